	.target	sm_80

	.elftype	@"ET_EXEC"


//--------------------- .note.nv.tkinfo           --------------------------
	.section	.note.nv.tkinfo,"",@"SHT_NOTE"
	.sectionflags	@"SHF_NOTE_NV_TKINFO"
	.tkinfo
        /*0018*/ 	.word	0x00000002
        /*0030*/ 	.string	""
        /*0030*/ 	.string	"ptxas"
        /*0030*/ 	.string	"Cuda compilation tools, release 13.0, V13.0.88"
        /*0030*/ 	.string	"Build cuda_13.0.r13.0/compiler.36424714_0"
        /*0030*/ 	.string	"-arch sm_80 -m 64 "



//--------------------- .note.nv.cuinfo           --------------------------
	.section	.note.nv.cuinfo,"",@"SHT_NOTE"
	.sectionflags	@"SHF_NOTE_NV_CUINFO"
        /*0018*/ 	.short	0x0002
        /*001a*/ 	.short	0x0050
        /*001c*/ 	.short	0x0082
	.zero		2


//--------------------- .nv.info                  --------------------------
	.section	.nv.info,"",@"SHT_CUDA_INFO"
	.align	4


	//----- nvinfo : EIATTR_REGCOUNT
	.align		4
        /*0000*/ 	.byte	0x04, 0x2f
        /*0002*/ 	.short	(.L_12 - .L_11)
	.align		4
.L_11:
        /*0004*/ 	.word	index@(_ZN7cutlass13device_kernelIN5flash19enable_sm80_to_sm89INS1_16FlashAttnFwdSm80INS1_25CollectiveMainloopFwdSm80ILi4ELi1ELb0EN4cute5tupleIJNS5_1CILi128EEENS7_ILi80EEENS7_ILi64EEEEEELi64ENS_10bfloat16_tEfNS_4arch4Sm80ELb1ELb0ELb0ELb1ELb0ELb1ELb1ELb1EEENS1_21CollectiveEpilogueFwdINS6_IJS8_SA_S9_EEENS6_IJNS7_ILi1EEESI_SI_EEESC_SE_Li128ELb1ELb1ELb1ELb0EEENS1_36VarlenDynamicPersistentTileSchedulerILi128ELi80ELi128ELi128ELb1ELb1ELb0ELb1ELb1ELb1EEEEEEEEEvNT_6ParamsE)
        /*0008*/ 	.word	0x000000ff


	//----- nvinfo : EIATTR_FRAME_SIZE
	.align		4
.L_12:
        /*000c*/ 	.byte	0x04, 0x11
        /*000e*/ 	.short	(.L_14 - .L_13)
	.align		4
.L_13:
        /*0010*/ 	.word	index@($__internal_51_$__cuda_sm70_votesync_ballot)
        /*0014*/ 	.word	0x00000000


	//----- nvinfo : EIATTR_FRAME_SIZE
	.align		4
.L_14:
        /*0018*/ 	.byte	0x04, 0x11
        /*001a*/ 	.short	(.L_16 - .L_15)
	.align		4
.L_15:
        /*001c*/ 	.word	index@($__internal_50_$__cuda_sm70_shflsync_up_p)
        /*0020*/ 	.word	0x00000000


	//----- nvinfo : EIATTR_FRAME_SIZE
	.align		4
.L_16:
        /*0024*/ 	.byte	0x04, 0x11
        /*0026*/ 	.short	(.L_18 - .L_17)
	.align		4
.L_17:
        /*0028*/ 	.word	index@($__internal_49_$__cuda_sm70_shflsync_idx_p)
        /*002c*/ 	.word	0x00000000


	//----- nvinfo : EIATTR_FRAME_SIZE
	.align		4
.L_18:
        /*0030*/ 	.byte	0x04, 0x11
        /*0032*/ 	.short	(.L_20 - .L_19)
	.align		4
.L_19:
        /*0034*/ 	.word	index@($__internal_48_$__cuda_sm70_shflsync_bfly_p)
        /*0038*/ 	.word	0x00000000


	//----- nvinfo : EIATTR_FRAME_SIZE
	.align		4
.L_20:
        /*003c*/ 	.byte	0x04, 0x11
        /*003e*/ 	.short	(.L_22 - .L_21)
	.align		4
.L_21:
        /*0040*/ 	.word	index@(_ZN7cutlass13device_kernelIN5flash19enable_sm80_to_sm89INS1_16FlashAttnFwdSm80INS1_25CollectiveMainloopFwdSm80ILi4ELi1ELb0EN4cute5tupleIJNS5_1CILi128EEENS7_ILi80EEENS7_ILi64EEEEEELi64ENS_10bfloat16_tEfNS_4arch4Sm80ELb1ELb0ELb0ELb1ELb0ELb1ELb1ELb1EEENS1_21CollectiveEpilogueFwdINS6_IJS8_SA_S9_EEENS6_IJNS7_ILi1EEESI_SI_EEESC_SE_Li128ELb1ELb1ELb1ELb0EEENS1_36VarlenDynamicPersistentTileSchedulerILi128ELi80ELi128ELi128ELb1ELb1ELb0ELb1ELb1ELb1EEEEEEEEEvNT_6ParamsE)
        /*0044*/ 	.word	0x00000068


	//----- nvinfo : EIATTR_REGCOUNT
	.align		4
.L_22:
        /*0048*/ 	.byte	0x04, 0x2f
        /*004a*/ 	.short	(.L_24 - .L_23)
	.align		4
.L_23:
        /*004c*/ 	.word	index@(_ZN7cutlass13device_kernelIN5flash19enable_sm80_to_sm89INS1_16FlashAttnFwdSm80INS1_25CollectiveMainloopFwdSm80ILi4ELi1ELb0EN4cute5tupleIJNS5_1CILi128EEENS7_ILi80EEENS7_ILi64EEEEEELi64ENS_10bfloat16_tEfNS_4arch4Sm80ELb1ELb0ELb0ELb1ELb0ELb0ELb1ELb1EEENS1_21CollectiveEpilogueFwdINS6_IJS8_SA_S9_EEENS6_IJNS7_ILi1EEESI_SI_EEESC_SE_Li128ELb1ELb1ELb1ELb0EEENS1_36VarlenDynamicPersistentTileSchedulerILi128ELi80ELi128ELi128ELb1ELb1ELb0ELb1ELb1ELb1EEEEEEEEEvNT_6ParamsE)
        /*0050*/ 	.word	0x000000ff


	//----- nvinfo : EIATTR_FRAME_SIZE
	.align		4
.L_24:
        /*0054*/ 	.byte	0x04, 0x11
        /*0056*/ 	.short	(.L_26 - .L_25)
	.align		4
.L_25:
        /*0058*/ 	.word	index@($__internal_47_$__cuda_sm70_votesync_ballot)
        /*005c*/ 	.word	0x00000000


	//----- nvinfo : EIATTR_FRAME_SIZE
	.align		4
.L_26:
        /*0060*/ 	.byte	0x04, 0x11
        /*0062*/ 	.short	(.L_28 - .L_27)
	.align		4
.L_27:
        /*0064*/ 	.word	index@($__internal_46_$__cuda_sm70_shflsync_up_p)
        /*0068*/ 	.word	0x00000000


	//----- nvinfo : EIATTR_FRAME_SIZE
	.align		4
.L_28:
        /*006c*/ 	.byte	0x04, 0x11
        /*006e*/ 	.short	(.L_30 - .L_29)
	.align		4
.L_29:
        /*0070*/ 	.word	index@($__internal_45_$__cuda_sm70_shflsync_idx_p)
        /*0074*/ 	.word	0x00000000


	//----- nvinfo : EIATTR_FRAME_SIZE
	.align		4
.L_30:
        /*0078*/ 	.byte	0x04, 0x11
        /*007a*/ 	.short	(.L_32 - .L_31)
	.align		4
.L_31:
        /*007c*/ 	.word	index@($__internal_44_$__cuda_sm70_shflsync_bfly_p)
        /*0080*/ 	.word	0x00000000


	//----- nvinfo : EIATTR_FRAME_SIZE
	.align		4
.L_32:
        /*0084*/ 	.byte	0x04, 0x11
        /*0086*/ 	.short	(.L_34 - .L_33)
	.align		4
.L_33:
        /*0088*/ 	.word	index@(_ZN7cutlass13device_kernelIN5flash19enable_sm80_to_sm89INS1_16FlashAttnFwdSm80INS1_25CollectiveMainloopFwdSm80ILi4ELi1ELb0EN4cute5tupleIJNS5_1CILi128EEENS7_ILi80EEENS7_ILi64EEEEEELi64ENS_10bfloat16_tEfNS_4arch4Sm80ELb1ELb0ELb0ELb1ELb0ELb0ELb1ELb1EEENS1_21CollectiveEpilogueFwdINS6_IJS8_SA_S9_EEENS6_IJNS7_ILi1EEESI_SI_EEESC_SE_Li128ELb1ELb1ELb1ELb0EEENS1_36VarlenDynamicPersistentTileSchedulerILi128ELi80ELi128ELi128ELb1ELb1ELb0ELb1ELb1ELb1EEEEEEEEEvNT_6ParamsE)
        /*008c*/ 	.word	0x000000a0


	//----- nvinfo : EIATTR_REGCOUNT
	.align		4
.L_34:
        /*0090*/ 	.byte	0x04, 0x2f
        /*0092*/ 	.short	(.L_36 - .L_35)
	.align		4
.L_35:
        /*0094*/ 	.word	index@(_ZN7cutlass13device_kernelIN5flash19enable_sm80_to_sm89INS1_16FlashAttnFwdSm80INS1_25CollectiveMainloopFwdSm80ILi4ELi1ELb0EN4cute5tupleIJNS5_1CILi128EEENS7_ILi112EEENS7_ILi64EEEEEELi64ENS_10bfloat16_tEfNS_4arch4Sm80ELb1ELb0ELb0ELb0ELb0ELb0ELb1ELb1EEENS1_21CollectiveEpilogueFwdINS6_IJS8_SA_S9_EEENS6_IJNS7_ILi1EEESI_SI_EEESC_SE_Li128ELb0ELb1ELb1ELb0EEENS1_30DynamicPersistentTileSchedulerILi128ELi128ELb1ELb1ELb0EEEEEEEEEvNT_6ParamsE)
        /*0098*/ 	.word	0x000000ff


	//----- nvinfo : EIATTR_FRAME_SIZE
	.align		4
.L_36:
        /*009c*/ 	.byte	0x04, 0x11
        /*009e*/ 	.short	(.L_38 - .L_37)
	.align		4
.L_37:
        /*00a0*/ 	.word	index@($__internal_43_$__cuda_sm70_shflsync_idx_p)
        /*00a4*/ 	.word	0x00000000


	//----- nvinfo : EIATTR_FRAME_SIZE
	.align		4
.L_38:
        /*00a8*/ 	.byte	0x04, 0x11
        /*00aa*/ 	.short	(.L_40 - .L_39)
	.align		4
.L_39:
        /*00ac*/ 	.word	index@($__internal_42_$__cuda_sm70_shflsync_bfly_p)
        /*00b0*/ 	.word	0x00000000


	//----- nvinfo : EIATTR_FRAME_SIZE
	.align		4
.L_40:
        /*00b4*/ 	.byte	0x04, 0x11
        /*00b6*/ 	.short	(.L_42 - .L_41)
	.align		4
.L_41:
        /*00b8*/ 	.word	index@(_ZN7cutlass13device_kernelIN5flash19enable_sm80_to_sm89INS1_16FlashAttnFwdSm80INS1_25CollectiveMainloopFwdSm80ILi4ELi1ELb0EN4cute5tupleIJNS5_1CILi128EEENS7_ILi112EEENS7_ILi64EEEEEELi64ENS_10bfloat16_tEfNS_4arch4Sm80ELb1ELb0ELb0ELb0ELb0ELb0ELb1ELb1EEENS1_21CollectiveEpilogueFwdINS6_IJS8_SA_S9_EEENS6_IJNS7_ILi1EEESI_SI_EEESC_SE_Li128ELb0ELb1ELb1ELb0EEENS1_30DynamicPersistentTileSchedulerILi128ELi128ELb1ELb1ELb0EEEEEEEEEvNT_6ParamsE)
        /*00bc*/ 	.word	0x000000d8


	//----- nvinfo : EIATTR_REGCOUNT
	.align		4
.L_42:
        /*00c0*/ 	.byte	0x04, 0x2f
        /*00c2*/ 	.short	(.L_44 - .L_43)
	.align		4
.L_43:
        /*00c4*/ 	.word	index@(_ZN7cutlass13device_kernelIN5flash19enable_sm80_to_sm89INS1_16FlashAttnFwdSm80INS1_25CollectiveMainloopFwdSm80ILi4ELi1ELb0EN4cute5tupleIJNS5_1CILi128EEENS7_ILi80EEENS7_ILi64EEEEEELi64ENS_10bfloat16_tEfNS_4arch4Sm80ELb0ELb1ELb0ELb1ELb0ELb1ELb1ELb1EEENS1_21CollectiveEpilogueFwdINS6_IJS8_SA_S9_EEENS6_IJNS7_ILi1EEESI_SI_EEESC_SE_Li128ELb1ELb1ELb1ELb0EEENS1_36VarlenDynamicPersistentTileSchedulerILi128ELi80ELi128ELi128ELb1ELb1ELb0ELb1ELb0ELb1EEEEEEEEEvNT_6ParamsE)
        /*00c8*/ 	.word	0x000000ff


	//----- nvinfo : EIATTR_FRAME_SIZE
	.align		4
.L_44:
        /*00cc*/ 	.byte	0x04, 0x11
        /*00ce*/ 	.short	(.L_46 - .L_45)
	.align		4
.L_45:
        /*00d0*/ 	.word	index@($__internal_41_$__cuda_sm70_votesync_ballot)
        /*00d4*/ 	.word	0x00000000


	//----- nvinfo : EIATTR_FRAME_SIZE
	.align		4
.L_46:
        /*00d8*/ 	.byte	0x04, 0x11
        /*00da*/ 	.short	(.L_48 - .L_47)
	.align		4
.L_47:
        /*00dc*/ 	.word	index@($__internal_40_$__cuda_sm70_shflsync_up_p)
        /*00e0*/ 	.word	0x00000000


	//----- nvinfo : EIATTR_FRAME_SIZE
	.align		4
.L_48:
        /*00e4*/ 	.byte	0x04, 0x11
        /*00e6*/ 	.short	(.L_50 - .L_49)
	.align		4
.L_49:
        /*00e8*/ 	.word	index@($__internal_39_$__cuda_sm70_shflsync_idx_p)
        /*00ec*/ 	.word	0x00000000


	//----- nvinfo : EIATTR_FRAME_SIZE
	.align		4
.L_50:
        /*00f0*/ 	.byte	0x04, 0x11
        /*00f2*/ 	.short	(.L_52 - .L_51)
	.align		4
.L_51:
        /*00f4*/ 	.word	index@($__internal_38_$__cuda_sm70_shflsync_bfly_p)
        /*00f8*/ 	.word	0x00000000


	//----- nvinfo : EIATTR_FRAME_SIZE
	.align		4
.L_52:
        /*00fc*/ 	.byte	0x04, 0x11
        /*00fe*/ 	.short	(.L_54 - .L_53)
	.align		4
.L_53:
        /*0100*/ 	.word	index@(_ZN7cutlass13device_kernelIN5flash19enable_sm80_to_sm89INS1_16FlashAttnFwdSm80INS1_25CollectiveMainloopFwdSm80ILi4ELi1ELb0EN4cute5tupleIJNS5_1CILi128EEENS7_ILi80EEENS7_ILi64EEEEEELi64ENS_10bfloat16_tEfNS_4arch4Sm80ELb0ELb1ELb0ELb1ELb0ELb1ELb1ELb1EEENS1_21CollectiveEpilogueFwdINS6_IJS8_SA_S9_EEENS6_IJNS7_ILi1EEESI_SI_EEESC_SE_Li128ELb1ELb1ELb1ELb0EEENS1_36VarlenDynamicPersistentTileSchedulerILi128ELi80ELi128ELi128ELb1ELb1ELb0ELb1ELb0ELb1EEEEEEEEEvNT_6ParamsE)
        /*0104*/ 	.word	0x00000068


	//----- nvinfo : EIATTR_REGCOUNT
	.align		4
.L_54:
        /*0108*/ 	.byte	0x04, 0x2f
        /*010a*/ 	.short	(.L_56 - .L_55)
	.align		4
.L_55:
        /*010c*/ 	.word	index@(_ZN7cutlass13device_kernelIN5flash19enable_sm80_to_sm89INS1_16FlashAttnFwdSm80INS1_25CollectiveMainloopFwdSm80ILi4ELi1ELb0EN4cute5tupleIJNS5_1CILi128EEENS7_ILi80EEENS7_ILi64EEEEEELi64ENS_10bfloat16_tEfNS_4arch4Sm80ELb0ELb1ELb0ELb1ELb0ELb0ELb1ELb1EEENS1_21CollectiveEpilogueFwdINS6_IJS8_SA_S9_EEENS6_IJNS7_ILi1EEESI_SI_EEESC_SE_Li128ELb1ELb1ELb1ELb0EEENS1_36VarlenDynamicPersistentTileSchedulerILi128ELi80ELi128ELi128ELb1ELb1ELb0ELb1ELb0ELb1EEEEEEEEEvNT_6ParamsE)
        /*0110*/ 	.word	0x000000ff


	//----- nvinfo : EIATTR_FRAME_SIZE
	.align		4
.L_56:
        /*0114*/ 	.byte	0x04, 0x11
        /*0116*/ 	.short	(.L_58 - .L_57)
	.align		4
.L_57:
        /*0118*/ 	.word	index@($__internal_37_$__cuda_sm70_votesync_ballot)
        /*011c*/ 	.word	0x00000000


	//----- nvinfo : EIATTR_FRAME_SIZE
	.align		4
.L_58:
        /*0120*/ 	.byte	0x04, 0x11
        /*0122*/ 	.short	(.L_60 - .L_59)
	.align		4
.L_59:
        /*0124*/ 	.word	index@($__internal_36_$__cuda_sm70_shflsync_up_p)
        /*0128*/ 	.word	0x00000000


	//----- nvinfo : EIATTR_FRAME_SIZE
	.align		4
.L_60:
        /*012c*/ 	.byte	0x04, 0x11
        /*012e*/ 	.short	(.L_62 - .L_61)
	.align		4
.L_61:
        /*0130*/ 	.word	index@($__internal_35_$__cuda_sm70_shflsync_idx_p)
        /*0134*/ 	.word	0x00000000


	//----- nvinfo : EIATTR_FRAME_SIZE
	.align		4
.L_62:
        /*0138*/ 	.byte	0x04, 0x11
        /*013a*/ 	.short	(.L_64 - .L_63)
	.align		4
.L_63:
        /*013c*/ 	.word	index@($__internal_34_$__cuda_sm70_shflsync_bfly_p)
        /*0140*/ 	.word	0x00000000


	//----- nvinfo : EIATTR_FRAME_SIZE
	.align		4
.L_64:
        /*0144*/ 	.byte	0x04, 0x11
        /*0146*/ 	.short	(.L_66 - .L_65)
	.align		4
.L_65:
        /*0148*/ 	.word	index@(_ZN7cutlass13device_kernelIN5flash19enable_sm80_to_sm89INS1_16FlashAttnFwdSm80INS1_25CollectiveMainloopFwdSm80ILi4ELi1ELb0EN4cute5tupleIJNS5_1CILi128EEENS7_ILi80EEENS7_ILi64EEEEEELi64ENS_10bfloat16_tEfNS_4arch4Sm80ELb0ELb1ELb0ELb1ELb0ELb0ELb1ELb1EEENS1_21CollectiveEpilogueFwdINS6_IJS8_SA_S9_EEENS6_IJNS7_ILi1EEESI_SI_EEESC_SE_Li128ELb1ELb1ELb1ELb0EEENS1_36VarlenDynamicPersistentTileSchedulerILi128ELi80ELi128ELi128ELb1ELb1ELb0ELb1ELb0ELb1EEEEEEEEEvNT_6ParamsE)
        /*014c*/ 	.word	0x00000088


	//----- nvinfo : EIATTR_REGCOUNT
	.align		4
.L_66:
        /*0150*/ 	.byte	0x04, 0x2f
        /*0152*/ 	.short	(.L_68 - .L_67)
	.align		4
.L_67:
        /*0154*/ 	.word	index@(_ZN7cutlass13device_kernelIN5flash19enable_sm80_to_sm89INS1_16FlashAttnFwdSm80INS1_25CollectiveMainloopFwdSm80ILi4ELi1ELb0EN4cute5tupleIJNS5_1CILi128EEENS7_ILi96EEENS7_ILi64EEEEEELi64ENS_10bfloat16_tEfNS_4arch4Sm80ELb0ELb1ELb0ELb0ELb0ELb0ELb1ELb1EEENS1_21CollectiveEpilogueFwdINS6_IJS8_SA_S9_EEENS6_IJNS7_ILi1EEESI_SI_EEESC_SE_Li128ELb0ELb1ELb1ELb0EEENS1_19SingleTileSchedulerILb0ELb1ELb1ELi128EEEEEEEEEvNT_6ParamsE)
        /*0158*/ 	.word	0x000000ff


	//----- nvinfo : EIATTR_FRAME_SIZE
	.align		4
.L_68:
        /*015c*/ 	.byte	0x04, 0x11
        /*015e*/ 	.short	(.L_70 - .L_69)
	.align		4
.L_69:
        /*0160*/ 	.word	index@(_ZN7cutlass13device_kernelIN5flash19enable_sm80_to_sm89INS1_16FlashAttnFwdSm80INS1_25CollectiveMainloopFwdSm80ILi4ELi1ELb0EN4cute5tupleIJNS5_1CILi128EEENS7_ILi96EEENS7_ILi64EEEEEELi64ENS_10bfloat16_tEfNS_4arch4Sm80ELb0ELb1ELb0ELb0ELb0ELb0ELb1ELb1EEENS1_21CollectiveEpilogueFwdINS6_IJS8_SA_S9_EEENS6_IJNS7_ILi1EEESI_SI_EEESC_SE_Li128ELb0ELb1ELb1ELb0EEENS1_19SingleTileSchedulerILb0ELb1ELb1ELi128EEEEEEEEEvNT_6ParamsE)
        /*0164*/ 	.word	0x00000050


	//----- nvinfo : EIATTR_REGCOUNT
	.align		4
.L_70:
        /*0168*/ 	.byte	0x04, 0x2f
        /*016a*/ 	.short	(.L_72 - .L_71)
	.align		4
.L_71:
        /*016c*/ 	.word	index@(_ZN7cutlass13device_kernelIN5flash19enable_sm80_to_sm89INS1_16FlashAttnFwdSm80INS1_25CollectiveMainloopFwdSm80ILi4ELi1ELb0EN4cute5tupleIJNS5_1CILi128EEENS7_ILi80EEENS7_ILi64EEEEEELi64ENS_10bfloat16_tEfNS_4arch4Sm80ELb0ELb0ELb0ELb1ELb0ELb1ELb1ELb1EEENS1_21CollectiveEpilogueFwdINS6_IJS8_SA_S9_EEENS6_IJNS7_ILi1EEESI_SI_EEESC_SE_Li128ELb1ELb1ELb1ELb0EEENS1_36VarlenDynamicPersistentTileSchedulerILi128ELi80ELi128ELi128ELb1ELb1ELb0ELb0ELb1ELb1EEEEEEEEEvNT_6ParamsE)
        /*0170*/ 	.word	0x000000ff


	//----- nvinfo : EIATTR_FRAME_SIZE
	.align		4
.L_72:
        /*0174*/ 	.byte	0x04, 0x11
        /*0176*/ 	.short	(.L_74 - .L_73)
	.align		4
.L_73:
        /*0178*/ 	.word	index@($__internal_33_$__cuda_sm70_votesync_ballot)
        /*017c*/ 	.word	0x00000000


	//----- nvinfo : EIATTR_FRAME_SIZE
	.align		4
.L_74:
        /*0180*/ 	.byte	0x04, 0x11
        /*0182*/ 	.short	(.L_76 - .L_75)
	.align		4
.L_75:
        /*0184*/ 	.word	index@($__internal_32_$__cuda_sm70_shflsync_up_p)
        /*0188*/ 	.word	0x00000000


	//----- nvinfo : EIATTR_FRAME_SIZE
	.align		4
.L_76:
        /*018c*/ 	.byte	0x04, 0x11
        /*018e*/ 	.short	(.L_78 - .L_77)
	.align		4
.L_77:
        /*0190*/ 	.word	index@($__internal_31_$__cuda_sm70_shflsync_idx_p)
        /*0194*/ 	.word	0x00000000


	//----- nvinfo : EIATTR_FRAME_SIZE
	.align		4
.L_78:
        /*0198*/ 	.byte	0x04, 0x11
        /*019a*/ 	.short	(.L_80 - .L_79)
	.align		4
.L_79:
        /*019c*/ 	.word	index@($__internal_30_$__cuda_sm70_shflsync_bfly_p)
        /*01a0*/ 	.word	0x00000000


	//----- nvinfo : EIATTR_FRAME_SIZE
	.align		4
.L_80:
        /*01a4*/ 	.byte	0x04, 0x11
        /*01a6*/ 	.short	(.L_82 - .L_81)
	.align		4
.L_81:
        /*01a8*/ 	.word	index@(_ZN7cutlass13device_kernelIN5flash19enable_sm80_to_sm89INS1_16FlashAttnFwdSm80INS1_25CollectiveMainloopFwdSm80ILi4ELi1ELb0EN4cute5tupleIJNS5_1CILi128EEENS7_ILi80EEENS7_ILi64EEEEEELi64ENS_10bfloat16_tEfNS_4arch4Sm80ELb0ELb0ELb0ELb1ELb0ELb1ELb1ELb1EEENS1_21CollectiveEpilogueFwdINS6_IJS8_SA_S9_EEENS6_IJNS7_ILi1EEESI_SI_EEESC_SE_Li128ELb1ELb1ELb1ELb0EEENS1_36VarlenDynamicPersistentTileSchedulerILi128ELi80ELi128ELi128ELb1ELb1ELb0ELb0ELb1ELb1EEEEEEEEEvNT_6ParamsE)
        /*01ac*/ 	.word	0x00000040


	//----- nvinfo : EIATTR_REGCOUNT
	.align		4
.L_82:
        /*01b0*/ 	.byte	0x04, 0x2f
        /*01b2*/ 	.short	(.L_84 - .L_83)
	.align		4
.L_83:
        /*01b4*/ 	.word	index@(_ZN7cutlass13device_kernelIN5flash19enable_sm80_to_sm89INS1_16FlashAttnFwdSm80INS1_25CollectiveMainloopFwdSm80ILi4ELi1ELb0EN4cute5tupleIJNS5_1CILi128EEENS7_ILi80EEENS7_ILi64EEEEEELi64ENS_10bfloat16_tEfNS_4arch4Sm80ELb0ELb0ELb0ELb1ELb0ELb0ELb1ELb1EEENS1_21CollectiveEpilogueFwdINS6_IJS8_SA_S9_EEENS6_IJNS7_ILi1EEESI_SI_EEESC_SE_Li128ELb1ELb1ELb1ELb0EEENS1_36VarlenDynamicPersistentTileSchedulerILi128ELi80ELi128ELi128ELb1ELb1ELb0ELb0ELb1ELb1EEEEEEEEEvNT_6ParamsE)
        /*01b8*/ 	.word	0x000000ff


	//----- nvinfo : EIATTR_FRAME_SIZE
	.align		4
.L_84:
        /*01bc*/ 	.byte	0x04, 0x11
        /*01be*/ 	.short	(.L_86 - .L_85)
	.align		4
.L_85:
        /*01c0*/ 	.word	index@($__internal_29_$__cuda_sm70_votesync_ballot)
        /*01c4*/ 	.word	0x00000000


	//----- nvinfo : EIATTR_FRAME_SIZE
	.align		4
.L_86:
        /*01c8*/ 	.byte	0x04, 0x11
        /*01ca*/ 	.short	(.L_88 - .L_87)
	.align		4
.L_87:
        /*01cc*/ 	.word	index@($__internal_28_$__cuda_sm70_shflsync_up_p)
        /*01d0*/ 	.word	0x00000000


	//----- nvinfo : EIATTR_FRAME_SIZE
	.align		4
.L_88:
        /*01d4*/ 	.byte	0x04, 0x11
        /*01d6*/ 	.short	(.L_90 - .L_89)
	.align		4
.L_89:
        /*01d8*/ 	.word	index@($__internal_27_$__cuda_sm70_shflsync_idx_p)
        /*01dc*/ 	.word	0x00000000


	//----- nvinfo : EIATTR_FRAME_SIZE
	.align		4
.L_90:
        /*01e0*/ 	.byte	0x04, 0x11
        /*01e2*/ 	.short	(.L_92 - .L_91)
	.align		4
.L_91:
        /*01e4*/ 	.word	index@($__internal_26_$__cuda_sm70_shflsync_bfly_p)
        /*01e8*/ 	.word	0x00000000


	//----- nvinfo : EIATTR_FRAME_SIZE
	.align		4
.L_92:
        /*01ec*/ 	.byte	0x04, 0x11
        /*01ee*/ 	.short	(.L_94 - .L_93)
	.align		4
.L_93:
        /*01f0*/ 	.word	index@(_ZN7cutlass13device_kernelIN5flash19enable_sm80_to_sm89INS1_16FlashAttnFwdSm80INS1_25CollectiveMainloopFwdSm80ILi4ELi1ELb0EN4cute5tupleIJNS5_1CILi128EEENS7_ILi80EEENS7_ILi64EEEEEELi64ENS_10bfloat16_tEfNS_4arch4Sm80ELb0ELb0ELb0ELb1ELb0ELb0ELb1ELb1EEENS1_21CollectiveEpilogueFwdINS6_IJS8_SA_S9_EEENS6_IJNS7_ILi1EEESI_SI_EEESC_SE_Li128ELb1ELb1ELb1ELb0EEENS1_36VarlenDynamicPersistentTileSchedulerILi128ELi80ELi128ELi128ELb1ELb1ELb0ELb0ELb1ELb1EEEEEEEEEvNT_6ParamsE)
        /*01f4*/ 	.word	0x00000058


	//----- nvinfo : EIATTR_REGCOUNT
	.align		4
.L_94:
        /*01f8*/ 	.byte	0x04, 0x2f
        /*01fa*/ 	.short	(.L_96 - .L_95)
	.align		4
.L_95:
        /*01fc*/ 	.word	index@(_ZN7cutlass13device_kernelIN5flash19enable_sm80_to_sm89INS1_16FlashAttnFwdSm80INS1_25CollectiveMainloopFwdSm80ILi4ELi1ELb0EN4cute5tupleIJNS5_1CILi128EEENS7_ILi112EEENS7_ILi64EEEEEELi64ENS_10bfloat16_tEfNS_4arch4Sm80ELb0ELb0ELb0ELb0ELb0ELb0ELb1ELb1EEENS1_21CollectiveEpilogueFwdINS6_IJS8_SA_S9_EEENS6_IJNS7_ILi1EEESI_SI_EEESC_SE_Li128ELb0ELb1ELb1ELb0EEENS1_19SingleTileSchedulerILb0ELb1ELb1ELi128EEEEEEEEEvNT_6ParamsE)
        /*0200*/ 	.word	0x000000ff


	//----- nvinfo : EIATTR_FRAME_SIZE
	.align		4
.L_96:
        /*0204*/ 	.byte	0x04, 0x11
        /*0206*/ 	.short	(.L_98 - .L_97)
	.align		4
.L_97:
        /*0208*/ 	.word	index@(_ZN7cutlass13device_kernelIN5flash19enable_sm80_to_sm89INS1_16FlashAttnFwdSm80INS1_25CollectiveMainloopFwdSm80ILi4ELi1ELb0EN4cute5tupleIJNS5_1CILi128EEENS7_ILi112EEENS7_ILi64EEEEEELi64ENS_10bfloat16_tEfNS_4arch4Sm80ELb0ELb0ELb0ELb0ELb0ELb0ELb1ELb1EEENS1_21CollectiveEpilogueFwdINS6_IJS8_SA_S9_EEENS6_IJNS7_ILi1EEESI_SI_EEESC_SE_Li128ELb0ELb1ELb1ELb0EEENS1_19SingleTileSchedulerILb0ELb1ELb1ELi128EEEEEEEEEvNT_6ParamsE)
        /*020c*/ 	.word	0x00000048


	//----- nvinfo : EIATTR_REGCOUNT
	.align		4
.L_98:
        /*0210*/ 	.byte	0x04, 0x2f
        /*0212*/ 	.short	(.L_100 - .L_99)
	.align		4
.L_99:
        /*0214*/ 	.word	index@(_ZN7cutlass13device_kernelIN5flash19enable_sm80_to_sm89INS1_16FlashAttnFwdSm80INS1_25CollectiveMainloopFwdSm80ILi4ELi1ELb0EN4cute5tupleIJNS5_1CILi128EEENS7_ILi80EEENS7_ILi64EEEEEELi64ENS_10bfloat16_tEfNS_4arch4Sm80ELb1ELb0ELb1ELb1ELb0ELb1ELb1ELb1EEENS1_21CollectiveEpilogueFwdINS6_IJS8_SA_S9_EEENS6_IJNS7_ILi1EEESI_SI_EEESC_SE_Li128ELb1ELb1ELb1ELb0EEENS1_36VarlenDynamicPersistentTileSchedulerILi128ELi80ELi128ELi128ELb1ELb1ELb0ELb1ELb1ELb1EEEEEEEEEvNT_6ParamsE)
        /*0218*/ 	.word	0x000000ff


	//----- nvinfo : EIATTR_FRAME_SIZE
	.align		4
.L_100:
        /*021c*/ 	.byte	0x04, 0x11
        /*021e*/ 	.short	(.L_102 - .L_101)
	.align		4
.L_101:
        /*0220*/ 	.word	index@($__internal_25_$__cuda_sm70_votesync_ballot)
        /*0224*/ 	.word	0x00000000


	//----- nvinfo : EIATTR_FRAME_SIZE
	.align		4
.L_102:
        /*0228*/ 	.byte	0x04, 0x11
        /*022a*/ 	.short	(.L_104 - .L_103)
	.align		4
.L_103:
        /*022c*/ 	.word	index@($__internal_24_$__cuda_sm70_shflsync_up_p)
        /*0230*/ 	.word	0x00000000


	//----- nvinfo : EIATTR_FRAME_SIZE
	.align		4
.L_104:
        /*0234*/ 	.byte	0x04, 0x11
        /*0236*/ 	.short	(.L_106 - .L_105)
	.align		4
.L_105:
        /*0238*/ 	.word	index@($__internal_23_$__cuda_sm70_shflsync_idx_p)
        /*023c*/ 	.word	0x00000000


	//----- nvinfo : EIATTR_FRAME_SIZE
	.align		4
.L_106:
        /*0240*/ 	.byte	0x04, 0x11
        /*0242*/ 	.short	(.L_108 - .L_107)
	.align		4
.L_107:
        /*0244*/ 	.word	index@($__internal_22_$__cuda_sm70_shflsync_bfly_p)
        /*0248*/ 	.word	0x00000000


	//----- nvinfo : EIATTR_FRAME_SIZE
	.align		4
.L_108:
        /*024c*/ 	.byte	0x04, 0x11
        /*024e*/ 	.short	(.L_110 - .L_109)
	.align		4
.L_109:
        /*0250*/ 	.word	index@(_ZN7cutlass13device_kernelIN5flash19enable_sm80_to_sm89INS1_16FlashAttnFwdSm80INS1_25CollectiveMainloopFwdSm80ILi4ELi1ELb0EN4cute5tupleIJNS5_1CILi128EEENS7_ILi80EEENS7_ILi64EEEEEELi64ENS_10bfloat16_tEfNS_4arch4Sm80ELb1ELb0ELb1ELb1ELb0ELb1ELb1ELb1EEENS1_21CollectiveEpilogueFwdINS6_IJS8_SA_S9_EEENS6_IJNS7_ILi1EEESI_SI_EEESC_SE_Li128ELb1ELb1ELb1ELb0EEENS1_36VarlenDynamicPersistentTileSchedulerILi128ELi80ELi128ELi128ELb1ELb1ELb0ELb1ELb1ELb1EEEEEEEEEvNT_6ParamsE)
        /*0254*/ 	.word	0x00000068


	//----- nvinfo : EIATTR_REGCOUNT
	.align		4
.L_110:
        /*0258*/ 	.byte	0x04, 0x2f
        /*025a*/ 	.short	(.L_112 - .L_111)
	.align		4
.L_111:
        /*025c*/ 	.word	index@(_ZN7cutlass13device_kernelIN5flash19enable_sm80_to_sm89INS1_16FlashAttnFwdSm80INS1_25CollectiveMainloopFwdSm80ILi4ELi1ELb0EN4cute5tupleIJNS5_1CILi128EEENS7_ILi80EEENS7_ILi64EEEEEELi64ENS_10bfloat16_tEfNS_4arch4Sm80ELb1ELb0ELb1ELb1ELb0ELb0ELb1ELb1EEENS1_21CollectiveEpilogueFwdINS6_IJS8_SA_S9_EEENS6_IJNS7_ILi1EEESI_SI_EEESC_SE_Li128ELb1ELb1ELb1ELb0EEENS1_36VarlenDynamicPersistentTileSchedulerILi128ELi80ELi128ELi128ELb1ELb1ELb0ELb1ELb1ELb1EEEEEEEEEvNT_6ParamsE)
        /*0260*/ 	.word	0x000000ff


	//----- nvinfo : EIATTR_FRAME_SIZE
	.align		4
.L_112:
        /*0264*/ 	.byte	0x04, 0x11
        /*0266*/ 	.short	(.L_114 - .L_113)
	.align		4
.L_113:
        /*0268*/ 	.word	index@($__internal_21_$__cuda_sm70_votesync_ballot)
        /*026c*/ 	.word	0x00000000


	//----- nvinfo : EIATTR_FRAME_SIZE
	.align		4
.L_114:
        /*0270*/ 	.byte	0x04, 0x11
        /*0272*/ 	.short	(.L_116 - .L_115)
	.align		4
.L_115:
        /*0274*/ 	.word	index@($__internal_20_$__cuda_sm70_shflsync_up_p)
        /*0278*/ 	.word	0x00000000


	//----- nvinfo : EIATTR_FRAME_SIZE
	.align		4
.L_116:
        /*027c*/ 	.byte	0x04, 0x11
        /*027e*/ 	.short	(.L_118 - .L_117)
	.align		4
.L_117:
        /*0280*/ 	.word	index@($__internal_19_$__cuda_sm70_shflsync_idx_p)
        /*0284*/ 	.word	0x00000000


	//----- nvinfo : EIATTR_FRAME_SIZE
	.align		4
.L_118:
        /*0288*/ 	.byte	0x04, 0x11
        /*028a*/ 	.short	(.L_120 - .L_119)
	.align		4
.L_119:
        /*028c*/ 	.word	index@($__internal_18_$__cuda_sm70_shflsync_bfly_p)
        /*0290*/ 	.word	0x00000000


	//----- nvinfo : EIATTR_FRAME_SIZE
	.align		4
.L_120:
        /*0294*/ 	.byte	0x04, 0x11
        /*0296*/ 	.short	(.L_122 - .L_121)
	.align		4
.L_121:
        /*0298*/ 	.word	index@(_ZN7cutlass13device_kernelIN5flash19enable_sm80_to_sm89INS1_16FlashAttnFwdSm80INS1_25CollectiveMainloopFwdSm80ILi4ELi1ELb0EN4cute5tupleIJNS5_1CILi128EEENS7_ILi80EEENS7_ILi64EEEEEELi64ENS_10bfloat16_tEfNS_4arch4Sm80ELb1ELb0ELb1ELb1ELb0ELb0ELb1ELb1EEENS1_21CollectiveEpilogueFwdINS6_IJS8_SA_S9_EEENS6_IJNS7_ILi1EEESI_SI_EEESC_SE_Li128ELb1ELb1ELb1ELb0EEENS1_36VarlenDynamicPersistentTileSchedulerILi128ELi80ELi128ELi128ELb1ELb1ELb0ELb1ELb1ELb1EEEEEEEEEvNT_6ParamsE)
        /*029c*/ 	.word	0x000000a0


	//----- nvinfo : EIATTR_REGCOUNT
	.align		4
.L_122:
        /*02a0*/ 	.byte	0x04, 0x2f
        /*02a2*/ 	.short	(.L_124 - .L_123)
	.align		4
.L_123:
        /*02a4*/ 	.word	index@(_ZN7cutlass13device_kernelIN5flash19enable_sm80_to_sm89INS1_16FlashAttnFwdSm80INS1_25CollectiveMainloopFwdSm80ILi4ELi1ELb0EN4cute5tupleIJNS5_1CILi128EEENS7_ILi112EEENS7_ILi64EEEEEELi64ENS_10bfloat16_tEfNS_4arch4Sm80ELb1ELb0ELb1ELb0ELb0ELb0ELb1ELb1EEENS1_21CollectiveEpilogueFwdINS6_IJS8_SA_S9_EEENS6_IJNS7_ILi1EEESI_SI_EEESC_SE_Li128ELb0ELb1ELb1ELb0EEENS1_30DynamicPersistentTileSchedulerILi128ELi128ELb1ELb1ELb0EEEEEEEEEvNT_6ParamsE)
        /*02a8*/ 	.word	0x000000ff


	//----- nvinfo : EIATTR_FRAME_SIZE
	.align		4
.L_124:
        /*02ac*/ 	.byte	0x04, 0x11
        /*02ae*/ 	.short	(.L_126 - .L_125)
	.align		4
.L_125:
        /*02b0*/ 	.word	index@($__internal_17_$__cuda_sm70_shflsync_idx_p)
        /*02b4*/ 	.word	0x00000000


	//----- nvinfo : EIATTR_FRAME_SIZE
	.align		4
.L_126:
        /*02b8*/ 	.byte	0x04, 0x11
        /*02ba*/ 	.short	(.L_128 - .L_127)
	.align		4
.L_127:
        /*02bc*/ 	.word	index@($__internal_16_$__cuda_sm70_shflsync_bfly_p)
        /*02c0*/ 	.word	0x00000000


	//----- nvinfo : EIATTR_FRAME_SIZE
	.align		4
.L_128:
        /*02c4*/ 	.byte	0x04, 0x11
        /*02c6*/ 	.short	(.L_130 - .L_129)
	.align		4
.L_129:
        /*02c8*/ 	.word	index@(_ZN7cutlass13device_kernelIN5flash19enable_sm80_to_sm89INS1_16FlashAttnFwdSm80INS1_25CollectiveMainloopFwdSm80ILi4ELi1ELb0EN4cute5tupleIJNS5_1CILi128EEENS7_ILi112EEENS7_ILi64EEEEEELi64ENS_10bfloat16_tEfNS_4arch4Sm80ELb1ELb0ELb1ELb0ELb0ELb0ELb1ELb1EEENS1_21CollectiveEpilogueFwdINS6_IJS8_SA_S9_EEENS6_IJNS7_ILi1EEESI_SI_EEESC_SE_Li128ELb0ELb1ELb1ELb0EEENS1_30DynamicPersistentTileSchedulerILi128ELi128ELb1ELb1ELb0EEEEEEEEEvNT_6ParamsE)
        /*02cc*/ 	.word	0x00000098


	//----- nvinfo : EIATTR_REGCOUNT
	.align		4
.L_130:
        /*02d0*/ 	.byte	0x04, 0x2f
        /*02d2*/ 	.short	(.L_132 - .L_131)
	.align		4
.L_131:
        /*02d4*/ 	.word	index@(_ZN7cutlass13device_kernelIN5flash19enable_sm80_to_sm89INS1_16FlashAttnFwdSm80INS1_25CollectiveMainloopFwdSm80ILi4ELi1ELb0EN4cute5tupleIJNS5_1CILi128EEENS7_ILi80EEENS7_ILi64EEEEEELi64ENS_10bfloat16_tEfNS_4arch4Sm80ELb0ELb1ELb1ELb1ELb0ELb1ELb1ELb1EEENS1_21CollectiveEpilogueFwdINS6_IJS8_SA_S9_EEENS6_IJNS7_ILi1EEESI_SI_EEESC_SE_Li128ELb1ELb1ELb1ELb0EEENS1_36VarlenDynamicPersistentTileSchedulerILi128ELi80ELi128ELi128ELb1ELb1ELb0ELb1ELb0ELb1EEEEEEEEEvNT_6ParamsE)
        /*02d8*/ 	.word	0x000000ff


	//----- nvinfo : EIATTR_FRAME_SIZE
	.align		4
.L_132:
        /*02dc*/ 	.byte	0x04, 0x11
        /*02de*/ 	.short	(.L_134 - .L_133)
	.align		4
.L_133:
        /*02e0*/ 	.word	index@($__internal_15_$__cuda_sm70_votesync_ballot)
        /*02e4*/ 	.word	0x00000000


	//----- nvinfo : EIATTR_FRAME_SIZE
	.align		4
.L_134:
        /*02e8*/ 	.byte	0x04, 0x11
        /*02ea*/ 	.short	(.L_136 - .L_135)
	.align		4
.L_135:
        /*02ec*/ 	.word	index@($__internal_14_$__cuda_sm70_shflsync_up_p)
        /*02f0*/ 	.word	0x00000000


	//----- nvinfo : EIATTR_FRAME_SIZE
	.align		4
.L_136:
        /*02f4*/ 	.byte	0x04, 0x11
        /*02f6*/ 	.short	(.L_138 - .L_137)
	.align		4
.L_137:
        /*02f8*/ 	.word	index@($__internal_13_$__cuda_sm70_shflsync_idx_p)
        /*02fc*/ 	.word	0x00000000


	//----- nvinfo : EIATTR_FRAME_SIZE
	.align		4
.L_138:
        /*0300*/ 	.byte	0x04, 0x11
        /*0302*/ 	.short	(.L_140 - .L_139)
	.align		4
.L_139:
        /*0304*/ 	.word	index@($__internal_12_$__cuda_sm70_shflsync_bfly_p)
        /*0308*/ 	.word	0x00000000


	//----- nvinfo : EIATTR_FRAME_SIZE
	.align		4
.L_140:
        /*030c*/ 	.byte	0x04, 0x11
        /*030e*/ 	.short	(.L_142 - .L_141)
	.align		4
.L_141:
        /*0310*/ 	.word	index@(_ZN7cutlass13device_kernelIN5flash19enable_sm80_to_sm89INS1_16FlashAttnFwdSm80INS1_25CollectiveMainloopFwdSm80ILi4ELi1ELb0EN4cute5tupleIJNS5_1CILi128EEENS7_ILi80EEENS7_ILi64EEEEEELi64ENS_10bfloat16_tEfNS_4arch4Sm80ELb0ELb1ELb1ELb1ELb0ELb1ELb1ELb1EEENS1_21CollectiveEpilogueFwdINS6_IJS8_SA_S9_EEENS6_IJNS7_ILi1EEESI_SI_EEESC_SE_Li128ELb1ELb1ELb1ELb0EEENS1_36VarlenDynamicPersistentTileSchedulerILi128ELi80ELi128ELi128ELb1ELb1ELb0ELb1ELb0ELb1EEEEEEEEEvNT_6ParamsE)
        /*0314*/ 	.word	0x00000070


	//----- nvinfo : EIATTR_REGCOUNT
	.align		4
.L_142:
        /*0318*/ 	.byte	0x04, 0x2f
        /*031a*/ 	.short	(.L_144 - .L_143)
	.align		4
.L_143:
        /*031c*/ 	.word	index@(_ZN7cutlass13device_kernelIN5flash19enable_sm80_to_sm89INS1_16FlashAttnFwdSm80INS1_25CollectiveMainloopFwdSm80ILi4ELi1ELb0EN4cute5tupleIJNS5_1CILi128EEENS7_ILi80EEENS7_ILi64EEEEEELi64ENS_10bfloat16_tEfNS_4arch4Sm80ELb0ELb1ELb1ELb1ELb0ELb0ELb1ELb1EEENS1_21CollectiveEpilogueFwdINS6_IJS8_SA_S9_EEENS6_IJNS7_ILi1EEESI_SI_EEESC_SE_Li128ELb1ELb1ELb1ELb0EEENS1_36VarlenDynamicPersistentTileSchedulerILi128ELi80ELi128ELi128ELb1ELb1ELb0ELb1ELb0ELb1EEEEEEEEEvNT_6ParamsE)
        /*0320*/ 	.word	0x000000ff


	//----- nvinfo : EIATTR_FRAME_SIZE
	.align		4
.L_144:
        /*0324*/ 	.byte	0x04, 0x11
        /*0326*/ 	.short	(.L_146 - .L_145)
	.align		4
.L_145:
        /*0328*/ 	.word	index@($__internal_11_$__cuda_sm70_votesync_ballot)
        /*032c*/ 	.word	0x00000000


	//----- nvinfo : EIATTR_FRAME_SIZE
	.align		4
.L_146:
        /*0330*/ 	.byte	0x04, 0x11
        /*0332*/ 	.short	(.L_148 - .L_147)
	.align		4
.L_147:
        /*0334*/ 	.word	index@($__internal_10_$__cuda_sm70_shflsync_up_p)
        /*0338*/ 	.word	0x00000000


	//----- nvinfo : EIATTR_FRAME_SIZE
	.align		4
.L_148:
        /*033c*/ 	.byte	0x04, 0x11
        /*033e*/ 	.short	(.L_150 - .L_149)
	.align		4
.L_149:
        /*0340*/ 	.word	index@($__internal_9_$__cuda_sm70_shflsync_idx_p)
        /*0344*/ 	.word	0x00000000


	//----- nvinfo : EIATTR_FRAME_SIZE
	.align		4
.L_150:
        /*0348*/ 	.byte	0x04, 0x11
        /*034a*/ 	.short	(.L_152 - .L_151)
	.align		4
.L_151:
        /*034c*/ 	.word	index@($__internal_8_$__cuda_sm70_shflsync_bfly_p)
        /*0350*/ 	.word	0x00000000


	//----- nvinfo : EIATTR_FRAME_SIZE
	.align		4
.L_152:
        /*0354*/ 	.byte	0x04, 0x11
        /*0356*/ 	.short	(.L_154 - .L_153)
	.align		4
.L_153:
        /*0358*/ 	.word	index@(_ZN7cutlass13device_kernelIN5flash19enable_sm80_to_sm89INS1_16FlashAttnFwdSm80INS1_25CollectiveMainloopFwdSm80ILi4ELi1ELb0EN4cute5tupleIJNS5_1CILi128EEENS7_ILi80EEENS7_ILi64EEEEEELi64ENS_10bfloat16_tEfNS_4arch4Sm80ELb0ELb1ELb1ELb1ELb0ELb0ELb1ELb1EEENS1_21CollectiveEpilogueFwdINS6_IJS8_SA_S9_EEENS6_IJNS7_ILi1EEESI_SI_EEESC_SE_Li128ELb1ELb1ELb1ELb0EEENS1_36VarlenDynamicPersistentTileSchedulerILi128ELi80ELi128ELi128ELb1ELb1ELb0ELb1ELb0ELb1EEEEEEEEEvNT_6ParamsE)
        /*035c*/ 	.word	0x00000090


	//----- nvinfo : EIATTR_REGCOUNT
	.align		4
.L_154:
        /*0360*/ 	.byte	0x04, 0x2f
        /*0362*/ 	.short	(.L_156 - .L_155)
	.align		4
.L_155:
        /*0364*/ 	.word	index@(_ZN7cutlass13device_kernelIN5flash19enable_sm80_to_sm89INS1_16FlashAttnFwdSm80INS1_25CollectiveMainloopFwdSm80ILi4ELi1ELb0EN4cute5tupleIJNS5_1CILi128EEENS7_ILi96EEENS7_ILi64EEEEEELi64ENS_10bfloat16_tEfNS_4arch4Sm80ELb0ELb1ELb1ELb0ELb0ELb0ELb1ELb1EEENS1_21CollectiveEpilogueFwdINS6_IJS8_SA_S9_EEENS6_IJNS7_ILi1EEESI_SI_EEESC_SE_Li128ELb0ELb1ELb1ELb0EEENS1_19SingleTileSchedulerILb0ELb1ELb1ELi128EEEEEEEEEvNT_6ParamsE)
        /*0368*/ 	.word	0x000000ff


	//----- nvinfo : EIATTR_FRAME_SIZE
	.align		4
.L_156:
        /*036c*/ 	.byte	0x04, 0x11
        /*036e*/ 	.short	(.L_158 - .L_157)
	.align		4
.L_157:
        /*0370*/ 	.word	index@(_ZN7cutlass13device_kernelIN5flash19enable_sm80_to_sm89INS1_16FlashAttnFwdSm80INS1_25CollectiveMainloopFwdSm80ILi4ELi1ELb0EN4cute5tupleIJNS5_1CILi128EEENS7_ILi96EEENS7_ILi64EEEEEELi64ENS_10bfloat16_tEfNS_4arch4Sm80ELb0ELb1ELb1ELb0ELb0ELb0ELb1ELb1EEENS1_21CollectiveEpilogueFwdINS6_IJS8_SA_S9_EEENS6_IJNS7_ILi1EEESI_SI_EEESC_SE_Li128ELb0ELb1ELb1ELb0EEENS1_19SingleTileSchedulerILb0ELb1ELb1ELi128EEEEEEEEEvNT_6ParamsE)
        /*0374*/ 	.word	0x00000078


	//----- nvinfo : EIATTR_REGCOUNT
	.align		4
.L_158:
        /*0378*/ 	.byte	0x04, 0x2f
        /*037a*/ 	.short	(.L_160 - .L_159)
	.align		4
.L_159:
        /*037c*/ 	.word	index@(_ZN7cutlass13device_kernelIN5flash19enable_sm80_to_sm89INS1_16FlashAttnFwdSm80INS1_25CollectiveMainloopFwdSm80ILi4ELi1ELb0EN4cute5tupleIJNS5_1CILi128EEENS7_ILi80EEENS7_ILi64EEEEEELi64ENS_10bfloat16_tEfNS_4arch4Sm80ELb0ELb0ELb1ELb1ELb0ELb1ELb1ELb1EEENS1_21CollectiveEpilogueFwdINS6_IJS8_SA_S9_EEENS6_IJNS7_ILi1EEESI_SI_EEESC_SE_Li128ELb1ELb1ELb1ELb0EEENS1_36VarlenDynamicPersistentTileSchedulerILi128ELi80ELi128ELi128ELb1ELb1ELb0ELb0ELb1ELb1EEEEEEEEEvNT_6ParamsE)
        /*0380*/ 	.word	0x000000ff


	//----- nvinfo : EIATTR_FRAME_SIZE
	.align		4
.L_160:
        /*0384*/ 	.byte	0x04, 0x11
        /*0386*/ 	.short	(.L_162 - .L_161)
	.align		4
.L_161:
        /*0388*/ 	.word	index@($__internal_7_$__cuda_sm70_votesync_ballot)
        /*038c*/ 	.word	0x00000000


	//----- nvinfo : EIATTR_FRAME_SIZE
	.align		4
.L_162:
        /*0390*/ 	.byte	0x04, 0x11
        /*0392*/ 	.short	(.L_164 - .L_163)
	.align		4
.L_163:
        /*0394*/ 	.word	index@($__internal_6_$__cuda_sm70_shflsync_up_p)
        /*0398*/ 	.word	0x00000000


	//----- nvinfo : EIATTR_FRAME_SIZE
	.align		4
.L_164:
        /*039c*/ 	.byte	0x04, 0x11
        /*039e*/ 	.short	(.L_166 - .L_165)
	.align		4
.L_165:
        /*03a0*/ 	.word	index@($__internal_5_$__cuda_sm70_shflsync_idx_p)
        /*03a4*/ 	.word	0x00000000


	//----- nvinfo : EIATTR_FRAME_SIZE
	.align		4
.L_166:
        /*03a8*/ 	.byte	0x04, 0x11
        /*03aa*/ 	.short	(.L_168 - .L_167)
	.align		4
.L_167:
        /*03ac*/ 	.word	index@($__internal_4_$__cuda_sm70_shflsync_bfly_p)
        /*03b0*/ 	.word	0x00000000


	//----- nvinfo : EIATTR_FRAME_SIZE
	.align		4
.L_168:
        /*03b4*/ 	.byte	0x04, 0x11
        /*03b6*/ 	.short	(.L_170 - .L_169)
	.align		4
.L_169:
        /*03b8*/ 	.word	index@(_ZN7cutlass13device_kernelIN5flash19enable_sm80_to_sm89INS1_16FlashAttnFwdSm80INS1_25CollectiveMainloopFwdSm80ILi4ELi1ELb0EN4cute5tupleIJNS5_1CILi128EEENS7_ILi80EEENS7_ILi64EEEEEELi64ENS_10bfloat16_tEfNS_4arch4Sm80ELb0ELb0ELb1ELb1ELb0ELb1ELb1ELb1EEENS1_21CollectiveEpilogueFwdINS6_IJS8_SA_S9_EEENS6_IJNS7_ILi1EEESI_SI_EEESC_SE_Li128ELb1ELb1ELb1ELb0EEENS1_36VarlenDynamicPersistentTileSchedulerILi128ELi80ELi128ELi128ELb1ELb1ELb0ELb0ELb1ELb1EEEEEEEEEvNT_6ParamsE)
        /*03bc*/ 	.word	0x00000070


	//----- nvinfo : EIATTR_REGCOUNT
	.align		4
.L_170:
        /*03c0*/ 	.byte	0x04, 0x2f
        /*03c2*/ 	.short	(.L_172 - .L_171)
	.align		4
.L_171:
        /*03c4*/ 	.word	index@(_ZN7cutlass13device_kernelIN5flash19enable_sm80_to_sm89INS1_16FlashAttnFwdSm80INS1_25CollectiveMainloopFwdSm80ILi4ELi1ELb0EN4cute5tupleIJNS5_1CILi128EEENS7_ILi80EEENS7_ILi64EEEEEELi64ENS_10bfloat16_tEfNS_4arch4Sm80ELb0ELb0ELb1ELb1ELb0ELb0ELb1ELb1EEENS1_21CollectiveEpilogueFwdINS6_IJS8_SA_S9_EEENS6_IJNS7_ILi1EEESI_SI_EEESC_SE_Li128ELb1ELb1ELb1ELb0EEENS1_36VarlenDynamicPersistentTileSchedulerILi128ELi80ELi128ELi128ELb1ELb1ELb0ELb0ELb1ELb1EEEEEEEEEvNT_6ParamsE)
        /*03c8*/ 	.word	0x000000ff


	//----- nvinfo : EIATTR_FRAME_SIZE
	.align		4
.L_172:
        /*03cc*/ 	.byte	0x04, 0x11
        /*03ce*/ 	.short	(.L_174 - .L_173)
	.align		4
.L_173:
        /*03d0*/ 	.word	index@($__internal_3_$__cuda_sm70_votesync_ballot)
        /*03d4*/ 	.word	0x00000000


	//----- nvinfo : EIATTR_FRAME_SIZE
	.align		4
.L_174:
        /*03d8*/ 	.byte	0x04, 0x11
        /*03da*/ 	.short	(.L_176 - .L_175)
	.align		4
.L_175:
        /*03dc*/ 	.word	index@($__internal_2_$__cuda_sm70_shflsync_up_p)
        /*03e0*/ 	.word	0x00000000


	//----- nvinfo : EIATTR_FRAME_SIZE
	.align		4
.L_176:
        /*03e4*/ 	.byte	0x04, 0x11
        /*03e6*/ 	.short	(.L_178 - .L_177)
	.align		4
.L_177:
        /*03e8*/ 	.word	index@($__internal_1_$__cuda_sm70_shflsync_idx_p)
        /*03ec*/ 	.word	0x00000000


	//----- nvinfo : EIATTR_FRAME_SIZE
	.align		4
.L_178:
        /*03f0*/ 	.byte	0x04, 0x11
        /*03f2*/ 	.short	(.L_180 - .L_179)
	.align		4
.L_179:
        /*03f4*/ 	.word	index@($__internal_0_$__cuda_sm70_shflsync_bfly_p)
        /*03f8*/ 	.word	0x00000000


	//----- nvinfo : EIATTR_FRAME_SIZE
	.align		4
.L_180:
        /*03fc*/ 	.byte	0x04, 0x11
        /*03fe*/ 	.short	(.L_182 - .L_181)
	.align		4
.L_181:
        /*0400*/ 	.word	index@(_ZN7cutlass13device_kernelIN5flash19enable_sm80_to_sm89INS1_16FlashAttnFwdSm80INS1_25CollectiveMainloopFwdSm80ILi4ELi1ELb0EN4cute5tupleIJNS5_1CILi128EEENS7_ILi80EEENS7_ILi64EEEEEELi64ENS_10bfloat16_tEfNS_4arch4Sm80ELb0ELb0ELb1ELb1ELb0ELb0ELb1ELb1EEENS1_21CollectiveEpilogueFwdINS6_IJS8_SA_S9_EEENS6_IJNS7_ILi1EEESI_SI_EEESC_SE_Li128ELb1ELb1ELb1ELb0EEENS1_36VarlenDynamicPersistentTileSchedulerILi128ELi80ELi128ELi128ELb1ELb1ELb0ELb0ELb1ELb1EEEEEEEEEvNT_6ParamsE)
        /*0404*/ 	.word	0x00000090


	//----- nvinfo : EIATTR_REGCOUNT
	.align		4
.L_182:
        /*0408*/ 	.byte	0x04, 0x2f
        /*040a*/ 	.short	(.L_184 - .L_183)
	.align		4
.L_183:
        /*040c*/ 	.word	index@(_ZN7cutlass13device_kernelIN5flash19enable_sm80_to_sm89INS1_16FlashAttnFwdSm80INS1_25CollectiveMainloopFwdSm80ILi4ELi1ELb0EN4cute5tupleIJNS5_1CILi128EEENS7_ILi112EEENS7_ILi64EEEEEELi64ENS_10bfloat16_tEfNS_4arch4Sm80ELb0ELb0ELb1ELb0ELb0ELb0ELb1ELb1EEENS1_21CollectiveEpilogueFwdINS6_IJS8_SA_S9_EEENS6_IJNS7_ILi1EEESI_SI_EEESC_SE_Li128ELb0ELb1ELb1ELb0EEENS1_19SingleTileSchedulerILb0ELb1ELb1ELi128EEEEEEEEEvNT_6ParamsE)
        /*0410*/ 	.word	0x000000ff


	//----- nvinfo : EIATTR_FRAME_SIZE
	.align		4
.L_184:
        /*0414*/ 	.byte	0x04, 0x11
        /*0416*/ 	.short	(.L_186 - .L_185)
	.align		4
.L_185:
        /*0418*/ 	.word	index@(_ZN7cutlass13device_kernelIN5flash19enable_sm80_to_sm89INS1_16FlashAttnFwdSm80INS1_25CollectiveMainloopFwdSm80ILi4ELi1ELb0EN4cute5tupleIJNS5_1CILi128EEENS7_ILi112EEENS7_ILi64EEEEEELi64ENS_10bfloat16_tEfNS_4arch4Sm80ELb0ELb0ELb1ELb0ELb0ELb0ELb1ELb1EEENS1_21CollectiveEpilogueFwdINS6_IJS8_SA_S9_EEENS6_IJNS7_ILi1EEESI_SI_EEESC_SE_Li128ELb0ELb1ELb1ELb0EEENS1_19SingleTileSchedulerILb0ELb1ELb1ELi128EEEEEEEEEvNT_6ParamsE)
        /*041c*/ 	.word	0x00000068


	//----- nvinfo : EIATTR_MIN_STACK_SIZE
	.align		4
.L_186:
        /*0420*/ 	.byte	0x04, 0x12
        /*0422*/ 	.short	(.L_188 - .L_187)
	.align		4
.L_187:
        /*0424*/ 	.word	index@(_ZN7cutlass13device_kernelIN5flash19enable_sm80_to_sm89INS1_16FlashAttnFwdSm80INS1_25CollectiveMainloopFwdSm80ILi4ELi1ELb0EN4cute5tupleIJNS5_1CILi128EEENS7_ILi112EEENS7_ILi64EEEEEELi64ENS_10bfloat16_tEfNS_4arch4Sm80ELb0ELb0ELb1ELb0ELb0ELb0ELb1ELb1EEENS1_21CollectiveEpilogueFwdINS6_IJS8_SA_S9_EEENS6_IJNS7_ILi1EEESI_SI_EEESC_SE_Li128ELb0ELb1ELb1ELb0EEENS1_19SingleTileSchedulerILb0ELb1ELb1ELi128EEEEEEEEEvNT_6ParamsE)
        /*0428*/ 	.word	0x00000068


	//----- nvinfo : EIATTR_MIN_STACK_SIZE
	.align		4
.L_188:
        /*042c*/ 	.byte	0x04, 0x12
        /*042e*/ 	.short	(.L_190 - .L_189)
	.align		4
.L_189:
        /*0430*/ 	.word	index@(_ZN7cutlass13device_kernelIN5flash19enable_sm80_to_sm89INS1_16FlashAttnFwdSm80INS1_25CollectiveMainloopFwdSm80ILi4ELi1ELb0EN4cute5tupleIJNS5_1CILi128EEENS7_ILi80EEENS7_ILi64EEEEEELi64ENS_10bfloat16_tEfNS_4arch4Sm80ELb0ELb0ELb1ELb1ELb0ELb0ELb1ELb1EEENS1_21CollectiveEpilogueFwdINS6_IJS8_SA_S9_EEENS6_IJNS7_ILi1EEESI_SI_EEESC_SE_Li128ELb1ELb1ELb1ELb0EEENS1_36VarlenDynamicPersistentTileSchedulerILi128ELi80ELi128ELi128ELb1ELb1ELb0ELb0ELb1ELb1EEEEEEEEEvNT_6ParamsE)
        /*0434*/ 	.word	0x00000090


	//----- nvinfo : EIATTR_MIN_STACK_SIZE
	.align		4
.L_190:
        /*0438*/ 	.byte	0x04, 0x12
        /*043a*/ 	.short	(.L_192 - .L_191)
	.align		4
.L_191:
        /*043c*/ 	.word	index@(_ZN7cutlass13device_kernelIN5flash19enable_sm80_to_sm89INS1_16FlashAttnFwdSm80INS1_25CollectiveMainloopFwdSm80ILi4ELi1ELb0EN4cute5tupleIJNS5_1CILi128EEENS7_ILi80EEENS7_ILi64EEEEEELi64ENS_10bfloat16_tEfNS_4arch4Sm80ELb0ELb0ELb1ELb1ELb0ELb1ELb1ELb1EEENS1_21CollectiveEpilogueFwdINS6_IJS8_SA_S9_EEENS6_IJNS7_ILi1EEESI_SI_EEESC_SE_Li128ELb1ELb1ELb1ELb0EEENS1_36VarlenDynamicPersistentTileSchedulerILi128ELi80ELi128ELi128ELb1ELb1ELb0ELb0ELb1ELb1EEEEEEEEEvNT_6ParamsE)
        /*0440*/ 	.word	0x00000070


	//----- nvinfo : EIATTR_MIN_STACK_SIZE
	.align		4
.L_192:
        /*0444*/ 	.byte	0x04, 0x12
        /*0446*/ 	.short	(.L_194 - .L_193)
	.align		4
.L_193:
        /*0448*/ 	.word	index@(_ZN7cutlass13device_kernelIN5flash19enable_sm80_to_sm89INS1_16FlashAttnFwdSm80INS1_25CollectiveMainloopFwdSm80ILi4ELi1ELb0EN4cute5tupleIJNS5_1CILi128EEENS7_ILi96EEENS7_ILi64EEEEEELi64ENS_10bfloat16_tEfNS_4arch4Sm80ELb0ELb1ELb1ELb0ELb0ELb0ELb1ELb1EEENS1_21CollectiveEpilogueFwdINS6_IJS8_SA_S9_EEENS6_IJNS7_ILi1EEESI_SI_EEESC_SE_Li128ELb0ELb1ELb1ELb0EEENS1_19SingleTileSchedulerILb0ELb1ELb1ELi128EEEEEEEEEvNT_6ParamsE)
        /*044c*/ 	.word	0x00000078


	//----- nvinfo : EIATTR_MIN_STACK_SIZE
	.align		4
.L_194:
        /*0450*/ 	.byte	0x04, 0x12
        /*0452*/ 	.short	(.L_196 - .L_195)
	.align		4
.L_195:
        /*0454*/ 	.word	index@(_ZN7cutlass13device_kernelIN5flash19enable_sm80_to_sm89INS1_16FlashAttnFwdSm80INS1_25CollectiveMainloopFwdSm80ILi4ELi1ELb0EN4cute5tupleIJNS5_1CILi128EEENS7_ILi80EEENS7_ILi64EEEEEELi64ENS_10bfloat16_tEfNS_4arch4Sm80ELb0ELb1ELb1ELb1ELb0ELb0ELb1ELb1EEENS1_21CollectiveEpilogueFwdINS6_IJS8_SA_S9_EEENS6_IJNS7_ILi1EEESI_SI_EEESC_SE_Li128ELb1ELb1ELb1ELb0EEENS1_36VarlenDynamicPersistentTileSchedulerILi128ELi80ELi128ELi128ELb1ELb1ELb0ELb1ELb0ELb1EEEEEEEEEvNT_6ParamsE)
        /*0458*/ 	.word	0x00000090


	//----- nvinfo : EIATTR_MIN_STACK_SIZE
	.align		4
.L_196:
        /*045c*/ 	.byte	0x04, 0x12
        /*045e*/ 	.short	(.L_198 - .L_197)
	.align		4
.L_197:
        /*0460*/ 	.word	index@(_ZN7cutlass13device_kernelIN5flash19enable_sm80_to_sm89INS1_16FlashAttnFwdSm80INS1_25CollectiveMainloopFwdSm80ILi4ELi1ELb0EN4cute5tupleIJNS5_1CILi128EEENS7_ILi80EEENS7_ILi64EEEEEELi64ENS_10bfloat16_tEfNS_4arch4Sm80ELb0ELb1ELb1ELb1ELb0ELb1ELb1ELb1EEENS1_21CollectiveEpilogueFwdINS6_IJS8_SA_S9_EEENS6_IJNS7_ILi1EEESI_SI_EEESC_SE_Li128ELb1ELb1ELb1ELb0EEENS1_36VarlenDynamicPersistentTileSchedulerILi128ELi80ELi128ELi128ELb1ELb1ELb0ELb1ELb0ELb1EEEEEEEEEvNT_6ParamsE)
        /*0464*/ 	.word	0x00000070


	//----- nvinfo : EIATTR_MIN_STACK_SIZE
	.align		4
.L_198:
        /*0468*/ 	.byte	0x04, 0x12
        /*046a*/ 	.short	(.L_200 - .L_199)
	.align		4
.L_199:
        /*046c*/ 	.word	index@(_ZN7cutlass13device_kernelIN5flash19enable_sm80_to_sm89INS1_16FlashAttnFwdSm80INS1_25CollectiveMainloopFwdSm80ILi4ELi1ELb0EN4cute5tupleIJNS5_1CILi128EEENS7_ILi112EEENS7_ILi64EEEEEELi64ENS_10bfloat16_tEfNS_4arch4Sm80ELb1ELb0ELb1ELb0ELb0ELb0ELb1ELb1EEENS1_21CollectiveEpilogueFwdINS6_IJS8_SA_S9_EEENS6_IJNS7_ILi1EEESI_SI_EEESC_SE_Li128ELb0ELb1ELb1ELb0EEENS1_30DynamicPersistentTileSchedulerILi128ELi128ELb1ELb1ELb0EEEEEEEEEvNT_6ParamsE)
        /*0470*/ 	.word	0x00000098


	//----- nvinfo : EIATTR_MIN_STACK_SIZE
	.align		4
.L_200:
        /*0474*/ 	.byte	0x04, 0x12
        /*0476*/ 	.short	(.L_202 - .L_201)
	.align		4
.L_201:
        /*0478*/ 	.word	index@(_ZN7cutlass13device_kernelIN5flash19enable_sm80_to_sm89INS1_16FlashAttnFwdSm80INS1_25CollectiveMainloopFwdSm80ILi4ELi1ELb0EN4cute5tupleIJNS5_1CILi128EEENS7_ILi80EEENS7_ILi64EEEEEELi64ENS_10bfloat16_tEfNS_4arch4Sm80ELb1ELb0ELb1ELb1ELb0ELb0ELb1ELb1EEENS1_21CollectiveEpilogueFwdINS6_IJS8_SA_S9_EEENS6_IJNS7_ILi1EEESI_SI_EEESC_SE_Li128ELb1ELb1ELb1ELb0EEENS1_36VarlenDynamicPersistentTileSchedulerILi128ELi80ELi128ELi128ELb1ELb1ELb0ELb1ELb1ELb1EEEEEEEEEvNT_6ParamsE)
        /*047c*/ 	.word	0x000000a0


	//----- nvinfo : EIATTR_MIN_STACK_SIZE
	.align		4
.L_202:
        /*0480*/ 	.byte	0x04, 0x12
        /*0482*/ 	.short	(.L_204 - .L_203)
	.align		4
.L_203:
        /*0484*/ 	.word	index@(_ZN7cutlass13device_kernelIN5flash19enable_sm80_to_sm89INS1_16FlashAttnFwdSm80INS1_25CollectiveMainloopFwdSm80ILi4ELi1ELb0EN4cute5tupleIJNS5_1CILi128EEENS7_ILi80EEENS7_ILi64EEEEEELi64ENS_10bfloat16_tEfNS_4arch4Sm80ELb1ELb0ELb1ELb1ELb0ELb1ELb1ELb1EEENS1_21CollectiveEpilogueFwdINS6_IJS8_SA_S9_EEENS6_IJNS7_ILi1EEESI_SI_EEESC_SE_Li128ELb1ELb1ELb1ELb0EEENS1_36VarlenDynamicPersistentTileSchedulerILi128ELi80ELi128ELi128ELb1ELb1ELb0ELb1ELb1ELb1EEEEEEEEEvNT_6ParamsE)
        /*0488*/ 	.word	0x00000068


	//----- nvinfo : EIATTR_MIN_STACK_SIZE
	.align		4
.L_204:
        /*048c*/ 	.byte	0x04, 0x12
        /*048e*/ 	.short	(.L_206 - .L_205)
	.align		4
.L_205:
        /*0490*/ 	.word	index@(_ZN7cutlass13device_kernelIN5flash19enable_sm80_to_sm89INS1_16FlashAttnFwdSm80INS1_25CollectiveMainloopFwdSm80ILi4ELi1ELb0EN4cute5tupleIJNS5_1CILi128EEENS7_ILi112EEENS7_ILi64EEEEEELi64ENS_10bfloat16_tEfNS_4arch4Sm80ELb0ELb0ELb0ELb0ELb0ELb0ELb1ELb1EEENS1_21CollectiveEpilogueFwdINS6_IJS8_SA_S9_EEENS6_IJNS7_ILi1EEESI_SI_EEESC_SE_Li128ELb0ELb1ELb1ELb0EEENS1_19SingleTileSchedulerILb0ELb1ELb1ELi128EEEEEEEEEvNT_6ParamsE)
        /*0494*/ 	.word	0x00000048


	//----- nvinfo : EIATTR_MIN_STACK_SIZE
	.align		4
.L_206:
        /*0498*/ 	.byte	0x04, 0x12
        /*049a*/ 	.short	(.L_208 - .L_207)
	.align		4
.L_207:
        /*049c*/ 	.word	index@(_ZN7cutlass13device_kernelIN5flash19enable_sm80_to_sm89INS1_16FlashAttnFwdSm80INS1_25CollectiveMainloopFwdSm80ILi4ELi1ELb0EN4cute5tupleIJNS5_1CILi128EEENS7_ILi80EEENS7_ILi64EEEEEELi64ENS_10bfloat16_tEfNS_4arch4Sm80ELb0ELb0ELb0ELb1ELb0ELb0ELb1ELb1EEENS1_21CollectiveEpilogueFwdINS6_IJS8_SA_S9_EEENS6_IJNS7_ILi1EEESI_SI_EEESC_SE_Li128ELb1ELb1ELb1ELb0EEENS1_36VarlenDynamicPersistentTileSchedulerILi128ELi80ELi128ELi128ELb1ELb1ELb0ELb0ELb1ELb1EEEEEEEEEvNT_6ParamsE)
        /*04a0*/ 	.word	0x00000058


	//----- nvinfo : EIATTR_MIN_STACK_SIZE
	.align		4
.L_208:
        /*04a4*/ 	.byte	0x04, 0x12
        /*04a6*/ 	.short	(.L_210 - .L_209)
	.align		4
.L_209:
        /*04a8*/ 	.word	index@(_ZN7cutlass13device_kernelIN5flash19enable_sm80_to_sm89INS1_16FlashAttnFwdSm80INS1_25CollectiveMainloopFwdSm80ILi4ELi1ELb0EN4cute5tupleIJNS5_1CILi128EEENS7_ILi80EEENS7_ILi64EEEEEELi64ENS_10bfloat16_tEfNS_4arch4Sm80ELb0ELb0ELb0ELb1ELb0ELb1ELb1ELb1EEENS1_21CollectiveEpilogueFwdINS6_IJS8_SA_S9_EEENS6_IJNS7_ILi1EEESI_SI_EEESC_SE_Li128ELb1ELb1ELb1ELb0EEENS1_36VarlenDynamicPersistentTileSchedulerILi128ELi80ELi128ELi128ELb1ELb1ELb0ELb0ELb1ELb1EEEEEEEEEvNT_6ParamsE)
        /*04ac*/ 	.word	0x00000040


	//----- nvinfo : EIATTR_MIN_STACK_SIZE
	.align		4
.L_210:
        /*04b0*/ 	.byte	0x04, 0x12
        /*04b2*/ 	.short	(.L_212 - .L_211)
	.align		4
.L_211:
        /*04b4*/ 	.word	index@(_ZN7cutlass13device_kernelIN5flash19enable_sm80_to_sm89INS1_16FlashAttnFwdSm80INS1_25CollectiveMainloopFwdSm80ILi4ELi1ELb0EN4cute5tupleIJNS5_1CILi128EEENS7_ILi96EEENS7_ILi64EEEEEELi64ENS_10bfloat16_tEfNS_4arch4Sm80ELb0ELb1ELb0ELb0ELb0ELb0ELb1ELb1EEENS1_21CollectiveEpilogueFwdINS6_IJS8_SA_S9_EEENS6_IJNS7_ILi1EEESI_SI_EEESC_SE_Li128ELb0ELb1ELb1ELb0EEENS1_19SingleTileSchedulerILb0ELb1ELb1ELi128EEEEEEEEEvNT_6ParamsE)
        /*04b8*/ 	.word	0x00000050


	//----- nvinfo : EIATTR_MIN_STACK_SIZE
	.align		4
.L_212:
        /*04bc*/ 	.byte	0x04, 0x12
        /*04be*/ 	.short	(.L_214 - .L_213)
	.align		4
.L_213:
        /*04c0*/ 	.word	index@(_ZN7cutlass13device_kernelIN5flash19enable_sm80_to_sm89INS1_16FlashAttnFwdSm80INS1_25CollectiveMainloopFwdSm80ILi4ELi1ELb0EN4cute5tupleIJNS5_1CILi128EEENS7_ILi80EEENS7_ILi64EEEEEELi64ENS_10bfloat16_tEfNS_4arch4Sm80ELb0ELb1ELb0ELb1ELb0ELb0ELb1ELb1EEENS1_21CollectiveEpilogueFwdINS6_IJS8_SA_S9_EEENS6_IJNS7_ILi1EEESI_SI_EEESC_SE_Li128ELb1ELb1ELb1ELb0EEENS1_36VarlenDynamicPersistentTileSchedulerILi128ELi80ELi128ELi128ELb1ELb1ELb0ELb1ELb0ELb1EEEEEEEEEvNT_6ParamsE)
        /*04c4*/ 	.word	0x00000088


	//----- nvinfo : EIATTR_MIN_STACK_SIZE
	.align		4
.L_214:
        /*04c8*/ 	.byte	0x04, 0x12
        /*04ca*/ 	.short	(.L_216 - .L_215)
	.align		4
.L_215:
        /*04cc*/ 	.word	index@(_ZN7cutlass13device_kernelIN5flash19enable_sm80_to_sm89INS1_16FlashAttnFwdSm80INS1_25CollectiveMainloopFwdSm80ILi4ELi1ELb0EN4cute5tupleIJNS5_1CILi128EEENS7_ILi80EEENS7_ILi64EEEEEELi64ENS_10bfloat16_tEfNS_4arch4Sm80ELb0ELb1ELb0ELb1ELb0ELb1ELb1ELb1EEENS1_21CollectiveEpilogueFwdINS6_IJS8_SA_S9_EEENS6_IJNS7_ILi1EEESI_SI_EEESC_SE_Li128ELb1ELb1ELb1ELb0EEENS1_36VarlenDynamicPersistentTileSchedulerILi128ELi80ELi128ELi128ELb1ELb1ELb0ELb1ELb0ELb1EEEEEEEEEvNT_6ParamsE)
        /*04d0*/ 	.word	0x00000068


	//----- nvinfo : EIATTR_MIN_STACK_SIZE
	.align		4
.L_216:
        /*04d4*/ 	.byte	0x04, 0x12
        /*04d6*/ 	.short	(.L_218 - .L_217)
	.align		4
.L_217:
        /*04d8*/ 	.word	index@(_ZN7cutlass13device_kernelIN5flash19enable_sm80_to_sm89INS1_16FlashAttnFwdSm80INS1_25CollectiveMainloopFwdSm80ILi4ELi1ELb0EN4cute5tupleIJNS5_1CILi128EEENS7_ILi112EEENS7_ILi64EEEEEELi64ENS_10bfloat16_tEfNS_4arch4Sm80ELb1ELb0ELb0ELb0ELb0ELb0ELb1ELb1EEENS1_21CollectiveEpilogueFwdINS6_IJS8_SA_S9_EEENS6_IJNS7_ILi1EEESI_SI_EEESC_SE_Li128ELb0ELb1ELb1ELb0EEENS1_30DynamicPersistentTileSchedulerILi128ELi128ELb1ELb1ELb0EEEEEEEEEvNT_6ParamsE)
        /*04dc*/ 	.word	0x000000d8


	//----- nvinfo : EIATTR_MIN_STACK_SIZE
	.align		4
.L_218:
        /*04e0*/ 	.byte	0x04, 0x12
        /*04e2*/ 	.short	(.L_220 - .L_219)
	.align		4
.L_219:
        /*04e4*/ 	.word	index@(_ZN7cutlass13device_kernelIN5flash19enable_sm80_to_sm89INS1_16FlashAttnFwdSm80INS1_25CollectiveMainloopFwdSm80ILi4ELi1ELb0EN4cute5tupleIJNS5_1CILi128EEENS7_ILi80EEENS7_ILi64EEEEEELi64ENS_10bfloat16_tEfNS_4arch4Sm80ELb1ELb0ELb0ELb1ELb0ELb0ELb1ELb1EEENS1_21CollectiveEpilogueFwdINS6_IJS8_SA_S9_EEENS6_IJNS7_ILi1EEESI_SI_EEESC_SE_Li128ELb1ELb1ELb1ELb0EEENS1_36VarlenDynamicPersistentTileSchedulerILi128ELi80ELi128ELi128ELb1ELb1ELb0ELb1ELb1ELb1EEEEEEEEEvNT_6ParamsE)
        /*04e8*/ 	.word	0x000000a0


	//----- nvinfo : EIATTR_MIN_STACK_SIZE
	.align		4
.L_220:
        /*04ec*/ 	.byte	0x04, 0x12
        /*04ee*/ 	.short	(.L_222 - .L_221)
	.align		4
.L_221:
        /*04f0*/ 	.word	index@(_ZN7cutlass13device_kernelIN5flash19enable_sm80_to_sm89INS1_16FlashAttnFwdSm80INS1_25CollectiveMainloopFwdSm80ILi4ELi1ELb0EN4cute5tupleIJNS5_1CILi128EEENS7_ILi80EEENS7_ILi64EEEEEELi64ENS_10bfloat16_tEfNS_4arch4Sm80ELb1ELb0ELb0ELb1ELb0ELb1ELb1ELb1EEENS1_21CollectiveEpilogueFwdINS6_IJS8_SA_S9_EEENS6_IJNS7_ILi1EEESI_SI_EEESC_SE_Li128ELb1ELb1ELb1ELb0EEENS1_36VarlenDynamicPersistentTileSchedulerILi128ELi80ELi128ELi128ELb1ELb1ELb0ELb1ELb1ELb1EEEEEEEEEvNT_6ParamsE)
        /*04f4*/ 	.word	0x00000068
.L_222:


//--------------------- .nv.info._ZN7cutlass13device_kernelIN5flash19enable_sm80_to_sm89INS1_16FlashAttnFwdSm80INS1_25CollectiveMainloopFwdSm80ILi4ELi1ELb0EN4cute5tupleIJNS5_1CILi128EEENS7_ILi112EEENS7_ILi64EEEEEELi64ENS_10bfloat16_tEfNS_4arch4Sm80ELb0ELb0ELb1ELb0ELb0ELb0ELb1ELb1EEENS1_21CollectiveEpilogueFwdINS6_IJS8_SA_S9_EEENS6_IJNS7_ILi1EEESI_SI_EEESC_SE_Li128ELb0ELb1ELb1ELb0EEENS1_19SingleTileSchedulerILb0ELb1ELb1ELi128EEEEEEEEEvNT_6ParamsE --------------------------
	.section	.nv.info._ZN7cutlass13device_kernelIN5flash19enable_sm80_to_sm89INS1_16FlashAttnFwdSm80INS1_25CollectiveMainloopFwdSm80ILi4ELi1ELb0EN4cute5tupleIJNS5_1CILi128EEENS7_ILi112EEENS7_ILi64EEEEEELi64ENS_10bfloat16_tEfNS_4arch4Sm80ELb0ELb0ELb1ELb0ELb0ELb0ELb1ELb1EEENS1_21CollectiveEpilogueFwdINS6_IJS8_SA_S9_EEENS6_IJNS7_ILi1EEESI_SI_EEESC_SE_Li128ELb0ELb1ELb1ELb0EEENS1_19SingleTileSchedulerILb0ELb1ELb1ELi128EEEEEEEEEvNT_6ParamsE,"",@"SHT_CUDA_INFO"
	.sectionflags	@""
	.align	4


	//----- nvinfo : EIATTR_CUDA_API_VERSION
	.align		4
        /*0000*/ 	.byte	0x04, 0x37
        /*0002*/ 	.short	(.L_224 - .L_223)
.L_223:
        /*0004*/ 	.word	0x00000082


	//----- nvinfo : EIATTR_SW2861232_WAR
	.align		4
.L_224:
        /*0008*/ 	.byte	0x01, 0x35
	.zero		2


	//----- nvinfo : EIATTR_PARAM_CBANK
	.align		4
        /*000c*/ 	.byte	0x04, 0x0a
        /*000e*/ 	.short	(.L_226 - .L_225)
	.align		4
.L_225:
        /*0010*/ 	.word	index@(.nv.constant0._ZN7cutlass13device_kernelIN5flash19enable_sm80_to_sm89INS1_16FlashAttnFwdSm80INS1_25CollectiveMainloopFwdSm80ILi4ELi1ELb0EN4cute5tupleIJNS5_1CILi128EEENS7_ILi112EEENS7_ILi64EEEEEELi64ENS_10bfloat16_tEfNS_4arch4Sm80ELb0ELb0ELb1ELb0ELb0ELb0ELb1ELb1EEENS1_21CollectiveEpilogueFwdINS6_IJS8_SA_S9_EEENS6_IJNS7_ILi1EEESI_SI_EEESC_SE_Li128ELb0ELb1ELb1ELb0EEENS1_19SingleTileSchedulerILb0ELb1ELb1ELi128EEEEEEEEEvNT_6ParamsE)
        /*0014*/ 	.short	0x0160
        /*0016*/ 	.short	0x0418


	//----- nvinfo : EIATTR_CBANK_PARAM_SIZE
	.align		4
.L_226:
        /*0018*/ 	.byte	0x03, 0x19
        /*001a*/ 	.short	0x0418


	//----- nvinfo : EIATTR_KPARAM_INFO
	.align		4
        /*001c*/ 	.byte	0x04, 0x17
        /*001e*/ 	.short	(.L_228 - .L_227)
.L_227:
        /*0020*/ 	.word	0x00000000
        /*0024*/ 	.short	0x0000
        /*0026*/ 	.short	0x0000
        /*0028*/ 	.byte	0x00, 0xf0, 0x61, 0x10


	//----- nvinfo : EIATTR_MAXREG_COUNT
	.align		4
.L_228:
        /*002c*/ 	.byte	0x03, 0x1b
        /*002e*/ 	.short	0x00ff


	//----- nvinfo : EIATTR_NUM_BARRIERS
	.align		4
        /*0030*/ 	.byte	0x02, 0x4c
        /*0032*/ 	.byte	0x02
	.zero		1


	//----- nvinfo : EIATTR_ANNOTATIONS
	.align		4
        /*0034*/ 	.byte	0x04, 0x55
        /*0036*/ 	.short	(.L_230 - .L_229)


	//   ....[0]....
.L_229:
        /*0038*/ 	.word	0x00000001
        /*003c*/ 	.byte	0x90, 0x00, 0x00, 0x00, 0x01, 0x00, 0x00, 0x00, 0xf0, 0x00, 0x00, 0x00, 0x01, 0x00, 0x00, 0x00
        /* <DEDUP_REMOVED lines=25> */
        /*01dc*/ 	.byte	0x40, 0xd3, 0x00, 0x00, 0x01, 0x00, 0x00, 0x00, 0xf0, 0xe7, 0x00, 0x00


	//----- nvinfo : EIATTR_MERCURY_ISA_VERSION
	.align		4
.L_230:
        /*01e8*/ 	.byte	0x03, 0x5f
        /*01ea*/ 	.short	0x0000


	//----- nvinfo : EIATTR_COOP_GROUP_MASK_REGIDS
	.align		4
        /*01ec*/ 	.byte	0x04, 0x29
        /*01ee*/ 	.short	(.L_232 - .L_231)


	//   ....[0]....
.L_231:
        /*01f0*/ 	.word	0xffffffff


	//   ....[1]....
        /*01f4*/ 	.word	0xffffffff


	//   ....[2]....
        /*01f8*/ 	.word	0xffffffff


	//   ....[3]....
        /*01fc*/ 	.word	0xffffffff


	//   ....[4]....
        /*0200*/ 	.word	0xffffffff


	//   ....[5]....
        /*0204*/ 	.word	0xffffffff


	//   ....[6]....
        /*0208*/ 	.word	0xffffffff


	//   ....[7]....
        /*020c*/ 	.word	0xffffffff


	//   ....[8]....
        /*0210*/ 	.word	0xffffffff


	//   ....[9]....
        /*0214*/ 	.word	0xffffffff


	//   ....[10]....
        /*0218*/ 	.word	0xffffffff


	//   ....[11]....
        /*021c*/ 	.word	0xffffffff


	//   ....[12]....
        /*0220*/ 	.word	0xffffffff


	//   ....[13]....
        /*0224*/ 	.word	0xffffffff


	//   ....[14]....
        /*0228*/ 	.word	0xffffffff


	//   ....[15]....
        /*022c*/ 	.word	0xffffffff


	//   ....[16]....
        /*0230*/ 	.word	0xffffffff


	//   ....[17]....
        /*0234*/ 	.word	0xffffffff


	//   ....[18]....
        /*0238*/ 	.word	0xffffffff


	//   ....[19]....
        /*023c*/ 	.word	0xffffffff


	//   ....[20]....
        /*0240*/ 	.word	0xffffffff


	//   ....[21]....
        /*0244*/ 	.word	0xffffffff


	//   ....[22]....
        /*0248*/ 	.word	0xffffffff


	//   ....[23]....
        /*024c*/ 	.word	0xffffffff


	//   ....[24]....
        /*0250*/ 	.word	0xffffffff


	//   ....[25]....
        /*0254*/ 	.word	0xffffffff


	//   ....[26]....
        /*0258*/ 	.word	0xffffffff


	//   ....[27]....
        /*025c*/ 	.word	0xffffffff


	//   ....[28]....
        /*0260*/ 	.word	0xffffffff


	//   ....[29]....
        /*0264*/ 	.word	0xffffffff


	//   ....[30]....
        /*0268*/ 	.word	0xffffffff


	//   ....[31]....
        /*026c*/ 	.word	0xffffffff


	//   ....[32]....
        /*0270*/ 	.word	0xffffffff


	//   ....[33]....
        /*0274*/ 	.word	0xffffffff


	//   ....[34]....
        /*0278*/ 	.word	0xffffffff


	//   ....[35]....
        /*027c*/ 	.word	0xffffffff


	//   ....[36]....
        /*0280*/ 	.word	0xffffffff


	//   ....[37]....
        /*0284*/ 	.word	0xffffffff


	//   ....[38]....
        /*0288*/ 	.word	0xffffffff


	//   ....[39]....
        /*028c*/ 	.word	0xffffffff


	//   ....[40]....
        /*0290*/ 	.word	0xffffffff


	//   ....[41]....
        /*0294*/ 	.word	0xffffffff


	//   ....[42]....
        /*0298*/ 	.word	0xffffffff


	//   ....[43]....
        /*029c*/ 	.word	0xffffffff


	//   ....[44]....
        /*02a0*/ 	.word	0xffffffff


	//   ....[45]....
        /*02a4*/ 	.word	0xffffffff


	//   ....[46]....
        /*02a8*/ 	.word	0xffffffff


	//   ....[47]....
        /*02ac*/ 	.word	0xffffffff


	//   ....[48]....
        /*02b0*/ 	.word	0xffffffff


	//   ....[49]....
        /*02b4*/ 	.word	0xffffffff


	//   ....[50]....
        /*02b8*/ 	.word	0xffffffff


	//   ....[51]....
        /*02bc*/ 	.word	0xffffffff


	//   ....[52]....
        /*02c0*/ 	.word	0xffffffff


	//   ....[53]....
        /*02c4*/ 	.word	0xffffffff


	//   ....[54]....
        /*02c8*/ 	.word	0xffffffff


	//   ....[55]....
        /*02cc*/ 	.word	0xffffffff


	//   ....[56]....
        /*02d0*/ 	.word	0xffffffff


	//----- nvinfo : EIATTR_COOP_GROUP_INSTR_OFFSETS
	.align		4
.L_232:
        /*02d4*/ 	.byte	0x04, 0x28
        /*02d6*/ 	.short	(.L_234 - .L_233)


	//   ....[0]....
.L_233:
        /*02d8*/ 	.word	0x00000060


	//   ....[1]....
        /*02dc*/ 	.word	0x00000be0


	//   ....[2]....
        /*02e0*/ 	.word	0x00000c10


	//   ....[3]....
        /*02e4*/ 	.word	0x00000e20


	//   ....[4]....
        /*02e8*/ 	.word	0x00000e50


	//   ....[5]....
        /*02ec*/ 	.word	0x00000ee0


	//   ....[6]....
        /*02f0*/ 	.word	0x00000f10


	//   ....[7]....
        /*02f4*/ 	.word	0x00000fa0


	//   ....[8]....
        /*02f8*/ 	.word	0x00000fd0


	//   ....[9]....
        /*02fc*/ 	.word	0x00001060


	//   ....[10]....
        /*0300*/ 	.word	0x00001090


	//   ....[11]....
        /*0304*/ 	.word	0x00001120


	//   ....[12]....
        /*0308*/ 	.word	0x00001150


	//   ....[13]....
        /*030c*/ 	.word	0x000011e0


	//   ....[14]....
        /*0310*/ 	.word	0x00001210


	//   ....[15]....
        /*0314*/ 	.word	0x00001290


	//   ....[16]....
        /*0318*/ 	.word	0x000012d0


	//   ....[17]....
        /*031c*/ 	.word	0x00004290


	//   ....[18]....
        /*0320*/ 	.word	0x000043a0


	//   ....[19]....
        /*0324*/ 	.word	0x000047c0


	//   ....[20]....
        /*0328*/ 	.word	0x00004880


	//   ....[21]....
        /*032c*/ 	.word	0x000048e0


	//   ....[22]....
        /*0330*/ 	.word	0x00004990


	//   ....[23]....
        /*0334*/ 	.word	0x00004ac0


	//   ....[24]....
        /*0338*/ 	.word	0x00004c10


	//   ....[25]....
        /*033c*/ 	.word	0x00009340


	//   ....[26]....
        /*0340*/ 	.word	0x00009410


	//   ....[27]....
        /*0344*/ 	.word	0x000094e0


	//   ....[28]....
        /*0348*/ 	.word	0x00009510


	//   ....[29]....
        /*034c*/ 	.word	0x00009540


	//   ....[30]....
        /*0350*/ 	.word	0x00009750


	//   ....[31]....
        /*0354*/ 	.word	0x00009860


	//   ....[32]....
        /*0358*/ 	.word	0x00009b00


	//   ....[33]....
        /*035c*/ 	.word	0x0000cc30


	//   ....[34]....
        /*0360*/ 	.word	0x0000cc40


	//   ....[35]....
        /*0364*/ 	.word	0x0000cc50


	//   ....[36]....
        /*0368*/ 	.word	0x0000cc60


	//   ....[37]....
        /*036c*/ 	.word	0x0000cc90


	//   ....[38]....
        /*0370*/ 	.word	0x0000ccb0


	//   ....[39]....
        /*0374*/ 	.word	0x0000ccd0


	//   ....[40]....
        /*0378*/ 	.word	0x0000cce0


	//   ....[41]....
        /*037c*/ 	.word	0x0000d8c0


	//   ....[42]....
        /*0380*/ 	.word	0x0000d910


	//   ....[43]....
        /*0384*/ 	.word	0x0000d940


	//   ....[44]....
        /*0388*/ 	.word	0x0000d970


	//   ....[45]....
        /*038c*/ 	.word	0x0000d9a0


	//   ....[46]....
        /*0390*/ 	.word	0x0000d9d0


	//   ....[47]....
        /*0394*/ 	.word	0x0000da00


	//   ....[48]....
        /*0398*/ 	.word	0x0000da20


	//   ....[49]....
        /*039c*/ 	.word	0x0000da40


	//   ....[50]....
        /*03a0*/ 	.word	0x0000da50


	//   ....[51]....
        /*03a4*/ 	.word	0x0000de00


	//   ....[52]....
        /*03a8*/ 	.word	0x0000de20


	//   ....[53]....
        /*03ac*/ 	.word	0x0000e120


	//   ....[54]....
        /*03b0*/ 	.word	0x0000e140


	//   ....[55]....
        /*03b4*/ 	.word	0x0000e440


	//   ....[56]....
        /*03b8*/ 	.word	0x0000e450


	//----- nvinfo : EIATTR_EXIT_INSTR_OFFSETS
	.align		4
.L_234:
        /*03bc*/ 	.byte	0x04, 0x1c
        /*03be*/ 	.short	(.L_236 - .L_235)


	//   ....[0]....
.L_235:
        /*03c0*/ 	.word	0x000001b0


	//   ....[1]....
        /*03c4*/ 	.word	0x0000e460


	//   ....[2]....
        /*03c8*/ 	.word	0x0000e700


	//   ....[3]....
        /*03cc*/ 	.word	0x0000e750


	//   ....[4]....
        /*03d0*/ 	.word	0x0000e780


	//   ....[5]....
        /*03d4*/ 	.word	0x0000e7e0


	//   ....[6]....
        /*03d8*/ 	.word	0x0000ea40


	//----- nvinfo : EIATTR_CTAIDZ_USED
	.align		4
.L_236:
        /*03dc*/ 	.byte	0x01, 0x04
	.zero		2


	//----- nvinfo : EIATTR_MAX_THREADS
	.align		4
        /*03e0*/ 	.byte	0x04, 0x05
        /*03e2*/ 	.short	(.L_238 - .L_237)
.L_237:
        /*03e4*/ 	.word	0x00000080
        /*03e8*/ 	.word	0x00000001
        /*03ec*/ 	.word	0x00000001


	//----- nvinfo : EIATTR_CRS_STACK_SIZE
	.align		4
.L_238:
        /*03f0*/ 	.byte	0x04, 0x1e
        /*03f2*/ 	.short	(.L_240 - .L_239)
.L_239:
        /*03f4*/ 	.word	0x00000000
.L_240:


//--------------------- .nv.info._ZN7cutlass13device_kernelIN5flash19enable_sm80_to_sm89INS1_16FlashAttnFwdSm80INS1_25CollectiveMainloopFwdSm80ILi4ELi1ELb0EN4cute5tupleIJNS5_1CILi128EEENS7_ILi80EEENS7_ILi64EEEEEELi64ENS_10bfloat16_tEfNS_4arch4Sm80ELb0ELb0ELb1ELb1ELb0ELb0ELb1ELb1EEENS1_21CollectiveEpilogueFwdINS6_IJS8_SA_S9_EEENS6_IJNS7_ILi1EEESI_SI_EEESC_SE_Li128ELb1ELb1ELb1ELb0EEENS1_36VarlenDynamicPersistentTileSchedulerILi128ELi80ELi128ELi128ELb1ELb1ELb0ELb0ELb1ELb1EEEEEEEEEvNT_6ParamsE --------------------------
	.section	.nv.info._ZN7cutlass13device_kernelIN5flash19enable_sm80_to_sm89INS1_16FlashAttnFwdSm80INS1_25CollectiveMainloopFwdSm80ILi4ELi1ELb0EN4cute5tupleIJNS5_1CILi128EEENS7_ILi80EEENS7_ILi64EEEEEELi64ENS_10bfloat16_tEfNS_4arch4Sm80ELb0ELb0ELb1ELb1ELb0ELb0ELb1ELb1EEENS1_21CollectiveEpilogueFwdINS6_IJS8_SA_S9_EEENS6_IJNS7_ILi1EEESI_SI_EEESC_SE_Li128ELb1ELb1ELb1ELb0EEENS1_36VarlenDynamicPersistentTileSchedulerILi128ELi80ELi128ELi128ELb1ELb1ELb0ELb0ELb1ELb1EEEEEEEEEvNT_6ParamsE,"",@"SHT_CUDA_INFO"
	.sectionflags	@""
	.align	4


	//----- nvinfo : EIATTR_CUDA_API_VERSION
	.align		4
        /*0000*/ 	.byte	0x04, 0x37
        /*0002*/ 	.short	(.L_242 - .L_241)
.L_241:
        /*0004*/ 	.word	0x00000082


	//----- nvinfo : EIATTR_SW2861232_WAR
	.align		4
.L_242:
        /*0008*/ 	.byte	0x01, 0x35
	.zero		2


	//----- nvinfo : EIATTR_PARAM_CBANK
	.align		4
        /*000c*/ 	.byte	0x04, 0x0a
        /*000e*/ 	.short	(.L_244 - .L_243)
	.align		4
.L_243:
        /*0010*/ 	.word	index@(.nv.constant0._ZN7cutlass13device_kernelIN5flash19enable_sm80_to_sm89INS1_16FlashAttnFwdSm80INS1_25CollectiveMainloopFwdSm80ILi4ELi1ELb0EN4cute5tupleIJNS5_1CILi128EEENS7_ILi80EEENS7_ILi64EEEEEELi64ENS_10bfloat16_tEfNS_4arch4Sm80ELb0ELb0ELb1ELb1ELb0ELb0ELb1ELb1EEENS1_21CollectiveEpilogueFwdINS6_IJS8_SA_S9_EEENS6_IJNS7_ILi1EEESI_SI_EEESC_SE_Li128ELb1ELb1ELb1ELb0EEENS1_36VarlenDynamicPersistentTileSchedulerILi128ELi80ELi128ELi128ELb1ELb1ELb0ELb0ELb1ELb1EEEEEEEEEvNT_6ParamsE)
        /*0014*/ 	.short	0x0160
        /*0016*/ 	.short	0x0438


	//----- nvinfo : EIATTR_CBANK_PARAM_SIZE
	.align		4
.L_244:
        /*0018*/ 	.byte	0x03, 0x19
        /*001a*/ 	.short	0x0438


	//----- nvinfo : EIATTR_KPARAM_INFO
	.align		4
        /*001c*/ 	.byte	0x04, 0x17
        /*001e*/ 	.short	(.L_246 - .L_245)
.L_245:
        /*0020*/ 	.word	0x00000000
        /*0024*/ 	.short	0x0000
        /*0026*/ 	.short	0x0000
        /*0028*/ 	.byte	0x00, 0xf0, 0xe1, 0x10


	//----- nvinfo : EIATTR_MAXREG_COUNT
	.align		4
.L_246:
        /*002c*/ 	.byte	0x03, 0x1b
        /*002e*/ 	.short	0x00ff


	//----- nvinfo : EIATTR_NUM_BARRIERS
	.align		4
        /*0030*/ 	.byte	0x02, 0x4c
        /*0032*/ 	.byte	0x06
	.zero		1


	//----- nvinfo : EIATTR_ANNOTATIONS
	.align		4
        /*0034*/ 	.byte	0x04, 0x55
        /*0036*/ 	.short	(.L_248 - .L_247)


	//   ....[0]....
.L_247:
        /* <DEDUP_REMOVED lines=81> */


	//----- nvinfo : EIATTR_MERCURY_ISA_VERSION
	.align		4
.L_248:
        /*0538*/ 	.byte	0x03, 0x5f
        /*053a*/ 	.short	0x0000


	//----- nvinfo : EIATTR_INT_WARP_WIDE_INSTR_OFFSETS
	.align		4
        /*053c*/ 	.byte	0x04, 0x31
        /*053e*/ 	.short	(.L_250 - .L_249)


	//   ....[0]....
.L_249:
        /*0540*/ 	.word	0x0000aba0


	//   ....[1]....
        /*0544*/ 	.word	0x0000ac20


	//----- nvinfo : EIATTR_COOP_GROUP_MASK_REGIDS
	.align		4
.L_250:
        /*0548*/ 	.byte	0x04, 0x29
        /*054a*/ 	.short	(.L_252 - .L_251)


	//   ....[0]....
.L_251:
        /*054c*/ 	.word	0xffffffff


	//   ....[1]....
        /*0550*/ 	.word	0xffffffff


	//   ....[2]....
        /*0554*/ 	.word	0xffffffff


	//   ....[3]....
        /*0558*/ 	.word	0xffffffff


	//   ....[4]....
        /*055c*/ 	.word	0xffffffff


	//   ....[5]....
        /*0560*/ 	.word	0xffffffff


	//   ....[6]....
        /*0564*/ 	.word	0xffffffff


	//   ....[7]....
        /*0568*/ 	.word	0xffffffff


	//   ....[8]....
        /*056c*/ 	.word	0xffffffff


	//   ....[9]....
        /*0570*/ 	.word	0xffffffff


	//   ....[10]....
        /*0574*/ 	.word	0xffffffff


	//   ....[11]....
        /*0578*/ 	.word	0xffffffff


	//   ....[12]....
        /*057c*/ 	.word	0xffffffff


	//   ....[13]....
        /*0580*/ 	.word	0xffffffff


	//   ....[14]....
        /*0584*/ 	.word	0xffffffff


	//   ....[15]....
        /*0588*/ 	.word	0xffffffff


	//   ....[16]....
        /*058c*/ 	.word	0xffffffff


	//   ....[17]....
        /*0590*/ 	.word	0xffffffff


	//   ....[18]....
        /*0594*/ 	.word	0xffffffff


	//   ....[19]....
        /*0598*/ 	.word	0xffffffff


	//   ....[20]....
        /*059c*/ 	.word	0xffffffff


	//   ....[21]....
        /*05a0*/ 	.word	0xffffffff


	//   ....[22]....
        /*05a4*/ 	.word	0xffffffff


	//   ....[23]....
        /*05a8*/ 	.word	0xffffffff


	//   ....[24]....
        /*05ac*/ 	.word	0xffffffff


	//   ....[25]....
        /*05b0*/ 	.word	0xffffffff


	//   ....[26]....
        /*05b4*/ 	.word	0xffffffff


	//   ....[27]....
        /*05b8*/ 	.word	0xffffffff


	//   ....[28]....
        /*05bc*/ 	.word	0xffffffff


	//   ....[29]....
        /*05c0*/ 	.word	0xffffffff


	//   ....[30]....
        /*05c4*/ 	.word	0xffffffff


	//   ....[31]....
        /*05c8*/ 	.word	0xffffffff


	//   ....[32]....
        /*05cc*/ 	.word	0xffffffff


	//   ....[33]....
        /*05d0*/ 	.word	0xffffffff


	//   ....[34]....
        /*05d4*/ 	.word	0xffffffff


	//   ....[35]....
        /*05d8*/ 	.word	0xffffffff


	//   ....[36]....
        /*05dc*/ 	.word	0xffffffff


	//   ....[37]....
        /*05e0*/ 	.word	0xffffffff


	//   ....[38]....
        /*05e4*/ 	.word	0xffffffff


	//   ....[39]....
        /*05e8*/ 	.word	0xffffffff


	//   ....[40]....
        /*05ec*/ 	.word	0xffffffff


	//   ....[41]....
        /*05f0*/ 	.word	0xffffffff


	//   ....[42]....
        /*05f4*/ 	.word	0xffffffff


	//   ....[43]....
        /*05f8*/ 	.word	0xffffffff


	//   ....[44]....
        /*05fc*/ 	.word	0xffffffff


	//   ....[45]....
        /*0600*/ 	.word	0xffffffff


	//   ....[46]....
        /*0604*/ 	.word	0xffffffff


	//   ....[47]....
        /*0608*/ 	.word	0xffffffff


	//   ....[48]....
        /*060c*/ 	.word	0xffffffff


	//   ....[49]....
        /*0610*/ 	.word	0xffffffff


	//   ....[50]....
        /*0614*/ 	.word	0xffffffff


	//   ....[51]....
        /*0618*/ 	.word	0xffffffff


	//   ....[52]....
        /*061c*/ 	.word	0xffffffff


	//   ....[53]....
        /*0620*/ 	.word	0xffffffff


	//   ....[54]....
        /*0624*/ 	.word	0xffffffff


	//   ....[55]....
        /*0628*/ 	.word	0xffffffff


	//   ....[56]....
        /*062c*/ 	.word	0xffffffff


	//   ....[57]....
        /*0630*/ 	.word	0xffffffff


	//   ....[58]....
        /*0634*/ 	.word	0xffffffff


	//   ....[59]....
        /*0638*/ 	.word	0xffffffff


	//   ....[60]....
        /*063c*/ 	.word	0xffffffff


	//   ....[61]....
        /*0640*/ 	.word	0xffffffff


	//   ....[62]....
        /*0644*/ 	.word	0xffffffff


	//   ....[63]....
        /*0648*/ 	.word	0xffffffff


	//   ....[64]....
        /*064c*/ 	.word	0xffffffff


	//   ....[65]....
        /*0650*/ 	.word	0xffffffff


	//   ....[66]....
        /*0654*/ 	.word	0xffffffff


	//   ....[67]....
        /*0658*/ 	.word	0xffffffff


	//   ....[68]....
        /*065c*/ 	.word	0xffffffff


	//   ....[69]....
        /*0660*/ 	.word	0xffffffff


	//   ....[70]....
        /*0664*/ 	.word	0xffffffff


	//   ....[71]....
        /*0668*/ 	.word	0xffffffff


	//   ....[72]....
        /*066c*/ 	.word	0xffffffff


	//   ....[73]....
        /*0670*/ 	.word	0xffffffff


	//   ....[74]....
        /*0674*/ 	.word	0xffffffff


	//   ....[75]....
        /*0678*/ 	.word	0xffffffff


	//   ....[76]....
        /*067c*/ 	.word	0xffffffff


	//   ....[77]....
        /*0680*/ 	.word	0xffffffff


	//   ....[78]....
        /*0684*/ 	.word	0xffffffff


	//   ....[79]....
        /*0688*/ 	.word	0xffffffff


	//   ....[80]....
        /*068c*/ 	.word	0xffffffff


	//   ....[81]....
        /*0690*/ 	.word	0xffffffff


	//   ....[82]....
        /*0694*/ 	.word	0xffffffff


	//   ....[83]....
        /*0698*/ 	.word	0xffffffff


	//   ....[84]....
        /*069c*/ 	.word	0xffffffff


	//   ....[85]....
        /*06a0*/ 	.word	0xffffffff


	//   ....[86]....
        /*06a4*/ 	.word	0xffffffff


	//   ....[87]....
        /*06a8*/ 	.word	0xffffffff


	//   ....[88]....
        /*06ac*/ 	.word	0xffffffff


	//   ....[89]....
        /*06b0*/ 	.word	0xffffffff


	//   ....[90]....
        /*06b4*/ 	.word	0xffffffff


	//   ....[91]....
        /*06b8*/ 	.word	0xffffffff


	//   ....[92]....
        /*06bc*/ 	.word	0xffffffff


	//   ....[93]....
        /*06c0*/ 	.word	0xffffffff


	//   ....[94]....
        /*06c4*/ 	.word	0xffffffff


	//   ....[95]....
        /*06c8*/ 	.word	0xffffffff


	//   ....[96]....
        /*06cc*/ 	.word	0xffffffff


	//   ....[97]....
        /*06d0*/ 	.word	0xffffffff


	//   ....[98]....
        /*06d4*/ 	.word	0xffffffff


	//   ....[99]....
        /*06d8*/ 	.word	0xffffffff


	//   ....[100]....
        /*06dc*/ 	.word	0xffffffff


	//   ....[101]....
        /*06e0*/ 	.word	0xffffffff


	//   ....[102]....
        /*06e4*/ 	.word	0xffffffff


	//   ....[103]....
        /*06e8*/ 	.word	0xffffffff


	//   ....[104]....
        /*06ec*/ 	.word	0xffffffff


	//   ....[105]....
        /*06f0*/ 	.word	0xffffffff


	//   ....[106]....
        /*06f4*/ 	.word	0xffffffff


	//   ....[107]....
        /*06f8*/ 	.word	0xffffffff


	//   ....[108]....
        /*06fc*/ 	.word	0xffffffff


	//   ....[109]....
        /*0700*/ 	.word	0xffffffff


	//   ....[110]....
        /*0704*/ 	.word	0xffffffff


	//   ....[111]....
        /*0708*/ 	.word	0xffffffff


	//   ....[112]....
        /*070c*/ 	.word	0xffffffff


	//   ....[113]....
        /*0710*/ 	.word	0xffffffff


	//   ....[114]....
        /*0714*/ 	.word	0xffffffff


	//   ....[115]....
        /*0718*/ 	.word	0xffffffff


	//   ....[116]....
        /*071c*/ 	.word	0xffffffff


	//   ....[117]....
        /*0720*/ 	.word	0xffffffff


	//   ....[118]....
        /*0724*/ 	.word	0xffffffff


	//   ....[119]....
        /*0728*/ 	.word	0xffffffff


	//   ....[120]....
        /*072c*/ 	.word	0xffffffff


	//   ....[121]....
        /*0730*/ 	.word	0xffffffff


	//   ....[122]....
        /*0734*/ 	.word	0xffffffff


	//   ....[123]....
        /*0738*/ 	.word	0xffffffff


	//   ....[124]....
        /*073c*/ 	.word	0xffffffff


	//   ....[125]....
        /*0740*/ 	.word	0xffffffff


	//   ....[126]....
        /*0744*/ 	.word	0xffffffff


	//   ....[127]....
        /*0748*/ 	.word	0xffffffff


	//   ....[128]....
        /*074c*/ 	.word	0xffffffff


	//   ....[129]....
        /*0750*/ 	.word	0xffffffff


	//   ....[130]....
        /*0754*/ 	.word	0xffffffff


	//   ....[131]....
        /*0758*/ 	.word	0xffffffff


	//   ....[132]....
        /*075c*/ 	.word	0xffffffff


	//   ....[133]....
        /*0760*/ 	.word	0xffffffff


	//   ....[134]....
        /*0764*/ 	.word	0xffffffff


	//   ....[135]....
        /*0768*/ 	.word	0xffffffff


	//   ....[136]....
        /*076c*/ 	.word	0xffffffff


	//   ....[137]....
        /*0770*/ 	.word	0xffffffff


	//   ....[138]....
        /*0774*/ 	.word	0xffffffff


	//   ....[139]....
        /*0778*/ 	.word	0xffffffff


	//   ....[140]....
        /*077c*/ 	.word	0xffffffff


	//   ....[141]....
        /*0780*/ 	.word	0xffffffff


	//   ....[142]....
        /*0784*/ 	.word	0xffffffff


	//   ....[143]....
        /*0788*/ 	.word	0xffffffff


	//   ....[144]....
        /*078c*/ 	.word	0xffffffff


	//   ....[145]....
        /*0790*/ 	.word	0xffffffff


	//   ....[146]....
        /*0794*/ 	.word	0xffffffff


	//   ....[147]....
        /*0798*/ 	.word	0xffffffff


	//   ....[148]....
        /*079c*/ 	.word	0xffffffff


	//   ....[149]....
        /*07a0*/ 	.word	0xffffffff


	//   ....[150]....
        /*07a4*/ 	.word	0xffffffff


	//   ....[151]....
        /*07a8*/ 	.word	0xffffffff


	//   ....[152]....
        /*07ac*/ 	.word	0xffffffff


	//   ....[153]....
        /*07b0*/ 	.word	0xffffffff


	//   ....[154]....
        /*07b4*/ 	.word	0xffffffff


	//   ....[155]....
        /*07b8*/ 	.word	0xffffffff


	//   ....[156]....
        /*07bc*/ 	.word	0xffffffff


	//   ....[157]....
        /*07c0*/ 	.word	0xffffffff


	//   ....[158]....
        /*07c4*/ 	.word	0xffffffff


	//   ....[159]....
        /*07c8*/ 	.word	0xffffffff


	//   ....[160]....
        /*07cc*/ 	.word	0xffffffff


	//   ....[161]....
        /*07d0*/ 	.word	0xffffffff


	//   ....[162]....
        /*07d4*/ 	.word	0xffffffff


	//   ....[163]....
        /*07d8*/ 	.word	0xffffffff


	//   ....[164]....
        /*07dc*/ 	.word	0xffffffff


	//   ....[165]....
        /*07e0*/ 	.word	0xffffffff


	//   ....[166]....
        /*07e4*/ 	.word	0xffffffff


	//   ....[167]....
        /*07e8*/ 	.word	0xffffffff


	//   ....[168]....
        /*07ec*/ 	.word	0xffffffff


	//   ....[169]....
        /*07f0*/ 	.word	0xffffffff


	//   ....[170]....
        /*07f4*/ 	.word	0xffffffff


	//   ....[171]....
        /*07f8*/ 	.word	0xffffffff


	//   ....[172]....
        /*07fc*/ 	.word	0xffffffff


	//   ....[173]....
        /*0800*/ 	.word	0xffffffff


	//   ....[174]....
        /*0804*/ 	.word	0xffffffff


	//   ....[175]....
        /*0808*/ 	.word	0xffffffff


	//   ....[176]....
        /*080c*/ 	.word	0xffffffff


	//   ....[177]....
        /*0810*/ 	.word	0xffffffff


	//   ....[178]....
        /*0814*/ 	.word	0xffffffff


	//   ....[179]....
        /*0818*/ 	.word	0xffffffff


	//   ....[180]....
        /*081c*/ 	.word	0xffffffff


	//   ....[181]....
        /*0820*/ 	.word	0xffffffff


	//   ....[182]....
        /*0824*/ 	.word	0xffffffff


	//   ....[183]....
        /*0828*/ 	.word	0xffffffff


	//   ....[184]....
        /*082c*/ 	.word	0xffffffff


	//   ....[185]....
        /*0830*/ 	.word	0xffffffff


	//   ....[186]....
        /*0834*/ 	.word	0xffffffff


	//   ....[187]....
        /*0838*/ 	.word	0xffffffff


	//   ....[188]....
        /*083c*/ 	.word	0xffffffff


	//   ....[189]....
        /*0840*/ 	.word	0xffffffff


	//   ....[190]....
        /*0844*/ 	.word	0xffffffff


	//   ....[191]....
        /*0848*/ 	.word	0xffffffff


	//   ....[192]....
        /*084c*/ 	.word	0xffffffff


	//   ....[193]....
        /*0850*/ 	.word	0xffffffff


	//   ....[194]....
        /*0854*/ 	.word	0xffffffff


	//   ....[195]....
        /*0858*/ 	.word	0xffffffff


	//   ....[196]....
        /*085c*/ 	.word	0xffffffff


	//   ....[197]....
        /*0860*/ 	.word	0xffffffff


	//   ....[198]....
        /*0864*/ 	.word	0xffffffff


	//   ....[199]....
        /*0868*/ 	.word	0xffffffff


	//   ....[200]....
        /*086c*/ 	.word	0xffffffff


	//   ....[201]....
        /*0870*/ 	.word	0xffffffff


	//   ....[202]....
        /*0874*/ 	.word	0xffffffff


	//   ....[203]....
        /*0878*/ 	.word	0xffffffff


	//   ....[204]....
        /*087c*/ 	.word	0xffffffff


	//   ....[205]....
        /*0880*/ 	.word	0xffffffff


	//   ....[206]....
        /*0884*/ 	.word	0xffffffff


	//   ....[207]....
        /*0888*/ 	.word	0xffffffff


	//   ....[208]....
        /*088c*/ 	.word	0xffffffff


	//   ....[209]....
        /*0890*/ 	.word	0xffffffff


	//   ....[210]....
        /*0894*/ 	.word	0xffffffff


	//   ....[211]....
        /*0898*/ 	.word	0xffffffff


	//   ....[212]....
        /*089c*/ 	.word	0xffffffff


	//   ....[213]....
        /*08a0*/ 	.word	0xffffffff


	//   ....[214]....
        /*08a4*/ 	.word	0xffffffff


	//----- nvinfo : EIATTR_COOP_GROUP_INSTR_OFFSETS
	.align		4
.L_252:
        /*08a8*/ 	.byte	0x04, 0x28
        /*08aa*/ 	.short	(.L_254 - .L_253)


	//   ....[0]....
.L_253:
        /*08ac*/ 	.word	0x00000050


	//   ....[1]....
        /*08b0*/ 	.word	0x00000210


	//   ....[2]....
        /*08b4*/ 	.word	0x00000240


	//   ....[3]....
        /*08b8*/ 	.word	0x00000270


	//   ....[4]....
        /*08bc*/ 	.word	0x000002a0


	//   ....[5]....
        /*08c0*/ 	.word	0x000002d0


	//   ....[6]....
        /*08c4*/ 	.word	0x00000300


	//   ....[7]....
        /*08c8*/ 	.word	0x00000470


	//   ....[8]....
        /*08cc*/ 	.word	0x000004b0


	//   ....[9]....
        /*08d0*/ 	.word	0x000004e0


	//   ....[10]....
        /*08d4*/ 	.word	0x00000510


	//   ....[11]....
        /*08d8*/ 	.word	0x00000540


	//   ....[12]....
        /*08dc*/ 	.word	0x00000570


	//   ....[13]....
        /*08e0*/ 	.word	0x00000600


	//   ....[14]....
        /*08e4*/ 	.word	0x00000630


	//   ....[15]....
        /*08e8*/ 	.word	0x00000650


	//   ....[16]....
        /*08ec*/ 	.word	0x000006b0


	//   ....[17]....
        /*08f0*/ 	.word	0x00002300


	//   ....[18]....
        /*08f4*/ 	.word	0x00002320


	//   ....[19]....
        /*08f8*/ 	.word	0x00002400


	//   ....[20]....
        /*08fc*/ 	.word	0x00002410


	//   ....[21]....
        /*0900*/ 	.word	0x000024f0


	//   ....[22]....
        /*0904*/ 	.word	0x00002510


	//   ....[23]....
        /*0908*/ 	.word	0x000025f0


	//   ....[24]....
        /*090c*/ 	.word	0x00002600


	//   ....[25]....
        /*0910*/ 	.word	0x000026e0


	//   ....[26]....
        /*0914*/ 	.word	0x00002700


	//   ....[27]....
        /*0918*/ 	.word	0x000027e0


	//   ....[28]....
        /*091c*/ 	.word	0x000027f0


	//   ....[29]....
        /*0920*/ 	.word	0x000028d0


	//   ....[30]....
        /*0924*/ 	.word	0x000028f0


	//   ....[31]....
        /*0928*/ 	.word	0x000029d0


	//   ....[32]....
        /*092c*/ 	.word	0x000029e0


	//   ....[33]....
        /*0930*/ 	.word	0x00004cd0


	//   ....[34]....
        /*0934*/ 	.word	0x00004d00


	//   ....[35]....
        /*0938*/ 	.word	0x00004e30


	//   ....[36]....
        /*093c*/ 	.word	0x00004e60


	//   ....[37]....
        /*0940*/ 	.word	0x00004ed0


	//   ....[38]....
        /*0944*/ 	.word	0x00004fe0


	//   ....[39]....
        /*0948*/ 	.word	0x00005040


	//   ....[40]....
        /*094c*/ 	.word	0x000050f0


	//   ....[41]....
        /*0950*/ 	.word	0x00007e00


	//   ....[42]....
        /*0954*/ 	.word	0x00007e50


	//   ....[43]....
        /*0958*/ 	.word	0x00007fd0


	//   ....[44]....
        /*095c*/ 	.word	0x00008060


	//   ....[45]....
        /*0960*/ 	.word	0x00008130


	//   ....[46]....
        /*0964*/ 	.word	0x00008170


	//   ....[47]....
        /*0968*/ 	.word	0x00008320


	//   ....[48]....
        /*096c*/ 	.word	0x00008570


	//   ....[49]....
        /*0970*/ 	.word	0x0000a3f0


	//   ....[50]....
        /*0974*/ 	.word	0x0000a400


	//   ....[51]....
        /*0978*/ 	.word	0x0000a410


	//   ....[52]....
        /*097c*/ 	.word	0x0000a420


	//   ....[53]....
        /*0980*/ 	.word	0x0000a450


	//   ....[54]....
        /*0984*/ 	.word	0x0000a470


	//   ....[55]....
        /*0988*/ 	.word	0x0000a490


	//   ....[56]....
        /*098c*/ 	.word	0x0000a4a0


	//   ....[57]....
        /*0990*/ 	.word	0x0000b6b0


	//   ....[58]....
        /*0994*/ 	.word	0x0000b6c0


	//   ....[59]....
        /*0998*/ 	.word	0x0000b6d0


	//   ....[60]....
        /*099c*/ 	.word	0x0000b6e0


	//   ....[61]....
        /*09a0*/ 	.word	0x0000b6f0


	//   ....[62]....
        /*09a4*/ 	.word	0x0000b700


	//   ....[63]....
        /*09a8*/ 	.word	0x0000b710


	//   ....[64]....
        /*09ac*/ 	.word	0x0000b720


	//   ....[65]....
        /*09b0*/ 	.word	0x0000bb10


	//   ....[66]....
        /*09b4*/ 	.word	0x0000bb30


	//   ....[67]....
        /*09b8*/ 	.word	0x0000bbb0


	//   ....[68]....
        /*09bc*/ 	.word	0x0000bbc0


	//   ....[69]....
        /*09c0*/ 	.word	0x0000bc40


	//   ....[70]....
        /*09c4*/ 	.word	0x0000bc60


	//   ....[71]....
        /*09c8*/ 	.word	0x0000bce0


	//   ....[72]....
        /*09cc*/ 	.word	0x0000bcf0


	//   ....[73]....
        /*09d0*/ 	.word	0x0000bd70


	//   ....[74]....
        /*09d4*/ 	.word	0x0000bd90


	//   ....[75]....
        /*09d8*/ 	.word	0x0000be10


	//   ....[76]....
        /*09dc*/ 	.word	0x0000be20


	//   ....[77]....
        /*09e0*/ 	.word	0x0000bea0


	//   ....[78]....
        /*09e4*/ 	.word	0x0000bec0


	//   ....[79]....
        /*09e8*/ 	.word	0x0000bf40


	//   ....[80]....
        /*09ec*/ 	.word	0x0000bf50


	//   ....[81]....
        /*09f0*/ 	.word	0x0000c1f0


	//   ....[82]....
        /*09f4*/ 	.word	0x0000c210


	//   ....[83]....
        /*09f8*/ 	.word	0x0000c550


	//   ....[84]....
        /*09fc*/ 	.word	0x0000c560


	//   ....[85]....
        /*0a00*/ 	.word	0x0000c7c0


	//   ....[86]....
        /*0a04*/ 	.word	0x0000c7e0


	//   ....[87]....
        /*0a08*/ 	.word	0x0000ca40


	//   ....[88]....
        /*0a0c*/ 	.word	0x0000ca50


	//   ....[89]....
        /*0a10*/ 	.word	0x0000d460


	//   ....[90]....
        /*0a14*/ 	.word	0x0000d480


	//   ....[91]....
        /*0a18*/ 	.word	0x0000d500


	//   ....[92]....
        /*0a1c*/ 	.word	0x0000d510


	//   ....[93]....
        /*0a20*/ 	.word	0x0000d590


	//   ....[94]....
        /*0a24*/ 	.word	0x0000d5b0


	//   ....[95]....
        /*0a28*/ 	.word	0x0000d630


	//   ....[96]....
        /*0a2c*/ 	.word	0x0000d640


	//   ....[97]....
        /*0a30*/ 	.word	0x0000d6c0


	//   ....[98]....
        /*0a34*/ 	.word	0x0000d6e0


	//   ....[99]....
        /*0a38*/ 	.word	0x0000d760


	//   ....[100]....
        /*0a3c*/ 	.word	0x0000d770


	//   ....[101]....
        /*0a40*/ 	.word	0x0000d7f0


	//   ....[102]....
        /*0a44*/ 	.word	0x0000d810


	//   ....[103]....
        /*0a48*/ 	.word	0x0000d890


	//   ....[104]....
        /*0a4c*/ 	.word	0x0000d8a0


	//   ....[105]....
        /*0a50*/ 	.word	0x0000da00


	//   ....[106]....
        /*0a54*/ 	.word	0x0000da20


	//   ....[107]....
        /*0a58*/ 	.word	0x0000db50


	//   ....[108]....
        /*0a5c*/ 	.word	0x0000db90


	//   ....[109]....
        /*0a60*/ 	.word	0x0000dbc0


	//   ....[110]....
        /*0a64*/ 	.word	0x0000dbf0


	//   ....[111]....
        /*0a68*/ 	.word	0x0000dc20


	//   ....[112]....
        /*0a6c*/ 	.word	0x0000dc50


	//   ....[113]....
        /*0a70*/ 	.word	0x0000ddb0


	//   ....[114]....
        /*0a74*/ 	.word	0x0000ddf0


	//   ....[115]....
        /*0a78*/ 	.word	0x0000de20


	//   ....[116]....
        /*0a7c*/ 	.word	0x0000de50


	//   ....[117]....
        /*0a80*/ 	.word	0x0000de80


	//   ....[118]....
        /*0a84*/ 	.word	0x0000deb0


	//   ....[119]....
        /*0a88*/ 	.word	0x0000df40


	//   ....[120]....
        /*0a8c*/ 	.word	0x0000df70


	//   ....[121]....
        /*0a90*/ 	.word	0x0000df80


	//   ....[122]....
        /*0a94*/ 	.word	0x0000dfe0


	//   ....[123]....
        /*0a98*/ 	.word	0x0000e5d0


	//   ....[124]....
        /*0a9c*/ 	.word	0x0000e630


	//   ....[125]....
        /*0aa0*/ 	.word	0x0000e680


	//   ....[126]....
        /*0aa4*/ 	.word	0x0000e6d0


	//   ....[127]....
        /*0aa8*/ 	.word	0x0000e720


	//   ....[128]....
        /*0aac*/ 	.word	0x0000e790


	//   ....[129]....
        /*0ab0*/ 	.word	0x0000e7e0


	//   ....[130]....
        /*0ab4*/ 	.word	0x0000e840


	//   ....[131]....
        /*0ab8*/ 	.word	0x0000e8b0


	//   ....[132]....
        /*0abc*/ 	.word	0x0000e910


	//   ....[133]....
        /*0ac0*/ 	.word	0x0000e980


	//   ....[134]....
        /*0ac4*/ 	.word	0x0000e9f0


	//   ....[135]....
        /*0ac8*/ 	.word	0x0000ea60


	//   ....[136]....
        /*0acc*/ 	.word	0x0000eac0


	//   ....[137]....
        /*0ad0*/ 	.word	0x0000eb30


	//   ....[138]....
        /*0ad4*/ 	.word	0x0000eba0


	//   ....[139]....
        /*0ad8*/ 	.word	0x0000ec10


	//   ....[140]....
        /*0adc*/ 	.word	0x0000ec70


	//   ....[141]....
        /*0ae0*/ 	.word	0x0000ece0


	//   ....[142]....
        /*0ae4*/ 	.word	0x0000ed50


	//   ....[143]....
        /*0ae8*/ 	.word	0x0000edc0


	//   ....[144]....
        /*0aec*/ 	.word	0x0000ee20


	//   ....[145]....
        /*0af0*/ 	.word	0x0000ee90


	//   ....[146]....
        /*0af4*/ 	.word	0x0000ef00


	//   ....[147]....
        /*0af8*/ 	.word	0x0000ef70


	//   ....[148]....
        /*0afc*/ 	.word	0x0000efd0


	//   ....[149]....
        /*0b00*/ 	.word	0x0000f050


	//   ....[150]....
        /*0b04*/ 	.word	0x0000f0b0


	//   ....[151]....
        /*0b08*/ 	.word	0x0000f100


	//   ....[152]....
        /*0b0c*/ 	.word	0x0000f160


	//   ....[153]....
        /*0b10*/ 	.word	0x0000f1b0


	//   ....[154]....
        /*0b14*/ 	.word	0x0000f210


	//   ....[155]....
        /*0b18*/ 	.word	0x0000f260


	//   ....[156]....
        /*0b1c*/ 	.word	0x0000f2c0


	//   ....[157]....
        /*0b20*/ 	.word	0x0000f330


	//   ....[158]....
        /*0b24*/ 	.word	0x0000f3a0


	//   ....[159]....
        /*0b28*/ 	.word	0x0000f410


	//   ....[160]....
        /*0b2c*/ 	.word	0x0000f470


	//   ....[161]....
        /*0b30*/ 	.word	0x0000f4e0


	//   ....[162]....
        /*0b34*/ 	.word	0x0000f550


	//   ....[163]....
        /*0b38*/ 	.word	0x0000f5c0


	//   ....[164]....
        /*0b3c*/ 	.word	0x0000f620


	//   ....[165]....
        /*0b40*/ 	.word	0x0000f690


	//   ....[166]....
        /*0b44*/ 	.word	0x0000f700


	//   ....[167]....
        /*0b48*/ 	.word	0x0000f770


	//   ....[168]....
        /*0b4c*/ 	.word	0x0000f7d0


	//   ....[169]....
        /*0b50*/ 	.word	0x0000f840


	//   ....[170]....
        /*0b54*/ 	.word	0x0000f8b0


	//   ....[171]....
        /*0b58*/ 	.word	0x0000f920


	//   ....[172]....
        /*0b5c*/ 	.word	0x0000f980


	//   ....[173]....
        /*0b60*/ 	.word	0x0000f9f0


	//   ....[174]....
        /*0b64*/ 	.word	0x0000fa60


	//   ....[175]....
        /*0b68*/ 	.word	0x0000fad0


	//   ....[176]....
        /*0b6c*/ 	.word	0x0000fb30


	//   ....[177]....
        /*0b70*/ 	.word	0x0000fba0


	//   ....[178]....
        /*0b74*/ 	.word	0x0000fc10


	//   ....[179]....
        /*0b78*/ 	.word	0x0000fc80


	//   ....[180]....
        /*0b7c*/ 	.word	0x0000fce0


	//   ....[181]....
        /*0b80*/ 	.word	0x0000fd50


	//   ....[182]....
        /*0b84*/ 	.word	0x0000fdc0


	//   ....[183]....
        /*0b88*/ 	.word	0x0000fe30


	//   ....[184]....
        /*0b8c*/ 	.word	0x0000fe90


	//   ....[185]....
        /*0b90*/ 	.word	0x0000ff00


	//   ....[186]....
        /*0b94*/ 	.word	0x0000ff70


	//   ....[187]....
        /*0b98*/ 	.word	0x0000ffe0


	//   ....[188]....
        /*0b9c*/ 	.word	0x00010040


	//   ....[189]....
        /*0ba0*/ 	.word	0x000100b0


	//   ....[190]....
        /*0ba4*/ 	.word	0x00010120


	//   ....[191]....
        /*0ba8*/ 	.word	0x00010190


	//   ....[192]....
        /*0bac*/ 	.word	0x000101f0


	//   ....[193]....
        /*0bb0*/ 	.word	0x00010260


	//   ....[194]....
        /*0bb4*/ 	.word	0x000102d0


	//   ....[195]....
        /*0bb8*/ 	.word	0x00010340


	//   ....[196]....
        /*0bbc*/ 	.word	0x000103a0


	//   ....[197]....
        /*0bc0*/ 	.word	0x00010410


	//   ....[198]....
        /*0bc4*/ 	.word	0x00010480


	//   ....[199]....
        /*0bc8*/ 	.word	0x000104d0


	//   ....[200]....
        /*0bcc*/ 	.word	0x00010510


	//   ....[201]....
        /*0bd0*/ 	.word	0x00010560


	//   ....[202]....
        /*0bd4*/ 	.word	0x000105b0


	//   ....[203]....
        /*0bd8*/ 	.word	0x00010600


	//   ....[204]....
        /*0bdc*/ 	.word	0x00010670


	//   ....[205]....
        /*0be0*/ 	.word	0x000106c0


	//   ....[206]....
        /*0be4*/ 	.word	0x00010710


	//   ....[207]....
        /*0be8*/ 	.word	0x00010760


	//   ....[208]....
        /*0bec*/ 	.word	0x000107b0


	//   ....[209]....
        /*0bf0*/ 	.word	0x00010800


	//   ....[210]....
        /*0bf4*/ 	.word	0x00010870


	//   ....[211]....
        /*0bf8*/ 	.word	0x000108c0


	//   ....[212]....
        /*0bfc*/ 	.word	0x00010920


	//   ....[213]....
        /*0c00*/ 	.word	0x00010980


	//   ....[214]....
        /*0c04*/ 	.word	0x000109e0


	//----- nvinfo : EIATTR_EXIT_INSTR_OFFSETS
	.align		4
.L_254:
        /*0c08*/ 	.byte	0x04, 0x1c
        /*0c0a*/ 	.short	(.L_256 - .L_255)


	//   ....[0]....
.L_255:
        /*0c0c*/ 	.word	0x00000c20


	//   ....[1]....
        /*0c10*/ 	.word	0x0000e590


	//----- nvinfo : EIATTR_MAX_THREADS
	.align		4
.L_256:
        /*0c14*/ 	.byte	0x04, 0x05
        /*0c16*/ 	.short	(.L_258 - .L_257)
.L_257:
        /*0c18*/ 	.word	0x00000080
        /*0c1c*/ 	.word	0x00000001
        /*0c20*/ 	.word	0x00000001


	//----- nvinfo : EIATTR_CRS_STACK_SIZE
	.align		4
.L_258:
        /*0c24*/ 	.byte	0x04, 0x1e
        /*0c26*/ 	.short	(.L_260 - .L_259)
.L_259:
        /*0c28*/ 	.word	0x00000000
.L_260:


//--------------------- .nv.info._ZN7cutlass13device_kernelIN5flash19enable_sm80_to_sm89INS1_16FlashAttnFwdSm80INS1_25CollectiveMainloopFwdSm80ILi4ELi1ELb0EN4cute5tupleIJNS5_1CILi128EEENS7_ILi80EEENS7_ILi64EEEEEELi64ENS_10bfloat16_tEfNS_4arch4Sm80ELb0ELb0ELb1ELb1ELb0ELb1ELb1ELb1EEENS1_21CollectiveEpilogueFwdINS6_IJS8_SA_S9_EEENS6_IJNS7_ILi1EEESI_SI_EEESC_SE_Li128ELb1ELb1ELb1ELb0EEENS1_36VarlenDynamicPersistentTileSchedulerILi128ELi80ELi128ELi128ELb1ELb1ELb0ELb0ELb1ELb1EEEEEEEEEvNT_6ParamsE --------------------------
	.section	.nv.info._ZN7cutlass13device_kernelIN5flash19enable_sm80_to_sm89INS1_16FlashAttnFwdSm80INS1_25CollectiveMainloopFwdSm80ILi4ELi1ELb0EN4cute5tupleIJNS5_1CILi128EEENS7_ILi80EEENS7_ILi64EEEEEELi64ENS_10bfloat16_tEfNS_4arch4Sm80ELb0ELb0ELb1ELb1ELb0ELb1ELb1ELb1EEENS1_21CollectiveEpilogueFwdINS6_IJS8_SA_S9_EEENS6_IJNS7_ILi1EEESI_SI_EEESC_SE_Li128ELb1ELb1ELb1ELb0EEENS1_36VarlenDynamicPersistentTileSchedulerILi128ELi80ELi128ELi128ELb1ELb1ELb0ELb0ELb1ELb1EEEEEEEEEvNT_6ParamsE,"",@"SHT_CUDA_INFO"
	.sectionflags	@""
	.align	4


	//----- nvinfo : EIATTR_CUDA_API_VERSION
	.align		4
        /*0000*/ 	.byte	0x04, 0x37
        /*0002*/ 	.short	(.L_262 - .L_261)
.L_261:
        /*0004*/ 	.word	0x00000082


	//----- nvinfo : EIATTR_SW2861232_WAR
	.align		4
.L_262:
        /*0008*/ 	.byte	0x01, 0x35
	.zero		2


	//----- nvinfo : EIATTR_PARAM_CBANK
	.align		4
        /*000c*/ 	.byte	0x04, 0x0a
        /*000e*/ 	.short	(.L_264 - .L_263)
	.align		4
.L_263:
        /*0010*/ 	.word	index@(.nv.constant0._ZN7cutlass13device_kernelIN5flash19enable_sm80_to_sm89INS1_16FlashAttnFwdSm80INS1_25CollectiveMainloopFwdSm80ILi4ELi1ELb0EN4cute5tupleIJNS5_1CILi128EEENS7_ILi80EEENS7_ILi64EEEEEELi64ENS_10bfloat16_tEfNS_4arch4Sm80ELb0ELb0ELb1ELb1ELb0ELb1ELb1ELb1EEENS1_21CollectiveEpilogueFwdINS6_IJS8_SA_S9_EEENS6_IJNS7_ILi1EEESI_SI_EEESC_SE_Li128ELb1ELb1ELb1ELb0EEENS1_36VarlenDynamicPersistentTileSchedulerILi128ELi80ELi128ELi128ELb1ELb1ELb0ELb0ELb1ELb1EEEEEEEEEvNT_6ParamsE)
        /*0014*/ 	.short	0x0160
        /*0016*/ 	.short	0x0438


	//----- nvinfo : EIATTR_CBANK_PARAM_SIZE
	.align		4
.L_264:
        /*0018*/ 	.byte	0x03, 0x19
        /*001a*/ 	.short	0x0438


	//----- nvinfo : EIATTR_KPARAM_INFO
	.align		4
        /*001c*/ 	.byte	0x04, 0x17
        /*001e*/ 	.short	(.L_266 - .L_265)
.L_265:
        /*0020*/ 	.word	0x00000000
        /*0024*/ 	.short	0x0000
        /*0026*/ 	.short	0x0000
        /*0028*/ 	.byte	0x00, 0xf0, 0xe1, 0x10


	//----- nvinfo : EIATTR_MAXREG_COUNT
	.align		4
.L_266:
        /*002c*/ 	.byte	0x03, 0x1b
        /*002e*/ 	.short	0x00ff


	//----- nvinfo : EIATTR_NUM_BARRIERS
	.align		4
        /*0030*/ 	.byte	0x02, 0x4c
        /*0032*/ 	.byte	0x06
	.zero		1


	//----- nvinfo : EIATTR_ANNOTATIONS
	.align		4
        /*0034*/ 	.byte	0x04, 0x55
        /*0036*/ 	.short	(.L_268 - .L_267)


	//   ....[0]....
.L_267:
        /* <DEDUP_REMOVED lines=61> */


	//----- nvinfo : EIATTR_MERCURY_ISA_VERSION
	.align		4
.L_268:
        /*03f8*/ 	.byte	0x03, 0x5f
        /*03fa*/ 	.short	0x0000


	//----- nvinfo : EIATTR_INT_WARP_WIDE_INSTR_OFFSETS
	.align		4
        /*03fc*/ 	.byte	0x04, 0x31
        /*03fe*/ 	.short	(.L_270 - .L_269)


	//   ....[0]....
.L_269:
        /*0400*/ 	.word	0x00013830


	//   ....[1]....
        /*0404*/ 	.word	0x000138b0


	//----- nvinfo : EIATTR_COOP_GROUP_MASK_REGIDS
	.align		4
.L_270:
        /*0408*/ 	.byte	0x04, 0x29
        /*040a*/ 	.short	(.L_272 - .L_271)


	//   ....[0]....
.L_271:
        /*040c*/ 	.word	0xffffffff


	//   ....[1]....
        /*0410*/ 	.word	0xffffffff


	//   ....[2]....
        /*0414*/ 	.word	0xffffffff


	//   ....[3]....
        /*0418*/ 	.word	0xffffffff


	//   ....[4]....
        /*041c*/ 	.word	0xffffffff


	//   ....[5]....
        /*0420*/ 	.word	0xffffffff


	//   ....[6]....
        /*0424*/ 	.word	0xffffffff


	//   ....[7]....
        /*0428*/ 	.word	0xffffffff


	//   ....[8]....
        /*042c*/ 	.word	0xffffffff


	//   ....[9]....
        /*0430*/ 	.word	0xffffffff


	//   ....[10]....
        /*0434*/ 	.word	0xffffffff


	//   ....[11]....
        /*0438*/ 	.word	0xffffffff


	//   ....[12]....
        /*043c*/ 	.word	0xffffffff


	//   ....[13]....
        /*0440*/ 	.word	0xffffffff


	//   ....[14]....
        /*0444*/ 	.word	0xffffffff


	//   ....[15]....
        /*0448*/ 	.word	0xffffffff


	//   ....[16]....
        /*044c*/ 	.word	0xffffffff


	//   ....[17]....
        /*0450*/ 	.word	0xffffffff


	//   ....[18]....
        /*0454*/ 	.word	0xffffffff


	//   ....[19]....
        /*0458*/ 	.word	0xffffffff


	//   ....[20]....
        /*045c*/ 	.word	0xffffffff


	//   ....[21]....
        /*0460*/ 	.word	0xffffffff


	//   ....[22]....
        /*0464*/ 	.word	0xffffffff


	//   ....[23]....
        /*0468*/ 	.word	0xffffffff


	//   ....[24]....
        /*046c*/ 	.word	0xffffffff


	//   ....[25]....
        /*0470*/ 	.word	0xffffffff


	//   ....[26]....
        /*0474*/ 	.word	0xffffffff


	//   ....[27]....
        /*0478*/ 	.word	0xffffffff


	//   ....[28]....
        /*047c*/ 	.word	0xffffffff


	//   ....[29]....
        /*0480*/ 	.word	0xffffffff


	//   ....[30]....
        /*0484*/ 	.word	0xffffffff


	//   ....[31]....
        /*0488*/ 	.word	0xffffffff


	//   ....[32]....
        /*048c*/ 	.word	0xffffffff


	//   ....[33]....
        /*0490*/ 	.word	0xffffffff


	//   ....[34]....
        /*0494*/ 	.word	0xffffffff


	//   ....[35]....
        /*0498*/ 	.word	0xffffffff


	//   ....[36]....
        /*049c*/ 	.word	0xffffffff


	//   ....[37]....
        /*04a0*/ 	.word	0xffffffff


	//   ....[38]....
        /*04a4*/ 	.word	0xffffffff


	//   ....[39]....
        /*04a8*/ 	.word	0xffffffff


	//   ....[40]....
        /*04ac*/ 	.word	0xffffffff


	//   ....[41]....
        /*04b0*/ 	.word	0xffffffff


	//   ....[42]....
        /*04b4*/ 	.word	0xffffffff


	//   ....[43]....
        /*04b8*/ 	.word	0xffffffff


	//   ....[44]....
        /*04bc*/ 	.word	0xffffffff


	//   ....[45]....
        /*04c0*/ 	.word	0xffffffff


	//   ....[46]....
        /*04c4*/ 	.word	0xffffffff


	//   ....[47]....
        /*04c8*/ 	.word	0xffffffff


	//   ....[48]....
        /*04cc*/ 	.word	0xffffffff


	//   ....[49]....
        /*04d0*/ 	.word	0xffffffff


	//   ....[50]....
        /*04d4*/ 	.word	0xffffffff


	//   ....[51]....
        /*04d8*/ 	.word	0xffffffff


	//   ....[52]....
        /*04dc*/ 	.word	0xffffffff


	//   ....[53]....
        /*04e0*/ 	.word	0xffffffff


	//   ....[54]....
        /*04e4*/ 	.word	0xffffffff


	//   ....[55]....
        /*04e8*/ 	.word	0xffffffff


	//   ....[56]....
        /*04ec*/ 	.word	0xffffffff


	//   ....[57]....
        /*04f0*/ 	.word	0xffffffff


	//   ....[58]....
        /*04f4*/ 	.word	0xffffffff


	//   ....[59]....
        /*04f8*/ 	.word	0xffffffff


	//   ....[60]....
        /*04fc*/ 	.word	0xffffffff


	//   ....[61]....
        /*0500*/ 	.word	0xffffffff


	//   ....[62]....
        /*0504*/ 	.word	0xffffffff


	//   ....[63]....
        /*0508*/ 	.word	0xffffffff


	//   ....[64]....
        /*050c*/ 	.word	0xffffffff


	//   ....[65]....
        /*0510*/ 	.word	0xffffffff


	//   ....[66]....
        /*0514*/ 	.word	0xffffffff


	//   ....[67]....
        /*0518*/ 	.word	0xffffffff


	//   ....[68]....
        /*051c*/ 	.word	0xffffffff


	//   ....[69]....
        /*0520*/ 	.word	0xffffffff


	//   ....[70]....
        /*0524*/ 	.word	0xffffffff


	//   ....[71]....
        /*0528*/ 	.word	0xffffffff


	//   ....[72]....
        /*052c*/ 	.word	0xffffffff


	//   ....[73]....
        /*0530*/ 	.word	0xffffffff


	//   ....[74]....
        /*0534*/ 	.word	0xffffffff


	//   ....[75]....
        /*0538*/ 	.word	0xffffffff


	//   ....[76]....
        /*053c*/ 	.word	0xffffffff


	//   ....[77]....
        /*0540*/ 	.word	0xffffffff


	//   ....[78]....
        /*0544*/ 	.word	0xffffffff


	//   ....[79]....
        /*0548*/ 	.word	0xffffffff


	//   ....[80]....
        /*054c*/ 	.word	0xffffffff


	//   ....[81]....
        /*0550*/ 	.word	0xffffffff


	//   ....[82]....
        /*0554*/ 	.word	0xffffffff


	//   ....[83]....
        /*0558*/ 	.word	0xffffffff


	//   ....[84]....
        /*055c*/ 	.word	0xffffffff


	//   ....[85]....
        /*0560*/ 	.word	0xffffffff


	//   ....[86]....
        /*0564*/ 	.word	0xffffffff


	//   ....[87]....
        /*0568*/ 	.word	0xffffffff


	//   ....[88]....
        /*056c*/ 	.word	0xffffffff


	//   ....[89]....
        /*0570*/ 	.word	0xffffffff


	//   ....[90]....
        /*0574*/ 	.word	0xffffffff


	//   ....[91]....
        /*0578*/ 	.word	0xffffffff


	//   ....[92]....
        /*057c*/ 	.word	0xffffffff


	//   ....[93]....
        /*0580*/ 	.word	0xffffffff


	//   ....[94]....
        /*0584*/ 	.word	0xffffffff


	//   ....[95]....
        /*0588*/ 	.word	0xffffffff


	//   ....[96]....
        /*058c*/ 	.word	0xffffffff


	//   ....[97]....
        /*0590*/ 	.word	0xffffffff


	//   ....[98]....
        /*0594*/ 	.word	0xffffffff


	//   ....[99]....
        /*0598*/ 	.word	0xffffffff


	//   ....[100]....
        /*059c*/ 	.word	0xffffffff


	//   ....[101]....
        /*05a0*/ 	.word	0xffffffff


	//   ....[102]....
        /*05a4*/ 	.word	0xffffffff


	//   ....[103]....
        /*05a8*/ 	.word	0xffffffff


	//   ....[104]....
        /*05ac*/ 	.word	0xffffffff


	//   ....[105]....
        /*05b0*/ 	.word	0xffffffff


	//   ....[106]....
        /*05b4*/ 	.word	0xffffffff


	//   ....[107]....
        /*05b8*/ 	.word	0xffffffff


	//   ....[108]....
        /*05bc*/ 	.word	0xffffffff


	//   ....[109]....
        /*05c0*/ 	.word	0xffffffff


	//   ....[110]....
        /*05c4*/ 	.word	0xffffffff


	//   ....[111]....
        /*05c8*/ 	.word	0xffffffff


	//   ....[112]....
        /*05cc*/ 	.word	0xffffffff


	//   ....[113]....
        /*05d0*/ 	.word	0xffffffff


	//   ....[114]....
        /*05d4*/ 	.word	0xffffffff


	//   ....[115]....
        /*05d8*/ 	.word	0xffffffff


	//   ....[116]....
        /*05dc*/ 	.word	0xffffffff


	//   ....[117]....
        /*05e0*/ 	.word	0xffffffff


	//   ....[118]....
        /*05e4*/ 	.word	0xffffffff


	//   ....[119]....
        /*05e8*/ 	.word	0xffffffff


	//   ....[120]....
        /*05ec*/ 	.word	0xffffffff


	//   ....[121]....
        /*05f0*/ 	.word	0xffffffff


	//   ....[122]....
        /*05f4*/ 	.word	0xffffffff


	//   ....[123]....
        /*05f8*/ 	.word	0xffffffff


	//   ....[124]....
        /*05fc*/ 	.word	0xffffffff


	//   ....[125]....
        /*0600*/ 	.word	0xffffffff


	//   ....[126]....
        /*0604*/ 	.word	0xffffffff


	//   ....[127]....
        /*0608*/ 	.word	0xffffffff


	//   ....[128]....
        /*060c*/ 	.word	0xffffffff


	//   ....[129]....
        /*0610*/ 	.word	0xffffffff


	//   ....[130]....
        /*0614*/ 	.word	0xffffffff


	//   ....[131]....
        /*0618*/ 	.word	0xffffffff


	//   ....[132]....
        /*061c*/ 	.word	0xffffffff


	//   ....[133]....
        /*0620*/ 	.word	0xffffffff


	//   ....[134]....
        /*0624*/ 	.word	0xffffffff


	//   ....[135]....
        /*0628*/ 	.word	0xffffffff


	//   ....[136]....
        /*062c*/ 	.word	0xffffffff


	//   ....[137]....
        /*0630*/ 	.word	0xffffffff


	//   ....[138]....
        /*0634*/ 	.word	0xffffffff


	//   ....[139]....
        /*0638*/ 	.word	0xffffffff


	//   ....[140]....
        /*063c*/ 	.word	0xffffffff


	//   ....[141]....
        /*0640*/ 	.word	0xffffffff


	//   ....[142]....
        /*0644*/ 	.word	0xffffffff


	//   ....[143]....
        /*0648*/ 	.word	0xffffffff


	//   ....[144]....
        /*064c*/ 	.word	0xffffffff


	//   ....[145]....
        /*0650*/ 	.word	0xffffffff


	//   ....[146]....
        /*0654*/ 	.word	0xffffffff


	//   ....[147]....
        /*0658*/ 	.word	0xffffffff


	//   ....[148]....
        /*065c*/ 	.word	0xffffffff


	//   ....[149]....
        /*0660*/ 	.word	0xffffffff


	//   ....[150]....
        /*0664*/ 	.word	0xffffffff


	//   ....[151]....
        /*0668*/ 	.word	0xffffffff


	//   ....[152]....
        /*066c*/ 	.word	0xffffffff


	//   ....[153]....
        /*0670*/ 	.word	0xffffffff


	//   ....[154]....
        /*0674*/ 	.word	0xffffffff


	//   ....[155]....
        /*0678*/ 	.word	0xffffffff


	//   ....[156]....
        /*067c*/ 	.word	0xffffffff


	//   ....[157]....
        /*0680*/ 	.word	0xffffffff


	//   ....[158]....
        /*0684*/ 	.word	0xffffffff


	//   ....[159]....
        /*0688*/ 	.word	0xffffffff


	//   ....[160]....
        /*068c*/ 	.word	0xffffffff


	//   ....[161]....
        /*0690*/ 	.word	0xffffffff


	//   ....[162]....
        /*0694*/ 	.word	0xffffffff


	//   ....[163]....
        /*0698*/ 	.word	0xffffffff


	//   ....[164]....
        /*069c*/ 	.word	0xffffffff


	//   ....[165]....
        /*06a0*/ 	.word	0xffffffff


	//   ....[166]....
        /*06a4*/ 	.word	0xffffffff


	//   ....[167]....
        /*06a8*/ 	.word	0xffffffff


	//   ....[168]....
        /*06ac*/ 	.word	0xffffffff


	//   ....[169]....
        /*06b0*/ 	.word	0xffffffff


	//   ....[170]....
        /*06b4*/ 	.word	0xffffffff


	//   ....[171]....
        /*06b8*/ 	.word	0xffffffff


	//   ....[172]....
        /*06bc*/ 	.word	0xffffffff


	//   ....[173]....
        /*06c0*/ 	.word	0xffffffff


	//   ....[174]....
        /*06c4*/ 	.word	0xffffffff


	//   ....[175]....
        /*06c8*/ 	.word	0xffffffff


	//   ....[176]....
        /*06cc*/ 	.word	0xffffffff


	//   ....[177]....
        /*06d0*/ 	.word	0xffffffff


	//   ....[178]....
        /*06d4*/ 	.word	0xffffffff


	//   ....[179]....
        /*06d8*/ 	.word	0xffffffff


	//   ....[180]....
        /*06dc*/ 	.word	0xffffffff


	//   ....[181]....
        /*06e0*/ 	.word	0xffffffff


	//   ....[182]....
        /*06e4*/ 	.word	0xffffffff


	//   ....[183]....
        /*06e8*/ 	.word	0xffffffff


	//   ....[184]....
        /*06ec*/ 	.word	0xffffffff


	//   ....[185]....
        /*06f0*/ 	.word	0xffffffff


	//   ....[186]....
        /*06f4*/ 	.word	0xffffffff


	//   ....[187]....
        /*06f8*/ 	.word	0xffffffff


	//   ....[188]....
        /*06fc*/ 	.word	0xffffffff


	//   ....[189]....
        /*0700*/ 	.word	0xffffffff


	//   ....[190]....
        /*0704*/ 	.word	0xffffffff


	//   ....[191]....
        /*0708*/ 	.word	0xffffffff


	//   ....[192]....
        /*070c*/ 	.word	0xffffffff


	//   ....[193]....
        /*0710*/ 	.word	0xffffffff


	//   ....[194]....
        /*0714*/ 	.word	0xffffffff


	//   ....[195]....
        /*0718*/ 	.word	0xffffffff


	//   ....[196]....
        /*071c*/ 	.word	0xffffffff


	//   ....[197]....
        /*0720*/ 	.word	0xffffffff


	//   ....[198]....
        /*0724*/ 	.word	0xffffffff


	//   ....[199]....
        /*0728*/ 	.word	0xffffffff


	//   ....[200]....
        /*072c*/ 	.word	0xffffffff


	//   ....[201]....
        /*0730*/ 	.word	0xffffffff


	//   ....[202]....
        /*0734*/ 	.word	0xffffffff


	//   ....[203]....
        /*0738*/ 	.word	0xffffffff


	//   ....[204]....
        /*073c*/ 	.word	0xffffffff


	//   ....[205]....
        /*0740*/ 	.word	0xffffffff


	//   ....[206]....
        /*0744*/ 	.word	0xffffffff


	//   ....[207]....
        /*0748*/ 	.word	0xffffffff


	//   ....[208]....
        /*074c*/ 	.word	0xffffffff


	//   ....[209]....
        /*0750*/ 	.word	0xffffffff


	//   ....[210]....
        /*0754*/ 	.word	0xffffffff


	//   ....[211]....
        /*0758*/ 	.word	0xffffffff


	//   ....[212]....
        /*075c*/ 	.word	0xffffffff


	//   ....[213]....
        /*0760*/ 	.word	0xffffffff


	//   ....[214]....
        /*0764*/ 	.word	0xffffffff


	//   ....[215]....
        /*0768*/ 	.word	0xffffffff


	//   ....[216]....
        /*076c*/ 	.word	0xffffffff


	//   ....[217]....
        /*0770*/ 	.word	0xffffffff


	//   ....[218]....
        /*0774*/ 	.word	0xffffffff


	//   ....[219]....
        /*0778*/ 	.word	0xffffffff


	//   ....[220]....
        /*077c*/ 	.word	0xffffffff


	//   ....[221]....
        /*0780*/ 	.word	0xffffffff


	//   ....[222]....
        /*0784*/ 	.word	0xffffffff


	//----- nvinfo : EIATTR_COOP_GROUP_INSTR_OFFSETS
	.align		4
.L_272:
        /*0788*/ 	.byte	0x04, 0x28
        /*078a*/ 	.short	(.L_274 - .L_273)


	//   ....[0]....
.L_273:
        /*078c*/ 	.word	0x00000050


	//   ....[1]....
        /*0790*/ 	.word	0x00000200


	//   ....[2]....
        /*0794*/ 	.word	0x00000230


	//   ....[3]....
        /*0798*/ 	.word	0x00000260


	//   ....[4]....
        /*079c*/ 	.word	0x00000290


	//   ....[5]....
        /*07a0*/ 	.word	0x000002c0


	//   ....[6]....
        /*07a4*/ 	.word	0x000002f0


	//   ....[7]....
        /*07a8*/ 	.word	0x00000460


	//   ....[8]....
        /*07ac*/ 	.word	0x000004a0


	//   ....[9]....
        /*07b0*/ 	.word	0x000004d0


	//   ....[10]....
        /*07b4*/ 	.word	0x00000500


	//   ....[11]....
        /*07b8*/ 	.word	0x00000530


	//   ....[12]....
        /*07bc*/ 	.word	0x00000560


	//   ....[13]....
        /*07c0*/ 	.word	0x000005f0


	//   ....[14]....
        /*07c4*/ 	.word	0x00000620


	//   ....[15]....
        /*07c8*/ 	.word	0x00000640


	//   ....[16]....
        /*07cc*/ 	.word	0x000006a0


	//   ....[17]....
        /*07d0*/ 	.word	0x00007b70


	//   ....[18]....
        /*07d4*/ 	.word	0x00007b90


	//   ....[19]....
        /*07d8*/ 	.word	0x00007c60


	//   ....[20]....
        /*07dc*/ 	.word	0x00007c70


	//   ....[21]....
        /*07e0*/ 	.word	0x00007d40


	//   ....[22]....
        /*07e4*/ 	.word	0x00007d60


	//   ....[23]....
        /*07e8*/ 	.word	0x00007e30


	//   ....[24]....
        /*07ec*/ 	.word	0x00007e40


	//   ....[25]....
        /*07f0*/ 	.word	0x00007f10


	//   ....[26]....
        /*07f4*/ 	.word	0x00007f30


	//   ....[27]....
        /*07f8*/ 	.word	0x00008000


	//   ....[28]....
        /*07fc*/ 	.word	0x00008010


	//   ....[29]....
        /*0800*/ 	.word	0x000080e0


	//   ....[30]....
        /*0804*/ 	.word	0x00008100


	//   ....[31]....
        /*0808*/ 	.word	0x000081d0


	//   ....[32]....
        /*080c*/ 	.word	0x000081e0


	//   ....[33]....
        /*0810*/ 	.word	0x000087f0


	//   ....[34]....
        /*0814*/ 	.word	0x00008830


	//   ....[35]....
        /*0818*/ 	.word	0x00008840


	//   ....[36]....
        /*081c*/ 	.word	0x00008850


	//   ....[37]....
        /*0820*/ 	.word	0x0000a0f0


	//   ....[38]....
        /*0824*/ 	.word	0x0000a130


	//   ....[39]....
        /*0828*/ 	.word	0x0000a150


	//   ....[40]....
        /*082c*/ 	.word	0x0000a160


	//   ....[41]....
        /*0830*/ 	.word	0x0000d980


	//   ....[42]....
        /*0834*/ 	.word	0x0000d9f0


	//   ....[43]....
        /*0838*/ 	.word	0x0000db10


	//   ....[44]....
        /*083c*/ 	.word	0x0000db60


	//   ....[45]....
        /*0840*/ 	.word	0x0000db90


	//   ....[46]....
        /*0844*/ 	.word	0x0000dc90


	//   ....[47]....
        /*0848*/ 	.word	0x0000dd50


	//   ....[48]....
        /*084c*/ 	.word	0x0000de20


	//   ....[49]....
        /*0850*/ 	.word	0x00010b20


	//   ....[50]....
        /*0854*/ 	.word	0x00010b60


	//   ....[51]....
        /*0858*/ 	.word	0x00010d60


	//   ....[52]....
        /*085c*/ 	.word	0x00010e00


	//   ....[53]....
        /*0860*/ 	.word	0x00010e30


	//   ....[54]....
        /*0864*/ 	.word	0x00010f00


	//   ....[55]....
        /*0868*/ 	.word	0x00010fe0


	//   ....[56]....
        /*086c*/ 	.word	0x000112d0


	//   ....[57]....
        /*0870*/ 	.word	0x00013070


	//   ....[58]....
        /*0874*/ 	.word	0x00013080


	//   ....[59]....
        /*0878*/ 	.word	0x00013090


	//   ....[60]....
        /*087c*/ 	.word	0x000130a0


	//   ....[61]....
        /*0880*/ 	.word	0x000130e0


	//   ....[62]....
        /*0884*/ 	.word	0x00013100


	//   ....[63]....
        /*0888*/ 	.word	0x00013110


	//   ....[64]....
        /*088c*/ 	.word	0x00013120


	//   ....[65]....
        /*0890*/ 	.word	0x00014590


	//   ....[66]....
        /*0894*/ 	.word	0x000145a0


	//   ....[67]....
        /*0898*/ 	.word	0x000145b0


	//   ....[68]....
        /*089c*/ 	.word	0x000145c0


	//   ....[69]....
        /*08a0*/ 	.word	0x000145d0


	//   ....[70]....
        /*08a4*/ 	.word	0x000145e0


	//   ....[71]....
        /*08a8*/ 	.word	0x00014600


	//   ....[72]....
        /*08ac*/ 	.word	0x00014670


	//   ....[73]....
        /*08b0*/ 	.word	0x000149f0


	//   ....[74]....
        /*08b4*/ 	.word	0x00014a10


	//   ....[75]....
        /*08b8*/ 	.word	0x00014a80


	//   ....[76]....
        /*08bc*/ 	.word	0x00014a90


	//   ....[77]....
        /*08c0*/ 	.word	0x00014b00


	//   ....[78]....
        /*08c4*/ 	.word	0x00014b20


	//   ....[79]....
        /*08c8*/ 	.word	0x00014b90


	//   ....[80]....
        /*08cc*/ 	.word	0x00014ba0


	//   ....[81]....
        /*08d0*/ 	.word	0x00014c10


	//   ....[82]....
        /*08d4*/ 	.word	0x00014c30


	//   ....[83]....
        /*08d8*/ 	.word	0x00014ca0


	//   ....[84]....
        /*08dc*/ 	.word	0x00014cb0


	//   ....[85]....
        /*08e0*/ 	.word	0x00014d20


	//   ....[86]....
        /*08e4*/ 	.word	0x00014d40


	//   ....[87]....
        /*08e8*/ 	.word	0x00014db0


	//   ....[88]....
        /*08ec*/ 	.word	0x00014dc0


	//   ....[89]....
        /*08f0*/ 	.word	0x00015050


	//   ....[90]....
        /*08f4*/ 	.word	0x00015070


	//   ....[91]....
        /*08f8*/ 	.word	0x000153d0


	//   ....[92]....
        /*08fc*/ 	.word	0x000153e0


	//   ....[93]....
        /*0900*/ 	.word	0x00015630


	//   ....[94]....
        /*0904*/ 	.word	0x00015650


	//   ....[95]....
        /*0908*/ 	.word	0x000158c0


	//   ....[96]....
        /*090c*/ 	.word	0x000158d0


	//   ....[97]....
        /*0910*/ 	.word	0x00016290


	//   ....[98]....
        /*0914*/ 	.word	0x000162b0


	//   ....[99]....
        /*0918*/ 	.word	0x00016320


	//   ....[100]....
        /*091c*/ 	.word	0x00016330


	//   ....[101]....
        /*0920*/ 	.word	0x000163a0


	//   ....[102]....
        /*0924*/ 	.word	0x000163c0


	//   ....[103]....
        /*0928*/ 	.word	0x00016430


	//   ....[104]....
        /*092c*/ 	.word	0x00016440


	//   ....[105]....
        /*0930*/ 	.word	0x000164b0


	//   ....[106]....
        /*0934*/ 	.word	0x000164d0


	//   ....[107]....
        /*0938*/ 	.word	0x00016540


	//   ....[108]....
        /*093c*/ 	.word	0x00016550


	//   ....[109]....
        /*0940*/ 	.word	0x000165c0


	//   ....[110]....
        /*0944*/ 	.word	0x000165e0


	//   ....[111]....
        /*0948*/ 	.word	0x00016650


	//   ....[112]....
        /*094c*/ 	.word	0x00016660


	//   ....[113]....
        /*0950*/ 	.word	0x000167b0


	//   ....[114]....
        /*0954*/ 	.word	0x000167d0


	//   ....[115]....
        /*0958*/ 	.word	0x00016900


	//   ....[116]....
        /*095c*/ 	.word	0x00016940


	//   ....[117]....
        /*0960*/ 	.word	0x00016970


	//   ....[118]....
        /*0964*/ 	.word	0x000169a0


	//   ....[119]....
        /*0968*/ 	.word	0x000169d0


	//   ....[120]....
        /*096c*/ 	.word	0x00016a00


	//   ....[121]....
        /*0970*/ 	.word	0x00016b60


	//   ....[122]....
        /*0974*/ 	.word	0x00016ba0


	//   ....[123]....
        /*0978*/ 	.word	0x00016bd0


	//   ....[124]....
        /*097c*/ 	.word	0x00016c00


	//   ....[125]....
        /*0980*/ 	.word	0x00016c30


	//   ....[126]....
        /*0984*/ 	.word	0x00016c60


	//   ....[127]....
        /*0988*/ 	.word	0x00016cf0


	//   ....[128]....
        /*098c*/ 	.word	0x00016d20


	//   ....[129]....
        /*0990*/ 	.word	0x00016d30


	//   ....[130]....
        /*0994*/ 	.word	0x00016d90


	//   ....[131]....
        /*0998*/ 	.word	0x00017380


	//   ....[132]....
        /*099c*/ 	.word	0x000173e0


	//   ....[133]....
        /*09a0*/ 	.word	0x00017430


	//   ....[134]....
        /*09a4*/ 	.word	0x00017480


	//   ....[135]....
        /*09a8*/ 	.word	0x000174d0


	//   ....[136]....
        /*09ac*/ 	.word	0x00017540


	//   ....[137]....
        /*09b0*/ 	.word	0x00017590


	//   ....[138]....
        /*09b4*/ 	.word	0x000175f0


	//   ....[139]....
        /*09b8*/ 	.word	0x00017660


	//   ....[140]....
        /*09bc*/ 	.word	0x000176c0


	//   ....[141]....
        /*09c0*/ 	.word	0x00017730


	//   ....[142]....
        /*09c4*/ 	.word	0x000177a0


	//   ....[143]....
        /*09c8*/ 	.word	0x00017810


	//   ....[144]....
        /*09cc*/ 	.word	0x00017870


	//   ....[145]....
        /*09d0*/ 	.word	0x000178e0


	//   ....[146]....
        /*09d4*/ 	.word	0x00017950


	//   ....[147]....
        /*09d8*/ 	.word	0x000179c0


	//   ....[148]....
        /*09dc*/ 	.word	0x00017a20


	//   ....[149]....
        /*09e0*/ 	.word	0x00017a90


	//   ....[150]....
        /*09e4*/ 	.word	0x00017b00


	//   ....[151]....
        /*09e8*/ 	.word	0x00017b70


	//   ....[152]....
        /*09ec*/ 	.word	0x00017bd0


	//   ....[153]....
        /*09f0*/ 	.word	0x00017c40


	//   ....[154]....
        /*09f4*/ 	.word	0x00017cb0


	//   ....[155]....
        /*09f8*/ 	.word	0x00017d20


	//   ....[156]....
        /*09fc*/ 	.word	0x00017d80


	//   ....[157]....
        /*0a00*/ 	.word	0x00017e00


	//   ....[158]....
        /*0a04*/ 	.word	0x00017e60


	//   ....[159]....
        /*0a08*/ 	.word	0x00017eb0


	//   ....[160]....
        /*0a0c*/ 	.word	0x00017f10


	//   ....[161]....
        /*0a10*/ 	.word	0x00017f60


	//   ....[162]....
        /*0a14*/ 	.word	0x00017fc0


	//   ....[163]....
        /*0a18*/ 	.word	0x00018010


	//   ....[164]....
        /*0a1c*/ 	.word	0x00018070


	//   ....[165]....
        /*0a20*/ 	.word	0x000180e0


	//   ....[166]....
        /*0a24*/ 	.word	0x00018150


	//   ....[167]....
        /*0a28*/ 	.word	0x000181c0


	//   ....[168]....
        /*0a2c*/ 	.word	0x00018220


	//   ....[169]....
        /*0a30*/ 	.word	0x00018290


	//   ....[170]....
        /*0a34*/ 	.word	0x00018300


	//   ....[171]....
        /*0a38*/ 	.word	0x00018370


	//   ....[172]....
        /*0a3c*/ 	.word	0x000183d0


	//   ....[173]....
        /*0a40*/ 	.word	0x00018440


	//   ....[174]....
        /*0a44*/ 	.word	0x000184b0


	//   ....[175]....
        /*0a48*/ 	.word	0x00018520


	//   ....[176]....
        /*0a4c*/ 	.word	0x00018580


	//   ....[177]....
        /*0a50*/ 	.word	0x000185f0


	//   ....[178]....
        /*0a54*/ 	.word	0x00018660


	//   ....[179]....
        /*0a58*/ 	.word	0x000186d0


	//   ....[180]....
        /*0a5c*/ 	.word	0x00018730


	//   ....[181]....
        /*0a60*/ 	.word	0x000187a0


	//   ....[182]....
        /*0a64*/ 	.word	0x00018810


	//   ....[183]....
        /*0a68*/ 	.word	0x00018880


	//   ....[184]....
        /*0a6c*/ 	.word	0x000188e0


	//   ....[185]....
        /*0a70*/ 	.word	0x00018950


	//   ....[186]....
        /*0a74*/ 	.word	0x000189c0


	//   ....[187]....
        /*0a78*/ 	.word	0x00018a30


	//   ....[188]....
        /*0a7c*/ 	.word	0x00018a90


	//   ....[189]....
        /*0a80*/ 	.word	0x00018b00


	//   ....[190]....
        /*0a84*/ 	.word	0x00018b70


	//   ....[191]....
        /*0a88*/ 	.word	0x00018be0


	//   ....[192]....
        /*0a8c*/ 	.word	0x00018c40


	//   ....[193]....
        /*0a90*/ 	.word	0x00018cb0


	//   ....[194]....
        /*0a94*/ 	.word	0x00018d20


	//   ....[195]....
        /*0a98*/ 	.word	0x00018d90


	//   ....[196]....
        /*0a9c*/ 	.word	0x00018df0


	//   ....[197]....
        /*0aa0*/ 	.word	0x00018e60


	//   ....[198]....
        /*0aa4*/ 	.word	0x00018ed0


	//   ....[199]....
        /*0aa8*/ 	.word	0x00018f40


	//   ....[200]....
        /*0aac*/ 	.word	0x00018fa0


	//   ....[201]....
        /*0ab0*/ 	.word	0x00019010


	//   ....[202]....
        /*0ab4*/ 	.word	0x00019080


	//   ....[203]....
        /*0ab8*/ 	.word	0x000190f0


	//   ....[204]....
        /*0abc*/ 	.word	0x00019150


	//   ....[205]....
        /*0ac0*/ 	.word	0x000191c0


	//   ....[206]....
        /*0ac4*/ 	.word	0x00019230


	//   ....[207]....
        /*0ac8*/ 	.word	0x00019280


	//   ....[208]....
        /*0acc*/ 	.word	0x000192c0


	//   ....[209]....
        /*0ad0*/ 	.word	0x00019310


	//   ....[210]....
        /*0ad4*/ 	.word	0x00019360


	//   ....[211]....
        /*0ad8*/ 	.word	0x000193b0


	//   ....[212]....
        /*0adc*/ 	.word	0x00019420


	//   ....[213]....
        /*0ae0*/ 	.word	0x00019470


	//   ....[214]....
        /*0ae4*/ 	.word	0x000194c0


	//   ....[215]....
        /*0ae8*/ 	.word	0x00019510


	//   ....[216]....
        /*0aec*/ 	.word	0x00019560


	//   ....[217]....
        /*0af0*/ 	.word	0x000195b0


	//   ....[218]....
        /*0af4*/ 	.word	0x00019620


	//   ....[219]....
        /*0af8*/ 	.word	0x00019670


	//   ....[220]....
        /*0afc*/ 	.word	0x000196d0


	//   ....[221]....
        /*0b00*/ 	.word	0x00019730


	//   ....[222]....
        /*0b04*/ 	.word	0x00019790


	//----- nvinfo : EIATTR_EXIT_INSTR_OFFSETS
	.align		4
.L_274:
        /*0b08*/ 	.byte	0x04, 0x1c
        /*0b0a*/ 	.short	(.L_276 - .L_275)


	//   ....[0]....
.L_275:
        /*0b0c*/ 	.word	0x00000c10


	//   ....[1]....
        /*0b10*/ 	.word	0x00017340


	//----- nvinfo : EIATTR_MAX_THREADS
	.align		4
.L_276:
        /*0b14*/ 	.byte	0x04, 0x05
        /*0b16*/ 	.short	(.L_278 - .L_277)
.L_277:
        /*0b18*/ 	.word	0x00000080
        /*0b1c*/ 	.word	0x00000001
        /*0b20*/ 	.word	0x00000001


	//----- nvinfo : EIATTR_CRS_STACK_SIZE
	.align		4
.L_278:
        /*0b24*/ 	.byte	0x04, 0x1e
        /*0b26*/ 	.short	(.L_280 - .L_279)
.L_279:
        /*0b28*/ 	.word	0x00000000
.L_280:


//--------------------- .nv.info._ZN7cutlass13device_kernelIN5flash19enable_sm80_to_sm89INS1_16FlashAttnFwdSm80INS1_25CollectiveMainloopFwdSm80ILi4ELi1ELb0EN4cute5tupleIJNS5_1CILi128EEENS7_ILi96EEENS7_ILi64EEEEEELi64ENS_10bfloat16_tEfNS_4arch4Sm80ELb0ELb1ELb1ELb0ELb0ELb0ELb1ELb1EEENS1_21CollectiveEpilogueFwdINS6_IJS8_SA_S9_EEENS6_IJNS7_ILi1EEESI_SI_EEESC_SE_Li128ELb0ELb1ELb1ELb0EEENS1_19SingleTileSchedulerILb0ELb1ELb1ELi128EEEEEEEEEvNT_6ParamsE --------------------------
	.section	.nv.info._ZN7cutlass13device_kernelIN5flash19enable_sm80_to_sm89INS1_16FlashAttnFwdSm80INS1_25CollectiveMainloopFwdSm80ILi4ELi1ELb0EN4cute5tupleIJNS5_1CILi128EEENS7_ILi96EEENS7_ILi64EEEEEELi64ENS_10bfloat16_tEfNS_4arch4Sm80ELb0ELb1ELb1ELb0ELb0ELb0ELb1ELb1EEENS1_21CollectiveEpilogueFwdINS6_IJS8_SA_S9_EEENS6_IJNS7_ILi1EEESI_SI_EEESC_SE_Li128ELb0ELb1ELb1ELb0EEENS1_19SingleTileSchedulerILb0ELb1ELb1ELi128EEEEEEEEEvNT_6ParamsE,"",@"SHT_CUDA_INFO"
	.sectionflags	@""
	.align	4


	//----- nvinfo : EIATTR_CUDA_API_VERSION
	.align		4
        /*0000*/ 	.byte	0x04, 0x37
        /*0002*/ 	.short	(.L_282 - .L_281)
.L_281:
        /*0004*/ 	.word	0x00000082


	//----- nvinfo : EIATTR_SW2861232_WAR
	.align		4
.L_282:
        /*0008*/ 	.byte	0x01, 0x35
	.zero		2


	//----- nvinfo : EIATTR_PARAM_CBANK
	.align		4
        /*000c*/ 	.byte	0x04, 0x0a
        /*000e*/ 	.short	(.L_284 - .L_283)
	.align		4
.L_283:
        /*0010*/ 	.word	index@(.nv.constant0._ZN7cutlass13device_kernelIN5flash19enable_sm80_to_sm89INS1_16FlashAttnFwdSm80INS1_25CollectiveMainloopFwdSm80ILi4ELi1ELb0EN4cute5tupleIJNS5_1CILi128EEENS7_ILi96EEENS7_ILi64EEEEEELi64ENS_10bfloat16_tEfNS_4arch4Sm80ELb0ELb1ELb1ELb0ELb0ELb0ELb1ELb1EEENS1_21CollectiveEpilogueFwdINS6_IJS8_SA_S9_EEENS6_IJNS7_ILi1EEESI_SI_EEESC_SE_Li128ELb0ELb1ELb1ELb0EEENS1_19SingleTileSchedulerILb0ELb1ELb1ELi128EEEEEEEEEvNT_6ParamsE)
        /*0014*/ 	.short	0x0160
        /*0016*/ 	.short	0x0418


	//----- nvinfo : EIATTR_CBANK_PARAM_SIZE
	.align		4
.L_284:
        /*0018*/ 	.byte	0x03, 0x19
        /*001a*/ 	.short	0x0418


	//----- nvinfo : EIATTR_KPARAM_INFO
	.align		4
        /*001c*/ 	.byte	0x04, 0x17
        /*001e*/ 	.short	(.L_286 - .L_285)
.L_285:
        /*0020*/ 	.word	0x00000000
        /*0024*/ 	.short	0x0000
        /*0026*/ 	.short	0x0000
        /*0028*/ 	.byte	0x00, 0xf0, 0x61, 0x10


	//----- nvinfo : EIATTR_MAXREG_COUNT
	.align		4
.L_286:
        /*002c*/ 	.byte	0x03, 0x1b
        /*002e*/ 	.short	0x00ff


	//----- nvinfo : EIATTR_NUM_BARRIERS
	.align		4
        /*0030*/ 	.byte	0x02, 0x4c
        /*0032*/ 	.byte	0x02
	.zero		1


	//----- nvinfo : EIATTR_ANNOTATIONS
	.align		4
        /*0034*/ 	.byte	0x04, 0x55
        /*0036*/ 	.short	(.L_288 - .L_287)


	//   ....[0]....
.L_287:
        /* <DEDUP_REMOVED lines=45> */


	//----- nvinfo : EIATTR_MERCURY_ISA_VERSION
	.align		4
.L_288:
        /*02f8*/ 	.byte	0x03, 0x5f
        /*02fa*/ 	.short	0x0000


	//----- nvinfo : EIATTR_COOP_GROUP_MASK_REGIDS
	.align		4
        /*02fc*/ 	.byte	0x04, 0x29
        /*02fe*/ 	.short	(.L_290 - .L_289)


	//   ....[0]....
.L_289:
        /*0300*/ 	.word	0xffffffff


	//   ....[1]....
        /*0304*/ 	.word	0xffffffff


	//   ....[2]....
        /*0308*/ 	.word	0xffffffff


	//   ....[3]....
        /*030c*/ 	.word	0xffffffff


	//   ....[4]....
        /*0310*/ 	.word	0xffffffff


	//   ....[5]....
        /*0314*/ 	.word	0xffffffff


	//   ....[6]....
        /*0318*/ 	.word	0xffffffff


	//   ....[7]....
        /*031c*/ 	.word	0xffffffff


	//   ....[8]....
        /*0320*/ 	.word	0xffffffff


	//   ....[9]....
        /*0324*/ 	.word	0xffffffff


	//   ....[10]....
        /*0328*/ 	.word	0xffffffff


	//   ....[11]....
        /*032c*/ 	.word	0xffffffff


	//   ....[12]....
        /*0330*/ 	.word	0xffffffff


	//   ....[13]....
        /*0334*/ 	.word	0xffffffff


	//   ....[14]....
        /*0338*/ 	.word	0xffffffff


	//   ....[15]....
        /*033c*/ 	.word	0xffffffff


	//   ....[16]....
        /*0340*/ 	.word	0xffffffff


	//   ....[17]....
        /*0344*/ 	.word	0xffffffff


	//   ....[18]....
        /*0348*/ 	.word	0xffffffff


	//   ....[19]....
        /*034c*/ 	.word	0xffffffff


	//   ....[20]....
        /*0350*/ 	.word	0xffffffff


	//   ....[21]....
        /*0354*/ 	.word	0xffffffff


	//   ....[22]....
        /*0358*/ 	.word	0xffffffff


	//   ....[23]....
        /*035c*/ 	.word	0xffffffff


	//   ....[24]....
        /*0360*/ 	.word	0xffffffff


	//   ....[25]....
        /*0364*/ 	.word	0xffffffff


	//   ....[26]....
        /*0368*/ 	.word	0xffffffff


	//   ....[27]....
        /*036c*/ 	.word	0xffffffff


	//   ....[28]....
        /*0370*/ 	.word	0xffffffff


	//   ....[29]....
        /*0374*/ 	.word	0xffffffff


	//   ....[30]....
        /*0378*/ 	.word	0xffffffff


	//   ....[31]....
        /*037c*/ 	.word	0xffffffff


	//   ....[32]....
        /*0380*/ 	.word	0xffffffff


	//   ....[33]....
        /*0384*/ 	.word	0xffffffff


	//   ....[34]....
        /*0388*/ 	.word	0xffffffff


	//   ....[35]....
        /*038c*/ 	.word	0xffffffff


	//   ....[36]....
        /*0390*/ 	.word	0xffffffff


	//   ....[37]....
        /*0394*/ 	.word	0xffffffff


	//   ....[38]....
        /*0398*/ 	.word	0xffffffff


	//   ....[39]....
        /*039c*/ 	.word	0xffffffff


	//   ....[40]....
        /*03a0*/ 	.word	0xffffffff


	//   ....[41]....
        /*03a4*/ 	.word	0xffffffff


	//   ....[42]....
        /*03a8*/ 	.word	0xffffffff


	//   ....[43]....
        /*03ac*/ 	.word	0xffffffff


	//   ....[44]....
        /*03b0*/ 	.word	0xffffffff


	//   ....[45]....
        /*03b4*/ 	.word	0xffffffff


	//   ....[46]....
        /*03b8*/ 	.word	0xffffffff


	//   ....[47]....
        /*03bc*/ 	.word	0xffffffff


	//   ....[48]....
        /*03c0*/ 	.word	0xffffffff


	//   ....[49]....
        /*03c4*/ 	.word	0xffffffff


	//   ....[50]....
        /*03c8*/ 	.word	0xffffffff


	//   ....[51]....
        /*03cc*/ 	.word	0xffffffff


	//   ....[52]....
        /*03d0*/ 	.word	0xffffffff


	//   ....[53]....
        /*03d4*/ 	.word	0xffffffff


	//   ....[54]....
        /*03d8*/ 	.word	0xffffffff


	//   ....[55]....
        /*03dc*/ 	.word	0xffffffff


	//   ....[56]....
        /*03e0*/ 	.word	0xffffffff


	//   ....[57]....
        /*03e4*/ 	.word	0xffffffff


	//   ....[58]....
        /*03e8*/ 	.word	0xffffffff


	//   ....[59]....
        /*03ec*/ 	.word	0xffffffff


	//   ....[60]....
        /*03f0*/ 	.word	0xffffffff


	//   ....[61]....
        /*03f4*/ 	.word	0xffffffff


	//   ....[62]....
        /*03f8*/ 	.word	0xffffffff


	//   ....[63]....
        /*03fc*/ 	.word	0xffffffff


	//   ....[64]....
        /*0400*/ 	.word	0xffffffff


	//   ....[65]....
        /*0404*/ 	.word	0xffffffff


	//   ....[66]....
        /*0408*/ 	.word	0xffffffff


	//   ....[67]....
        /*040c*/ 	.word	0xffffffff


	//   ....[68]....
        /*0410*/ 	.word	0xffffffff


	//   ....[69]....
        /*0414*/ 	.word	0xffffffff


	//   ....[70]....
        /*0418*/ 	.word	0xffffffff


	//   ....[71]....
        /*041c*/ 	.word	0xffffffff


	//   ....[72]....
        /*0420*/ 	.word	0xffffffff


	//   ....[73]....
        /*0424*/ 	.word	0xffffffff


	//   ....[74]....
        /*0428*/ 	.word	0xffffffff


	//   ....[75]....
        /*042c*/ 	.word	0xffffffff


	//   ....[76]....
        /*0430*/ 	.word	0xffffffff


	//   ....[77]....
        /*0434*/ 	.word	0xffffffff


	//   ....[78]....
        /*0438*/ 	.word	0xffffffff


	//   ....[79]....
        /*043c*/ 	.word	0xffffffff


	//   ....[80]....
        /*0440*/ 	.word	0xffffffff


	//   ....[81]....
        /*0444*/ 	.word	0xffffffff


	//   ....[82]....
        /*0448*/ 	.word	0xffffffff


	//   ....[83]....
        /*044c*/ 	.word	0xffffffff


	//   ....[84]....
        /*0450*/ 	.word	0xffffffff


	//----- nvinfo : EIATTR_COOP_GROUP_INSTR_OFFSETS
	.align		4
.L_290:
        /*0454*/ 	.byte	0x04, 0x28
        /*0456*/ 	.short	(.L_292 - .L_291)


	//   ....[0]....
.L_291:
        /*0458*/ 	.word	0x00000060


	//   ....[1]....
        /*045c*/ 	.word	0x00001210


	//   ....[2]....
        /*0460*/ 	.word	0x00001240


	//   ....[3]....
        /*0464*/ 	.word	0x000013a0


	//   ....[4]....
        /*0468*/ 	.word	0x000013d0


	//   ....[5]....
        /*046c*/ 	.word	0x00001460


	//   ....[6]....
        /*0470*/ 	.word	0x00001490


	//   ....[7]....
        /*0474*/ 	.word	0x00001520


	//   ....[8]....
        /*0478*/ 	.word	0x00001550


	//   ....[9]....
        /*047c*/ 	.word	0x000015e0


	//   ....[10]....
        /*0480*/ 	.word	0x00001610


	//   ....[11]....
        /*0484*/ 	.word	0x000016a0


	//   ....[12]....
        /*0488*/ 	.word	0x000016d0


	//   ....[13]....
        /*048c*/ 	.word	0x00001760


	//   ....[14]....
        /*0490*/ 	.word	0x00001790


	//   ....[15]....
        /*0494*/ 	.word	0x00001810


	//   ....[16]....
        /*0498*/ 	.word	0x00001850


	//   ....[17]....
        /*049c*/ 	.word	0x00003130


	//   ....[18]....
        /*04a0*/ 	.word	0x000033c0


	//   ....[19]....
        /*04a4*/ 	.word	0x00003fa0


	//   ....[20]....
        /*04a8*/ 	.word	0x00004a00


	//   ....[21]....
        /*04ac*/ 	.word	0x000059a0


	//   ....[22]....
        /*04b0*/ 	.word	0x00005ac0


	//   ....[23]....
        /*04b4*/ 	.word	0x00005be0


	//   ....[24]....
        /*04b8*/ 	.word	0x00005ce0


	//   ....[25]....
        /*04bc*/ 	.word	0x000063f0


	//   ....[26]....
        /*04c0*/ 	.word	0x000064b0


	//   ....[27]....
        /*04c4*/ 	.word	0x000064f0


	//   ....[28]....
        /*04c8*/ 	.word	0x00006590


	//   ....[29]....
        /*04cc*/ 	.word	0x00009c60


	//   ....[30]....
        /*04d0*/ 	.word	0x0000a760


	//   ....[31]....
        /*04d4*/ 	.word	0x0000a9b0


	//   ....[32]....
        /*04d8*/ 	.word	0x0000b150


	//   ....[33]....
        /*04dc*/ 	.word	0x0000bec0


	//   ....[34]....
        /*04e0*/ 	.word	0x0000bf60


	//   ....[35]....
        /*04e4*/ 	.word	0x0000c020


	//   ....[36]....
        /*04e8*/ 	.word	0x0000c070


	//   ....[37]....
        /*04ec*/ 	.word	0x0000c540


	//   ....[38]....
        /*04f0*/ 	.word	0x0000c680


	//   ....[39]....
        /*04f4*/ 	.word	0x0000c760


	//   ....[40]....
        /*04f8*/ 	.word	0x0000c8b0


	//   ....[41]....
        /*04fc*/ 	.word	0x000108b0


	//   ....[42]....
        /*0500*/ 	.word	0x00010920


	//   ....[43]....
        /*0504*/ 	.word	0x000109a0


	//   ....[44]....
        /*0508*/ 	.word	0x000109d0


	//   ....[45]....
        /*050c*/ 	.word	0x00010c40


	//   ....[46]....
        /*0510*/ 	.word	0x00010ce0


	//   ....[47]....
        /*0514*/ 	.word	0x00010e40


	//   ....[48]....
        /*0518*/ 	.word	0x00011040


	//   ....[49]....
        /*051c*/ 	.word	0x000152f0


	//   ....[50]....
        /*0520*/ 	.word	0x00015f80


	//   ....[51]....
        /*0524*/ 	.word	0x000161a0


	//   ....[52]....
        /*0528*/ 	.word	0x00016930


	//   ....[53]....
        /*052c*/ 	.word	0x00017670


	//   ....[54]....
        /*0530*/ 	.word	0x00017710


	//   ....[55]....
        /*0534*/ 	.word	0x000177f0


	//   ....[56]....
        /*0538*/ 	.word	0x00017840


	//   ....[57]....
        /*053c*/ 	.word	0x00017d30


	//   ....[58]....
        /*0540*/ 	.word	0x00017e70


	//   ....[59]....
        /*0544*/ 	.word	0x00017f40


	//   ....[60]....
        /*0548*/ 	.word	0x00018090


	//   ....[61]....
        /*054c*/ 	.word	0x0001a510


	//   ....[62]....
        /*0550*/ 	.word	0x0001a520


	//   ....[63]....
        /*0554*/ 	.word	0x0001a530


	//   ....[64]....
        /*0558*/ 	.word	0x0001a540


	//   ....[65]....
        /*055c*/ 	.word	0x0001a570


	//   ....[66]....
        /*0560*/ 	.word	0x0001a590


	//   ....[67]....
        /*0564*/ 	.word	0x0001a5b0


	//   ....[68]....
        /*0568*/ 	.word	0x0001a5c0


	//   ....[69]....
        /*056c*/ 	.word	0x0001b230


	//   ....[70]....
        /*0570*/ 	.word	0x0001b270


	//   ....[71]....
        /*0574*/ 	.word	0x0001b2a0


	//   ....[72]....
        /*0578*/ 	.word	0x0001b2d0


	//   ....[73]....
        /*057c*/ 	.word	0x0001b310


	//   ....[74]....
        /*0580*/ 	.word	0x0001b340


	//   ....[75]....
        /*0584*/ 	.word	0x0001b360


	//   ....[76]....
        /*0588*/ 	.word	0x0001b370


	//   ....[77]....
        /*058c*/ 	.word	0x0001b390


	//   ....[78]....
        /*0590*/ 	.word	0x0001b3a0


	//   ....[79]....
        /*0594*/ 	.word	0x0001b750


	//   ....[80]....
        /*0598*/ 	.word	0x0001b770


	//   ....[81]....
        /*059c*/ 	.word	0x0001ba70


	//   ....[82]....
        /*05a0*/ 	.word	0x0001ba90


	//   ....[83]....
        /*05a4*/ 	.word	0x0001bd90


	//   ....[84]....
        /*05a8*/ 	.word	0x0001bda0


	//----- nvinfo : EIATTR_EXIT_INSTR_OFFSETS
	.align		4
.L_292:
        /*05ac*/ 	.byte	0x04, 0x1c
        /*05ae*/ 	.short	(.L_294 - .L_293)


	//   ....[0]....
.L_293:
        /*05b0*/ 	.word	0x000001c0


	//   ....[1]....
        /*05b4*/ 	.word	0x0001bdb0


	//   ....[2]....
        /*05b8*/ 	.word	0x0001c050


	//   ....[3]....
        /*05bc*/ 	.word	0x0001c0a0


	//   ....[4]....
        /*05c0*/ 	.word	0x0001c0d0


	//   ....[5]....
        /*05c4*/ 	.word	0x0001c130


	//   ....[6]....
        /*05c8*/ 	.word	0x0001c3c0


	//----- nvinfo : EIATTR_CTAIDZ_USED
	.align		4
.L_294:
        /*05cc*/ 	.byte	0x01, 0x04
	.zero		2


	//----- nvinfo : EIATTR_MAX_THREADS
	.align		4
        /*05d0*/ 	.byte	0x04, 0x05
        /*05d2*/ 	.short	(.L_296 - .L_295)
.L_295:
        /*05d4*/ 	.word	0x00000080
        /*05d8*/ 	.word	0x00000001
        /*05dc*/ 	.word	0x00000001


	//----- nvinfo : EIATTR_CRS_STACK_SIZE
	.align		4
.L_296:
        /*05e0*/ 	.byte	0x04, 0x1e
        /*05e2*/ 	.short	(.L_298 - .L_297)
.L_297:
        /*05e4*/ 	.word	0x00000000
.L_298:


//--------------------- .nv.info._ZN7cutlass13device_kernelIN5flash19enable_sm80_to_sm89INS1_16FlashAttnFwdSm80INS1_25CollectiveMainloopFwdSm80ILi4ELi1ELb0EN4cute5tupleIJNS5_1CILi128EEENS7_ILi80EEENS7_ILi64EEEEEELi64ENS_10bfloat16_tEfNS_4arch4Sm80ELb0ELb1ELb1ELb1ELb0ELb0ELb1ELb1EEENS1_21CollectiveEpilogueFwdINS6_IJS8_SA_S9_EEENS6_IJNS7_ILi1EEESI_SI_EEESC_SE_Li128ELb1ELb1ELb1ELb0EEENS1_36VarlenDynamicPersistentTileSchedulerILi128ELi80ELi128ELi128ELb1ELb1ELb0ELb1ELb0ELb1EEEEEEEEEvNT_6ParamsE --------------------------
	.section	.nv.info._ZN7cutlass13device_kernelIN5flash19enable_sm80_to_sm89INS1_16FlashAttnFwdSm80INS1_25CollectiveMainloopFwdSm80ILi4ELi1ELb0EN4cute5tupleIJNS5_1CILi128EEENS7_ILi80EEENS7_ILi64EEEEEELi64ENS_10bfloat16_tEfNS_4arch4Sm80ELb0ELb1ELb1ELb1ELb0ELb0ELb1ELb1EEENS1_21CollectiveEpilogueFwdINS6_IJS8_SA_S9_EEENS6_IJNS7_ILi1EEESI_SI_EEESC_SE_Li128ELb1ELb1ELb1ELb0EEENS1_36VarlenDynamicPersistentTileSchedulerILi128ELi80ELi128ELi128ELb1ELb1ELb0ELb1ELb0ELb1EEEEEEEEEvNT_6ParamsE,"",@"SHT_CUDA_INFO"
	.sectionflags	@""
	.align	4


	//----- nvinfo : EIATTR_CUDA_API_VERSION
	.align		4
        /*0000*/ 	.byte	0x04, 0x37
        /*0002*/ 	.short	(.L_300 - .L_299)
.L_299:
        /*0004*/ 	.word	0x00000082


	//----- nvinfo : EIATTR_SW2861232_WAR
	.align		4
.L_300:
        /*0008*/ 	.byte	0x01, 0x35
	.zero		2


	//----- nvinfo : EIATTR_PARAM_CBANK
	.align		4
        /*000c*/ 	.byte	0x04, 0x0a
        /*000e*/ 	.short	(.L_302 - .L_301)
	.align		4
.L_301:
        /*0010*/ 	.word	index@(.nv.constant0._ZN7cutlass13device_kernelIN5flash19enable_sm80_to_sm89INS1_16FlashAttnFwdSm80INS1_25CollectiveMainloopFwdSm80ILi4ELi1ELb0EN4cute5tupleIJNS5_1CILi128EEENS7_ILi80EEENS7_ILi64EEEEEELi64ENS_10bfloat16_tEfNS_4arch4Sm80ELb0ELb1ELb1ELb1ELb0ELb0ELb1ELb1EEENS1_21CollectiveEpilogueFwdINS6_IJS8_SA_S9_EEENS6_IJNS7_ILi1EEESI_SI_EEESC_SE_Li128ELb1ELb1ELb1ELb0EEENS1_36VarlenDynamicPersistentTileSchedulerILi128ELi80ELi128ELi128ELb1ELb1ELb0ELb1ELb0ELb1EEEEEEEEEvNT_6ParamsE)
        /*0014*/ 	.short	0x0160
        /*0016*/ 	.short	0x0438


	//----- nvinfo : EIATTR_CBANK_PARAM_SIZE
	.align		4
.L_302:
        /*0018*/ 	.byte	0x03, 0x19
        /*001a*/ 	.short	0x0438


	//----- nvinfo : EIATTR_KPARAM_INFO
	.align		4
        /*001c*/ 	.byte	0x04, 0x17
        /*001e*/ 	.short	(.L_304 - .L_303)
.L_303:
        /*0020*/ 	.word	0x00000000
        /*0024*/ 	.short	0x0000
        /*0026*/ 	.short	0x0000
        /*0028*/ 	.byte	0x00, 0xf0, 0xe1, 0x10


	//----- nvinfo : EIATTR_MAXREG_COUNT
	.align		4
.L_304:
        /*002c*/ 	.byte	0x03, 0x1b
        /*002e*/ 	.short	0x00ff


	//----- nvinfo : EIATTR_NUM_BARRIERS
	.align		4
        /*0030*/ 	.byte	0x02, 0x4c
        /*0032*/ 	.byte	0x06
	.zero		1


	//----- nvinfo : EIATTR_ANNOTATIONS
	.align		4
        /*0034*/ 	.byte	0x04, 0x55
        /*0036*/ 	.short	(.L_306 - .L_305)


	//   ....[0]....
.L_305:
        /* <DEDUP_REMOVED lines=101> */


	//----- nvinfo : EIATTR_MERCURY_ISA_VERSION
	.align		4
.L_306:
        /*0678*/ 	.byte	0x03, 0x5f
        /*067a*/ 	.short	0x0000


	//----- nvinfo : EIATTR_INT_WARP_WIDE_INSTR_OFFSETS
	.align		4
        /*067c*/ 	.byte	0x04, 0x31
        /*067e*/ 	.short	(.L_308 - .L_307)


	//   ....[0]....
.L_307:
        /*0680*/ 	.word	0x00017e20


	//   ....[1]....
        /*0684*/ 	.word	0x00017ea0


	//----- nvinfo : EIATTR_COOP_GROUP_MASK_REGIDS
	.align		4
.L_308:
        /*0688*/ 	.byte	0x04, 0x29
        /*068a*/ 	.short	(.L_310 - .L_309)


	//   ....[0]....
.L_309:
        /*068c*/ 	.word	0xffffffff


	//   ....[1]....
        /*0690*/ 	.word	0xffffffff


	//   ....[2]....
        /*0694*/ 	.word	0xffffffff


	//   ....[3]....
        /*0698*/ 	.word	0xffffffff


	//   ....[4]....
        /*069c*/ 	.word	0xffffffff


	//   ....[5]....
        /*06a0*/ 	.word	0xffffffff


	//   ....[6]....
        /*06a4*/ 	.word	0xffffffff


	//   ....[7]....
        /*06a8*/ 	.word	0xffffffff


	//   ....[8]....
        /*06ac*/ 	.word	0xffffffff


	//   ....[9]....
        /*06b0*/ 	.word	0xffffffff


	//   ....[10]....
        /*06b4*/ 	.word	0xffffffff


	//   ....[11]....
        /*06b8*/ 	.word	0xffffffff


	//   ....[12]....
        /*06bc*/ 	.word	0xffffffff


	//   ....[13]....
        /*06c0*/ 	.word	0xffffffff


	//   ....[14]....
        /*06c4*/ 	.word	0xffffffff


	//   ....[15]....
        /*06c8*/ 	.word	0xffffffff


	//   ....[16]....
        /*06cc*/ 	.word	0xffffffff


	//   ....[17]....
        /*06d0*/ 	.word	0xffffffff


	//   ....[18]....
        /*06d4*/ 	.word	0xffffffff


	//   ....[19]....
        /*06d8*/ 	.word	0xffffffff


	//   ....[20]....
        /*06dc*/ 	.word	0xffffffff


	//   ....[21]....
        /*06e0*/ 	.word	0xffffffff


	//   ....[22]....
        /*06e4*/ 	.word	0xffffffff


	//   ....[23]....
        /*06e8*/ 	.word	0xffffffff


	//   ....[24]....
        /*06ec*/ 	.word	0xffffffff


	//   ....[25]....
        /*06f0*/ 	.word	0xffffffff


	//   ....[26]....
        /*06f4*/ 	.word	0xffffffff


	//   ....[27]....
        /*06f8*/ 	.word	0xffffffff


	//   ....[28]....
        /*06fc*/ 	.word	0xffffffff


	//   ....[29]....
        /*0700*/ 	.word	0xffffffff


	//   ....[30]....
        /*0704*/ 	.word	0xffffffff


	//   ....[31]....
        /*0708*/ 	.word	0xffffffff


	//   ....[32]....
        /*070c*/ 	.word	0xffffffff


	//   ....[33]....
        /*0710*/ 	.word	0xffffffff


	//   ....[34]....
        /*0714*/ 	.word	0xffffffff


	//   ....[35]....
        /*0718*/ 	.word	0xffffffff


	//   ....[36]....
        /*071c*/ 	.word	0xffffffff


	//   ....[37]....
        /*0720*/ 	.word	0xffffffff


	//   ....[38]....
        /*0724*/ 	.word	0xffffffff


	//   ....[39]....
        /*0728*/ 	.word	0xffffffff


	//   ....[40]....
        /*072c*/ 	.word	0xffffffff


	//   ....[41]....
        /*0730*/ 	.word	0xffffffff


	//   ....[42]....
        /*0734*/ 	.word	0xffffffff


	//   ....[43]....
        /*0738*/ 	.word	0xffffffff


	//   ....[44]....
        /*073c*/ 	.word	0xffffffff


	//   ....[45]....
        /*0740*/ 	.word	0xffffffff


	//   ....[46]....
        /*0744*/ 	.word	0xffffffff


	//   ....[47]....
        /*0748*/ 	.word	0xffffffff


	//   ....[48]....
        /*074c*/ 	.word	0xffffffff


	//   ....[49]....
        /*0750*/ 	.word	0xffffffff


	//   ....[50]....
        /*0754*/ 	.word	0xffffffff


	//   ....[51]....
        /*0758*/ 	.word	0xffffffff


	//   ....[52]....
        /*075c*/ 	.word	0xffffffff


	//   ....[53]....
        /*0760*/ 	.word	0xffffffff


	//   ....[54]....
        /*0764*/ 	.word	0xffffffff


	//   ....[55]....
        /*0768*/ 	.word	0xffffffff


	//   ....[56]....
        /*076c*/ 	.word	0xffffffff


	//   ....[57]....
        /*0770*/ 	.word	0xffffffff


	//   ....[58]....
        /*0774*/ 	.word	0xffffffff


	//   ....[59]....
        /*0778*/ 	.word	0xffffffff


	//   ....[60]....
        /*077c*/ 	.word	0xffffffff


	//   ....[61]....
        /*0780*/ 	.word	0xffffffff


	//   ....[62]....
        /*0784*/ 	.word	0xffffffff


	//   ....[63]....
        /*0788*/ 	.word	0xffffffff


	//   ....[64]....
        /*078c*/ 	.word	0xffffffff


	//   ....[65]....
        /*0790*/ 	.word	0xffffffff


	//   ....[66]....
        /*0794*/ 	.word	0xffffffff


	//   ....[67]....
        /*0798*/ 	.word	0xffffffff


	//   ....[68]....
        /*079c*/ 	.word	0xffffffff


	//   ....[69]....
        /*07a0*/ 	.word	0xffffffff


	//   ....[70]....
        /*07a4*/ 	.word	0xffffffff


	//   ....[71]....
        /*07a8*/ 	.word	0xffffffff


	//   ....[72]....
        /*07ac*/ 	.word	0xffffffff


	//   ....[73]....
        /*07b0*/ 	.word	0xffffffff


	//   ....[74]....
        /*07b4*/ 	.word	0xffffffff


	//   ....[75]....
        /*07b8*/ 	.word	0xffffffff


	//   ....[76]....
        /*07bc*/ 	.word	0xffffffff


	//   ....[77]....
        /*07c0*/ 	.word	0xffffffff


	//   ....[78]....
        /*07c4*/ 	.word	0xffffffff


	//   ....[79]....
        /*07c8*/ 	.word	0xffffffff


	//   ....[80]....
        /*07cc*/ 	.word	0xffffffff


	//   ....[81]....
        /*07d0*/ 	.word	0xffffffff


	//   ....[82]....
        /*07d4*/ 	.word	0xffffffff


	//   ....[83]....
        /*07d8*/ 	.word	0xffffffff


	//   ....[84]....
        /*07dc*/ 	.word	0xffffffff


	//   ....[85]....
        /*07e0*/ 	.word	0xffffffff


	//   ....[86]....
        /*07e4*/ 	.word	0xffffffff


	//   ....[87]....
        /*07e8*/ 	.word	0xffffffff


	//   ....[88]....
        /*07ec*/ 	.word	0xffffffff


	//   ....[89]....
        /*07f0*/ 	.word	0xffffffff


	//   ....[90]....
        /*07f4*/ 	.word	0xffffffff


	//   ....[91]....
        /*07f8*/ 	.word	0xffffffff


	//   ....[92]....
        /*07fc*/ 	.word	0xffffffff


	//   ....[93]....
        /*0800*/ 	.word	0xffffffff


	//   ....[94]....
        /*0804*/ 	.word	0xffffffff


	//   ....[95]....
        /*0808*/ 	.word	0xffffffff


	//   ....[96]....
        /*080c*/ 	.word	0xffffffff


	//   ....[97]....
        /*0810*/ 	.word	0xffffffff


	//   ....[98]....
        /*0814*/ 	.word	0xffffffff


	//   ....[99]....
        /*0818*/ 	.word	0xffffffff


	//   ....[100]....
        /*081c*/ 	.word	0xffffffff


	//   ....[101]....
        /*0820*/ 	.word	0xffffffff


	//   ....[102]....
        /*0824*/ 	.word	0xffffffff


	//   ....[103]....
        /*0828*/ 	.word	0xffffffff


	//   ....[104]....
        /*082c*/ 	.word	0xffffffff


	//   ....[105]....
        /*0830*/ 	.word	0xffffffff


	//   ....[106]....
        /*0834*/ 	.word	0xffffffff


	//   ....[107]....
        /*0838*/ 	.word	0xffffffff


	//   ....[108]....
        /*083c*/ 	.word	0xffffffff


	//   ....[109]....
        /*0840*/ 	.word	0xffffffff


	//   ....[110]....
        /*0844*/ 	.word	0xffffffff


	//   ....[111]....
        /*0848*/ 	.word	0xffffffff


	//   ....[112]....
        /*084c*/ 	.word	0xffffffff


	//   ....[113]....
        /*0850*/ 	.word	0xffffffff


	//   ....[114]....
        /*0854*/ 	.word	0xffffffff


	//   ....[115]....
        /*0858*/ 	.word	0xffffffff


	//   ....[116]....
        /*085c*/ 	.word	0xffffffff


	//   ....[117]....
        /*0860*/ 	.word	0xffffffff


	//   ....[118]....
        /*0864*/ 	.word	0xffffffff


	//   ....[119]....
        /*0868*/ 	.word	0xffffffff


	//   ....[120]....
        /*086c*/ 	.word	0xffffffff


	//   ....[121]....
        /*0870*/ 	.word	0xffffffff


	//   ....[122]....
        /*0874*/ 	.word	0xffffffff


	//   ....[123]....
        /*0878*/ 	.word	0xffffffff


	//   ....[124]....
        /*087c*/ 	.word	0xffffffff


	//   ....[125]....
        /*0880*/ 	.word	0xffffffff


	//   ....[126]....
        /*0884*/ 	.word	0xffffffff


	//   ....[127]....
        /*0888*/ 	.word	0xffffffff


	//   ....[128]....
        /*088c*/ 	.word	0xffffffff


	//   ....[129]....
        /*0890*/ 	.word	0xffffffff


	//   ....[130]....
        /*0894*/ 	.word	0xffffffff


	//   ....[131]....
        /*0898*/ 	.word	0xffffffff


	//   ....[132]....
        /*089c*/ 	.word	0xffffffff


	//   ....[133]....
        /*08a0*/ 	.word	0xffffffff


	//   ....[134]....
        /*08a4*/ 	.word	0xffffffff


	//   ....[135]....
        /*08a8*/ 	.word	0xffffffff


	//   ....[136]....
        /*08ac*/ 	.word	0xffffffff


	//   ....[137]....
        /*08b0*/ 	.word	0xffffffff


	//   ....[138]....
        /*08b4*/ 	.word	0xffffffff


	//   ....[139]....
        /*08b8*/ 	.word	0xffffffff


	//   ....[140]....
        /*08bc*/ 	.word	0xffffffff


	//   ....[141]....
        /*08c0*/ 	.word	0xffffffff


	//   ....[142]....
        /*08c4*/ 	.word	0xffffffff


	//   ....[143]....
        /*08c8*/ 	.word	0xffffffff


	//   ....[144]....
        /*08cc*/ 	.word	0xffffffff


	//   ....[145]....
        /*08d0*/ 	.word	0xffffffff


	//   ....[146]....
        /*08d4*/ 	.word	0xffffffff


	//   ....[147]....
        /*08d8*/ 	.word	0xffffffff


	//   ....[148]....
        /*08dc*/ 	.word	0xffffffff


	//   ....[149]....
        /*08e0*/ 	.word	0xffffffff


	//   ....[150]....
        /*08e4*/ 	.word	0xffffffff


	//   ....[151]....
        /*08e8*/ 	.word	0xffffffff


	//   ....[152]....
        /*08ec*/ 	.word	0xffffffff


	//   ....[153]....
        /*08f0*/ 	.word	0xffffffff


	//   ....[154]....
        /*08f4*/ 	.word	0xffffffff


	//   ....[155]....
        /*08f8*/ 	.word	0xffffffff


	//   ....[156]....
        /*08fc*/ 	.word	0xffffffff


	//   ....[157]....
        /*0900*/ 	.word	0xffffffff


	//   ....[158]....
        /*0904*/ 	.word	0xffffffff


	//   ....[159]....
        /*0908*/ 	.word	0xffffffff


	//   ....[160]....
        /*090c*/ 	.word	0xffffffff


	//   ....[161]....
        /*0910*/ 	.word	0xffffffff


	//   ....[162]....
        /*0914*/ 	.word	0xffffffff


	//   ....[163]....
        /*0918*/ 	.word	0xffffffff


	//   ....[164]....
        /*091c*/ 	.word	0xffffffff


	//   ....[165]....
        /*0920*/ 	.word	0xffffffff


	//   ....[166]....
        /*0924*/ 	.word	0xffffffff


	//   ....[167]....
        /*0928*/ 	.word	0xffffffff


	//   ....[168]....
        /*092c*/ 	.word	0xffffffff


	//   ....[169]....
        /*0930*/ 	.word	0xffffffff


	//   ....[170]....
        /*0934*/ 	.word	0xffffffff


	//   ....[171]....
        /*0938*/ 	.word	0xffffffff


	//   ....[172]....
        /*093c*/ 	.word	0xffffffff


	//   ....[173]....
        /*0940*/ 	.word	0xffffffff


	//   ....[174]....
        /*0944*/ 	.word	0xffffffff


	//   ....[175]....
        /*0948*/ 	.word	0xffffffff


	//   ....[176]....
        /*094c*/ 	.word	0xffffffff


	//   ....[177]....
        /*0950*/ 	.word	0xffffffff


	//   ....[178]....
        /*0954*/ 	.word	0xffffffff


	//   ....[179]....
        /*0958*/ 	.word	0xffffffff


	//   ....[180]....
        /*095c*/ 	.word	0xffffffff


	//   ....[181]....
        /*0960*/ 	.word	0xffffffff


	//   ....[182]....
        /*0964*/ 	.word	0xffffffff


	//   ....[183]....
        /*0968*/ 	.word	0xffffffff


	//   ....[184]....
        /*096c*/ 	.word	0xffffffff


	//   ....[185]....
        /*0970*/ 	.word	0xffffffff


	//   ....[186]....
        /*0974*/ 	.word	0xffffffff


	//   ....[187]....
        /*0978*/ 	.word	0xffffffff


	//   ....[188]....
        /*097c*/ 	.word	0xffffffff


	//   ....[189]....
        /*0980*/ 	.word	0xffffffff


	//   ....[190]....
        /*0984*/ 	.word	0xffffffff


	//   ....[191]....
        /*0988*/ 	.word	0xffffffff


	//   ....[192]....
        /*098c*/ 	.word	0xffffffff


	//   ....[193]....
        /*0990*/ 	.word	0xffffffff


	//   ....[194]....
        /*0994*/ 	.word	0xffffffff


	//   ....[195]....
        /*0998*/ 	.word	0xffffffff


	//   ....[196]....
        /*099c*/ 	.word	0xffffffff


	//   ....[197]....
        /*09a0*/ 	.word	0xffffffff


	//   ....[198]....
        /*09a4*/ 	.word	0xffffffff


	//   ....[199]....
        /*09a8*/ 	.word	0xffffffff


	//   ....[200]....
        /*09ac*/ 	.word	0xffffffff


	//   ....[201]....
        /*09b0*/ 	.word	0xffffffff


	//   ....[202]....
        /*09b4*/ 	.word	0xffffffff


	//   ....[203]....
        /*09b8*/ 	.word	0xffffffff


	//   ....[204]....
        /*09bc*/ 	.word	0xffffffff


	//   ....[205]....
        /*09c0*/ 	.word	0xffffffff


	//   ....[206]....
        /*09c4*/ 	.word	0xffffffff


	//   ....[207]....
        /*09c8*/ 	.word	0xffffffff


	//   ....[208]....
        /*09cc*/ 	.word	0xffffffff


	//   ....[209]....
        /*09d0*/ 	.word	0xffffffff


	//   ....[210]....
        /*09d4*/ 	.word	0xffffffff


	//   ....[211]....
        /*09d8*/ 	.word	0xffffffff


	//   ....[212]....
        /*09dc*/ 	.word	0xffffffff


	//   ....[213]....
        /*09e0*/ 	.word	0xffffffff


	//   ....[214]....
        /*09e4*/ 	.word	0xffffffff


	//   ....[215]....
        /*09e8*/ 	.word	0xffffffff


	//   ....[216]....
        /*09ec*/ 	.word	0xffffffff


	//   ....[217]....
        /*09f0*/ 	.word	0xffffffff


	//   ....[218]....
        /*09f4*/ 	.word	0xffffffff


	//   ....[219]....
        /*09f8*/ 	.word	0xffffffff


	//   ....[220]....
        /*09fc*/ 	.word	0xffffffff


	//   ....[221]....
        /*0a00*/ 	.word	0xffffffff


	//   ....[222]....
        /*0a04*/ 	.word	0xffffffff


	//   ....[223]....
        /*0a08*/ 	.word	0xffffffff


	//   ....[224]....
        /*0a0c*/ 	.word	0xffffffff


	//   ....[225]....
        /*0a10*/ 	.word	0xffffffff


	//   ....[226]....
        /*0a14*/ 	.word	0xffffffff


	//   ....[227]....
        /*0a18*/ 	.word	0xffffffff


	//   ....[228]....
        /*0a1c*/ 	.word	0xffffffff


	//   ....[229]....
        /*0a20*/ 	.word	0xffffffff


	//   ....[230]....
        /*0a24*/ 	.word	0xffffffff


	//   ....[231]....
        /*0a28*/ 	.word	0xffffffff


	//   ....[232]....
        /*0a2c*/ 	.word	0xffffffff


	//   ....[233]....
        /*0a30*/ 	.word	0xffffffff


	//   ....[234]....
        /*0a34*/ 	.word	0xffffffff


	//   ....[235]....
        /*0a38*/ 	.word	0xffffffff


	//   ....[236]....
        /*0a3c*/ 	.word	0xffffffff


	//   ....[237]....
        /*0a40*/ 	.word	0xffffffff


	//   ....[238]....
        /*0a44*/ 	.word	0xffffffff


	//   ....[239]....
        /*0a48*/ 	.word	0xffffffff


	//   ....[240]....
        /*0a4c*/ 	.word	0xffffffff


	//   ....[241]....
        /*0a50*/ 	.word	0xffffffff


	//   ....[242]....
        /*0a54*/ 	.word	0xffffffff


	//----- nvinfo : EIATTR_COOP_GROUP_INSTR_OFFSETS
	.align		4
.L_310:
        /*0a58*/ 	.byte	0x04, 0x28
        /*0a5a*/ 	.short	(.L_312 - .L_311)


	//   ....[0]....
.L_311:
        /*0a5c*/ 	.word	0x00000050


	//   ....[1]....
        /*0a60*/ 	.word	0x00000210


	//   ....[2]....
        /*0a64*/ 	.word	0x00000240


	//   ....[3]....
        /*0a68*/ 	.word	0x00000270


	//   ....[4]....
        /*0a6c*/ 	.word	0x000002a0


	//   ....[5]....
        /*0a70*/ 	.word	0x000002d0


	//   ....[6]....
        /*0a74*/ 	.word	0x00000300


	//   ....[7]....
        /*0a78*/ 	.word	0x00000470


	//   ....[8]....
        /*0a7c*/ 	.word	0x000004b0


	//   ....[9]....
        /*0a80*/ 	.word	0x000004e0


	//   ....[10]....
        /*0a84*/ 	.word	0x00000510


	//   ....[11]....
        /*0a88*/ 	.word	0x00000540


	//   ....[12]....
        /*0a8c*/ 	.word	0x00000570


	//   ....[13]....
        /*0a90*/ 	.word	0x00000600


	//   ....[14]....
        /*0a94*/ 	.word	0x00000650


	//   ....[15]....
        /*0a98*/ 	.word	0x00000670


	//   ....[16]....
        /*0a9c*/ 	.word	0x000006d0


	//   ....[17]....
        /*0aa0*/ 	.word	0x00002b60


	//   ....[18]....
        /*0aa4*/ 	.word	0x00002b80


	//   ....[19]....
        /*0aa8*/ 	.word	0x00002c60


	//   ....[20]....
        /*0aac*/ 	.word	0x00002c70


	//   ....[21]....
        /*0ab0*/ 	.word	0x00002d50


	//   ....[22]....
        /*0ab4*/ 	.word	0x00002d70


	//   ....[23]....
        /*0ab8*/ 	.word	0x00002e50


	//   ....[24]....
        /*0abc*/ 	.word	0x00002e60


	//   ....[25]....
        /*0ac0*/ 	.word	0x00002f40


	//   ....[26]....
        /*0ac4*/ 	.word	0x00002f60


	//   ....[27]....
        /*0ac8*/ 	.word	0x00003040


	//   ....[28]....
        /*0acc*/ 	.word	0x00003050


	//   ....[29]....
        /*0ad0*/ 	.word	0x00003130


	//   ....[30]....
        /*0ad4*/ 	.word	0x00003150


	//   ....[31]....
        /*0ad8*/ 	.word	0x00003230


	//   ....[32]....
        /*0adc*/ 	.word	0x00003240


	//   ....[33]....
        /*0ae0*/ 	.word	0x00004d10


	//   ....[34]....
        /*0ae4*/ 	.word	0x00005500


	//   ....[35]....
        /*0ae8*/ 	.word	0x000056c0


	//   ....[36]....
        /*0aec*/ 	.word	0x00005d10


	//   ....[37]....
        /*0af0*/ 	.word	0x00006790


	//   ....[38]....
        /*0af4*/ 	.word	0x00006870


	//   ....[39]....
        /*0af8*/ 	.word	0x00006bd0


	//   ....[40]....
        /*0afc*/ 	.word	0x00006c40


	//   ....[41]....
        /*0b00*/ 	.word	0x00006ec0


	//   ....[42]....
        /*0b04*/ 	.word	0x00006f30


	//   ....[43]....
        /*0b08*/ 	.word	0x00006fe0


	//   ....[44]....
        /*0b0c*/ 	.word	0x000070b0


	//   ....[45]....
        /*0b10*/ 	.word	0x00009ff0


	//   ....[46]....
        /*0b14*/ 	.word	0x0000a1f0


	//   ....[47]....
        /*0b18*/ 	.word	0x0000aa70


	//   ....[48]....
        /*0b1c*/ 	.word	0x0000b0c0


	//   ....[49]....
        /*0b20*/ 	.word	0x0000bb60


	//   ....[50]....
        /*0b24*/ 	.word	0x0000bcf0


	//   ....[51]....
        /*0b28*/ 	.word	0x0000bd40


	//   ....[52]....
        /*0b2c*/ 	.word	0x0000be90


	//   ....[53]....
        /*0b30*/ 	.word	0x0000bfc0


	//   ....[54]....
        /*0b34*/ 	.word	0x0000c230


	//   ....[55]....
        /*0b38*/ 	.word	0x0000c4f0


	//   ....[56]....
        /*0b3c*/ 	.word	0x0000c5a0


	//   ....[57]....
        /*0b40*/ 	.word	0x0000f890


	//   ....[58]....
        /*0b44*/ 	.word	0x0000f8e0


	//   ....[59]....
        /*0b48*/ 	.word	0x0000fa60


	//   ....[60]....
        /*0b4c*/ 	.word	0x0000faf0


	//   ....[61]....
        /*0b50*/ 	.word	0x0000fbb0


	//   ....[62]....
        /*0b54*/ 	.word	0x0000fbf0


	//   ....[63]....
        /*0b58*/ 	.word	0x0000fd80


	//   ....[64]....
        /*0b5c*/ 	.word	0x0000fff0


	//   ....[65]....
        /*0b60*/ 	.word	0x000134e0


	//   ....[66]....
        /*0b64*/ 	.word	0x000136e0


	//   ....[67]....
        /*0b68*/ 	.word	0x00013f60


	//   ....[68]....
        /*0b6c*/ 	.word	0x000145b0


	//   ....[69]....
        /*0b70*/ 	.word	0x00015050


	//   ....[70]....
        /*0b74*/ 	.word	0x000151e0


	//   ....[71]....
        /*0b78*/ 	.word	0x00015230


	//   ....[72]....
        /*0b7c*/ 	.word	0x00015380


	//   ....[73]....
        /*0b80*/ 	.word	0x000154b0


	//   ....[74]....
        /*0b84*/ 	.word	0x00015720


	//   ....[75]....
        /*0b88*/ 	.word	0x000159e0


	//   ....[76]....
        /*0b8c*/ 	.word	0x00015a90


	//   ....[77]....
        /*0b90*/ 	.word	0x00017620


	//   ....[78]....
        /*0b94*/ 	.word	0x00017690


	//   ....[79]....
        /*0b98*/ 	.word	0x000176b0


	//   ....[80]....
        /*0b9c*/ 	.word	0x000176c0


	//   ....[81]....
        /*0ba0*/ 	.word	0x000176d0


	//   ....[82]....
        /*0ba4*/ 	.word	0x00017700


	//   ....[83]....
        /*0ba8*/ 	.word	0x00017720


	//   ....[84]....
        /*0bac*/ 	.word	0x00017730


	//   ....[85]....
        /*0bb0*/ 	.word	0x00018940


	//   ....[86]....
        /*0bb4*/ 	.word	0x00018950


	//   ....[87]....
        /*0bb8*/ 	.word	0x00018960


	//   ....[88]....
        /*0bbc*/ 	.word	0x00018970


	//   ....[89]....
        /*0bc0*/ 	.word	0x00018980


	//   ....[90]....
        /*0bc4*/ 	.word	0x00018990


	//   ....[91]....
        /*0bc8*/ 	.word	0x000189b0


	//   ....[92]....
        /*0bcc*/ 	.word	0x000189c0


	//   ....[93]....
        /*0bd0*/ 	.word	0x00018dc0


	//   ....[94]....
        /*0bd4*/ 	.word	0x00018de0


	//   ....[95]....
        /*0bd8*/ 	.word	0x00018e60


	//   ....[96]....
        /*0bdc*/ 	.word	0x00018e70


	//   ....[97]....
        /*0be0*/ 	.word	0x00018ef0


	//   ....[98]....
        /*0be4*/ 	.word	0x00018f10


	//   ....[99]....
        /*0be8*/ 	.word	0x00018f90


	//   ....[100]....
        /*0bec*/ 	.word	0x00018fa0


	//   ....[101]....
        /*0bf0*/ 	.word	0x00019020


	//   ....[102]....
        /*0bf4*/ 	.word	0x00019040


	//   ....[103]....
        /*0bf8*/ 	.word	0x000190c0


	//   ....[104]....
        /*0bfc*/ 	.word	0x000190d0


	//   ....[105]....
        /*0c00*/ 	.word	0x00019150


	//   ....[106]....
        /*0c04*/ 	.word	0x00019170


	//   ....[107]....
        /*0c08*/ 	.word	0x000191f0


	//   ....[108]....
        /*0c0c*/ 	.word	0x00019200


	//   ....[109]....
        /*0c10*/ 	.word	0x000194a0


	//   ....[110]....
        /*0c14*/ 	.word	0x000194c0


	//   ....[111]....
        /*0c18*/ 	.word	0x00019810


	//   ....[112]....
        /*0c1c*/ 	.word	0x00019820


	//   ....[113]....
        /*0c20*/ 	.word	0x00019a80


	//   ....[114]....
        /*0c24*/ 	.word	0x00019aa0


	//   ....[115]....
        /*0c28*/ 	.word	0x00019d10


	//   ....[116]....
        /*0c2c*/ 	.word	0x00019d20


	//   ....[117]....
        /*0c30*/ 	.word	0x0001a760


	//   ....[118]....
        /*0c34*/ 	.word	0x0001a780


	//   ....[119]....
        /*0c38*/ 	.word	0x0001a800


	//   ....[120]....
        /*0c3c*/ 	.word	0x0001a810


	//   ....[121]....
        /*0c40*/ 	.word	0x0001a890


	//   ....[122]....
        /*0c44*/ 	.word	0x0001a8b0


	//   ....[123]....
        /*0c48*/ 	.word	0x0001a930


	//   ....[124]....
        /*0c4c*/ 	.word	0x0001a940


	//   ....[125]....
        /*0c50*/ 	.word	0x0001a9c0


	//   ....[126]....
        /*0c54*/ 	.word	0x0001a9e0


	//   ....[127]....
        /*0c58*/ 	.word	0x0001aa60


	//   ....[128]....
        /*0c5c*/ 	.word	0x0001aa70


	//   ....[129]....
        /*0c60*/ 	.word	0x0001aaf0


	//   ....[130]....
        /*0c64*/ 	.word	0x0001ab10


	//   ....[131]....
        /*0c68*/ 	.word	0x0001ab90


	//   ....[132]....
        /*0c6c*/ 	.word	0x0001aba0


	//   ....[133]....
        /*0c70*/ 	.word	0x0001ad00


	//   ....[134]....
        /*0c74*/ 	.word	0x0001ad20


	//   ....[135]....
        /*0c78*/ 	.word	0x0001ae50


	//   ....[136]....
        /*0c7c*/ 	.word	0x0001ae90


	//   ....[137]....
        /*0c80*/ 	.word	0x0001aec0


	//   ....[138]....
        /*0c84*/ 	.word	0x0001aef0


	//   ....[139]....
        /*0c88*/ 	.word	0x0001af20


	//   ....[140]....
        /*0c8c*/ 	.word	0x0001af50


	//   ....[141]....
        /*0c90*/ 	.word	0x0001b0b0


	//   ....[142]....
        /*0c94*/ 	.word	0x0001b0f0


	//   ....[143]....
        /*0c98*/ 	.word	0x0001b120


	//   ....[144]....
        /*0c9c*/ 	.word	0x0001b150


	//   ....[145]....
        /*0ca0*/ 	.word	0x0001b180


	//   ....[146]....
        /*0ca4*/ 	.word	0x0001b1b0


	//   ....[147]....
        /*0ca8*/ 	.word	0x0001b240


	//   ....[148]....
        /*0cac*/ 	.word	0x0001b2a0


	//   ....[149]....
        /*0cb0*/ 	.word	0x0001b2b0


	//   ....[150]....
        /*0cb4*/ 	.word	0x0001b310


	//   ....[151]....
        /*0cb8*/ 	.word	0x0001bd70


	//   ....[152]....
        /*0cbc*/ 	.word	0x0001bdd0


	//   ....[153]....
        /*0cc0*/ 	.word	0x0001be20


	//   ....[154]....
        /*0cc4*/ 	.word	0x0001be70


	//   ....[155]....
        /*0cc8*/ 	.word	0x0001bec0


	//   ....[156]....
        /*0ccc*/ 	.word	0x0001bf30


	//   ....[157]....
        /*0cd0*/ 	.word	0x0001bf80


	//   ....[158]....
        /*0cd4*/ 	.word	0x0001bff0


	//   ....[159]....
        /*0cd8*/ 	.word	0x0001c060


	//   ....[160]....
        /*0cdc*/ 	.word	0x0001c0c0


	//   ....[161]....
        /*0ce0*/ 	.word	0x0001c130


	//   ....[162]....
        /*0ce4*/ 	.word	0x0001c1a0


	//   ....[163]....
        /*0ce8*/ 	.word	0x0001c210


	//   ....[164]....
        /*0cec*/ 	.word	0x0001c270


	//   ....[165]....
        /*0cf0*/ 	.word	0x0001c2e0


	//   ....[166]....
        /*0cf4*/ 	.word	0x0001c350


	//   ....[167]....
        /*0cf8*/ 	.word	0x0001c3c0


	//   ....[168]....
        /*0cfc*/ 	.word	0x0001c420


	//   ....[169]....
        /*0d00*/ 	.word	0x0001c490


	//   ....[170]....
        /*0d04*/ 	.word	0x0001c500


	//   ....[171]....
        /*0d08*/ 	.word	0x0001c570


	//   ....[172]....
        /*0d0c*/ 	.word	0x0001c5d0


	//   ....[173]....
        /*0d10*/ 	.word	0x0001c640


	//   ....[174]....
        /*0d14*/ 	.word	0x0001c6b0


	//   ....[175]....
        /*0d18*/ 	.word	0x0001c720


	//   ....[176]....
        /*0d1c*/ 	.word	0x0001c780


	//   ....[177]....
        /*0d20*/ 	.word	0x0001c7e0


	//   ....[178]....
        /*0d24*/ 	.word	0x0001c840


	//   ....[179]....
        /*0d28*/ 	.word	0x0001c890


	//   ....[180]....
        /*0d2c*/ 	.word	0x0001c8f0


	//   ....[181]....
        /*0d30*/ 	.word	0x0001c940


	//   ....[182]....
        /*0d34*/ 	.word	0x0001c9a0


	//   ....[183]....
        /*0d38*/ 	.word	0x0001c9f0


	//   ....[184]....
        /*0d3c*/ 	.word	0x0001ca50


	//   ....[185]....
        /*0d40*/ 	.word	0x0001cac0


	//   ....[186]....
        /*0d44*/ 	.word	0x0001cb30


	//   ....[187]....
        /*0d48*/ 	.word	0x0001cba0


	//   ....[188]....
        /*0d4c*/ 	.word	0x0001cc00


	//   ....[189]....
        /*0d50*/ 	.word	0x0001cc70


	//   ....[190]....
        /*0d54*/ 	.word	0x0001cce0


	//   ....[191]....
        /*0d58*/ 	.word	0x0001cd50


	//   ....[192]....
        /*0d5c*/ 	.word	0x0001cdb0


	//   ....[193]....
        /*0d60*/ 	.word	0x0001ce20


	//   ....[194]....
        /*0d64*/ 	.word	0x0001ce90


	//   ....[195]....
        /*0d68*/ 	.word	0x0001cf00


	//   ....[196]....
        /*0d6c*/ 	.word	0x0001cf60


	//   ....[197]....
        /*0d70*/ 	.word	0x0001cfd0


	//   ....[198]....
        /*0d74*/ 	.word	0x0001d040


	//   ....[199]....
        /*0d78*/ 	.word	0x0001d0b0


	//   ....[200]....
        /*0d7c*/ 	.word	0x0001d110


	//   ....[201]....
        /*0d80*/ 	.word	0x0001d180


	//   ....[202]....
        /*0d84*/ 	.word	0x0001d1f0


	//   ....[203]....
        /*0d88*/ 	.word	0x0001d260


	//   ....[204]....
        /*0d8c*/ 	.word	0x0001d2c0


	//   ....[205]....
        /*0d90*/ 	.word	0x0001d330


	//   ....[206]....
        /*0d94*/ 	.word	0x0001d3a0


	//   ....[207]....
        /*0d98*/ 	.word	0x0001d410


	//   ....[208]....
        /*0d9c*/ 	.word	0x0001d470


	//   ....[209]....
        /*0da0*/ 	.word	0x0001d4e0


	//   ....[210]....
        /*0da4*/ 	.word	0x0001d550


	//   ....[211]....
        /*0da8*/ 	.word	0x0001d5c0


	//   ....[212]....
        /*0dac*/ 	.word	0x0001d620


	//   ....[213]....
        /*0db0*/ 	.word	0x0001d690


	//   ....[214]....
        /*0db4*/ 	.word	0x0001d700


	//   ....[215]....
        /*0db8*/ 	.word	0x0001d770


	//   ....[216]....
        /*0dbc*/ 	.word	0x0001d7d0


	//   ....[217]....
        /*0dc0*/ 	.word	0x0001d840


	//   ....[218]....
        /*0dc4*/ 	.word	0x0001d8b0


	//   ....[219]....
        /*0dc8*/ 	.word	0x0001d920


	//   ....[220]....
        /*0dcc*/ 	.word	0x0001d980


	//   ....[221]....
        /*0dd0*/ 	.word	0x0001d9f0


	//   ....[222]....
        /*0dd4*/ 	.word	0x0001da60


	//   ....[223]....
        /*0dd8*/ 	.word	0x0001dad0


	//   ....[224]....
        /*0ddc*/ 	.word	0x0001db30


	//   ....[225]....
        /*0de0*/ 	.word	0x0001dba0


	//   ....[226]....
        /*0de4*/ 	.word	0x0001dc10


	//   ....[227]....
        /*0de8*/ 	.word	0x0001dc60


	//   ....[228]....
        /*0dec*/ 	.word	0x0001dca0


	//   ....[229]....
        /*0df0*/ 	.word	0x0001dcf0


	//   ....[230]....
        /*0df4*/ 	.word	0x0001dd40


	//   ....[231]....
        /*0df8*/ 	.word	0x0001dd90


	//   ....[232]....
        /*0dfc*/ 	.word	0x0001de00


	//   ....[233]....
        /*0e00*/ 	.word	0x0001de50


	//   ....[234]....
        /*0e04*/ 	.word	0x0001dea0


	//   ....[235]....
        /*0e08*/ 	.word	0x0001def0


	//   ....[236]....
        /*0e0c*/ 	.word	0x0001df40


	//   ....[237]....
        /*0e10*/ 	.word	0x0001df90


	//   ....[238]....
        /*0e14*/ 	.word	0x0001e000


	//   ....[239]....
        /*0e18*/ 	.word	0x0001e050


	//   ....[240]....
        /*0e1c*/ 	.word	0x0001e0c0


	//   ....[241]....
        /*0e20*/ 	.word	0x0001e120


	//   ....[242]....
        /*0e24*/ 	.word	0x0001e190


	//----- nvinfo : EIATTR_EXIT_INSTR_OFFSETS
	.align		4
.L_312:
        /*0e28*/ 	.byte	0x04, 0x1c
        /*0e2a*/ 	.short	(.L_314 - .L_313)


	//   ....[0]....
.L_313:
        /*0e2c*/ 	.word	0x000010f0


	//   ....[1]....
        /*0e30*/ 	.word	0x0001bd30


	//----- nvinfo : EIATTR_MAX_THREADS
	.align		4
.L_314:
        /*0e34*/ 	.byte	0x04, 0x05
        /*0e36*/ 	.short	(.L_316 - .L_315)
.L_315:
        /*0e38*/ 	.word	0x00000080
        /*0e3c*/ 	.word	0x00000001
        /*0e40*/ 	.word	0x00000001


	//----- nvinfo : EIATTR_CRS_STACK_SIZE
	.align		4
.L_316:
        /*0e44*/ 	.byte	0x04, 0x1e
        /*0e46*/ 	.short	(.L_318 - .L_317)
.L_317:
        /*0e48*/ 	.word	0x00000000
.L_318:


//--------------------- .nv.info._ZN7cutlass13device_kernelIN5flash19enable_sm80_to_sm89INS1_16FlashAttnFwdSm80INS1_25CollectiveMainloopFwdSm80ILi4ELi1ELb0EN4cute5tupleIJNS5_1CILi128EEENS7_ILi80EEENS7_ILi64EEEEEELi64ENS_10bfloat16_tEfNS_4arch4Sm80ELb0ELb1ELb1ELb1ELb0ELb1ELb1ELb1EEENS1_21CollectiveEpilogueFwdINS6_IJS8_SA_S9_EEENS6_IJNS7_ILi1EEESI_SI_EEESC_SE_Li128ELb1ELb1ELb1ELb0EEENS1_36VarlenDynamicPersistentTileSchedulerILi128ELi80ELi128ELi128ELb1ELb1ELb0ELb1ELb0ELb1EEEEEEEEEvNT_6ParamsE --------------------------
	.section	.nv.info._ZN7cutlass13device_kernelIN5flash19enable_sm80_to_sm89INS1_16FlashAttnFwdSm80INS1_25CollectiveMainloopFwdSm80ILi4ELi1ELb0EN4cute5tupleIJNS5_1CILi128EEENS7_ILi80EEENS7_ILi64EEEEEELi64ENS_10bfloat16_tEfNS_4arch4Sm80ELb0ELb1ELb1ELb1ELb0ELb1ELb1ELb1EEENS1_21CollectiveEpilogueFwdINS6_IJS8_SA_S9_EEENS6_IJNS7_ILi1EEESI_SI_EEESC_SE_Li128ELb1ELb1ELb1ELb0EEENS1_36VarlenDynamicPersistentTileSchedulerILi128ELi80ELi128ELi128ELb1ELb1ELb0ELb1ELb0ELb1EEEEEEEEEvNT_6ParamsE,"",@"SHT_CUDA_INFO"
	.sectionflags	@""
	.align	4


	//----- nvinfo : EIATTR_CUDA_API_VERSION
	.align		4
        /*0000*/ 	.byte	0x04, 0x37
        /*0002*/ 	.short	(.L_320 - .L_319)
.L_319:
        /*0004*/ 	.word	0x00000082


	//----- nvinfo : EIATTR_SW2861232_WAR
	.align		4
.L_320:
        /*0008*/ 	.byte	0x01, 0x35
	.zero		2


	//----- nvinfo : EIATTR_PARAM_CBANK
	.align		4
        /*000c*/ 	.byte	0x04, 0x0a
        /*000e*/ 	.short	(.L_322 - .L_321)
	.align		4
.L_321:
        /*0010*/ 	.word	index@(.nv.constant0._ZN7cutlass13device_kernelIN5flash19enable_sm80_to_sm89INS1_16FlashAttnFwdSm80INS1_25CollectiveMainloopFwdSm80ILi4ELi1ELb0EN4cute5tupleIJNS5_1CILi128EEENS7_ILi80EEENS7_ILi64EEEEEELi64ENS_10bfloat16_tEfNS_4arch4Sm80ELb0ELb1ELb1ELb1ELb0ELb1ELb1ELb1EEENS1_21CollectiveEpilogueFwdINS6_IJS8_SA_S9_EEENS6_IJNS7_ILi1EEESI_SI_EEESC_SE_Li128ELb1ELb1ELb1ELb0EEENS1_36VarlenDynamicPersistentTileSchedulerILi128ELi80ELi128ELi128ELb1ELb1ELb0ELb1ELb0ELb1EEEEEEEEEvNT_6ParamsE)
        /*0014*/ 	.short	0x0160
        /*0016*/ 	.short	0x0438


	//----- nvinfo : EIATTR_CBANK_PARAM_SIZE
	.align		4
.L_322:
        /*0018*/ 	.byte	0x03, 0x19
        /*001a*/ 	.short	0x0438


	//----- nvinfo : EIATTR_KPARAM_INFO
	.align		4
        /*001c*/ 	.byte	0x04, 0x17
        /*001e*/ 	.short	(.L_324 - .L_323)
.L_323:
        /*0020*/ 	.word	0x00000000
        /*0024*/ 	.short	0x0000
        /*0026*/ 	.short	0x0000
        /*0028*/ 	.byte	0x00, 0xf0, 0xe1, 0x10


	//----- nvinfo : EIATTR_MAXREG_COUNT
	.align		4
.L_324:
        /*002c*/ 	.byte	0x03, 0x1b
        /*002e*/ 	.short	0x00ff


	//----- nvinfo : EIATTR_NUM_BARRIERS
	.align		4
        /*0030*/ 	.byte	0x02, 0x4c
        /*0032*/ 	.byte	0x06
	.zero		1


	//----- nvinfo : EIATTR_ANNOTATIONS
	.align		4
        /*0034*/ 	.byte	0x04, 0x55
        /*0036*/ 	.short	(.L_326 - .L_325)


	//   ....[0]....
.L_325:
        /* <DEDUP_REMOVED lines=91> */
        /*05dc*/ 	.byte	0xf0, 0x73, 0x02, 0x00


	//----- nvinfo : EIATTR_MERCURY_ISA_VERSION
	.align		4
.L_326:
        /*05e0*/ 	.byte	0x03, 0x5f
        /*05e2*/ 	.short	0x0000


	//----- nvinfo : EIATTR_INT_WARP_WIDE_INSTR_OFFSETS
	.align		4
        /*05e4*/ 	.byte	0x04, 0x31
        /*05e6*/ 	.short	(.L_328 - .L_327)


	//   ....[0]....
.L_327:
        /*05e8*/ 	.word	0x00022770


	//   ....[1]....
        /*05ec*/ 	.word	0x000227f0


	//----- nvinfo : EIATTR_COOP_GROUP_MASK_REGIDS
	.align		4
.L_328:
        /*05f0*/ 	.byte	0x04, 0x29
        /*05f2*/ 	.short	(.L_330 - .L_329)


	//   ....[0]....
.L_329:
        /*05f4*/ 	.word	0xffffffff


	//   ....[1]....
        /*05f8*/ 	.word	0xffffffff


	//   ....[2]....
        /*05fc*/ 	.word	0xffffffff


	//   ....[3]....
        /*0600*/ 	.word	0xffffffff


	//   ....[4]....
        /*0604*/ 	.word	0xffffffff


	//   ....[5]....
        /*0608*/ 	.word	0xffffffff


	//   ....[6]....
        /*060c*/ 	.word	0xffffffff


	//   ....[7]....
        /*0610*/ 	.word	0xffffffff


	//   ....[8]....
        /*0614*/ 	.word	0xffffffff


	//   ....[9]....
        /*0618*/ 	.word	0xffffffff


	//   ....[10]....
        /*061c*/ 	.word	0xffffffff


	//   ....[11]....
        /*0620*/ 	.word	0xffffffff


	//   ....[12]....
        /*0624*/ 	.word	0xffffffff


	//   ....[13]....
        /*0628*/ 	.word	0xffffffff


	//   ....[14]....
        /*062c*/ 	.word	0xffffffff


	//   ....[15]....
        /*0630*/ 	.word	0xffffffff


	//   ....[16]....
        /*0634*/ 	.word	0xffffffff


	//   ....[17]....
        /*0638*/ 	.word	0xffffffff


	//   ....[18]....
        /*063c*/ 	.word	0xffffffff


	//   ....[19]....
        /*0640*/ 	.word	0xffffffff


	//   ....[20]....
        /*0644*/ 	.word	0xffffffff


	//   ....[21]....
        /*0648*/ 	.word	0xffffffff


	//   ....[22]....
        /*064c*/ 	.word	0xffffffff


	//   ....[23]....
        /*0650*/ 	.word	0xffffffff


	//   ....[24]....
        /*0654*/ 	.word	0xffffffff


	//   ....[25]....
        /*0658*/ 	.word	0xffffffff


	//   ....[26]....
        /*065c*/ 	.word	0xffffffff


	//   ....[27]....
        /*0660*/ 	.word	0xffffffff


	//   ....[28]....
        /*0664*/ 	.word	0xffffffff


	//   ....[29]....
        /*0668*/ 	.word	0xffffffff


	//   ....[30]....
        /*066c*/ 	.word	0xffffffff


	//   ....[31]....
        /*0670*/ 	.word	0xffffffff


	//   ....[32]....
        /*0674*/ 	.word	0xffffffff


	//   ....[33]....
        /*0678*/ 	.word	0xffffffff


	//   ....[34]....
        /*067c*/ 	.word	0xffffffff


	//   ....[35]....
        /*0680*/ 	.word	0xffffffff


	//   ....[36]....
        /*0684*/ 	.word	0xffffffff


	//   ....[37]....
        /*0688*/ 	.word	0xffffffff


	//   ....[38]....
        /*068c*/ 	.word	0xffffffff


	//   ....[39]....
        /*0690*/ 	.word	0xffffffff


	//   ....[40]....
        /*0694*/ 	.word	0xffffffff


	//   ....[41]....
        /*0698*/ 	.word	0xffffffff


	//   ....[42]....
        /*069c*/ 	.word	0xffffffff


	//   ....[43]....
        /*06a0*/ 	.word	0xffffffff


	//   ....[44]....
        /*06a4*/ 	.word	0xffffffff


	//   ....[45]....
        /*06a8*/ 	.word	0xffffffff


	//   ....[46]....
        /*06ac*/ 	.word	0xffffffff


	//   ....[47]....
        /*06b0*/ 	.word	0xffffffff


	//   ....[48]....
        /*06b4*/ 	.word	0xffffffff


	//   ....[49]....
        /*06b8*/ 	.word	0xffffffff


	//   ....[50]....
        /*06bc*/ 	.word	0xffffffff


	//   ....[51]....
        /*06c0*/ 	.word	0xffffffff


	//   ....[52]....
        /*06c4*/ 	.word	0xffffffff


	//   ....[53]....
        /*06c8*/ 	.word	0xffffffff


	//   ....[54]....
        /*06cc*/ 	.word	0xffffffff


	//   ....[55]....
        /*06d0*/ 	.word	0xffffffff


	//   ....[56]....
        /*06d4*/ 	.word	0xffffffff


	//   ....[57]....
        /*06d8*/ 	.word	0xffffffff


	//   ....[58]....
        /*06dc*/ 	.word	0xffffffff


	//   ....[59]....
        /*06e0*/ 	.word	0xffffffff


	//   ....[60]....
        /*06e4*/ 	.word	0xffffffff


	//   ....[61]....
        /*06e8*/ 	.word	0xffffffff


	//   ....[62]....
        /*06ec*/ 	.word	0xffffffff


	//   ....[63]....
        /*06f0*/ 	.word	0xffffffff


	//   ....[64]....
        /*06f4*/ 	.word	0xffffffff


	//   ....[65]....
        /*06f8*/ 	.word	0xffffffff


	//   ....[66]....
        /*06fc*/ 	.word	0xffffffff


	//   ....[67]....
        /*0700*/ 	.word	0xffffffff


	//   ....[68]....
        /*0704*/ 	.word	0xffffffff


	//   ....[69]....
        /*0708*/ 	.word	0xffffffff


	//   ....[70]....
        /*070c*/ 	.word	0xffffffff


	//   ....[71]....
        /*0710*/ 	.word	0xffffffff


	//   ....[72]....
        /*0714*/ 	.word	0xffffffff


	//   ....[73]....
        /*0718*/ 	.word	0xffffffff


	//   ....[74]....
        /*071c*/ 	.word	0xffffffff


	//   ....[75]....
        /*0720*/ 	.word	0xffffffff


	//   ....[76]....
        /*0724*/ 	.word	0xffffffff


	//   ....[77]....
        /*0728*/ 	.word	0xffffffff


	//   ....[78]....
        /*072c*/ 	.word	0xffffffff


	//   ....[79]....
        /*0730*/ 	.word	0xffffffff


	//   ....[80]....
        /*0734*/ 	.word	0xffffffff


	//   ....[81]....
        /*0738*/ 	.word	0xffffffff


	//   ....[82]....
        /*073c*/ 	.word	0xffffffff


	//   ....[83]....
        /*0740*/ 	.word	0xffffffff


	//   ....[84]....
        /*0744*/ 	.word	0xffffffff


	//   ....[85]....
        /*0748*/ 	.word	0xffffffff


	//   ....[86]....
        /*074c*/ 	.word	0xffffffff


	//   ....[87]....
        /*0750*/ 	.word	0xffffffff


	//   ....[88]....
        /*0754*/ 	.word	0xffffffff


	//   ....[89]....
        /*0758*/ 	.word	0xffffffff


	//   ....[90]....
        /*075c*/ 	.word	0xffffffff


	//   ....[91]....
        /*0760*/ 	.word	0xffffffff


	//   ....[92]....
        /*0764*/ 	.word	0xffffffff


	//   ....[93]....
        /*0768*/ 	.word	0xffffffff


	//   ....[94]....
        /*076c*/ 	.word	0xffffffff


	//   ....[95]....
        /*0770*/ 	.word	0xffffffff


	//   ....[96]....
        /*0774*/ 	.word	0xffffffff


	//   ....[97]....
        /*0778*/ 	.word	0xffffffff


	//   ....[98]....
        /*077c*/ 	.word	0xffffffff


	//   ....[99]....
        /*0780*/ 	.word	0xffffffff


	//   ....[100]....
        /*0784*/ 	.word	0xffffffff


	//   ....[101]....
        /*0788*/ 	.word	0xffffffff


	//   ....[102]....
        /*078c*/ 	.word	0xffffffff


	//   ....[103]....
        /*0790*/ 	.word	0xffffffff


	//   ....[104]....
        /*0794*/ 	.word	0xffffffff


	//   ....[105]....
        /*0798*/ 	.word	0xffffffff


	//   ....[106]....
        /*079c*/ 	.word	0xffffffff


	//   ....[107]....
        /*07a0*/ 	.word	0xffffffff


	//   ....[108]....
        /*07a4*/ 	.word	0xffffffff


	//   ....[109]....
        /*07a8*/ 	.word	0xffffffff


	//   ....[110]....
        /*07ac*/ 	.word	0xffffffff


	//   ....[111]....
        /*07b0*/ 	.word	0xffffffff


	//   ....[112]....
        /*07b4*/ 	.word	0xffffffff


	//   ....[113]....
        /*07b8*/ 	.word	0xffffffff


	//   ....[114]....
        /*07bc*/ 	.word	0xffffffff


	//   ....[115]....
        /*07c0*/ 	.word	0xffffffff


	//   ....[116]....
        /*07c4*/ 	.word	0xffffffff


	//   ....[117]....
        /*07c8*/ 	.word	0xffffffff


	//   ....[118]....
        /*07cc*/ 	.word	0xffffffff


	//   ....[119]....
        /*07d0*/ 	.word	0xffffffff


	//   ....[120]....
        /*07d4*/ 	.word	0xffffffff


	//   ....[121]....
        /*07d8*/ 	.word	0xffffffff


	//   ....[122]....
        /*07dc*/ 	.word	0xffffffff


	//   ....[123]....
        /*07e0*/ 	.word	0xffffffff


	//   ....[124]....
        /*07e4*/ 	.word	0xffffffff


	//   ....[125]....
        /*07e8*/ 	.word	0xffffffff


	//   ....[126]....
        /*07ec*/ 	.word	0xffffffff


	//   ....[127]....
        /*07f0*/ 	.word	0xffffffff


	//   ....[128]....
        /*07f4*/ 	.word	0xffffffff


	//   ....[129]....
        /*07f8*/ 	.word	0xffffffff


	//   ....[130]....
        /*07fc*/ 	.word	0xffffffff


	//   ....[131]....
        /*0800*/ 	.word	0xffffffff


	//   ....[132]....
        /*0804*/ 	.word	0xffffffff


	//   ....[133]....
        /*0808*/ 	.word	0xffffffff


	//   ....[134]....
        /*080c*/ 	.word	0xffffffff


	//   ....[135]....
        /*0810*/ 	.word	0xffffffff


	//   ....[136]....
        /*0814*/ 	.word	0xffffffff


	//   ....[137]....
        /*0818*/ 	.word	0xffffffff


	//   ....[138]....
        /*081c*/ 	.word	0xffffffff


	//   ....[139]....
        /*0820*/ 	.word	0xffffffff


	//   ....[140]....
        /*0824*/ 	.word	0xffffffff


	//   ....[141]....
        /*0828*/ 	.word	0xffffffff


	//   ....[142]....
        /*082c*/ 	.word	0xffffffff


	//   ....[143]....
        /*0830*/ 	.word	0xffffffff


	//   ....[144]....
        /*0834*/ 	.word	0xffffffff


	//   ....[145]....
        /*0838*/ 	.word	0xffffffff


	//   ....[146]....
        /*083c*/ 	.word	0xffffffff


	//   ....[147]....
        /*0840*/ 	.word	0xffffffff


	//   ....[148]....
        /*0844*/ 	.word	0xffffffff


	//   ....[149]....
        /*0848*/ 	.word	0xffffffff


	//   ....[150]....
        /*084c*/ 	.word	0xffffffff


	//   ....[151]....
        /*0850*/ 	.word	0xffffffff


	//   ....[152]....
        /*0854*/ 	.word	0xffffffff


	//   ....[153]....
        /*0858*/ 	.word	0xffffffff


	//   ....[154]....
        /*085c*/ 	.word	0xffffffff


	//   ....[155]....
        /*0860*/ 	.word	0xffffffff


	//   ....[156]....
        /*0864*/ 	.word	0xffffffff


	//   ....[157]....
        /*0868*/ 	.word	0xffffffff


	//   ....[158]....
        /*086c*/ 	.word	0xffffffff


	//   ....[159]....
        /*0870*/ 	.word	0xffffffff


	//   ....[160]....
        /*0874*/ 	.word	0xffffffff


	//   ....[161]....
        /*0878*/ 	.word	0xffffffff


	//   ....[162]....
        /*087c*/ 	.word	0xffffffff


	//   ....[163]....
        /*0880*/ 	.word	0xffffffff


	//   ....[164]....
        /*0884*/ 	.word	0xffffffff


	//   ....[165]....
        /*0888*/ 	.word	0xffffffff


	//   ....[166]....
        /*088c*/ 	.word	0xffffffff


	//   ....[167]....
        /*0890*/ 	.word	0xffffffff


	//   ....[168]....
        /*0894*/ 	.word	0xffffffff


	//   ....[169]....
        /*0898*/ 	.word	0xffffffff


	//   ....[170]....
        /*089c*/ 	.word	0xffffffff


	//   ....[171]....
        /*08a0*/ 	.word	0xffffffff


	//   ....[172]....
        /*08a4*/ 	.word	0xffffffff


	//   ....[173]....
        /*08a8*/ 	.word	0xffffffff


	//   ....[174]....
        /*08ac*/ 	.word	0xffffffff


	//   ....[175]....
        /*08b0*/ 	.word	0xffffffff


	//   ....[176]....
        /*08b4*/ 	.word	0xffffffff


	//   ....[177]....
        /*08b8*/ 	.word	0xffffffff


	//   ....[178]....
        /*08bc*/ 	.word	0xffffffff


	//   ....[179]....
        /*08c0*/ 	.word	0xffffffff


	//   ....[180]....
        /*08c4*/ 	.word	0xffffffff


	//   ....[181]....
        /*08c8*/ 	.word	0xffffffff


	//   ....[182]....
        /*08cc*/ 	.word	0xffffffff


	//   ....[183]....
        /*08d0*/ 	.word	0xffffffff


	//   ....[184]....
        /*08d4*/ 	.word	0xffffffff


	//   ....[185]....
        /*08d8*/ 	.word	0xffffffff


	//   ....[186]....
        /*08dc*/ 	.word	0xffffffff


	//   ....[187]....
        /*08e0*/ 	.word	0xffffffff


	//   ....[188]....
        /*08e4*/ 	.word	0xffffffff


	//   ....[189]....
        /*08e8*/ 	.word	0xffffffff


	//   ....[190]....
        /*08ec*/ 	.word	0xffffffff


	//   ....[191]....
        /*08f0*/ 	.word	0xffffffff


	//   ....[192]....
        /*08f4*/ 	.word	0xffffffff


	//   ....[193]....
        /*08f8*/ 	.word	0xffffffff


	//   ....[194]....
        /*08fc*/ 	.word	0xffffffff


	//   ....[195]....
        /*0900*/ 	.word	0xffffffff


	//   ....[196]....
        /*0904*/ 	.word	0xffffffff


	//   ....[197]....
        /*0908*/ 	.word	0xffffffff


	//   ....[198]....
        /*090c*/ 	.word	0xffffffff


	//   ....[199]....
        /*0910*/ 	.word	0xffffffff


	//   ....[200]....
        /*0914*/ 	.word	0xffffffff


	//   ....[201]....
        /*0918*/ 	.word	0xffffffff


	//   ....[202]....
        /*091c*/ 	.word	0xffffffff


	//   ....[203]....
        /*0920*/ 	.word	0xffffffff


	//   ....[204]....
        /*0924*/ 	.word	0xffffffff


	//   ....[205]....
        /*0928*/ 	.word	0xffffffff


	//   ....[206]....
        /*092c*/ 	.word	0xffffffff


	//   ....[207]....
        /*0930*/ 	.word	0xffffffff


	//   ....[208]....
        /*0934*/ 	.word	0xffffffff


	//   ....[209]....
        /*0938*/ 	.word	0xffffffff


	//   ....[210]....
        /*093c*/ 	.word	0xffffffff


	//   ....[211]....
        /*0940*/ 	.word	0xffffffff


	//   ....[212]....
        /*0944*/ 	.word	0xffffffff


	//   ....[213]....
        /*0948*/ 	.word	0xffffffff


	//   ....[214]....
        /*094c*/ 	.word	0xffffffff


	//   ....[215]....
        /*0950*/ 	.word	0xffffffff


	//   ....[216]....
        /*0954*/ 	.word	0xffffffff


	//   ....[217]....
        /*0958*/ 	.word	0xffffffff


	//   ....[218]....
        /*095c*/ 	.word	0xffffffff


	//   ....[219]....
        /*0960*/ 	.word	0xffffffff


	//   ....[220]....
        /*0964*/ 	.word	0xffffffff


	//   ....[221]....
        /*0968*/ 	.word	0xffffffff


	//   ....[222]....
        /*096c*/ 	.word	0xffffffff


	//   ....[223]....
        /*0970*/ 	.word	0xffffffff


	//   ....[224]....
        /*0974*/ 	.word	0xffffffff


	//   ....[225]....
        /*0978*/ 	.word	0xffffffff


	//   ....[226]....
        /*097c*/ 	.word	0xffffffff


	//   ....[227]....
        /*0980*/ 	.word	0xffffffff


	//   ....[228]....
        /*0984*/ 	.word	0xffffffff


	//   ....[229]....
        /*0988*/ 	.word	0xffffffff


	//   ....[230]....
        /*098c*/ 	.word	0xffffffff


	//   ....[231]....
        /*0990*/ 	.word	0xffffffff


	//   ....[232]....
        /*0994*/ 	.word	0xffffffff


	//   ....[233]....
        /*0998*/ 	.word	0xffffffff


	//   ....[234]....
        /*099c*/ 	.word	0xffffffff


	//   ....[235]....
        /*09a0*/ 	.word	0xffffffff


	//   ....[236]....
        /*09a4*/ 	.word	0xffffffff


	//   ....[237]....
        /*09a8*/ 	.word	0xffffffff


	//   ....[238]....
        /*09ac*/ 	.word	0xffffffff


	//   ....[239]....
        /*09b0*/ 	.word	0xffffffff


	//   ....[240]....
        /*09b4*/ 	.word	0xffffffff


	//   ....[241]....
        /*09b8*/ 	.word	0xffffffff


	//   ....[242]....
        /*09bc*/ 	.word	0xffffffff


	//   ....[243]....
        /*09c0*/ 	.word	0xffffffff


	//   ....[244]....
        /*09c4*/ 	.word	0xffffffff


	//   ....[245]....
        /*09c8*/ 	.word	0xffffffff


	//   ....[246]....
        /*09cc*/ 	.word	0xffffffff


	//   ....[247]....
        /*09d0*/ 	.word	0xffffffff


	//   ....[248]....
        /*09d4*/ 	.word	0xffffffff


	//   ....[249]....
        /*09d8*/ 	.word	0xffffffff


	//   ....[250]....
        /*09dc*/ 	.word	0xffffffff


	//   ....[251]....
        /*09e0*/ 	.word	0xffffffff


	//   ....[252]....
        /*09e4*/ 	.word	0xffffffff


	//   ....[253]....
        /*09e8*/ 	.word	0xffffffff


	//   ....[254]....
        /*09ec*/ 	.word	0xffffffff


	//   ....[255]....
        /*09f0*/ 	.word	0xffffffff


	//   ....[0]....
        /*09f4*/ 	.word	0xffffffff


	//   ....[1]....
        /*09f8*/ 	.word	0xffffffff


	//   ....[2]....
        /*09fc*/ 	.word	0xffffffff


	//   ....[3]....
        /*0a00*/ 	.word	0xffffffff


	//   ....[4]....
        /*0a04*/ 	.word	0xffffffff


	//   ....[5]....
        /*0a08*/ 	.word	0xffffffff


	//   ....[6]....
        /*0a0c*/ 	.word	0xffffffff


	//   ....[7]....
        /*0a10*/ 	.word	0xffffffff


	//   ....[8]....
        /*0a14*/ 	.word	0xffffffff


	//   ....[9]....
        /*0a18*/ 	.word	0xffffffff


	//   ....[10]....
        /*0a1c*/ 	.word	0xffffffff


	//   ....[11]....
        /*0a20*/ 	.word	0xffffffff


	//   ....[12]....
        /*0a24*/ 	.word	0xffffffff


	//   ....[13]....
        /*0a28*/ 	.word	0xffffffff


	//   ....[14]....
        /*0a2c*/ 	.word	0xffffffff


	//   ....[15]....
        /*0a30*/ 	.word	0xffffffff


	//   ....[16]....
        /*0a34*/ 	.word	0xffffffff


	//   ....[17]....
        /*0a38*/ 	.word	0xffffffff


	//   ....[18]....
        /*0a3c*/ 	.word	0xffffffff


	//----- nvinfo : EIATTR_COOP_GROUP_INSTR_OFFSETS
	.align		4
.L_330:
        /*0a40*/ 	.byte	0x04, 0x28
        /*0a42*/ 	.short	(.L_332 - .L_331)


	//   ....[0]....
.L_331:
        /*0a44*/ 	.word	0x00000050


	//   ....[1]....
        /*0a48*/ 	.word	0x00000200


	//   ....[2]....
        /*0a4c*/ 	.word	0x00000230


	//   ....[3]....
        /*0a50*/ 	.word	0x00000260


	//   ....[4]....
        /*0a54*/ 	.word	0x00000290


	//   ....[5]....
        /*0a58*/ 	.word	0x000002c0


	//   ....[6]....
        /*0a5c*/ 	.word	0x000002f0


	//   ....[7]....
        /*0a60*/ 	.word	0x00000450


	//   ....[8]....
        /*0a64*/ 	.word	0x00000490


	//   ....[9]....
        /*0a68*/ 	.word	0x000004c0


	//   ....[10]....
        /*0a6c*/ 	.word	0x000004f0


	//   ....[11]....
        /*0a70*/ 	.word	0x00000520


	//   ....[12]....
        /*0a74*/ 	.word	0x00000550


	//   ....[13]....
        /*0a78*/ 	.word	0x000005e0


	//   ....[14]....
        /*0a7c*/ 	.word	0x00000630


	//   ....[15]....
        /*0a80*/ 	.word	0x00000650


	//   ....[16]....
        /*0a84*/ 	.word	0x000006b0


	//   ....[17]....
        /*0a88*/ 	.word	0x00008920


	//   ....[18]....
        /*0a8c*/ 	.word	0x00008940


	//   ....[19]....
        /*0a90*/ 	.word	0x00008a20


	//   ....[20]....
        /*0a94*/ 	.word	0x00008a30


	//   ....[21]....
        /*0a98*/ 	.word	0x00008b00


	//   ....[22]....
        /*0a9c*/ 	.word	0x00008b20


	//   ....[23]....
        /*0aa0*/ 	.word	0x00008bf0


	//   ....[24]....
        /*0aa4*/ 	.word	0x00008c00


	//   ....[25]....
        /*0aa8*/ 	.word	0x00008cd0


	//   ....[26]....
        /*0aac*/ 	.word	0x00008cf0


	//   ....[27]....
        /*0ab0*/ 	.word	0x00008dc0


	//   ....[28]....
        /*0ab4*/ 	.word	0x00008dd0


	//   ....[29]....
        /*0ab8*/ 	.word	0x00008ea0


	//   ....[30]....
        /*0abc*/ 	.word	0x00008ec0


	//   ....[31]....
        /*0ac0*/ 	.word	0x00008f90


	//   ....[32]....
        /*0ac4*/ 	.word	0x00008fa0


	//   ....[33]....
        /*0ac8*/ 	.word	0x00009640


	//   ....[34]....
        /*0acc*/ 	.word	0x000096a0


	//   ....[35]....
        /*0ad0*/ 	.word	0x00009700


	//   ....[36]....
        /*0ad4*/ 	.word	0x00009730


	//   ....[37]....
        /*0ad8*/ 	.word	0x000098e0


	//   ....[38]....
        /*0adc*/ 	.word	0x00009920


	//   ....[39]....
        /*0ae0*/ 	.word	0x00009970


	//   ....[40]....
        /*0ae4*/ 	.word	0x000099b0


	//   ....[41]....
        /*0ae8*/ 	.word	0x00009bc0


	//   ....[42]....
        /*0aec*/ 	.word	0x00009c00


	//   ....[43]....
        /*0af0*/ 	.word	0x00009c50


	//   ....[44]....
        /*0af4*/ 	.word	0x00009c90


	//   ....[45]....
        /*0af8*/ 	.word	0x00009ec0


	//   ....[46]....
        /*0afc*/ 	.word	0x00009f00


	//   ....[47]....
        /*0b00*/ 	.word	0x00009f50


	//   ....[48]....
        /*0b04*/ 	.word	0x00009f90


	//   ....[49]....
        /*0b08*/ 	.word	0x0000bcf0


	//   ....[50]....
        /*0b0c*/ 	.word	0x0000bd40


	//   ....[51]....
        /*0b10*/ 	.word	0x0000bd60


	//   ....[52]....
        /*0b14*/ 	.word	0x0000bd80


	//   ....[53]....
        /*0b18*/ 	.word	0x0000be60


	//   ....[54]....
        /*0b1c*/ 	.word	0x0000be70


	//   ....[55]....
        /*0b20*/ 	.word	0x0000be80


	//   ....[56]....
        /*0b24*/ 	.word	0x0000be90


	//   ....[57]....
        /*0b28*/ 	.word	0x0000c0a0


	//   ....[58]....
        /*0b2c*/ 	.word	0x0000c0e0


	//   ....[59]....
        /*0b30*/ 	.word	0x0000c100


	//   ....[60]....
        /*0b34*/ 	.word	0x0000c110


	//   ....[61]....
        /*0b38*/ 	.word	0x0000c250


	//   ....[62]....
        /*0b3c*/ 	.word	0x0000c2f0


	//   ....[63]....
        /*0b40*/ 	.word	0x0000c310


	//   ....[64]....
        /*0b44*/ 	.word	0x0000c320


	//   ....[65]....
        /*0b48*/ 	.word	0x0000f6b0


	//   ....[66]....
        /*0b4c*/ 	.word	0x0000f8b0


	//   ....[67]....
        /*0b50*/ 	.word	0x00010040


	//   ....[68]....
        /*0b54*/ 	.word	0x00010690


	//   ....[69]....
        /*0b58*/ 	.word	0x00011060


	//   ....[70]....
        /*0b5c*/ 	.word	0x00011100


	//   ....[71]....
        /*0b60*/ 	.word	0x000114c0


	//   ....[72]....
        /*0b64*/ 	.word	0x000114e0


	//   ....[73]....
        /*0b68*/ 	.word	0x00011bd0


	//   ....[74]....
        /*0b6c*/ 	.word	0x00011c70


	//   ....[75]....
        /*0b70*/ 	.word	0x00011d60


	//   ....[76]....
        /*0b74*/ 	.word	0x00011df0


	//   ....[77]....
        /*0b78*/ 	.word	0x000149f0


	//   ....[78]....
        /*0b7c*/ 	.word	0x00014c20


	//   ....[79]....
        /*0b80*/ 	.word	0x000153f0


	//   ....[80]....
        /*0b84*/ 	.word	0x00015a80


	//   ....[81]....
        /*0b88*/ 	.word	0x00016430


	//   ....[82]....
        /*0b8c*/ 	.word	0x000165c0


	//   ....[83]....
        /*0b90*/ 	.word	0x000168b0


	//   ....[84]....
        /*0b94*/ 	.word	0x000169c0


	//   ....[85]....
        /*0b98*/ 	.word	0x00016a10


	//   ....[86]....
        /*0b9c*/ 	.word	0x00016b10


	//   ....[87]....
        /*0ba0*/ 	.word	0x00016f90


	//   ....[88]....
        /*0ba4*/ 	.word	0x00017010


	//   ....[89]....
        /*0ba8*/ 	.word	0x0001a2a0


	//   ....[90]....
        /*0bac*/ 	.word	0x0001a2e0


	//   ....[91]....
        /*0bb0*/ 	.word	0x0001a510


	//   ....[92]....
        /*0bb4*/ 	.word	0x0001a5b0


	//   ....[93]....
        /*0bb8*/ 	.word	0x0001a5e0


	//   ....[94]....
        /*0bbc*/ 	.word	0x0001a6c0


	//   ....[95]....
        /*0bc0*/ 	.word	0x0001a7b0


	//   ....[96]....
        /*0bc4*/ 	.word	0x0001aa10


	//   ....[97]....
        /*0bc8*/ 	.word	0x0001de60


	//   ....[98]....
        /*0bcc*/ 	.word	0x0001e090


	//   ....[99]....
        /*0bd0*/ 	.word	0x0001e860


	//   ....[100]....
        /*0bd4*/ 	.word	0x0001eef0


	//   ....[101]....
        /*0bd8*/ 	.word	0x0001f8a0


	//   ....[102]....
        /*0bdc*/ 	.word	0x0001fa30


	//   ....[103]....
        /*0be0*/ 	.word	0x0001fd20


	//   ....[104]....
        /*0be4*/ 	.word	0x0001fe30


	//   ....[105]....
        /*0be8*/ 	.word	0x0001fe80


	//   ....[106]....
        /*0bec*/ 	.word	0x0001ff80


	//   ....[107]....
        /*0bf0*/ 	.word	0x00020410


	//   ....[108]....
        /*0bf4*/ 	.word	0x00020490


	//   ....[109]....
        /*0bf8*/ 	.word	0x00021f60


	//   ....[110]....
        /*0bfc*/ 	.word	0x00021fd0


	//   ....[111]....
        /*0c00*/ 	.word	0x00021fe0


	//   ....[112]....
        /*0c04*/ 	.word	0x00021ff0


	//   ....[113]....
        /*0c08*/ 	.word	0x00022020


	//   ....[114]....
        /*0c0c*/ 	.word	0x00022040


	//   ....[115]....
        /*0c10*/ 	.word	0x00022050


	//   ....[116]....
        /*0c14*/ 	.word	0x00022060


	//   ....[117]....
        /*0c18*/ 	.word	0x000234c0


	//   ....[118]....
        /*0c1c*/ 	.word	0x000234e0


	//   ....[119]....
        /*0c20*/ 	.word	0x000234f0


	//   ....[120]....
        /*0c24*/ 	.word	0x00023500


	//   ....[121]....
        /*0c28*/ 	.word	0x00023510


	//   ....[122]....
        /*0c2c*/ 	.word	0x00023520


	//   ....[123]....
        /*0c30*/ 	.word	0x00023540


	//   ....[124]....
        /*0c34*/ 	.word	0x000235b0


	//   ....[125]....
        /*0c38*/ 	.word	0x00023930


	//   ....[126]....
        /*0c3c*/ 	.word	0x00023950


	//   ....[127]....
        /*0c40*/ 	.word	0x000239c0


	//   ....[128]....
        /*0c44*/ 	.word	0x000239d0


	//   ....[129]....
        /*0c48*/ 	.word	0x00023a40


	//   ....[130]....
        /*0c4c*/ 	.word	0x00023a60


	//   ....[131]....
        /*0c50*/ 	.word	0x00023ad0


	//   ....[132]....
        /*0c54*/ 	.word	0x00023ae0


	//   ....[133]....
        /*0c58*/ 	.word	0x00023b50


	//   ....[134]....
        /*0c5c*/ 	.word	0x00023b70


	//   ....[135]....
        /*0c60*/ 	.word	0x00023be0


	//   ....[136]....
        /*0c64*/ 	.word	0x00023bf0


	//   ....[137]....
        /*0c68*/ 	.word	0x00023c60


	//   ....[138]....
        /*0c6c*/ 	.word	0x00023c80


	//   ....[139]....
        /*0c70*/ 	.word	0x00023cf0


	//   ....[140]....
        /*0c74*/ 	.word	0x00023d00


	//   ....[141]....
        /*0c78*/ 	.word	0x00023f90


	//   ....[142]....
        /*0c7c*/ 	.word	0x00023fb0


	//   ....[143]....
        /*0c80*/ 	.word	0x00024300


	//   ....[144]....
        /*0c84*/ 	.word	0x00024310


	//   ....[145]....
        /*0c88*/ 	.word	0x00024570


	//   ....[146]....
        /*0c8c*/ 	.word	0x00024590


	//   ....[147]....
        /*0c90*/ 	.word	0x00024810


	//   ....[148]....
        /*0c94*/ 	.word	0x00024820


	//   ....[149]....
        /*0c98*/ 	.word	0x000251e0


	//   ....[150]....
        /*0c9c*/ 	.word	0x00025200


	//   ....[151]....
        /*0ca0*/ 	.word	0x00025270


	//   ....[152]....
        /*0ca4*/ 	.word	0x00025280


	//   ....[153]....
        /*0ca8*/ 	.word	0x000252f0


	//   ....[154]....
        /*0cac*/ 	.word	0x00025310


	//   ....[155]....
        /*0cb0*/ 	.word	0x00025380


	//   ....[156]....
        /*0cb4*/ 	.word	0x00025390


	//   ....[157]....
        /*0cb8*/ 	.word	0x00025400


	//   ....[158]....
        /*0cbc*/ 	.word	0x00025420


	//   ....[159]....
        /*0cc0*/ 	.word	0x00025490


	//   ....[160]....
        /*0cc4*/ 	.word	0x000254a0


	//   ....[161]....
        /*0cc8*/ 	.word	0x00025510


	//   ....[162]....
        /*0ccc*/ 	.word	0x00025530


	//   ....[163]....
        /*0cd0*/ 	.word	0x000255a0


	//   ....[164]....
        /*0cd4*/ 	.word	0x000255b0


	//   ....[165]....
        /*0cd8*/ 	.word	0x000256f0


	//   ....[166]....
        /*0cdc*/ 	.word	0x00025710


	//   ....[167]....
        /*0ce0*/ 	.word	0x00025840


	//   ....[168]....
        /*0ce4*/ 	.word	0x00025880


	//   ....[169]....
        /*0ce8*/ 	.word	0x000258b0


	//   ....[170]....
        /*0cec*/ 	.word	0x000258e0


	//   ....[171]....
        /*0cf0*/ 	.word	0x00025910


	//   ....[172]....
        /*0cf4*/ 	.word	0x00025940


	//   ....[173]....
        /*0cf8*/ 	.word	0x00025aa0


	//   ....[174]....
        /*0cfc*/ 	.word	0x00025ae0


	//   ....[175]....
        /*0d00*/ 	.word	0x00025b10


	//   ....[176]....
        /*0d04*/ 	.word	0x00025b40


	//   ....[177]....
        /*0d08*/ 	.word	0x00025b70


	//   ....[178]....
        /*0d0c*/ 	.word	0x00025ba0


	//   ....[179]....
        /*0d10*/ 	.word	0x00025c30


	//   ....[180]....
        /*0d14*/ 	.word	0x00025c90


	//   ....[181]....
        /*0d18*/ 	.word	0x00025ca0


	//   ....[182]....
        /*0d1c*/ 	.word	0x00025d00


	//   ....[183]....
        /*0d20*/ 	.word	0x00026760


	//   ....[184]....
        /*0d24*/ 	.word	0x000267c0


	//   ....[185]....
        /*0d28*/ 	.word	0x00026810


	//   ....[186]....
        /*0d2c*/ 	.word	0x00026860


	//   ....[187]....
        /*0d30*/ 	.word	0x000268b0


	//   ....[188]....
        /*0d34*/ 	.word	0x00026920


	//   ....[189]....
        /*0d38*/ 	.word	0x00026970


	//   ....[190]....
        /*0d3c*/ 	.word	0x000269e0


	//   ....[191]....
        /*0d40*/ 	.word	0x00026a50


	//   ....[192]....
        /*0d44*/ 	.word	0x00026ab0


	//   ....[193]....
        /*0d48*/ 	.word	0x00026b20


	//   ....[194]....
        /*0d4c*/ 	.word	0x00026b90


	//   ....[195]....
        /*0d50*/ 	.word	0x00026c00


	//   ....[196]....
        /*0d54*/ 	.word	0x00026c60


	//   ....[197]....
        /*0d58*/ 	.word	0x00026cd0


	//   ....[198]....
        /*0d5c*/ 	.word	0x00026d40


	//   ....[199]....
        /*0d60*/ 	.word	0x00026db0


	//   ....[200]....
        /*0d64*/ 	.word	0x00026e10


	//   ....[201]....
        /*0d68*/ 	.word	0x00026e80


	//   ....[202]....
        /*0d6c*/ 	.word	0x00026ef0


	//   ....[203]....
        /*0d70*/ 	.word	0x00026f60


	//   ....[204]....
        /*0d74*/ 	.word	0x00026fc0


	//   ....[205]....
        /*0d78*/ 	.word	0x00027030


	//   ....[206]....
        /*0d7c*/ 	.word	0x000270a0


	//   ....[207]....
        /*0d80*/ 	.word	0x00027110


	//   ....[208]....
        /*0d84*/ 	.word	0x00027170


	//   ....[209]....
        /*0d88*/ 	.word	0x000271d0


	//   ....[210]....
        /*0d8c*/ 	.word	0x00027230


	//   ....[211]....
        /*0d90*/ 	.word	0x00027280


	//   ....[212]....
        /*0d94*/ 	.word	0x000272e0


	//   ....[213]....
        /*0d98*/ 	.word	0x00027330


	//   ....[214]....
        /*0d9c*/ 	.word	0x00027390


	//   ....[215]....
        /*0da0*/ 	.word	0x000273e0


	//   ....[216]....
        /*0da4*/ 	.word	0x00027440


	//   ....[217]....
        /*0da8*/ 	.word	0x000274b0


	//   ....[218]....
        /*0dac*/ 	.word	0x00027520


	//   ....[219]....
        /*0db0*/ 	.word	0x00027590


	//   ....[220]....
        /*0db4*/ 	.word	0x000275f0


	//   ....[221]....
        /*0db8*/ 	.word	0x00027660


	//   ....[222]....
        /*0dbc*/ 	.word	0x000276d0


	//   ....[223]....
        /*0dc0*/ 	.word	0x00027740


	//   ....[224]....
        /*0dc4*/ 	.word	0x000277a0


	//   ....[225]....
        /*0dc8*/ 	.word	0x00027810


	//   ....[226]....
        /*0dcc*/ 	.word	0x00027880


	//   ....[227]....
        /*0dd0*/ 	.word	0x000278f0


	//   ....[228]....
        /*0dd4*/ 	.word	0x00027950


	//   ....[229]....
        /*0dd8*/ 	.word	0x000279c0


	//   ....[230]....
        /*0ddc*/ 	.word	0x00027a30


	//   ....[231]....
        /*0de0*/ 	.word	0x00027aa0


	//   ....[232]....
        /*0de4*/ 	.word	0x00027b00


	//   ....[233]....
        /*0de8*/ 	.word	0x00027b70


	//   ....[234]....
        /*0dec*/ 	.word	0x00027be0


	//   ....[235]....
        /*0df0*/ 	.word	0x00027c50


	//   ....[236]....
        /*0df4*/ 	.word	0x00027cb0


	//   ....[237]....
        /*0df8*/ 	.word	0x00027d20


	//   ....[238]....
        /*0dfc*/ 	.word	0x00027d90


	//   ....[239]....
        /*0e00*/ 	.word	0x00027e00


	//   ....[240]....
        /*0e04*/ 	.word	0x00027e60


	//   ....[241]....
        /*0e08*/ 	.word	0x00027ed0


	//   ....[242]....
        /*0e0c*/ 	.word	0x00027f40


	//   ....[243]....
        /*0e10*/ 	.word	0x00027fb0


	//   ....[244]....
        /*0e14*/ 	.word	0x00028010


	//   ....[245]....
        /*0e18*/ 	.word	0x00028080


	//   ....[246]....
        /*0e1c*/ 	.word	0x000280f0


	//   ....[247]....
        /*0e20*/ 	.word	0x00028160


	//   ....[248]....
        /*0e24*/ 	.word	0x000281c0


	//   ....[249]....
        /*0e28*/ 	.word	0x00028230


	//   ....[250]....
        /*0e2c*/ 	.word	0x000282a0


	//   ....[251]....
        /*0e30*/ 	.word	0x00028310


	//   ....[252]....
        /*0e34*/ 	.word	0x00028370


	//   ....[253]....
        /*0e38*/ 	.word	0x000283e0


	//   ....[254]....
        /*0e3c*/ 	.word	0x00028450


	//   ....[255]....
        /*0e40*/ 	.word	0x000284c0


	//   ....[0]....
        /*0e44*/ 	.word	0x00028520


	//   ....[1]....
        /*0e48*/ 	.word	0x00028590


	//   ....[2]....
        /*0e4c*/ 	.word	0x00028600


	//   ....[3]....
        /*0e50*/ 	.word	0x00028650


	//   ....[4]....
        /*0e54*/ 	.word	0x00028690


	//   ....[5]....
        /*0e58*/ 	.word	0x000286e0


	//   ....[6]....
        /*0e5c*/ 	.word	0x00028730


	//   ....[7]....
        /*0e60*/ 	.word	0x00028780


	//   ....[8]....
        /*0e64*/ 	.word	0x000287f0


	//   ....[9]....
        /*0e68*/ 	.word	0x00028840


	//   ....[10]....
        /*0e6c*/ 	.word	0x00028890


	//   ....[11]....
        /*0e70*/ 	.word	0x000288e0


	//   ....[12]....
        /*0e74*/ 	.word	0x00028930


	//   ....[13]....
        /*0e78*/ 	.word	0x00028980


	//   ....[14]....
        /*0e7c*/ 	.word	0x000289f0


	//   ....[15]....
        /*0e80*/ 	.word	0x00028a40


	//   ....[16]....
        /*0e84*/ 	.word	0x00028ab0


	//   ....[17]....
        /*0e88*/ 	.word	0x00028b10


	//   ....[18]....
        /*0e8c*/ 	.word	0x00028b80


	//----- nvinfo : EIATTR_EXIT_INSTR_OFFSETS
	.align		4
.L_332:
        /*0e90*/ 	.byte	0x04, 0x1c
        /*0e92*/ 	.short	(.L_334 - .L_333)


	//   ....[0]....
.L_333:
        /*0e94*/ 	.word	0x000010d0


	//   ....[1]....
        /*0e98*/ 	.word	0x00026720


	//----- nvinfo : EIATTR_MAX_THREADS
	.align		4
.L_334:
        /*0e9c*/ 	.byte	0x04, 0x05
        /*0e9e*/ 	.short	(.L_336 - .L_335)
.L_335:
        /*0ea0*/ 	.word	0x00000080
        /*0ea4*/ 	.word	0x00000001
        /*0ea8*/ 	.word	0x00000001


	//----- nvinfo : EIATTR_CRS_STACK_SIZE
	.align		4
.L_336:
        /*0eac*/ 	.byte	0x04, 0x1e
        /*0eae*/ 	.short	(.L_338 - .L_337)
.L_337:
        /*0eb0*/ 	.word	0x00000000
.L_338:


//--------------------- .nv.info._ZN7cutlass13device_kernelIN5flash19enable_sm80_to_sm89INS1_16FlashAttnFwdSm80INS1_25CollectiveMainloopFwdSm80ILi4ELi1ELb0EN4cute5tupleIJNS5_1CILi128EEENS7_ILi112EEENS7_ILi64EEEEEELi64ENS_10bfloat16_tEfNS_4arch4Sm80ELb1ELb0ELb1ELb0ELb0ELb0ELb1ELb1EEENS1_21CollectiveEpilogueFwdINS6_IJS8_SA_S9_EEENS6_IJNS7_ILi1EEESI_SI_EEESC_SE_Li128ELb0ELb1ELb1ELb0EEENS1_30DynamicPersistentTileSchedulerILi128ELi128ELb1ELb1ELb0EEEEEEEEEvNT_6ParamsE --------------------------
	.section	.nv.info._ZN7cutlass13device_kernelIN5flash19enable_sm80_to_sm89INS1_16FlashAttnFwdSm80INS1_25CollectiveMainloopFwdSm80ILi4ELi1ELb0EN4cute5tupleIJNS5_1CILi128EEENS7_ILi112EEENS7_ILi64EEEEEELi64ENS_10bfloat16_tEfNS_4arch4Sm80ELb1ELb0ELb1ELb0ELb0ELb0ELb1ELb1EEENS1_21CollectiveEpilogueFwdINS6_IJS8_SA_S9_EEENS6_IJNS7_ILi1EEESI_SI_EEESC_SE_Li128ELb0ELb1ELb1ELb0EEENS1_30DynamicPersistentTileSchedulerILi128ELi128ELb1ELb1ELb0EEEEEEEEEvNT_6ParamsE,"",@"SHT_CUDA_INFO"
	.sectionflags	@""
	.align	4


	//----- nvinfo : EIATTR_CUDA_API_VERSION
	.align		4
        /*0000*/ 	.byte	0x04, 0x37
        /*0002*/ 	.short	(.L_340 - .L_339)
.L_339:
        /*0004*/ 	.word	0x00000082


	//----- nvinfo : EIATTR_SW2861232_WAR
	.align		4
.L_340:
        /*0008*/ 	.byte	0x01, 0x35
	.zero		2


	//----- nvinfo : EIATTR_PARAM_CBANK
	.align		4
        /*000c*/ 	.byte	0x04, 0x0a
        /*000e*/ 	.short	(.L_342 - .L_341)
	.align		4
.L_341:
        /*0010*/ 	.word	index@(.nv.constant0._ZN7cutlass13device_kernelIN5flash19enable_sm80_to_sm89INS1_16FlashAttnFwdSm80INS1_25CollectiveMainloopFwdSm80ILi4ELi1ELb0EN4cute5tupleIJNS5_1CILi128EEENS7_ILi112EEENS7_ILi64EEEEEELi64ENS_10bfloat16_tEfNS_4arch4Sm80ELb1ELb0ELb1ELb0ELb0ELb0ELb1ELb1EEENS1_21CollectiveEpilogueFwdINS6_IJS8_SA_S9_EEENS6_IJNS7_ILi1EEESI_SI_EEESC_SE_Li128ELb0ELb1ELb1ELb0EEENS1_30DynamicPersistentTileSchedulerILi128ELi128ELb1ELb1ELb0EEEEEEEEEvNT_6ParamsE)
        /*0014*/ 	.short	0x0160
        /*0016*/ 	.short	0x0428


	//----- nvinfo : EIATTR_CBANK_PARAM_SIZE
	.align		4
.L_342:
        /*0018*/ 	.byte	0x03, 0x19
        /*001a*/ 	.short	0x0428


	//----- nvinfo : EIATTR_KPARAM_INFO
	.align		4
        /*001c*/ 	.byte	0x04, 0x17
        /*001e*/ 	.short	(.L_344 - .L_343)
.L_343:
        /*0020*/ 	.word	0x00000000
        /*0024*/ 	.short	0x0000
        /*0026*/ 	.short	0x0000
        /*0028*/ 	.byte	0x00, 0xf0, 0xa1, 0x10


	//----- nvinfo : EIATTR_MAXREG_COUNT
	.align		4
.L_344:
        /*002c*/ 	.byte	0x03, 0x1b
        /*002e*/ 	.short	0x00ff


	//----- nvinfo : EIATTR_NUM_BARRIERS
	.align		4
        /*0030*/ 	.byte	0x02, 0x4c
        /*0032*/ 	.byte	0x06
	.zero		1


	//----- nvinfo : EIATTR_ANNOTATIONS
	.align		4
        /*0034*/ 	.byte	0x04, 0x55
        /*0036*/ 	.short	(.L_346 - .L_345)


	//   ....[0]....
.L_345:
        /* <DEDUP_REMOVED lines=77> */


	//----- nvinfo : EIATTR_MERCURY_ISA_VERSION
	.align		4
.L_346:
        /*04f0*/ 	.byte	0x03, 0x5f
        /*04f2*/ 	.short	0x0000


	//----- nvinfo : EIATTR_INT_WARP_WIDE_INSTR_OFFSETS
	.align		4
        /*04f4*/ 	.byte	0x04, 0x31
        /*04f6*/ 	.short	(.L_348 - .L_347)


	//   ....[0]....
.L_347:
        /*04f8*/ 	.word	0x00014950


	//   ....[1]....
        /*04fc*/ 	.word	0x000149d0


	//----- nvinfo : EIATTR_COOP_GROUP_MASK_REGIDS
	.align		4
.L_348:
        /*0500*/ 	.byte	0x04, 0x29
        /*0502*/ 	.short	(.L_350 - .L_349)


	//   ....[0]....
.L_349:
        /*0504*/ 	.word	0xffffffff


	//   ....[1]....
        /*0508*/ 	.word	0xffffffff


	//   ....[2]....
        /*050c*/ 	.word	0xffffffff


	//   ....[3]....
        /*0510*/ 	.word	0xffffffff


	//   ....[4]....
        /*0514*/ 	.word	0xffffffff


	//   ....[5]....
        /*0518*/ 	.word	0xffffffff


	//   ....[6]....
        /*051c*/ 	.word	0xffffffff


	//   ....[7]....
        /*0520*/ 	.word	0xffffffff


	//   ....[8]....
        /*0524*/ 	.word	0xffffffff


	//   ....[9]....
        /*0528*/ 	.word	0xffffffff


	//   ....[10]....
        /*052c*/ 	.word	0xffffffff


	//   ....[11]....
        /*0530*/ 	.word	0xffffffff


	//   ....[12]....
        /*0534*/ 	.word	0xffffffff


	//   ....[13]....
        /*0538*/ 	.word	0xffffffff


	//   ....[14]....
        /*053c*/ 	.word	0xffffffff


	//   ....[15]....
        /*0540*/ 	.word	0xffffffff


	//   ....[16]....
        /*0544*/ 	.word	0xffffffff


	//   ....[17]....
        /*0548*/ 	.word	0xffffffff


	//   ....[18]....
        /*054c*/ 	.word	0xffffffff


	//   ....[19]....
        /*0550*/ 	.word	0xffffffff


	//   ....[20]....
        /*0554*/ 	.word	0xffffffff


	//   ....[21]....
        /*0558*/ 	.word	0xffffffff


	//   ....[22]....
        /*055c*/ 	.word	0xffffffff


	//   ....[23]....
        /*0560*/ 	.word	0xffffffff


	//   ....[24]....
        /*0564*/ 	.word	0xffffffff


	//   ....[25]....
        /*0568*/ 	.word	0xffffffff


	//   ....[26]....
        /*056c*/ 	.word	0xffffffff


	//   ....[27]....
        /*0570*/ 	.word	0xffffffff


	//   ....[28]....
        /*0574*/ 	.word	0xffffffff


	//   ....[29]....
        /*0578*/ 	.word	0xffffffff


	//   ....[30]....
        /*057c*/ 	.word	0xffffffff


	//   ....[31]....
        /*0580*/ 	.word	0xffffffff


	//   ....[32]....
        /*0584*/ 	.word	0xffffffff


	//   ....[33]....
        /*0588*/ 	.word	0xffffffff


	//   ....[34]....
        /*058c*/ 	.word	0xffffffff


	//   ....[35]....
        /*0590*/ 	.word	0xffffffff


	//   ....[36]....
        /*0594*/ 	.word	0xffffffff


	//   ....[37]....
        /*0598*/ 	.word	0xffffffff


	//   ....[38]....
        /*059c*/ 	.word	0xffffffff


	//   ....[39]....
        /*05a0*/ 	.word	0xffffffff


	//   ....[40]....
        /*05a4*/ 	.word	0xffffffff


	//   ....[41]....
        /*05a8*/ 	.word	0xffffffff


	//   ....[42]....
        /*05ac*/ 	.word	0xffffffff


	//   ....[43]....
        /*05b0*/ 	.word	0xffffffff


	//   ....[44]....
        /*05b4*/ 	.word	0xffffffff


	//   ....[45]....
        /*05b8*/ 	.word	0xffffffff


	//   ....[46]....
        /*05bc*/ 	.word	0xffffffff


	//   ....[47]....
        /*05c0*/ 	.word	0xffffffff


	//   ....[48]....
        /*05c4*/ 	.word	0xffffffff


	//   ....[49]....
        /*05c8*/ 	.word	0xffffffff


	//   ....[50]....
        /*05cc*/ 	.word	0xffffffff


	//   ....[51]....
        /*05d0*/ 	.word	0xffffffff


	//   ....[52]....
        /*05d4*/ 	.word	0xffffffff


	//   ....[53]....
        /*05d8*/ 	.word	0xffffffff


	//   ....[54]....
        /*05dc*/ 	.word	0xffffffff


	//   ....[55]....
        /*05e0*/ 	.word	0xffffffff


	//   ....[56]....
        /*05e4*/ 	.word	0xffffffff


	//   ....[57]....
        /*05e8*/ 	.word	0xffffffff


	//   ....[58]....
        /*05ec*/ 	.word	0xffffffff


	//   ....[59]....
        /*05f0*/ 	.word	0xffffffff


	//   ....[60]....
        /*05f4*/ 	.word	0xffffffff


	//   ....[61]....
        /*05f8*/ 	.word	0xffffffff


	//   ....[62]....
        /*05fc*/ 	.word	0xffffffff


	//   ....[63]....
        /*0600*/ 	.word	0xffffffff


	//   ....[64]....
        /*0604*/ 	.word	0xffffffff


	//   ....[65]....
        /*0608*/ 	.word	0xffffffff


	//   ....[66]....
        /*060c*/ 	.word	0xffffffff


	//   ....[67]....
        /*0610*/ 	.word	0xffffffff


	//   ....[68]....
        /*0614*/ 	.word	0xffffffff


	//   ....[69]....
        /*0618*/ 	.word	0xffffffff


	//   ....[70]....
        /*061c*/ 	.word	0xffffffff


	//   ....[71]....
        /*0620*/ 	.word	0xffffffff


	//   ....[72]....
        /*0624*/ 	.word	0xffffffff


	//   ....[73]....
        /*0628*/ 	.word	0xffffffff


	//   ....[74]....
        /*062c*/ 	.word	0xffffffff


	//   ....[75]....
        /*0630*/ 	.word	0xffffffff


	//   ....[76]....
        /*0634*/ 	.word	0xffffffff


	//   ....[77]....
        /*0638*/ 	.word	0xffffffff


	//   ....[78]....
        /*063c*/ 	.word	0xffffffff


	//   ....[79]....
        /*0640*/ 	.word	0xffffffff


	//   ....[80]....
        /*0644*/ 	.word	0xffffffff


	//   ....[81]....
        /*0648*/ 	.word	0xffffffff


	//   ....[82]....
        /*064c*/ 	.word	0xffffffff


	//   ....[83]....
        /*0650*/ 	.word	0xffffffff


	//   ....[84]....
        /*0654*/ 	.word	0xffffffff


	//   ....[85]....
        /*0658*/ 	.word	0xffffffff


	//   ....[86]....
        /*065c*/ 	.word	0xffffffff


	//   ....[87]....
        /*0660*/ 	.word	0xffffffff


	//   ....[88]....
        /*0664*/ 	.word	0xffffffff


	//   ....[89]....
        /*0668*/ 	.word	0xffffffff


	//   ....[90]....
        /*066c*/ 	.word	0xffffffff


	//   ....[91]....
        /*0670*/ 	.word	0xffffffff


	//   ....[92]....
        /*0674*/ 	.word	0xffffffff


	//   ....[93]....
        /*0678*/ 	.word	0xffffffff


	//   ....[94]....
        /*067c*/ 	.word	0xffffffff


	//   ....[95]....
        /*0680*/ 	.word	0xffffffff


	//   ....[96]....
        /*0684*/ 	.word	0xffffffff


	//   ....[97]....
        /*0688*/ 	.word	0xffffffff


	//   ....[98]....
        /*068c*/ 	.word	0xffffffff


	//   ....[99]....
        /*0690*/ 	.word	0xffffffff


	//----- nvinfo : EIATTR_COOP_GROUP_INSTR_OFFSETS
	.align		4
.L_350:
        /*0694*/ 	.byte	0x04, 0x28
        /*0696*/ 	.short	(.L_352 - .L_351)


	//   ....[0]....
.L_351:
        /*0698*/ 	.word	0x00000050


	//   ....[1]....
        /*069c*/ 	.word	0x00001570


	//   ....[2]....
        /*06a0*/ 	.word	0x00001590


	//   ....[3]....
        /*06a4*/ 	.word	0x00001680


	//   ....[4]....
        /*06a8*/ 	.word	0x00001690


	//   ....[5]....
        /*06ac*/ 	.word	0x00001770


	//   ....[6]....
        /*06b0*/ 	.word	0x00001790


	//   ....[7]....
        /*06b4*/ 	.word	0x00001870


	//   ....[8]....
        /*06b8*/ 	.word	0x00001880


	//   ....[9]....
        /*06bc*/ 	.word	0x00001960


	//   ....[10]....
        /*06c0*/ 	.word	0x00001980


	//   ....[11]....
        /*06c4*/ 	.word	0x00001a60


	//   ....[12]....
        /*06c8*/ 	.word	0x00001a70


	//   ....[13]....
        /*06cc*/ 	.word	0x00001b50


	//   ....[14]....
        /*06d0*/ 	.word	0x00001b70


	//   ....[15]....
        /*06d4*/ 	.word	0x00001c50


	//   ....[16]....
        /*06d8*/ 	.word	0x00001c60


	//   ....[17]....
        /*06dc*/ 	.word	0x00004080


	//   ....[18]....
        /*06e0*/ 	.word	0x000040b0


	//   ....[19]....
        /*06e4*/ 	.word	0x000040d0


	//   ....[20]....
        /*06e8*/ 	.word	0x000040e0


	//   ....[21]....
        /*06ec*/ 	.word	0x000050d0


	//   ....[22]....
        /*06f0*/ 	.word	0x00005120


	//   ....[23]....
        /*06f4*/ 	.word	0x00005140


	//   ....[24]....
        /*06f8*/ 	.word	0x00005160


	//   ....[25]....
        /*06fc*/ 	.word	0x00005180


	//   ....[26]....
        /*0700*/ 	.word	0x000051b0


	//   ....[27]....
        /*0704*/ 	.word	0x00005990


	//   ....[28]....
        /*0708*/ 	.word	0x00005a30


	//   ....[29]....
        /*070c*/ 	.word	0x00009260


	//   ....[30]....
        /*0710*/ 	.word	0x000096e0


	//   ....[31]....
        /*0714*/ 	.word	0x00009720


	//   ....[32]....
        /*0718*/ 	.word	0x000097f0


	//   ....[33]....
        /*071c*/ 	.word	0x0000b0f0


	//   ....[34]....
        /*0720*/ 	.word	0x0000b290


	//   ....[35]....
        /*0724*/ 	.word	0x0000b2f0


	//   ....[36]....
        /*0728*/ 	.word	0x0000b4a0


	//   ....[37]....
        /*072c*/ 	.word	0x0000b800


	//   ....[38]....
        /*0730*/ 	.word	0x0000ba70


	//   ....[39]....
        /*0734*/ 	.word	0x0000bab0


	//   ....[40]....
        /*0738*/ 	.word	0x0000bb50


	//   ....[41]....
        /*073c*/ 	.word	0x00010a50


	//   ....[42]....
        /*0740*/ 	.word	0x00010a90


	//   ....[43]....
        /*0744*/ 	.word	0x00010ad0


	//   ....[44]....
        /*0748*/ 	.word	0x00010b50


	//   ....[45]....
        /*074c*/ 	.word	0x00010e70


	//   ....[46]....
        /*0750*/ 	.word	0x000110d0


	//   ....[47]....
        /*0754*/ 	.word	0x00011130


	//   ....[48]....
        /*0758*/ 	.word	0x00011310


	//   ....[49]....
        /*075c*/ 	.word	0x00014150


	//   ....[50]....
        /*0760*/ 	.word	0x000141c0


	//   ....[51]....
        /*0764*/ 	.word	0x000141d0


	//   ....[52]....
        /*0768*/ 	.word	0x000141e0


	//   ....[53]....
        /*076c*/ 	.word	0x00014210


	//   ....[54]....
        /*0770*/ 	.word	0x00014230


	//   ....[55]....
        /*0774*/ 	.word	0x00014240


	//   ....[56]....
        /*0778*/ 	.word	0x00014250


	//   ....[57]....
        /*077c*/ 	.word	0x00014b10


	//   ....[58]....
        /*0780*/ 	.word	0x00014f70


	//   ....[59]....
        /*0784*/ 	.word	0x00014f80


	//   ....[60]....
        /*0788*/ 	.word	0x00014fb0


	//   ....[61]....
        /*078c*/ 	.word	0x00014fd0


	//   ....[62]....
        /*0790*/ 	.word	0x00014ff0


	//   ....[63]....
        /*0794*/ 	.word	0x00015000


	//   ....[64]....
        /*0798*/ 	.word	0x00015010


	//   ....[65]....
        /*079c*/ 	.word	0x00015020


	//   ....[66]....
        /*07a0*/ 	.word	0x00015180


	//   ....[67]....
        /*07a4*/ 	.word	0x000151b0


	//   ....[68]....
        /*07a8*/ 	.word	0x000154b0


	//   ....[69]....
        /*07ac*/ 	.word	0x000154d0


	//   ....[70]....
        /*07b0*/ 	.word	0x00015700


	//   ....[71]....
        /*07b4*/ 	.word	0x00015720


	//   ....[72]....
        /*07b8*/ 	.word	0x00015950


	//   ....[73]....
        /*07bc*/ 	.word	0x00015960


	//   ....[74]....
        /*07c0*/ 	.word	0x00015f00


	//   ....[75]....
        /*07c4*/ 	.word	0x00016010


	//   ....[76]....
        /*07c8*/ 	.word	0x00016080


	//   ....[77]....
        /*07cc*/ 	.word	0x000160f0


	//   ....[78]....
        /*07d0*/ 	.word	0x00016150


	//   ....[79]....
        /*07d4*/ 	.word	0x000161c0


	//   ....[80]....
        /*07d8*/ 	.word	0x00016230


	//   ....[81]....
        /*07dc*/ 	.word	0x000162a0


	//   ....[82]....
        /*07e0*/ 	.word	0x00016300


	//   ....[83]....
        /*07e4*/ 	.word	0x00016370


	//   ....[84]....
        /*07e8*/ 	.word	0x000163e0


	//   ....[85]....
        /*07ec*/ 	.word	0x00016450


	//   ....[86]....
        /*07f0*/ 	.word	0x000164b0


	//   ....[87]....
        /*07f4*/ 	.word	0x00016520


	//   ....[88]....
        /*07f8*/ 	.word	0x00016590


	//   ....[89]....
        /*07fc*/ 	.word	0x00016600


	//   ....[90]....
        /*0800*/ 	.word	0x00016660


	//   ....[91]....
        /*0804*/ 	.word	0x000166c0


	//   ....[92]....
        /*0808*/ 	.word	0x00016720


	//   ....[93]....
        /*080c*/ 	.word	0x00016770


	//   ....[94]....
        /*0810*/ 	.word	0x000167d0


	//   ....[95]....
        /*0814*/ 	.word	0x00016820


	//   ....[96]....
        /*0818*/ 	.word	0x00016880


	//   ....[97]....
        /*081c*/ 	.word	0x000168d0


	//   ....[98]....
        /*0820*/ 	.word	0x00016930


	//   ....[99]....
        /*0824*/ 	.word	0x000169a0


	//----- nvinfo : EIATTR_EXIT_INSTR_OFFSETS
	.align		4
.L_352:
        /*0828*/ 	.byte	0x04, 0x1c
        /*082a*/ 	.short	(.L_354 - .L_353)


	//   ....[0]....
.L_353:
        /*082c*/ 	.word	0x000000a0


	//   ....[1]....
        /*0830*/ 	.word	0x00015fc0


	//----- nvinfo : EIATTR_MAX_THREADS
	.align		4
.L_354:
        /*0834*/ 	.byte	0x04, 0x05
        /*0836*/ 	.short	(.L_356 - .L_355)
.L_355:
        /*0838*/ 	.word	0x00000080
        /*083c*/ 	.word	0x00000001
        /*0840*/ 	.word	0x00000001


	//----- nvinfo : EIATTR_CRS_STACK_SIZE
	.align		4
.L_356:
        /*0844*/ 	.byte	0x04, 0x1e
        /*0846*/ 	.short	(.L_358 - .L_357)
.L_357:
        /*0848*/ 	.word	0x00000000
.L_358:


//--------------------- .nv.info._ZN7cutlass13device_kernelIN5flash19enable_sm80_to_sm89INS1_16FlashAttnFwdSm80INS1_25CollectiveMainloopFwdSm80ILi4ELi1ELb0EN4cute5tupleIJNS5_1CILi128EEENS7_ILi80EEENS7_ILi64EEEEEELi64ENS_10bfloat16_tEfNS_4arch4Sm80ELb1ELb0ELb1ELb1ELb0ELb0ELb1ELb1EEENS1_21CollectiveEpilogueFwdINS6_IJS8_SA_S9_EEENS6_IJNS7_ILi1EEESI_SI_EEESC_SE_Li128ELb1ELb1ELb1ELb0EEENS1_36VarlenDynamicPersistentTileSchedulerILi128ELi80ELi128ELi128ELb1ELb1ELb0ELb1ELb1ELb1EEEEEEEEEvNT_6ParamsE --------------------------
	.section	.nv.info._ZN7cutlass13device_kernelIN5flash19enable_sm80_to_sm89INS1_16FlashAttnFwdSm80INS1_25CollectiveMainloopFwdSm80ILi4ELi1ELb0EN4cute5tupleIJNS5_1CILi128EEENS7_ILi80EEENS7_ILi64EEEEEELi64ENS_10bfloat16_tEfNS_4arch4Sm80ELb1ELb0ELb1ELb1ELb0ELb0ELb1ELb1EEENS1_21CollectiveEpilogueFwdINS6_IJS8_SA_S9_EEENS6_IJNS7_ILi1EEESI_SI_EEESC_SE_Li128ELb1ELb1ELb1ELb0EEENS1_36VarlenDynamicPersistentTileSchedulerILi128ELi80ELi128ELi128ELb1ELb1ELb0ELb1ELb1ELb1EEEEEEEEEvNT_6ParamsE,"",@"SHT_CUDA_INFO"
	.sectionflags	@""
	.align	4


	//----- nvinfo : EIATTR_CUDA_API_VERSION
	.align		4
        /*0000*/ 	.byte	0x04, 0x37
        /*0002*/ 	.short	(.L_360 - .L_359)
.L_359:
        /*0004*/ 	.word	0x00000082


	//----- nvinfo : EIATTR_SW2861232_WAR
	.align		4
.L_360:
        /*0008*/ 	.byte	0x01, 0x35
	.zero		2


	//----- nvinfo : EIATTR_PARAM_CBANK
	.align		4
        /*000c*/ 	.byte	0x04, 0x0a
        /*000e*/ 	.short	(.L_362 - .L_361)
	.align		4
.L_361:
        /*0010*/ 	.word	index@(.nv.constant0._ZN7cutlass13device_kernelIN5flash19enable_sm80_to_sm89INS1_16FlashAttnFwdSm80INS1_25CollectiveMainloopFwdSm80ILi4ELi1ELb0EN4cute5tupleIJNS5_1CILi128EEENS7_ILi80EEENS7_ILi64EEEEEELi64ENS_10bfloat16_tEfNS_4arch4Sm80ELb1ELb0ELb1ELb1ELb0ELb0ELb1ELb1EEENS1_21CollectiveEpilogueFwdINS6_IJS8_SA_S9_EEENS6_IJNS7_ILi1EEESI_SI_EEESC_SE_Li128ELb1ELb1ELb1ELb0EEENS1_36VarlenDynamicPersistentTileSchedulerILi128ELi80ELi128ELi128ELb1ELb1ELb0ELb1ELb1ELb1EEEEEEEEEvNT_6ParamsE)
        /*0014*/ 	.short	0x0160
        /*0016*/ 	.short	0x0438


	//----- nvinfo : EIATTR_CBANK_PARAM_SIZE
	.align		4
.L_362:
        /*0018*/ 	.byte	0x03, 0x19
        /*001a*/ 	.short	0x0438


	//----- nvinfo : EIATTR_KPARAM_INFO
	.align		4
        /*001c*/ 	.byte	0x04, 0x17
        /*001e*/ 	.short	(.L_364 - .L_363)
.L_363:
        /*0020*/ 	.word	0x00000000
        /*0024*/ 	.short	0x0000
        /*0026*/ 	.short	0x0000
        /*0028*/ 	.byte	0x00, 0xf0, 0xe1, 0x10


	//----- nvinfo : EIATTR_MAXREG_COUNT
	.align		4
.L_364:
        /*002c*/ 	.byte	0x03, 0x1b
        /*002e*/ 	.short	0x00ff


	//----- nvinfo : EIATTR_NUM_BARRIERS
	.align		4
        /*0030*/ 	.byte	0x02, 0x4c
        /*0032*/ 	.byte	0x06
	.zero		1


	//----- nvinfo : EIATTR_ANNOTATIONS
	.align		4
        /*0034*/ 	.byte	0x04, 0x55
        /*0036*/ 	.short	(.L_366 - .L_365)


	//   ....[0]....
.L_365:
        /* <DEDUP_REMOVED lines=100> */


	//----- nvinfo : EIATTR_MERCURY_ISA_VERSION
	.align		4
.L_366:
        /*0668*/ 	.byte	0x03, 0x5f
        /*066a*/ 	.short	0x0000


	//----- nvinfo : EIATTR_INT_WARP_WIDE_INSTR_OFFSETS
	.align		4
        /*066c*/ 	.byte	0x04, 0x31
        /*066e*/ 	.short	(.L_368 - .L_367)


	//   ....[0]....
.L_367:
        /*0670*/ 	.word	0x0000fe20


	//   ....[1]....
        /*0674*/ 	.word	0x0000fea0


	//----- nvinfo : EIATTR_COOP_GROUP_MASK_REGIDS
	.align		4
.L_368:
        /*0678*/ 	.byte	0x04, 0x29
        /*067a*/ 	.short	(.L_370 - .L_369)


	//   ....[0]....
.L_369:
        /*067c*/ 	.word	0xffffffff


	//   ....[1]....
        /*0680*/ 	.word	0xffffffff


	//   ....[2]....
        /*0684*/ 	.word	0xffffffff


	//   ....[3]....
        /*0688*/ 	.word	0xffffffff


	//   ....[4]....
        /*068c*/ 	.word	0xffffffff


	//   ....[5]....
        /*0690*/ 	.word	0xffffffff


	//   ....[6]....
        /*0694*/ 	.word	0xffffffff


	//   ....[7]....
        /*0698*/ 	.word	0xffffffff


	//   ....[8]....
        /*069c*/ 	.word	0xffffffff


	//   ....[9]....
        /*06a0*/ 	.word	0xffffffff


	//   ....[10]....
        /*06a4*/ 	.word	0xffffffff


	//   ....[11]....
        /*06a8*/ 	.word	0xffffffff


	//   ....[12]....
        /*06ac*/ 	.word	0xffffffff


	//   ....[13]....
        /*06b0*/ 	.word	0xffffffff


	//   ....[14]....
        /*06b4*/ 	.word	0xffffffff


	//   ....[15]....
        /*06b8*/ 	.word	0xffffffff


	//   ....[16]....
        /*06bc*/ 	.word	0xffffffff


	//   ....[17]....
        /*06c0*/ 	.word	0xffffffff


	//   ....[18]....
        /*06c4*/ 	.word	0xffffffff


	//   ....[19]....
        /*06c8*/ 	.word	0xffffffff


	//   ....[20]....
        /*06cc*/ 	.word	0xffffffff


	//   ....[21]....
        /*06d0*/ 	.word	0xffffffff


	//   ....[22]....
        /*06d4*/ 	.word	0xffffffff


	//   ....[23]....
        /*06d8*/ 	.word	0xffffffff


	//   ....[24]....
        /*06dc*/ 	.word	0xffffffff


	//   ....[25]....
        /*06e0*/ 	.word	0xffffffff


	//   ....[26]....
        /*06e4*/ 	.word	0xffffffff


	//   ....[27]....
        /*06e8*/ 	.word	0xffffffff


	//   ....[28]....
        /*06ec*/ 	.word	0xffffffff


	//   ....[29]....
        /*06f0*/ 	.word	0xffffffff


	//   ....[30]....
        /*06f4*/ 	.word	0xffffffff


	//   ....[31]....
        /*06f8*/ 	.word	0xffffffff


	//   ....[32]....
        /*06fc*/ 	.word	0xffffffff


	//   ....[33]....
        /*0700*/ 	.word	0xffffffff


	//   ....[34]....
        /*0704*/ 	.word	0xffffffff


	//   ....[35]....
        /*0708*/ 	.word	0xffffffff


	//   ....[36]....
        /*070c*/ 	.word	0xffffffff


	//   ....[37]....
        /*0710*/ 	.word	0xffffffff


	//   ....[38]....
        /*0714*/ 	.word	0xffffffff


	//   ....[39]....
        /*0718*/ 	.word	0xffffffff


	//   ....[40]....
        /*071c*/ 	.word	0xffffffff


	//   ....[41]....
        /*0720*/ 	.word	0xffffffff


	//   ....[42]....
        /*0724*/ 	.word	0xffffffff


	//   ....[43]....
        /*0728*/ 	.word	0xffffffff


	//   ....[44]....
        /*072c*/ 	.word	0xffffffff


	//   ....[45]....
        /*0730*/ 	.word	0xffffffff


	//   ....[46]....
        /*0734*/ 	.word	0xffffffff


	//   ....[47]....
        /*0738*/ 	.word	0xffffffff


	//   ....[48]....
        /*073c*/ 	.word	0xffffffff


	//   ....[49]....
        /*0740*/ 	.word	0xffffffff


	//   ....[50]....
        /*0744*/ 	.word	0xffffffff


	//   ....[51]....
        /*0748*/ 	.word	0xffffffff


	//   ....[52]....
        /*074c*/ 	.word	0xffffffff


	//   ....[53]....
        /*0750*/ 	.word	0xffffffff


	//   ....[54]....
        /*0754*/ 	.word	0xffffffff


	//   ....[55]....
        /*0758*/ 	.word	0xffffffff


	//   ....[56]....
        /*075c*/ 	.word	0xffffffff


	//   ....[57]....
        /*0760*/ 	.word	0xffffffff


	//   ....[58]....
        /*0764*/ 	.word	0xffffffff


	//   ....[59]....
        /*0768*/ 	.word	0xffffffff


	//   ....[60]....
        /*076c*/ 	.word	0xffffffff


	//   ....[61]....
        /*0770*/ 	.word	0xffffffff


	//   ....[62]....
        /*0774*/ 	.word	0xffffffff


	//   ....[63]....
        /*0778*/ 	.word	0xffffffff


	//   ....[64]....
        /*077c*/ 	.word	0xffffffff


	//   ....[65]....
        /*0780*/ 	.word	0xffffffff


	//   ....[66]....
        /*0784*/ 	.word	0xffffffff


	//   ....[67]....
        /*0788*/ 	.word	0xffffffff


	//   ....[68]....
        /*078c*/ 	.word	0xffffffff


	//   ....[69]....
        /*0790*/ 	.word	0xffffffff


	//   ....[70]....
        /*0794*/ 	.word	0xffffffff


	//   ....[71]....
        /*0798*/ 	.word	0xffffffff


	//   ....[72]....
        /*079c*/ 	.word	0xffffffff


	//   ....[73]....
        /*07a0*/ 	.word	0xffffffff


	//   ....[74]....
        /*07a4*/ 	.word	0xffffffff


	//   ....[75]....
        /*07a8*/ 	.word	0xffffffff


	//   ....[76]....
        /*07ac*/ 	.word	0xffffffff


	//   ....[77]....
        /*07b0*/ 	.word	0xffffffff


	//   ....[78]....
        /*07b4*/ 	.word	0xffffffff


	//   ....[79]....
        /*07b8*/ 	.word	0xffffffff


	//   ....[80]....
        /*07bc*/ 	.word	0xffffffff


	//   ....[81]....
        /*07c0*/ 	.word	0xffffffff


	//   ....[82]....
        /*07c4*/ 	.word	0xffffffff


	//   ....[83]....
        /*07c8*/ 	.word	0xffffffff


	//   ....[84]....
        /*07cc*/ 	.word	0xffffffff


	//   ....[85]....
        /*07d0*/ 	.word	0xffffffff


	//   ....[86]....
        /*07d4*/ 	.word	0xffffffff


	//   ....[87]....
        /*07d8*/ 	.word	0xffffffff


	//   ....[88]....
        /*07dc*/ 	.word	0xffffffff


	//   ....[89]....
        /*07e0*/ 	.word	0xffffffff


	//   ....[90]....
        /*07e4*/ 	.word	0xffffffff


	//   ....[91]....
        /*07e8*/ 	.word	0xffffffff


	//   ....[92]....
        /*07ec*/ 	.word	0xffffffff


	//   ....[93]....
        /*07f0*/ 	.word	0xffffffff


	//   ....[94]....
        /*07f4*/ 	.word	0xffffffff


	//   ....[95]....
        /*07f8*/ 	.word	0xffffffff


	//   ....[96]....
        /*07fc*/ 	.word	0xffffffff


	//   ....[97]....
        /*0800*/ 	.word	0xffffffff


	//   ....[98]....
        /*0804*/ 	.word	0xffffffff


	//   ....[99]....
        /*0808*/ 	.word	0xffffffff


	//   ....[100]....
        /*080c*/ 	.word	0xffffffff


	//   ....[101]....
        /*0810*/ 	.word	0xffffffff


	//   ....[102]....
        /*0814*/ 	.word	0xffffffff


	//   ....[103]....
        /*0818*/ 	.word	0xffffffff


	//   ....[104]....
        /*081c*/ 	.word	0xffffffff


	//   ....[105]....
        /*0820*/ 	.word	0xffffffff


	//   ....[106]....
        /*0824*/ 	.word	0xffffffff


	//   ....[107]....
        /*0828*/ 	.word	0xffffffff


	//   ....[108]....
        /*082c*/ 	.word	0xffffffff


	//   ....[109]....
        /*0830*/ 	.word	0xffffffff


	//   ....[110]....
        /*0834*/ 	.word	0xffffffff


	//   ....[111]....
        /*0838*/ 	.word	0xffffffff


	//   ....[112]....
        /*083c*/ 	.word	0xffffffff


	//   ....[113]....
        /*0840*/ 	.word	0xffffffff


	//   ....[114]....
        /*0844*/ 	.word	0xffffffff


	//   ....[115]....
        /*0848*/ 	.word	0xffffffff


	//   ....[116]....
        /*084c*/ 	.word	0xffffffff


	//   ....[117]....
        /*0850*/ 	.word	0xffffffff


	//   ....[118]....
        /*0854*/ 	.word	0xffffffff


	//   ....[119]....
        /*0858*/ 	.word	0xffffffff


	//   ....[120]....
        /*085c*/ 	.word	0xffffffff


	//   ....[121]....
        /*0860*/ 	.word	0xffffffff


	//   ....[122]....
        /*0864*/ 	.word	0xffffffff


	//   ....[123]....
        /*0868*/ 	.word	0xffffffff


	//   ....[124]....
        /*086c*/ 	.word	0xffffffff


	//   ....[125]....
        /*0870*/ 	.word	0xffffffff


	//   ....[126]....
        /*0874*/ 	.word	0xffffffff


	//   ....[127]....
        /*0878*/ 	.word	0xffffffff


	//   ....[128]....
        /*087c*/ 	.word	0xffffffff


	//   ....[129]....
        /*0880*/ 	.word	0xffffffff


	//   ....[130]....
        /*0884*/ 	.word	0xffffffff


	//   ....[131]....
        /*0888*/ 	.word	0xffffffff


	//   ....[132]....
        /*088c*/ 	.word	0xffffffff


	//   ....[133]....
        /*0890*/ 	.word	0xffffffff


	//   ....[134]....
        /*0894*/ 	.word	0xffffffff


	//   ....[135]....
        /*0898*/ 	.word	0xffffffff


	//   ....[136]....
        /*089c*/ 	.word	0xffffffff


	//   ....[137]....
        /*08a0*/ 	.word	0xffffffff


	//   ....[138]....
        /*08a4*/ 	.word	0xffffffff


	//   ....[139]....
        /*08a8*/ 	.word	0xffffffff


	//   ....[140]....
        /*08ac*/ 	.word	0xffffffff


	//   ....[141]....
        /*08b0*/ 	.word	0xffffffff


	//   ....[142]....
        /*08b4*/ 	.word	0xffffffff


	//   ....[143]....
        /*08b8*/ 	.word	0xffffffff


	//   ....[144]....
        /*08bc*/ 	.word	0xffffffff


	//   ....[145]....
        /*08c0*/ 	.word	0xffffffff


	//   ....[146]....
        /*08c4*/ 	.word	0xffffffff


	//   ....[147]....
        /*08c8*/ 	.word	0xffffffff


	//   ....[148]....
        /*08cc*/ 	.word	0xffffffff


	//   ....[149]....
        /*08d0*/ 	.word	0xffffffff


	//   ....[150]....
        /*08d4*/ 	.word	0xffffffff


	//   ....[151]....
        /*08d8*/ 	.word	0xffffffff


	//   ....[152]....
        /*08dc*/ 	.word	0xffffffff


	//   ....[153]....
        /*08e0*/ 	.word	0xffffffff


	//   ....[154]....
        /*08e4*/ 	.word	0xffffffff


	//   ....[155]....
        /*08e8*/ 	.word	0xffffffff


	//   ....[156]....
        /*08ec*/ 	.word	0xffffffff


	//   ....[157]....
        /*08f0*/ 	.word	0xffffffff


	//   ....[158]....
        /*08f4*/ 	.word	0xffffffff


	//   ....[159]....
        /*08f8*/ 	.word	0xffffffff


	//   ....[160]....
        /*08fc*/ 	.word	0xffffffff


	//   ....[161]....
        /*0900*/ 	.word	0xffffffff


	//   ....[162]....
        /*0904*/ 	.word	0xffffffff


	//   ....[163]....
        /*0908*/ 	.word	0xffffffff


	//   ....[164]....
        /*090c*/ 	.word	0xffffffff


	//   ....[165]....
        /*0910*/ 	.word	0xffffffff


	//   ....[166]....
        /*0914*/ 	.word	0xffffffff


	//   ....[167]....
        /*0918*/ 	.word	0xffffffff


	//   ....[168]....
        /*091c*/ 	.word	0xffffffff


	//   ....[169]....
        /*0920*/ 	.word	0xffffffff


	//   ....[170]....
        /*0924*/ 	.word	0xffffffff


	//   ....[171]....
        /*0928*/ 	.word	0xffffffff


	//   ....[172]....
        /*092c*/ 	.word	0xffffffff


	//   ....[173]....
        /*0930*/ 	.word	0xffffffff


	//   ....[174]....
        /*0934*/ 	.word	0xffffffff


	//   ....[175]....
        /*0938*/ 	.word	0xffffffff


	//   ....[176]....
        /*093c*/ 	.word	0xffffffff


	//   ....[177]....
        /*0940*/ 	.word	0xffffffff


	//   ....[178]....
        /*0944*/ 	.word	0xffffffff


	//   ....[179]....
        /*0948*/ 	.word	0xffffffff


	//   ....[180]....
        /*094c*/ 	.word	0xffffffff


	//   ....[181]....
        /*0950*/ 	.word	0xffffffff


	//   ....[182]....
        /*0954*/ 	.word	0xffffffff


	//   ....[183]....
        /*0958*/ 	.word	0xffffffff


	//   ....[184]....
        /*095c*/ 	.word	0xffffffff


	//   ....[185]....
        /*0960*/ 	.word	0xffffffff


	//   ....[186]....
        /*0964*/ 	.word	0xffffffff


	//   ....[187]....
        /*0968*/ 	.word	0xffffffff


	//   ....[188]....
        /*096c*/ 	.word	0xffffffff


	//   ....[189]....
        /*0970*/ 	.word	0xffffffff


	//   ....[190]....
        /*0974*/ 	.word	0xffffffff


	//   ....[191]....
        /*0978*/ 	.word	0xffffffff


	//   ....[192]....
        /*097c*/ 	.word	0xffffffff


	//   ....[193]....
        /*0980*/ 	.word	0xffffffff


	//   ....[194]....
        /*0984*/ 	.word	0xffffffff


	//   ....[195]....
        /*0988*/ 	.word	0xffffffff


	//   ....[196]....
        /*098c*/ 	.word	0xffffffff


	//   ....[197]....
        /*0990*/ 	.word	0xffffffff


	//   ....[198]....
        /*0994*/ 	.word	0xffffffff


	//   ....[199]....
        /*0998*/ 	.word	0xffffffff


	//   ....[200]....
        /*099c*/ 	.word	0xffffffff


	//   ....[201]....
        /*09a0*/ 	.word	0xffffffff


	//   ....[202]....
        /*09a4*/ 	.word	0xffffffff


	//   ....[203]....
        /*09a8*/ 	.word	0xffffffff


	//   ....[204]....
        /*09ac*/ 	.word	0xffffffff


	//   ....[205]....
        /*09b0*/ 	.word	0xffffffff


	//   ....[206]....
        /*09b4*/ 	.word	0xffffffff


	//   ....[207]....
        /*09b8*/ 	.word	0xffffffff


	//   ....[208]....
        /*09bc*/ 	.word	0xffffffff


	//   ....[209]....
        /*09c0*/ 	.word	0xffffffff


	//   ....[210]....
        /*09c4*/ 	.word	0xffffffff


	//   ....[211]....
        /*09c8*/ 	.word	0xffffffff


	//   ....[212]....
        /*09cc*/ 	.word	0xffffffff


	//   ....[213]....
        /*09d0*/ 	.word	0xffffffff


	//   ....[214]....
        /*09d4*/ 	.word	0xffffffff


	//   ....[215]....
        /*09d8*/ 	.word	0xffffffff


	//   ....[216]....
        /*09dc*/ 	.word	0xffffffff


	//   ....[217]....
        /*09e0*/ 	.word	0xffffffff


	//   ....[218]....
        /*09e4*/ 	.word	0xffffffff


	//   ....[219]....
        /*09e8*/ 	.word	0xffffffff


	//   ....[220]....
        /*09ec*/ 	.word	0xffffffff


	//   ....[221]....
        /*09f0*/ 	.word	0xffffffff


	//   ....[222]....
        /*09f4*/ 	.word	0xffffffff


	//   ....[223]....
        /*09f8*/ 	.word	0xffffffff


	//   ....[224]....
        /*09fc*/ 	.word	0xffffffff


	//   ....[225]....
        /*0a00*/ 	.word	0xffffffff


	//   ....[226]....
        /*0a04*/ 	.word	0xffffffff


	//   ....[227]....
        /*0a08*/ 	.word	0xffffffff


	//   ....[228]....
        /*0a0c*/ 	.word	0xffffffff


	//   ....[229]....
        /*0a10*/ 	.word	0xffffffff


	//   ....[230]....
        /*0a14*/ 	.word	0xffffffff


	//----- nvinfo : EIATTR_COOP_GROUP_INSTR_OFFSETS
	.align		4
.L_370:
        /*0a18*/ 	.byte	0x04, 0x28
        /*0a1a*/ 	.short	(.L_372 - .L_371)


	//   ....[0]....
.L_371:
        /*0a1c*/ 	.word	0x00000050


	//   ....[1]....
        /*0a20*/ 	.word	0x00000210


	//   ....[2]....
        /*0a24*/ 	.word	0x00000240


	//   ....[3]....
        /*0a28*/ 	.word	0x00000270


	//   ....[4]....
        /*0a2c*/ 	.word	0x000002a0


	//   ....[5]....
        /*0a30*/ 	.word	0x000002d0


	//   ....[6]....
        /*0a34*/ 	.word	0x00000300


	//   ....[7]....
        /*0a38*/ 	.word	0x00000470


	//   ....[8]....
        /*0a3c*/ 	.word	0x000004b0


	//   ....[9]....
        /*0a40*/ 	.word	0x000004e0


	//   ....[10]....
        /*0a44*/ 	.word	0x00000510


	//   ....[11]....
        /*0a48*/ 	.word	0x00000540


	//   ....[12]....
        /*0a4c*/ 	.word	0x00000570


	//   ....[13]....
        /*0a50*/ 	.word	0x00000600


	//   ....[14]....
        /*0a54*/ 	.word	0x00000650


	//   ....[15]....
        /*0a58*/ 	.word	0x00000670


	//   ....[16]....
        /*0a5c*/ 	.word	0x000006d0


	//   ....[17]....
        /*0a60*/ 	.word	0x00002900


	//   ....[18]....
        /*0a64*/ 	.word	0x00002920


	//   ....[19]....
        /*0a68*/ 	.word	0x00002a10


	//   ....[20]....
        /*0a6c*/ 	.word	0x00002a20


	//   ....[21]....
        /*0a70*/ 	.word	0x00002b00


	//   ....[22]....
        /*0a74*/ 	.word	0x00002b20


	//   ....[23]....
        /*0a78*/ 	.word	0x00002c00


	//   ....[24]....
        /*0a7c*/ 	.word	0x00002c10


	//   ....[25]....
        /*0a80*/ 	.word	0x00002cf0


	//   ....[26]....
        /*0a84*/ 	.word	0x00002d10


	//   ....[27]....
        /*0a88*/ 	.word	0x00002df0


	//   ....[28]....
        /*0a8c*/ 	.word	0x00002e00


	//   ....[29]....
        /*0a90*/ 	.word	0x00002ee0


	//   ....[30]....
        /*0a94*/ 	.word	0x00002f00


	//   ....[31]....
        /*0a98*/ 	.word	0x00002fe0


	//   ....[32]....
        /*0a9c*/ 	.word	0x00002ff0


	//   ....[33]....
        /*0aa0*/ 	.word	0x00004a90


	//   ....[34]....
        /*0aa4*/ 	.word	0x00004aa0


	//   ....[35]....
        /*0aa8*/ 	.word	0x00004ac0


	//   ....[36]....
        /*0aac*/ 	.word	0x00004ad0


	//   ....[37]....
        /*0ab0*/ 	.word	0x00005510


	//   ....[38]....
        /*0ab4*/ 	.word	0x00005560


	//   ....[39]....
        /*0ab8*/ 	.word	0x00005870


	//   ....[40]....
        /*0abc*/ 	.word	0x000058a0


	//   ....[41]....
        /*0ac0*/ 	.word	0x00005950


	//   ....[42]....
        /*0ac4*/ 	.word	0x00005b10


	//   ....[43]....
        /*0ac8*/ 	.word	0x00005b50


	//   ....[44]....
        /*0acc*/ 	.word	0x00005c50


	//   ....[45]....
        /*0ad0*/ 	.word	0x00008580


	//   ....[46]....
        /*0ad4*/ 	.word	0x00008590


	//   ....[47]....
        /*0ad8*/ 	.word	0x000085a0


	//   ....[48]....
        /*0adc*/ 	.word	0x000085b0


	//   ....[49]....
        /*0ae0*/ 	.word	0x00009020


	//   ....[50]....
        /*0ae4*/ 	.word	0x00009390


	//   ....[51]....
        /*0ae8*/ 	.word	0x000095e0


	//   ....[52]....
        /*0aec*/ 	.word	0x00009760


	//   ....[53]....
        /*0af0*/ 	.word	0x000097e0


	//   ....[54]....
        /*0af4*/ 	.word	0x000099d0


	//   ....[55]....
        /*0af8*/ 	.word	0x00009a40


	//   ....[56]....
        /*0afc*/ 	.word	0x00009b50


	//   ....[57]....
        /*0b00*/ 	.word	0x0000d030


	//   ....[58]....
        /*0b04*/ 	.word	0x0000d080


	//   ....[59]....
        /*0b08*/ 	.word	0x0000d200


	//   ....[60]....
        /*0b0c*/ 	.word	0x0000d290


	//   ....[61]....
        /*0b10*/ 	.word	0x0000d340


	//   ....[62]....
        /*0b14*/ 	.word	0x0000d380


	//   ....[63]....
        /*0b18*/ 	.word	0x0000d540


	//   ....[64]....
        /*0b1c*/ 	.word	0x0000d790


	//   ....[65]....
        /*0b20*/ 	.word	0x0000f620


	//   ....[66]....
        /*0b24*/ 	.word	0x0000f690


	//   ....[67]....
        /*0b28*/ 	.word	0x0000f6a0


	//   ....[68]....
        /*0b2c*/ 	.word	0x0000f6b0


	//   ....[69]....
        /*0b30*/ 	.word	0x0000f6e0


	//   ....[70]....
        /*0b34*/ 	.word	0x0000f700


	//   ....[71]....
        /*0b38*/ 	.word	0x0000f710


	//   ....[72]....
        /*0b3c*/ 	.word	0x0000f720


	//   ....[73]....
        /*0b40*/ 	.word	0x00010930


	//   ....[74]....
        /*0b44*/ 	.word	0x00010940


	//   ....[75]....
        /*0b48*/ 	.word	0x00010950


	//   ....[76]....
        /*0b4c*/ 	.word	0x00010960


	//   ....[77]....
        /*0b50*/ 	.word	0x00010970


	//   ....[78]....
        /*0b54*/ 	.word	0x00010980


	//   ....[79]....
        /*0b58*/ 	.word	0x00010990


	//   ....[80]....
        /*0b5c*/ 	.word	0x000109a0


	//   ....[81]....
        /*0b60*/ 	.word	0x00010d90


	//   ....[82]....
        /*0b64*/ 	.word	0x00010db0


	//   ....[83]....
        /*0b68*/ 	.word	0x00010e30


	//   ....[84]....
        /*0b6c*/ 	.word	0x00010e40


	//   ....[85]....
        /*0b70*/ 	.word	0x00010ec0


	//   ....[86]....
        /*0b74*/ 	.word	0x00010ee0


	//   ....[87]....
        /*0b78*/ 	.word	0x00010f60


	//   ....[88]....
        /*0b7c*/ 	.word	0x00010f70


	//   ....[89]....
        /*0b80*/ 	.word	0x00010ff0


	//   ....[90]....
        /*0b84*/ 	.word	0x00011010


	//   ....[91]....
        /*0b88*/ 	.word	0x00011090


	//   ....[92]....
        /*0b8c*/ 	.word	0x000110a0


	//   ....[93]....
        /*0b90*/ 	.word	0x00011120


	//   ....[94]....
        /*0b94*/ 	.word	0x00011140


	//   ....[95]....
        /*0b98*/ 	.word	0x000111c0


	//   ....[96]....
        /*0b9c*/ 	.word	0x000111d0


	//   ....[97]....
        /*0ba0*/ 	.word	0x00011470


	//   ....[98]....
        /*0ba4*/ 	.word	0x00011490


	//   ....[99]....
        /*0ba8*/ 	.word	0x000117e0


	//   ....[100]....
        /*0bac*/ 	.word	0x000117f0


	//   ....[101]....
        /*0bb0*/ 	.word	0x00011a50


	//   ....[102]....
        /*0bb4*/ 	.word	0x00011a70


	//   ....[103]....
        /*0bb8*/ 	.word	0x00011cd0


	//   ....[104]....
        /*0bbc*/ 	.word	0x00011ce0


	//   ....[105]....
        /*0bc0*/ 	.word	0x000126f0


	//   ....[106]....
        /*0bc4*/ 	.word	0x00012710


	//   ....[107]....
        /*0bc8*/ 	.word	0x00012790


	//   ....[108]....
        /*0bcc*/ 	.word	0x000127a0


	//   ....[109]....
        /*0bd0*/ 	.word	0x00012820


	//   ....[110]....
        /*0bd4*/ 	.word	0x00012840


	//   ....[111]....
        /*0bd8*/ 	.word	0x000128c0


	//   ....[112]....
        /*0bdc*/ 	.word	0x000128d0


	//   ....[113]....
        /*0be0*/ 	.word	0x00012950


	//   ....[114]....
        /*0be4*/ 	.word	0x00012970


	//   ....[115]....
        /*0be8*/ 	.word	0x000129f0


	//   ....[116]....
        /*0bec*/ 	.word	0x00012a00


	//   ....[117]....
        /*0bf0*/ 	.word	0x00012a80


	//   ....[118]....
        /*0bf4*/ 	.word	0x00012aa0


	//   ....[119]....
        /*0bf8*/ 	.word	0x00012b20


	//   ....[120]....
        /*0bfc*/ 	.word	0x00012b30


	//   ....[121]....
        /*0c00*/ 	.word	0x00012c90


	//   ....[122]....
        /*0c04*/ 	.word	0x00012cb0


	//   ....[123]....
        /*0c08*/ 	.word	0x00012de0


	//   ....[124]....
        /*0c0c*/ 	.word	0x00012e20


	//   ....[125]....
        /*0c10*/ 	.word	0x00012e50


	//   ....[126]....
        /*0c14*/ 	.word	0x00012e80


	//   ....[127]....
        /*0c18*/ 	.word	0x00012eb0


	//   ....[128]....
        /*0c1c*/ 	.word	0x00012ee0


	//   ....[129]....
        /*0c20*/ 	.word	0x00013040


	//   ....[130]....
        /*0c24*/ 	.word	0x00013080


	//   ....[131]....
        /*0c28*/ 	.word	0x000130b0


	//   ....[132]....
        /*0c2c*/ 	.word	0x000130e0


	//   ....[133]....
        /*0c30*/ 	.word	0x00013110


	//   ....[134]....
        /*0c34*/ 	.word	0x00013140


	//   ....[135]....
        /*0c38*/ 	.word	0x000131d0


	//   ....[136]....
        /*0c3c*/ 	.word	0x00013230


	//   ....[137]....
        /*0c40*/ 	.word	0x00013240


	//   ....[138]....
        /*0c44*/ 	.word	0x000132a0


	//   ....[139]....
        /*0c48*/ 	.word	0x00013d00


	//   ....[140]....
        /*0c4c*/ 	.word	0x00013d60


	//   ....[141]....
        /*0c50*/ 	.word	0x00013db0


	//   ....[142]....
        /*0c54*/ 	.word	0x00013e00


	//   ....[143]....
        /*0c58*/ 	.word	0x00013e50


	//   ....[144]....
        /*0c5c*/ 	.word	0x00013ec0


	//   ....[145]....
        /*0c60*/ 	.word	0x00013f10


	//   ....[146]....
        /*0c64*/ 	.word	0x00013f80


	//   ....[147]....
        /*0c68*/ 	.word	0x00013ff0


	//   ....[148]....
        /*0c6c*/ 	.word	0x00014050


	//   ....[149]....
        /*0c70*/ 	.word	0x000140c0


	//   ....[150]....
        /*0c74*/ 	.word	0x00014130


	//   ....[151]....
        /*0c78*/ 	.word	0x000141a0


	//   ....[152]....
        /*0c7c*/ 	.word	0x00014200


	//   ....[153]....
        /*0c80*/ 	.word	0x00014270


	//   ....[154]....
        /*0c84*/ 	.word	0x000142e0


	//   ....[155]....
        /*0c88*/ 	.word	0x00014350


	//   ....[156]....
        /*0c8c*/ 	.word	0x000143b0


	//   ....[157]....
        /*0c90*/ 	.word	0x00014420


	//   ....[158]....
        /*0c94*/ 	.word	0x00014490


	//   ....[159]....
        /*0c98*/ 	.word	0x00014500


	//   ....[160]....
        /*0c9c*/ 	.word	0x00014560


	//   ....[161]....
        /*0ca0*/ 	.word	0x000145d0


	//   ....[162]....
        /*0ca4*/ 	.word	0x00014640


	//   ....[163]....
        /*0ca8*/ 	.word	0x000146b0


	//   ....[164]....
        /*0cac*/ 	.word	0x00014710


	//   ....[165]....
        /*0cb0*/ 	.word	0x00014770


	//   ....[166]....
        /*0cb4*/ 	.word	0x000147c0


	//   ....[167]....
        /*0cb8*/ 	.word	0x00014810


	//   ....[168]....
        /*0cbc*/ 	.word	0x00014870


	//   ....[169]....
        /*0cc0*/ 	.word	0x000148c0


	//   ....[170]....
        /*0cc4*/ 	.word	0x00014920


	//   ....[171]....
        /*0cc8*/ 	.word	0x00014970


	//   ....[172]....
        /*0ccc*/ 	.word	0x000149d0


	//   ....[173]....
        /*0cd0*/ 	.word	0x00014a40


	//   ....[174]....
        /*0cd4*/ 	.word	0x00014ab0


	//   ....[175]....
        /*0cd8*/ 	.word	0x00014b20


	//   ....[176]....
        /*0cdc*/ 	.word	0x00014b80


	//   ....[177]....
        /*0ce0*/ 	.word	0x00014bf0


	//   ....[178]....
        /*0ce4*/ 	.word	0x00014c60


	//   ....[179]....
        /*0ce8*/ 	.word	0x00014cd0


	//   ....[180]....
        /*0cec*/ 	.word	0x00014d30


	//   ....[181]....
        /*0cf0*/ 	.word	0x00014da0


	//   ....[182]....
        /*0cf4*/ 	.word	0x00014e10


	//   ....[183]....
        /*0cf8*/ 	.word	0x00014e80


	//   ....[184]....
        /*0cfc*/ 	.word	0x00014ee0


	//   ....[185]....
        /*0d00*/ 	.word	0x00014f50


	//   ....[186]....
        /*0d04*/ 	.word	0x00014fc0


	//   ....[187]....
        /*0d08*/ 	.word	0x00015030


	//   ....[188]....
        /*0d0c*/ 	.word	0x00015090


	//   ....[189]....
        /*0d10*/ 	.word	0x00015100


	//   ....[190]....
        /*0d14*/ 	.word	0x00015170


	//   ....[191]....
        /*0d18*/ 	.word	0x000151e0


	//   ....[192]....
        /*0d1c*/ 	.word	0x00015240


	//   ....[193]....
        /*0d20*/ 	.word	0x000152b0


	//   ....[194]....
        /*0d24*/ 	.word	0x00015320


	//   ....[195]....
        /*0d28*/ 	.word	0x00015390


	//   ....[196]....
        /*0d2c*/ 	.word	0x000153f0


	//   ....[197]....
        /*0d30*/ 	.word	0x00015460


	//   ....[198]....
        /*0d34*/ 	.word	0x000154d0


	//   ....[199]....
        /*0d38*/ 	.word	0x00015540


	//   ....[200]....
        /*0d3c*/ 	.word	0x000155a0


	//   ....[201]....
        /*0d40*/ 	.word	0x00015610


	//   ....[202]....
        /*0d44*/ 	.word	0x00015680


	//   ....[203]....
        /*0d48*/ 	.word	0x000156f0


	//   ....[204]....
        /*0d4c*/ 	.word	0x00015750


	//   ....[205]....
        /*0d50*/ 	.word	0x000157c0


	//   ....[206]....
        /*0d54*/ 	.word	0x00015830


	//   ....[207]....
        /*0d58*/ 	.word	0x000158a0


	//   ....[208]....
        /*0d5c*/ 	.word	0x00015900


	//   ....[209]....
        /*0d60*/ 	.word	0x00015970


	//   ....[210]....
        /*0d64*/ 	.word	0x000159e0


	//   ....[211]....
        /*0d68*/ 	.word	0x00015a50


	//   ....[212]....
        /*0d6c*/ 	.word	0x00015ab0


	//   ....[213]....
        /*0d70*/ 	.word	0x00015b20


	//   ....[214]....
        /*0d74*/ 	.word	0x00015b90


	//   ....[215]....
        /*0d78*/ 	.word	0x00015be0


	//   ....[216]....
        /*0d7c*/ 	.word	0x00015c20


	//   ....[217]....
        /*0d80*/ 	.word	0x00015c70


	//   ....[218]....
        /*0d84*/ 	.word	0x00015cc0


	//   ....[219]....
        /*0d88*/ 	.word	0x00015d10


	//   ....[220]....
        /*0d8c*/ 	.word	0x00015d80


	//   ....[221]....
        /*0d90*/ 	.word	0x00015dd0


	//   ....[222]....
        /*0d94*/ 	.word	0x00015e20


	//   ....[223]....
        /*0d98*/ 	.word	0x00015e70


	//   ....[224]....
        /*0d9c*/ 	.word	0x00015ec0


	//   ....[225]....
        /*0da0*/ 	.word	0x00015f10


	//   ....[226]....
        /*0da4*/ 	.word	0x00015f80


	//   ....[227]....
        /*0da8*/ 	.word	0x00015fd0


	//   ....[228]....
        /*0dac*/ 	.word	0x00016040


	//   ....[229]....
        /*0db0*/ 	.word	0x000160a0


	//   ....[230]....
        /*0db4*/ 	.word	0x00016110


	//----- nvinfo : EIATTR_EXIT_INSTR_OFFSETS
	.align		4
.L_372:
        /*0db8*/ 	.byte	0x04, 0x1c
        /*0dba*/ 	.short	(.L_374 - .L_373)


	//   ....[0]....
.L_373:
        /*0dbc*/ 	.word	0x000010f0


	//   ....[1]....
        /*0dc0*/ 	.word	0x00013cc0


	//----- nvinfo : EIATTR_MAX_THREADS
	.align		4
.L_374:
        /*0dc4*/ 	.byte	0x04, 0x05
        /*0dc6*/ 	.short	(.L_376 - .L_375)
.L_375:
        /*0dc8*/ 	.word	0x00000080
        /*0dcc*/ 	.word	0x00000001
        /*0dd0*/ 	.word	0x00000001


	//----- nvinfo : EIATTR_CRS_STACK_SIZE
	.align		4
.L_376:
        /*0dd4*/ 	.byte	0x04, 0x1e
        /*0dd6*/ 	.short	(.L_378 - .L_377)
.L_377:
        /*0dd8*/ 	.word	0x00000000
.L_378:


//--------------------- .nv.info._ZN7cutlass13device_kernelIN5flash19enable_sm80_to_sm89INS1_16FlashAttnFwdSm80INS1_25CollectiveMainloopFwdSm80ILi4ELi1ELb0EN4cute5tupleIJNS5_1CILi128EEENS7_ILi80EEENS7_ILi64EEEEEELi64ENS_10bfloat16_tEfNS_4arch4Sm80ELb1ELb0ELb1ELb1ELb0ELb1ELb1ELb1EEENS1_21CollectiveEpilogueFwdINS6_IJS8_SA_S9_EEENS6_IJNS7_ILi1EEESI_SI_EEESC_SE_Li128ELb1ELb1ELb1ELb0EEENS1_36VarlenDynamicPersistentTileSchedulerILi128ELi80ELi128ELi128ELb1ELb1ELb0ELb1ELb1ELb1EEEEEEEEEvNT_6ParamsE --------------------------
	.section	.nv.info._ZN7cutlass13device_kernelIN5flash19enable_sm80_to_sm89INS1_16FlashAttnFwdSm80INS1_25CollectiveMainloopFwdSm80ILi4ELi1ELb0EN4cute5tupleIJNS5_1CILi128EEENS7_ILi80EEENS7_ILi64EEEEEELi64ENS_10bfloat16_tEfNS_4arch4Sm80ELb1ELb0ELb1ELb1ELb0ELb1ELb1ELb1EEENS1_21CollectiveEpilogueFwdINS6_IJS8_SA_S9_EEENS6_IJNS7_ILi1EEESI_SI_EEESC_SE_Li128ELb1ELb1ELb1ELb0EEENS1_36VarlenDynamicPersistentTileSchedulerILi128ELi80ELi128ELi128ELb1ELb1ELb0ELb1ELb1ELb1EEEEEEEEEvNT_6ParamsE,"",@"SHT_CUDA_INFO"
	.sectionflags	@""
	.align	4


	//----- nvinfo : EIATTR_CUDA_API_VERSION
	.align		4
        /*0000*/ 	.byte	0x04, 0x37
        /*0002*/ 	.short	(.L_380 - .L_379)
.L_379:
        /*0004*/ 	.word	0x00000082


	//----- nvinfo : EIATTR_SW2861232_WAR
	.align		4
.L_380:
        /*0008*/ 	.byte	0x01, 0x35
	.zero		2


	//----- nvinfo : EIATTR_PARAM_CBANK
	.align		4
        /*000c*/ 	.byte	0x04, 0x0a
        /*000e*/ 	.short	(.L_382 - .L_381)
	.align		4
.L_381:
        /*0010*/ 	.word	index@(.nv.constant0._ZN7cutlass13device_kernelIN5flash19enable_sm80_to_sm89INS1_16FlashAttnFwdSm80INS1_25CollectiveMainloopFwdSm80ILi4ELi1ELb0EN4cute5tupleIJNS5_1CILi128EEENS7_ILi80EEENS7_ILi64EEEEEELi64ENS_10bfloat16_tEfNS_4arch4Sm80ELb1ELb0ELb1ELb1ELb0ELb1ELb1ELb1EEENS1_21CollectiveEpilogueFwdINS6_IJS8_SA_S9_EEENS6_IJNS7_ILi1EEESI_SI_EEESC_SE_Li128ELb1ELb1ELb1ELb0EEENS1_36VarlenDynamicPersistentTileSchedulerILi128ELi80ELi128ELi128ELb1ELb1ELb0ELb1ELb1ELb1EEEEEEEEEvNT_6ParamsE)
        /*0014*/ 	.short	0x0160
        /*0016*/ 	.short	0x0438


	//----- nvinfo : EIATTR_CBANK_PARAM_SIZE
	.align		4
.L_382:
        /*0018*/ 	.byte	0x03, 0x19
        /*001a*/ 	.short	0x0438


	//----- nvinfo : EIATTR_KPARAM_INFO
	.align		4
        /*001c*/ 	.byte	0x04, 0x17
        /*001e*/ 	.short	(.L_384 - .L_383)
.L_383:
        /*0020*/ 	.word	0x00000000
        /*0024*/ 	.short	0x0000
        /*0026*/ 	.short	0x0000
        /*0028*/ 	.byte	0x00, 0xf0, 0xe1, 0x10


	//----- nvinfo : EIATTR_MAXREG_COUNT
	.align		4
.L_384:
        /*002c*/ 	.byte	0x03, 0x1b
        /*002e*/ 	.short	0x00ff


	//----- nvinfo : EIATTR_NUM_BARRIERS
	.align		4
        /*0030*/ 	.byte	0x02, 0x4c
        /*0032*/ 	.byte	0x06
	.zero		1


	//----- nvinfo : EIATTR_ANNOTATIONS
	.align		4
        /*0034*/ 	.byte	0x04, 0x55
        /*0036*/ 	.short	(.L_386 - .L_385)


	//   ....[0]....
.L_385:
        /* <DEDUP_REMOVED lines=80> */


	//----- nvinfo : EIATTR_MERCURY_ISA_VERSION
	.align		4
.L_386:
        /*0528*/ 	.byte	0x03, 0x5f
        /*052a*/ 	.short	0x0000


	//----- nvinfo : EIATTR_INT_WARP_WIDE_INSTR_OFFSETS
	.align		4
        /*052c*/ 	.byte	0x04, 0x31
        /*052e*/ 	.short	(.L_388 - .L_387)


	//   ....[0]....
.L_387:
        /*0530*/ 	.word	0x0001a450


	//   ....[1]....
        /*0534*/ 	.word	0x0001a4d0


	//----- nvinfo : EIATTR_COOP_GROUP_MASK_REGIDS
	.align		4
.L_388:
        /*0538*/ 	.byte	0x04, 0x29
        /*053a*/ 	.short	(.L_390 - .L_389)


	//   ....[0]....
.L_389:
        /*053c*/ 	.word	0xffffffff


	//   ....[1]....
        /*0540*/ 	.word	0xffffffff


	//   ....[2]....
        /*0544*/ 	.word	0xffffffff


	//   ....[3]....
        /*0548*/ 	.word	0xffffffff


	//   ....[4]....
        /*054c*/ 	.word	0xffffffff


	//   ....[5]....
        /*0550*/ 	.word	0xffffffff


	//   ....[6]....
        /*0554*/ 	.word	0xffffffff


	//   ....[7]....
        /*0558*/ 	.word	0xffffffff


	//   ....[8]....
        /*055c*/ 	.word	0xffffffff


	//   ....[9]....
        /*0560*/ 	.word	0xffffffff


	//   ....[10]....
        /*0564*/ 	.word	0xffffffff


	//   ....[11]....
        /*0568*/ 	.word	0xffffffff


	//   ....[12]....
        /*056c*/ 	.word	0xffffffff


	//   ....[13]....
        /*0570*/ 	.word	0xffffffff


	//   ....[14]....
        /*0574*/ 	.word	0xffffffff


	//   ....[15]....
        /*0578*/ 	.word	0xffffffff


	//   ....[16]....
        /*057c*/ 	.word	0xffffffff


	//   ....[17]....
        /*0580*/ 	.word	0xffffffff


	//   ....[18]....
        /*0584*/ 	.word	0xffffffff


	//   ....[19]....
        /*0588*/ 	.word	0xffffffff


	//   ....[20]....
        /*058c*/ 	.word	0xffffffff


	//   ....[21]....
        /*0590*/ 	.word	0xffffffff


	//   ....[22]....
        /*0594*/ 	.word	0xffffffff


	//   ....[23]....
        /*0598*/ 	.word	0xffffffff


	//   ....[24]....
        /*059c*/ 	.word	0xffffffff


	//   ....[25]....
        /*05a0*/ 	.word	0xffffffff


	//   ....[26]....
        /*05a4*/ 	.word	0xffffffff


	//   ....[27]....
        /*05a8*/ 	.word	0xffffffff


	//   ....[28]....
        /*05ac*/ 	.word	0xffffffff


	//   ....[29]....
        /*05b0*/ 	.word	0xffffffff


	//   ....[30]....
        /*05b4*/ 	.word	0xffffffff


	//   ....[31]....
        /*05b8*/ 	.word	0xffffffff


	//   ....[32]....
        /*05bc*/ 	.word	0xffffffff


	//   ....[33]....
        /*05c0*/ 	.word	0xffffffff


	//   ....[34]....
        /*05c4*/ 	.word	0xffffffff


	//   ....[35]....
        /*05c8*/ 	.word	0xffffffff


	//   ....[36]....
        /*05cc*/ 	.word	0xffffffff


	//   ....[37]....
        /*05d0*/ 	.word	0xffffffff


	//   ....[38]....
        /*05d4*/ 	.word	0xffffffff


	//   ....[39]....
        /*05d8*/ 	.word	0xffffffff


	//   ....[40]....
        /*05dc*/ 	.word	0xffffffff


	//   ....[41]....
        /*05e0*/ 	.word	0xffffffff


	//   ....[42]....
        /*05e4*/ 	.word	0xffffffff


	//   ....[43]....
        /*05e8*/ 	.word	0xffffffff


	//   ....[44]....
        /*05ec*/ 	.word	0xffffffff


	//   ....[45]....
        /*05f0*/ 	.word	0xffffffff


	//   ....[46]....
        /*05f4*/ 	.word	0xffffffff


	//   ....[47]....
        /*05f8*/ 	.word	0xffffffff


	//   ....[48]....
        /*05fc*/ 	.word	0xffffffff


	//   ....[49]....
        /*0600*/ 	.word	0xffffffff


	//   ....[50]....
        /*0604*/ 	.word	0xffffffff


	//   ....[51]....
        /*0608*/ 	.word	0xffffffff


	//   ....[52]....
        /*060c*/ 	.word	0xffffffff


	//   ....[53]....
        /*0610*/ 	.word	0xffffffff


	//   ....[54]....
        /*0614*/ 	.word	0xffffffff


	//   ....[55]....
        /*0618*/ 	.word	0xffffffff


	//   ....[56]....
        /*061c*/ 	.word	0xffffffff


	//   ....[57]....
        /*0620*/ 	.word	0xffffffff


	//   ....[58]....
        /*0624*/ 	.word	0xffffffff


	//   ....[59]....
        /*0628*/ 	.word	0xffffffff


	//   ....[60]....
        /*062c*/ 	.word	0xffffffff


	//   ....[61]....
        /*0630*/ 	.word	0xffffffff


	//   ....[62]....
        /*0634*/ 	.word	0xffffffff


	//   ....[63]....
        /*0638*/ 	.word	0xffffffff


	//   ....[64]....
        /*063c*/ 	.word	0xffffffff


	//   ....[65]....
        /*0640*/ 	.word	0xffffffff


	//   ....[66]....
        /*0644*/ 	.word	0xffffffff


	//   ....[67]....
        /*0648*/ 	.word	0xffffffff


	//   ....[68]....
        /*064c*/ 	.word	0xffffffff


	//   ....[69]....
        /*0650*/ 	.word	0xffffffff


	//   ....[70]....
        /*0654*/ 	.word	0xffffffff


	//   ....[71]....
        /*0658*/ 	.word	0xffffffff


	//   ....[72]....
        /*065c*/ 	.word	0xffffffff


	//   ....[73]....
        /*0660*/ 	.word	0xffffffff


	//   ....[74]....
        /*0664*/ 	.word	0xffffffff


	//   ....[75]....
        /*0668*/ 	.word	0xffffffff


	//   ....[76]....
        /*066c*/ 	.word	0xffffffff


	//   ....[77]....
        /*0670*/ 	.word	0xffffffff


	//   ....[78]....
        /*0674*/ 	.word	0xffffffff


	//   ....[79]....
        /*0678*/ 	.word	0xffffffff


	//   ....[80]....
        /*067c*/ 	.word	0xffffffff


	//   ....[81]....
        /*0680*/ 	.word	0xffffffff


	//   ....[82]....
        /*0684*/ 	.word	0xffffffff


	//   ....[83]....
        /*0688*/ 	.word	0xffffffff


	//   ....[84]....
        /*068c*/ 	.word	0xffffffff


	//   ....[85]....
        /*0690*/ 	.word	0xffffffff


	//   ....[86]....
        /*0694*/ 	.word	0xffffffff


	//   ....[87]....
        /*0698*/ 	.word	0xffffffff


	//   ....[88]....
        /*069c*/ 	.word	0xffffffff


	//   ....[89]....
        /*06a0*/ 	.word	0xffffffff


	//   ....[90]....
        /*06a4*/ 	.word	0xffffffff


	//   ....[91]....
        /*06a8*/ 	.word	0xffffffff


	//   ....[92]....
        /*06ac*/ 	.word	0xffffffff


	//   ....[93]....
        /*06b0*/ 	.word	0xffffffff


	//   ....[94]....
        /*06b4*/ 	.word	0xffffffff


	//   ....[95]....
        /*06b8*/ 	.word	0xffffffff


	//   ....[96]....
        /*06bc*/ 	.word	0xffffffff


	//   ....[97]....
        /*06c0*/ 	.word	0xffffffff


	//   ....[98]....
        /*06c4*/ 	.word	0xffffffff


	//   ....[99]....
        /*06c8*/ 	.word	0xffffffff


	//   ....[100]....
        /*06cc*/ 	.word	0xffffffff


	//   ....[101]....
        /*06d0*/ 	.word	0xffffffff


	//   ....[102]....
        /*06d4*/ 	.word	0xffffffff


	//   ....[103]....
        /*06d8*/ 	.word	0xffffffff


	//   ....[104]....
        /*06dc*/ 	.word	0xffffffff


	//   ....[105]....
        /*06e0*/ 	.word	0xffffffff


	//   ....[106]....
        /*06e4*/ 	.word	0xffffffff


	//   ....[107]....
        /*06e8*/ 	.word	0xffffffff


	//   ....[108]....
        /*06ec*/ 	.word	0xffffffff


	//   ....[109]....
        /*06f0*/ 	.word	0xffffffff


	//   ....[110]....
        /*06f4*/ 	.word	0xffffffff


	//   ....[111]....
        /*06f8*/ 	.word	0xffffffff


	//   ....[112]....
        /*06fc*/ 	.word	0xffffffff


	//   ....[113]....
        /*0700*/ 	.word	0xffffffff


	//   ....[114]....
        /*0704*/ 	.word	0xffffffff


	//   ....[115]....
        /*0708*/ 	.word	0xffffffff


	//   ....[116]....
        /*070c*/ 	.word	0xffffffff


	//   ....[117]....
        /*0710*/ 	.word	0xffffffff


	//   ....[118]....
        /*0714*/ 	.word	0xffffffff


	//   ....[119]....
        /*0718*/ 	.word	0xffffffff


	//   ....[120]....
        /*071c*/ 	.word	0xffffffff


	//   ....[121]....
        /*0720*/ 	.word	0xffffffff


	//   ....[122]....
        /*0724*/ 	.word	0xffffffff


	//   ....[123]....
        /*0728*/ 	.word	0xffffffff


	//   ....[124]....
        /*072c*/ 	.word	0xffffffff


	//   ....[125]....
        /*0730*/ 	.word	0xffffffff


	//   ....[126]....
        /*0734*/ 	.word	0xffffffff


	//   ....[127]....
        /*0738*/ 	.word	0xffffffff


	//   ....[128]....
        /*073c*/ 	.word	0xffffffff


	//   ....[129]....
        /*0740*/ 	.word	0xffffffff


	//   ....[130]....
        /*0744*/ 	.word	0xffffffff


	//   ....[131]....
        /*0748*/ 	.word	0xffffffff


	//   ....[132]....
        /*074c*/ 	.word	0xffffffff


	//   ....[133]....
        /*0750*/ 	.word	0xffffffff


	//   ....[134]....
        /*0754*/ 	.word	0xffffffff


	//   ....[135]....
        /*0758*/ 	.word	0xffffffff


	//   ....[136]....
        /*075c*/ 	.word	0xffffffff


	//   ....[137]....
        /*0760*/ 	.word	0xffffffff


	//   ....[138]....
        /*0764*/ 	.word	0xffffffff


	//   ....[139]....
        /*0768*/ 	.word	0xffffffff


	//   ....[140]....
        /*076c*/ 	.word	0xffffffff


	//   ....[141]....
        /*0770*/ 	.word	0xffffffff


	//   ....[142]....
        /*0774*/ 	.word	0xffffffff


	//   ....[143]....
        /*0778*/ 	.word	0xffffffff


	//   ....[144]....
        /*077c*/ 	.word	0xffffffff


	//   ....[145]....
        /*0780*/ 	.word	0xffffffff


	//   ....[146]....
        /*0784*/ 	.word	0xffffffff


	//   ....[147]....
        /*0788*/ 	.word	0xffffffff


	//   ....[148]....
        /*078c*/ 	.word	0xffffffff


	//   ....[149]....
        /*0790*/ 	.word	0xffffffff


	//   ....[150]....
        /*0794*/ 	.word	0xffffffff


	//   ....[151]....
        /*0798*/ 	.word	0xffffffff


	//   ....[152]....
        /*079c*/ 	.word	0xffffffff


	//   ....[153]....
        /*07a0*/ 	.word	0xffffffff


	//   ....[154]....
        /*07a4*/ 	.word	0xffffffff


	//   ....[155]....
        /*07a8*/ 	.word	0xffffffff


	//   ....[156]....
        /*07ac*/ 	.word	0xffffffff


	//   ....[157]....
        /*07b0*/ 	.word	0xffffffff


	//   ....[158]....
        /*07b4*/ 	.word	0xffffffff


	//   ....[159]....
        /*07b8*/ 	.word	0xffffffff


	//   ....[160]....
        /*07bc*/ 	.word	0xffffffff


	//   ....[161]....
        /*07c0*/ 	.word	0xffffffff


	//   ....[162]....
        /*07c4*/ 	.word	0xffffffff


	//   ....[163]....
        /*07c8*/ 	.word	0xffffffff


	//   ....[164]....
        /*07cc*/ 	.word	0xffffffff


	//   ....[165]....
        /*07d0*/ 	.word	0xffffffff


	//   ....[166]....
        /*07d4*/ 	.word	0xffffffff


	//   ....[167]....
        /*07d8*/ 	.word	0xffffffff


	//   ....[168]....
        /*07dc*/ 	.word	0xffffffff


	//   ....[169]....
        /*07e0*/ 	.word	0xffffffff


	//   ....[170]....
        /*07e4*/ 	.word	0xffffffff


	//   ....[171]....
        /*07e8*/ 	.word	0xffffffff


	//   ....[172]....
        /*07ec*/ 	.word	0xffffffff


	//   ....[173]....
        /*07f0*/ 	.word	0xffffffff


	//   ....[174]....
        /*07f4*/ 	.word	0xffffffff


	//   ....[175]....
        /*07f8*/ 	.word	0xffffffff


	//   ....[176]....
        /*07fc*/ 	.word	0xffffffff


	//   ....[177]....
        /*0800*/ 	.word	0xffffffff


	//   ....[178]....
        /*0804*/ 	.word	0xffffffff


	//   ....[179]....
        /*0808*/ 	.word	0xffffffff


	//   ....[180]....
        /*080c*/ 	.word	0xffffffff


	//   ....[181]....
        /*0810*/ 	.word	0xffffffff


	//   ....[182]....
        /*0814*/ 	.word	0xffffffff


	//   ....[183]....
        /*0818*/ 	.word	0xffffffff


	//   ....[184]....
        /*081c*/ 	.word	0xffffffff


	//   ....[185]....
        /*0820*/ 	.word	0xffffffff


	//   ....[186]....
        /*0824*/ 	.word	0xffffffff


	//   ....[187]....
        /*0828*/ 	.word	0xffffffff


	//   ....[188]....
        /*082c*/ 	.word	0xffffffff


	//   ....[189]....
        /*0830*/ 	.word	0xffffffff


	//   ....[190]....
        /*0834*/ 	.word	0xffffffff


	//   ....[191]....
        /*0838*/ 	.word	0xffffffff


	//   ....[192]....
        /*083c*/ 	.word	0xffffffff


	//   ....[193]....
        /*0840*/ 	.word	0xffffffff


	//   ....[194]....
        /*0844*/ 	.word	0xffffffff


	//   ....[195]....
        /*0848*/ 	.word	0xffffffff


	//   ....[196]....
        /*084c*/ 	.word	0xffffffff


	//   ....[197]....
        /*0850*/ 	.word	0xffffffff


	//   ....[198]....
        /*0854*/ 	.word	0xffffffff


	//   ....[199]....
        /*0858*/ 	.word	0xffffffff


	//   ....[200]....
        /*085c*/ 	.word	0xffffffff


	//   ....[201]....
        /*0860*/ 	.word	0xffffffff


	//   ....[202]....
        /*0864*/ 	.word	0xffffffff


	//   ....[203]....
        /*0868*/ 	.word	0xffffffff


	//   ....[204]....
        /*086c*/ 	.word	0xffffffff


	//   ....[205]....
        /*0870*/ 	.word	0xffffffff


	//   ....[206]....
        /*0874*/ 	.word	0xffffffff


	//   ....[207]....
        /*0878*/ 	.word	0xffffffff


	//   ....[208]....
        /*087c*/ 	.word	0xffffffff


	//   ....[209]....
        /*0880*/ 	.word	0xffffffff


	//   ....[210]....
        /*0884*/ 	.word	0xffffffff


	//   ....[211]....
        /*0888*/ 	.word	0xffffffff


	//   ....[212]....
        /*088c*/ 	.word	0xffffffff


	//   ....[213]....
        /*0890*/ 	.word	0xffffffff


	//   ....[214]....
        /*0894*/ 	.word	0xffffffff


	//   ....[215]....
        /*0898*/ 	.word	0xffffffff


	//   ....[216]....
        /*089c*/ 	.word	0xffffffff


	//   ....[217]....
        /*08a0*/ 	.word	0xffffffff


	//   ....[218]....
        /*08a4*/ 	.word	0xffffffff


	//   ....[219]....
        /*08a8*/ 	.word	0xffffffff


	//   ....[220]....
        /*08ac*/ 	.word	0xffffffff


	//   ....[221]....
        /*08b0*/ 	.word	0xffffffff


	//   ....[222]....
        /*08b4*/ 	.word	0xffffffff


	//   ....[223]....
        /*08b8*/ 	.word	0xffffffff


	//   ....[224]....
        /*08bc*/ 	.word	0xffffffff


	//   ....[225]....
        /*08c0*/ 	.word	0xffffffff


	//   ....[226]....
        /*08c4*/ 	.word	0xffffffff


	//   ....[227]....
        /*08c8*/ 	.word	0xffffffff


	//   ....[228]....
        /*08cc*/ 	.word	0xffffffff


	//   ....[229]....
        /*08d0*/ 	.word	0xffffffff


	//   ....[230]....
        /*08d4*/ 	.word	0xffffffff


	//   ....[231]....
        /*08d8*/ 	.word	0xffffffff


	//   ....[232]....
        /*08dc*/ 	.word	0xffffffff


	//   ....[233]....
        /*08e0*/ 	.word	0xffffffff


	//   ....[234]....
        /*08e4*/ 	.word	0xffffffff


	//   ....[235]....
        /*08e8*/ 	.word	0xffffffff


	//   ....[236]....
        /*08ec*/ 	.word	0xffffffff


	//   ....[237]....
        /*08f0*/ 	.word	0xffffffff


	//   ....[238]....
        /*08f4*/ 	.word	0xffffffff


	//   ....[239]....
        /*08f8*/ 	.word	0xffffffff


	//   ....[240]....
        /*08fc*/ 	.word	0xffffffff


	//   ....[241]....
        /*0900*/ 	.word	0xffffffff


	//   ....[242]....
        /*0904*/ 	.word	0xffffffff


	//   ....[243]....
        /*0908*/ 	.word	0xffffffff


	//   ....[244]....
        /*090c*/ 	.word	0xffffffff


	//   ....[245]....
        /*0910*/ 	.word	0xffffffff


	//   ....[246]....
        /*0914*/ 	.word	0xffffffff


	//   ....[247]....
        /*0918*/ 	.word	0xffffffff


	//   ....[248]....
        /*091c*/ 	.word	0xffffffff


	//   ....[249]....
        /*0920*/ 	.word	0xffffffff


	//   ....[250]....
        /*0924*/ 	.word	0xffffffff


	//   ....[251]....
        /*0928*/ 	.word	0xffffffff


	//   ....[252]....
        /*092c*/ 	.word	0xffffffff


	//   ....[253]....
        /*0930*/ 	.word	0xffffffff


	//   ....[254]....
        /*0934*/ 	.word	0xffffffff


	//   ....[255]....
        /*0938*/ 	.word	0xffffffff


	//   ....[0]....
        /*093c*/ 	.word	0xffffffff


	//   ....[1]....
        /*0940*/ 	.word	0xffffffff


	//   ....[2]....
        /*0944*/ 	.word	0xffffffff


	//   ....[3]....
        /*0948*/ 	.word	0xffffffff


	//   ....[4]....
        /*094c*/ 	.word	0xffffffff


	//   ....[5]....
        /*0950*/ 	.word	0xffffffff


	//   ....[6]....
        /*0954*/ 	.word	0xffffffff


	//----- nvinfo : EIATTR_COOP_GROUP_INSTR_OFFSETS
	.align		4
.L_390:
        /*0958*/ 	.byte	0x04, 0x28
        /*095a*/ 	.short	(.L_392 - .L_391)


	//   ....[0]....
.L_391:
        /*095c*/ 	.word	0x00000050


	//   ....[1]....
        /*0960*/ 	.word	0x00000200


	//   ....[2]....
        /*0964*/ 	.word	0x00000230


	//   ....[3]....
        /*0968*/ 	.word	0x00000260


	//   ....[4]....
        /*096c*/ 	.word	0x00000290


	//   ....[5]....
        /*0970*/ 	.word	0x000002c0


	//   ....[6]....
        /*0974*/ 	.word	0x000002f0


	//   ....[7]....
        /*0978*/ 	.word	0x00000450


	//   ....[8]....
        /*097c*/ 	.word	0x00000490


	//   ....[9]....
        /*0980*/ 	.word	0x000004c0


	//   ....[10]....
        /*0984*/ 	.word	0x000004f0


	//   ....[11]....
        /*0988*/ 	.word	0x00000520


	//   ....[12]....
        /*098c*/ 	.word	0x00000550


	//   ....[13]....
        /*0990*/ 	.word	0x000005e0


	//   ....[14]....
        /*0994*/ 	.word	0x00000630


	//   ....[15]....
        /*0998*/ 	.word	0x00000650


	//   ....[16]....
        /*099c*/ 	.word	0x000006b0


	//   ....[17]....
        /*09a0*/ 	.word	0x00008340


	//   ....[18]....
        /*09a4*/ 	.word	0x00008360


	//   ....[19]....
        /*09a8*/ 	.word	0x00008440


	//   ....[20]....
        /*09ac*/ 	.word	0x00008450


	//   ....[21]....
        /*09b0*/ 	.word	0x00008520


	//   ....[22]....
        /*09b4*/ 	.word	0x00008540


	//   ....[23]....
        /*09b8*/ 	.word	0x00008610


	//   ....[24]....
        /*09bc*/ 	.word	0x00008620


	//   ....[25]....
        /*09c0*/ 	.word	0x000086f0


	//   ....[26]....
        /*09c4*/ 	.word	0x00008710


	//   ....[27]....
        /*09c8*/ 	.word	0x000087e0


	//   ....[28]....
        /*09cc*/ 	.word	0x000087f0


	//   ....[29]....
        /*09d0*/ 	.word	0x000088c0


	//   ....[30]....
        /*09d4*/ 	.word	0x000088e0


	//   ....[31]....
        /*09d8*/ 	.word	0x000089b0


	//   ....[32]....
        /*09dc*/ 	.word	0x000089c0


	//   ....[33]....
        /*09e0*/ 	.word	0x000090a0


	//   ....[34]....
        /*09e4*/ 	.word	0x00009100


	//   ....[35]....
        /*09e8*/ 	.word	0x00009160


	//   ....[36]....
        /*09ec*/ 	.word	0x00009190


	//   ....[37]....
        /*09f0*/ 	.word	0x00009340


	//   ....[38]....
        /*09f4*/ 	.word	0x00009380


	//   ....[39]....
        /*09f8*/ 	.word	0x000093d0


	//   ....[40]....
        /*09fc*/ 	.word	0x00009410


	//   ....[41]....
        /*0a00*/ 	.word	0x00009620


	//   ....[42]....
        /*0a04*/ 	.word	0x00009660


	//   ....[43]....
        /*0a08*/ 	.word	0x000096b0


	//   ....[44]....
        /*0a0c*/ 	.word	0x000096f0


	//   ....[45]....
        /*0a10*/ 	.word	0x00009920


	//   ....[46]....
        /*0a14*/ 	.word	0x00009960


	//   ....[47]....
        /*0a18*/ 	.word	0x000099b0


	//   ....[48]....
        /*0a1c*/ 	.word	0x000099f0


	//   ....[49]....
        /*0a20*/ 	.word	0x0000b750


	//   ....[50]....
        /*0a24*/ 	.word	0x0000b7a0


	//   ....[51]....
        /*0a28*/ 	.word	0x0000b7c0


	//   ....[52]....
        /*0a2c*/ 	.word	0x0000b7e0


	//   ....[53]....
        /*0a30*/ 	.word	0x0000b8c0


	//   ....[54]....
        /*0a34*/ 	.word	0x0000b8d0


	//   ....[55]....
        /*0a38*/ 	.word	0x0000b8e0


	//   ....[56]....
        /*0a3c*/ 	.word	0x0000b8f0


	//   ....[57]....
        /*0a40*/ 	.word	0x0000bb00


	//   ....[58]....
        /*0a44*/ 	.word	0x0000bb40


	//   ....[59]....
        /*0a48*/ 	.word	0x0000bb60


	//   ....[60]....
        /*0a4c*/ 	.word	0x0000bb70


	//   ....[61]....
        /*0a50*/ 	.word	0x0000bcb0


	//   ....[62]....
        /*0a54*/ 	.word	0x0000bd50


	//   ....[63]....
        /*0a58*/ 	.word	0x0000bd70


	//   ....[64]....
        /*0a5c*/ 	.word	0x0000bd80


	//   ....[65]....
        /*0a60*/ 	.word	0x0000f0c0


	//   ....[66]....
        /*0a64*/ 	.word	0x0000f0d0


	//   ....[67]....
        /*0a68*/ 	.word	0x0000f0f0


	//   ....[68]....
        /*0a6c*/ 	.word	0x0000f100


	//   ....[69]....
        /*0a70*/ 	.word	0x0000fb40


	//   ....[70]....
        /*0a74*/ 	.word	0x0000fb90


	//   ....[71]....
        /*0a78*/ 	.word	0x0000fee0


	//   ....[72]....
        /*0a7c*/ 	.word	0x0000ff10


	//   ....[73]....
        /*0a80*/ 	.word	0x0000ff80


	//   ....[74]....
        /*0a84*/ 	.word	0x00010140


	//   ....[75]....
        /*0a88*/ 	.word	0x00010180


	//   ....[76]....
        /*0a8c*/ 	.word	0x00010280


	//   ....[77]....
        /*0a90*/ 	.word	0x00012c10


	//   ....[78]....
        /*0a94*/ 	.word	0x00012c20


	//   ....[79]....
        /*0a98*/ 	.word	0x00012c30


	//   ....[80]....
        /*0a9c*/ 	.word	0x00012c40


	//   ....[81]....
        /*0aa0*/ 	.word	0x00013790


	//   ....[82]....
        /*0aa4*/ 	.word	0x00013a60


	//   ....[83]....
        /*0aa8*/ 	.word	0x00013c40


	//   ....[84]....
        /*0aac*/ 	.word	0x00013df0


	//   ....[85]....
        /*0ab0*/ 	.word	0x00013e70


	//   ....[86]....
        /*0ab4*/ 	.word	0x00014070


	//   ....[87]....
        /*0ab8*/ 	.word	0x00014100


	//   ....[88]....
        /*0abc*/ 	.word	0x00014200


	//   ....[89]....
        /*0ac0*/ 	.word	0x000176d0


	//   ....[90]....
        /*0ac4*/ 	.word	0x00017720


	//   ....[91]....
        /*0ac8*/ 	.word	0x000178b0


	//   ....[92]....
        /*0acc*/ 	.word	0x00017940


	//   ....[93]....
        /*0ad0*/ 	.word	0x000179f0


	//   ....[94]....
        /*0ad4*/ 	.word	0x00017a30


	//   ....[95]....
        /*0ad8*/ 	.word	0x00017c10


	//   ....[96]....
        /*0adc*/ 	.word	0x00017e80


	//   ....[97]....
        /*0ae0*/ 	.word	0x00019c50


	//   ....[98]....
        /*0ae4*/ 	.word	0x00019cc0


	//   ....[99]....
        /*0ae8*/ 	.word	0x00019ce0


	//   ....[100]....
        /*0aec*/ 	.word	0x00019cf0


	//   ....[101]....
        /*0af0*/ 	.word	0x00019d00


	//   ....[102]....
        /*0af4*/ 	.word	0x00019d30


	//   ....[103]....
        /*0af8*/ 	.word	0x00019d50


	//   ....[104]....
        /*0afc*/ 	.word	0x00019d60


	//   ....[105]....
        /*0b00*/ 	.word	0x0001b1a0


	//   ....[106]....
        /*0b04*/ 	.word	0x0001b1c0


	//   ....[107]....
        /*0b08*/ 	.word	0x0001b1e0


	//   ....[108]....
        /*0b0c*/ 	.word	0x0001b1f0


	//   ....[109]....
        /*0b10*/ 	.word	0x0001b200


	//   ....[110]....
        /*0b14*/ 	.word	0x0001b210


	//   ....[111]....
        /*0b18*/ 	.word	0x0001b230


	//   ....[112]....
        /*0b1c*/ 	.word	0x0001b2a0


	//   ....[113]....
        /*0b20*/ 	.word	0x0001b620


	//   ....[114]....
        /*0b24*/ 	.word	0x0001b640


	//   ....[115]....
        /*0b28*/ 	.word	0x0001b6b0


	//   ....[116]....
        /*0b2c*/ 	.word	0x0001b6c0


	//   ....[117]....
        /*0b30*/ 	.word	0x0001b730


	//   ....[118]....
        /*0b34*/ 	.word	0x0001b750


	//   ....[119]....
        /*0b38*/ 	.word	0x0001b7c0


	//   ....[120]....
        /*0b3c*/ 	.word	0x0001b7d0


	//   ....[121]....
        /*0b40*/ 	.word	0x0001b840


	//   ....[122]....
        /*0b44*/ 	.word	0x0001b860


	//   ....[123]....
        /*0b48*/ 	.word	0x0001b8d0


	//   ....[124]....
        /*0b4c*/ 	.word	0x0001b8e0


	//   ....[125]....
        /*0b50*/ 	.word	0x0001b950


	//   ....[126]....
        /*0b54*/ 	.word	0x0001b970


	//   ....[127]....
        /*0b58*/ 	.word	0x0001b9e0


	//   ....[128]....
        /*0b5c*/ 	.word	0x0001b9f0


	//   ....[129]....
        /*0b60*/ 	.word	0x0001bc80


	//   ....[130]....
        /*0b64*/ 	.word	0x0001bca0


	//   ....[131]....
        /*0b68*/ 	.word	0x0001bff0


	//   ....[132]....
        /*0b6c*/ 	.word	0x0001c000


	//   ....[133]....
        /*0b70*/ 	.word	0x0001c260


	//   ....[134]....
        /*0b74*/ 	.word	0x0001c280


	//   ....[135]....
        /*0b78*/ 	.word	0x0001c500


	//   ....[136]....
        /*0b7c*/ 	.word	0x0001c510


	//   ....[137]....
        /*0b80*/ 	.word	0x0001cee0


	//   ....[138]....
        /*0b84*/ 	.word	0x0001cf00


	//   ....[139]....
        /*0b88*/ 	.word	0x0001cf70


	//   ....[140]....
        /*0b8c*/ 	.word	0x0001cf80


	//   ....[141]....
        /*0b90*/ 	.word	0x0001cff0


	//   ....[142]....
        /*0b94*/ 	.word	0x0001d010


	//   ....[143]....
        /*0b98*/ 	.word	0x0001d080


	//   ....[144]....
        /*0b9c*/ 	.word	0x0001d090


	//   ....[145]....
        /*0ba0*/ 	.word	0x0001d100


	//   ....[146]....
        /*0ba4*/ 	.word	0x0001d120


	//   ....[147]....
        /*0ba8*/ 	.word	0x0001d190


	//   ....[148]....
        /*0bac*/ 	.word	0x0001d1a0


	//   ....[149]....
        /*0bb0*/ 	.word	0x0001d210


	//   ....[150]....
        /*0bb4*/ 	.word	0x0001d230


	//   ....[151]....
        /*0bb8*/ 	.word	0x0001d2a0


	//   ....[152]....
        /*0bbc*/ 	.word	0x0001d2b0


	//   ....[153]....
        /*0bc0*/ 	.word	0x0001d400


	//   ....[154]....
        /*0bc4*/ 	.word	0x0001d420


	//   ....[155]....
        /*0bc8*/ 	.word	0x0001d550


	//   ....[156]....
        /*0bcc*/ 	.word	0x0001d590


	//   ....[157]....
        /*0bd0*/ 	.word	0x0001d5c0


	//   ....[158]....
        /*0bd4*/ 	.word	0x0001d5f0


	//   ....[159]....
        /*0bd8*/ 	.word	0x0001d620


	//   ....[160]....
        /*0bdc*/ 	.word	0x0001d650


	//   ....[161]....
        /*0be0*/ 	.word	0x0001d7b0


	//   ....[162]....
        /*0be4*/ 	.word	0x0001d7f0


	//   ....[163]....
        /*0be8*/ 	.word	0x0001d820


	//   ....[164]....
        /*0bec*/ 	.word	0x0001d850


	//   ....[165]....
        /*0bf0*/ 	.word	0x0001d880


	//   ....[166]....
        /*0bf4*/ 	.word	0x0001d8b0


	//   ....[167]....
        /*0bf8*/ 	.word	0x0001d940


	//   ....[168]....
        /*0bfc*/ 	.word	0x0001d9a0


	//   ....[169]....
        /*0c00*/ 	.word	0x0001d9b0


	//   ....[170]....
        /*0c04*/ 	.word	0x0001da10


	//   ....[171]....
        /*0c08*/ 	.word	0x0001e470


	//   ....[172]....
        /*0c0c*/ 	.word	0x0001e4d0


	//   ....[173]....
        /*0c10*/ 	.word	0x0001e520


	//   ....[174]....
        /*0c14*/ 	.word	0x0001e570


	//   ....[175]....
        /*0c18*/ 	.word	0x0001e5c0


	//   ....[176]....
        /*0c1c*/ 	.word	0x0001e630


	//   ....[177]....
        /*0c20*/ 	.word	0x0001e680


	//   ....[178]....
        /*0c24*/ 	.word	0x0001e6f0


	//   ....[179]....
        /*0c28*/ 	.word	0x0001e760


	//   ....[180]....
        /*0c2c*/ 	.word	0x0001e7c0


	//   ....[181]....
        /*0c30*/ 	.word	0x0001e830


	//   ....[182]....
        /*0c34*/ 	.word	0x0001e8a0


	//   ....[183]....
        /*0c38*/ 	.word	0x0001e910


	//   ....[184]....
        /*0c3c*/ 	.word	0x0001e970


	//   ....[185]....
        /*0c40*/ 	.word	0x0001e9e0


	//   ....[186]....
        /*0c44*/ 	.word	0x0001ea50


	//   ....[187]....
        /*0c48*/ 	.word	0x0001eac0


	//   ....[188]....
        /*0c4c*/ 	.word	0x0001eb20


	//   ....[189]....
        /*0c50*/ 	.word	0x0001eb90


	//   ....[190]....
        /*0c54*/ 	.word	0x0001ec00


	//   ....[191]....
        /*0c58*/ 	.word	0x0001ec70


	//   ....[192]....
        /*0c5c*/ 	.word	0x0001ecd0


	//   ....[193]....
        /*0c60*/ 	.word	0x0001ed40


	//   ....[194]....
        /*0c64*/ 	.word	0x0001edb0


	//   ....[195]....
        /*0c68*/ 	.word	0x0001ee20


	//   ....[196]....
        /*0c6c*/ 	.word	0x0001ee80


	//   ....[197]....
        /*0c70*/ 	.word	0x0001eee0


	//   ....[198]....
        /*0c74*/ 	.word	0x0001ef40


	//   ....[199]....
        /*0c78*/ 	.word	0x0001ef90


	//   ....[200]....
        /*0c7c*/ 	.word	0x0001eff0


	//   ....[201]....
        /*0c80*/ 	.word	0x0001f040


	//   ....[202]....
        /*0c84*/ 	.word	0x0001f0a0


	//   ....[203]....
        /*0c88*/ 	.word	0x0001f0f0


	//   ....[204]....
        /*0c8c*/ 	.word	0x0001f150


	//   ....[205]....
        /*0c90*/ 	.word	0x0001f1c0


	//   ....[206]....
        /*0c94*/ 	.word	0x0001f230


	//   ....[207]....
        /*0c98*/ 	.word	0x0001f2a0


	//   ....[208]....
        /*0c9c*/ 	.word	0x0001f300


	//   ....[209]....
        /*0ca0*/ 	.word	0x0001f370


	//   ....[210]....
        /*0ca4*/ 	.word	0x0001f3e0


	//   ....[211]....
        /*0ca8*/ 	.word	0x0001f450


	//   ....[212]....
        /*0cac*/ 	.word	0x0001f4b0


	//   ....[213]....
        /*0cb0*/ 	.word	0x0001f520


	//   ....[214]....
        /*0cb4*/ 	.word	0x0001f590


	//   ....[215]....
        /*0cb8*/ 	.word	0x0001f600


	//   ....[216]....
        /*0cbc*/ 	.word	0x0001f660


	//   ....[217]....
        /*0cc0*/ 	.word	0x0001f6d0


	//   ....[218]....
        /*0cc4*/ 	.word	0x0001f740


	//   ....[219]....
        /*0cc8*/ 	.word	0x0001f7b0


	//   ....[220]....
        /*0ccc*/ 	.word	0x0001f810


	//   ....[221]....
        /*0cd0*/ 	.word	0x0001f880


	//   ....[222]....
        /*0cd4*/ 	.word	0x0001f8f0


	//   ....[223]....
        /*0cd8*/ 	.word	0x0001f960


	//   ....[224]....
        /*0cdc*/ 	.word	0x0001f9c0


	//   ....[225]....
        /*0ce0*/ 	.word	0x0001fa30


	//   ....[226]....
        /*0ce4*/ 	.word	0x0001faa0


	//   ....[227]....
        /*0ce8*/ 	.word	0x0001fb10


	//   ....[228]....
        /*0cec*/ 	.word	0x0001fb70


	//   ....[229]....
        /*0cf0*/ 	.word	0x0001fbe0


	//   ....[230]....
        /*0cf4*/ 	.word	0x0001fc50


	//   ....[231]....
        /*0cf8*/ 	.word	0x0001fcc0


	//   ....[232]....
        /*0cfc*/ 	.word	0x0001fd20


	//   ....[233]....
        /*0d00*/ 	.word	0x0001fd90


	//   ....[234]....
        /*0d04*/ 	.word	0x0001fe00


	//   ....[235]....
        /*0d08*/ 	.word	0x0001fe70


	//   ....[236]....
        /*0d0c*/ 	.word	0x0001fed0


	//   ....[237]....
        /*0d10*/ 	.word	0x0001ff40


	//   ....[238]....
        /*0d14*/ 	.word	0x0001ffb0


	//   ....[239]....
        /*0d18*/ 	.word	0x00020020


	//   ....[240]....
        /*0d1c*/ 	.word	0x00020080


	//   ....[241]....
        /*0d20*/ 	.word	0x000200f0


	//   ....[242]....
        /*0d24*/ 	.word	0x00020160


	//   ....[243]....
        /*0d28*/ 	.word	0x000201d0


	//   ....[244]....
        /*0d2c*/ 	.word	0x00020230


	//   ....[245]....
        /*0d30*/ 	.word	0x000202a0


	//   ....[246]....
        /*0d34*/ 	.word	0x00020310


	//   ....[247]....
        /*0d38*/ 	.word	0x00020360


	//   ....[248]....
        /*0d3c*/ 	.word	0x000203a0


	//   ....[249]....
        /*0d40*/ 	.word	0x000203f0


	//   ....[250]....
        /*0d44*/ 	.word	0x00020440


	//   ....[251]....
        /*0d48*/ 	.word	0x00020490


	//   ....[252]....
        /*0d4c*/ 	.word	0x00020500


	//   ....[253]....
        /*0d50*/ 	.word	0x00020550


	//   ....[254]....
        /*0d54*/ 	.word	0x000205a0


	//   ....[255]....
        /*0d58*/ 	.word	0x000205f0


	//   ....[0]....
        /*0d5c*/ 	.word	0x00020640


	//   ....[1]....
        /*0d60*/ 	.word	0x00020690


	//   ....[2]....
        /*0d64*/ 	.word	0x00020700


	//   ....[3]....
        /*0d68*/ 	.word	0x00020750


	//   ....[4]....
        /*0d6c*/ 	.word	0x000207c0


	//   ....[5]....
        /*0d70*/ 	.word	0x00020820


	//   ....[6]....
        /*0d74*/ 	.word	0x00020890


	//----- nvinfo : EIATTR_EXIT_INSTR_OFFSETS
	.align		4
.L_392:
        /*0d78*/ 	.byte	0x04, 0x1c
        /*0d7a*/ 	.short	(.L_394 - .L_393)


	//   ....[0]....
.L_393:
        /*0d7c*/ 	.word	0x000010d0


	//   ....[1]....
        /*0d80*/ 	.word	0x0001e430


	//----- nvinfo : EIATTR_MAX_THREADS
	.align		4
.L_394:
        /*0d84*/ 	.byte	0x04, 0x05
        /*0d86*/ 	.short	(.L_396 - .L_395)
.L_395:
        /*0d88*/ 	.word	0x00000080
        /*0d8c*/ 	.word	0x00000001
        /*0d90*/ 	.word	0x00000001


	//----- nvinfo : EIATTR_CRS_STACK_SIZE
	.align		4
.L_396:
        /*0d94*/ 	.byte	0x04, 0x1e
        /*0d96*/ 	.short	(.L_398 - .L_397)
.L_397:
        /*0d98*/ 	.word	0x00000000
.L_398:


//--------------------- .nv.info._ZN7cutlass13device_kernelIN5flash19enable_sm80_to_sm89INS1_16FlashAttnFwdSm80INS1_25CollectiveMainloopFwdSm80ILi4ELi1ELb0EN4cute5tupleIJNS5_1CILi128EEENS7_ILi112EEENS7_ILi64EEEEEELi64ENS_10bfloat16_tEfNS_4arch4Sm80ELb0ELb0ELb0ELb0ELb0ELb0ELb1ELb1EEENS1_21CollectiveEpilogueFwdINS6_IJS8_SA_S9_EEENS6_IJNS7_ILi1EEESI_SI_EEESC_SE_Li128ELb0ELb1ELb1ELb0EEENS1_19SingleTileSchedulerILb0ELb1ELb1ELi128EEEEEEEEEvNT_6ParamsE --------------------------
	.section	.nv.info._ZN7cutlass13device_kernelIN5flash19enable_sm80_to_sm89INS1_16FlashAttnFwdSm80INS1_25CollectiveMainloopFwdSm80ILi4ELi1ELb0EN4cute5tupleIJNS5_1CILi128EEENS7_ILi112EEENS7_ILi64EEEEEELi64ENS_10bfloat16_tEfNS_4arch4Sm80ELb0ELb0ELb0ELb0ELb0ELb0ELb1ELb1EEENS1_21CollectiveEpilogueFwdINS6_IJS8_SA_S9_EEENS6_IJNS7_ILi1EEESI_SI_EEESC_SE_Li128ELb0ELb1ELb1ELb0EEENS1_19SingleTileSchedulerILb0ELb1ELb1ELi128EEEEEEEEEvNT_6ParamsE,"",@"SHT_CUDA_INFO"
	.sectionflags	@""
	.align	4


	//----- nvinfo : EIATTR_CUDA_API_VERSION
	.align		4
        /*0000*/ 	.byte	0x04, 0x37
        /*0002*/ 	.short	(.L_400 - .L_399)
.L_399:
        /*0004*/ 	.word	0x00000082


	//----- nvinfo : EIATTR_SW2861232_WAR
	.align		4
.L_400:
        /*0008*/ 	.byte	0x01, 0x35
	.zero		2


	//----- nvinfo : EIATTR_PARAM_CBANK
	.align		4
        /*000c*/ 	.byte	0x04, 0x0a
        /*000e*/ 	.short	(.L_402 - .L_401)
	.align		4
.L_401:
        /*0010*/ 	.word	index@(.nv.constant0._ZN7cutlass13device_kernelIN5flash19enable_sm80_to_sm89INS1_16FlashAttnFwdSm80INS1_25CollectiveMainloopFwdSm80ILi4ELi1ELb0EN4cute5tupleIJNS5_1CILi128EEENS7_ILi112EEENS7_ILi64EEEEEELi64ENS_10bfloat16_tEfNS_4arch4Sm80ELb0ELb0ELb0ELb0ELb0ELb0ELb1ELb1EEENS1_21CollectiveEpilogueFwdINS6_IJS8_SA_S9_EEENS6_IJNS7_ILi1EEESI_SI_EEESC_SE_Li128ELb0ELb1ELb1ELb0EEENS1_19SingleTileSchedulerILb0ELb1ELb1ELi128EEEEEEEEEvNT_6ParamsE)
        /*0014*/ 	.short	0x0160
        /*0016*/ 	.short	0x0418


	//----- nvinfo : EIATTR_CBANK_PARAM_SIZE
	.align		4
.L_402:
        /*0018*/ 	.byte	0x03, 0x19
        /*001a*/ 	.short	0x0418


	//----- nvinfo : EIATTR_KPARAM_INFO
	.align		4
        /*001c*/ 	.byte	0x04, 0x17
        /*001e*/ 	.short	(.L_404 - .L_403)
.L_403:
        /*0020*/ 	.word	0x00000000
        /*0024*/ 	.short	0x0000
        /*0026*/ 	.short	0x0000
        /*0028*/ 	.byte	0x00, 0xf0, 0x61, 0x10


	//----- nvinfo : EIATTR_MAXREG_COUNT
	.align		4
.L_404:
        /*002c*/ 	.byte	0x03, 0x1b
        /*002e*/ 	.short	0x00ff


	//----- nvinfo : EIATTR_NUM_BARRIERS
	.align		4
        /*0030*/ 	.byte	0x02, 0x4c
        /*0032*/ 	.byte	0x02
	.zero		1


	//----- nvinfo : EIATTR_ANNOTATIONS
	.align		4
        /*0034*/ 	.byte	0x04, 0x55
        /*0036*/ 	.short	(.L_406 - .L_405)


	//   ....[0]....
.L_405:
        /* <DEDUP_REMOVED lines=21> */


	//----- nvinfo : EIATTR_MERCURY_ISA_VERSION
	.align		4
.L_406:
        /*0178*/ 	.byte	0x03, 0x5f
        /*017a*/ 	.short	0x0000


	//----- nvinfo : EIATTR_COOP_GROUP_MASK_REGIDS
	.align		4
        /*017c*/ 	.byte	0x04, 0x29
        /*017e*/ 	.short	(.L_408 - .L_407)


	//   ....[0]....
.L_407:
        /*0180*/ 	.word	0xffffffff


	//   ....[1]....
        /*0184*/ 	.word	0xffffffff


	//   ....[2]....
        /*0188*/ 	.word	0xffffffff


	//   ....[3]....
        /*018c*/ 	.word	0xffffffff


	//   ....[4]....
        /*0190*/ 	.word	0xffffffff


	//   ....[5]....
        /*0194*/ 	.word	0xffffffff


	//   ....[6]....
        /*0198*/ 	.word	0xffffffff


	//   ....[7]....
        /*019c*/ 	.word	0xffffffff


	//   ....[8]....
        /*01a0*/ 	.word	0xffffffff


	//   ....[9]....
        /*01a4*/ 	.word	0xffffffff


	//   ....[10]....
        /*01a8*/ 	.word	0xffffffff


	//   ....[11]....
        /*01ac*/ 	.word	0xffffffff


	//   ....[12]....
        /*01b0*/ 	.word	0xffffffff


	//   ....[13]....
        /*01b4*/ 	.word	0xffffffff


	//   ....[14]....
        /*01b8*/ 	.word	0xffffffff


	//   ....[15]....
        /*01bc*/ 	.word	0xffffffff


	//   ....[16]....
        /*01c0*/ 	.word	0xffffffff


	//   ....[17]....
        /*01c4*/ 	.word	0xffffffff


	//   ....[18]....
        /*01c8*/ 	.word	0xffffffff


	//   ....[19]....
        /*01cc*/ 	.word	0xffffffff


	//   ....[20]....
        /*01d0*/ 	.word	0xffffffff


	//   ....[21]....
        /*01d4*/ 	.word	0xffffffff


	//   ....[22]....
        /*01d8*/ 	.word	0xffffffff


	//   ....[23]....
        /*01dc*/ 	.word	0xffffffff


	//   ....[24]....
        /*01e0*/ 	.word	0xffffffff


	//   ....[25]....
        /*01e4*/ 	.word	0xffffffff


	//   ....[26]....
        /*01e8*/ 	.word	0xffffffff


	//   ....[27]....
        /*01ec*/ 	.word	0xffffffff


	//   ....[28]....
        /*01f0*/ 	.word	0xffffffff


	//   ....[29]....
        /*01f4*/ 	.word	0xffffffff


	//   ....[30]....
        /*01f8*/ 	.word	0xffffffff


	//   ....[31]....
        /*01fc*/ 	.word	0xffffffff


	//   ....[32]....
        /*0200*/ 	.word	0xffffffff


	//   ....[33]....
        /*0204*/ 	.word	0xffffffff


	//   ....[34]....
        /*0208*/ 	.word	0xffffffff


	//   ....[35]....
        /*020c*/ 	.word	0xffffffff


	//   ....[36]....
        /*0210*/ 	.word	0xffffffff


	//   ....[37]....
        /*0214*/ 	.word	0xffffffff


	//   ....[38]....
        /*0218*/ 	.word	0xffffffff


	//   ....[39]....
        /*021c*/ 	.word	0xffffffff


	//   ....[40]....
        /*0220*/ 	.word	0xffffffff


	//   ....[41]....
        /*0224*/ 	.word	0xffffffff


	//   ....[42]....
        /*0228*/ 	.word	0xffffffff


	//   ....[43]....
        /*022c*/ 	.word	0xffffffff


	//   ....[44]....
        /*0230*/ 	.word	0xffffffff


	//   ....[45]....
        /*0234*/ 	.word	0xffffffff


	//   ....[46]....
        /*0238*/ 	.word	0xffffffff


	//   ....[47]....
        /*023c*/ 	.word	0xffffffff


	//   ....[48]....
        /*0240*/ 	.word	0xffffffff


	//   ....[49]....
        /*0244*/ 	.word	0xffffffff


	//   ....[50]....
        /*0248*/ 	.word	0xffffffff


	//   ....[51]....
        /*024c*/ 	.word	0xffffffff


	//   ....[52]....
        /*0250*/ 	.word	0xffffffff


	//   ....[53]....
        /*0254*/ 	.word	0xffffffff


	//   ....[54]....
        /*0258*/ 	.word	0xffffffff


	//   ....[55]....
        /*025c*/ 	.word	0xffffffff


	//   ....[56]....
        /*0260*/ 	.word	0xffffffff


	//----- nvinfo : EIATTR_COOP_GROUP_INSTR_OFFSETS
	.align		4
.L_408:
        /*0264*/ 	.byte	0x04, 0x28
        /*0266*/ 	.short	(.L_410 - .L_409)


	//   ....[0]....
.L_409:
        /*0268*/ 	.word	0x00000060


	//   ....[1]....
        /*026c*/ 	.word	0x00000c00


	//   ....[2]....
        /*0270*/ 	.word	0x00000c20


	//   ....[3]....
        /*0274*/ 	.word	0x00000e40


	//   ....[4]....
        /*0278*/ 	.word	0x00000e70


	//   ....[5]....
        /*027c*/ 	.word	0x00000f00


	//   ....[6]....
        /*0280*/ 	.word	0x00000f30


	//   ....[7]....
        /*0284*/ 	.word	0x00000fc0


	//   ....[8]....
        /*0288*/ 	.word	0x00000ff0


	//   ....[9]....
        /*028c*/ 	.word	0x00001080


	//   ....[10]....
        /*0290*/ 	.word	0x000010b0


	//   ....[11]....
        /*0294*/ 	.word	0x00001140


	//   ....[12]....
        /*0298*/ 	.word	0x00001170


	//   ....[13]....
        /*029c*/ 	.word	0x00001200


	//   ....[14]....
        /*02a0*/ 	.word	0x00001230


	//   ....[15]....
        /*02a4*/ 	.word	0x000012b0


	//   ....[16]....
        /*02a8*/ 	.word	0x000012f0


	//   ....[17]....
        /*02ac*/ 	.word	0x000033c0


	//   ....[18]....
        /*02b0*/ 	.word	0x000034c0


	//   ....[19]....
        /*02b4*/ 	.word	0x00003940


	//   ....[20]....
        /*02b8*/ 	.word	0x000039f0


	//   ....[21]....
        /*02bc*/ 	.word	0x00003a40


	//   ....[22]....
        /*02c0*/ 	.word	0x00003aa0


	//   ....[23]....
        /*02c4*/ 	.word	0x00003be0


	//   ....[24]....
        /*02c8*/ 	.word	0x00003d30


	//   ....[25]....
        /*02cc*/ 	.word	0x000077e0


	//   ....[26]....
        /*02d0*/ 	.word	0x00007860


	//   ....[27]....
        /*02d4*/ 	.word	0x00007920


	//   ....[28]....
        /*02d8*/ 	.word	0x00007980


	//   ....[29]....
        /*02dc*/ 	.word	0x000079b0


	//   ....[30]....
        /*02e0*/ 	.word	0x00007a90


	//   ....[31]....
        /*02e4*/ 	.word	0x00007c10


	//   ....[32]....
        /*02e8*/ 	.word	0x00007f20


	//   ....[33]....
        /*02ec*/ 	.word	0x0000a570


	//   ....[34]....
        /*02f0*/ 	.word	0x0000a580


	//   ....[35]....
        /*02f4*/ 	.word	0x0000a590


	//   ....[36]....
        /*02f8*/ 	.word	0x0000a5b0


	//   ....[37]....
        /*02fc*/ 	.word	0x0000a5d0


	//   ....[38]....
        /*0300*/ 	.word	0x0000a5f0


	//   ....[39]....
        /*0304*/ 	.word	0x0000a600


	//   ....[40]....
        /*0308*/ 	.word	0x0000a630


	//   ....[41]....
        /*030c*/ 	.word	0x0000b200


	//   ....[42]....
        /*0310*/ 	.word	0x0000b250


	//   ....[43]....
        /*0314*/ 	.word	0x0000b280


	//   ....[44]....
        /*0318*/ 	.word	0x0000b2b0


	//   ....[45]....
        /*031c*/ 	.word	0x0000b2e0


	//   ....[46]....
        /*0320*/ 	.word	0x0000b310


	//   ....[47]....
        /*0324*/ 	.word	0x0000b340


	//   ....[48]....
        /*0328*/ 	.word	0x0000b360


	//   ....[49]....
        /*032c*/ 	.word	0x0000b380


	//   ....[50]....
        /*0330*/ 	.word	0x0000b390


	//   ....[51]....
        /*0334*/ 	.word	0x0000b740


	//   ....[52]....
        /*0338*/ 	.word	0x0000b760


	//   ....[53]....
        /*033c*/ 	.word	0x0000ba60


	//   ....[54]....
        /*0340*/ 	.word	0x0000ba80


	//   ....[55]....
        /*0344*/ 	.word	0x0000bd80


	//   ....[56]....
        /*0348*/ 	.word	0x0000bd90


	//----- nvinfo : EIATTR_EXIT_INSTR_OFFSETS
	.align		4
.L_410:
        /*034c*/ 	.byte	0x04, 0x1c
        /*034e*/ 	.short	(.L_412 - .L_411)


	//   ....[0]....
.L_411:
        /*0350*/ 	.word	0x000001b0


	//   ....[1]....
        /*0354*/ 	.word	0x0000bda0


	//   ....[2]....
        /*0358*/ 	.word	0x0000c040


	//   ....[3]....
        /*035c*/ 	.word	0x0000c090


	//   ....[4]....
        /*0360*/ 	.word	0x0000c0c0


	//   ....[5]....
        /*0364*/ 	.word	0x0000c120


	//   ....[6]....
        /*0368*/ 	.word	0x0000c380


	//----- nvinfo : EIATTR_CTAIDZ_USED
	.align		4
.L_412:
        /*036c*/ 	.byte	0x01, 0x04
	.zero		2


	//----- nvinfo : EIATTR_MAX_THREADS
	.align		4
        /*0370*/ 	.byte	0x04, 0x05
        /*0372*/ 	.short	(.L_414 - .L_413)
.L_413:
        /*0374*/ 	.word	0x00000080
        /*0378*/ 	.word	0x00000001
        /*037c*/ 	.word	0x00000001


	//----- nvinfo : EIATTR_CRS_STACK_SIZE
	.align		4
.L_414:
        /*0380*/ 	.byte	0x04, 0x1e
        /*0382*/ 	.short	(.L_416 - .L_415)
.L_415:
        /*0384*/ 	.word	0x00000000
.L_416:


//--------------------- .nv.info._ZN7cutlass13device_kernelIN5flash19enable_sm80_to_sm89INS1_16FlashAttnFwdSm80INS1_25CollectiveMainloopFwdSm80ILi4ELi1ELb0EN4cute5tupleIJNS5_1CILi128EEENS7_ILi80EEENS7_ILi64EEEEEELi64ENS_10bfloat16_tEfNS_4arch4Sm80ELb0ELb0ELb0ELb1ELb0ELb0ELb1ELb1EEENS1_21CollectiveEpilogueFwdINS6_IJS8_SA_S9_EEENS6_IJNS7_ILi1EEESI_SI_EEESC_SE_Li128ELb1ELb1ELb1ELb0EEENS1_36VarlenDynamicPersistentTileSchedulerILi128ELi80ELi128ELi128ELb1ELb1ELb0ELb0ELb1ELb1EEEEEEEEEvNT_6ParamsE --------------------------
	.section	.nv.info._ZN7cutlass13device_kernelIN5flash19enable_sm80_to_sm89INS1_16FlashAttnFwdSm80INS1_25CollectiveMainloopFwdSm80ILi4ELi1ELb0EN4cute5tupleIJNS5_1CILi128EEENS7_ILi80EEENS7_ILi64EEEEEELi64ENS_10bfloat16_tEfNS_4arch4Sm80ELb0ELb0ELb0ELb1ELb0ELb0ELb1ELb1EEENS1_21CollectiveEpilogueFwdINS6_IJS8_SA_S9_EEENS6_IJNS7_ILi1EEESI_SI_EEESC_SE_Li128ELb1ELb1ELb1ELb0EEENS1_36VarlenDynamicPersistentTileSchedulerILi128ELi80ELi128ELi128ELb1ELb1ELb0ELb0ELb1ELb1EEEEEEEEEvNT_6ParamsE,"",@"SHT_CUDA_INFO"
	.sectionflags	@""
	.align	4


	//----- nvinfo : EIATTR_CUDA_API_VERSION
	.align		4
        /*0000*/ 	.byte	0x04, 0x37
        /*0002*/ 	.short	(.L_418 - .L_417)
.L_417:
        /*0004*/ 	.word	0x00000082


	//----- nvinfo : EIATTR_SW2861232_WAR
	.align		4
.L_418:
        /*0008*/ 	.byte	0x01, 0x35
	.zero		2


	//----- nvinfo : EIATTR_PARAM_CBANK
	.align		4
        /*000c*/ 	.byte	0x04, 0x0a
        /*000e*/ 	.short	(.L_420 - .L_419)
	.align		4
.L_419:
        /*0010*/ 	.word	index@(.nv.constant0._ZN7cutlass13device_kernelIN5flash19enable_sm80_to_sm89INS1_16FlashAttnFwdSm80INS1_25CollectiveMainloopFwdSm80ILi4ELi1ELb0EN4cute5tupleIJNS5_1CILi128EEENS7_ILi80EEENS7_ILi64EEEEEELi64ENS_10bfloat16_tEfNS_4arch4Sm80ELb0ELb0ELb0ELb1ELb0ELb0ELb1ELb1EEENS1_21CollectiveEpilogueFwdINS6_IJS8_SA_S9_EEENS6_IJNS7_ILi1EEESI_SI_EEESC_SE_Li128ELb1ELb1ELb1ELb0EEENS1_36VarlenDynamicPersistentTileSchedulerILi128ELi80ELi128ELi128ELb1ELb1ELb0ELb0ELb1ELb1EEEEEEEEEvNT_6ParamsE)
        /*0014*/ 	.short	0x0160
        /*0016*/ 	.short	0x0438


	//----- nvinfo : EIATTR_CBANK_PARAM_SIZE
	.align		4
.L_420:
        /*0018*/ 	.byte	0x03, 0x19
        /*001a*/ 	.short	0x0438


	//----- nvinfo : EIATTR_KPARAM_INFO
	.align		4
        /*001c*/ 	.byte	0x04, 0x17
        /*001e*/ 	.short	(.L_422 - .L_421)
.L_421:
        /*0020*/ 	.word	0x00000000
        /*0024*/ 	.short	0x0000
        /*0026*/ 	.short	0x0000
        /*0028*/ 	.byte	0x00, 0xf0, 0xe1, 0x10


	//----- nvinfo : EIATTR_MAXREG_COUNT
	.align		4
.L_422:
        /*002c*/ 	.byte	0x03, 0x1b
        /*002e*/ 	.short	0x00ff


	//----- nvinfo : EIATTR_NUM_BARRIERS
	.align		4
        /*0030*/ 	.byte	0x02, 0x4c
        /*0032*/ 	.byte	0x06
	.zero		1


	//----- nvinfo : EIATTR_ANNOTATIONS
	.align		4
        /*0034*/ 	.byte	0x04, 0x55
        /*0036*/ 	.short	(.L_424 - .L_423)


	//   ....[0]....
.L_423:
        /* <DEDUP_REMOVED lines=29> */


	//----- nvinfo : EIATTR_MERCURY_ISA_VERSION
	.align		4
.L_424:
        /*01f0*/ 	.byte	0x03, 0x5f
        /*01f2*/ 	.short	0x0000


	//----- nvinfo : EIATTR_INT_WARP_WIDE_INSTR_OFFSETS
	.align		4
        /*01f4*/ 	.byte	0x04, 0x31
        /*01f6*/ 	.short	(.L_426 - .L_425)


	//   ....[0]....
.L_425:
        /*01f8*/ 	.word	0x000092e0


	//   ....[1]....
        /*01fc*/ 	.word	0x00009360


	//----- nvinfo : EIATTR_COOP_GROUP_MASK_REGIDS
	.align		4
.L_426:
        /*0200*/ 	.byte	0x04, 0x29
        /*0202*/ 	.short	(.L_428 - .L_427)


	//   ....[0]....
.L_427:
        /*0204*/ 	.word	0xffffffff


	//   ....[1]....
        /*0208*/ 	.word	0xffffffff


	//   ....[2]....
        /*020c*/ 	.word	0xffffffff


	//   ....[3]....
        /*0210*/ 	.word	0xffffffff


	//   ....[4]....
        /*0214*/ 	.word	0xffffffff


	//   ....[5]....
        /*0218*/ 	.word	0xffffffff


	//   ....[6]....
        /*021c*/ 	.word	0xffffffff


	//   ....[7]....
        /*0220*/ 	.word	0xffffffff


	//   ....[8]....
        /*0224*/ 	.word	0xffffffff


	//   ....[9]....
        /*0228*/ 	.word	0xffffffff


	//   ....[10]....
        /*022c*/ 	.word	0xffffffff


	//   ....[11]....
        /*0230*/ 	.word	0xffffffff


	//   ....[12]....
        /*0234*/ 	.word	0xffffffff


	//   ....[13]....
        /*0238*/ 	.word	0xffffffff


	//   ....[14]....
        /*023c*/ 	.word	0xffffffff


	//   ....[15]....
        /*0240*/ 	.word	0xffffffff


	//   ....[16]....
        /*0244*/ 	.word	0xffffffff


	//   ....[17]....
        /*0248*/ 	.word	0xffffffff


	//   ....[18]....
        /*024c*/ 	.word	0xffffffff


	//   ....[19]....
        /*0250*/ 	.word	0xffffffff


	//   ....[20]....
        /*0254*/ 	.word	0xffffffff


	//   ....[21]....
        /*0258*/ 	.word	0xffffffff


	//   ....[22]....
        /*025c*/ 	.word	0xffffffff


	//   ....[23]....
        /*0260*/ 	.word	0xffffffff


	//   ....[24]....
        /*0264*/ 	.word	0xffffffff


	//   ....[25]....
        /*0268*/ 	.word	0xffffffff


	//   ....[26]....
        /*026c*/ 	.word	0xffffffff


	//   ....[27]....
        /*0270*/ 	.word	0xffffffff


	//   ....[28]....
        /*0274*/ 	.word	0xffffffff


	//   ....[29]....
        /*0278*/ 	.word	0xffffffff


	//   ....[30]....
        /*027c*/ 	.word	0xffffffff


	//   ....[31]....
        /*0280*/ 	.word	0xffffffff


	//   ....[32]....
        /*0284*/ 	.word	0xffffffff


	//   ....[33]....
        /*0288*/ 	.word	0xffffffff


	//   ....[34]....
        /*028c*/ 	.word	0xffffffff


	//   ....[35]....
        /*0290*/ 	.word	0xffffffff


	//   ....[36]....
        /*0294*/ 	.word	0xffffffff


	//   ....[37]....
        /*0298*/ 	.word	0xffffffff


	//   ....[38]....
        /*029c*/ 	.word	0xffffffff


	//   ....[39]....
        /*02a0*/ 	.word	0xffffffff


	//   ....[40]....
        /*02a4*/ 	.word	0xffffffff


	//   ....[41]....
        /*02a8*/ 	.word	0xffffffff


	//   ....[42]....
        /*02ac*/ 	.word	0xffffffff


	//   ....[43]....
        /*02b0*/ 	.word	0xffffffff


	//   ....[44]....
        /*02b4*/ 	.word	0xffffffff


	//   ....[45]....
        /*02b8*/ 	.word	0xffffffff


	//   ....[46]....
        /*02bc*/ 	.word	0xffffffff


	//   ....[47]....
        /*02c0*/ 	.word	0xffffffff


	//   ....[48]....
        /*02c4*/ 	.word	0xffffffff


	//   ....[49]....
        /*02c8*/ 	.word	0xffffffff


	//   ....[50]....
        /*02cc*/ 	.word	0xffffffff


	//   ....[51]....
        /*02d0*/ 	.word	0xffffffff


	//   ....[52]....
        /*02d4*/ 	.word	0xffffffff


	//   ....[53]....
        /*02d8*/ 	.word	0xffffffff


	//   ....[54]....
        /*02dc*/ 	.word	0xffffffff


	//   ....[55]....
        /*02e0*/ 	.word	0xffffffff


	//   ....[56]....
        /*02e4*/ 	.word	0xffffffff


	//   ....[57]....
        /*02e8*/ 	.word	0xffffffff


	//   ....[58]....
        /*02ec*/ 	.word	0xffffffff


	//   ....[59]....
        /*02f0*/ 	.word	0xffffffff


	//   ....[60]....
        /*02f4*/ 	.word	0xffffffff


	//   ....[61]....
        /*02f8*/ 	.word	0xffffffff


	//   ....[62]....
        /*02fc*/ 	.word	0xffffffff


	//   ....[63]....
        /*0300*/ 	.word	0xffffffff


	//   ....[64]....
        /*0304*/ 	.word	0xffffffff


	//   ....[65]....
        /*0308*/ 	.word	0xffffffff


	//   ....[66]....
        /*030c*/ 	.word	0xffffffff


	//   ....[67]....
        /*0310*/ 	.word	0xffffffff


	//   ....[68]....
        /*0314*/ 	.word	0xffffffff


	//   ....[69]....
        /*0318*/ 	.word	0xffffffff


	//   ....[70]....
        /*031c*/ 	.word	0xffffffff


	//   ....[71]....
        /*0320*/ 	.word	0xffffffff


	//   ....[72]....
        /*0324*/ 	.word	0xffffffff


	//   ....[73]....
        /*0328*/ 	.word	0xffffffff


	//   ....[74]....
        /*032c*/ 	.word	0xffffffff


	//   ....[75]....
        /*0330*/ 	.word	0xffffffff


	//   ....[76]....
        /*0334*/ 	.word	0xffffffff


	//   ....[77]....
        /*0338*/ 	.word	0xffffffff


	//   ....[78]....
        /*033c*/ 	.word	0xffffffff


	//   ....[79]....
        /*0340*/ 	.word	0xffffffff


	//   ....[80]....
        /*0344*/ 	.word	0xffffffff


	//   ....[81]....
        /*0348*/ 	.word	0xffffffff


	//   ....[82]....
        /*034c*/ 	.word	0xffffffff


	//   ....[83]....
        /*0350*/ 	.word	0xffffffff


	//   ....[84]....
        /*0354*/ 	.word	0xffffffff


	//   ....[85]....
        /*0358*/ 	.word	0xffffffff


	//   ....[86]....
        /*035c*/ 	.word	0xffffffff


	//   ....[87]....
        /*0360*/ 	.word	0xffffffff


	//   ....[88]....
        /*0364*/ 	.word	0xffffffff


	//   ....[89]....
        /*0368*/ 	.word	0xffffffff


	//   ....[90]....
        /*036c*/ 	.word	0xffffffff


	//   ....[91]....
        /*0370*/ 	.word	0xffffffff


	//   ....[92]....
        /*0374*/ 	.word	0xffffffff


	//   ....[93]....
        /*0378*/ 	.word	0xffffffff


	//   ....[94]....
        /*037c*/ 	.word	0xffffffff


	//   ....[95]....
        /*0380*/ 	.word	0xffffffff


	//   ....[96]....
        /*0384*/ 	.word	0xffffffff


	//   ....[97]....
        /*0388*/ 	.word	0xffffffff


	//   ....[98]....
        /*038c*/ 	.word	0xffffffff


	//   ....[99]....
        /*0390*/ 	.word	0xffffffff


	//   ....[100]....
        /*0394*/ 	.word	0xffffffff


	//   ....[101]....
        /*0398*/ 	.word	0xffffffff


	//   ....[102]....
        /*039c*/ 	.word	0xffffffff


	//   ....[103]....
        /*03a0*/ 	.word	0xffffffff


	//   ....[104]....
        /*03a4*/ 	.word	0xffffffff


	//   ....[105]....
        /*03a8*/ 	.word	0xffffffff


	//   ....[106]....
        /*03ac*/ 	.word	0xffffffff


	//   ....[107]....
        /*03b0*/ 	.word	0xffffffff


	//   ....[108]....
        /*03b4*/ 	.word	0xffffffff


	//   ....[109]....
        /*03b8*/ 	.word	0xffffffff


	//   ....[110]....
        /*03bc*/ 	.word	0xffffffff


	//   ....[111]....
        /*03c0*/ 	.word	0xffffffff


	//   ....[112]....
        /*03c4*/ 	.word	0xffffffff


	//   ....[113]....
        /*03c8*/ 	.word	0xffffffff


	//   ....[114]....
        /*03cc*/ 	.word	0xffffffff


	//   ....[115]....
        /*03d0*/ 	.word	0xffffffff


	//   ....[116]....
        /*03d4*/ 	.word	0xffffffff


	//   ....[117]....
        /*03d8*/ 	.word	0xffffffff


	//   ....[118]....
        /*03dc*/ 	.word	0xffffffff


	//   ....[119]....
        /*03e0*/ 	.word	0xffffffff


	//   ....[120]....
        /*03e4*/ 	.word	0xffffffff


	//   ....[121]....
        /*03e8*/ 	.word	0xffffffff


	//   ....[122]....
        /*03ec*/ 	.word	0xffffffff


	//   ....[123]....
        /*03f0*/ 	.word	0xffffffff


	//   ....[124]....
        /*03f4*/ 	.word	0xffffffff


	//   ....[125]....
        /*03f8*/ 	.word	0xffffffff


	//   ....[126]....
        /*03fc*/ 	.word	0xffffffff


	//   ....[127]....
        /*0400*/ 	.word	0xffffffff


	//   ....[128]....
        /*0404*/ 	.word	0xffffffff


	//   ....[129]....
        /*0408*/ 	.word	0xffffffff


	//   ....[130]....
        /*040c*/ 	.word	0xffffffff


	//   ....[131]....
        /*0410*/ 	.word	0xffffffff


	//   ....[132]....
        /*0414*/ 	.word	0xffffffff


	//   ....[133]....
        /*0418*/ 	.word	0xffffffff


	//   ....[134]....
        /*041c*/ 	.word	0xffffffff


	//   ....[135]....
        /*0420*/ 	.word	0xffffffff


	//   ....[136]....
        /*0424*/ 	.word	0xffffffff


	//   ....[137]....
        /*0428*/ 	.word	0xffffffff


	//   ....[138]....
        /*042c*/ 	.word	0xffffffff


	//   ....[139]....
        /*0430*/ 	.word	0xffffffff


	//   ....[140]....
        /*0434*/ 	.word	0xffffffff


	//   ....[141]....
        /*0438*/ 	.word	0xffffffff


	//   ....[142]....
        /*043c*/ 	.word	0xffffffff


	//   ....[143]....
        /*0440*/ 	.word	0xffffffff


	//   ....[144]....
        /*0444*/ 	.word	0xffffffff


	//   ....[145]....
        /*0448*/ 	.word	0xffffffff


	//   ....[146]....
        /*044c*/ 	.word	0xffffffff


	//   ....[147]....
        /*0450*/ 	.word	0xffffffff


	//   ....[148]....
        /*0454*/ 	.word	0xffffffff


	//   ....[149]....
        /*0458*/ 	.word	0xffffffff


	//   ....[150]....
        /*045c*/ 	.word	0xffffffff


	//   ....[151]....
        /*0460*/ 	.word	0xffffffff


	//   ....[152]....
        /*0464*/ 	.word	0xffffffff


	//   ....[153]....
        /*0468*/ 	.word	0xffffffff


	//   ....[154]....
        /*046c*/ 	.word	0xffffffff


	//   ....[155]....
        /*0470*/ 	.word	0xffffffff


	//   ....[156]....
        /*0474*/ 	.word	0xffffffff


	//   ....[157]....
        /*0478*/ 	.word	0xffffffff


	//   ....[158]....
        /*047c*/ 	.word	0xffffffff


	//   ....[159]....
        /*0480*/ 	.word	0xffffffff


	//   ....[160]....
        /*0484*/ 	.word	0xffffffff


	//   ....[161]....
        /*0488*/ 	.word	0xffffffff


	//   ....[162]....
        /*048c*/ 	.word	0xffffffff


	//   ....[163]....
        /*0490*/ 	.word	0xffffffff


	//   ....[164]....
        /*0494*/ 	.word	0xffffffff


	//   ....[165]....
        /*0498*/ 	.word	0xffffffff


	//   ....[166]....
        /*049c*/ 	.word	0xffffffff


	//   ....[167]....
        /*04a0*/ 	.word	0xffffffff


	//   ....[168]....
        /*04a4*/ 	.word	0xffffffff


	//   ....[169]....
        /*04a8*/ 	.word	0xffffffff


	//   ....[170]....
        /*04ac*/ 	.word	0xffffffff


	//   ....[171]....
        /*04b0*/ 	.word	0xffffffff


	//   ....[172]....
        /*04b4*/ 	.word	0xffffffff


	//   ....[173]....
        /*04b8*/ 	.word	0xffffffff


	//   ....[174]....
        /*04bc*/ 	.word	0xffffffff


	//   ....[175]....
        /*04c0*/ 	.word	0xffffffff


	//   ....[176]....
        /*04c4*/ 	.word	0xffffffff


	//   ....[177]....
        /*04c8*/ 	.word	0xffffffff


	//   ....[178]....
        /*04cc*/ 	.word	0xffffffff


	//   ....[179]....
        /*04d0*/ 	.word	0xffffffff


	//   ....[180]....
        /*04d4*/ 	.word	0xffffffff


	//   ....[181]....
        /*04d8*/ 	.word	0xffffffff


	//   ....[182]....
        /*04dc*/ 	.word	0xffffffff


	//   ....[183]....
        /*04e0*/ 	.word	0xffffffff


	//   ....[184]....
        /*04e4*/ 	.word	0xffffffff


	//   ....[185]....
        /*04e8*/ 	.word	0xffffffff


	//   ....[186]....
        /*04ec*/ 	.word	0xffffffff


	//   ....[187]....
        /*04f0*/ 	.word	0xffffffff


	//   ....[188]....
        /*04f4*/ 	.word	0xffffffff


	//   ....[189]....
        /*04f8*/ 	.word	0xffffffff


	//   ....[190]....
        /*04fc*/ 	.word	0xffffffff


	//   ....[191]....
        /*0500*/ 	.word	0xffffffff


	//   ....[192]....
        /*0504*/ 	.word	0xffffffff


	//   ....[193]....
        /*0508*/ 	.word	0xffffffff


	//   ....[194]....
        /*050c*/ 	.word	0xffffffff


	//   ....[195]....
        /*0510*/ 	.word	0xffffffff


	//   ....[196]....
        /*0514*/ 	.word	0xffffffff


	//   ....[197]....
        /*0518*/ 	.word	0xffffffff


	//   ....[198]....
        /*051c*/ 	.word	0xffffffff


	//   ....[199]....
        /*0520*/ 	.word	0xffffffff


	//   ....[200]....
        /*0524*/ 	.word	0xffffffff


	//   ....[201]....
        /*0528*/ 	.word	0xffffffff


	//   ....[202]....
        /*052c*/ 	.word	0xffffffff


	//   ....[203]....
        /*0530*/ 	.word	0xffffffff


	//   ....[204]....
        /*0534*/ 	.word	0xffffffff


	//   ....[205]....
        /*0538*/ 	.word	0xffffffff


	//   ....[206]....
        /*053c*/ 	.word	0xffffffff


	//   ....[207]....
        /*0540*/ 	.word	0xffffffff


	//   ....[208]....
        /*0544*/ 	.word	0xffffffff


	//   ....[209]....
        /*0548*/ 	.word	0xffffffff


	//   ....[210]....
        /*054c*/ 	.word	0xffffffff


	//   ....[211]....
        /*0550*/ 	.word	0xffffffff


	//   ....[212]....
        /*0554*/ 	.word	0xffffffff


	//   ....[213]....
        /*0558*/ 	.word	0xffffffff


	//   ....[214]....
        /*055c*/ 	.word	0xffffffff


	//----- nvinfo : EIATTR_COOP_GROUP_INSTR_OFFSETS
	.align		4
.L_428:
        /*0560*/ 	.byte	0x04, 0x28
        /*0562*/ 	.short	(.L_430 - .L_429)


	//   ....[0]....
.L_429:
        /*0564*/ 	.word	0x00000050


	//   ....[1]....
        /*0568*/ 	.word	0x000001f0


	//   ....[2]....
        /*056c*/ 	.word	0x00000220


	//   ....[3]....
        /*0570*/ 	.word	0x00000250


	//   ....[4]....
        /*0574*/ 	.word	0x00000280


	//   ....[5]....
        /*0578*/ 	.word	0x000002b0


	//   ....[6]....
        /*057c*/ 	.word	0x000002e0


	//   ....[7]....
        /*0580*/ 	.word	0x00000450


	//   ....[8]....
        /*0584*/ 	.word	0x00000490


	//   ....[9]....
        /*0588*/ 	.word	0x000004c0


	//   ....[10]....
        /*058c*/ 	.word	0x000004f0


	//   ....[11]....
        /*0590*/ 	.word	0x00000520


	//   ....[12]....
        /*0594*/ 	.word	0x00000550


	//   ....[13]....
        /*0598*/ 	.word	0x000005e0


	//   ....[14]....
        /*059c*/ 	.word	0x00000610


	//   ....[15]....
        /*05a0*/ 	.word	0x00000630


	//   ....[16]....
        /*05a4*/ 	.word	0x00000690


	//   ....[17]....
        /*05a8*/ 	.word	0x00002180


	//   ....[18]....
        /*05ac*/ 	.word	0x000021a0


	//   ....[19]....
        /*05b0*/ 	.word	0x00002270


	//   ....[20]....
        /*05b4*/ 	.word	0x00002280


	//   ....[21]....
        /*05b8*/ 	.word	0x00002350


	//   ....[22]....
        /*05bc*/ 	.word	0x00002370


	//   ....[23]....
        /*05c0*/ 	.word	0x00002440


	//   ....[24]....
        /*05c4*/ 	.word	0x00002450


	//   ....[25]....
        /*05c8*/ 	.word	0x00002520


	//   ....[26]....
        /*05cc*/ 	.word	0x00002540


	//   ....[27]....
        /*05d0*/ 	.word	0x00002610


	//   ....[28]....
        /*05d4*/ 	.word	0x00002620


	//   ....[29]....
        /*05d8*/ 	.word	0x000026f0


	//   ....[30]....
        /*05dc*/ 	.word	0x00002710


	//   ....[31]....
        /*05e0*/ 	.word	0x000027e0


	//   ....[32]....
        /*05e4*/ 	.word	0x000027f0


	//   ....[33]....
        /*05e8*/ 	.word	0x000040f0


	//   ....[34]....
        /*05ec*/ 	.word	0x00004120


	//   ....[35]....
        /*05f0*/ 	.word	0x00004270


	//   ....[36]....
        /*05f4*/ 	.word	0x000042a0


	//   ....[37]....
        /*05f8*/ 	.word	0x000042d0


	//   ....[38]....
        /*05fc*/ 	.word	0x000043b0


	//   ....[39]....
        /*0600*/ 	.word	0x00004460


	//   ....[40]....
        /*0604*/ 	.word	0x00004510


	//   ....[41]....
        /*0608*/ 	.word	0x00006940


	//   ....[42]....
        /*060c*/ 	.word	0x00006a50


	//   ....[43]....
        /*0610*/ 	.word	0x00006aa0


	//   ....[44]....
        /*0614*/ 	.word	0x00006ad0


	//   ....[45]....
        /*0618*/ 	.word	0x00006b20


	//   ....[46]....
        /*061c*/ 	.word	0x00006bc0


	//   ....[47]....
        /*0620*/ 	.word	0x00006ca0


	//   ....[48]....
        /*0624*/ 	.word	0x000070d0


	//   ....[49]....
        /*0628*/ 	.word	0x00008b40


	//   ....[50]....
        /*062c*/ 	.word	0x00008b50


	//   ....[51]....
        /*0630*/ 	.word	0x00008b60


	//   ....[52]....
        /*0634*/ 	.word	0x00008b70


	//   ....[53]....
        /*0638*/ 	.word	0x00008ba0


	//   ....[54]....
        /*063c*/ 	.word	0x00008bc0


	//   ....[55]....
        /*0640*/ 	.word	0x00008be0


	//   ....[56]....
        /*0644*/ 	.word	0x00008bf0


	//   ....[57]....
        /*0648*/ 	.word	0x00009db0


	//   ....[58]....
        /*064c*/ 	.word	0x00009dc0


	//   ....[59]....
        /*0650*/ 	.word	0x00009dd0


	//   ....[60]....
        /*0654*/ 	.word	0x00009de0


	//   ....[61]....
        /*0658*/ 	.word	0x00009df0


	//   ....[62]....
        /*065c*/ 	.word	0x00009e00


	//   ....[63]....
        /*0660*/ 	.word	0x00009e10


	//   ....[64]....
        /*0664*/ 	.word	0x00009e20


	//   ....[65]....
        /*0668*/ 	.word	0x0000a210


	//   ....[66]....
        /*066c*/ 	.word	0x0000a230


	//   ....[67]....
        /*0670*/ 	.word	0x0000a2a0


	//   ....[68]....
        /*0674*/ 	.word	0x0000a2b0


	//   ....[69]....
        /*0678*/ 	.word	0x0000a320


	//   ....[70]....
        /*067c*/ 	.word	0x0000a340


	//   ....[71]....
        /*0680*/ 	.word	0x0000a3b0


	//   ....[72]....
        /*0684*/ 	.word	0x0000a3c0


	//   ....[73]....
        /*0688*/ 	.word	0x0000a430


	//   ....[74]....
        /*068c*/ 	.word	0x0000a450


	//   ....[75]....
        /*0690*/ 	.word	0x0000a4c0


	//   ....[76]....
        /*0694*/ 	.word	0x0000a4d0


	//   ....[77]....
        /*0698*/ 	.word	0x0000a540


	//   ....[78]....
        /*069c*/ 	.word	0x0000a560


	//   ....[79]....
        /*06a0*/ 	.word	0x0000a5d0


	//   ....[80]....
        /*06a4*/ 	.word	0x0000a5e0


	//   ....[81]....
        /*06a8*/ 	.word	0x0000a870


	//   ....[82]....
        /*06ac*/ 	.word	0x0000a890


	//   ....[83]....
        /*06b0*/ 	.word	0x0000abd0


	//   ....[84]....
        /*06b4*/ 	.word	0x0000abe0


	//   ....[85]....
        /*06b8*/ 	.word	0x0000ae40


	//   ....[86]....
        /*06bc*/ 	.word	0x0000ae60


	//   ....[87]....
        /*06c0*/ 	.word	0x0000b0c0


	//   ....[88]....
        /*06c4*/ 	.word	0x0000b0d0


	//   ....[89]....
        /*06c8*/ 	.word	0x0000ba90


	//   ....[90]....
        /*06cc*/ 	.word	0x0000bab0


	//   ....[91]....
        /*06d0*/ 	.word	0x0000bb20


	//   ....[92]....
        /*06d4*/ 	.word	0x0000bb30


	//   ....[93]....
        /*06d8*/ 	.word	0x0000bba0


	//   ....[94]....
        /*06dc*/ 	.word	0x0000bbc0


	//   ....[95]....
        /*06e0*/ 	.word	0x0000bc30


	//   ....[96]....
        /*06e4*/ 	.word	0x0000bc40


	//   ....[97]....
        /*06e8*/ 	.word	0x0000bcb0


	//   ....[98]....
        /*06ec*/ 	.word	0x0000bcd0


	//   ....[99]....
        /*06f0*/ 	.word	0x0000bd40


	//   ....[100]....
        /*06f4*/ 	.word	0x0000bd50


	//   ....[101]....
        /*06f8*/ 	.word	0x0000bdc0


	//   ....[102]....
        /*06fc*/ 	.word	0x0000bde0


	//   ....[103]....
        /*0700*/ 	.word	0x0000be50


	//   ....[104]....
        /*0704*/ 	.word	0x0000be60


	//   ....[105]....
        /*0708*/ 	.word	0x0000bf90


	//   ....[106]....
        /*070c*/ 	.word	0x0000bfb0


	//   ....[107]....
        /*0710*/ 	.word	0x0000c0d0


	//   ....[108]....
        /*0714*/ 	.word	0x0000c110


	//   ....[109]....
        /*0718*/ 	.word	0x0000c140


	//   ....[110]....
        /*071c*/ 	.word	0x0000c170


	//   ....[111]....
        /*0720*/ 	.word	0x0000c1a0


	//   ....[112]....
        /*0724*/ 	.word	0x0000c1d0


	//   ....[113]....
        /*0728*/ 	.word	0x0000c320


	//   ....[114]....
        /*072c*/ 	.word	0x0000c360


	//   ....[115]....
        /*0730*/ 	.word	0x0000c390


	//   ....[116]....
        /*0734*/ 	.word	0x0000c3c0


	//   ....[117]....
        /*0738*/ 	.word	0x0000c3f0


	//   ....[118]....
        /*073c*/ 	.word	0x0000c420


	//   ....[119]....
        /*0740*/ 	.word	0x0000c4b0


	//   ....[120]....
        /*0744*/ 	.word	0x0000c4e0


	//   ....[121]....
        /*0748*/ 	.word	0x0000c4f0


	//   ....[122]....
        /*074c*/ 	.word	0x0000c550


	//   ....[123]....
        /*0750*/ 	.word	0x0000ca90


	//   ....[124]....
        /*0754*/ 	.word	0x0000caf0


	//   ....[125]....
        /*0758*/ 	.word	0x0000cb40


	//   ....[126]....
        /*075c*/ 	.word	0x0000cb90


	//   ....[127]....
        /*0760*/ 	.word	0x0000cbe0


	//   ....[128]....
        /*0764*/ 	.word	0x0000cc50


	//   ....[129]....
        /*0768*/ 	.word	0x0000cca0


	//   ....[130]....
        /*076c*/ 	.word	0x0000cd00


	//   ....[131]....
        /*0770*/ 	.word	0x0000cd70


	//   ....[132]....
        /*0774*/ 	.word	0x0000cdd0


	//   ....[133]....
        /*0778*/ 	.word	0x0000ce40


	//   ....[134]....
        /*077c*/ 	.word	0x0000ceb0


	//   ....[135]....
        /*0780*/ 	.word	0x0000cf20


	//   ....[136]....
        /*0784*/ 	.word	0x0000cf80


	//   ....[137]....
        /*0788*/ 	.word	0x0000cff0


	//   ....[138]....
        /*078c*/ 	.word	0x0000d060


	//   ....[139]....
        /*0790*/ 	.word	0x0000d0d0


	//   ....[140]....
        /*0794*/ 	.word	0x0000d130


	//   ....[141]....
        /*0798*/ 	.word	0x0000d1a0


	//   ....[142]....
        /*079c*/ 	.word	0x0000d210


	//   ....[143]....
        /*07a0*/ 	.word	0x0000d280


	//   ....[144]....
        /*07a4*/ 	.word	0x0000d2e0


	//   ....[145]....
        /*07a8*/ 	.word	0x0000d350


	//   ....[146]....
        /*07ac*/ 	.word	0x0000d3c0


	//   ....[147]....
        /*07b0*/ 	.word	0x0000d430


	//   ....[148]....
        /*07b4*/ 	.word	0x0000d490


	//   ....[149]....
        /*07b8*/ 	.word	0x0000d510


	//   ....[150]....
        /*07bc*/ 	.word	0x0000d560


	//   ....[151]....
        /*07c0*/ 	.word	0x0000d5b0


	//   ....[152]....
        /*07c4*/ 	.word	0x0000d600


	//   ....[153]....
        /*07c8*/ 	.word	0x0000d650


	//   ....[154]....
        /*07cc*/ 	.word	0x0000d6a0


	//   ....[155]....
        /*07d0*/ 	.word	0x0000d6f0


	//   ....[156]....
        /*07d4*/ 	.word	0x0000d740


	//   ....[157]....
        /*07d8*/ 	.word	0x0000d7b0


	//   ....[158]....
        /*07dc*/ 	.word	0x0000d820


	//   ....[159]....
        /*07e0*/ 	.word	0x0000d890


	//   ....[160]....
        /*07e4*/ 	.word	0x0000d8f0


	//   ....[161]....
        /*07e8*/ 	.word	0x0000d960


	//   ....[162]....
        /*07ec*/ 	.word	0x0000d9d0


	//   ....[163]....
        /*07f0*/ 	.word	0x0000da40


	//   ....[164]....
        /*07f4*/ 	.word	0x0000daa0


	//   ....[165]....
        /*07f8*/ 	.word	0x0000db10


	//   ....[166]....
        /*07fc*/ 	.word	0x0000db80


	//   ....[167]....
        /*0800*/ 	.word	0x0000dbf0


	//   ....[168]....
        /*0804*/ 	.word	0x0000dc50


	//   ....[169]....
        /*0808*/ 	.word	0x0000dcc0


	//   ....[170]....
        /*080c*/ 	.word	0x0000dd30


	//   ....[171]....
        /*0810*/ 	.word	0x0000dda0


	//   ....[172]....
        /*0814*/ 	.word	0x0000de00


	//   ....[173]....
        /*0818*/ 	.word	0x0000de70


	//   ....[174]....
        /*081c*/ 	.word	0x0000dee0


	//   ....[175]....
        /*0820*/ 	.word	0x0000df50


	//   ....[176]....
        /*0824*/ 	.word	0x0000dfb0


	//   ....[177]....
        /*0828*/ 	.word	0x0000e020


	//   ....[178]....
        /*082c*/ 	.word	0x0000e090


	//   ....[179]....
        /*0830*/ 	.word	0x0000e100


	//   ....[180]....
        /*0834*/ 	.word	0x0000e160


	//   ....[181]....
        /*0838*/ 	.word	0x0000e1d0


	//   ....[182]....
        /*083c*/ 	.word	0x0000e240


	//   ....[183]....
        /*0840*/ 	.word	0x0000e2b0


	//   ....[184]....
        /*0844*/ 	.word	0x0000e310


	//   ....[185]....
        /*0848*/ 	.word	0x0000e380


	//   ....[186]....
        /*084c*/ 	.word	0x0000e3f0


	//   ....[187]....
        /*0850*/ 	.word	0x0000e460


	//   ....[188]....
        /*0854*/ 	.word	0x0000e4c0


	//   ....[189]....
        /*0858*/ 	.word	0x0000e530


	//   ....[190]....
        /*085c*/ 	.word	0x0000e5a0


	//   ....[191]....
        /*0860*/ 	.word	0x0000e610


	//   ....[192]....
        /*0864*/ 	.word	0x0000e670


	//   ....[193]....
        /*0868*/ 	.word	0x0000e6e0


	//   ....[194]....
        /*086c*/ 	.word	0x0000e750


	//   ....[195]....
        /*0870*/ 	.word	0x0000e7c0


	//   ....[196]....
        /*0874*/ 	.word	0x0000e820


	//   ....[197]....
        /*0878*/ 	.word	0x0000e890


	//   ....[198]....
        /*087c*/ 	.word	0x0000e900


	//   ....[199]....
        /*0880*/ 	.word	0x0000e950


	//   ....[200]....
        /*0884*/ 	.word	0x0000e990


	//   ....[201]....
        /*0888*/ 	.word	0x0000e9e0


	//   ....[202]....
        /*088c*/ 	.word	0x0000ea30


	//   ....[203]....
        /*0890*/ 	.word	0x0000ea80


	//   ....[204]....
        /*0894*/ 	.word	0x0000eaf0


	//   ....[205]....
        /*0898*/ 	.word	0x0000eb40


	//   ....[206]....
        /*089c*/ 	.word	0x0000eb90


	//   ....[207]....
        /*08a0*/ 	.word	0x0000ebe0


	//   ....[208]....
        /*08a4*/ 	.word	0x0000ec30


	//   ....[209]....
        /*08a8*/ 	.word	0x0000ec80


	//   ....[210]....
        /*08ac*/ 	.word	0x0000ecf0


	//   ....[211]....
        /*08b0*/ 	.word	0x0000ed40


	//   ....[212]....
        /*08b4*/ 	.word	0x0000eda0


	//   ....[213]....
        /*08b8*/ 	.word	0x0000ee00


	//   ....[214]....
        /*08bc*/ 	.word	0x0000ee60


	//----- nvinfo : EIATTR_EXIT_INSTR_OFFSETS
	.align		4
.L_430:
        /*08c0*/ 	.byte	0x04, 0x1c
        /*08c2*/ 	.short	(.L_432 - .L_431)


	//   ....[0]....
.L_431:
        /*08c4*/ 	.word	0x00000b50


	//   ....[1]....
        /*08c8*/ 	.word	0x0000ca50


	//----- nvinfo : EIATTR_MAX_THREADS
	.align		4
.L_432:
        /*08cc*/ 	.byte	0x04, 0x05
        /*08ce*/ 	.short	(.L_434 - .L_433)
.L_433:
        /*08d0*/ 	.word	0x00000080
        /*08d4*/ 	.word	0x00000001
        /*08d8*/ 	.word	0x00000001


	//----- nvinfo : EIATTR_CRS_STACK_SIZE
	.align		4
.L_434:
        /*08dc*/ 	.byte	0x04, 0x1e
        /*08de*/ 	.short	(.L_436 - .L_435)
.L_435:
        /*08e0*/ 	.word	0x00000000
.L_436:


//--------------------- .nv.info._ZN7cutlass13device_kernelIN5flash19enable_sm80_to_sm89INS1_16FlashAttnFwdSm80INS1_25CollectiveMainloopFwdSm80ILi4ELi1ELb0EN4cute5tupleIJNS5_1CILi128EEENS7_ILi80EEENS7_ILi64EEEEEELi64ENS_10bfloat16_tEfNS_4arch4Sm80ELb0ELb0ELb0ELb1ELb0ELb1ELb1ELb1EEENS1_21CollectiveEpilogueFwdINS6_IJS8_SA_S9_EEENS6_IJNS7_ILi1EEESI_SI_EEESC_SE_Li128ELb1ELb1ELb1ELb0EEENS1_36VarlenDynamicPersistentTileSchedulerILi128ELi80ELi128ELi128ELb1ELb1ELb0ELb0ELb1ELb1EEEEEEEEEvNT_6ParamsE --------------------------
	.section	.nv.info._ZN7cutlass13device_kernelIN5flash19enable_sm80_to_sm89INS1_16FlashAttnFwdSm80INS1_25CollectiveMainloopFwdSm80ILi4ELi1ELb0EN4cute5tupleIJNS5_1CILi128EEENS7_ILi80EEENS7_ILi64EEEEEELi64ENS_10bfloat16_tEfNS_4arch4Sm80ELb0ELb0ELb0ELb1ELb0ELb1ELb1ELb1EEENS1_21CollectiveEpilogueFwdINS6_IJS8_SA_S9_EEENS6_IJNS7_ILi1EEESI_SI_EEESC_SE_Li128ELb1ELb1ELb1ELb0EEENS1_36VarlenDynamicPersistentTileSchedulerILi128ELi80ELi128ELi128ELb1ELb1ELb0ELb0ELb1ELb1EEEEEEEEEvNT_6ParamsE,"",@"SHT_CUDA_INFO"
	.sectionflags	@""
	.align	4


	//----- nvinfo : EIATTR_CUDA_API_VERSION
	.align		4
        /*0000*/ 	.byte	0x04, 0x37
        /*0002*/ 	.short	(.L_438 - .L_437)
.L_437:
        /*0004*/ 	.word	0x00000082


	//----- nvinfo : EIATTR_SW2861232_WAR
	.align		4
.L_438:
        /*0008*/ 	.byte	0x01, 0x35
	.zero		2


	//----- nvinfo : EIATTR_PARAM_CBANK
	.align		4
        /*000c*/ 	.byte	0x04, 0x0a
        /*000e*/ 	.short	(.L_440 - .L_439)
	.align		4
.L_439:
        /*0010*/ 	.word	index@(.nv.constant0._ZN7cutlass13device_kernelIN5flash19enable_sm80_to_sm89INS1_16FlashAttnFwdSm80INS1_25CollectiveMainloopFwdSm80ILi4ELi1ELb0EN4cute5tupleIJNS5_1CILi128EEENS7_ILi80EEENS7_ILi64EEEEEELi64ENS_10bfloat16_tEfNS_4arch4Sm80ELb0ELb0ELb0ELb1ELb0ELb1ELb1ELb1EEENS1_21CollectiveEpilogueFwdINS6_IJS8_SA_S9_EEENS6_IJNS7_ILi1EEESI_SI_EEESC_SE_Li128ELb1ELb1ELb1ELb0EEENS1_36VarlenDynamicPersistentTileSchedulerILi128ELi80ELi128ELi128ELb1ELb1ELb0ELb0ELb1ELb1EEEEEEEEEvNT_6ParamsE)
        /*0014*/ 	.short	0x0160
        /*0016*/ 	.short	0x0438


	//----- nvinfo : EIATTR_CBANK_PARAM_SIZE
	.align		4
.L_440:
        /*0018*/ 	.byte	0x03, 0x19
        /*001a*/ 	.short	0x0438


	//----- nvinfo : EIATTR_KPARAM_INFO
	.align		4
        /*001c*/ 	.byte	0x04, 0x17
        /*001e*/ 	.short	(.L_442 - .L_441)
.L_441:
        /*0020*/ 	.word	0x00000000
        /*0024*/ 	.short	0x0000
        /*0026*/ 	.short	0x0000
        /*0028*/ 	.byte	0x00, 0xf0, 0xe1, 0x10


	//----- nvinfo : EIATTR_MAXREG_COUNT
	.align		4
.L_442:
        /*002c*/ 	.byte	0x03, 0x1b
        /*002e*/ 	.short	0x00ff


	//----- nvinfo : EIATTR_NUM_BARRIERS
	.align		4
        /*0030*/ 	.byte	0x02, 0x4c
        /*0032*/ 	.byte	0x06
	.zero		1


	//----- nvinfo : EIATTR_ANNOTATIONS
	.align		4
        /*0034*/ 	.byte	0x04, 0x55
        /*0036*/ 	.short	(.L_444 - .L_443)


	//   ....[0]....
.L_443:
        /* <DEDUP_REMOVED lines=40> */


	//----- nvinfo : EIATTR_MERCURY_ISA_VERSION
	.align		4
.L_444:
        /*02a8*/ 	.byte	0x03, 0x5f
        /*02aa*/ 	.short	0x0000


	//----- nvinfo : EIATTR_INT_WARP_WIDE_INSTR_OFFSETS
	.align		4
        /*02ac*/ 	.byte	0x04, 0x31
        /*02ae*/ 	.short	(.L_446 - .L_445)


	//   ....[0]....
.L_445:
        /*02b0*/ 	.word	0x000122d0


	//   ....[1]....
        /*02b4*/ 	.word	0x00012350


	//----- nvinfo : EIATTR_COOP_GROUP_MASK_REGIDS
	.align		4
.L_446:
        /*02b8*/ 	.byte	0x04, 0x29
        /*02ba*/ 	.short	(.L_448 - .L_447)


	//   ....[0]....
.L_447:
        /*02bc*/ 	.word	0xffffffff


	//   ....[1]....
        /*02c0*/ 	.word	0xffffffff


	//   ....[2]....
        /*02c4*/ 	.word	0xffffffff


	//   ....[3]....
        /*02c8*/ 	.word	0xffffffff


	//   ....[4]....
        /*02cc*/ 	.word	0xffffffff


	//   ....[5]....
        /*02d0*/ 	.word	0xffffffff


	//   ....[6]....
        /*02d4*/ 	.word	0xffffffff


	//   ....[7]....
        /*02d8*/ 	.word	0xffffffff


	//   ....[8]....
        /*02dc*/ 	.word	0xffffffff


	//   ....[9]....
        /*02e0*/ 	.word	0xffffffff


	//   ....[10]....
        /*02e4*/ 	.word	0xffffffff


	//   ....[11]....
        /*02e8*/ 	.word	0xffffffff


	//   ....[12]....
        /*02ec*/ 	.word	0xffffffff


	//   ....[13]....
        /*02f0*/ 	.word	0xffffffff


	//   ....[14]....
        /*02f4*/ 	.word	0xffffffff


	//   ....[15]....
        /*02f8*/ 	.word	0xffffffff


	//   ....[16]....
        /*02fc*/ 	.word	0xffffffff


	//   ....[17]....
        /*0300*/ 	.word	0xffffffff


	//   ....[18]....
        /*0304*/ 	.word	0xffffffff


	//   ....[19]....
        /*0308*/ 	.word	0xffffffff


	//   ....[20]....
        /*030c*/ 	.word	0xffffffff


	//   ....[21]....
        /*0310*/ 	.word	0xffffffff


	//   ....[22]....
        /*0314*/ 	.word	0xffffffff


	//   ....[23]....
        /*0318*/ 	.word	0xffffffff


	//   ....[24]....
        /*031c*/ 	.word	0xffffffff


	//   ....[25]....
        /*0320*/ 	.word	0xffffffff


	//   ....[26]....
        /*0324*/ 	.word	0xffffffff


	//   ....[27]....
        /*0328*/ 	.word	0xffffffff


	//   ....[28]....
        /*032c*/ 	.word	0xffffffff


	//   ....[29]....
        /*0330*/ 	.word	0xffffffff


	//   ....[30]....
        /*0334*/ 	.word	0xffffffff


	//   ....[31]....
        /*0338*/ 	.word	0xffffffff


	//   ....[32]....
        /*033c*/ 	.word	0xffffffff


	//   ....[33]....
        /*0340*/ 	.word	0xffffffff


	//   ....[34]....
        /*0344*/ 	.word	0xffffffff


	//   ....[35]....
        /*0348*/ 	.word	0xffffffff


	//   ....[36]....
        /*034c*/ 	.word	0xffffffff


	//   ....[37]....
        /*0350*/ 	.word	0xffffffff


	//   ....[38]....
        /*0354*/ 	.word	0xffffffff


	//   ....[39]....
        /*0358*/ 	.word	0xffffffff


	//   ....[40]....
        /*035c*/ 	.word	0xffffffff


	//   ....[41]....
        /*0360*/ 	.word	0xffffffff


	//   ....[42]....
        /*0364*/ 	.word	0xffffffff


	//   ....[43]....
        /*0368*/ 	.word	0xffffffff


	//   ....[44]....
        /*036c*/ 	.word	0xffffffff


	//   ....[45]....
        /*0370*/ 	.word	0xffffffff


	//   ....[46]....
        /*0374*/ 	.word	0xffffffff


	//   ....[47]....
        /*0378*/ 	.word	0xffffffff


	//   ....[48]....
        /*037c*/ 	.word	0xffffffff


	//   ....[49]....
        /*0380*/ 	.word	0xffffffff


	//   ....[50]....
        /*0384*/ 	.word	0xffffffff


	//   ....[51]....
        /*0388*/ 	.word	0xffffffff


	//   ....[52]....
        /*038c*/ 	.word	0xffffffff


	//   ....[53]....
        /*0390*/ 	.word	0xffffffff


	//   ....[54]....
        /*0394*/ 	.word	0xffffffff


	//   ....[55]....
        /*0398*/ 	.word	0xffffffff


	//   ....[56]....
        /*039c*/ 	.word	0xffffffff


	//   ....[57]....
        /*03a0*/ 	.word	0xffffffff


	//   ....[58]....
        /*03a4*/ 	.word	0xffffffff


	//   ....[59]....
        /*03a8*/ 	.word	0xffffffff


	//   ....[60]....
        /*03ac*/ 	.word	0xffffffff


	//   ....[61]....
        /*03b0*/ 	.word	0xffffffff


	//   ....[62]....
        /*03b4*/ 	.word	0xffffffff


	//   ....[63]....
        /*03b8*/ 	.word	0xffffffff


	//   ....[64]....
        /*03bc*/ 	.word	0xffffffff


	//   ....[65]....
        /*03c0*/ 	.word	0xffffffff


	//   ....[66]....
        /*03c4*/ 	.word	0xffffffff


	//   ....[67]....
        /*03c8*/ 	.word	0xffffffff


	//   ....[68]....
        /*03cc*/ 	.word	0xffffffff


	//   ....[69]....
        /*03d0*/ 	.word	0xffffffff


	//   ....[70]....
        /*03d4*/ 	.word	0xffffffff


	//   ....[71]....
        /*03d8*/ 	.word	0xffffffff


	//   ....[72]....
        /*03dc*/ 	.word	0xffffffff


	//   ....[73]....
        /*03e0*/ 	.word	0xffffffff


	//   ....[74]....
        /*03e4*/ 	.word	0xffffffff


	//   ....[75]....
        /*03e8*/ 	.word	0xffffffff


	//   ....[76]....
        /*03ec*/ 	.word	0xffffffff


	//   ....[77]....
        /*03f0*/ 	.word	0xffffffff


	//   ....[78]....
        /*03f4*/ 	.word	0xffffffff


	//   ....[79]....
        /*03f8*/ 	.word	0xffffffff


	//   ....[80]....
        /*03fc*/ 	.word	0xffffffff


	//   ....[81]....
        /*0400*/ 	.word	0xffffffff


	//   ....[82]....
        /*0404*/ 	.word	0xffffffff


	//   ....[83]....
        /*0408*/ 	.word	0xffffffff


	//   ....[84]....
        /*040c*/ 	.word	0xffffffff


	//   ....[85]....
        /*0410*/ 	.word	0xffffffff


	//   ....[86]....
        /*0414*/ 	.word	0xffffffff


	//   ....[87]....
        /*0418*/ 	.word	0xffffffff


	//   ....[88]....
        /*041c*/ 	.word	0xffffffff


	//   ....[89]....
        /*0420*/ 	.word	0xffffffff


	//   ....[90]....
        /*0424*/ 	.word	0xffffffff


	//   ....[91]....
        /*0428*/ 	.word	0xffffffff


	//   ....[92]....
        /*042c*/ 	.word	0xffffffff


	//   ....[93]....
        /*0430*/ 	.word	0xffffffff


	//   ....[94]....
        /*0434*/ 	.word	0xffffffff


	//   ....[95]....
        /*0438*/ 	.word	0xffffffff


	//   ....[96]....
        /*043c*/ 	.word	0xffffffff


	//   ....[97]....
        /*0440*/ 	.word	0xffffffff


	//   ....[98]....
        /*0444*/ 	.word	0xffffffff


	//   ....[99]....
        /*0448*/ 	.word	0xffffffff


	//   ....[100]....
        /*044c*/ 	.word	0xffffffff


	//   ....[101]....
        /*0450*/ 	.word	0xffffffff


	//   ....[102]....
        /*0454*/ 	.word	0xffffffff


	//   ....[103]....
        /*0458*/ 	.word	0xffffffff


	//   ....[104]....
        /*045c*/ 	.word	0xffffffff


	//   ....[105]....
        /*0460*/ 	.word	0xffffffff


	//   ....[106]....
        /*0464*/ 	.word	0xffffffff


	//   ....[107]....
        /*0468*/ 	.word	0xffffffff


	//   ....[108]....
        /*046c*/ 	.word	0xffffffff


	//   ....[109]....
        /*0470*/ 	.word	0xffffffff


	//   ....[110]....
        /*0474*/ 	.word	0xffffffff


	//   ....[111]....
        /*0478*/ 	.word	0xffffffff


	//   ....[112]....
        /*047c*/ 	.word	0xffffffff


	//   ....[113]....
        /*0480*/ 	.word	0xffffffff


	//   ....[114]....
        /*0484*/ 	.word	0xffffffff


	//   ....[115]....
        /*0488*/ 	.word	0xffffffff


	//   ....[116]....
        /*048c*/ 	.word	0xffffffff


	//   ....[117]....
        /*0490*/ 	.word	0xffffffff


	//   ....[118]....
        /*0494*/ 	.word	0xffffffff


	//   ....[119]....
        /*0498*/ 	.word	0xffffffff


	//   ....[120]....
        /*049c*/ 	.word	0xffffffff


	//   ....[121]....
        /*04a0*/ 	.word	0xffffffff


	//   ....[122]....
        /*04a4*/ 	.word	0xffffffff


	//   ....[123]....
        /*04a8*/ 	.word	0xffffffff


	//   ....[124]....
        /*04ac*/ 	.word	0xffffffff


	//   ....[125]....
        /*04b0*/ 	.word	0xffffffff


	//   ....[126]....
        /*04b4*/ 	.word	0xffffffff


	//   ....[127]....
        /*04b8*/ 	.word	0xffffffff


	//   ....[128]....
        /*04bc*/ 	.word	0xffffffff


	//   ....[129]....
        /*04c0*/ 	.word	0xffffffff


	//   ....[130]....
        /*04c4*/ 	.word	0xffffffff


	//   ....[131]....
        /*04c8*/ 	.word	0xffffffff


	//   ....[132]....
        /*04cc*/ 	.word	0xffffffff


	//   ....[133]....
        /*04d0*/ 	.word	0xffffffff


	//   ....[134]....
        /*04d4*/ 	.word	0xffffffff


	//   ....[135]....
        /*04d8*/ 	.word	0xffffffff


	//   ....[136]....
        /*04dc*/ 	.word	0xffffffff


	//   ....[137]....
        /*04e0*/ 	.word	0xffffffff


	//   ....[138]....
        /*04e4*/ 	.word	0xffffffff


	//   ....[139]....
        /*04e8*/ 	.word	0xffffffff


	//   ....[140]....
        /*04ec*/ 	.word	0xffffffff


	//   ....[141]....
        /*04f0*/ 	.word	0xffffffff


	//   ....[142]....
        /*04f4*/ 	.word	0xffffffff


	//   ....[143]....
        /*04f8*/ 	.word	0xffffffff


	//   ....[144]....
        /*04fc*/ 	.word	0xffffffff


	//   ....[145]....
        /*0500*/ 	.word	0xffffffff


	//   ....[146]....
        /*0504*/ 	.word	0xffffffff


	//   ....[147]....
        /*0508*/ 	.word	0xffffffff


	//   ....[148]....
        /*050c*/ 	.word	0xffffffff


	//   ....[149]....
        /*0510*/ 	.word	0xffffffff


	//   ....[150]....
        /*0514*/ 	.word	0xffffffff


	//   ....[151]....
        /*0518*/ 	.word	0xffffffff


	//   ....[152]....
        /*051c*/ 	.word	0xffffffff


	//   ....[153]....
        /*0520*/ 	.word	0xffffffff


	//   ....[154]....
        /*0524*/ 	.word	0xffffffff


	//   ....[155]....
        /*0528*/ 	.word	0xffffffff


	//   ....[156]....
        /*052c*/ 	.word	0xffffffff


	//   ....[157]....
        /*0530*/ 	.word	0xffffffff


	//   ....[158]....
        /*0534*/ 	.word	0xffffffff


	//   ....[159]....
        /*0538*/ 	.word	0xffffffff


	//   ....[160]....
        /*053c*/ 	.word	0xffffffff


	//   ....[161]....
        /*0540*/ 	.word	0xffffffff


	//   ....[162]....
        /*0544*/ 	.word	0xffffffff


	//   ....[163]....
        /*0548*/ 	.word	0xffffffff


	//   ....[164]....
        /*054c*/ 	.word	0xffffffff


	//   ....[165]....
        /*0550*/ 	.word	0xffffffff


	//   ....[166]....
        /*0554*/ 	.word	0xffffffff


	//   ....[167]....
        /*0558*/ 	.word	0xffffffff


	//   ....[168]....
        /*055c*/ 	.word	0xffffffff


	//   ....[169]....
        /*0560*/ 	.word	0xffffffff


	//   ....[170]....
        /*0564*/ 	.word	0xffffffff


	//   ....[171]....
        /*0568*/ 	.word	0xffffffff


	//   ....[172]....
        /*056c*/ 	.word	0xffffffff


	//   ....[173]....
        /*0570*/ 	.word	0xffffffff


	//   ....[174]....
        /*0574*/ 	.word	0xffffffff


	//   ....[175]....
        /*0578*/ 	.word	0xffffffff


	//   ....[176]....
        /*057c*/ 	.word	0xffffffff


	//   ....[177]....
        /*0580*/ 	.word	0xffffffff


	//   ....[178]....
        /*0584*/ 	.word	0xffffffff


	//   ....[179]....
        /*0588*/ 	.word	0xffffffff


	//   ....[180]....
        /*058c*/ 	.word	0xffffffff


	//   ....[181]....
        /*0590*/ 	.word	0xffffffff


	//   ....[182]....
        /*0594*/ 	.word	0xffffffff


	//   ....[183]....
        /*0598*/ 	.word	0xffffffff


	//   ....[184]....
        /*059c*/ 	.word	0xffffffff


	//   ....[185]....
        /*05a0*/ 	.word	0xffffffff


	//   ....[186]....
        /*05a4*/ 	.word	0xffffffff


	//   ....[187]....
        /*05a8*/ 	.word	0xffffffff


	//   ....[188]....
        /*05ac*/ 	.word	0xffffffff


	//   ....[189]....
        /*05b0*/ 	.word	0xffffffff


	//   ....[190]....
        /*05b4*/ 	.word	0xffffffff


	//   ....[191]....
        /*05b8*/ 	.word	0xffffffff


	//   ....[192]....
        /*05bc*/ 	.word	0xffffffff


	//   ....[193]....
        /*05c0*/ 	.word	0xffffffff


	//   ....[194]....
        /*05c4*/ 	.word	0xffffffff


	//   ....[195]....
        /*05c8*/ 	.word	0xffffffff


	//   ....[196]....
        /*05cc*/ 	.word	0xffffffff


	//   ....[197]....
        /*05d0*/ 	.word	0xffffffff


	//   ....[198]....
        /*05d4*/ 	.word	0xffffffff


	//   ....[199]....
        /*05d8*/ 	.word	0xffffffff


	//   ....[200]....
        /*05dc*/ 	.word	0xffffffff


	//   ....[201]....
        /*05e0*/ 	.word	0xffffffff


	//   ....[202]....
        /*05e4*/ 	.word	0xffffffff


	//   ....[203]....
        /*05e8*/ 	.word	0xffffffff


	//   ....[204]....
        /*05ec*/ 	.word	0xffffffff


	//   ....[205]....
        /*05f0*/ 	.word	0xffffffff


	//   ....[206]....
        /*05f4*/ 	.word	0xffffffff


	//   ....[207]....
        /*05f8*/ 	.word	0xffffffff


	//   ....[208]....
        /*05fc*/ 	.word	0xffffffff


	//   ....[209]....
        /*0600*/ 	.word	0xffffffff


	//   ....[210]....
        /*0604*/ 	.word	0xffffffff


	//   ....[211]....
        /*0608*/ 	.word	0xffffffff


	//   ....[212]....
        /*060c*/ 	.word	0xffffffff


	//   ....[213]....
        /*0610*/ 	.word	0xffffffff


	//   ....[214]....
        /*0614*/ 	.word	0xffffffff


	//   ....[215]....
        /*0618*/ 	.word	0xffffffff


	//   ....[216]....
        /*061c*/ 	.word	0xffffffff


	//   ....[217]....
        /*0620*/ 	.word	0xffffffff


	//   ....[218]....
        /*0624*/ 	.word	0xffffffff


	//   ....[219]....
        /*0628*/ 	.word	0xffffffff


	//   ....[220]....
        /*062c*/ 	.word	0xffffffff


	//   ....[221]....
        /*0630*/ 	.word	0xffffffff


	//   ....[222]....
        /*0634*/ 	.word	0xffffffff


	//----- nvinfo : EIATTR_COOP_GROUP_INSTR_OFFSETS
	.align		4
.L_448:
        /*0638*/ 	.byte	0x04, 0x28
        /*063a*/ 	.short	(.L_450 - .L_449)


	//   ....[0]....
.L_449:
        /*063c*/ 	.word	0x00000050


	//   ....[1]....
        /*0640*/ 	.word	0x00000200


	//   ....[2]....
        /*0644*/ 	.word	0x00000230


	//   ....[3]....
        /*0648*/ 	.word	0x00000260


	//   ....[4]....
        /*064c*/ 	.word	0x00000290


	//   ....[5]....
        /*0650*/ 	.word	0x000002c0


	//   ....[6]....
        /*0654*/ 	.word	0x000002f0


	//   ....[7]....
        /*0658*/ 	.word	0x00000460


	//   ....[8]....
        /*065c*/ 	.word	0x000004a0


	//   ....[9]....
        /*0660*/ 	.word	0x000004d0


	//   ....[10]....
        /*0664*/ 	.word	0x00000500


	//   ....[11]....
        /*0668*/ 	.word	0x00000530


	//   ....[12]....
        /*066c*/ 	.word	0x00000560


	//   ....[13]....
        /*0670*/ 	.word	0x000005f0


	//   ....[14]....
        /*0674*/ 	.word	0x00000620


	//   ....[15]....
        /*0678*/ 	.word	0x00000640


	//   ....[16]....
        /*067c*/ 	.word	0x000006a0


	//   ....[17]....
        /*0680*/ 	.word	0x00007cb0


	//   ....[18]....
        /*0684*/ 	.word	0x00007cd0


	//   ....[19]....
        /*0688*/ 	.word	0x00007da0


	//   ....[20]....
        /*068c*/ 	.word	0x00007db0


	//   ....[21]....
        /*0690*/ 	.word	0x00007e80


	//   ....[22]....
        /*0694*/ 	.word	0x00007ea0


	//   ....[23]....
        /*0698*/ 	.word	0x00007f70


	//   ....[24]....
        /*069c*/ 	.word	0x00007f80


	//   ....[25]....
        /*06a0*/ 	.word	0x00008050


	//   ....[26]....
        /*06a4*/ 	.word	0x00008070


	//   ....[27]....
        /*06a8*/ 	.word	0x00008140


	//   ....[28]....
        /*06ac*/ 	.word	0x00008150


	//   ....[29]....
        /*06b0*/ 	.word	0x00008220


	//   ....[30]....
        /*06b4*/ 	.word	0x00008240


	//   ....[31]....
        /*06b8*/ 	.word	0x00008310


	//   ....[32]....
        /*06bc*/ 	.word	0x00008320


	//   ....[33]....
        /*06c0*/ 	.word	0x000088f0


	//   ....[34]....
        /*06c4*/ 	.word	0x00008930


	//   ....[35]....
        /*06c8*/ 	.word	0x00008940


	//   ....[36]....
        /*06cc*/ 	.word	0x00008950


	//   ....[37]....
        /*06d0*/ 	.word	0x0000a1f0


	//   ....[38]....
        /*06d4*/ 	.word	0x0000a230


	//   ....[39]....
        /*06d8*/ 	.word	0x0000a250


	//   ....[40]....
        /*06dc*/ 	.word	0x0000a260


	//   ....[41]....
        /*06e0*/ 	.word	0x0000d090


	//   ....[42]....
        /*06e4*/ 	.word	0x0000d100


	//   ....[43]....
        /*06e8*/ 	.word	0x0000d220


	//   ....[44]....
        /*06ec*/ 	.word	0x0000d280


	//   ....[45]....
        /*06f0*/ 	.word	0x0000d2b0


	//   ....[46]....
        /*06f4*/ 	.word	0x0000d3b0


	//   ....[47]....
        /*06f8*/ 	.word	0x0000d420


	//   ....[48]....
        /*06fc*/ 	.word	0x0000d4d0


	//   ....[49]....
        /*0700*/ 	.word	0x0000f920


	//   ....[50]....
        /*0704*/ 	.word	0x0000fa40


	//   ....[51]....
        /*0708*/ 	.word	0x0000fa90


	//   ....[52]....
        /*070c*/ 	.word	0x0000fac0


	//   ....[53]....
        /*0710*/ 	.word	0x0000fb10


	//   ....[54]....
        /*0714*/ 	.word	0x0000fba0


	//   ....[55]....
        /*0718*/ 	.word	0x0000fc90


	//   ....[56]....
        /*071c*/ 	.word	0x00010050


	//   ....[57]....
        /*0720*/ 	.word	0x00011b10


	//   ....[58]....
        /*0724*/ 	.word	0x00011b20


	//   ....[59]....
        /*0728*/ 	.word	0x00011b30


	//   ....[60]....
        /*072c*/ 	.word	0x00011b40


	//   ....[61]....
        /*0730*/ 	.word	0x00011b70


	//   ....[62]....
        /*0734*/ 	.word	0x00011b90


	//   ....[63]....
        /*0738*/ 	.word	0x00011bb0


	//   ....[64]....
        /*073c*/ 	.word	0x00011bc0


	//   ....[65]....
        /*0740*/ 	.word	0x00012ff0


	//   ....[66]....
        /*0744*/ 	.word	0x00013000


	//   ....[67]....
        /*0748*/ 	.word	0x00013010


	//   ....[68]....
        /*074c*/ 	.word	0x00013020


	//   ....[69]....
        /*0750*/ 	.word	0x00013030


	//   ....[70]....
        /*0754*/ 	.word	0x00013040


	//   ....[71]....
        /*0758*/ 	.word	0x00013060


	//   ....[72]....
        /*075c*/ 	.word	0x00013070


	//   ....[73]....
        /*0760*/ 	.word	0x00013420


	//   ....[74]....
        /*0764*/ 	.word	0x00013440


	//   ....[75]....
        /*0768*/ 	.word	0x000134b0


	//   ....[76]....
        /*076c*/ 	.word	0x000134c0


	//   ....[77]....
        /*0770*/ 	.word	0x00013530


	//   ....[78]....
        /*0774*/ 	.word	0x00013550


	//   ....[79]....
        /*0778*/ 	.word	0x000135c0


	//   ....[80]....
        /*077c*/ 	.word	0x000135d0


	//   ....[81]....
        /*0780*/ 	.word	0x00013640


	//   ....[82]....
        /*0784*/ 	.word	0x00013660


	//   ....[83]....
        /*0788*/ 	.word	0x000136d0


	//   ....[84]....
        /*078c*/ 	.word	0x000136e0


	//   ....[85]....
        /*0790*/ 	.word	0x00013750


	//   ....[86]....
        /*0794*/ 	.word	0x00013770


	//   ....[87]....
        /*0798*/ 	.word	0x000137e0


	//   ....[88]....
        /*079c*/ 	.word	0x000137f0


	//   ....[89]....
        /*07a0*/ 	.word	0x00013a80


	//   ....[90]....
        /*07a4*/ 	.word	0x00013aa0


	//   ....[91]....
        /*07a8*/ 	.word	0x00013e00


	//   ....[92]....
        /*07ac*/ 	.word	0x00013e10


	//   ....[93]....
        /*07b0*/ 	.word	0x00014060


	//   ....[94]....
        /*07b4*/ 	.word	0x00014080


	//   ....[95]....
        /*07b8*/ 	.word	0x000142e0


	//   ....[96]....
        /*07bc*/ 	.word	0x000142f0


	//   ....[97]....
        /*07c0*/ 	.word	0x00014c90


	//   ....[98]....
        /*07c4*/ 	.word	0x00014cb0


	//   ....[99]....
        /*07c8*/ 	.word	0x00014d20


	//   ....[100]....
        /*07cc*/ 	.word	0x00014d30


	//   ....[101]....
        /*07d0*/ 	.word	0x00014da0


	//   ....[102]....
        /*07d4*/ 	.word	0x00014dc0


	//   ....[103]....
        /*07d8*/ 	.word	0x00014e30


	//   ....[104]....
        /*07dc*/ 	.word	0x00014e40


	//   ....[105]....
        /*07e0*/ 	.word	0x00014eb0


	//   ....[106]....
        /*07e4*/ 	.word	0x00014ed0


	//   ....[107]....
        /*07e8*/ 	.word	0x00014f40


	//   ....[108]....
        /*07ec*/ 	.word	0x00014f50


	//   ....[109]....
        /*07f0*/ 	.word	0x00014fc0


	//   ....[110]....
        /*07f4*/ 	.word	0x00014fe0


	//   ....[111]....
        /*07f8*/ 	.word	0x00015050


	//   ....[112]....
        /*07fc*/ 	.word	0x00015060


	//   ....[113]....
        /*0800*/ 	.word	0x000151b0


	//   ....[114]....
        /*0804*/ 	.word	0x000151d0


	//   ....[115]....
        /*0808*/ 	.word	0x00015300


	//   ....[116]....
        /*080c*/ 	.word	0x00015340


	//   ....[117]....
        /*0810*/ 	.word	0x00015370


	//   ....[118]....
        /*0814*/ 	.word	0x000153a0


	//   ....[119]....
        /*0818*/ 	.word	0x000153d0


	//   ....[120]....
        /*081c*/ 	.word	0x00015400


	//   ....[121]....
        /*0820*/ 	.word	0x00015560


	//   ....[122]....
        /*0824*/ 	.word	0x000155a0


	//   ....[123]....
        /*0828*/ 	.word	0x000155d0


	//   ....[124]....
        /*082c*/ 	.word	0x00015600


	//   ....[125]....
        /*0830*/ 	.word	0x00015630


	//   ....[126]....
        /*0834*/ 	.word	0x00015660


	//   ....[127]....
        /*0838*/ 	.word	0x000156f0


	//   ....[128]....
        /*083c*/ 	.word	0x00015720


	//   ....[129]....
        /*0840*/ 	.word	0x00015730


	//   ....[130]....
        /*0844*/ 	.word	0x00015790


	//   ....[131]....
        /*0848*/ 	.word	0x00015d80


	//   ....[132]....
        /*084c*/ 	.word	0x00015de0


	//   ....[133]....
        /*0850*/ 	.word	0x00015e30


	//   ....[134]....
        /*0854*/ 	.word	0x00015e80


	//   ....[135]....
        /*0858*/ 	.word	0x00015ed0


	//   ....[136]....
        /*085c*/ 	.word	0x00015f40


	//   ....[137]....
        /*0860*/ 	.word	0x00015f90


	//   ....[138]....
        /*0864*/ 	.word	0x00015ff0


	//   ....[139]....
        /*0868*/ 	.word	0x00016060


	//   ....[140]....
        /*086c*/ 	.word	0x000160c0


	//   ....[141]....
        /*0870*/ 	.word	0x00016130


	//   ....[142]....
        /*0874*/ 	.word	0x000161a0


	//   ....[143]....
        /*0878*/ 	.word	0x00016210


	//   ....[144]....
        /*087c*/ 	.word	0x00016270


	//   ....[145]....
        /*0880*/ 	.word	0x000162e0


	//   ....[146]....
        /*0884*/ 	.word	0x00016350


	//   ....[147]....
        /*0888*/ 	.word	0x000163c0


	//   ....[148]....
        /*088c*/ 	.word	0x00016420


	//   ....[149]....
        /*0890*/ 	.word	0x00016490


	//   ....[150]....
        /*0894*/ 	.word	0x00016500


	//   ....[151]....
        /*0898*/ 	.word	0x00016570


	//   ....[152]....
        /*089c*/ 	.word	0x000165d0


	//   ....[153]....
        /*08a0*/ 	.word	0x00016640


	//   ....[154]....
        /*08a4*/ 	.word	0x000166b0


	//   ....[155]....
        /*08a8*/ 	.word	0x00016720


	//   ....[156]....
        /*08ac*/ 	.word	0x00016780


	//   ....[157]....
        /*08b0*/ 	.word	0x00016800


	//   ....[158]....
        /*08b4*/ 	.word	0x00016850


	//   ....[159]....
        /*08b8*/ 	.word	0x000168a0


	//   ....[160]....
        /*08bc*/ 	.word	0x000168f0


	//   ....[161]....
        /*08c0*/ 	.word	0x00016940


	//   ....[162]....
        /*08c4*/ 	.word	0x00016990


	//   ....[163]....
        /*08c8*/ 	.word	0x000169e0


	//   ....[164]....
        /*08cc*/ 	.word	0x00016a30


	//   ....[165]....
        /*08d0*/ 	.word	0x00016aa0


	//   ....[166]....
        /*08d4*/ 	.word	0x00016b10


	//   ....[167]....
        /*08d8*/ 	.word	0x00016b80


	//   ....[168]....
        /*08dc*/ 	.word	0x00016be0


	//   ....[169]....
        /*08e0*/ 	.word	0x00016c50


	//   ....[170]....
        /*08e4*/ 	.word	0x00016cc0


	//   ....[171]....
        /*08e8*/ 	.word	0x00016d30


	//   ....[172]....
        /*08ec*/ 	.word	0x00016d90


	//   ....[173]....
        /*08f0*/ 	.word	0x00016e00


	//   ....[174]....
        /*08f4*/ 	.word	0x00016e70


	//   ....[175]....
        /*08f8*/ 	.word	0x00016ee0


	//   ....[176]....
        /*08fc*/ 	.word	0x00016f40


	//   ....[177]....
        /*0900*/ 	.word	0x00016fb0


	//   ....[178]....
        /*0904*/ 	.word	0x00017020


	//   ....[179]....
        /*0908*/ 	.word	0x00017090


	//   ....[180]....
        /*090c*/ 	.word	0x000170f0


	//   ....[181]....
        /*0910*/ 	.word	0x00017160


	//   ....[182]....
        /*0914*/ 	.word	0x000171d0


	//   ....[183]....
        /*0918*/ 	.word	0x00017240


	//   ....[184]....
        /*091c*/ 	.word	0x000172a0


	//   ....[185]....
        /*0920*/ 	.word	0x00017310


	//   ....[186]....
        /*0924*/ 	.word	0x00017380


	//   ....[187]....
        /*0928*/ 	.word	0x000173f0


	//   ....[188]....
        /*092c*/ 	.word	0x00017450


	//   ....[189]....
        /*0930*/ 	.word	0x000174c0


	//   ....[190]....
        /*0934*/ 	.word	0x00017530


	//   ....[191]....
        /*0938*/ 	.word	0x000175a0


	//   ....[192]....
        /*093c*/ 	.word	0x00017600


	//   ....[193]....
        /*0940*/ 	.word	0x00017670


	//   ....[194]....
        /*0944*/ 	.word	0x000176e0


	//   ....[195]....
        /*0948*/ 	.word	0x00017750


	//   ....[196]....
        /*094c*/ 	.word	0x000177b0


	//   ....[197]....
        /*0950*/ 	.word	0x00017820


	//   ....[198]....
        /*0954*/ 	.word	0x00017890


	//   ....[199]....
        /*0958*/ 	.word	0x00017900


	//   ....[200]....
        /*095c*/ 	.word	0x00017960


	//   ....[201]....
        /*0960*/ 	.word	0x000179d0


	//   ....[202]....
        /*0964*/ 	.word	0x00017a40


	//   ....[203]....
        /*0968*/ 	.word	0x00017ab0


	//   ....[204]....
        /*096c*/ 	.word	0x00017b10


	//   ....[205]....
        /*0970*/ 	.word	0x00017b80


	//   ....[206]....
        /*0974*/ 	.word	0x00017bf0


	//   ....[207]....
        /*0978*/ 	.word	0x00017c40


	//   ....[208]....
        /*097c*/ 	.word	0x00017c80


	//   ....[209]....
        /*0980*/ 	.word	0x00017cd0


	//   ....[210]....
        /*0984*/ 	.word	0x00017d20


	//   ....[211]....
        /*0988*/ 	.word	0x00017d70


	//   ....[212]....
        /*098c*/ 	.word	0x00017de0


	//   ....[213]....
        /*0990*/ 	.word	0x00017e30


	//   ....[214]....
        /*0994*/ 	.word	0x00017e80


	//   ....[215]....
        /*0998*/ 	.word	0x00017ed0


	//   ....[216]....
        /*099c*/ 	.word	0x00017f20


	//   ....[217]....
        /*09a0*/ 	.word	0x00017f70


	//   ....[218]....
        /*09a4*/ 	.word	0x00017fe0


	//   ....[219]....
        /*09a8*/ 	.word	0x00018030


	//   ....[220]....
        /*09ac*/ 	.word	0x00018090


	//   ....[221]....
        /*09b0*/ 	.word	0x000180f0


	//   ....[222]....
        /*09b4*/ 	.word	0x00018150


	//----- nvinfo : EIATTR_EXIT_INSTR_OFFSETS
	.align		4
.L_450:
        /*09b8*/ 	.byte	0x04, 0x1c
        /*09ba*/ 	.short	(.L_452 - .L_451)


	//   ....[0]....
.L_451:
        /*09bc*/ 	.word	0x00000c10


	//   ....[1]....
        /*09c0*/ 	.word	0x00015d40


	//----- nvinfo : EIATTR_MAX_THREADS
	.align		4
.L_452:
        /*09c4*/ 	.byte	0x04, 0x05
        /*09c6*/ 	.short	(.L_454 - .L_453)
.L_453:
        /*09c8*/ 	.word	0x00000080
        /*09cc*/ 	.word	0x00000001
        /*09d0*/ 	.word	0x00000001


	//----- nvinfo : EIATTR_CRS_STACK_SIZE
	.align		4
.L_454:
        /*09d4*/ 	.byte	0x04, 0x1e
        /*09d6*/ 	.short	(.L_456 - .L_455)
.L_455:
        /*09d8*/ 	.word	0x00000000
.L_456:


//--------------------- .nv.info._ZN7cutlass13device_kernelIN5flash19enable_sm80_to_sm89INS1_16FlashAttnFwdSm80INS1_25CollectiveMainloopFwdSm80ILi4ELi1ELb0EN4cute5tupleIJNS5_1CILi128EEENS7_ILi96EEENS7_ILi64EEEEEELi64ENS_10bfloat16_tEfNS_4arch4Sm80ELb0ELb1ELb0ELb0ELb0ELb0ELb1ELb1EEENS1_21CollectiveEpilogueFwdINS6_IJS8_SA_S9_EEENS6_IJNS7_ILi1EEESI_SI_EEESC_SE_Li128ELb0ELb1ELb1ELb0EEENS1_19SingleTileSchedulerILb0ELb1ELb1ELi128EEEEEEEEEvNT_6ParamsE --------------------------
	.section	.nv.info._ZN7cutlass13device_kernelIN5flash19enable_sm80_to_sm89INS1_16FlashAttnFwdSm80INS1_25CollectiveMainloopFwdSm80ILi4ELi1ELb0EN4cute5tupleIJNS5_1CILi128EEENS7_ILi96EEENS7_ILi64EEEEEELi64ENS_10bfloat16_tEfNS_4arch4Sm80ELb0ELb1ELb0ELb0ELb0ELb0ELb1ELb1EEENS1_21CollectiveEpilogueFwdINS6_IJS8_SA_S9_EEENS6_IJNS7_ILi1EEESI_SI_EEESC_SE_Li128ELb0ELb1ELb1ELb0EEENS1_19SingleTileSchedulerILb0ELb1ELb1ELi128EEEEEEEEEvNT_6ParamsE,"",@"SHT_CUDA_INFO"
	.sectionflags	@""
	.align	4


	//----- nvinfo : EIATTR_CUDA_API_VERSION
	.align		4
        /*0000*/ 	.byte	0x04, 0x37
        /*0002*/ 	.short	(.L_458 - .L_457)
.L_457:
        /*0004*/ 	.word	0x00000082


	//----- nvinfo : EIATTR_SW2861232_WAR
	.align		4
.L_458:
        /*0008*/ 	.byte	0x01, 0x35
	.zero		2


	//----- nvinfo : EIATTR_PARAM_CBANK
	.align		4
        /*000c*/ 	.byte	0x04, 0x0a
        /*000e*/ 	.short	(.L_460 - .L_459)
	.align		4
.L_459:
        /*0010*/ 	.word	index@(.nv.constant0._ZN7cutlass13device_kernelIN5flash19enable_sm80_to_sm89INS1_16FlashAttnFwdSm80INS1_25CollectiveMainloopFwdSm80ILi4ELi1ELb0EN4cute5tupleIJNS5_1CILi128EEENS7_ILi96EEENS7_ILi64EEEEEELi64ENS_10bfloat16_tEfNS_4arch4Sm80ELb0ELb1ELb0ELb0ELb0ELb0ELb1ELb1EEENS1_21CollectiveEpilogueFwdINS6_IJS8_SA_S9_EEENS6_IJNS7_ILi1EEESI_SI_EEESC_SE_Li128ELb0ELb1ELb1ELb0EEENS1_19SingleTileSchedulerILb0ELb1ELb1ELi128EEEEEEEEEvNT_6ParamsE)
        /*0014*/ 	.short	0x0160
        /*0016*/ 	.short	0x0418


	//----- nvinfo : EIATTR_CBANK_PARAM_SIZE
	.align		4
.L_460:
        /*0018*/ 	.byte	0x03, 0x19
        /*001a*/ 	.short	0x0418


	//----- nvinfo : EIATTR_KPARAM_INFO
	.align		4
        /*001c*/ 	.byte	0x04, 0x17
        /*001e*/ 	.short	(.L_462 - .L_461)
.L_461:
        /*0020*/ 	.word	0x00000000
        /*0024*/ 	.short	0x0000
        /*0026*/ 	.short	0x0000
        /*0028*/ 	.byte	0x00, 0xf0, 0x61, 0x10


	//----- nvinfo : EIATTR_MAXREG_COUNT
	.align		4
.L_462:
        /*002c*/ 	.byte	0x03, 0x1b
        /*002e*/ 	.short	0x00ff


	//----- nvinfo : EIATTR_NUM_BARRIERS
	.align		4
        /*0030*/ 	.byte	0x02, 0x4c
        /*0032*/ 	.byte	0x02
	.zero		1


	//----- nvinfo : EIATTR_ANNOTATIONS
	.align		4
        /*0034*/ 	.byte	0x04, 0x55
        /*0036*/ 	.short	(.L_464 - .L_463)


	//   ....[0]....
.L_463:
        /* <DEDUP_REMOVED lines=35> */


	//----- nvinfo : EIATTR_MERCURY_ISA_VERSION
	.align		4
.L_464:
        /*0258*/ 	.byte	0x03, 0x5f
        /*025a*/ 	.short	0x0000


	//----- nvinfo : EIATTR_COOP_GROUP_MASK_REGIDS
	.align		4
        /*025c*/ 	.byte	0x04, 0x29
        /*025e*/ 	.short	(.L_466 - .L_465)


	//   ....[0]....
.L_465:
        /*0260*/ 	.word	0xffffffff


	//   ....[1]....
        /*0264*/ 	.word	0xffffffff


	//   ....[2]....
        /*0268*/ 	.word	0xffffffff


	//   ....[3]....
        /*026c*/ 	.word	0xffffffff


	//   ....[4]....
        /*0270*/ 	.word	0xffffffff


	//   ....[5]....
        /*0274*/ 	.word	0xffffffff


	//   ....[6]....
        /*0278*/ 	.word	0xffffffff


	//   ....[7]....
        /*027c*/ 	.word	0xffffffff


	//   ....[8]....
        /*0280*/ 	.word	0xffffffff


	//   ....[9]....
        /*0284*/ 	.word	0xffffffff


	//   ....[10]....
        /*0288*/ 	.word	0xffffffff


	//   ....[11]....
        /*028c*/ 	.word	0xffffffff


	//   ....[12]....
        /*0290*/ 	.word	0xffffffff


	//   ....[13]....
        /*0294*/ 	.word	0xffffffff


	//   ....[14]....
        /*0298*/ 	.word	0xffffffff


	//   ....[15]....
        /*029c*/ 	.word	0xffffffff


	//   ....[16]....
        /*02a0*/ 	.word	0xffffffff


	//   ....[17]....
        /*02a4*/ 	.word	0xffffffff


	//   ....[18]....
        /*02a8*/ 	.word	0xffffffff


	//   ....[19]....
        /*02ac*/ 	.word	0xffffffff


	//   ....[20]....
        /*02b0*/ 	.word	0xffffffff


	//   ....[21]....
        /*02b4*/ 	.word	0xffffffff


	//   ....[22]....
        /*02b8*/ 	.word	0xffffffff


	//   ....[23]....
        /*02bc*/ 	.word	0xffffffff


	//   ....[24]....
        /*02c0*/ 	.word	0xffffffff


	//   ....[25]....
        /*02c4*/ 	.word	0xffffffff


	//   ....[26]....
        /*02c8*/ 	.word	0xffffffff


	//   ....[27]....
        /*02cc*/ 	.word	0xffffffff


	//   ....[28]....
        /*02d0*/ 	.word	0xffffffff


	//   ....[29]....
        /*02d4*/ 	.word	0xffffffff


	//   ....[30]....
        /*02d8*/ 	.word	0xffffffff


	//   ....[31]....
        /*02dc*/ 	.word	0xffffffff


	//   ....[32]....
        /*02e0*/ 	.word	0xffffffff


	//   ....[33]....
        /*02e4*/ 	.word	0xffffffff


	//   ....[34]....
        /*02e8*/ 	.word	0xffffffff


	//   ....[35]....
        /*02ec*/ 	.word	0xffffffff


	//   ....[36]....
        /*02f0*/ 	.word	0xffffffff


	//   ....[37]....
        /*02f4*/ 	.word	0xffffffff


	//   ....[38]....
        /*02f8*/ 	.word	0xffffffff


	//   ....[39]....
        /*02fc*/ 	.word	0xffffffff


	//   ....[40]....
        /*0300*/ 	.word	0xffffffff


	//   ....[41]....
        /*0304*/ 	.word	0xffffffff


	//   ....[42]....
        /*0308*/ 	.word	0xffffffff


	//   ....[43]....
        /*030c*/ 	.word	0xffffffff


	//   ....[44]....
        /*0310*/ 	.word	0xffffffff


	//   ....[45]....
        /*0314*/ 	.word	0xffffffff


	//   ....[46]....
        /*0318*/ 	.word	0xffffffff


	//   ....[47]....
        /*031c*/ 	.word	0xffffffff


	//   ....[48]....
        /*0320*/ 	.word	0xffffffff


	//   ....[49]....
        /*0324*/ 	.word	0xffffffff


	//   ....[50]....
        /*0328*/ 	.word	0xffffffff


	//   ....[51]....
        /*032c*/ 	.word	0xffffffff


	//   ....[52]....
        /*0330*/ 	.word	0xffffffff


	//   ....[53]....
        /*0334*/ 	.word	0xffffffff


	//   ....[54]....
        /*0338*/ 	.word	0xffffffff


	//   ....[55]....
        /*033c*/ 	.word	0xffffffff


	//   ....[56]....
        /*0340*/ 	.word	0xffffffff


	//   ....[57]....
        /*0344*/ 	.word	0xffffffff


	//   ....[58]....
        /*0348*/ 	.word	0xffffffff


	//   ....[59]....
        /*034c*/ 	.word	0xffffffff


	//   ....[60]....
        /*0350*/ 	.word	0xffffffff


	//   ....[61]....
        /*0354*/ 	.word	0xffffffff


	//   ....[62]....
        /*0358*/ 	.word	0xffffffff


	//   ....[63]....
        /*035c*/ 	.word	0xffffffff


	//   ....[64]....
        /*0360*/ 	.word	0xffffffff


	//   ....[65]....
        /*0364*/ 	.word	0xffffffff


	//   ....[66]....
        /*0368*/ 	.word	0xffffffff


	//   ....[67]....
        /*036c*/ 	.word	0xffffffff


	//   ....[68]....
        /*0370*/ 	.word	0xffffffff


	//   ....[69]....
        /*0374*/ 	.word	0xffffffff


	//   ....[70]....
        /*0378*/ 	.word	0xffffffff


	//   ....[71]....
        /*037c*/ 	.word	0xffffffff


	//   ....[72]....
        /*0380*/ 	.word	0xffffffff


	//   ....[73]....
        /*0384*/ 	.word	0xffffffff


	//   ....[74]....
        /*0388*/ 	.word	0xffffffff


	//   ....[75]....
        /*038c*/ 	.word	0xffffffff


	//   ....[76]....
        /*0390*/ 	.word	0xffffffff


	//   ....[77]....
        /*0394*/ 	.word	0xffffffff


	//   ....[78]....
        /*0398*/ 	.word	0xffffffff


	//   ....[79]....
        /*039c*/ 	.word	0xffffffff


	//   ....[80]....
        /*03a0*/ 	.word	0xffffffff


	//   ....[81]....
        /*03a4*/ 	.word	0xffffffff


	//   ....[82]....
        /*03a8*/ 	.word	0xffffffff


	//   ....[83]....
        /*03ac*/ 	.word	0xffffffff


	//   ....[84]....
        /*03b0*/ 	.word	0xffffffff


	//----- nvinfo : EIATTR_COOP_GROUP_INSTR_OFFSETS
	.align		4
.L_466:
        /*03b4*/ 	.byte	0x04, 0x28
        /*03b6*/ 	.short	(.L_468 - .L_467)


	//   ....[0]....
.L_467:
        /*03b8*/ 	.word	0x00000060


	//   ....[1]....
        /*03bc*/ 	.word	0x00001210


	//   ....[2]....
        /*03c0*/ 	.word	0x00001240


	//   ....[3]....
        /*03c4*/ 	.word	0x000013a0


	//   ....[4]....
        /*03c8*/ 	.word	0x000013d0


	//   ....[5]....
        /*03cc*/ 	.word	0x00001460


	//   ....[6]....
        /*03d0*/ 	.word	0x00001490


	//   ....[7]....
        /*03d4*/ 	.word	0x00001520


	//   ....[8]....
        /*03d8*/ 	.word	0x00001550


	//   ....[9]....
        /*03dc*/ 	.word	0x000015e0


	//   ....[10]....
        /*03e0*/ 	.word	0x00001610


	//   ....[11]....
        /*03e4*/ 	.word	0x000016a0


	//   ....[12]....
        /*03e8*/ 	.word	0x000016d0


	//   ....[13]....
        /*03ec*/ 	.word	0x00001760


	//   ....[14]....
        /*03f0*/ 	.word	0x00001790


	//   ....[15]....
        /*03f4*/ 	.word	0x00001810


	//   ....[16]....
        /*03f8*/ 	.word	0x00001850


	//   ....[17]....
        /*03fc*/ 	.word	0x00002e80


	//   ....[18]....
        /*0400*/ 	.word	0x000030c0


	//   ....[19]....
        /*0404*/ 	.word	0x00003280


	//   ....[20]....
        /*0408*/ 	.word	0x00004100


	//   ....[21]....
        /*040c*/ 	.word	0x00005170


	//   ....[22]....
        /*0410*/ 	.word	0x00005190


	//   ....[23]....
        /*0414*/ 	.word	0x000051b0


	//   ....[24]....
        /*0418*/ 	.word	0x00005240


	//   ....[25]....
        /*041c*/ 	.word	0x00005830


	//   ....[26]....
        /*0420*/ 	.word	0x00005900


	//   ....[27]....
        /*0424*/ 	.word	0x00005940


	//   ....[28]....
        /*0428*/ 	.word	0x000059e0


	//   ....[29]....
        /*042c*/ 	.word	0x00008750


	//   ....[30]....
        /*0430*/ 	.word	0x00008930


	//   ....[31]....
        /*0434*/ 	.word	0x00008b10


	//   ....[32]....
        /*0438*/ 	.word	0x00009e20


	//   ....[33]....
        /*043c*/ 	.word	0x0000a5a0


	//   ....[34]....
        /*0440*/ 	.word	0x0000a770


	//   ....[35]....
        /*0444*/ 	.word	0x0000a840


	//   ....[36]....
        /*0448*/ 	.word	0x0000aa10


	//   ....[37]....
        /*044c*/ 	.word	0x0000aaa0


	//   ....[38]....
        /*0450*/ 	.word	0x0000abf0


	//   ....[39]....
        /*0454*/ 	.word	0x0000b040


	//   ....[40]....
        /*0458*/ 	.word	0x0000b0a0


	//   ....[41]....
        /*045c*/ 	.word	0x0000e670


	//   ....[42]....
        /*0460*/ 	.word	0x0000e6d0


	//   ....[43]....
        /*0464*/ 	.word	0x0000e780


	//   ....[44]....
        /*0468*/ 	.word	0x0000e7e0


	//   ....[45]....
        /*046c*/ 	.word	0x0000e810


	//   ....[46]....
        /*0470*/ 	.word	0x0000e8e0


	//   ....[47]....
        /*0474*/ 	.word	0x0000eb20


	//   ....[48]....
        /*0478*/ 	.word	0x0000ee30


	//   ....[49]....
        /*047c*/ 	.word	0x00011c10


	//   ....[50]....
        /*0480*/ 	.word	0x00011e40


	//   ....[51]....
        /*0484*/ 	.word	0x000126f0


	//   ....[52]....
        /*0488*/ 	.word	0x00012eb0


	//   ....[53]....
        /*048c*/ 	.word	0x00013da0


	//   ....[54]....
        /*0490*/ 	.word	0x00013ea0


	//   ....[55]....
        /*0494*/ 	.word	0x00013ef0


	//   ....[56]....
        /*0498*/ 	.word	0x00014000


	//   ....[57]....
        /*049c*/ 	.word	0x000140d0


	//   ....[58]....
        /*04a0*/ 	.word	0x00014240


	//   ....[59]....
        /*04a4*/ 	.word	0x00014540


	//   ....[60]....
        /*04a8*/ 	.word	0x00014630


	//   ....[61]....
        /*04ac*/ 	.word	0x000168f0


	//   ....[62]....
        /*04b0*/ 	.word	0x00016900


	//   ....[63]....
        /*04b4*/ 	.word	0x00016910


	//   ....[64]....
        /*04b8*/ 	.word	0x00016920


	//   ....[65]....
        /*04bc*/ 	.word	0x00016950


	//   ....[66]....
        /*04c0*/ 	.word	0x00016970


	//   ....[67]....
        /*04c4*/ 	.word	0x00016990


	//   ....[68]....
        /*04c8*/ 	.word	0x000169a0


	//   ....[69]....
        /*04cc*/ 	.word	0x00017610


	//   ....[70]....
        /*04d0*/ 	.word	0x00017650


	//   ....[71]....
        /*04d4*/ 	.word	0x00017680


	//   ....[72]....
        /*04d8*/ 	.word	0x000176b0


	//   ....[73]....
        /*04dc*/ 	.word	0x000176f0


	//   ....[74]....
        /*04e0*/ 	.word	0x00017720


	//   ....[75]....
        /*04e4*/ 	.word	0x00017740


	//   ....[76]....
        /*04e8*/ 	.word	0x00017750


	//   ....[77]....
        /*04ec*/ 	.word	0x00017770


	//   ....[78]....
        /*04f0*/ 	.word	0x00017780


	//   ....[79]....
        /*04f4*/ 	.word	0x00017b30


	//   ....[80]....
        /*04f8*/ 	.word	0x00017b50


	//   ....[81]....
        /*04fc*/ 	.word	0x00017e50


	//   ....[82]....
        /*0500*/ 	.word	0x00017e70


	//   ....[83]....
        /*0504*/ 	.word	0x00018170


	//   ....[84]....
        /*0508*/ 	.word	0x00018180


	//----- nvinfo : EIATTR_EXIT_INSTR_OFFSETS
	.align		4
.L_468:
        /*050c*/ 	.byte	0x04, 0x1c
        /*050e*/ 	.short	(.L_470 - .L_469)


	//   ....[0]....
.L_469:
        /*0510*/ 	.word	0x000001c0


	//   ....[1]....
        /*0514*/ 	.word	0x00018190


	//   ....[2]....
        /*0518*/ 	.word	0x00018430


	//   ....[3]....
        /*051c*/ 	.word	0x00018480


	//   ....[4]....
        /*0520*/ 	.word	0x000184b0


	//   ....[5]....
        /*0524*/ 	.word	0x00018510


	//   ....[6]....
        /*0528*/ 	.word	0x000187a0


	//----- nvinfo : EIATTR_CTAIDZ_USED
	.align		4
.L_470:
        /*052c*/ 	.byte	0x01, 0x04
	.zero		2


	//----- nvinfo : EIATTR_MAX_THREADS
	.align		4
        /*0530*/ 	.byte	0x04, 0x05
        /*0532*/ 	.short	(.L_472 - .L_471)
.L_471:
        /*0534*/ 	.word	0x00000080
        /*0538*/ 	.word	0x00000001
        /*053c*/ 	.word	0x00000001


	//----- nvinfo : EIATTR_CRS_STACK_SIZE
	.align		4
.L_472:
        /*0540*/ 	.byte	0x04, 0x1e
        /*0542*/ 	.short	(.L_474 - .L_473)
.L_473:
        /*0544*/ 	.word	0x00000000
.L_474:


//--------------------- .nv.info._ZN7cutlass13device_kernelIN5flash19enable_sm80_to_sm89INS1_16FlashAttnFwdSm80INS1_25CollectiveMainloopFwdSm80ILi4ELi1ELb0EN4cute5tupleIJNS5_1CILi128EEENS7_ILi80EEENS7_ILi64EEEEEELi64ENS_10bfloat16_tEfNS_4arch4Sm80ELb0ELb1ELb0ELb1ELb0ELb0ELb1ELb1EEENS1_21CollectiveEpilogueFwdINS6_IJS8_SA_S9_EEENS6_IJNS7_ILi1EEESI_SI_EEESC_SE_Li128ELb1ELb1ELb1ELb0EEENS1_36VarlenDynamicPersistentTileSchedulerILi128ELi80ELi128ELi128ELb1ELb1ELb0ELb1ELb0ELb1EEEEEEEEEvNT_6ParamsE --------------------------
	.section	.nv.info._ZN7cutlass13device_kernelIN5flash19enable_sm80_to_sm89INS1_16FlashAttnFwdSm80INS1_25CollectiveMainloopFwdSm80ILi4ELi1ELb0EN4cute5tupleIJNS5_1CILi128EEENS7_ILi80EEENS7_ILi64EEEEEELi64ENS_10bfloat16_tEfNS_4arch4Sm80ELb0ELb1ELb0ELb1ELb0ELb0ELb1ELb1EEENS1_21CollectiveEpilogueFwdINS6_IJS8_SA_S9_EEENS6_IJNS7_ILi1EEESI_SI_EEESC_SE_Li128ELb1ELb1ELb1ELb0EEENS1_36VarlenDynamicPersistentTileSchedulerILi128ELi80ELi128ELi128ELb1ELb1ELb0ELb1ELb0ELb1EEEEEEEEEvNT_6ParamsE,"",@"SHT_CUDA_INFO"
	.sectionflags	@""
	.align	4


	//----- nvinfo : EIATTR_CUDA_API_VERSION
	.align		4
        /*0000*/ 	.byte	0x04, 0x37
        /*0002*/ 	.short	(.L_476 - .L_475)
.L_475:
        /*0004*/ 	.word	0x00000082


	//----- nvinfo : EIATTR_SW2861232_WAR
	.align		4
.L_476:
        /*0008*/ 	.byte	0x01, 0x35
	.zero		2


	//----- nvinfo : EIATTR_PARAM_CBANK
	.align		4
        /*000c*/ 	.byte	0x04, 0x0a
        /*000e*/ 	.short	(.L_478 - .L_477)
	.align		4
.L_477:
        /*0010*/ 	.word	index@(.nv.constant0._ZN7cutlass13device_kernelIN5flash19enable_sm80_to_sm89INS1_16FlashAttnFwdSm80INS1_25CollectiveMainloopFwdSm80ILi4ELi1ELb0EN4cute5tupleIJNS5_1CILi128EEENS7_ILi80EEENS7_ILi64EEEEEELi64ENS_10bfloat16_tEfNS_4arch4Sm80ELb0ELb1ELb0ELb1ELb0ELb0ELb1ELb1EEENS1_21CollectiveEpilogueFwdINS6_IJS8_SA_S9_EEENS6_IJNS7_ILi1EEESI_SI_EEESC_SE_Li128ELb1ELb1ELb1ELb0EEENS1_36VarlenDynamicPersistentTileSchedulerILi128ELi80ELi128ELi128ELb1ELb1ELb0ELb1ELb0ELb1EEEEEEEEEvNT_6ParamsE)
        /*0014*/ 	.short	0x0160
        /*0016*/ 	.short	0x0438


	//----- nvinfo : EIATTR_CBANK_PARAM_SIZE
	.align		4
.L_478:
        /*0018*/ 	.byte	0x03, 0x19
        /*001a*/ 	.short	0x0438


	//----- nvinfo : EIATTR_KPARAM_INFO
	.align		4
        /*001c*/ 	.byte	0x04, 0x17
        /*001e*/ 	.short	(.L_480 - .L_479)
.L_479:
        /*0020*/ 	.word	0x00000000
        /*0024*/ 	.short	0x0000
        /*0026*/ 	.short	0x0000
        /*0028*/ 	.byte	0x00, 0xf0, 0xe1, 0x10


	//----- nvinfo : EIATTR_MAXREG_COUNT
	.align		4
.L_480:
        /*002c*/ 	.byte	0x03, 0x1b
        /*002e*/ 	.short	0x00ff


	//----- nvinfo : EIATTR_NUM_BARRIERS
	.align		4
        /*0030*/ 	.byte	0x02, 0x4c
        /*0032*/ 	.byte	0x06
	.zero		1


	//----- nvinfo : EIATTR_ANNOTATIONS
	.align		4
        /*0034*/ 	.byte	0x04, 0x55
        /*0036*/ 	.short	(.L_482 - .L_481)


	//   ....[0]....
.L_481:
        /* <DEDUP_REMOVED lines=101> */


	//----- nvinfo : EIATTR_MERCURY_ISA_VERSION
	.align		4
.L_482:
        /*0670*/ 	.byte	0x03, 0x5f
        /*0672*/ 	.short	0x0000


	//----- nvinfo : EIATTR_INT_WARP_WIDE_INSTR_OFFSETS
	.align		4
        /*0674*/ 	.byte	0x04, 0x31
        /*0676*/ 	.short	(.L_484 - .L_483)


	//   ....[0]....
.L_483:
        /*0678*/ 	.word	0x000151f0


	//   ....[1]....
        /*067c*/ 	.word	0x00015270


	//----- nvinfo : EIATTR_COOP_GROUP_MASK_REGIDS
	.align		4
.L_484:
        /*0680*/ 	.byte	0x04, 0x29
        /*0682*/ 	.short	(.L_486 - .L_485)


	//   ....[0]....
.L_485:
        /*0684*/ 	.word	0xffffffff


	//   ....[1]....
        /*0688*/ 	.word	0xffffffff


	//   ....[2]....
        /*068c*/ 	.word	0xffffffff


	//   ....[3]....
        /*0690*/ 	.word	0xffffffff


	//   ....[4]....
        /*0694*/ 	.word	0xffffffff


	//   ....[5]....
        /*0698*/ 	.word	0xffffffff


	//   ....[6]....
        /*069c*/ 	.word	0xffffffff


	//   ....[7]....
        /*06a0*/ 	.word	0xffffffff


	//   ....[8]....
        /*06a4*/ 	.word	0xffffffff


	//   ....[9]....
        /*06a8*/ 	.word	0xffffffff


	//   ....[10]....
        /*06ac*/ 	.word	0xffffffff


	//   ....[11]....
        /*06b0*/ 	.word	0xffffffff


	//   ....[12]....
        /*06b4*/ 	.word	0xffffffff


	//   ....[13]....
        /*06b8*/ 	.word	0xffffffff


	//   ....[14]....
        /*06bc*/ 	.word	0xffffffff


	//   ....[15]....
        /*06c0*/ 	.word	0xffffffff


	//   ....[16]....
        /*06c4*/ 	.word	0xffffffff


	//   ....[17]....
        /*06c8*/ 	.word	0xffffffff


	//   ....[18]....
        /*06cc*/ 	.word	0xffffffff


	//   ....[19]....
        /*06d0*/ 	.word	0xffffffff


	//   ....[20]....
        /*06d4*/ 	.word	0xffffffff


	//   ....[21]....
        /*06d8*/ 	.word	0xffffffff


	//   ....[22]....
        /*06dc*/ 	.word	0xffffffff


	//   ....[23]....
        /*06e0*/ 	.word	0xffffffff


	//   ....[24]....
        /*06e4*/ 	.word	0xffffffff


	//   ....[25]....
        /*06e8*/ 	.word	0xffffffff


	//   ....[26]....
        /*06ec*/ 	.word	0xffffffff


	//   ....[27]....
        /*06f0*/ 	.word	0xffffffff


	//   ....[28]....
        /*06f4*/ 	.word	0xffffffff


	//   ....[29]....
        /*06f8*/ 	.word	0xffffffff


	//   ....[30]....
        /*06fc*/ 	.word	0xffffffff


	//   ....[31]....
        /*0700*/ 	.word	0xffffffff


	//   ....[32]....
        /*0704*/ 	.word	0xffffffff


	//   ....[33]....
        /*0708*/ 	.word	0xffffffff


	//   ....[34]....
        /*070c*/ 	.word	0xffffffff


	//   ....[35]....
        /*0710*/ 	.word	0xffffffff


	//   ....[36]....
        /*0714*/ 	.word	0xffffffff


	//   ....[37]....
        /*0718*/ 	.word	0xffffffff


	//   ....[38]....
        /*071c*/ 	.word	0xffffffff


	//   ....[39]....
        /*0720*/ 	.word	0xffffffff


	//   ....[40]....
        /*0724*/ 	.word	0xffffffff


	//   ....[41]....
        /*0728*/ 	.word	0xffffffff


	//   ....[42]....
        /*072c*/ 	.word	0xffffffff


	//   ....[43]....
        /*0730*/ 	.word	0xffffffff


	//   ....[44]....
        /*0734*/ 	.word	0xffffffff


	//   ....[45]....
        /*0738*/ 	.word	0xffffffff


	//   ....[46]....
        /*073c*/ 	.word	0xffffffff


	//   ....[47]....
        /*0740*/ 	.word	0xffffffff


	//   ....[48]....
        /*0744*/ 	.word	0xffffffff


	//   ....[49]....
        /*0748*/ 	.word	0xffffffff


	//   ....[50]....
        /*074c*/ 	.word	0xffffffff


	//   ....[51]....
        /*0750*/ 	.word	0xffffffff


	//   ....[52]....
        /*0754*/ 	.word	0xffffffff


	//   ....[53]....
        /*0758*/ 	.word	0xffffffff


	//   ....[54]....
        /*075c*/ 	.word	0xffffffff


	//   ....[55]....
        /*0760*/ 	.word	0xffffffff


	//   ....[56]....
        /*0764*/ 	.word	0xffffffff


	//   ....[57]....
        /*0768*/ 	.word	0xffffffff


	//   ....[58]....
        /*076c*/ 	.word	0xffffffff


	//   ....[59]....
        /*0770*/ 	.word	0xffffffff


	//   ....[60]....
        /*0774*/ 	.word	0xffffffff


	//   ....[61]....
        /*0778*/ 	.word	0xffffffff


	//   ....[62]....
        /*077c*/ 	.word	0xffffffff


	//   ....[63]....
        /*0780*/ 	.word	0xffffffff


	//   ....[64]....
        /*0784*/ 	.word	0xffffffff


	//   ....[65]....
        /*0788*/ 	.word	0xffffffff


	//   ....[66]....
        /*078c*/ 	.word	0xffffffff


	//   ....[67]....
        /*0790*/ 	.word	0xffffffff


	//   ....[68]....
        /*0794*/ 	.word	0xffffffff


	//   ....[69]....
        /*0798*/ 	.word	0xffffffff


	//   ....[70]....
        /*079c*/ 	.word	0xffffffff


	//   ....[71]....
        /*07a0*/ 	.word	0xffffffff


	//   ....[72]....
        /*07a4*/ 	.word	0xffffffff


	//   ....[73]....
        /*07a8*/ 	.word	0xffffffff


	//   ....[74]....
        /*07ac*/ 	.word	0xffffffff


	//   ....[75]....
        /*07b0*/ 	.word	0xffffffff


	//   ....[76]....
        /*07b4*/ 	.word	0xffffffff


	//   ....[77]....
        /*07b8*/ 	.word	0xffffffff


	//   ....[78]....
        /*07bc*/ 	.word	0xffffffff


	//   ....[79]....
        /*07c0*/ 	.word	0xffffffff


	//   ....[80]....
        /*07c4*/ 	.word	0xffffffff


	//   ....[81]....
        /*07c8*/ 	.word	0xffffffff


	//   ....[82]....
        /*07cc*/ 	.word	0xffffffff


	//   ....[83]....
        /*07d0*/ 	.word	0xffffffff


	//   ....[84]....
        /*07d4*/ 	.word	0xffffffff


	//   ....[85]....
        /*07d8*/ 	.word	0xffffffff


	//   ....[86]....
        /*07dc*/ 	.word	0xffffffff


	//   ....[87]....
        /*07e0*/ 	.word	0xffffffff


	//   ....[88]....
        /*07e4*/ 	.word	0xffffffff


	//   ....[89]....
        /*07e8*/ 	.word	0xffffffff


	//   ....[90]....
        /*07ec*/ 	.word	0xffffffff


	//   ....[91]....
        /*07f0*/ 	.word	0xffffffff


	//   ....[92]....
        /*07f4*/ 	.word	0xffffffff


	//   ....[93]....
        /*07f8*/ 	.word	0xffffffff


	//   ....[94]....
        /*07fc*/ 	.word	0xffffffff


	//   ....[95]....
        /*0800*/ 	.word	0xffffffff


	//   ....[96]....
        /*0804*/ 	.word	0xffffffff


	//   ....[97]....
        /*0808*/ 	.word	0xffffffff


	//   ....[98]....
        /*080c*/ 	.word	0xffffffff


	//   ....[99]....
        /*0810*/ 	.word	0xffffffff


	//   ....[100]....
        /*0814*/ 	.word	0xffffffff


	//   ....[101]....
        /*0818*/ 	.word	0xffffffff


	//   ....[102]....
        /*081c*/ 	.word	0xffffffff


	//   ....[103]....
        /*0820*/ 	.word	0xffffffff


	//   ....[104]....
        /*0824*/ 	.word	0xffffffff


	//   ....[105]....
        /*0828*/ 	.word	0xffffffff


	//   ....[106]....
        /*082c*/ 	.word	0xffffffff


	//   ....[107]....
        /*0830*/ 	.word	0xffffffff


	//   ....[108]....
        /*0834*/ 	.word	0xffffffff


	//   ....[109]....
        /*0838*/ 	.word	0xffffffff


	//   ....[110]....
        /*083c*/ 	.word	0xffffffff


	//   ....[111]....
        /*0840*/ 	.word	0xffffffff


	//   ....[112]....
        /*0844*/ 	.word	0xffffffff


	//   ....[113]....
        /*0848*/ 	.word	0xffffffff


	//   ....[114]....
        /*084c*/ 	.word	0xffffffff


	//   ....[115]....
        /*0850*/ 	.word	0xffffffff


	//   ....[116]....
        /*0854*/ 	.word	0xffffffff


	//   ....[117]....
        /*0858*/ 	.word	0xffffffff


	//   ....[118]....
        /*085c*/ 	.word	0xffffffff


	//   ....[119]....
        /*0860*/ 	.word	0xffffffff


	//   ....[120]....
        /*0864*/ 	.word	0xffffffff


	//   ....[121]....
        /*0868*/ 	.word	0xffffffff


	//   ....[122]....
        /*086c*/ 	.word	0xffffffff


	//   ....[123]....
        /*0870*/ 	.word	0xffffffff


	//   ....[124]....
        /*0874*/ 	.word	0xffffffff


	//   ....[125]....
        /*0878*/ 	.word	0xffffffff


	//   ....[126]....
        /*087c*/ 	.word	0xffffffff


	//   ....[127]....
        /*0880*/ 	.word	0xffffffff


	//   ....[128]....
        /*0884*/ 	.word	0xffffffff


	//   ....[129]....
        /*0888*/ 	.word	0xffffffff


	//   ....[130]....
        /*088c*/ 	.word	0xffffffff


	//   ....[131]....
        /*0890*/ 	.word	0xffffffff


	//   ....[132]....
        /*0894*/ 	.word	0xffffffff


	//   ....[133]....
        /*0898*/ 	.word	0xffffffff


	//   ....[134]....
        /*089c*/ 	.word	0xffffffff


	//   ....[135]....
        /*08a0*/ 	.word	0xffffffff


	//   ....[136]....
        /*08a4*/ 	.word	0xffffffff


	//   ....[137]....
        /*08a8*/ 	.word	0xffffffff


	//   ....[138]....
        /*08ac*/ 	.word	0xffffffff


	//   ....[139]....
        /*08b0*/ 	.word	0xffffffff


	//   ....[140]....
        /*08b4*/ 	.word	0xffffffff


	//   ....[141]....
        /*08b8*/ 	.word	0xffffffff


	//   ....[142]....
        /*08bc*/ 	.word	0xffffffff


	//   ....[143]....
        /*08c0*/ 	.word	0xffffffff


	//   ....[144]....
        /*08c4*/ 	.word	0xffffffff


	//   ....[145]....
        /*08c8*/ 	.word	0xffffffff


	//   ....[146]....
        /*08cc*/ 	.word	0xffffffff


	//   ....[147]....
        /*08d0*/ 	.word	0xffffffff


	//   ....[148]....
        /*08d4*/ 	.word	0xffffffff


	//   ....[149]....
        /*08d8*/ 	.word	0xffffffff


	//   ....[150]....
        /*08dc*/ 	.word	0xffffffff


	//   ....[151]....
        /*08e0*/ 	.word	0xffffffff


	//   ....[152]....
        /*08e4*/ 	.word	0xffffffff


	//   ....[153]....
        /*08e8*/ 	.word	0xffffffff


	//   ....[154]....
        /*08ec*/ 	.word	0xffffffff


	//   ....[155]....
        /*08f0*/ 	.word	0xffffffff


	//   ....[156]....
        /*08f4*/ 	.word	0xffffffff


	//   ....[157]....
        /*08f8*/ 	.word	0xffffffff


	//   ....[158]....
        /*08fc*/ 	.word	0xffffffff


	//   ....[159]....
        /*0900*/ 	.word	0xffffffff


	//   ....[160]....
        /*0904*/ 	.word	0xffffffff


	//   ....[161]....
        /*0908*/ 	.word	0xffffffff


	//   ....[162]....
        /*090c*/ 	.word	0xffffffff


	//   ....[163]....
        /*0910*/ 	.word	0xffffffff


	//   ....[164]....
        /*0914*/ 	.word	0xffffffff


	//   ....[165]....
        /*0918*/ 	.word	0xffffffff


	//   ....[166]....
        /*091c*/ 	.word	0xffffffff


	//   ....[167]....
        /*0920*/ 	.word	0xffffffff


	//   ....[168]....
        /*0924*/ 	.word	0xffffffff


	//   ....[169]....
        /*0928*/ 	.word	0xffffffff


	//   ....[170]....
        /*092c*/ 	.word	0xffffffff


	//   ....[171]....
        /*0930*/ 	.word	0xffffffff


	//   ....[172]....
        /*0934*/ 	.word	0xffffffff


	//   ....[173]....
        /*0938*/ 	.word	0xffffffff


	//   ....[174]....
        /*093c*/ 	.word	0xffffffff


	//   ....[175]....
        /*0940*/ 	.word	0xffffffff


	//   ....[176]....
        /*0944*/ 	.word	0xffffffff


	//   ....[177]....
        /*0948*/ 	.word	0xffffffff


	//   ....[178]....
        /*094c*/ 	.word	0xffffffff


	//   ....[179]....
        /*0950*/ 	.word	0xffffffff


	//   ....[180]....
        /*0954*/ 	.word	0xffffffff


	//   ....[181]....
        /*0958*/ 	.word	0xffffffff


	//   ....[182]....
        /*095c*/ 	.word	0xffffffff


	//   ....[183]....
        /*0960*/ 	.word	0xffffffff


	//   ....[184]....
        /*0964*/ 	.word	0xffffffff


	//   ....[185]....
        /*0968*/ 	.word	0xffffffff


	//   ....[186]....
        /*096c*/ 	.word	0xffffffff


	//   ....[187]....
        /*0970*/ 	.word	0xffffffff


	//   ....[188]....
        /*0974*/ 	.word	0xffffffff


	//   ....[189]....
        /*0978*/ 	.word	0xffffffff


	//   ....[190]....
        /*097c*/ 	.word	0xffffffff


	//   ....[191]....
        /*0980*/ 	.word	0xffffffff


	//   ....[192]....
        /*0984*/ 	.word	0xffffffff


	//   ....[193]....
        /*0988*/ 	.word	0xffffffff


	//   ....[194]....
        /*098c*/ 	.word	0xffffffff


	//   ....[195]....
        /*0990*/ 	.word	0xffffffff


	//   ....[196]....
        /*0994*/ 	.word	0xffffffff


	//   ....[197]....
        /*0998*/ 	.word	0xffffffff


	//   ....[198]....
        /*099c*/ 	.word	0xffffffff


	//   ....[199]....
        /*09a0*/ 	.word	0xffffffff


	//   ....[200]....
        /*09a4*/ 	.word	0xffffffff


	//   ....[201]....
        /*09a8*/ 	.word	0xffffffff


	//   ....[202]....
        /*09ac*/ 	.word	0xffffffff


	//   ....[203]....
        /*09b0*/ 	.word	0xffffffff


	//   ....[204]....
        /*09b4*/ 	.word	0xffffffff


	//   ....[205]....
        /*09b8*/ 	.word	0xffffffff


	//   ....[206]....
        /*09bc*/ 	.word	0xffffffff


	//   ....[207]....
        /*09c0*/ 	.word	0xffffffff


	//   ....[208]....
        /*09c4*/ 	.word	0xffffffff


	//   ....[209]....
        /*09c8*/ 	.word	0xffffffff


	//   ....[210]....
        /*09cc*/ 	.word	0xffffffff


	//   ....[211]....
        /*09d0*/ 	.word	0xffffffff


	//   ....[212]....
        /*09d4*/ 	.word	0xffffffff


	//   ....[213]....
        /*09d8*/ 	.word	0xffffffff


	//   ....[214]....
        /*09dc*/ 	.word	0xffffffff


	//   ....[215]....
        /*09e0*/ 	.word	0xffffffff


	//   ....[216]....
        /*09e4*/ 	.word	0xffffffff


	//   ....[217]....
        /*09e8*/ 	.word	0xffffffff


	//   ....[218]....
        /*09ec*/ 	.word	0xffffffff


	//   ....[219]....
        /*09f0*/ 	.word	0xffffffff


	//   ....[220]....
        /*09f4*/ 	.word	0xffffffff


	//   ....[221]....
        /*09f8*/ 	.word	0xffffffff


	//   ....[222]....
        /*09fc*/ 	.word	0xffffffff


	//   ....[223]....
        /*0a00*/ 	.word	0xffffffff


	//   ....[224]....
        /*0a04*/ 	.word	0xffffffff


	//   ....[225]....
        /*0a08*/ 	.word	0xffffffff


	//   ....[226]....
        /*0a0c*/ 	.word	0xffffffff


	//   ....[227]....
        /*0a10*/ 	.word	0xffffffff


	//   ....[228]....
        /*0a14*/ 	.word	0xffffffff


	//   ....[229]....
        /*0a18*/ 	.word	0xffffffff


	//   ....[230]....
        /*0a1c*/ 	.word	0xffffffff


	//   ....[231]....
        /*0a20*/ 	.word	0xffffffff


	//   ....[232]....
        /*0a24*/ 	.word	0xffffffff


	//   ....[233]....
        /*0a28*/ 	.word	0xffffffff


	//   ....[234]....
        /*0a2c*/ 	.word	0xffffffff


	//   ....[235]....
        /*0a30*/ 	.word	0xffffffff


	//   ....[236]....
        /*0a34*/ 	.word	0xffffffff


	//   ....[237]....
        /*0a38*/ 	.word	0xffffffff


	//   ....[238]....
        /*0a3c*/ 	.word	0xffffffff


	//   ....[239]....
        /*0a40*/ 	.word	0xffffffff


	//   ....[240]....
        /*0a44*/ 	.word	0xffffffff


	//   ....[241]....
        /*0a48*/ 	.word	0xffffffff


	//   ....[242]....
        /*0a4c*/ 	.word	0xffffffff


	//----- nvinfo : EIATTR_COOP_GROUP_INSTR_OFFSETS
	.align		4
.L_486:
        /*0a50*/ 	.byte	0x04, 0x28
        /*0a52*/ 	.short	(.L_488 - .L_487)


	//   ....[0]....
.L_487:
        /*0a54*/ 	.word	0x00000050


	//   ....[1]....
        /*0a58*/ 	.word	0x00000210


	//   ....[2]....
        /*0a5c*/ 	.word	0x00000240


	//   ....[3]....
        /*0a60*/ 	.word	0x00000270


	//   ....[4]....
        /*0a64*/ 	.word	0x000002a0


	//   ....[5]....
        /*0a68*/ 	.word	0x000002d0


	//   ....[6]....
        /*0a6c*/ 	.word	0x00000300


	//   ....[7]....
        /*0a70*/ 	.word	0x00000470


	//   ....[8]....
        /*0a74*/ 	.word	0x000004b0


	//   ....[9]....
        /*0a78*/ 	.word	0x000004e0


	//   ....[10]....
        /*0a7c*/ 	.word	0x00000510


	//   ....[11]....
        /*0a80*/ 	.word	0x00000540


	//   ....[12]....
        /*0a84*/ 	.word	0x00000570


	//   ....[13]....
        /*0a88*/ 	.word	0x00000600


	//   ....[14]....
        /*0a8c*/ 	.word	0x00000650


	//   ....[15]....
        /*0a90*/ 	.word	0x00000670


	//   ....[16]....
        /*0a94*/ 	.word	0x000006d0


	//   ....[17]....
        /*0a98*/ 	.word	0x00002b60


	//   ....[18]....
        /*0a9c*/ 	.word	0x00002b80


	//   ....[19]....
        /*0aa0*/ 	.word	0x00002c60


	//   ....[20]....
        /*0aa4*/ 	.word	0x00002c70


	//   ....[21]....
        /*0aa8*/ 	.word	0x00002d50


	//   ....[22]....
        /*0aac*/ 	.word	0x00002d70


	//   ....[23]....
        /*0ab0*/ 	.word	0x00002e50


	//   ....[24]....
        /*0ab4*/ 	.word	0x00002e60


	//   ....[25]....
        /*0ab8*/ 	.word	0x00002f40


	//   ....[26]....
        /*0abc*/ 	.word	0x00002f60


	//   ....[27]....
        /*0ac0*/ 	.word	0x00003040


	//   ....[28]....
        /*0ac4*/ 	.word	0x00003050


	//   ....[29]....
        /*0ac8*/ 	.word	0x00003130


	//   ....[30]....
        /*0acc*/ 	.word	0x00003150


	//   ....[31]....
        /*0ad0*/ 	.word	0x00003230


	//   ....[32]....
        /*0ad4*/ 	.word	0x00003240


	//   ....[33]....
        /*0ad8*/ 	.word	0x00004370


	//   ....[34]....
        /*0adc*/ 	.word	0x00004560


	//   ....[35]....
        /*0ae0*/ 	.word	0x00004cc0


	//   ....[36]....
        /*0ae4*/ 	.word	0x00005380


	//   ....[37]....
        /*0ae8*/ 	.word	0x00005ca0


	//   ....[38]....
        /*0aec*/ 	.word	0x00005d40


	//   ....[39]....
        /*0af0*/ 	.word	0x00006210


	//   ....[40]....
        /*0af4*/ 	.word	0x00006270


	//   ....[41]....
        /*0af8*/ 	.word	0x000064e0


	//   ....[42]....
        /*0afc*/ 	.word	0x00006550


	//   ....[43]....
        /*0b00*/ 	.word	0x00006610


	//   ....[44]....
        /*0b04*/ 	.word	0x000067e0


	//   ....[45]....
        /*0b08*/ 	.word	0x00008b20


	//   ....[46]....
        /*0b0c*/ 	.word	0x00008d40


	//   ....[47]....
        /*0b10*/ 	.word	0x00008f00


	//   ....[48]....
        /*0b14*/ 	.word	0x00009920


	//   ....[49]....
        /*0b18*/ 	.word	0x0000a660


	//   ....[50]....
        /*0b1c*/ 	.word	0x0000a7c0


	//   ....[51]....
        /*0b20*/ 	.word	0x0000a810


	//   ....[52]....
        /*0b24*/ 	.word	0x0000a930


	//   ....[53]....
        /*0b28*/ 	.word	0x0000aa50


	//   ....[54]....
        /*0b2c*/ 	.word	0x0000ab90


	//   ....[55]....
        /*0b30*/ 	.word	0x0000aef0


	//   ....[56]....
        /*0b34*/ 	.word	0x0000afc0


	//   ....[57]....
        /*0b38*/ 	.word	0x0000db40


	//   ....[58]....
        /*0b3c*/ 	.word	0x0000dc50


	//   ....[59]....
        /*0b40*/ 	.word	0x0000dca0


	//   ....[60]....
        /*0b44*/ 	.word	0x0000dcd0


	//   ....[61]....
        /*0b48*/ 	.word	0x0000dd20


	//   ....[62]....
        /*0b4c*/ 	.word	0x0000ddc0


	//   ....[63]....
        /*0b50*/ 	.word	0x0000dea0


	//   ....[64]....
        /*0b54*/ 	.word	0x0000e290


	//   ....[65]....
        /*0b58*/ 	.word	0x00010a20


	//   ....[66]....
        /*0b5c*/ 	.word	0x00010c40


	//   ....[67]....
        /*0b60*/ 	.word	0x00010e00


	//   ....[68]....
        /*0b64*/ 	.word	0x00011820


	//   ....[69]....
        /*0b68*/ 	.word	0x00012560


	//   ....[70]....
        /*0b6c*/ 	.word	0x000126c0


	//   ....[71]....
        /*0b70*/ 	.word	0x00012710


	//   ....[72]....
        /*0b74*/ 	.word	0x00012830


	//   ....[73]....
        /*0b78*/ 	.word	0x00012930


	//   ....[74]....
        /*0b7c*/ 	.word	0x00012a60


	//   ....[75]....
        /*0b80*/ 	.word	0x00012de0


	//   ....[76]....
        /*0b84*/ 	.word	0x00012eb0


	//   ....[77]....
        /*0b88*/ 	.word	0x000149f0


	//   ....[78]....
        /*0b8c*/ 	.word	0x00014a60


	//   ....[79]....
        /*0b90*/ 	.word	0x00014a70


	//   ....[80]....
        /*0b94*/ 	.word	0x00014a80


	//   ....[81]....
        /*0b98*/ 	.word	0x00014ab0


	//   ....[82]....
        /*0b9c*/ 	.word	0x00014ad0


	//   ....[83]....
        /*0ba0*/ 	.word	0x00014ae0


	//   ....[84]....
        /*0ba4*/ 	.word	0x00014af0


	//   ....[85]....
        /*0ba8*/ 	.word	0x00015d00


	//   ....[86]....
        /*0bac*/ 	.word	0x00015d10


	//   ....[87]....
        /*0bb0*/ 	.word	0x00015d20


	//   ....[88]....
        /*0bb4*/ 	.word	0x00015d30


	//   ....[89]....
        /*0bb8*/ 	.word	0x00015d40


	//   ....[90]....
        /*0bbc*/ 	.word	0x00015d50


	//   ....[91]....
        /*0bc0*/ 	.word	0x00015d70


	//   ....[92]....
        /*0bc4*/ 	.word	0x00015e70


	//   ....[93]....
        /*0bc8*/ 	.word	0x000161b0


	//   ....[94]....
        /*0bcc*/ 	.word	0x000161d0


	//   ....[95]....
        /*0bd0*/ 	.word	0x00016250


	//   ....[96]....
        /*0bd4*/ 	.word	0x00016260


	//   ....[97]....
        /*0bd8*/ 	.word	0x000162e0


	//   ....[98]....
        /*0bdc*/ 	.word	0x00016300


	//   ....[99]....
        /*0be0*/ 	.word	0x00016380


	//   ....[100]....
        /*0be4*/ 	.word	0x00016390


	//   ....[101]....
        /*0be8*/ 	.word	0x00016410


	//   ....[102]....
        /*0bec*/ 	.word	0x00016430


	//   ....[103]....
        /*0bf0*/ 	.word	0x000164b0


	//   ....[104]....
        /*0bf4*/ 	.word	0x000164c0


	//   ....[105]....
        /*0bf8*/ 	.word	0x00016540


	//   ....[106]....
        /*0bfc*/ 	.word	0x00016560


	//   ....[107]....
        /*0c00*/ 	.word	0x000165e0


	//   ....[108]....
        /*0c04*/ 	.word	0x000165f0


	//   ....[109]....
        /*0c08*/ 	.word	0x00016890


	//   ....[110]....
        /*0c0c*/ 	.word	0x000168b0


	//   ....[111]....
        /*0c10*/ 	.word	0x00016bf0


	//   ....[112]....
        /*0c14*/ 	.word	0x00016c00


	//   ....[113]....
        /*0c18*/ 	.word	0x00016e50


	//   ....[114]....
        /*0c1c*/ 	.word	0x00016e70


	//   ....[115]....
        /*0c20*/ 	.word	0x000170e0


	//   ....[116]....
        /*0c24*/ 	.word	0x000170f0


	//   ....[117]....
        /*0c28*/ 	.word	0x00017b30


	//   ....[118]....
        /*0c2c*/ 	.word	0x00017b50


	//   ....[119]....
        /*0c30*/ 	.word	0x00017bd0


	//   ....[120]....
        /*0c34*/ 	.word	0x00017be0


	//   ....[121]....
        /*0c38*/ 	.word	0x00017c60


	//   ....[122]....
        /*0c3c*/ 	.word	0x00017c80


	//   ....[123]....
        /*0c40*/ 	.word	0x00017d00


	//   ....[124]....
        /*0c44*/ 	.word	0x00017d10


	//   ....[125]....
        /*0c48*/ 	.word	0x00017d90


	//   ....[126]....
        /*0c4c*/ 	.word	0x00017db0


	//   ....[127]....
        /*0c50*/ 	.word	0x00017e30


	//   ....[128]....
        /*0c54*/ 	.word	0x00017e40


	//   ....[129]....
        /*0c58*/ 	.word	0x00017ec0


	//   ....[130]....
        /*0c5c*/ 	.word	0x00017ee0


	//   ....[131]....
        /*0c60*/ 	.word	0x00017f60


	//   ....[132]....
        /*0c64*/ 	.word	0x00017f70


	//   ....[133]....
        /*0c68*/ 	.word	0x000180d0


	//   ....[134]....
        /*0c6c*/ 	.word	0x000180f0


	//   ....[135]....
        /*0c70*/ 	.word	0x00018220


	//   ....[136]....
        /*0c74*/ 	.word	0x00018260


	//   ....[137]....
        /*0c78*/ 	.word	0x00018290


	//   ....[138]....
        /*0c7c*/ 	.word	0x000182c0


	//   ....[139]....
        /*0c80*/ 	.word	0x000182f0


	//   ....[140]....
        /*0c84*/ 	.word	0x00018320


	//   ....[141]....
        /*0c88*/ 	.word	0x00018480


	//   ....[142]....
        /*0c8c*/ 	.word	0x000184c0


	//   ....[143]....
        /*0c90*/ 	.word	0x000184f0


	//   ....[144]....
        /*0c94*/ 	.word	0x00018520


	//   ....[145]....
        /*0c98*/ 	.word	0x00018550


	//   ....[146]....
        /*0c9c*/ 	.word	0x00018580


	//   ....[147]....
        /*0ca0*/ 	.word	0x00018610


	//   ....[148]....
        /*0ca4*/ 	.word	0x00018670


	//   ....[149]....
        /*0ca8*/ 	.word	0x00018680


	//   ....[150]....
        /*0cac*/ 	.word	0x000186e0


	//   ....[151]....
        /*0cb0*/ 	.word	0x00019140


	//   ....[152]....
        /*0cb4*/ 	.word	0x000191a0


	//   ....[153]....
        /*0cb8*/ 	.word	0x000191f0


	//   ....[154]....
        /*0cbc*/ 	.word	0x00019240


	//   ....[155]....
        /*0cc0*/ 	.word	0x00019290


	//   ....[156]....
        /*0cc4*/ 	.word	0x00019300


	//   ....[157]....
        /*0cc8*/ 	.word	0x00019350


	//   ....[158]....
        /*0ccc*/ 	.word	0x000193c0


	//   ....[159]....
        /*0cd0*/ 	.word	0x00019430


	//   ....[160]....
        /*0cd4*/ 	.word	0x00019490


	//   ....[161]....
        /*0cd8*/ 	.word	0x00019500


	//   ....[162]....
        /*0cdc*/ 	.word	0x00019570


	//   ....[163]....
        /*0ce0*/ 	.word	0x000195e0


	//   ....[164]....
        /*0ce4*/ 	.word	0x00019640


	//   ....[165]....
        /*0ce8*/ 	.word	0x000196b0


	//   ....[166]....
        /*0cec*/ 	.word	0x00019720


	//   ....[167]....
        /*0cf0*/ 	.word	0x00019790


	//   ....[168]....
        /*0cf4*/ 	.word	0x000197f0


	//   ....[169]....
        /*0cf8*/ 	.word	0x00019860


	//   ....[170]....
        /*0cfc*/ 	.word	0x000198d0


	//   ....[171]....
        /*0d00*/ 	.word	0x00019940


	//   ....[172]....
        /*0d04*/ 	.word	0x000199a0


	//   ....[173]....
        /*0d08*/ 	.word	0x00019a10


	//   ....[174]....
        /*0d0c*/ 	.word	0x00019a80


	//   ....[175]....
        /*0d10*/ 	.word	0x00019af0


	//   ....[176]....
        /*0d14*/ 	.word	0x00019b50


	//   ....[177]....
        /*0d18*/ 	.word	0x00019bb0


	//   ....[178]....
        /*0d1c*/ 	.word	0x00019c00


	//   ....[179]....
        /*0d20*/ 	.word	0x00019c50


	//   ....[180]....
        /*0d24*/ 	.word	0x00019cb0


	//   ....[181]....
        /*0d28*/ 	.word	0x00019d00


	//   ....[182]....
        /*0d2c*/ 	.word	0x00019d60


	//   ....[183]....
        /*0d30*/ 	.word	0x00019db0


	//   ....[184]....
        /*0d34*/ 	.word	0x00019e10


	//   ....[185]....
        /*0d38*/ 	.word	0x00019e80


	//   ....[186]....
        /*0d3c*/ 	.word	0x00019ef0


	//   ....[187]....
        /*0d40*/ 	.word	0x00019f60


	//   ....[188]....
        /*0d44*/ 	.word	0x00019fc0


	//   ....[189]....
        /*0d48*/ 	.word	0x0001a030


	//   ....[190]....
        /*0d4c*/ 	.word	0x0001a0a0


	//   ....[191]....
        /*0d50*/ 	.word	0x0001a110


	//   ....[192]....
        /*0d54*/ 	.word	0x0001a170


	//   ....[193]....
        /*0d58*/ 	.word	0x0001a1e0


	//   ....[194]....
        /*0d5c*/ 	.word	0x0001a250


	//   ....[195]....
        /*0d60*/ 	.word	0x0001a2c0


	//   ....[196]....
        /*0d64*/ 	.word	0x0001a320


	//   ....[197]....
        /*0d68*/ 	.word	0x0001a390


	//   ....[198]....
        /*0d6c*/ 	.word	0x0001a400


	//   ....[199]....
        /*0d70*/ 	.word	0x0001a470


	//   ....[200]....
        /*0d74*/ 	.word	0x0001a4d0


	//   ....[201]....
        /*0d78*/ 	.word	0x0001a540


	//   ....[202]....
        /*0d7c*/ 	.word	0x0001a5b0


	//   ....[203]....
        /*0d80*/ 	.word	0x0001a620


	//   ....[204]....
        /*0d84*/ 	.word	0x0001a680


	//   ....[205]....
        /*0d88*/ 	.word	0x0001a6f0


	//   ....[206]....
        /*0d8c*/ 	.word	0x0001a760


	//   ....[207]....
        /*0d90*/ 	.word	0x0001a7d0


	//   ....[208]....
        /*0d94*/ 	.word	0x0001a830


	//   ....[209]....
        /*0d98*/ 	.word	0x0001a8a0


	//   ....[210]....
        /*0d9c*/ 	.word	0x0001a910


	//   ....[211]....
        /*0da0*/ 	.word	0x0001a980


	//   ....[212]....
        /*0da4*/ 	.word	0x0001a9e0


	//   ....[213]....
        /*0da8*/ 	.word	0x0001aa50


	//   ....[214]....
        /*0dac*/ 	.word	0x0001aac0


	//   ....[215]....
        /*0db0*/ 	.word	0x0001ab30


	//   ....[216]....
        /*0db4*/ 	.word	0x0001ab90


	//   ....[217]....
        /*0db8*/ 	.word	0x0001ac00


	//   ....[218]....
        /*0dbc*/ 	.word	0x0001ac70


	//   ....[219]....
        /*0dc0*/ 	.word	0x0001ace0


	//   ....[220]....
        /*0dc4*/ 	.word	0x0001ad40


	//   ....[221]....
        /*0dc8*/ 	.word	0x0001adb0


	//   ....[222]....
        /*0dcc*/ 	.word	0x0001ae20


	//   ....[223]....
        /*0dd0*/ 	.word	0x0001ae90


	//   ....[224]....
        /*0dd4*/ 	.word	0x0001aef0


	//   ....[225]....
        /*0dd8*/ 	.word	0x0001af60


	//   ....[226]....
        /*0ddc*/ 	.word	0x0001afd0


	//   ....[227]....
        /*0de0*/ 	.word	0x0001b020


	//   ....[228]....
        /*0de4*/ 	.word	0x0001b060


	//   ....[229]....
        /*0de8*/ 	.word	0x0001b0b0


	//   ....[230]....
        /*0dec*/ 	.word	0x0001b100


	//   ....[231]....
        /*0df0*/ 	.word	0x0001b150


	//   ....[232]....
        /*0df4*/ 	.word	0x0001b1c0


	//   ....[233]....
        /*0df8*/ 	.word	0x0001b210


	//   ....[234]....
        /*0dfc*/ 	.word	0x0001b260


	//   ....[235]....
        /*0e00*/ 	.word	0x0001b2b0


	//   ....[236]....
        /*0e04*/ 	.word	0x0001b300


	//   ....[237]....
        /*0e08*/ 	.word	0x0001b350


	//   ....[238]....
        /*0e0c*/ 	.word	0x0001b3c0


	//   ....[239]....
        /*0e10*/ 	.word	0x0001b410


	//   ....[240]....
        /*0e14*/ 	.word	0x0001b480


	//   ....[241]....
        /*0e18*/ 	.word	0x0001b4e0


	//   ....[242]....
        /*0e1c*/ 	.word	0x0001b550


	//----- nvinfo : EIATTR_EXIT_INSTR_OFFSETS
	.align		4
.L_488:
        /*0e20*/ 	.byte	0x04, 0x1c
        /*0e22*/ 	.short	(.L_490 - .L_489)


	//   ....[0]....
.L_489:
        /*0e24*/ 	.word	0x000010f0


	//   ....[1]....
        /*0e28*/ 	.word	0x00019100


	//----- nvinfo : EIATTR_MAX_THREADS
	.align		4
.L_490:
        /*0e2c*/ 	.byte	0x04, 0x05
        /*0e2e*/ 	.short	(.L_492 - .L_491)
.L_491:
        /*0e30*/ 	.word	0x00000080
        /*0e34*/ 	.word	0x00000001
        /*0e38*/ 	.word	0x00000001


	//----- nvinfo : EIATTR_CRS_STACK_SIZE
	.align		4
.L_492:
        /*0e3c*/ 	.byte	0x04, 0x1e
        /*0e3e*/ 	.short	(.L_494 - .L_493)
.L_493:
        /*0e40*/ 	.word	0x00000000
.L_494:


//--------------------- .nv.info._ZN7cutlass13device_kernelIN5flash19enable_sm80_to_sm89INS1_16FlashAttnFwdSm80INS1_25CollectiveMainloopFwdSm80ILi4ELi1ELb0EN4cute5tupleIJNS5_1CILi128EEENS7_ILi80EEENS7_ILi64EEEEEELi64ENS_10bfloat16_tEfNS_4arch4Sm80ELb0ELb1ELb0ELb1ELb0ELb1ELb1ELb1EEENS1_21CollectiveEpilogueFwdINS6_IJS8_SA_S9_EEENS6_IJNS7_ILi1EEESI_SI_EEESC_SE_Li128ELb1ELb1ELb1ELb0EEENS1_36VarlenDynamicPersistentTileSchedulerILi128ELi80ELi128ELi128ELb1ELb1ELb0ELb1ELb0ELb1EEEEEEEEEvNT_6ParamsE --------------------------
	.section	.nv.info._ZN7cutlass13device_kernelIN5flash19enable_sm80_to_sm89INS1_16FlashAttnFwdSm80INS1_25CollectiveMainloopFwdSm80ILi4ELi1ELb0EN4cute5tupleIJNS5_1CILi128EEENS7_ILi80EEENS7_ILi64EEEEEELi64ENS_10bfloat16_tEfNS_4arch4Sm80ELb0ELb1ELb0ELb1ELb0ELb1ELb1ELb1EEENS1_21CollectiveEpilogueFwdINS6_IJS8_SA_S9_EEENS6_IJNS7_ILi1EEESI_SI_EEESC_SE_Li128ELb1ELb1ELb1ELb0EEENS1_36VarlenDynamicPersistentTileSchedulerILi128ELi80ELi128ELi128ELb1ELb1ELb0ELb1ELb0ELb1EEEEEEEEEvNT_6ParamsE,"",@"SHT_CUDA_INFO"
	.sectionflags	@""
	.align	4


	//----- nvinfo : EIATTR_CUDA_API_VERSION
	.align		4
        /*0000*/ 	.byte	0x04, 0x37
        /*0002*/ 	.short	(.L_496 - .L_495)
.L_495:
        /*0004*/ 	.word	0x00000082


	//----- nvinfo : EIATTR_SW2861232_WAR
	.align		4
.L_496:
        /*0008*/ 	.byte	0x01, 0x35
	.zero		2


	//----- nvinfo : EIATTR_PARAM_CBANK
	.align		4
        /*000c*/ 	.byte	0x04, 0x0a
        /*000e*/ 	.short	(.L_498 - .L_497)
	.align		4
.L_497:
        /*0010*/ 	.word	index@(.nv.constant0._ZN7cutlass13device_kernelIN5flash19enable_sm80_to_sm89INS1_16FlashAttnFwdSm80INS1_25CollectiveMainloopFwdSm80ILi4ELi1ELb0EN4cute5tupleIJNS5_1CILi128EEENS7_ILi80EEENS7_ILi64EEEEEELi64ENS_10bfloat16_tEfNS_4arch4Sm80ELb0ELb1ELb0ELb1ELb0ELb1ELb1ELb1EEENS1_21CollectiveEpilogueFwdINS6_IJS8_SA_S9_EEENS6_IJNS7_ILi1EEESI_SI_EEESC_SE_Li128ELb1ELb1ELb1ELb0EEENS1_36VarlenDynamicPersistentTileSchedulerILi128ELi80ELi128ELi128ELb1ELb1ELb0ELb1ELb0ELb1EEEEEEEEEvNT_6ParamsE)
        /*0014*/ 	.short	0x0160
        /*0016*/ 	.short	0x0438


	//----- nvinfo : EIATTR_CBANK_PARAM_SIZE
	.align		4
.L_498:
        /*0018*/ 	.byte	0x03, 0x19
        /*001a*/ 	.short	0x0438


	//----- nvinfo : EIATTR_KPARAM_INFO
	.align		4
        /*001c*/ 	.byte	0x04, 0x17
        /*001e*/ 	.short	(.L_500 - .L_499)
.L_499:
        /*0020*/ 	.word	0x00000000
        /*0024*/ 	.short	0x0000
        /*0026*/ 	.short	0x0000
        /*0028*/ 	.byte	0x00, 0xf0, 0xe1, 0x10


	//----- nvinfo : EIATTR_MAXREG_COUNT
	.align		4
.L_500:
        /*002c*/ 	.byte	0x03, 0x1b
        /*002e*/ 	.short	0x00ff


	//----- nvinfo : EIATTR_NUM_BARRIERS
	.align		4
        /*0030*/ 	.byte	0x02, 0x4c
        /*0032*/ 	.byte	0x06
	.zero		1


	//----- nvinfo : EIATTR_ANNOTATIONS
	.align		4
        /*0034*/ 	.byte	0x04, 0x55
        /*0036*/ 	.short	(.L_502 - .L_501)


	//   ....[0]....
.L_501:
        /* <DEDUP_REMOVED lines=89> */


	//----- nvinfo : EIATTR_MERCURY_ISA_VERSION
	.align		4
.L_502:
        /*05b8*/ 	.byte	0x03, 0x5f
        /*05ba*/ 	.short	0x0000


	//----- nvinfo : EIATTR_INT_WARP_WIDE_INSTR_OFFSETS
	.align		4
        /*05bc*/ 	.byte	0x04, 0x31
        /*05be*/ 	.short	(.L_504 - .L_503)


	//   ....[0]....
.L_503:
        /*05c0*/ 	.word	0x0001fd10


	//   ....[1]....
        /*05c4*/ 	.word	0x0001fd90


	//----- nvinfo : EIATTR_COOP_GROUP_MASK_REGIDS
	.align		4
.L_504:
        /*05c8*/ 	.byte	0x04, 0x29
        /*05ca*/ 	.short	(.L_506 - .L_505)


	//   ....[0]....
.L_505:
        /*05cc*/ 	.word	0xffffffff


	//   ....[1]....
        /*05d0*/ 	.word	0xffffffff


	//   ....[2]....
        /*05d4*/ 	.word	0xffffffff


	//   ....[3]....
        /*05d8*/ 	.word	0xffffffff


	//   ....[4]....
        /*05dc*/ 	.word	0xffffffff


	//   ....[5]....
        /*05e0*/ 	.word	0xffffffff


	//   ....[6]....
        /*05e4*/ 	.word	0xffffffff


	//   ....[7]....
        /*05e8*/ 	.word	0xffffffff


	//   ....[8]....
        /*05ec*/ 	.word	0xffffffff


	//   ....[9]....
        /*05f0*/ 	.word	0xffffffff


	//   ....[10]....
        /*05f4*/ 	.word	0xffffffff


	//   ....[11]....
        /*05f8*/ 	.word	0xffffffff


	//   ....[12]....
        /*05fc*/ 	.word	0xffffffff


	//   ....[13]....
        /*0600*/ 	.word	0xffffffff


	//   ....[14]....
        /*0604*/ 	.word	0xffffffff


	//   ....[15]....
        /*0608*/ 	.word	0xffffffff


	//   ....[16]....
        /*060c*/ 	.word	0xffffffff


	//   ....[17]....
        /*0610*/ 	.word	0xffffffff


	//   ....[18]....
        /*0614*/ 	.word	0xffffffff


	//   ....[19]....
        /*0618*/ 	.word	0xffffffff


	//   ....[20]....
        /*061c*/ 	.word	0xffffffff


	//   ....[21]....
        /*0620*/ 	.word	0xffffffff


	//   ....[22]....
        /*0624*/ 	.word	0xffffffff


	//   ....[23]....
        /*0628*/ 	.word	0xffffffff


	//   ....[24]....
        /*062c*/ 	.word	0xffffffff


	//   ....[25]....
        /*0630*/ 	.word	0xffffffff


	//   ....[26]....
        /*0634*/ 	.word	0xffffffff


	//   ....[27]....
        /*0638*/ 	.word	0xffffffff


	//   ....[28]....
        /*063c*/ 	.word	0xffffffff


	//   ....[29]....
        /*0640*/ 	.word	0xffffffff


	//   ....[30]....
        /*0644*/ 	.word	0xffffffff


	//   ....[31]....
        /*0648*/ 	.word	0xffffffff


	//   ....[32]....
        /*064c*/ 	.word	0xffffffff


	//   ....[33]....
        /*0650*/ 	.word	0xffffffff


	//   ....[34]....
        /*0654*/ 	.word	0xffffffff


	//   ....[35]....
        /*0658*/ 	.word	0xffffffff


	//   ....[36]....
        /*065c*/ 	.word	0xffffffff


	//   ....[37]....
        /*0660*/ 	.word	0xffffffff


	//   ....[38]....
        /*0664*/ 	.word	0xffffffff


	//   ....[39]....
        /*0668*/ 	.word	0xffffffff


	//   ....[40]....
        /*066c*/ 	.word	0xffffffff


	//   ....[41]....
        /*0670*/ 	.word	0xffffffff


	//   ....[42]....
        /*0674*/ 	.word	0xffffffff


	//   ....[43]....
        /*0678*/ 	.word	0xffffffff


	//   ....[44]....
        /*067c*/ 	.word	0xffffffff


	//   ....[45]....
        /*0680*/ 	.word	0xffffffff


	//   ....[46]....
        /*0684*/ 	.word	0xffffffff


	//   ....[47]....
        /*0688*/ 	.word	0xffffffff


	//   ....[48]....
        /*068c*/ 	.word	0xffffffff


	//   ....[49]....
        /*0690*/ 	.word	0xffffffff


	//   ....[50]....
        /*0694*/ 	.word	0xffffffff


	//   ....[51]....
        /*0698*/ 	.word	0xffffffff


	//   ....[52]....
        /*069c*/ 	.word	0xffffffff


	//   ....[53]....
        /*06a0*/ 	.word	0xffffffff


	//   ....[54]....
        /*06a4*/ 	.word	0xffffffff


	//   ....[55]....
        /*06a8*/ 	.word	0xffffffff


	//   ....[56]....
        /*06ac*/ 	.word	0xffffffff


	//   ....[57]....
        /*06b0*/ 	.word	0xffffffff


	//   ....[58]....
        /*06b4*/ 	.word	0xffffffff


	//   ....[59]....
        /*06b8*/ 	.word	0xffffffff


	//   ....[60]....
        /*06bc*/ 	.word	0xffffffff


	//   ....[61]....
        /*06c0*/ 	.word	0xffffffff


	//   ....[62]....
        /*06c4*/ 	.word	0xffffffff


	//   ....[63]....
        /*06c8*/ 	.word	0xffffffff


	//   ....[64]....
        /*06cc*/ 	.word	0xffffffff


	//   ....[65]....
        /*06d0*/ 	.word	0xffffffff


	//   ....[66]....
        /*06d4*/ 	.word	0xffffffff


	//   ....[67]....
        /*06d8*/ 	.word	0xffffffff


	//   ....[68]....
        /*06dc*/ 	.word	0xffffffff


	//   ....[69]....
        /*06e0*/ 	.word	0xffffffff


	//   ....[70]....
        /*06e4*/ 	.word	0xffffffff


	//   ....[71]....
        /*06e8*/ 	.word	0xffffffff


	//   ....[72]....
        /*06ec*/ 	.word	0xffffffff


	//   ....[73]....
        /*06f0*/ 	.word	0xffffffff


	//   ....[74]....
        /*06f4*/ 	.word	0xffffffff


	//   ....[75]....
        /*06f8*/ 	.word	0xffffffff


	//   ....[76]....
        /*06fc*/ 	.word	0xffffffff


	//   ....[77]....
        /*0700*/ 	.word	0xffffffff


	//   ....[78]....
        /*0704*/ 	.word	0xffffffff


	//   ....[79]....
        /*0708*/ 	.word	0xffffffff


	//   ....[80]....
        /*070c*/ 	.word	0xffffffff


	//   ....[81]....
        /*0710*/ 	.word	0xffffffff


	//   ....[82]....
        /*0714*/ 	.word	0xffffffff


	//   ....[83]....
        /*0718*/ 	.word	0xffffffff


	//   ....[84]....
        /*071c*/ 	.word	0xffffffff


	//   ....[85]....
        /*0720*/ 	.word	0xffffffff


	//   ....[86]....
        /*0724*/ 	.word	0xffffffff


	//   ....[87]....
        /*0728*/ 	.word	0xffffffff


	//   ....[88]....
        /*072c*/ 	.word	0xffffffff


	//   ....[89]....
        /*0730*/ 	.word	0xffffffff


	//   ....[90]....
        /*0734*/ 	.word	0xffffffff


	//   ....[91]....
        /*0738*/ 	.word	0xffffffff


	//   ....[92]....
        /*073c*/ 	.word	0xffffffff


	//   ....[93]....
        /*0740*/ 	.word	0xffffffff


	//   ....[94]....
        /*0744*/ 	.word	0xffffffff


	//   ....[95]....
        /*0748*/ 	.word	0xffffffff


	//   ....[96]....
        /*074c*/ 	.word	0xffffffff


	//   ....[97]....
        /*0750*/ 	.word	0xffffffff


	//   ....[98]....
        /*0754*/ 	.word	0xffffffff


	//   ....[99]....
        /*0758*/ 	.word	0xffffffff


	//   ....[100]....
        /*075c*/ 	.word	0xffffffff


	//   ....[101]....
        /*0760*/ 	.word	0xffffffff


	//   ....[102]....
        /*0764*/ 	.word	0xffffffff


	//   ....[103]....
        /*0768*/ 	.word	0xffffffff


	//   ....[104]....
        /*076c*/ 	.word	0xffffffff


	//   ....[105]....
        /*0770*/ 	.word	0xffffffff


	//   ....[106]....
        /*0774*/ 	.word	0xffffffff


	//   ....[107]....
        /*0778*/ 	.word	0xffffffff


	//   ....[108]....
        /*077c*/ 	.word	0xffffffff


	//   ....[109]....
        /*0780*/ 	.word	0xffffffff


	//   ....[110]....
        /*0784*/ 	.word	0xffffffff


	//   ....[111]....
        /*0788*/ 	.word	0xffffffff


	//   ....[112]....
        /*078c*/ 	.word	0xffffffff


	//   ....[113]....
        /*0790*/ 	.word	0xffffffff


	//   ....[114]....
        /*0794*/ 	.word	0xffffffff


	//   ....[115]....
        /*0798*/ 	.word	0xffffffff


	//   ....[116]....
        /*079c*/ 	.word	0xffffffff


	//   ....[117]....
        /*07a0*/ 	.word	0xffffffff


	//   ....[118]....
        /*07a4*/ 	.word	0xffffffff


	//   ....[119]....
        /*07a8*/ 	.word	0xffffffff


	//   ....[120]....
        /*07ac*/ 	.word	0xffffffff


	//   ....[121]....
        /*07b0*/ 	.word	0xffffffff


	//   ....[122]....
        /*07b4*/ 	.word	0xffffffff


	//   ....[123]....
        /*07b8*/ 	.word	0xffffffff


	//   ....[124]....
        /*07bc*/ 	.word	0xffffffff


	//   ....[125]....
        /*07c0*/ 	.word	0xffffffff


	//   ....[126]....
        /*07c4*/ 	.word	0xffffffff


	//   ....[127]....
        /*07c8*/ 	.word	0xffffffff


	//   ....[128]....
        /*07cc*/ 	.word	0xffffffff


	//   ....[129]....
        /*07d0*/ 	.word	0xffffffff


	//   ....[130]....
        /*07d4*/ 	.word	0xffffffff


	//   ....[131]....
        /*07d8*/ 	.word	0xffffffff


	//   ....[132]....
        /*07dc*/ 	.word	0xffffffff


	//   ....[133]....
        /*07e0*/ 	.word	0xffffffff


	//   ....[134]....
        /*07e4*/ 	.word	0xffffffff


	//   ....[135]....
        /*07e8*/ 	.word	0xffffffff


	//   ....[136]....
        /*07ec*/ 	.word	0xffffffff


	//   ....[137]....
        /*07f0*/ 	.word	0xffffffff


	//   ....[138]....
        /*07f4*/ 	.word	0xffffffff


	//   ....[139]....
        /*07f8*/ 	.word	0xffffffff


	//   ....[140]....
        /*07fc*/ 	.word	0xffffffff


	//   ....[141]....
        /*0800*/ 	.word	0xffffffff


	//   ....[142]....
        /*0804*/ 	.word	0xffffffff


	//   ....[143]....
        /*0808*/ 	.word	0xffffffff


	//   ....[144]....
        /*080c*/ 	.word	0xffffffff


	//   ....[145]....
        /*0810*/ 	.word	0xffffffff


	//   ....[146]....
        /*0814*/ 	.word	0xffffffff


	//   ....[147]....
        /*0818*/ 	.word	0xffffffff


	//   ....[148]....
        /*081c*/ 	.word	0xffffffff


	//   ....[149]....
        /*0820*/ 	.word	0xffffffff


	//   ....[150]....
        /*0824*/ 	.word	0xffffffff


	//   ....[151]....
        /*0828*/ 	.word	0xffffffff


	//   ....[152]....
        /*082c*/ 	.word	0xffffffff


	//   ....[153]....
        /*0830*/ 	.word	0xffffffff


	//   ....[154]....
        /*0834*/ 	.word	0xffffffff


	//   ....[155]....
        /*0838*/ 	.word	0xffffffff


	//   ....[156]....
        /*083c*/ 	.word	0xffffffff


	//   ....[157]....
        /*0840*/ 	.word	0xffffffff


	//   ....[158]....
        /*0844*/ 	.word	0xffffffff


	//   ....[159]....
        /*0848*/ 	.word	0xffffffff


	//   ....[160]....
        /*084c*/ 	.word	0xffffffff


	//   ....[161]....
        /*0850*/ 	.word	0xffffffff


	//   ....[162]....
        /*0854*/ 	.word	0xffffffff


	//   ....[163]....
        /*0858*/ 	.word	0xffffffff


	//   ....[164]....
        /*085c*/ 	.word	0xffffffff


	//   ....[165]....
        /*0860*/ 	.word	0xffffffff


	//   ....[166]....
        /*0864*/ 	.word	0xffffffff


	//   ....[167]....
        /*0868*/ 	.word	0xffffffff


	//   ....[168]....
        /*086c*/ 	.word	0xffffffff


	//   ....[169]....
        /*0870*/ 	.word	0xffffffff


	//   ....[170]....
        /*0874*/ 	.word	0xffffffff


	//   ....[171]....
        /*0878*/ 	.word	0xffffffff


	//   ....[172]....
        /*087c*/ 	.word	0xffffffff


	//   ....[173]....
        /*0880*/ 	.word	0xffffffff


	//   ....[174]....
        /*0884*/ 	.word	0xffffffff


	//   ....[175]....
        /*0888*/ 	.word	0xffffffff


	//   ....[176]....
        /*088c*/ 	.word	0xffffffff


	//   ....[177]....
        /*0890*/ 	.word	0xffffffff


	//   ....[178]....
        /*0894*/ 	.word	0xffffffff


	//   ....[179]....
        /*0898*/ 	.word	0xffffffff


	//   ....[180]....
        /*089c*/ 	.word	0xffffffff


	//   ....[181]....
        /*08a0*/ 	.word	0xffffffff


	//   ....[182]....
        /*08a4*/ 	.word	0xffffffff


	//   ....[183]....
        /*08a8*/ 	.word	0xffffffff


	//   ....[184]....
        /*08ac*/ 	.word	0xffffffff


	//   ....[185]....
        /*08b0*/ 	.word	0xffffffff


	//   ....[186]....
        /*08b4*/ 	.word	0xffffffff


	//   ....[187]....
        /*08b8*/ 	.word	0xffffffff


	//   ....[188]....
        /*08bc*/ 	.word	0xffffffff


	//   ....[189]....
        /*08c0*/ 	.word	0xffffffff


	//   ....[190]....
        /*08c4*/ 	.word	0xffffffff


	//   ....[191]....
        /*08c8*/ 	.word	0xffffffff


	//   ....[192]....
        /*08cc*/ 	.word	0xffffffff


	//   ....[193]....
        /*08d0*/ 	.word	0xffffffff


	//   ....[194]....
        /*08d4*/ 	.word	0xffffffff


	//   ....[195]....
        /*08d8*/ 	.word	0xffffffff


	//   ....[196]....
        /*08dc*/ 	.word	0xffffffff


	//   ....[197]....
        /*08e0*/ 	.word	0xffffffff


	//   ....[198]....
        /*08e4*/ 	.word	0xffffffff


	//   ....[199]....
        /*08e8*/ 	.word	0xffffffff


	//   ....[200]....
        /*08ec*/ 	.word	0xffffffff


	//   ....[201]....
        /*08f0*/ 	.word	0xffffffff


	//   ....[202]....
        /*08f4*/ 	.word	0xffffffff


	//   ....[203]....
        /*08f8*/ 	.word	0xffffffff


	//   ....[204]....
        /*08fc*/ 	.word	0xffffffff


	//   ....[205]....
        /*0900*/ 	.word	0xffffffff


	//   ....[206]....
        /*0904*/ 	.word	0xffffffff


	//   ....[207]....
        /*0908*/ 	.word	0xffffffff


	//   ....[208]....
        /*090c*/ 	.word	0xffffffff


	//   ....[209]....
        /*0910*/ 	.word	0xffffffff


	//   ....[210]....
        /*0914*/ 	.word	0xffffffff


	//   ....[211]....
        /*0918*/ 	.word	0xffffffff


	//   ....[212]....
        /*091c*/ 	.word	0xffffffff


	//   ....[213]....
        /*0920*/ 	.word	0xffffffff


	//   ....[214]....
        /*0924*/ 	.word	0xffffffff


	//   ....[215]....
        /*0928*/ 	.word	0xffffffff


	//   ....[216]....
        /*092c*/ 	.word	0xffffffff


	//   ....[217]....
        /*0930*/ 	.word	0xffffffff


	//   ....[218]....
        /*0934*/ 	.word	0xffffffff


	//   ....[219]....
        /*0938*/ 	.word	0xffffffff


	//   ....[220]....
        /*093c*/ 	.word	0xffffffff


	//   ....[221]....
        /*0940*/ 	.word	0xffffffff


	//   ....[222]....
        /*0944*/ 	.word	0xffffffff


	//   ....[223]....
        /*0948*/ 	.word	0xffffffff


	//   ....[224]....
        /*094c*/ 	.word	0xffffffff


	//   ....[225]....
        /*0950*/ 	.word	0xffffffff


	//   ....[226]....
        /*0954*/ 	.word	0xffffffff


	//   ....[227]....
        /*0958*/ 	.word	0xffffffff


	//   ....[228]....
        /*095c*/ 	.word	0xffffffff


	//   ....[229]....
        /*0960*/ 	.word	0xffffffff


	//   ....[230]....
        /*0964*/ 	.word	0xffffffff


	//   ....[231]....
        /*0968*/ 	.word	0xffffffff


	//   ....[232]....
        /*096c*/ 	.word	0xffffffff


	//   ....[233]....
        /*0970*/ 	.word	0xffffffff


	//   ....[234]....
        /*0974*/ 	.word	0xffffffff


	//   ....[235]....
        /*0978*/ 	.word	0xffffffff


	//   ....[236]....
        /*097c*/ 	.word	0xffffffff


	//   ....[237]....
        /*0980*/ 	.word	0xffffffff


	//   ....[238]....
        /*0984*/ 	.word	0xffffffff


	//   ....[239]....
        /*0988*/ 	.word	0xffffffff


	//   ....[240]....
        /*098c*/ 	.word	0xffffffff


	//   ....[241]....
        /*0990*/ 	.word	0xffffffff


	//   ....[242]....
        /*0994*/ 	.word	0xffffffff


	//   ....[243]....
        /*0998*/ 	.word	0xffffffff


	//   ....[244]....
        /*099c*/ 	.word	0xffffffff


	//   ....[245]....
        /*09a0*/ 	.word	0xffffffff


	//   ....[246]....
        /*09a4*/ 	.word	0xffffffff


	//   ....[247]....
        /*09a8*/ 	.word	0xffffffff


	//   ....[248]....
        /*09ac*/ 	.word	0xffffffff


	//   ....[249]....
        /*09b0*/ 	.word	0xffffffff


	//   ....[250]....
        /*09b4*/ 	.word	0xffffffff


	//   ....[251]....
        /*09b8*/ 	.word	0xffffffff


	//   ....[252]....
        /*09bc*/ 	.word	0xffffffff


	//   ....[253]....
        /*09c0*/ 	.word	0xffffffff


	//   ....[254]....
        /*09c4*/ 	.word	0xffffffff


	//   ....[255]....
        /*09c8*/ 	.word	0xffffffff


	//   ....[0]....
        /*09cc*/ 	.word	0xffffffff


	//   ....[1]....
        /*09d0*/ 	.word	0xffffffff


	//   ....[2]....
        /*09d4*/ 	.word	0xffffffff


	//   ....[3]....
        /*09d8*/ 	.word	0xffffffff


	//   ....[4]....
        /*09dc*/ 	.word	0xffffffff


	//   ....[5]....
        /*09e0*/ 	.word	0xffffffff


	//   ....[6]....
        /*09e4*/ 	.word	0xffffffff


	//   ....[7]....
        /*09e8*/ 	.word	0xffffffff


	//   ....[8]....
        /*09ec*/ 	.word	0xffffffff


	//   ....[9]....
        /*09f0*/ 	.word	0xffffffff


	//   ....[10]....
        /*09f4*/ 	.word	0xffffffff


	//   ....[11]....
        /*09f8*/ 	.word	0xffffffff


	//   ....[12]....
        /*09fc*/ 	.word	0xffffffff


	//   ....[13]....
        /*0a00*/ 	.word	0xffffffff


	//   ....[14]....
        /*0a04*/ 	.word	0xffffffff


	//   ....[15]....
        /*0a08*/ 	.word	0xffffffff


	//   ....[16]....
        /*0a0c*/ 	.word	0xffffffff


	//   ....[17]....
        /*0a10*/ 	.word	0xffffffff


	//   ....[18]....
        /*0a14*/ 	.word	0xffffffff


	//----- nvinfo : EIATTR_COOP_GROUP_INSTR_OFFSETS
	.align		4
.L_506:
        /*0a18*/ 	.byte	0x04, 0x28
        /*0a1a*/ 	.short	(.L_508 - .L_507)


	//   ....[0]....
.L_507:
        /*0a1c*/ 	.word	0x00000050


	//   ....[1]....
        /*0a20*/ 	.word	0x00000200


	//   ....[2]....
        /*0a24*/ 	.word	0x00000230


	//   ....[3]....
        /*0a28*/ 	.word	0x00000260


	//   ....[4]....
        /*0a2c*/ 	.word	0x00000290


	//   ....[5]....
        /*0a30*/ 	.word	0x000002c0


	//   ....[6]....
        /*0a34*/ 	.word	0x000002f0


	//   ....[7]....
        /*0a38*/ 	.word	0x00000450


	//   ....[8]....
        /*0a3c*/ 	.word	0x00000490


	//   ....[9]....
        /*0a40*/ 	.word	0x000004c0


	//   ....[10]....
        /*0a44*/ 	.word	0x000004f0


	//   ....[11]....
        /*0a48*/ 	.word	0x00000520


	//   ....[12]....
        /*0a4c*/ 	.word	0x00000550


	//   ....[13]....
        /*0a50*/ 	.word	0x000005e0


	//   ....[14]....
        /*0a54*/ 	.word	0x00000630


	//   ....[15]....
        /*0a58*/ 	.word	0x00000650


	//   ....[16]....
        /*0a5c*/ 	.word	0x000006b0


	//   ....[17]....
        /*0a60*/ 	.word	0x00008910


	//   ....[18]....
        /*0a64*/ 	.word	0x00008930


	//   ....[19]....
        /*0a68*/ 	.word	0x00008a10


	//   ....[20]....
        /*0a6c*/ 	.word	0x00008a20


	//   ....[21]....
        /*0a70*/ 	.word	0x00008af0


	//   ....[22]....
        /*0a74*/ 	.word	0x00008b10


	//   ....[23]....
        /*0a78*/ 	.word	0x00008be0


	//   ....[24]....
        /*0a7c*/ 	.word	0x00008bf0


	//   ....[25]....
        /*0a80*/ 	.word	0x00008cc0


	//   ....[26]....
        /*0a84*/ 	.word	0x00008ce0


	//   ....[27]....
        /*0a88*/ 	.word	0x00008db0


	//   ....[28]....
        /*0a8c*/ 	.word	0x00008dc0


	//   ....[29]....
        /*0a90*/ 	.word	0x00008e90


	//   ....[30]....
        /*0a94*/ 	.word	0x00008eb0


	//   ....[31]....
        /*0a98*/ 	.word	0x00008f80


	//   ....[32]....
        /*0a9c*/ 	.word	0x00008f90


	//   ....[33]....
        /*0aa0*/ 	.word	0x00009670


	//   ....[34]....
        /*0aa4*/ 	.word	0x000096d0


	//   ....[35]....
        /*0aa8*/ 	.word	0x00009730


	//   ....[36]....
        /*0aac*/ 	.word	0x00009760


	//   ....[37]....
        /*0ab0*/ 	.word	0x00009910


	//   ....[38]....
        /*0ab4*/ 	.word	0x00009950


	//   ....[39]....
        /*0ab8*/ 	.word	0x000099a0


	//   ....[40]....
        /*0abc*/ 	.word	0x000099e0


	//   ....[41]....
        /*0ac0*/ 	.word	0x00009bf0


	//   ....[42]....
        /*0ac4*/ 	.word	0x00009c30


	//   ....[43]....
        /*0ac8*/ 	.word	0x00009c80


	//   ....[44]....
        /*0acc*/ 	.word	0x00009cc0


	//   ....[45]....
        /*0ad0*/ 	.word	0x00009ef0


	//   ....[46]....
        /*0ad4*/ 	.word	0x00009f30


	//   ....[47]....
        /*0ad8*/ 	.word	0x00009f80


	//   ....[48]....
        /*0adc*/ 	.word	0x00009fc0


	//   ....[49]....
        /*0ae0*/ 	.word	0x0000bd20


	//   ....[50]....
        /*0ae4*/ 	.word	0x0000bd70


	//   ....[51]....
        /*0ae8*/ 	.word	0x0000bd90


	//   ....[52]....
        /*0aec*/ 	.word	0x0000bdb0


	//   ....[53]....
        /*0af0*/ 	.word	0x0000be90


	//   ....[54]....
        /*0af4*/ 	.word	0x0000bea0


	//   ....[55]....
        /*0af8*/ 	.word	0x0000beb0


	//   ....[56]....
        /*0afc*/ 	.word	0x0000bec0


	//   ....[57]....
        /*0b00*/ 	.word	0x0000c0d0


	//   ....[58]....
        /*0b04*/ 	.word	0x0000c110


	//   ....[59]....
        /*0b08*/ 	.word	0x0000c130


	//   ....[60]....
        /*0b0c*/ 	.word	0x0000c140


	//   ....[61]....
        /*0b10*/ 	.word	0x0000c280


	//   ....[62]....
        /*0b14*/ 	.word	0x0000c320


	//   ....[63]....
        /*0b18*/ 	.word	0x0000c340


	//   ....[64]....
        /*0b1c*/ 	.word	0x0000c350


	//   ....[65]....
        /*0b20*/ 	.word	0x0000ecf0


	//   ....[66]....
        /*0b24*/ 	.word	0x0000eed0


	//   ....[67]....
        /*0b28*/ 	.word	0x0000f070


	//   ....[68]....
        /*0b2c*/ 	.word	0x0000fc70


	//   ....[69]....
        /*0b30*/ 	.word	0x00010650


	//   ....[70]....
        /*0b34*/ 	.word	0x00010700


	//   ....[71]....
        /*0b38*/ 	.word	0x00010af0


	//   ....[72]....
        /*0b3c*/ 	.word	0x00010b10


	//   ....[73]....
        /*0b40*/ 	.word	0x000111f0


	//   ....[74]....
        /*0b44*/ 	.word	0x00011250


	//   ....[75]....
        /*0b48*/ 	.word	0x00011360


	//   ....[76]....
        /*0b4c*/ 	.word	0x00011450


	//   ....[77]....
        /*0b50*/ 	.word	0x000135b0


	//   ....[78]....
        /*0b54*/ 	.word	0x000137d0


	//   ....[79]....
        /*0b58*/ 	.word	0x00013990


	//   ....[80]....
        /*0b5c*/ 	.word	0x000143b0


	//   ....[81]....
        /*0b60*/ 	.word	0x00014f30


	//   ....[82]....
        /*0b64*/ 	.word	0x00015140


	//   ....[83]....
        /*0b68*/ 	.word	0x00015350


	//   ....[84]....
        /*0b6c*/ 	.word	0x00015490


	//   ....[85]....
        /*0b70*/ 	.word	0x000154f0


	//   ....[86]....
        /*0b74*/ 	.word	0x000155c0


	//   ....[87]....
        /*0b78*/ 	.word	0x00015980


	//   ....[88]....
        /*0b7c*/ 	.word	0x00015ae0


	//   ....[89]....
        /*0b80*/ 	.word	0x000186a0


	//   ....[90]....
        /*0b84*/ 	.word	0x00018740


	//   ....[91]....
        /*0b88*/ 	.word	0x000187e0


	//   ....[92]....
        /*0b8c*/ 	.word	0x00018810


	//   ....[93]....
        /*0b90*/ 	.word	0x00018840


	//   ....[94]....
        /*0b94*/ 	.word	0x000188c0


	//   ....[95]....
        /*0b98*/ 	.word	0x000189c0


	//   ....[96]....
        /*0b9c*/ 	.word	0x00018db0


	//   ....[97]....
        /*0ba0*/ 	.word	0x0001b500


	//   ....[98]....
        /*0ba4*/ 	.word	0x0001b7a0


	//   ....[99]....
        /*0ba8*/ 	.word	0x0001b960


	//   ....[100]....
        /*0bac*/ 	.word	0x0001c380


	//   ....[101]....
        /*0bb0*/ 	.word	0x0001cee0


	//   ....[102]....
        /*0bb4*/ 	.word	0x0001d290


	//   ....[103]....
        /*0bb8*/ 	.word	0x0001d2e0


	//   ....[104]....
        /*0bbc*/ 	.word	0x0001d3d0


	//   ....[105]....
        /*0bc0*/ 	.word	0x0001d490


	//   ....[106]....
        /*0bc4*/ 	.word	0x0001d5a0


	//   ....[107]....
        /*0bc8*/ 	.word	0x0001d960


	//   ....[108]....
        /*0bcc*/ 	.word	0x0001da40


	//   ....[109]....
        /*0bd0*/ 	.word	0x0001f500


	//   ....[110]....
        /*0bd4*/ 	.word	0x0001f570


	//   ....[111]....
        /*0bd8*/ 	.word	0x0001f580


	//   ....[112]....
        /*0bdc*/ 	.word	0x0001f590


	//   ....[113]....
        /*0be0*/ 	.word	0x0001f5c0


	//   ....[114]....
        /*0be4*/ 	.word	0x0001f5e0


	//   ....[115]....
        /*0be8*/ 	.word	0x0001f5f0


	//   ....[116]....
        /*0bec*/ 	.word	0x0001f600


	//   ....[117]....
        /*0bf0*/ 	.word	0x00020a60


	//   ....[118]....
        /*0bf4*/ 	.word	0x00020a80


	//   ....[119]....
        /*0bf8*/ 	.word	0x00020a90


	//   ....[120]....
        /*0bfc*/ 	.word	0x00020aa0


	//   ....[121]....
        /*0c00*/ 	.word	0x00020ab0


	//   ....[122]....
        /*0c04*/ 	.word	0x00020ac0


	//   ....[123]....
        /*0c08*/ 	.word	0x00020ae0


	//   ....[124]....
        /*0c0c*/ 	.word	0x00020b50


	//   ....[125]....
        /*0c10*/ 	.word	0x00020ed0


	//   ....[126]....
        /*0c14*/ 	.word	0x00020ef0


	//   ....[127]....
        /*0c18*/ 	.word	0x00020f60


	//   ....[128]....
        /*0c1c*/ 	.word	0x00020f70


	//   ....[129]....
        /*0c20*/ 	.word	0x00020fe0


	//   ....[130]....
        /*0c24*/ 	.word	0x00021000


	//   ....[131]....
        /*0c28*/ 	.word	0x00021070


	//   ....[132]....
        /*0c2c*/ 	.word	0x00021080


	//   ....[133]....
        /*0c30*/ 	.word	0x000210f0


	//   ....[134]....
        /*0c34*/ 	.word	0x00021110


	//   ....[135]....
        /*0c38*/ 	.word	0x00021180


	//   ....[136]....
        /*0c3c*/ 	.word	0x00021190


	//   ....[137]....
        /*0c40*/ 	.word	0x00021200


	//   ....[138]....
        /*0c44*/ 	.word	0x00021220


	//   ....[139]....
        /*0c48*/ 	.word	0x00021290


	//   ....[140]....
        /*0c4c*/ 	.word	0x000212a0


	//   ....[141]....
        /*0c50*/ 	.word	0x00021530


	//   ....[142]....
        /*0c54*/ 	.word	0x00021550


	//   ....[143]....
        /*0c58*/ 	.word	0x000218a0


	//   ....[144]....
        /*0c5c*/ 	.word	0x000218b0


	//   ....[145]....
        /*0c60*/ 	.word	0x00021b10


	//   ....[146]....
        /*0c64*/ 	.word	0x00021b30


	//   ....[147]....
        /*0c68*/ 	.word	0x00021db0


	//   ....[148]....
        /*0c6c*/ 	.word	0x00021dc0


	//   ....[149]....
        /*0c70*/ 	.word	0x00022780


	//   ....[150]....
        /*0c74*/ 	.word	0x000227a0


	//   ....[151]....
        /*0c78*/ 	.word	0x00022810


	//   ....[152]....
        /*0c7c*/ 	.word	0x00022820


	//   ....[153]....
        /*0c80*/ 	.word	0x00022890


	//   ....[154]....
        /*0c84*/ 	.word	0x000228b0


	//   ....[155]....
        /*0c88*/ 	.word	0x00022920


	//   ....[156]....
        /*0c8c*/ 	.word	0x00022930


	//   ....[157]....
        /*0c90*/ 	.word	0x000229a0


	//   ....[158]....
        /*0c94*/ 	.word	0x000229c0


	//   ....[159]....
        /*0c98*/ 	.word	0x00022a30


	//   ....[160]....
        /*0c9c*/ 	.word	0x00022a40


	//   ....[161]....
        /*0ca0*/ 	.word	0x00022ab0


	//   ....[162]....
        /*0ca4*/ 	.word	0x00022ad0


	//   ....[163]....
        /*0ca8*/ 	.word	0x00022b40


	//   ....[164]....
        /*0cac*/ 	.word	0x00022b50


	//   ....[165]....
        /*0cb0*/ 	.word	0x00022c90


	//   ....[166]....
        /*0cb4*/ 	.word	0x00022cb0


	//   ....[167]....
        /*0cb8*/ 	.word	0x00022de0


	//   ....[168]....
        /*0cbc*/ 	.word	0x00022e20


	//   ....[169]....
        /*0cc0*/ 	.word	0x00022e50


	//   ....[170]....
        /*0cc4*/ 	.word	0x00022e80


	//   ....[171]....
        /*0cc8*/ 	.word	0x00022eb0


	//   ....[172]....
        /*0ccc*/ 	.word	0x00022ee0


	//   ....[173]....
        /*0cd0*/ 	.word	0x00023040


	//   ....[174]....
        /*0cd4*/ 	.word	0x00023080


	//   ....[175]....
        /*0cd8*/ 	.word	0x000230b0


	//   ....[176]....
        /*0cdc*/ 	.word	0x000230e0


	//   ....[177]....
        /*0ce0*/ 	.word	0x00023110


	//   ....[178]....
        /*0ce4*/ 	.word	0x00023140


	//   ....[179]....
        /*0ce8*/ 	.word	0x000231d0


	//   ....[180]....
        /*0cec*/ 	.word	0x00023230


	//   ....[181]....
        /*0cf0*/ 	.word	0x00023240


	//   ....[182]....
        /*0cf4*/ 	.word	0x000232a0


	//   ....[183]....
        /*0cf8*/ 	.word	0x00023d00


	//   ....[184]....
        /*0cfc*/ 	.word	0x00023d60


	//   ....[185]....
        /*0d00*/ 	.word	0x00023db0


	//   ....[186]....
        /*0d04*/ 	.word	0x00023e00


	//   ....[187]....
        /*0d08*/ 	.word	0x00023e50


	//   ....[188]....
        /*0d0c*/ 	.word	0x00023ec0


	//   ....[189]....
        /*0d10*/ 	.word	0x00023f10


	//   ....[190]....
        /*0d14*/ 	.word	0x00023f80


	//   ....[191]....
        /*0d18*/ 	.word	0x00023ff0


	//   ....[192]....
        /*0d1c*/ 	.word	0x00024050


	//   ....[193]....
        /*0d20*/ 	.word	0x000240c0


	//   ....[194]....
        /*0d24*/ 	.word	0x00024130


	//   ....[195]....
        /*0d28*/ 	.word	0x000241a0


	//   ....[196]....
        /*0d2c*/ 	.word	0x00024200


	//   ....[197]....
        /*0d30*/ 	.word	0x00024270


	//   ....[198]....
        /*0d34*/ 	.word	0x000242e0


	//   ....[199]....
        /*0d38*/ 	.word	0x00024350


	//   ....[200]....
        /*0d3c*/ 	.word	0x000243b0


	//   ....[201]....
        /*0d40*/ 	.word	0x00024420


	//   ....[202]....
        /*0d44*/ 	.word	0x00024490


	//   ....[203]....
        /*0d48*/ 	.word	0x00024500


	//   ....[204]....
        /*0d4c*/ 	.word	0x00024560


	//   ....[205]....
        /*0d50*/ 	.word	0x000245d0


	//   ....[206]....
        /*0d54*/ 	.word	0x00024640


	//   ....[207]....
        /*0d58*/ 	.word	0x000246b0


	//   ....[208]....
        /*0d5c*/ 	.word	0x00024710


	//   ....[209]....
        /*0d60*/ 	.word	0x00024770


	//   ....[210]....
        /*0d64*/ 	.word	0x000247d0


	//   ....[211]....
        /*0d68*/ 	.word	0x00024820


	//   ....[212]....
        /*0d6c*/ 	.word	0x00024880


	//   ....[213]....
        /*0d70*/ 	.word	0x000248d0


	//   ....[214]....
        /*0d74*/ 	.word	0x00024930


	//   ....[215]....
        /*0d78*/ 	.word	0x00024980


	//   ....[216]....
        /*0d7c*/ 	.word	0x000249e0


	//   ....[217]....
        /*0d80*/ 	.word	0x00024a50


	//   ....[218]....
        /*0d84*/ 	.word	0x00024ac0


	//   ....[219]....
        /*0d88*/ 	.word	0x00024b30


	//   ....[220]....
        /*0d8c*/ 	.word	0x00024b90


	//   ....[221]....
        /*0d90*/ 	.word	0x00024c00


	//   ....[222]....
        /*0d94*/ 	.word	0x00024c70


	//   ....[223]....
        /*0d98*/ 	.word	0x00024ce0


	//   ....[224]....
        /*0d9c*/ 	.word	0x00024d40


	//   ....[225]....
        /*0da0*/ 	.word	0x00024db0


	//   ....[226]....
        /*0da4*/ 	.word	0x00024e20


	//   ....[227]....
        /*0da8*/ 	.word	0x00024e90


	//   ....[228]....
        /*0dac*/ 	.word	0x00024ef0


	//   ....[229]....
        /*0db0*/ 	.word	0x00024f60


	//   ....[230]....
        /*0db4*/ 	.word	0x00024fd0


	//   ....[231]....
        /*0db8*/ 	.word	0x00025040


	//   ....[232]....
        /*0dbc*/ 	.word	0x000250a0


	//   ....[233]....
        /*0dc0*/ 	.word	0x00025110


	//   ....[234]....
        /*0dc4*/ 	.word	0x00025180


	//   ....[235]....
        /*0dc8*/ 	.word	0x000251f0


	//   ....[236]....
        /*0dcc*/ 	.word	0x00025250


	//   ....[237]....
        /*0dd0*/ 	.word	0x000252c0


	//   ....[238]....
        /*0dd4*/ 	.word	0x00025330


	//   ....[239]....
        /*0dd8*/ 	.word	0x000253a0


	//   ....[240]....
        /*0ddc*/ 	.word	0x00025400


	//   ....[241]....
        /*0de0*/ 	.word	0x00025470


	//   ....[242]....
        /*0de4*/ 	.word	0x000254e0


	//   ....[243]....
        /*0de8*/ 	.word	0x00025550


	//   ....[244]....
        /*0dec*/ 	.word	0x000255b0


	//   ....[245]....
        /*0df0*/ 	.word	0x00025620


	//   ....[246]....
        /*0df4*/ 	.word	0x00025690


	//   ....[247]....
        /*0df8*/ 	.word	0x00025700


	//   ....[248]....
        /*0dfc*/ 	.word	0x00025760


	//   ....[249]....
        /*0e00*/ 	.word	0x000257d0


	//   ....[250]....
        /*0e04*/ 	.word	0x00025840


	//   ....[251]....
        /*0e08*/ 	.word	0x000258b0


	//   ....[252]....
        /*0e0c*/ 	.word	0x00025910


	//   ....[253]....
        /*0e10*/ 	.word	0x00025980


	//   ....[254]....
        /*0e14*/ 	.word	0x000259f0


	//   ....[255]....
        /*0e18*/ 	.word	0x00025a60


	//   ....[0]....
        /*0e1c*/ 	.word	0x00025ac0


	//   ....[1]....
        /*0e20*/ 	.word	0x00025b30


	//   ....[2]....
        /*0e24*/ 	.word	0x00025ba0


	//   ....[3]....
        /*0e28*/ 	.word	0x00025bf0


	//   ....[4]....
        /*0e2c*/ 	.word	0x00025c30


	//   ....[5]....
        /*0e30*/ 	.word	0x00025c80


	//   ....[6]....
        /*0e34*/ 	.word	0x00025cd0


	//   ....[7]....
        /*0e38*/ 	.word	0x00025d20


	//   ....[8]....
        /*0e3c*/ 	.word	0x00025d90


	//   ....[9]....
        /*0e40*/ 	.word	0x00025de0


	//   ....[10]....
        /*0e44*/ 	.word	0x00025e30


	//   ....[11]....
        /*0e48*/ 	.word	0x00025e80


	//   ....[12]....
        /*0e4c*/ 	.word	0x00025ed0


	//   ....[13]....
        /*0e50*/ 	.word	0x00025f20


	//   ....[14]....
        /*0e54*/ 	.word	0x00025f90


	//   ....[15]....
        /*0e58*/ 	.word	0x00025fe0


	//   ....[16]....
        /*0e5c*/ 	.word	0x00026050


	//   ....[17]....
        /*0e60*/ 	.word	0x000260b0


	//   ....[18]....
        /*0e64*/ 	.word	0x00026120


	//----- nvinfo : EIATTR_EXIT_INSTR_OFFSETS
	.align		4
.L_508:
        /*0e68*/ 	.byte	0x04, 0x1c
        /*0e6a*/ 	.short	(.L_510 - .L_509)


	//   ....[0]....
.L_509:
        /*0e6c*/ 	.word	0x000010d0


	//   ....[1]....
        /*0e70*/ 	.word	0x00023cc0


	//----- nvinfo : EIATTR_MAX_THREADS
	.align		4
.L_510:
        /*0e74*/ 	.byte	0x04, 0x05
        /*0e76*/ 	.short	(.L_512 - .L_511)
.L_511:
        /*0e78*/ 	.word	0x00000080
        /*0e7c*/ 	.word	0x00000001
        /*0e80*/ 	.word	0x00000001


	//----- nvinfo : EIATTR_CRS_STACK_SIZE
	.align		4
.L_512:
        /*0e84*/ 	.byte	0x04, 0x1e
        /*0e86*/ 	.short	(.L_514 - .L_513)
.L_513:
        /*0e88*/ 	.word	0x00000000
.L_514:


//--------------------- .nv.info._ZN7cutlass13device_kernelIN5flash19enable_sm80_to_sm89INS1_16FlashAttnFwdSm80INS1_25CollectiveMainloopFwdSm80ILi4ELi1ELb0EN4cute5tupleIJNS5_1CILi128EEENS7_ILi112EEENS7_ILi64EEEEEELi64ENS_10bfloat16_tEfNS_4arch4Sm80ELb1ELb0ELb0ELb0ELb0ELb0ELb1ELb1EEENS1_21CollectiveEpilogueFwdINS6_IJS8_SA_S9_EEENS6_IJNS7_ILi1EEESI_SI_EEESC_SE_Li128ELb0ELb1ELb1ELb0EEENS1_30DynamicPersistentTileSchedulerILi128ELi128ELb1ELb1ELb0EEEEEEEEEvNT_6ParamsE --------------------------
	.section	.nv.info._ZN7cutlass13device_kernelIN5flash19enable_sm80_to_sm89INS1_16FlashAttnFwdSm80INS1_25CollectiveMainloopFwdSm80ILi4ELi1ELb0EN4cute5tupleIJNS5_1CILi128EEENS7_ILi112EEENS7_ILi64EEEEEELi64ENS_10bfloat16_tEfNS_4arch4Sm80ELb1ELb0ELb0ELb0ELb0ELb0ELb1ELb1EEENS1_21CollectiveEpilogueFwdINS6_IJS8_SA_S9_EEENS6_IJNS7_ILi1EEESI_SI_EEESC_SE_Li128ELb0ELb1ELb1ELb0EEENS1_30DynamicPersistentTileSchedulerILi128ELi128ELb1ELb1ELb0EEEEEEEEEvNT_6ParamsE,"",@"SHT_CUDA_INFO"
	.sectionflags	@""
	.align	4


	//----- nvinfo : EIATTR_CUDA_API_VERSION
	.align		4
        /*0000*/ 	.byte	0x04, 0x37
        /*0002*/ 	.short	(.L_516 - .L_515)
.L_515:
        /*0004*/ 	.word	0x00000082


	//----- nvinfo : EIATTR_SW2861232_WAR
	.align		4
.L_516:
        /*0008*/ 	.byte	0x01, 0x35
	.zero		2


	//----- nvinfo : EIATTR_PARAM_CBANK
	.align		4
        /*000c*/ 	.byte	0x04, 0x0a
        /*000e*/ 	.short	(.L_518 - .L_517)
	.align		4
.L_517:
        /*0010*/ 	.word	index@(.nv.constant0._ZN7cutlass13device_kernelIN5flash19enable_sm80_to_sm89INS1_16FlashAttnFwdSm80INS1_25CollectiveMainloopFwdSm80ILi4ELi1ELb0EN4cute5tupleIJNS5_1CILi128EEENS7_ILi112EEENS7_ILi64EEEEEELi64ENS_10bfloat16_tEfNS_4arch4Sm80ELb1ELb0ELb0ELb0ELb0ELb0ELb1ELb1EEENS1_21CollectiveEpilogueFwdINS6_IJS8_SA_S9_EEENS6_IJNS7_ILi1EEESI_SI_EEESC_SE_Li128ELb0ELb1ELb1ELb0EEENS1_30DynamicPersistentTileSchedulerILi128ELi128ELb1ELb1ELb0EEEEEEEEEvNT_6ParamsE)
        /*0014*/ 	.short	0x0160
        /*0016*/ 	.short	0x0428


	//----- nvinfo : EIATTR_CBANK_PARAM_SIZE
	.align		4
.L_518:
        /*0018*/ 	.byte	0x03, 0x19
        /*001a*/ 	.short	0x0428


	//----- nvinfo : EIATTR_KPARAM_INFO
	.align		4
        /*001c*/ 	.byte	0x04, 0x17
        /*001e*/ 	.short	(.L_520 - .L_519)
.L_519:
        /*0020*/ 	.word	0x00000000
        /*0024*/ 	.short	0x0000
        /*0026*/ 	.short	0x0000
        /*0028*/ 	.byte	0x00, 0xf0, 0xa1, 0x10


	//----- nvinfo : EIATTR_MAXREG_COUNT
	.align		4
.L_520:
        /*002c*/ 	.byte	0x03, 0x1b
        /*002e*/ 	.short	0x00ff


	//----- nvinfo : EIATTR_NUM_BARRIERS
	.align		4
        /*0030*/ 	.byte	0x02, 0x4c
        /*0032*/ 	.byte	0x06
	.zero		1


	//----- nvinfo : EIATTR_ANNOTATIONS
	.align		4
        /*0034*/ 	.byte	0x04, 0x55
        /*0036*/ 	.short	(.L_522 - .L_521)


	//   ....[0]....
.L_521:
        /* <DEDUP_REMOVED lines=94> */


	//----- nvinfo : EIATTR_MERCURY_ISA_VERSION
	.align		4
.L_522:
        /*0600*/ 	.byte	0x03, 0x5f
        /*0602*/ 	.short	0x0000


	//----- nvinfo : EIATTR_INT_WARP_WIDE_INSTR_OFFSETS
	.align		4
        /*0604*/ 	.byte	0x04, 0x31
        /*0606*/ 	.short	(.L_524 - .L_523)


	//   ....[0]....
.L_523:
        /*0608*/ 	.word	0x000129c0


	//   ....[1]....
        /*060c*/ 	.word	0x00012a40


	//----- nvinfo : EIATTR_COOP_GROUP_MASK_REGIDS
	.align		4
.L_524:
        /*0610*/ 	.byte	0x04, 0x29
        /*0612*/ 	.short	(.L_526 - .L_525)


	//   ....[0]....
.L_525:
        /*0614*/ 	.word	0xffffffff


	//   ....[1]....
        /*0618*/ 	.word	0xffffffff


	//   ....[2]....
        /*061c*/ 	.word	0xffffffff


	//   ....[3]....
        /*0620*/ 	.word	0xffffffff


	//   ....[4]....
        /*0624*/ 	.word	0xffffffff


	//   ....[5]....
        /*0628*/ 	.word	0xffffffff


	//   ....[6]....
        /*062c*/ 	.word	0xffffffff


	//   ....[7]....
        /*0630*/ 	.word	0xffffffff


	//   ....[8]....
        /*0634*/ 	.word	0xffffffff


	//   ....[9]....
        /*0638*/ 	.word	0xffffffff


	//   ....[10]....
        /*063c*/ 	.word	0xffffffff


	//   ....[11]....
        /*0640*/ 	.word	0xffffffff


	//   ....[12]....
        /*0644*/ 	.word	0xffffffff


	//   ....[13]....
        /*0648*/ 	.word	0xffffffff


	//   ....[14]....
        /*064c*/ 	.word	0xffffffff


	//   ....[15]....
        /*0650*/ 	.word	0xffffffff


	//   ....[16]....
        /*0654*/ 	.word	0xffffffff


	//   ....[17]....
        /*0658*/ 	.word	0xffffffff


	//   ....[18]....
        /*065c*/ 	.word	0xffffffff


	//   ....[19]....
        /*0660*/ 	.word	0xffffffff


	//   ....[20]....
        /*0664*/ 	.word	0xffffffff


	//   ....[21]....
        /*0668*/ 	.word	0xffffffff


	//   ....[22]....
        /*066c*/ 	.word	0xffffffff


	//   ....[23]....
        /*0670*/ 	.word	0xffffffff


	//   ....[24]....
        /*0674*/ 	.word	0xffffffff


	//   ....[25]....
        /*0678*/ 	.word	0xffffffff


	//   ....[26]....
        /*067c*/ 	.word	0xffffffff


	//   ....[27]....
        /*0680*/ 	.word	0xffffffff


	//   ....[28]....
        /*0684*/ 	.word	0xffffffff


	//   ....[29]....
        /*0688*/ 	.word	0xffffffff


	//   ....[30]....
        /*068c*/ 	.word	0xffffffff


	//   ....[31]....
        /*0690*/ 	.word	0xffffffff


	//   ....[32]....
        /*0694*/ 	.word	0xffffffff


	//   ....[33]....
        /*0698*/ 	.word	0xffffffff


	//   ....[34]....
        /*069c*/ 	.word	0xffffffff


	//   ....[35]....
        /*06a0*/ 	.word	0xffffffff


	//   ....[36]....
        /*06a4*/ 	.word	0xffffffff


	//   ....[37]....
        /*06a8*/ 	.word	0xffffffff


	//   ....[38]....
        /*06ac*/ 	.word	0xffffffff


	//   ....[39]....
        /*06b0*/ 	.word	0xffffffff


	//   ....[40]....
        /*06b4*/ 	.word	0xffffffff


	//   ....[41]....
        /*06b8*/ 	.word	0xffffffff


	//   ....[42]....
        /*06bc*/ 	.word	0xffffffff


	//   ....[43]....
        /*06c0*/ 	.word	0xffffffff


	//   ....[44]....
        /*06c4*/ 	.word	0xffffffff


	//   ....[45]....
        /*06c8*/ 	.word	0xffffffff


	//   ....[46]....
        /*06cc*/ 	.word	0xffffffff


	//   ....[47]....
        /*06d0*/ 	.word	0xffffffff


	//   ....[48]....
        /*06d4*/ 	.word	0xffffffff


	//   ....[49]....
        /*06d8*/ 	.word	0xffffffff


	//   ....[50]....
        /*06dc*/ 	.word	0xffffffff


	//   ....[51]....
        /*06e0*/ 	.word	0xffffffff


	//   ....[52]....
        /*06e4*/ 	.word	0xffffffff


	//   ....[53]....
        /*06e8*/ 	.word	0xffffffff


	//   ....[54]....
        /*06ec*/ 	.word	0xffffffff


	//   ....[55]....
        /*06f0*/ 	.word	0xffffffff


	//   ....[56]....
        /*06f4*/ 	.word	0xffffffff


	//   ....[57]....
        /*06f8*/ 	.word	0xffffffff


	//   ....[58]....
        /*06fc*/ 	.word	0xffffffff


	//   ....[59]....
        /*0700*/ 	.word	0xffffffff


	//   ....[60]....
        /*0704*/ 	.word	0xffffffff


	//   ....[61]....
        /*0708*/ 	.word	0xffffffff


	//   ....[62]....
        /*070c*/ 	.word	0xffffffff


	//   ....[63]....
        /*0710*/ 	.word	0xffffffff


	//   ....[64]....
        /*0714*/ 	.word	0xffffffff


	//   ....[65]....
        /*0718*/ 	.word	0xffffffff


	//   ....[66]....
        /*071c*/ 	.word	0xffffffff


	//   ....[67]....
        /*0720*/ 	.word	0xffffffff


	//   ....[68]....
        /*0724*/ 	.word	0xffffffff


	//   ....[69]....
        /*0728*/ 	.word	0xffffffff


	//   ....[70]....
        /*072c*/ 	.word	0xffffffff


	//   ....[71]....
        /*0730*/ 	.word	0xffffffff


	//   ....[72]....
        /*0734*/ 	.word	0xffffffff


	//   ....[73]....
        /*0738*/ 	.word	0xffffffff


	//   ....[74]....
        /*073c*/ 	.word	0xffffffff


	//   ....[75]....
        /*0740*/ 	.word	0xffffffff


	//   ....[76]....
        /*0744*/ 	.word	0xffffffff


	//   ....[77]....
        /*0748*/ 	.word	0xffffffff


	//   ....[78]....
        /*074c*/ 	.word	0xffffffff


	//   ....[79]....
        /*0750*/ 	.word	0xffffffff


	//   ....[80]....
        /*0754*/ 	.word	0xffffffff


	//   ....[81]....
        /*0758*/ 	.word	0xffffffff


	//   ....[82]....
        /*075c*/ 	.word	0xffffffff


	//   ....[83]....
        /*0760*/ 	.word	0xffffffff


	//   ....[84]....
        /*0764*/ 	.word	0xffffffff


	//   ....[85]....
        /*0768*/ 	.word	0xffffffff


	//   ....[86]....
        /*076c*/ 	.word	0xffffffff


	//   ....[87]....
        /*0770*/ 	.word	0xffffffff


	//   ....[88]....
        /*0774*/ 	.word	0xffffffff


	//   ....[89]....
        /*0778*/ 	.word	0xffffffff


	//   ....[90]....
        /*077c*/ 	.word	0xffffffff


	//   ....[91]....
        /*0780*/ 	.word	0xffffffff


	//   ....[92]....
        /*0784*/ 	.word	0xffffffff


	//   ....[93]....
        /*0788*/ 	.word	0xffffffff


	//   ....[94]....
        /*078c*/ 	.word	0xffffffff


	//   ....[95]....
        /*0790*/ 	.word	0xffffffff


	//   ....[96]....
        /*0794*/ 	.word	0xffffffff


	//   ....[97]....
        /*0798*/ 	.word	0xffffffff


	//   ....[98]....
        /*079c*/ 	.word	0xffffffff


	//   ....[99]....
        /*07a0*/ 	.word	0xffffffff


	//----- nvinfo : EIATTR_COOP_GROUP_INSTR_OFFSETS
	.align		4
.L_526:
        /*07a4*/ 	.byte	0x04, 0x28
        /*07a6*/ 	.short	(.L_528 - .L_527)


	//   ....[0]....
.L_527:
        /*07a8*/ 	.word	0x00000050


	//   ....[1]....
        /*07ac*/ 	.word	0x00001570


	//   ....[2]....
        /*07b0*/ 	.word	0x00001590


	//   ....[3]....
        /*07b4*/ 	.word	0x00001680


	//   ....[4]....
        /*07b8*/ 	.word	0x00001690


	//   ....[5]....
        /*07bc*/ 	.word	0x00001770


	//   ....[6]....
        /*07c0*/ 	.word	0x00001790


	//   ....[7]....
        /*07c4*/ 	.word	0x00001870


	//   ....[8]....
        /*07c8*/ 	.word	0x00001880


	//   ....[9]....
        /*07cc*/ 	.word	0x00001960


	//   ....[10]....
        /*07d0*/ 	.word	0x00001980


	//   ....[11]....
        /*07d4*/ 	.word	0x00001a60


	//   ....[12]....
        /*07d8*/ 	.word	0x00001a70


	//   ....[13]....
        /*07dc*/ 	.word	0x00001b50


	//   ....[14]....
        /*07e0*/ 	.word	0x00001b70


	//   ....[15]....
        /*07e4*/ 	.word	0x00001c50


	//   ....[16]....
        /*07e8*/ 	.word	0x00001c60


	//   ....[17]....
        /*07ec*/ 	.word	0x00003270


	//   ....[18]....
        /*07f0*/ 	.word	0x00003290


	//   ....[19]....
        /*07f4*/ 	.word	0x000032d0


	//   ....[20]....
        /*07f8*/ 	.word	0x000040c0


	//   ....[21]....
        /*07fc*/ 	.word	0x00004100


	//   ....[22]....
        /*0800*/ 	.word	0x000042b0


	//   ....[23]....
        /*0804*/ 	.word	0x00004350


	//   ....[24]....
        /*0808*/ 	.word	0x00004380


	//   ....[25]....
        /*080c*/ 	.word	0x00004440


	//   ....[26]....
        /*0810*/ 	.word	0x00004520


	//   ....[27]....
        /*0814*/ 	.word	0x00004b40


	//   ....[28]....
        /*0818*/ 	.word	0x00004bb0


	//   ....[29]....
        /*081c*/ 	.word	0x00008510


	//   ....[30]....
        /*0820*/ 	.word	0x00008530


	//   ....[31]....
        /*0824*/ 	.word	0x00008550


	//   ....[32]....
        /*0828*/ 	.word	0x00008570


	//   ....[33]....
        /*082c*/ 	.word	0x00009850


	//   ....[34]....
        /*0830*/ 	.word	0x00009d20


	//   ....[35]....
        /*0834*/ 	.word	0x00009e10


	//   ....[36]....
        /*0838*/ 	.word	0x00009fe0


	//   ....[37]....
        /*083c*/ 	.word	0x0000a020


	//   ....[38]....
        /*0840*/ 	.word	0x0000a140


	//   ....[39]....
        /*0844*/ 	.word	0x0000a2c0


	//   ....[40]....
        /*0848*/ 	.word	0x0000a330


	//   ....[41]....
        /*084c*/ 	.word	0x0000f2d0


	//   ....[42]....
        /*0850*/ 	.word	0x0000f360


	//   ....[43]....
        /*0854*/ 	.word	0x0000f420


	//   ....[44]....
        /*0858*/ 	.word	0x0000f480


	//   ....[45]....
        /*085c*/ 	.word	0x0000f4c0


	//   ....[46]....
        /*0860*/ 	.word	0x0000f610


	//   ....[47]....
        /*0864*/ 	.word	0x0000f720


	//   ....[48]....
        /*0868*/ 	.word	0x0000fa40


	//   ....[49]....
        /*086c*/ 	.word	0x000121c0


	//   ....[50]....
        /*0870*/ 	.word	0x00012230


	//   ....[51]....
        /*0874*/ 	.word	0x00012240


	//   ....[52]....
        /*0878*/ 	.word	0x00012250


	//   ....[53]....
        /*087c*/ 	.word	0x00012280


	//   ....[54]....
        /*0880*/ 	.word	0x000122a0


	//   ....[55]....
        /*0884*/ 	.word	0x000122b0


	//   ....[56]....
        /*0888*/ 	.word	0x000122c0


	//   ....[57]....
        /*088c*/ 	.word	0x00012b80


	//   ....[58]....
        /*0890*/ 	.word	0x00012fe0


	//   ....[59]....
        /*0894*/ 	.word	0x00012ff0


	//   ....[60]....
        /*0898*/ 	.word	0x00013020


	//   ....[61]....
        /*089c*/ 	.word	0x00013040


	//   ....[62]....
        /*08a0*/ 	.word	0x00013060


	//   ....[63]....
        /*08a4*/ 	.word	0x00013070


	//   ....[64]....
        /*08a8*/ 	.word	0x00013080


	//   ....[65]....
        /*08ac*/ 	.word	0x00013090


	//   ....[66]....
        /*08b0*/ 	.word	0x000131f0


	//   ....[67]....
        /*08b4*/ 	.word	0x00013220


	//   ....[68]....
        /*08b8*/ 	.word	0x00013520


	//   ....[69]....
        /*08bc*/ 	.word	0x00013540


	//   ....[70]....
        /*08c0*/ 	.word	0x00013770


	//   ....[71]....
        /*08c4*/ 	.word	0x00013790


	//   ....[72]....
        /*08c8*/ 	.word	0x000139c0


	//   ....[73]....
        /*08cc*/ 	.word	0x000139d0


	//   ....[74]....
        /*08d0*/ 	.word	0x00013f70


	//   ....[75]....
        /*08d4*/ 	.word	0x00014080


	//   ....[76]....
        /*08d8*/ 	.word	0x000140f0


	//   ....[77]....
        /*08dc*/ 	.word	0x00014160


	//   ....[78]....
        /*08e0*/ 	.word	0x000141c0


	//   ....[79]....
        /*08e4*/ 	.word	0x00014230


	//   ....[80]....
        /*08e8*/ 	.word	0x000142a0


	//   ....[81]....
        /*08ec*/ 	.word	0x00014310


	//   ....[82]....
        /*08f0*/ 	.word	0x00014370


	//   ....[83]....
        /*08f4*/ 	.word	0x000143e0


	//   ....[84]....
        /*08f8*/ 	.word	0x00014450


	//   ....[85]....
        /*08fc*/ 	.word	0x000144c0


	//   ....[86]....
        /*0900*/ 	.word	0x00014520


	//   ....[87]....
        /*0904*/ 	.word	0x00014590


	//   ....[88]....
        /*0908*/ 	.word	0x00014600


	//   ....[89]....
        /*090c*/ 	.word	0x00014670


	//   ....[90]....
        /*0910*/ 	.word	0x000146d0


	//   ....[91]....
        /*0914*/ 	.word	0x00014730


	//   ....[92]....
        /*0918*/ 	.word	0x00014790


	//   ....[93]....
        /*091c*/ 	.word	0x000147e0


	//   ....[94]....
        /*0920*/ 	.word	0x00014840


	//   ....[95]....
        /*0924*/ 	.word	0x00014890


	//   ....[96]....
        /*0928*/ 	.word	0x000148f0


	//   ....[97]....
        /*092c*/ 	.word	0x00014940


	//   ....[98]....
        /*0930*/ 	.word	0x000149a0


	//   ....[99]....
        /*0934*/ 	.word	0x00014a10


	//----- nvinfo : EIATTR_EXIT_INSTR_OFFSETS
	.align		4
.L_528:
        /*0938*/ 	.byte	0x04, 0x1c
        /*093a*/ 	.short	(.L_530 - .L_529)


	//   ....[0]....
.L_529:
        /*093c*/ 	.word	0x000000a0


	//   ....[1]....
        /*0940*/ 	.word	0x00014030


	//----- nvinfo : EIATTR_MAX_THREADS
	.align		4
.L_530:
        /*0944*/ 	.byte	0x04, 0x05
        /*0946*/ 	.short	(.L_532 - .L_531)
.L_531:
        /*0948*/ 	.word	0x00000080
        /*094c*/ 	.word	0x00000001
        /*0950*/ 	.word	0x00000001


	//----- nvinfo : EIATTR_CRS_STACK_SIZE
	.align		4
.L_532:
        /*0954*/ 	.byte	0x04, 0x1e
        /*0956*/ 	.short	(.L_534 - .L_533)
.L_533:
        /*0958*/ 	.word	0x00000000
.L_534:


//--------------------- .nv.info._ZN7cutlass13device_kernelIN5flash19enable_sm80_to_sm89INS1_16FlashAttnFwdSm80INS1_25CollectiveMainloopFwdSm80ILi4ELi1ELb0EN4cute5tupleIJNS5_1CILi128EEENS7_ILi80EEENS7_ILi64EEEEEELi64ENS_10bfloat16_tEfNS_4arch4Sm80ELb1ELb0ELb0ELb1ELb0ELb0ELb1ELb1EEENS1_21CollectiveEpilogueFwdINS6_IJS8_SA_S9_EEENS6_IJNS7_ILi1EEESI_SI_EEESC_SE_Li128ELb1ELb1ELb1ELb0EEENS1_36VarlenDynamicPersistentTileSchedulerILi128ELi80ELi128ELi128ELb1ELb1ELb0ELb1ELb1ELb1EEEEEEEEEvNT_6ParamsE --------------------------
	.section	.nv.info._ZN7cutlass13device_kernelIN5flash19enable_sm80_to_sm89INS1_16FlashAttnFwdSm80INS1_25CollectiveMainloopFwdSm80ILi4ELi1ELb0EN4cute5tupleIJNS5_1CILi128EEENS7_ILi80EEENS7_ILi64EEEEEELi64ENS_10bfloat16_tEfNS_4arch4Sm80ELb1ELb0ELb0ELb1ELb0ELb0ELb1ELb1EEENS1_21CollectiveEpilogueFwdINS6_IJS8_SA_S9_EEENS6_IJNS7_ILi1EEESI_SI_EEESC_SE_Li128ELb1ELb1ELb1ELb0EEENS1_36VarlenDynamicPersistentTileSchedulerILi128ELi80ELi128ELi128ELb1ELb1ELb0ELb1ELb1ELb1EEEEEEEEEvNT_6ParamsE,"",@"SHT_CUDA_INFO"
	.sectionflags	@""
	.align	4


	//----- nvinfo : EIATTR_CUDA_API_VERSION
	.align		4
        /*0000*/ 	.byte	0x04, 0x37
        /*0002*/ 	.short	(.L_536 - .L_535)
.L_535:
        /*0004*/ 	.word	0x00000082


	//----- nvinfo : EIATTR_SW2861232_WAR
	.align		4
.L_536:
        /*0008*/ 	.byte	0x01, 0x35
	.zero		2


	//----- nvinfo : EIATTR_PARAM_CBANK
	.align		4
        /*000c*/ 	.byte	0x04, 0x0a
        /*000e*/ 	.short	(.L_538 - .L_537)
	.align		4
.L_537:
        /*0010*/ 	.word	index@(.nv.constant0._ZN7cutlass13device_kernelIN5flash19enable_sm80_to_sm89INS1_16FlashAttnFwdSm80INS1_25CollectiveMainloopFwdSm80ILi4ELi1ELb0EN4cute5tupleIJNS5_1CILi128EEENS7_ILi80EEENS7_ILi64EEEEEELi64ENS_10bfloat16_tEfNS_4arch4Sm80ELb1ELb0ELb0ELb1ELb0ELb0ELb1ELb1EEENS1_21CollectiveEpilogueFwdINS6_IJS8_SA_S9_EEENS6_IJNS7_ILi1EEESI_SI_EEESC_SE_Li128ELb1ELb1ELb1ELb0EEENS1_36VarlenDynamicPersistentTileSchedulerILi128ELi80ELi128ELi128ELb1ELb1ELb0ELb1ELb1ELb1EEEEEEEEEvNT_6ParamsE)
        /*0014*/ 	.short	0x0160
        /*0016*/ 	.short	0x0438


	//----- nvinfo : EIATTR_CBANK_PARAM_SIZE
	.align		4
.L_538:
        /*0018*/ 	.byte	0x03, 0x19
        /*001a*/ 	.short	0x0438


	//----- nvinfo : EIATTR_KPARAM_INFO
	.align		4
        /*001c*/ 	.byte	0x04, 0x17
        /*001e*/ 	.short	(.L_540 - .L_539)
.L_539:
        /*0020*/ 	.word	0x00000000
        /*0024*/ 	.short	0x0000
        /*0026*/ 	.short	0x0000
        /*0028*/ 	.byte	0x00, 0xf0, 0xe1, 0x10


	//----- nvinfo : EIATTR_MAXREG_COUNT
	.align		4
.L_540:
        /*002c*/ 	.byte	0x03, 0x1b
        /*002e*/ 	.short	0x00ff


	//----- nvinfo : EIATTR_NUM_BARRIERS
	.align		4
        /*0030*/ 	.byte	0x02, 0x4c
        /*0032*/ 	.byte	0x06
	.zero		1


	//----- nvinfo : EIATTR_ANNOTATIONS
	.align		4
        /*0034*/ 	.byte	0x04, 0x55
        /*0036*/ 	.short	(.L_542 - .L_541)


	//   ....[0]....
.L_541:
        /* <DEDUP_REMOVED lines=100> */


	//----- nvinfo : EIATTR_MERCURY_ISA_VERSION
	.align		4
.L_542:
        /*0668*/ 	.byte	0x03, 0x5f
        /*066a*/ 	.short	0x0000


	//----- nvinfo : EIATTR_INT_WARP_WIDE_INSTR_OFFSETS
	.align		4
        /*066c*/ 	.byte	0x04, 0x31
        /*066e*/ 	.short	(.L_544 - .L_543)


	//   ....[0]....
.L_543:
        /*0670*/ 	.word	0x0000e090


	//   ....[1]....
        /*0674*/ 	.word	0x0000e110


	//----- nvinfo : EIATTR_COOP_GROUP_MASK_REGIDS
	.align		4
.L_544:
        /*0678*/ 	.byte	0x04, 0x29
        /*067a*/ 	.short	(.L_546 - .L_545)


	//   ....[0]....
.L_545:
        /*067c*/ 	.word	0xffffffff


	//   ....[1]....
        /*0680*/ 	.word	0xffffffff


	//   ....[2]....
        /*0684*/ 	.word	0xffffffff


	//   ....[3]....
        /*0688*/ 	.word	0xffffffff


	//   ....[4]....
        /*068c*/ 	.word	0xffffffff


	//   ....[5]....
        /*0690*/ 	.word	0xffffffff


	//   ....[6]....
        /*0694*/ 	.word	0xffffffff


	//   ....[7]....
        /*0698*/ 	.word	0xffffffff


	//   ....[8]....
        /*069c*/ 	.word	0xffffffff


	//   ....[9]....
        /*06a0*/ 	.word	0xffffffff


	//   ....[10]....
        /*06a4*/ 	.word	0xffffffff


	//   ....[11]....
        /*06a8*/ 	.word	0xffffffff


	//   ....[12]....
        /*06ac*/ 	.word	0xffffffff


	//   ....[13]....
        /*06b0*/ 	.word	0xffffffff


	//   ....[14]....
        /*06b4*/ 	.word	0xffffffff


	//   ....[15]....
        /*06b8*/ 	.word	0xffffffff


	//   ....[16]....
        /*06bc*/ 	.word	0xffffffff


	//   ....[17]....
        /*06c0*/ 	.word	0xffffffff


	//   ....[18]....
        /*06c4*/ 	.word	0xffffffff


	//   ....[19]....
        /*06c8*/ 	.word	0xffffffff


	//   ....[20]....
        /*06cc*/ 	.word	0xffffffff


	//   ....[21]....
        /*06d0*/ 	.word	0xffffffff


	//   ....[22]....
        /*06d4*/ 	.word	0xffffffff


	//   ....[23]....
        /*06d8*/ 	.word	0xffffffff


	//   ....[24]....
        /*06dc*/ 	.word	0xffffffff


	//   ....[25]....
        /*06e0*/ 	.word	0xffffffff


	//   ....[26]....
        /*06e4*/ 	.word	0xffffffff


	//   ....[27]....
        /*06e8*/ 	.word	0xffffffff


	//   ....[28]....
        /*06ec*/ 	.word	0xffffffff


	//   ....[29]....
        /*06f0*/ 	.word	0xffffffff


	//   ....[30]....
        /*06f4*/ 	.word	0xffffffff


	//   ....[31]....
        /*06f8*/ 	.word	0xffffffff


	//   ....[32]....
        /*06fc*/ 	.word	0xffffffff


	//   ....[33]....
        /*0700*/ 	.word	0xffffffff


	//   ....[34]....
        /*0704*/ 	.word	0xffffffff


	//   ....[35]....
        /*0708*/ 	.word	0xffffffff


	//   ....[36]....
        /*070c*/ 	.word	0xffffffff


	//   ....[37]....
        /*0710*/ 	.word	0xffffffff


	//   ....[38]....
        /*0714*/ 	.word	0xffffffff


	//   ....[39]....
        /*0718*/ 	.word	0xffffffff


	//   ....[40]....
        /*071c*/ 	.word	0xffffffff


	//   ....[41]....
        /*0720*/ 	.word	0xffffffff


	//   ....[42]....
        /*0724*/ 	.word	0xffffffff


	//   ....[43]....
        /*0728*/ 	.word	0xffffffff


	//   ....[44]....
        /*072c*/ 	.word	0xffffffff


	//   ....[45]....
        /*0730*/ 	.word	0xffffffff


	//   ....[46]....
        /*0734*/ 	.word	0xffffffff


	//   ....[47]....
        /*0738*/ 	.word	0xffffffff


	//   ....[48]....
        /*073c*/ 	.word	0xffffffff


	//   ....[49]....
        /*0740*/ 	.word	0xffffffff


	//   ....[50]....
        /*0744*/ 	.word	0xffffffff


	//   ....[51]....
        /*0748*/ 	.word	0xffffffff


	//   ....[52]....
        /*074c*/ 	.word	0xffffffff


	//   ....[53]....
        /*0750*/ 	.word	0xffffffff


	//   ....[54]....
        /*0754*/ 	.word	0xffffffff


	//   ....[55]....
        /*0758*/ 	.word	0xffffffff


	//   ....[56]....
        /*075c*/ 	.word	0xffffffff


	//   ....[57]....
        /*0760*/ 	.word	0xffffffff


	//   ....[58]....
        /*0764*/ 	.word	0xffffffff


	//   ....[59]....
        /*0768*/ 	.word	0xffffffff


	//   ....[60]....
        /*076c*/ 	.word	0xffffffff


	//   ....[61]....
        /*0770*/ 	.word	0xffffffff


	//   ....[62]....
        /*0774*/ 	.word	0xffffffff


	//   ....[63]....
        /*0778*/ 	.word	0xffffffff


	//   ....[64]....
        /*077c*/ 	.word	0xffffffff


	//   ....[65]....
        /*0780*/ 	.word	0xffffffff


	//   ....[66]....
        /*0784*/ 	.word	0xffffffff


	//   ....[67]....
        /*0788*/ 	.word	0xffffffff


	//   ....[68]....
        /*078c*/ 	.word	0xffffffff


	//   ....[69]....
        /*0790*/ 	.word	0xffffffff


	//   ....[70]....
        /*0794*/ 	.word	0xffffffff


	//   ....[71]....
        /*0798*/ 	.word	0xffffffff


	//   ....[72]....
        /*079c*/ 	.word	0xffffffff


	//   ....[73]....
        /*07a0*/ 	.word	0xffffffff


	//   ....[74]....
        /*07a4*/ 	.word	0xffffffff


	//   ....[75]....
        /*07a8*/ 	.word	0xffffffff


	//   ....[76]....
        /*07ac*/ 	.word	0xffffffff


	//   ....[77]....
        /*07b0*/ 	.word	0xffffffff


	//   ....[78]....
        /*07b4*/ 	.word	0xffffffff


	//   ....[79]....
        /*07b8*/ 	.word	0xffffffff


	//   ....[80]....
        /*07bc*/ 	.word	0xffffffff


	//   ....[81]....
        /*07c0*/ 	.word	0xffffffff


	//   ....[82]....
        /*07c4*/ 	.word	0xffffffff


	//   ....[83]....
        /*07c8*/ 	.word	0xffffffff


	//   ....[84]....
        /*07cc*/ 	.word	0xffffffff


	//   ....[85]....
        /*07d0*/ 	.word	0xffffffff


	//   ....[86]....
        /*07d4*/ 	.word	0xffffffff


	//   ....[87]....
        /*07d8*/ 	.word	0xffffffff


	//   ....[88]....
        /*07dc*/ 	.word	0xffffffff


	//   ....[89]....
        /*07e0*/ 	.word	0xffffffff


	//   ....[90]....
        /*07e4*/ 	.word	0xffffffff


	//   ....[91]....
        /*07e8*/ 	.word	0xffffffff


	//   ....[92]....
        /*07ec*/ 	.word	0xffffffff


	//   ....[93]....
        /*07f0*/ 	.word	0xffffffff


	//   ....[94]....
        /*07f4*/ 	.word	0xffffffff


	//   ....[95]....
        /*07f8*/ 	.word	0xffffffff


	//   ....[96]....
        /*07fc*/ 	.word	0xffffffff


	//   ....[97]....
        /*0800*/ 	.word	0xffffffff


	//   ....[98]....
        /*0804*/ 	.word	0xffffffff


	//   ....[99]....
        /*0808*/ 	.word	0xffffffff


	//   ....[100]....
        /*080c*/ 	.word	0xffffffff


	//   ....[101]....
        /*0810*/ 	.word	0xffffffff


	//   ....[102]....
        /*0814*/ 	.word	0xffffffff


	//   ....[103]....
        /*0818*/ 	.word	0xffffffff


	//   ....[104]....
        /*081c*/ 	.word	0xffffffff


	//   ....[105]....
        /*0820*/ 	.word	0xffffffff


	//   ....[106]....
        /*0824*/ 	.word	0xffffffff


	//   ....[107]....
        /*0828*/ 	.word	0xffffffff


	//   ....[108]....
        /*082c*/ 	.word	0xffffffff


	//   ....[109]....
        /*0830*/ 	.word	0xffffffff


	//   ....[110]....
        /*0834*/ 	.word	0xffffffff


	//   ....[111]....
        /*0838*/ 	.word	0xffffffff


	//   ....[112]....
        /*083c*/ 	.word	0xffffffff


	//   ....[113]....
        /*0840*/ 	.word	0xffffffff


	//   ....[114]....
        /*0844*/ 	.word	0xffffffff


	//   ....[115]....
        /*0848*/ 	.word	0xffffffff


	//   ....[116]....
        /*084c*/ 	.word	0xffffffff


	//   ....[117]....
        /*0850*/ 	.word	0xffffffff


	//   ....[118]....
        /*0854*/ 	.word	0xffffffff


	//   ....[119]....
        /*0858*/ 	.word	0xffffffff


	//   ....[120]....
        /*085c*/ 	.word	0xffffffff


	//   ....[121]....
        /*0860*/ 	.word	0xffffffff


	//   ....[122]....
        /*0864*/ 	.word	0xffffffff


	//   ....[123]....
        /*0868*/ 	.word	0xffffffff


	//   ....[124]....
        /*086c*/ 	.word	0xffffffff


	//   ....[125]....
        /*0870*/ 	.word	0xffffffff


	//   ....[126]....
        /*0874*/ 	.word	0xffffffff


	//   ....[127]....
        /*0878*/ 	.word	0xffffffff


	//   ....[128]....
        /*087c*/ 	.word	0xffffffff


	//   ....[129]....
        /*0880*/ 	.word	0xffffffff


	//   ....[130]....
        /*0884*/ 	.word	0xffffffff


	//   ....[131]....
        /*0888*/ 	.word	0xffffffff


	//   ....[132]....
        /*088c*/ 	.word	0xffffffff


	//   ....[133]....
        /*0890*/ 	.word	0xffffffff


	//   ....[134]....
        /*0894*/ 	.word	0xffffffff


	//   ....[135]....
        /*0898*/ 	.word	0xffffffff


	//   ....[136]....
        /*089c*/ 	.word	0xffffffff


	//   ....[137]....
        /*08a0*/ 	.word	0xffffffff


	//   ....[138]....
        /*08a4*/ 	.word	0xffffffff


	//   ....[139]....
        /*08a8*/ 	.word	0xffffffff


	//   ....[140]....
        /*08ac*/ 	.word	0xffffffff


	//   ....[141]....
        /*08b0*/ 	.word	0xffffffff


	//   ....[142]....
        /*08b4*/ 	.word	0xffffffff


	//   ....[143]....
        /*08b8*/ 	.word	0xffffffff


	//   ....[144]....
        /*08bc*/ 	.word	0xffffffff


	//   ....[145]....
        /*08c0*/ 	.word	0xffffffff


	//   ....[146]....
        /*08c4*/ 	.word	0xffffffff


	//   ....[147]....
        /*08c8*/ 	.word	0xffffffff


	//   ....[148]....
        /*08cc*/ 	.word	0xffffffff


	//   ....[149]....
        /*08d0*/ 	.word	0xffffffff


	//   ....[150]....
        /*08d4*/ 	.word	0xffffffff


	//   ....[151]....
        /*08d8*/ 	.word	0xffffffff


	//   ....[152]....
        /*08dc*/ 	.word	0xffffffff


	//   ....[153]....
        /*08e0*/ 	.word	0xffffffff


	//   ....[154]....
        /*08e4*/ 	.word	0xffffffff


	//   ....[155]....
        /*08e8*/ 	.word	0xffffffff


	//   ....[156]....
        /*08ec*/ 	.word	0xffffffff


	//   ....[157]....
        /*08f0*/ 	.word	0xffffffff


	//   ....[158]....
        /*08f4*/ 	.word	0xffffffff


	//   ....[159]....
        /*08f8*/ 	.word	0xffffffff


	//   ....[160]....
        /*08fc*/ 	.word	0xffffffff


	//   ....[161]....
        /*0900*/ 	.word	0xffffffff


	//   ....[162]....
        /*0904*/ 	.word	0xffffffff


	//   ....[163]....
        /*0908*/ 	.word	0xffffffff


	//   ....[164]....
        /*090c*/ 	.word	0xffffffff


	//   ....[165]....
        /*0910*/ 	.word	0xffffffff


	//   ....[166]....
        /*0914*/ 	.word	0xffffffff


	//   ....[167]....
        /*0918*/ 	.word	0xffffffff


	//   ....[168]....
        /*091c*/ 	.word	0xffffffff


	//   ....[169]....
        /*0920*/ 	.word	0xffffffff


	//   ....[170]....
        /*0924*/ 	.word	0xffffffff


	//   ....[171]....
        /*0928*/ 	.word	0xffffffff


	//   ....[172]....
        /*092c*/ 	.word	0xffffffff


	//   ....[173]....
        /*0930*/ 	.word	0xffffffff


	//   ....[174]....
        /*0934*/ 	.word	0xffffffff


	//   ....[175]....
        /*0938*/ 	.word	0xffffffff


	//   ....[176]....
        /*093c*/ 	.word	0xffffffff


	//   ....[177]....
        /*0940*/ 	.word	0xffffffff


	//   ....[178]....
        /*0944*/ 	.word	0xffffffff


	//   ....[179]....
        /*0948*/ 	.word	0xffffffff


	//   ....[180]....
        /*094c*/ 	.word	0xffffffff


	//   ....[181]....
        /*0950*/ 	.word	0xffffffff


	//   ....[182]....
        /*0954*/ 	.word	0xffffffff


	//   ....[183]....
        /*0958*/ 	.word	0xffffffff


	//   ....[184]....
        /*095c*/ 	.word	0xffffffff


	//   ....[185]....
        /*0960*/ 	.word	0xffffffff


	//   ....[186]....
        /*0964*/ 	.word	0xffffffff


	//   ....[187]....
        /*0968*/ 	.word	0xffffffff


	//   ....[188]....
        /*096c*/ 	.word	0xffffffff


	//   ....[189]....
        /*0970*/ 	.word	0xffffffff


	//   ....[190]....
        /*0974*/ 	.word	0xffffffff


	//   ....[191]....
        /*0978*/ 	.word	0xffffffff


	//   ....[192]....
        /*097c*/ 	.word	0xffffffff


	//   ....[193]....
        /*0980*/ 	.word	0xffffffff


	//   ....[194]....
        /*0984*/ 	.word	0xffffffff


	//   ....[195]....
        /*0988*/ 	.word	0xffffffff


	//   ....[196]....
        /*098c*/ 	.word	0xffffffff


	//   ....[197]....
        /*0990*/ 	.word	0xffffffff


	//   ....[198]....
        /*0994*/ 	.word	0xffffffff


	//   ....[199]....
        /*0998*/ 	.word	0xffffffff


	//   ....[200]....
        /*099c*/ 	.word	0xffffffff


	//   ....[201]....
        /*09a0*/ 	.word	0xffffffff


	//   ....[202]....
        /*09a4*/ 	.word	0xffffffff


	//   ....[203]....
        /*09a8*/ 	.word	0xffffffff


	//   ....[204]....
        /*09ac*/ 	.word	0xffffffff


	//   ....[205]....
        /*09b0*/ 	.word	0xffffffff


	//   ....[206]....
        /*09b4*/ 	.word	0xffffffff


	//   ....[207]....
        /*09b8*/ 	.word	0xffffffff


	//   ....[208]....
        /*09bc*/ 	.word	0xffffffff


	//   ....[209]....
        /*09c0*/ 	.word	0xffffffff


	//   ....[210]....
        /*09c4*/ 	.word	0xffffffff


	//   ....[211]....
        /*09c8*/ 	.word	0xffffffff


	//   ....[212]....
        /*09cc*/ 	.word	0xffffffff


	//   ....[213]....
        /*09d0*/ 	.word	0xffffffff


	//   ....[214]....
        /*09d4*/ 	.word	0xffffffff


	//   ....[215]....
        /*09d8*/ 	.word	0xffffffff


	//   ....[216]....
        /*09dc*/ 	.word	0xffffffff


	//   ....[217]....
        /*09e0*/ 	.word	0xffffffff


	//   ....[218]....
        /*09e4*/ 	.word	0xffffffff


	//   ....[219]....
        /*09e8*/ 	.word	0xffffffff


	//   ....[220]....
        /*09ec*/ 	.word	0xffffffff


	//   ....[221]....
        /*09f0*/ 	.word	0xffffffff


	//   ....[222]....
        /*09f4*/ 	.word	0xffffffff


	//   ....[223]....
        /*09f8*/ 	.word	0xffffffff


	//   ....[224]....
        /*09fc*/ 	.word	0xffffffff


	//   ....[225]....
        /*0a00*/ 	.word	0xffffffff


	//   ....[226]....
        /*0a04*/ 	.word	0xffffffff


	//   ....[227]....
        /*0a08*/ 	.word	0xffffffff


	//   ....[228]....
        /*0a0c*/ 	.word	0xffffffff


	//   ....[229]....
        /*0a10*/ 	.word	0xffffffff


	//   ....[230]....
        /*0a14*/ 	.word	0xffffffff


	//----- nvinfo : EIATTR_COOP_GROUP_INSTR_OFFSETS
	.align		4
.L_546:
        /*0a18*/ 	.byte	0x04, 0x28
        /*0a1a*/ 	.short	(.L_548 - .L_547)


	//   ....[0]....
.L_547:
        /*0a1c*/ 	.word	0x00000050


	//   ....[1]....
        /*0a20*/ 	.word	0x00000210


	//   ....[2]....
        /*0a24*/ 	.word	0x00000240


	//   ....[3]....
        /*0a28*/ 	.word	0x00000270


	//   ....[4]....
        /*0a2c*/ 	.word	0x000002a0


	//   ....[5]....
        /*0a30*/ 	.word	0x000002d0


	//   ....[6]....
        /*0a34*/ 	.word	0x00000300


	//   ....[7]....
        /*0a38*/ 	.word	0x00000470


	//   ....[8]....
        /*0a3c*/ 	.word	0x000004b0


	//   ....[9]....
        /*0a40*/ 	.word	0x000004e0


	//   ....[10]....
        /*0a44*/ 	.word	0x00000510


	//   ....[11]....
        /*0a48*/ 	.word	0x00000540


	//   ....[12]....
        /*0a4c*/ 	.word	0x00000570


	//   ....[13]....
        /*0a50*/ 	.word	0x00000600


	//   ....[14]....
        /*0a54*/ 	.word	0x00000650


	//   ....[15]....
        /*0a58*/ 	.word	0x00000670


	//   ....[16]....
        /*0a5c*/ 	.word	0x000006d0


	//   ....[17]....
        /*0a60*/ 	.word	0x00002900


	//   ....[18]....
        /*0a64*/ 	.word	0x00002920


	//   ....[19]....
        /*0a68*/ 	.word	0x00002a10


	//   ....[20]....
        /*0a6c*/ 	.word	0x00002a20


	//   ....[21]....
        /*0a70*/ 	.word	0x00002b00


	//   ....[22]....
        /*0a74*/ 	.word	0x00002b20


	//   ....[23]....
        /*0a78*/ 	.word	0x00002c00


	//   ....[24]....
        /*0a7c*/ 	.word	0x00002c10


	//   ....[25]....
        /*0a80*/ 	.word	0x00002cf0


	//   ....[26]....
        /*0a84*/ 	.word	0x00002d10


	//   ....[27]....
        /*0a88*/ 	.word	0x00002df0


	//   ....[28]....
        /*0a8c*/ 	.word	0x00002e00


	//   ....[29]....
        /*0a90*/ 	.word	0x00002ee0


	//   ....[30]....
        /*0a94*/ 	.word	0x00002f00


	//   ....[31]....
        /*0a98*/ 	.word	0x00002fe0


	//   ....[32]....
        /*0a9c*/ 	.word	0x00002ff0


	//   ....[33]....
        /*0aa0*/ 	.word	0x000040a0


	//   ....[34]....
        /*0aa4*/ 	.word	0x000040b0


	//   ....[35]....
        /*0aa8*/ 	.word	0x000040d0


	//   ....[36]....
        /*0aac*/ 	.word	0x000040e0


	//   ....[37]....
        /*0ab0*/ 	.word	0x00004cb0


	//   ....[38]....
        /*0ab4*/ 	.word	0x00004d40


	//   ....[39]....
        /*0ab8*/ 	.word	0x00004ed0


	//   ....[40]....
        /*0abc*/ 	.word	0x00004f60


	//   ....[41]....
        /*0ac0*/ 	.word	0x00004f90


	//   ....[42]....
        /*0ac4*/ 	.word	0x00005110


	//   ....[43]....
        /*0ac8*/ 	.word	0x00005170


	//   ....[44]....
        /*0acc*/ 	.word	0x00005250


	//   ....[45]....
        /*0ad0*/ 	.word	0x00007420


	//   ....[46]....
        /*0ad4*/ 	.word	0x00007440


	//   ....[47]....
        /*0ad8*/ 	.word	0x00007460


	//   ....[48]....
        /*0adc*/ 	.word	0x00007480


	//   ....[49]....
        /*0ae0*/ 	.word	0x00007e20


	//   ....[50]....
        /*0ae4*/ 	.word	0x00008000


	//   ....[51]....
        /*0ae8*/ 	.word	0x00008160


	//   ....[52]....
        /*0aec*/ 	.word	0x00008340


	//   ....[53]....
        /*0af0*/ 	.word	0x00008460


	//   ....[54]....
        /*0af4*/ 	.word	0x000085f0


	//   ....[55]....
        /*0af8*/ 	.word	0x00008670


	//   ....[56]....
        /*0afc*/ 	.word	0x00008770


	//   ....[57]....
        /*0b00*/ 	.word	0x0000b620


	//   ....[58]....
        /*0b04*/ 	.word	0x0000b730


	//   ....[59]....
        /*0b08*/ 	.word	0x0000b780


	//   ....[60]....
        /*0b0c*/ 	.word	0x0000b7b0


	//   ....[61]....
        /*0b10*/ 	.word	0x0000b800


	//   ....[62]....
        /*0b14*/ 	.word	0x0000b8a0


	//   ....[63]....
        /*0b18*/ 	.word	0x0000b980


	//   ....[64]....
        /*0b1c*/ 	.word	0x0000bdb0


	//   ....[65]....
        /*0b20*/ 	.word	0x0000d890


	//   ....[66]....
        /*0b24*/ 	.word	0x0000d900


	//   ....[67]....
        /*0b28*/ 	.word	0x0000d910


	//   ....[68]....
        /*0b2c*/ 	.word	0x0000d920


	//   ....[69]....
        /*0b30*/ 	.word	0x0000d950


	//   ....[70]....
        /*0b34*/ 	.word	0x0000d970


	//   ....[71]....
        /*0b38*/ 	.word	0x0000d980


	//   ....[72]....
        /*0b3c*/ 	.word	0x0000d990


	//   ....[73]....
        /*0b40*/ 	.word	0x0000eba0


	//   ....[74]....
        /*0b44*/ 	.word	0x0000ebb0


	//   ....[75]....
        /*0b48*/ 	.word	0x0000ebc0


	//   ....[76]....
        /*0b4c*/ 	.word	0x0000ebd0


	//   ....[77]....
        /*0b50*/ 	.word	0x0000ebe0


	//   ....[78]....
        /*0b54*/ 	.word	0x0000ebf0


	//   ....[79]....
        /*0b58*/ 	.word	0x0000ec00


	//   ....[80]....
        /*0b5c*/ 	.word	0x0000ec10


	//   ....[81]....
        /*0b60*/ 	.word	0x0000f000


	//   ....[82]....
        /*0b64*/ 	.word	0x0000f020


	//   ....[83]....
        /*0b68*/ 	.word	0x0000f0a0


	//   ....[84]....
        /*0b6c*/ 	.word	0x0000f0b0


	//   ....[85]....
        /*0b70*/ 	.word	0x0000f130


	//   ....[86]....
        /*0b74*/ 	.word	0x0000f150


	//   ....[87]....
        /*0b78*/ 	.word	0x0000f1d0


	//   ....[88]....
        /*0b7c*/ 	.word	0x0000f1e0


	//   ....[89]....
        /*0b80*/ 	.word	0x0000f260


	//   ....[90]....
        /*0b84*/ 	.word	0x0000f280


	//   ....[91]....
        /*0b88*/ 	.word	0x0000f300


	//   ....[92]....
        /*0b8c*/ 	.word	0x0000f310


	//   ....[93]....
        /*0b90*/ 	.word	0x0000f390


	//   ....[94]....
        /*0b94*/ 	.word	0x0000f3b0


	//   ....[95]....
        /*0b98*/ 	.word	0x0000f430


	//   ....[96]....
        /*0b9c*/ 	.word	0x0000f440


	//   ....[97]....
        /*0ba0*/ 	.word	0x0000f6e0


	//   ....[98]....
        /*0ba4*/ 	.word	0x0000f700


	//   ....[99]....
        /*0ba8*/ 	.word	0x0000fa50


	//   ....[100]....
        /*0bac*/ 	.word	0x0000fa60


	//   ....[101]....
        /*0bb0*/ 	.word	0x0000fcc0


	//   ....[102]....
        /*0bb4*/ 	.word	0x0000fce0


	//   ....[103]....
        /*0bb8*/ 	.word	0x0000ff40


	//   ....[104]....
        /*0bbc*/ 	.word	0x0000ff50


	//   ....[105]....
        /*0bc0*/ 	.word	0x00010960


	//   ....[106]....
        /*0bc4*/ 	.word	0x00010980


	//   ....[107]....
        /*0bc8*/ 	.word	0x00010a00


	//   ....[108]....
        /*0bcc*/ 	.word	0x00010a10


	//   ....[109]....
        /*0bd0*/ 	.word	0x00010a90


	//   ....[110]....
        /*0bd4*/ 	.word	0x00010ab0


	//   ....[111]....
        /*0bd8*/ 	.word	0x00010b30


	//   ....[112]....
        /*0bdc*/ 	.word	0x00010b40


	//   ....[113]....
        /*0be0*/ 	.word	0x00010bc0


	//   ....[114]....
        /*0be4*/ 	.word	0x00010be0


	//   ....[115]....
        /*0be8*/ 	.word	0x00010c60


	//   ....[116]....
        /*0bec*/ 	.word	0x00010c70


	//   ....[117]....
        /*0bf0*/ 	.word	0x00010cf0


	//   ....[118]....
        /*0bf4*/ 	.word	0x00010d10


	//   ....[119]....
        /*0bf8*/ 	.word	0x00010d90


	//   ....[120]....
        /*0bfc*/ 	.word	0x00010da0


	//   ....[121]....
        /*0c00*/ 	.word	0x00010f00


	//   ....[122]....
        /*0c04*/ 	.word	0x00010f20


	//   ....[123]....
        /*0c08*/ 	.word	0x00011050


	//   ....[124]....
        /*0c0c*/ 	.word	0x00011090


	//   ....[125]....
        /*0c10*/ 	.word	0x000110c0


	//   ....[126]....
        /*0c14*/ 	.word	0x000110f0


	//   ....[127]....
        /*0c18*/ 	.word	0x00011120


	//   ....[128]....
        /*0c1c*/ 	.word	0x00011150


	//   ....[129]....
        /*0c20*/ 	.word	0x000112b0


	//   ....[130]....
        /*0c24*/ 	.word	0x000112f0


	//   ....[131]....
        /*0c28*/ 	.word	0x00011320


	//   ....[132]....
        /*0c2c*/ 	.word	0x00011350


	//   ....[133]....
        /*0c30*/ 	.word	0x00011380


	//   ....[134]....
        /*0c34*/ 	.word	0x000113b0


	//   ....[135]....
        /*0c38*/ 	.word	0x00011440


	//   ....[136]....
        /*0c3c*/ 	.word	0x000114a0


	//   ....[137]....
        /*0c40*/ 	.word	0x000114b0


	//   ....[138]....
        /*0c44*/ 	.word	0x00011510


	//   ....[139]....
        /*0c48*/ 	.word	0x00011f70


	//   ....[140]....
        /*0c4c*/ 	.word	0x00011fd0


	//   ....[141]....
        /*0c50*/ 	.word	0x00012020


	//   ....[142]....
        /*0c54*/ 	.word	0x00012070


	//   ....[143]....
        /*0c58*/ 	.word	0x000120c0


	//   ....[144]....
        /*0c5c*/ 	.word	0x00012130


	//   ....[145]....
        /*0c60*/ 	.word	0x00012180


	//   ....[146]....
        /*0c64*/ 	.word	0x000121f0


	//   ....[147]....
        /*0c68*/ 	.word	0x00012260


	//   ....[148]....
        /*0c6c*/ 	.word	0x000122c0


	//   ....[149]....
        /*0c70*/ 	.word	0x00012330


	//   ....[150]....
        /*0c74*/ 	.word	0x000123a0


	//   ....[151]....
        /*0c78*/ 	.word	0x00012410


	//   ....[152]....
        /*0c7c*/ 	.word	0x00012470


	//   ....[153]....
        /*0c80*/ 	.word	0x000124e0


	//   ....[154]....
        /*0c84*/ 	.word	0x00012550


	//   ....[155]....
        /*0c88*/ 	.word	0x000125c0


	//   ....[156]....
        /*0c8c*/ 	.word	0x00012620


	//   ....[157]....
        /*0c90*/ 	.word	0x00012690


	//   ....[158]....
        /*0c94*/ 	.word	0x00012700


	//   ....[159]....
        /*0c98*/ 	.word	0x00012770


	//   ....[160]....
        /*0c9c*/ 	.word	0x000127d0


	//   ....[161]....
        /*0ca0*/ 	.word	0x00012840


	//   ....[162]....
        /*0ca4*/ 	.word	0x000128b0


	//   ....[163]....
        /*0ca8*/ 	.word	0x00012920


	//   ....[164]....
        /*0cac*/ 	.word	0x00012980


	//   ....[165]....
        /*0cb0*/ 	.word	0x000129e0


	//   ....[166]....
        /*0cb4*/ 	.word	0x00012a30


	//   ....[167]....
        /*0cb8*/ 	.word	0x00012a80


	//   ....[168]....
        /*0cbc*/ 	.word	0x00012ae0


	//   ....[169]....
        /*0cc0*/ 	.word	0x00012b30


	//   ....[170]....
        /*0cc4*/ 	.word	0x00012b90


	//   ....[171]....
        /*0cc8*/ 	.word	0x00012be0


	//   ....[172]....
        /*0ccc*/ 	.word	0x00012c40


	//   ....[173]....
        /*0cd0*/ 	.word	0x00012cb0


	//   ....[174]....
        /*0cd4*/ 	.word	0x00012d20


	//   ....[175]....
        /*0cd8*/ 	.word	0x00012d90


	//   ....[176]....
        /*0cdc*/ 	.word	0x00012df0


	//   ....[177]....
        /*0ce0*/ 	.word	0x00012e60


	//   ....[178]....
        /*0ce4*/ 	.word	0x00012ed0


	//   ....[179]....
        /*0ce8*/ 	.word	0x00012f40


	//   ....[180]....
        /*0cec*/ 	.word	0x00012fa0


	//   ....[181]....
        /*0cf0*/ 	.word	0x00013010


	//   ....[182]....
        /*0cf4*/ 	.word	0x00013080


	//   ....[183]....
        /*0cf8*/ 	.word	0x000130f0


	//   ....[184]....
        /*0cfc*/ 	.word	0x00013150


	//   ....[185]....
        /*0d00*/ 	.word	0x000131c0


	//   ....[186]....
        /*0d04*/ 	.word	0x00013230


	//   ....[187]....
        /*0d08*/ 	.word	0x000132a0


	//   ....[188]....
        /*0d0c*/ 	.word	0x00013300


	//   ....[189]....
        /*0d10*/ 	.word	0x00013370


	//   ....[190]....
        /*0d14*/ 	.word	0x000133e0


	//   ....[191]....
        /*0d18*/ 	.word	0x00013450


	//   ....[192]....
        /*0d1c*/ 	.word	0x000134b0


	//   ....[193]....
        /*0d20*/ 	.word	0x00013520


	//   ....[194]....
        /*0d24*/ 	.word	0x00013590


	//   ....[195]....
        /*0d28*/ 	.word	0x00013600


	//   ....[196]....
        /*0d2c*/ 	.word	0x00013660


	//   ....[197]....
        /*0d30*/ 	.word	0x000136d0


	//   ....[198]....
        /*0d34*/ 	.word	0x00013740


	//   ....[199]....
        /*0d38*/ 	.word	0x000137b0


	//   ....[200]....
        /*0d3c*/ 	.word	0x00013810


	//   ....[201]....
        /*0d40*/ 	.word	0x00013880


	//   ....[202]....
        /*0d44*/ 	.word	0x000138f0


	//   ....[203]....
        /*0d48*/ 	.word	0x00013960


	//   ....[204]....
        /*0d4c*/ 	.word	0x000139c0


	//   ....[205]....
        /*0d50*/ 	.word	0x00013a30


	//   ....[206]....
        /*0d54*/ 	.word	0x00013aa0


	//   ....[207]....
        /*0d58*/ 	.word	0x00013b10


	//   ....[208]....
        /*0d5c*/ 	.word	0x00013b70


	//   ....[209]....
        /*0d60*/ 	.word	0x00013be0


	//   ....[210]....
        /*0d64*/ 	.word	0x00013c50


	//   ....[211]....
        /*0d68*/ 	.word	0x00013cc0


	//   ....[212]....
        /*0d6c*/ 	.word	0x00013d20


	//   ....[213]....
        /*0d70*/ 	.word	0x00013d90


	//   ....[214]....
        /*0d74*/ 	.word	0x00013e00


	//   ....[215]....
        /*0d78*/ 	.word	0x00013e50


	//   ....[216]....
        /*0d7c*/ 	.word	0x00013e90


	//   ....[217]....
        /*0d80*/ 	.word	0x00013ee0


	//   ....[218]....
        /*0d84*/ 	.word	0x00013f30


	//   ....[219]....
        /*0d88*/ 	.word	0x00013f80


	//   ....[220]....
        /*0d8c*/ 	.word	0x00013ff0


	//   ....[221]....
        /*0d90*/ 	.word	0x00014040


	//   ....[222]....
        /*0d94*/ 	.word	0x00014090


	//   ....[223]....
        /*0d98*/ 	.word	0x000140e0


	//   ....[224]....
        /*0d9c*/ 	.word	0x00014130


	//   ....[225]....
        /*0da0*/ 	.word	0x00014180


	//   ....[226]....
        /*0da4*/ 	.word	0x000141f0


	//   ....[227]....
        /*0da8*/ 	.word	0x00014240


	//   ....[228]....
        /*0dac*/ 	.word	0x000142b0


	//   ....[229]....
        /*0db0*/ 	.word	0x00014310


	//   ....[230]....
        /*0db4*/ 	.word	0x00014380


	//----- nvinfo : EIATTR_EXIT_INSTR_OFFSETS
	.align		4
.L_548:
        /*0db8*/ 	.byte	0x04, 0x1c
        /*0dba*/ 	.short	(.L_550 - .L_549)


	//   ....[0]....
.L_549:
        /*0dbc*/ 	.word	0x000010f0


	//   ....[1]....
        /*0dc0*/ 	.word	0x00011f30


	//----- nvinfo : EIATTR_MAX_THREADS
	.align		4
.L_550:
        /*0dc4*/ 	.byte	0x04, 0x05
        /*0dc6*/ 	.short	(.L_552 - .L_551)
.L_551:
        /*0dc8*/ 	.word	0x00000080
        /*0dcc*/ 	.word	0x00000001
        /*0dd0*/ 	.word	0x00000001


	//----- nvinfo : EIATTR_CRS_STACK_SIZE
	.align		4
.L_552:
        /*0dd4*/ 	.byte	0x04, 0x1e
        /*0dd6*/ 	.short	(.L_554 - .L_553)
.L_553:
        /*0dd8*/ 	.word	0x00000000
.L_554:


//--------------------- .nv.info._ZN7cutlass13device_kernelIN5flash19enable_sm80_to_sm89INS1_16FlashAttnFwdSm80INS1_25CollectiveMainloopFwdSm80ILi4ELi1ELb0EN4cute5tupleIJNS5_1CILi128EEENS7_ILi80EEENS7_ILi64EEEEEELi64ENS_10bfloat16_tEfNS_4arch4Sm80ELb1ELb0ELb0ELb1ELb0ELb1ELb1ELb1EEENS1_21CollectiveEpilogueFwdINS6_IJS8_SA_S9_EEENS6_IJNS7_ILi1EEESI_SI_EEESC_SE_Li128ELb1ELb1ELb1ELb0EEENS1_36VarlenDynamicPersistentTileSchedulerILi128ELi80ELi128ELi128ELb1ELb1ELb0ELb1ELb1ELb1EEEEEEEEEvNT_6ParamsE --------------------------
	.section	.nv.info._ZN7cutlass13device_kernelIN5flash19enable_sm80_to_sm89INS1_16FlashAttnFwdSm80INS1_25CollectiveMainloopFwdSm80ILi4ELi1ELb0EN4cute5tupleIJNS5_1CILi128EEENS7_ILi80EEENS7_ILi64EEEEEELi64ENS_10bfloat16_tEfNS_4arch4Sm80ELb1ELb0ELb0ELb1ELb0ELb1ELb1ELb1EEENS1_21CollectiveEpilogueFwdINS6_IJS8_SA_S9_EEENS6_IJNS7_ILi1EEESI_SI_EEESC_SE_Li128ELb1ELb1ELb1ELb0EEENS1_36VarlenDynamicPersistentTileSchedulerILi128ELi80ELi128ELi128ELb1ELb1ELb0ELb1ELb1ELb1EEEEEEEEEvNT_6ParamsE,"",@"SHT_CUDA_INFO"
	.sectionflags	@""
	.align	4


	//----- nvinfo : EIATTR_CUDA_API_VERSION
	.align		4
        /*0000*/ 	.byte	0x04, 0x37
        /*0002*/ 	.short	(.L_556 - .L_555)
.L_555:
        /*0004*/ 	.word	0x00000082


	//----- nvinfo : EIATTR_SW2861232_WAR
	.align		4
.L_556:
        /*0008*/ 	.byte	0x01, 0x35
	.zero		2


	//----- nvinfo : EIATTR_PARAM_CBANK
	.align		4
        /*000c*/ 	.byte	0x04, 0x0a
        /*000e*/ 	.short	(.L_558 - .L_557)
	.align		4
.L_557:
        /*0010*/ 	.word	index@(.nv.constant0._ZN7cutlass13device_kernelIN5flash19enable_sm80_to_sm89INS1_16FlashAttnFwdSm80INS1_25CollectiveMainloopFwdSm80ILi4ELi1ELb0EN4cute5tupleIJNS5_1CILi128EEENS7_ILi80EEENS7_ILi64EEEEEELi64ENS_10bfloat16_tEfNS_4arch4Sm80ELb1ELb0ELb0ELb1ELb0ELb1ELb1ELb1EEENS1_21CollectiveEpilogueFwdINS6_IJS8_SA_S9_EEENS6_IJNS7_ILi1EEESI_SI_EEESC_SE_Li128ELb1ELb1ELb1ELb0EEENS1_36VarlenDynamicPersistentTileSchedulerILi128ELi80ELi128ELi128ELb1ELb1ELb0ELb1ELb1ELb1EEEEEEEEEvNT_6ParamsE)
        /*0014*/ 	.short	0x0160
        /*0016*/ 	.short	0x0438


	//----- nvinfo : EIATTR_CBANK_PARAM_SIZE
	.align		4
.L_558:
        /*0018*/ 	.byte	0x03, 0x19
        /*001a*/ 	.short	0x0438


	//----- nvinfo : EIATTR_KPARAM_INFO
	.align		4
        /*001c*/ 	.byte	0x04, 0x17
        /*001e*/ 	.short	(.L_560 - .L_559)
.L_559:
        /*0020*/ 	.word	0x00000000
        /*0024*/ 	.short	0x0000
        /*0026*/ 	.short	0x0000
        /*0028*/ 	.byte	0x00, 0xf0, 0xe1, 0x10


	//----- nvinfo : EIATTR_MAXREG_COUNT
	.align		4
.L_560:
        /*002c*/ 	.byte	0x03, 0x1b
        /*002e*/ 	.short	0x00ff


	//----- nvinfo : EIATTR_NUM_BARRIERS
	.align		4
        /*0030*/ 	.byte	0x02, 0x4c
        /*0032*/ 	.byte	0x06
	.zero		1


	//----- nvinfo : EIATTR_ANNOTATIONS
	.align		4
        /*0034*/ 	.byte	0x04, 0x55
        /*0036*/ 	.short	(.L_562 - .L_561)


	//   ....[0]....
.L_561:
        /* <DEDUP_REMOVED lines=80> */


	//----- nvinfo : EIATTR_MERCURY_ISA_VERSION
	.align		4
.L_562:
        /*0528*/ 	.byte	0x03, 0x5f
        /*052a*/ 	.short	0x0000


	//----- nvinfo : EIATTR_INT_WARP_WIDE_INSTR_OFFSETS
	.align		4
        /*052c*/ 	.byte	0x04, 0x31
        /*052e*/ 	.short	(.L_564 - .L_563)


	//   ....[0]....
.L_563:
        /*0530*/ 	.word	0x00018700


	//   ....[1]....
        /*0534*/ 	.word	0x00018780


	//----- nvinfo : EIATTR_COOP_GROUP_MASK_REGIDS
	.align		4
.L_564:
        /*0538*/ 	.byte	0x04, 0x29
        /*053a*/ 	.short	(.L_566 - .L_565)


	//   ....[0]....
.L_565:
        /*053c*/ 	.word	0xffffffff


	//   ....[1]....
        /*0540*/ 	.word	0xffffffff


	//   ....[2]....
        /*0544*/ 	.word	0xffffffff


	//   ....[3]....
        /*0548*/ 	.word	0xffffffff


	//   ....[4]....
        /*054c*/ 	.word	0xffffffff


	//   ....[5]....
        /*0550*/ 	.word	0xffffffff


	//   ....[6]....
        /*0554*/ 	.word	0xffffffff


	//   ....[7]....
        /*0558*/ 	.word	0xffffffff


	//   ....[8]....
        /*055c*/ 	.word	0xffffffff


	//   ....[9]....
        /*0560*/ 	.word	0xffffffff


	//   ....[10]....
        /*0564*/ 	.word	0xffffffff


	//   ....[11]....
        /*0568*/ 	.word	0xffffffff


	//   ....[12]....
        /*056c*/ 	.word	0xffffffff


	//   ....[13]....
        /*0570*/ 	.word	0xffffffff


	//   ....[14]....
        /*0574*/ 	.word	0xffffffff


	//   ....[15]....
        /*0578*/ 	.word	0xffffffff


	//   ....[16]....
        /*057c*/ 	.word	0xffffffff


	//   ....[17]....
        /*0580*/ 	.word	0xffffffff


	//   ....[18]....
        /*0584*/ 	.word	0xffffffff


	//   ....[19]....
        /*0588*/ 	.word	0xffffffff


	//   ....[20]....
        /*058c*/ 	.word	0xffffffff


	//   ....[21]....
        /*0590*/ 	.word	0xffffffff


	//   ....[22]....
        /*0594*/ 	.word	0xffffffff


	//   ....[23]....
        /*0598*/ 	.word	0xffffffff


	//   ....[24]....
        /*059c*/ 	.word	0xffffffff


	//   ....[25]....
        /*05a0*/ 	.word	0xffffffff


	//   ....[26]....
        /*05a4*/ 	.word	0xffffffff


	//   ....[27]....
        /*05a8*/ 	.word	0xffffffff


	//   ....[28]....
        /*05ac*/ 	.word	0xffffffff


	//   ....[29]....
        /*05b0*/ 	.word	0xffffffff


	//   ....[30]....
        /*05b4*/ 	.word	0xffffffff


	//   ....[31]....
        /*05b8*/ 	.word	0xffffffff


	//   ....[32]....
        /*05bc*/ 	.word	0xffffffff


	//   ....[33]....
        /*05c0*/ 	.word	0xffffffff


	//   ....[34]....
        /*05c4*/ 	.word	0xffffffff


	//   ....[35]....
        /*05c8*/ 	.word	0xffffffff


	//   ....[36]....
        /*05cc*/ 	.word	0xffffffff


	//   ....[37]....
        /*05d0*/ 	.word	0xffffffff


	//   ....[38]....
        /*05d4*/ 	.word	0xffffffff


	//   ....[39]....
        /*05d8*/ 	.word	0xffffffff


	//   ....[40]....
        /*05dc*/ 	.word	0xffffffff


	//   ....[41]....
        /*05e0*/ 	.word	0xffffffff


	//   ....[42]....
        /*05e4*/ 	.word	0xffffffff


	//   ....[43]....
        /*05e8*/ 	.word	0xffffffff


	//   ....[44]....
        /*05ec*/ 	.word	0xffffffff


	//   ....[45]....
        /*05f0*/ 	.word	0xffffffff


	//   ....[46]....
        /*05f4*/ 	.word	0xffffffff


	//   ....[47]....
        /*05f8*/ 	.word	0xffffffff


	//   ....[48]....
        /*05fc*/ 	.word	0xffffffff


	//   ....[49]....
        /*0600*/ 	.word	0xffffffff


	//   ....[50]....
        /*0604*/ 	.word	0xffffffff


	//   ....[51]....
        /*0608*/ 	.word	0xffffffff


	//   ....[52]....
        /*060c*/ 	.word	0xffffffff


	//   ....[53]....
        /*0610*/ 	.word	0xffffffff


	//   ....[54]....
        /*0614*/ 	.word	0xffffffff


	//   ....[55]....
        /*0618*/ 	.word	0xffffffff


	//   ....[56]....
        /*061c*/ 	.word	0xffffffff


	//   ....[57]....
        /*0620*/ 	.word	0xffffffff


	//   ....[58]....
        /*0624*/ 	.word	0xffffffff


	//   ....[59]....
        /*0628*/ 	.word	0xffffffff


	//   ....[60]....
        /*062c*/ 	.word	0xffffffff


	//   ....[61]....
        /*0630*/ 	.word	0xffffffff


	//   ....[62]....
        /*0634*/ 	.word	0xffffffff


	//   ....[63]....
        /*0638*/ 	.word	0xffffffff


	//   ....[64]....
        /*063c*/ 	.word	0xffffffff


	//   ....[65]....
        /*0640*/ 	.word	0xffffffff


	//   ....[66]....
        /*0644*/ 	.word	0xffffffff


	//   ....[67]....
        /*0648*/ 	.word	0xffffffff


	//   ....[68]....
        /*064c*/ 	.word	0xffffffff


	//   ....[69]....
        /*0650*/ 	.word	0xffffffff


	//   ....[70]....
        /*0654*/ 	.word	0xffffffff


	//   ....[71]....
        /*0658*/ 	.word	0xffffffff


	//   ....[72]....
        /*065c*/ 	.word	0xffffffff


	//   ....[73]....
        /*0660*/ 	.word	0xffffffff


	//   ....[74]....
        /*0664*/ 	.word	0xffffffff


	//   ....[75]....
        /*0668*/ 	.word	0xffffffff


	//   ....[76]....
        /*066c*/ 	.word	0xffffffff


	//   ....[77]....
        /*0670*/ 	.word	0xffffffff


	//   ....[78]....
        /*0674*/ 	.word	0xffffffff


	//   ....[79]....
        /*0678*/ 	.word	0xffffffff


	//   ....[80]....
        /*067c*/ 	.word	0xffffffff


	//   ....[81]....
        /*0680*/ 	.word	0xffffffff


	//   ....[82]....
        /*0684*/ 	.word	0xffffffff


	//   ....[83]....
        /*0688*/ 	.word	0xffffffff


	//   ....[84]....
        /*068c*/ 	.word	0xffffffff


	//   ....[85]....
        /*0690*/ 	.word	0xffffffff


	//   ....[86]....
        /*0694*/ 	.word	0xffffffff


	//   ....[87]....
        /*0698*/ 	.word	0xffffffff


	//   ....[88]....
        /*069c*/ 	.word	0xffffffff


	//   ....[89]....
        /*06a0*/ 	.word	0xffffffff


	//   ....[90]....
        /*06a4*/ 	.word	0xffffffff


	//   ....[91]....
        /*06a8*/ 	.word	0xffffffff


	//   ....[92]....
        /*06ac*/ 	.word	0xffffffff


	//   ....[93]....
        /*06b0*/ 	.word	0xffffffff


	//   ....[94]....
        /*06b4*/ 	.word	0xffffffff


	//   ....[95]....
        /*06b8*/ 	.word	0xffffffff


	//   ....[96]....
        /*06bc*/ 	.word	0xffffffff


	//   ....[97]....
        /*06c0*/ 	.word	0xffffffff


	//   ....[98]....
        /*06c4*/ 	.word	0xffffffff


	//   ....[99]....
        /*06c8*/ 	.word	0xffffffff


	//   ....[100]....
        /*06cc*/ 	.word	0xffffffff


	//   ....[101]....
        /*06d0*/ 	.word	0xffffffff


	//   ....[102]....
        /*06d4*/ 	.word	0xffffffff


	//   ....[103]....
        /*06d8*/ 	.word	0xffffffff


	//   ....[104]....
        /*06dc*/ 	.word	0xffffffff


	//   ....[105]....
        /*06e0*/ 	.word	0xffffffff


	//   ....[106]....
        /*06e4*/ 	.word	0xffffffff


	//   ....[107]....
        /*06e8*/ 	.word	0xffffffff


	//   ....[108]....
        /*06ec*/ 	.word	0xffffffff


	//   ....[109]....
        /*06f0*/ 	.word	0xffffffff


	//   ....[110]....
        /*06f4*/ 	.word	0xffffffff


	//   ....[111]....
        /*06f8*/ 	.word	0xffffffff


	//   ....[112]....
        /*06fc*/ 	.word	0xffffffff


	//   ....[113]....
        /*0700*/ 	.word	0xffffffff


	//   ....[114]....
        /*0704*/ 	.word	0xffffffff


	//   ....[115]....
        /*0708*/ 	.word	0xffffffff


	//   ....[116]....
        /*070c*/ 	.word	0xffffffff


	//   ....[117]....
        /*0710*/ 	.word	0xffffffff


	//   ....[118]....
        /*0714*/ 	.word	0xffffffff


	//   ....[119]....
        /*0718*/ 	.word	0xffffffff


	//   ....[120]....
        /*071c*/ 	.word	0xffffffff


	//   ....[121]....
        /*0720*/ 	.word	0xffffffff


	//   ....[122]....
        /*0724*/ 	.word	0xffffffff


	//   ....[123]....
        /*0728*/ 	.word	0xffffffff


	//   ....[124]....
        /*072c*/ 	.word	0xffffffff


	//   ....[125]....
        /*0730*/ 	.word	0xffffffff


	//   ....[126]....
        /*0734*/ 	.word	0xffffffff


	//   ....[127]....
        /*0738*/ 	.word	0xffffffff


	//   ....[128]....
        /*073c*/ 	.word	0xffffffff


	//   ....[129]....
        /*0740*/ 	.word	0xffffffff


	//   ....[130]....
        /*0744*/ 	.word	0xffffffff


	//   ....[131]....
        /*0748*/ 	.word	0xffffffff


	//   ....[132]....
        /*074c*/ 	.word	0xffffffff


	//   ....[133]....
        /*0750*/ 	.word	0xffffffff


	//   ....[134]....
        /*0754*/ 	.word	0xffffffff


	//   ....[135]....
        /*0758*/ 	.word	0xffffffff


	//   ....[136]....
        /*075c*/ 	.word	0xffffffff


	//   ....[137]....
        /*0760*/ 	.word	0xffffffff


	//   ....[138]....
        /*0764*/ 	.word	0xffffffff


	//   ....[139]....
        /*0768*/ 	.word	0xffffffff


	//   ....[140]....
        /*076c*/ 	.word	0xffffffff


	//   ....[141]....
        /*0770*/ 	.word	0xffffffff


	//   ....[142]....
        /*0774*/ 	.word	0xffffffff


	//   ....[143]....
        /*0778*/ 	.word	0xffffffff


	//   ....[144]....
        /*077c*/ 	.word	0xffffffff


	//   ....[145]....
        /*0780*/ 	.word	0xffffffff


	//   ....[146]....
        /*0784*/ 	.word	0xffffffff


	//   ....[147]....
        /*0788*/ 	.word	0xffffffff


	//   ....[148]....
        /*078c*/ 	.word	0xffffffff


	//   ....[149]....
        /*0790*/ 	.word	0xffffffff


	//   ....[150]....
        /*0794*/ 	.word	0xffffffff


	//   ....[151]....
        /*0798*/ 	.word	0xffffffff


	//   ....[152]....
        /*079c*/ 	.word	0xffffffff


	//   ....[153]....
        /*07a0*/ 	.word	0xffffffff


	//   ....[154]....
        /*07a4*/ 	.word	0xffffffff


	//   ....[155]....
        /*07a8*/ 	.word	0xffffffff


	//   ....[156]....
        /*07ac*/ 	.word	0xffffffff


	//   ....[157]....
        /*07b0*/ 	.word	0xffffffff


	//   ....[158]....
        /*07b4*/ 	.word	0xffffffff


	//   ....[159]....
        /*07b8*/ 	.word	0xffffffff


	//   ....[160]....
        /*07bc*/ 	.word	0xffffffff


	//   ....[161]....
        /*07c0*/ 	.word	0xffffffff


	//   ....[162]....
        /*07c4*/ 	.word	0xffffffff


	//   ....[163]....
        /*07c8*/ 	.word	0xffffffff


	//   ....[164]....
        /*07cc*/ 	.word	0xffffffff


	//   ....[165]....
        /*07d0*/ 	.word	0xffffffff


	//   ....[166]....
        /*07d4*/ 	.word	0xffffffff


	//   ....[167]....
        /*07d8*/ 	.word	0xffffffff


	//   ....[168]....
        /*07dc*/ 	.word	0xffffffff


	//   ....[169]....
        /*07e0*/ 	.word	0xffffffff


	//   ....[170]....
        /*07e4*/ 	.word	0xffffffff


	//   ....[171]....
        /*07e8*/ 	.word	0xffffffff


	//   ....[172]....
        /*07ec*/ 	.word	0xffffffff


	//   ....[173]....
        /*07f0*/ 	.word	0xffffffff


	//   ....[174]....
        /*07f4*/ 	.word	0xffffffff


	//   ....[175]....
        /*07f8*/ 	.word	0xffffffff


	//   ....[176]....
        /*07fc*/ 	.word	0xffffffff


	//   ....[177]....
        /*0800*/ 	.word	0xffffffff


	//   ....[178]....
        /*0804*/ 	.word	0xffffffff


	//   ....[179]....
        /*0808*/ 	.word	0xffffffff


	//   ....[180]....
        /*080c*/ 	.word	0xffffffff


	//   ....[181]....
        /*0810*/ 	.word	0xffffffff


	//   ....[182]....
        /*0814*/ 	.word	0xffffffff


	//   ....[183]....
        /*0818*/ 	.word	0xffffffff


	//   ....[184]....
        /*081c*/ 	.word	0xffffffff


	//   ....[185]....
        /*0820*/ 	.word	0xffffffff


	//   ....[186]....
        /*0824*/ 	.word	0xffffffff


	//   ....[187]....
        /*0828*/ 	.word	0xffffffff


	//   ....[188]....
        /*082c*/ 	.word	0xffffffff


	//   ....[189]....
        /*0830*/ 	.word	0xffffffff


	//   ....[190]....
        /*0834*/ 	.word	0xffffffff


	//   ....[191]....
        /*0838*/ 	.word	0xffffffff


	//   ....[192]....
        /*083c*/ 	.word	0xffffffff


	//   ....[193]....
        /*0840*/ 	.word	0xffffffff


	//   ....[194]....
        /*0844*/ 	.word	0xffffffff


	//   ....[195]....
        /*0848*/ 	.word	0xffffffff


	//   ....[196]....
        /*084c*/ 	.word	0xffffffff


	//   ....[197]....
        /*0850*/ 	.word	0xffffffff


	//   ....[198]....
        /*0854*/ 	.word	0xffffffff


	//   ....[199]....
        /*0858*/ 	.word	0xffffffff


	//   ....[200]....
        /*085c*/ 	.word	0xffffffff


	//   ....[201]....
        /*0860*/ 	.word	0xffffffff


	//   ....[202]....
        /*0864*/ 	.word	0xffffffff


	//   ....[203]....
        /*0868*/ 	.word	0xffffffff


	//   ....[204]....
        /*086c*/ 	.word	0xffffffff


	//   ....[205]....
        /*0870*/ 	.word	0xffffffff


	//   ....[206]....
        /*0874*/ 	.word	0xffffffff


	//   ....[207]....
        /*0878*/ 	.word	0xffffffff


	//   ....[208]....
        /*087c*/ 	.word	0xffffffff


	//   ....[209]....
        /*0880*/ 	.word	0xffffffff


	//   ....[210]....
        /*0884*/ 	.word	0xffffffff


	//   ....[211]....
        /*0888*/ 	.word	0xffffffff


	//   ....[212]....
        /*088c*/ 	.word	0xffffffff


	//   ....[213]....
        /*0890*/ 	.word	0xffffffff


	//   ....[214]....
        /*0894*/ 	.word	0xffffffff


	//   ....[215]....
        /*0898*/ 	.word	0xffffffff


	//   ....[216]....
        /*089c*/ 	.word	0xffffffff


	//   ....[217]....
        /*08a0*/ 	.word	0xffffffff


	//   ....[218]....
        /*08a4*/ 	.word	0xffffffff


	//   ....[219]....
        /*08a8*/ 	.word	0xffffffff


	//   ....[220]....
        /*08ac*/ 	.word	0xffffffff


	//   ....[221]....
        /*08b0*/ 	.word	0xffffffff


	//   ....[222]....
        /*08b4*/ 	.word	0xffffffff


	//   ....[223]....
        /*08b8*/ 	.word	0xffffffff


	//   ....[224]....
        /*08bc*/ 	.word	0xffffffff


	//   ....[225]....
        /*08c0*/ 	.word	0xffffffff


	//   ....[226]....
        /*08c4*/ 	.word	0xffffffff


	//   ....[227]....
        /*08c8*/ 	.word	0xffffffff


	//   ....[228]....
        /*08cc*/ 	.word	0xffffffff


	//   ....[229]....
        /*08d0*/ 	.word	0xffffffff


	//   ....[230]....
        /*08d4*/ 	.word	0xffffffff


	//   ....[231]....
        /*08d8*/ 	.word	0xffffffff


	//   ....[232]....
        /*08dc*/ 	.word	0xffffffff


	//   ....[233]....
        /*08e0*/ 	.word	0xffffffff


	//   ....[234]....
        /*08e4*/ 	.word	0xffffffff


	//   ....[235]....
        /*08e8*/ 	.word	0xffffffff


	//   ....[236]....
        /*08ec*/ 	.word	0xffffffff


	//   ....[237]....
        /*08f0*/ 	.word	0xffffffff


	//   ....[238]....
        /*08f4*/ 	.word	0xffffffff


	//   ....[239]....
        /*08f8*/ 	.word	0xffffffff


	//   ....[240]....
        /*08fc*/ 	.word	0xffffffff


	//   ....[241]....
        /*0900*/ 	.word	0xffffffff


	//   ....[242]....
        /*0904*/ 	.word	0xffffffff


	//   ....[243]....
        /*0908*/ 	.word	0xffffffff


	//   ....[244]....
        /*090c*/ 	.word	0xffffffff


	//   ....[245]....
        /*0910*/ 	.word	0xffffffff


	//   ....[246]....
        /*0914*/ 	.word	0xffffffff


	//   ....[247]....
        /*0918*/ 	.word	0xffffffff


	//   ....[248]....
        /*091c*/ 	.word	0xffffffff


	//   ....[249]....
        /*0920*/ 	.word	0xffffffff


	//   ....[250]....
        /*0924*/ 	.word	0xffffffff


	//   ....[251]....
        /*0928*/ 	.word	0xffffffff


	//   ....[252]....
        /*092c*/ 	.word	0xffffffff


	//   ....[253]....
        /*0930*/ 	.word	0xffffffff


	//   ....[254]....
        /*0934*/ 	.word	0xffffffff


	//   ....[255]....
        /*0938*/ 	.word	0xffffffff


	//   ....[0]....
        /*093c*/ 	.word	0xffffffff


	//   ....[1]....
        /*0940*/ 	.word	0xffffffff


	//   ....[2]....
        /*0944*/ 	.word	0xffffffff


	//   ....[3]....
        /*0948*/ 	.word	0xffffffff


	//   ....[4]....
        /*094c*/ 	.word	0xffffffff


	//   ....[5]....
        /*0950*/ 	.word	0xffffffff


	//   ....[6]....
        /*0954*/ 	.word	0xffffffff


	//----- nvinfo : EIATTR_COOP_GROUP_INSTR_OFFSETS
	.align		4
.L_566:
        /*0958*/ 	.byte	0x04, 0x28
        /*095a*/ 	.short	(.L_568 - .L_567)


	//   ....[0]....
.L_567:
        /*095c*/ 	.word	0x00000050


	//   ....[1]....
        /*0960*/ 	.word	0x00000200


	//   ....[2]....
        /*0964*/ 	.word	0x00000230


	//   ....[3]....
        /*0968*/ 	.word	0x00000260


	//   ....[4]....
        /*096c*/ 	.word	0x00000290


	//   ....[5]....
        /*0970*/ 	.word	0x000002c0


	//   ....[6]....
        /*0974*/ 	.word	0x000002f0


	//   ....[7]....
        /*0978*/ 	.word	0x00000450


	//   ....[8]....
        /*097c*/ 	.word	0x00000490


	//   ....[9]....
        /*0980*/ 	.word	0x000004c0


	//   ....[10]....
        /*0984*/ 	.word	0x000004f0


	//   ....[11]....
        /*0988*/ 	.word	0x00000520


	//   ....[12]....
        /*098c*/ 	.word	0x00000550


	//   ....[13]....
        /*0990*/ 	.word	0x000005e0


	//   ....[14]....
        /*0994*/ 	.word	0x00000630


	//   ....[15]....
        /*0998*/ 	.word	0x00000650


	//   ....[16]....
        /*099c*/ 	.word	0x000006b0


	//   ....[17]....
        /*09a0*/ 	.word	0x00008340


	//   ....[18]....
        /*09a4*/ 	.word	0x00008360


	//   ....[19]....
        /*09a8*/ 	.word	0x00008440


	//   ....[20]....
        /*09ac*/ 	.word	0x00008450


	//   ....[21]....
        /*09b0*/ 	.word	0x00008520


	//   ....[22]....
        /*09b4*/ 	.word	0x00008540


	//   ....[23]....
        /*09b8*/ 	.word	0x00008610


	//   ....[24]....
        /*09bc*/ 	.word	0x00008620


	//   ....[25]....
        /*09c0*/ 	.word	0x000086f0


	//   ....[26]....
        /*09c4*/ 	.word	0x00008710


	//   ....[27]....
        /*09c8*/ 	.word	0x000087e0


	//   ....[28]....
        /*09cc*/ 	.word	0x000087f0


	//   ....[29]....
        /*09d0*/ 	.word	0x000088c0


	//   ....[30]....
        /*09d4*/ 	.word	0x000088e0


	//   ....[31]....
        /*09d8*/ 	.word	0x000089b0


	//   ....[32]....
        /*09dc*/ 	.word	0x000089c0


	//   ....[33]....
        /*09e0*/ 	.word	0x000090a0


	//   ....[34]....
        /*09e4*/ 	.word	0x00009100


	//   ....[35]....
        /*09e8*/ 	.word	0x00009160


	//   ....[36]....
        /*09ec*/ 	.word	0x00009190


	//   ....[37]....
        /*09f0*/ 	.word	0x00009340


	//   ....[38]....
        /*09f4*/ 	.word	0x00009380


	//   ....[39]....
        /*09f8*/ 	.word	0x000093d0


	//   ....[40]....
        /*09fc*/ 	.word	0x00009410


	//   ....[41]....
        /*0a00*/ 	.word	0x00009620


	//   ....[42]....
        /*0a04*/ 	.word	0x00009660


	//   ....[43]....
        /*0a08*/ 	.word	0x000096b0


	//   ....[44]....
        /*0a0c*/ 	.word	0x000096f0


	//   ....[45]....
        /*0a10*/ 	.word	0x00009920


	//   ....[46]....
        /*0a14*/ 	.word	0x00009960


	//   ....[47]....
        /*0a18*/ 	.word	0x000099b0


	//   ....[48]....
        /*0a1c*/ 	.word	0x000099f0


	//   ....[49]....
        /*0a20*/ 	.word	0x0000b750


	//   ....[50]....
        /*0a24*/ 	.word	0x0000b7a0


	//   ....[51]....
        /*0a28*/ 	.word	0x0000b7c0


	//   ....[52]....
        /*0a2c*/ 	.word	0x0000b7e0


	//   ....[53]....
        /*0a30*/ 	.word	0x0000b8c0


	//   ....[54]....
        /*0a34*/ 	.word	0x0000b8d0


	//   ....[55]....
        /*0a38*/ 	.word	0x0000b8e0


	//   ....[56]....
        /*0a3c*/ 	.word	0x0000b8f0


	//   ....[57]....
        /*0a40*/ 	.word	0x0000bb00


	//   ....[58]....
        /*0a44*/ 	.word	0x0000bb40


	//   ....[59]....
        /*0a48*/ 	.word	0x0000bb60


	//   ....[60]....
        /*0a4c*/ 	.word	0x0000bb70


	//   ....[61]....
        /*0a50*/ 	.word	0x0000bcb0


	//   ....[62]....
        /*0a54*/ 	.word	0x0000bd50


	//   ....[63]....
        /*0a58*/ 	.word	0x0000bd70


	//   ....[64]....
        /*0a5c*/ 	.word	0x0000bd80


	//   ....[65]....
        /*0a60*/ 	.word	0x0000e6d0


	//   ....[66]....
        /*0a64*/ 	.word	0x0000e6e0


	//   ....[67]....
        /*0a68*/ 	.word	0x0000e700


	//   ....[68]....
        /*0a6c*/ 	.word	0x0000e710


	//   ....[69]....
        /*0a70*/ 	.word	0x0000f2e0


	//   ....[70]....
        /*0a74*/ 	.word	0x0000f370


	//   ....[71]....
        /*0a78*/ 	.word	0x0000f500


	//   ....[72]....
        /*0a7c*/ 	.word	0x0000f590


	//   ....[73]....
        /*0a80*/ 	.word	0x0000f5c0


	//   ....[74]....
        /*0a84*/ 	.word	0x0000f740


	//   ....[75]....
        /*0a88*/ 	.word	0x0000f7a0


	//   ....[76]....
        /*0a8c*/ 	.word	0x0000f880


	//   ....[77]....
        /*0a90*/ 	.word	0x00011910


	//   ....[78]....
        /*0a94*/ 	.word	0x00011930


	//   ....[79]....
        /*0a98*/ 	.word	0x00011950


	//   ....[80]....
        /*0a9c*/ 	.word	0x00011970


	//   ....[81]....
        /*0aa0*/ 	.word	0x000124d0


	//   ....[82]....
        /*0aa4*/ 	.word	0x00012690


	//   ....[83]....
        /*0aa8*/ 	.word	0x000127f0


	//   ....[84]....
        /*0aac*/ 	.word	0x000129e0


	//   ....[85]....
        /*0ab0*/ 	.word	0x00012af0


	//   ....[86]....
        /*0ab4*/ 	.word	0x00012c90


	//   ....[87]....
        /*0ab8*/ 	.word	0x00012d20


	//   ....[88]....
        /*0abc*/ 	.word	0x00012e10


	//   ....[89]....
        /*0ac0*/ 	.word	0x00015c90


	//   ....[90]....
        /*0ac4*/ 	.word	0x00015db0


	//   ....[91]....
        /*0ac8*/ 	.word	0x00015e00


	//   ....[92]....
        /*0acc*/ 	.word	0x00015e30


	//   ....[93]....
        /*0ad0*/ 	.word	0x00015e80


	//   ....[94]....
        /*0ad4*/ 	.word	0x00015f10


	//   ....[95]....
        /*0ad8*/ 	.word	0x00016000


	//   ....[96]....
        /*0adc*/ 	.word	0x000163c0


	//   ....[97]....
        /*0ae0*/ 	.word	0x00017f00


	//   ....[98]....
        /*0ae4*/ 	.word	0x00017f70


	//   ....[99]....
        /*0ae8*/ 	.word	0x00017f90


	//   ....[100]....
        /*0aec*/ 	.word	0x00017fa0


	//   ....[101]....
        /*0af0*/ 	.word	0x00017fb0


	//   ....[102]....
        /*0af4*/ 	.word	0x00017fe0


	//   ....[103]....
        /*0af8*/ 	.word	0x00018000


	//   ....[104]....
        /*0afc*/ 	.word	0x00018010


	//   ....[105]....
        /*0b00*/ 	.word	0x00019450


	//   ....[106]....
        /*0b04*/ 	.word	0x00019470


	//   ....[107]....
        /*0b08*/ 	.word	0x00019490


	//   ....[108]....
        /*0b0c*/ 	.word	0x000194a0


	//   ....[109]....
        /*0b10*/ 	.word	0x000194b0


	//   ....[110]....
        /*0b14*/ 	.word	0x000194c0


	//   ....[111]....
        /*0b18*/ 	.word	0x000194e0


	//   ....[112]....
        /*0b1c*/ 	.word	0x00019550


	//   ....[113]....
        /*0b20*/ 	.word	0x000198d0


	//   ....[114]....
        /*0b24*/ 	.word	0x000198f0


	//   ....[115]....
        /*0b28*/ 	.word	0x00019960


	//   ....[116]....
        /*0b2c*/ 	.word	0x00019970


	//   ....[117]....
        /*0b30*/ 	.word	0x000199e0


	//   ....[118]....
        /*0b34*/ 	.word	0x00019a00


	//   ....[119]....
        /*0b38*/ 	.word	0x00019a70


	//   ....[120]....
        /*0b3c*/ 	.word	0x00019a80


	//   ....[121]....
        /*0b40*/ 	.word	0x00019af0


	//   ....[122]....
        /*0b44*/ 	.word	0x00019b10


	//   ....[123]....
        /*0b48*/ 	.word	0x00019b80


	//   ....[124]....
        /*0b4c*/ 	.word	0x00019b90


	//   ....[125]....
        /*0b50*/ 	.word	0x00019c00


	//   ....[126]....
        /*0b54*/ 	.word	0x00019c20


	//   ....[127]....
        /*0b58*/ 	.word	0x00019c90


	//   ....[128]....
        /*0b5c*/ 	.word	0x00019ca0


	//   ....[129]....
        /*0b60*/ 	.word	0x00019f30


	//   ....[130]....
        /*0b64*/ 	.word	0x00019f50


	//   ....[131]....
        /*0b68*/ 	.word	0x0001a2a0


	//   ....[132]....
        /*0b6c*/ 	.word	0x0001a2b0


	//   ....[133]....
        /*0b70*/ 	.word	0x0001a510


	//   ....[134]....
        /*0b74*/ 	.word	0x0001a530


	//   ....[135]....
        /*0b78*/ 	.word	0x0001a7b0


	//   ....[136]....
        /*0b7c*/ 	.word	0x0001a7c0


	//   ....[137]....
        /*0b80*/ 	.word	0x0001b190


	//   ....[138]....
        /*0b84*/ 	.word	0x0001b1b0


	//   ....[139]....
        /*0b88*/ 	.word	0x0001b220


	//   ....[140]....
        /*0b8c*/ 	.word	0x0001b230


	//   ....[141]....
        /*0b90*/ 	.word	0x0001b2a0


	//   ....[142]....
        /*0b94*/ 	.word	0x0001b2c0


	//   ....[143]....
        /*0b98*/ 	.word	0x0001b330


	//   ....[144]....
        /*0b9c*/ 	.word	0x0001b340


	//   ....[145]....
        /*0ba0*/ 	.word	0x0001b3b0


	//   ....[146]....
        /*0ba4*/ 	.word	0x0001b3d0


	//   ....[147]....
        /*0ba8*/ 	.word	0x0001b440


	//   ....[148]....
        /*0bac*/ 	.word	0x0001b450


	//   ....[149]....
        /*0bb0*/ 	.word	0x0001b4c0


	//   ....[150]....
        /*0bb4*/ 	.word	0x0001b4e0


	//   ....[151]....
        /*0bb8*/ 	.word	0x0001b550


	//   ....[152]....
        /*0bbc*/ 	.word	0x0001b560


	//   ....[153]....
        /*0bc0*/ 	.word	0x0001b6b0


	//   ....[154]....
        /*0bc4*/ 	.word	0x0001b6d0


	//   ....[155]....
        /*0bc8*/ 	.word	0x0001b800


	//   ....[156]....
        /*0bcc*/ 	.word	0x0001b840


	//   ....[157]....
        /*0bd0*/ 	.word	0x0001b870


	//   ....[158]....
        /*0bd4*/ 	.word	0x0001b8a0


	//   ....[159]....
        /*0bd8*/ 	.word	0x0001b8d0


	//   ....[160]....
        /*0bdc*/ 	.word	0x0001b900


	//   ....[161]....
        /*0be0*/ 	.word	0x0001ba60


	//   ....[162]....
        /*0be4*/ 	.word	0x0001baa0


	//   ....[163]....
        /*0be8*/ 	.word	0x0001bad0


	//   ....[164]....
        /*0bec*/ 	.word	0x0001bb00


	//   ....[165]....
        /*0bf0*/ 	.word	0x0001bb30


	//   ....[166]....
        /*0bf4*/ 	.word	0x0001bb60


	//   ....[167]....
        /*0bf8*/ 	.word	0x0001bbf0


	//   ....[168]....
        /*0bfc*/ 	.word	0x0001bc50


	//   ....[169]....
        /*0c00*/ 	.word	0x0001bc60


	//   ....[170]....
        /*0c04*/ 	.word	0x0001bcc0


	//   ....[171]....
        /*0c08*/ 	.word	0x0001c720


	//   ....[172]....
        /*0c0c*/ 	.word	0x0001c780


	//   ....[173]....
        /*0c10*/ 	.word	0x0001c7d0


	//   ....[174]....
        /*0c14*/ 	.word	0x0001c820


	//   ....[175]....
        /*0c18*/ 	.word	0x0001c870


	//   ....[176]....
        /*0c1c*/ 	.word	0x0001c8e0


	//   ....[177]....
        /*0c20*/ 	.word	0x0001c930


	//   ....[178]....
        /*0c24*/ 	.word	0x0001c9a0


	//   ....[179]....
        /*0c28*/ 	.word	0x0001ca10


	//   ....[180]....
        /*0c2c*/ 	.word	0x0001ca70


	//   ....[181]....
        /*0c30*/ 	.word	0x0001cae0


	//   ....[182]....
        /*0c34*/ 	.word	0x0001cb50


	//   ....[183]....
        /*0c38*/ 	.word	0x0001cbc0


	//   ....[184]....
        /*0c3c*/ 	.word	0x0001cc20


	//   ....[185]....
        /*0c40*/ 	.word	0x0001cc90


	//   ....[186]....
        /*0c44*/ 	.word	0x0001cd00


	//   ....[187]....
        /*0c48*/ 	.word	0x0001cd70


	//   ....[188]....
        /*0c4c*/ 	.word	0x0001cdd0


	//   ....[189]....
        /*0c50*/ 	.word	0x0001ce40


	//   ....[190]....
        /*0c54*/ 	.word	0x0001ceb0


	//   ....[191]....
        /*0c58*/ 	.word	0x0001cf20


	//   ....[192]....
        /*0c5c*/ 	.word	0x0001cf80


	//   ....[193]....
        /*0c60*/ 	.word	0x0001cff0


	//   ....[194]....
        /*0c64*/ 	.word	0x0001d060


	//   ....[195]....
        /*0c68*/ 	.word	0x0001d0d0


	//   ....[196]....
        /*0c6c*/ 	.word	0x0001d130


	//   ....[197]....
        /*0c70*/ 	.word	0x0001d190


	//   ....[198]....
        /*0c74*/ 	.word	0x0001d1f0


	//   ....[199]....
        /*0c78*/ 	.word	0x0001d240


	//   ....[200]....
        /*0c7c*/ 	.word	0x0001d2a0


	//   ....[201]....
        /*0c80*/ 	.word	0x0001d2f0


	//   ....[202]....
        /*0c84*/ 	.word	0x0001d350


	//   ....[203]....
        /*0c88*/ 	.word	0x0001d3a0


	//   ....[204]....
        /*0c8c*/ 	.word	0x0001d400


	//   ....[205]....
        /*0c90*/ 	.word	0x0001d470


	//   ....[206]....
        /*0c94*/ 	.word	0x0001d4e0


	//   ....[207]....
        /*0c98*/ 	.word	0x0001d550


	//   ....[208]....
        /*0c9c*/ 	.word	0x0001d5b0


	//   ....[209]....
        /*0ca0*/ 	.word	0x0001d620


	//   ....[210]....
        /*0ca4*/ 	.word	0x0001d690


	//   ....[211]....
        /*0ca8*/ 	.word	0x0001d700


	//   ....[212]....
        /*0cac*/ 	.word	0x0001d760


	//   ....[213]....
        /*0cb0*/ 	.word	0x0001d7d0


	//   ....[214]....
        /*0cb4*/ 	.word	0x0001d840


	//   ....[215]....
        /*0cb8*/ 	.word	0x0001d8b0


	//   ....[216]....
        /*0cbc*/ 	.word	0x0001d910


	//   ....[217]....
        /*0cc0*/ 	.word	0x0001d980


	//   ....[218]....
        /*0cc4*/ 	.word	0x0001d9f0


	//   ....[219]....
        /*0cc8*/ 	.word	0x0001da60


	//   ....[220]....
        /*0ccc*/ 	.word	0x0001dac0


	//   ....[221]....
        /*0cd0*/ 	.word	0x0001db30


	//   ....[222]....
        /*0cd4*/ 	.word	0x0001dba0


	//   ....[223]....
        /*0cd8*/ 	.word	0x0001dc10


	//   ....[224]....
        /*0cdc*/ 	.word	0x0001dc70


	//   ....[225]....
        /*0ce0*/ 	.word	0x0001dce0


	//   ....[226]....
        /*0ce4*/ 	.word	0x0001dd50


	//   ....[227]....
        /*0ce8*/ 	.word	0x0001ddc0


	//   ....[228]....
        /*0cec*/ 	.word	0x0001de20


	//   ....[229]....
        /*0cf0*/ 	.word	0x0001de90


	//   ....[230]....
        /*0cf4*/ 	.word	0x0001df00


	//   ....[231]....
        /*0cf8*/ 	.word	0x0001df70


	//   ....[232]....
        /*0cfc*/ 	.word	0x0001dfd0


	//   ....[233]....
        /*0d00*/ 	.word	0x0001e040


	//   ....[234]....
        /*0d04*/ 	.word	0x0001e0b0


	//   ....[235]....
        /*0d08*/ 	.word	0x0001e120


	//   ....[236]....
        /*0d0c*/ 	.word	0x0001e180


	//   ....[237]....
        /*0d10*/ 	.word	0x0001e1f0


	//   ....[238]....
        /*0d14*/ 	.word	0x0001e260


	//   ....[239]....
        /*0d18*/ 	.word	0x0001e2d0


	//   ....[240]....
        /*0d1c*/ 	.word	0x0001e330


	//   ....[241]....
        /*0d20*/ 	.word	0x0001e3a0


	//   ....[242]....
        /*0d24*/ 	.word	0x0001e410


	//   ....[243]....
        /*0d28*/ 	.word	0x0001e480


	//   ....[244]....
        /*0d2c*/ 	.word	0x0001e4e0


	//   ....[245]....
        /*0d30*/ 	.word	0x0001e550


	//   ....[246]....
        /*0d34*/ 	.word	0x0001e5c0


	//   ....[247]....
        /*0d38*/ 	.word	0x0001e610


	//   ....[248]....
        /*0d3c*/ 	.word	0x0001e650


	//   ....[249]....
        /*0d40*/ 	.word	0x0001e6a0


	//   ....[250]....
        /*0d44*/ 	.word	0x0001e6f0


	//   ....[251]....
        /*0d48*/ 	.word	0x0001e740


	//   ....[252]....
        /*0d4c*/ 	.word	0x0001e7b0


	//   ....[253]....
        /*0d50*/ 	.word	0x0001e800


	//   ....[254]....
        /*0d54*/ 	.word	0x0001e850


	//   ....[255]....
        /*0d58*/ 	.word	0x0001e8a0


	//   ....[0]....
        /*0d5c*/ 	.word	0x0001e8f0


	//   ....[1]....
        /*0d60*/ 	.word	0x0001e940


	//   ....[2]....
        /*0d64*/ 	.word	0x0001e9b0


	//   ....[3]....
        /*0d68*/ 	.word	0x0001ea00


	//   ....[4]....
        /*0d6c*/ 	.word	0x0001ea70


	//   ....[5]....
        /*0d70*/ 	.word	0x0001ead0


	//   ....[6]....
        /*0d74*/ 	.word	0x0001eb40


	//----- nvinfo : EIATTR_EXIT_INSTR_OFFSETS
	.align		4
.L_568:
        /*0d78*/ 	.byte	0x04, 0x1c
        /*0d7a*/ 	.short	(.L_570 - .L_569)


	//   ....[0]....
.L_569:
        /*0d7c*/ 	.word	0x000010d0


	//   ....[1]....
        /*0d80*/ 	.word	0x0001c6e0


	//----- nvinfo : EIATTR_MAX_THREADS
	.align		4
.L_570:
        /*0d84*/ 	.byte	0x04, 0x05
        /*0d86*/ 	.short	(.L_572 - .L_571)
.L_571:
        /*0d88*/ 	.word	0x00000080
        /*0d8c*/ 	.word	0x00000001
        /*0d90*/ 	.word	0x00000001


	//----- nvinfo : EIATTR_CRS_STACK_SIZE
	.align		4
.L_572:
        /*0d94*/ 	.byte	0x04, 0x1e
        /*0d96*/ 	.short	(.L_574 - .L_573)
.L_573:
        /*0d98*/ 	.word	0x00000000
.L_574:


//--------------------- .nv.callgraph             --------------------------
	.section	.nv.callgraph,"",@"SHT_CUDA_CALLGRAPH"
	.align	4
	.sectionentsize	8
	.align		4
        /*0000*/ 	.word	0x00000000
	.align		4
        /*0004*/ 	.word	0xffffffff
	.align		4
        /*0008*/ 	.word	0x00000000
	.align		4
        /*000c*/ 	.word	0xfffffffe
	.align		4
        /*0010*/ 	.word	0x00000000
	.align		4
        /*0014*/ 	.word	0xfffffffd
	.align		4
        /*0018*/ 	.word	0x00000000
	.align		4
        /*001c*/ 	.word	0xfffffffc


//--------------------- .nv.rel.action            --------------------------
	.section	.nv.rel.action,"",@"SHT_CUDA_RELOCINFO"
	.align	8
	.sectionentsize	8
        /*0000*/ 	.byte	0x73, 0x00, 0x00, 0x00, 0x00, 0x00, 0x00, 0x00, 0x00, 0x00, 0x00, 0x11, 0x25, 0x00, 0x05, 0x36


//--------------------- .nv.constant4             --------------------------
	.section	.nv.constant4,"a",@progbits
	.align	8
	.align		8
.nv.constant4:
        /*0000*/ 	.dword	_ZN82_INTERNAL_21a4f107_46_flash_fwd_hdim64_bf16_split_softcapall_sm80_cu_3fbc093a_33744cuda3std3__45__cpo5beginE
	.align		8
        /*0008*/ 	.dword	_ZN82_INTERNAL_21a4f107_46_flash_fwd_hdim64_bf16_split_softcapall_sm80_cu_3fbc093a_33744cuda3std3__45__cpo3endE
	.align		8
        /*0010*/ 	.dword	_ZN82_INTERNAL_21a4f107_46_flash_fwd_hdim64_bf16_split_softcapall_sm80_cu_3fbc093a_33744cuda3std3__45__cpo6cbeginE
	.align		8
        /*0018*/ 	.dword	_ZN82_INTERNAL_21a4f107_46_flash_fwd_hdim64_bf16_split_softcapall_sm80_cu_3fbc093a_33744cuda3std3__45__cpo4cendE
	.align		8
        /*0020*/ 	.dword	_ZN82_INTERNAL_21a4f107_46_flash_fwd_hdim64_bf16_split_softcapall_sm80_cu_3fbc093a_33744cuda3std3__484_GLOBAL__N__21a4f107_46_flash_fwd_hdim64_bf16_split_softcapall_sm80_cu_3fbc093a_33746ignoreE
	.align		8
        /*0028*/ 	.dword	_ZN82_INTERNAL_21a4f107_46_flash_fwd_hdim64_bf16_split_softcapall_sm80_cu_3fbc093a_33744cuda3std3__419piecewise_constructE
	.align		8
        /*0030*/ 	.dword	_ZN82_INTERNAL_21a4f107_46_flash_fwd_hdim64_bf16_split_softcapall_sm80_cu_3fbc093a_33744cuda3std3__48in_placeE
	.align		8
        /*0038*/ 	.dword	_ZN82_INTERNAL_21a4f107_46_flash_fwd_hdim64_bf16_split_softcapall_sm80_cu_3fbc093a_33744cuda3std6ranges3__45__cpo4swapE
	.align		8
        /*0040*/ 	.dword	_ZN82_INTERNAL_21a4f107_46_flash_fwd_hdim64_bf16_split_softcapall_sm80_cu_3fbc093a_33744cuda3std6ranges3__45__cpo9iter_moveE
	.align		8
        /*0048*/ 	.dword	_ZN82_INTERNAL_21a4f107_46_flash_fwd_hdim64_bf16_split_softcapall_sm80_cu_3fbc093a_33744cute7productE
	.align		8
        /*0050*/ 	.dword	_ZN82_INTERNAL_21a4f107_46_flash_fwd_hdim64_bf16_split_softcapall_sm80_cu_3fbc093a_33744cute1_E


//--------------------- .nv.constant0._ZN7cutlass13device_kernelIN5flash19enable_sm80_to_sm89INS1_16FlashAttnFwdSm80INS1_25CollectiveMainloopFwdSm80ILi4ELi1ELb0EN4cute5tupleIJNS5_1CILi128EEENS7_ILi112EEENS7_ILi64EEEEEELi64ENS_10bfloat16_tEfNS_4arch4Sm80ELb0ELb0ELb1ELb0ELb0ELb0ELb1ELb1EEENS1_21CollectiveEpilogueFwdINS6_IJS8_SA_S9_EEENS6_IJNS7_ILi1EEESI_SI_EEESC_SE_Li128ELb0ELb1ELb1ELb0EEENS1_19SingleTileSchedulerILb0ELb1ELb1ELi128EEEEEEEEEvNT_6ParamsE --------------------------
	.section	.nv.constant0._ZN7cutlass13device_kernelIN5flash19enable_sm80_to_sm89INS1_16FlashAttnFwdSm80INS1_25CollectiveMainloopFwdSm80ILi4ELi1ELb0EN4cute5tupleIJNS5_1CILi128EEENS7_ILi112EEENS7_ILi64EEEEEELi64ENS_10bfloat16_tEfNS_4arch4Sm80ELb0ELb0ELb1ELb0ELb0ELb0ELb1ELb1EEENS1_21CollectiveEpilogueFwdINS6_IJS8_SA_S9_EEENS6_IJNS7_ILi1EEESI_SI_EEESC_SE_Li128ELb0ELb1ELb1ELb0EEENS1_19SingleTileSchedulerILb0ELb1ELb1ELi128EEEEEEEEEvNT_6ParamsE,"a",@progbits
	.sectionflags	@""
	.align	4
.nv.constant0._ZN7cutlass13device_kernelIN5flash19enable_sm80_to_sm89INS1_16FlashAttnFwdSm80INS1_25CollectiveMainloopFwdSm80ILi4ELi1ELb0EN4cute5tupleIJNS5_1CILi128EEENS7_ILi112EEENS7_ILi64EEEEEELi64ENS_10bfloat16_tEfNS_4arch4Sm80ELb0ELb0ELb1ELb0ELb0ELb0ELb1ELb1EEENS1_21CollectiveEpilogueFwdINS6_IJS8_SA_S9_EEENS6_IJNS7_ILi1EEESI_SI_EEESC_SE_Li128ELb0ELb1ELb1ELb0EEENS1_19SingleTileSchedulerILb0ELb1ELb1ELi128EEEEEEEEEvNT_6ParamsE:
	.zero		1400


//--------------------- .nv.constant0._ZN7cutlass13device_kernelIN5flash19enable_sm80_to_sm89INS1_16FlashAttnFwdSm80INS1_25CollectiveMainloopFwdSm80ILi4ELi1ELb0EN4cute5tupleIJNS5_1CILi128EEENS7_ILi80EEENS7_ILi64EEEEEELi64ENS_10bfloat16_tEfNS_4arch4Sm80ELb0ELb0ELb1ELb1ELb0ELb0ELb1ELb1EEENS1_21CollectiveEpilogueFwdINS6_IJS8_SA_S9_EEENS6_IJNS7_ILi1EEESI_SI_EEESC_SE_Li128ELb1ELb1ELb1ELb0EEENS1_36VarlenDynamicPersistentTileSchedulerILi128ELi80ELi128ELi128ELb1ELb1ELb0ELb0ELb1ELb1EEEEEEEEEvNT_6ParamsE --------------------------
	.section	.nv.constant0._ZN7cutlass13device_kernelIN5flash19enable_sm80_to_sm89INS1_16FlashAttnFwdSm80INS1_25CollectiveMainloopFwdSm80ILi4ELi1ELb0EN4cute5tupleIJNS5_1CILi128EEENS7_ILi80EEENS7_ILi64EEEEEELi64ENS_10bfloat16_tEfNS_4arch4Sm80ELb0ELb0ELb1ELb1ELb0ELb0ELb1ELb1EEENS1_21CollectiveEpilogueFwdINS6_IJS8_SA_S9_EEENS6_IJNS7_ILi1EEESI_SI_EEESC_SE_Li128ELb1ELb1ELb1ELb0EEENS1_36VarlenDynamicPersistentTileSchedulerILi128ELi80ELi128ELi128ELb1ELb1ELb0ELb0ELb1ELb1EEEEEEEEEvNT_6ParamsE,"a",@progbits
	.sectionflags	@""
	.align	4
.nv.constant0._ZN7cutlass13device_kernelIN5flash19enable_sm80_to_sm89INS1_16FlashAttnFwdSm80INS1_25CollectiveMainloopFwdSm80ILi4ELi1ELb0EN4cute5tupleIJNS5_1CILi128EEENS7_ILi80EEENS7_ILi64EEEEEELi64ENS_10bfloat16_tEfNS_4arch4Sm80ELb0ELb0ELb1ELb1ELb0ELb0ELb1ELb1EEENS1_21CollectiveEpilogueFwdINS6_IJS8_SA_S9_EEENS6_IJNS7_ILi1EEESI_SI_EEESC_SE_Li128ELb1ELb1ELb1ELb0EEENS1_36VarlenDynamicPersistentTileSchedulerILi128ELi80ELi128ELi128ELb1ELb1ELb0ELb0ELb1ELb1EEEEEEEEEvNT_6ParamsE:
	.zero		1432


//--------------------- .nv.constant0._ZN7cutlass13device_kernelIN5flash19enable_sm80_to_sm89INS1_16FlashAttnFwdSm80INS1_25CollectiveMainloopFwdSm80ILi4ELi1ELb0EN4cute5tupleIJNS5_1CILi128EEENS7_ILi80EEENS7_ILi64EEEEEELi64ENS_10bfloat16_tEfNS_4arch4Sm80ELb0ELb0ELb1ELb1ELb0ELb1ELb1ELb1EEENS1_21CollectiveEpilogueFwdINS6_IJS8_SA_S9_EEENS6_IJNS7_ILi1EEESI_SI_EEESC_SE_Li128ELb1ELb1ELb1ELb0EEENS1_36VarlenDynamicPersistentTileSchedulerILi128ELi80ELi128ELi128ELb1ELb1ELb0ELb0ELb1ELb1EEEEEEEEEvNT_6ParamsE --------------------------
	.section	.nv.constant0._ZN7cutlass13device_kernelIN5flash19enable_sm80_to_sm89INS1_16FlashAttnFwdSm80INS1_25CollectiveMainloopFwdSm80ILi4ELi1ELb0EN4cute5tupleIJNS5_1CILi128EEENS7_ILi80EEENS7_ILi64EEEEEELi64ENS_10bfloat16_tEfNS_4arch4Sm80ELb0ELb0ELb1ELb1ELb0ELb1ELb1ELb1EEENS1_21CollectiveEpilogueFwdINS6_IJS8_SA_S9_EEENS6_IJNS7_ILi1EEESI_SI_EEESC_SE_Li128ELb1ELb1ELb1ELb0EEENS1_36VarlenDynamicPersistentTileSchedulerILi128ELi80ELi128ELi128ELb1ELb1ELb0ELb0ELb1ELb1EEEEEEEEEvNT_6ParamsE,"a",@progbits
	.sectionflags	@""
	.align	4
.nv.constant0._ZN7cutlass13device_kernelIN5flash19enable_sm80_to_sm89INS1_16FlashAttnFwdSm80INS1_25CollectiveMainloopFwdSm80ILi4ELi1ELb0EN4cute5tupleIJNS5_1CILi128EEENS7_ILi80EEENS7_ILi64EEEEEELi64ENS_10bfloat16_tEfNS_4arch4Sm80ELb0ELb0ELb1ELb1ELb0ELb1ELb1ELb1EEENS1_21CollectiveEpilogueFwdINS6_IJS8_SA_S9_EEENS6_IJNS7_ILi1EEESI_SI_EEESC_SE_Li128ELb1ELb1ELb1ELb0EEENS1_36VarlenDynamicPersistentTileSchedulerILi128ELi80ELi128ELi128ELb1ELb1ELb0ELb0ELb1ELb1EEEEEEEEEvNT_6ParamsE:
	.zero		1432


//--------------------- .nv.constant0._ZN7cutlass13device_kernelIN5flash19enable_sm80_to_sm89INS1_16FlashAttnFwdSm80INS1_25CollectiveMainloopFwdSm80ILi4ELi1ELb0EN4cute5tupleIJNS5_1CILi128EEENS7_ILi96EEENS7_ILi64EEEEEELi64ENS_10bfloat16_tEfNS_4arch4Sm80ELb0ELb1ELb1ELb0ELb0ELb0ELb1ELb1EEENS1_21CollectiveEpilogueFwdINS6_IJS8_SA_S9_EEENS6_IJNS7_ILi1EEESI_SI_EEESC_SE_Li128ELb0ELb1ELb1ELb0EEENS1_19SingleTileSchedulerILb0ELb1ELb1ELi128EEEEEEEEEvNT_6ParamsE --------------------------
	.section	.nv.constant0._ZN7cutlass13device_kernelIN5flash19enable_sm80_to_sm89INS1_16FlashAttnFwdSm80INS1_25CollectiveMainloopFwdSm80ILi4ELi1ELb0EN4cute5tupleIJNS5_1CILi128EEENS7_ILi96EEENS7_ILi64EEEEEELi64ENS_10bfloat16_tEfNS_4arch4Sm80ELb0ELb1ELb1ELb0ELb0ELb0ELb1ELb1EEENS1_21CollectiveEpilogueFwdINS6_IJS8_SA_S9_EEENS6_IJNS7_ILi1EEESI_SI_EEESC_SE_Li128ELb0ELb1ELb1ELb0EEENS1_19SingleTileSchedulerILb0ELb1ELb1ELi128EEEEEEEEEvNT_6ParamsE,"a",@progbits
	.sectionflags	@""
	.align	4
.nv.constant0._ZN7cutlass13device_kernelIN5flash19enable_sm80_to_sm89INS1_16FlashAttnFwdSm80INS1_25CollectiveMainloopFwdSm80ILi4ELi1ELb0EN4cute5tupleIJNS5_1CILi128EEENS7_ILi96EEENS7_ILi64EEEEEELi64ENS_10bfloat16_tEfNS_4arch4Sm80ELb0ELb1ELb1ELb0ELb0ELb0ELb1ELb1EEENS1_21CollectiveEpilogueFwdINS6_IJS8_SA_S9_EEENS6_IJNS7_ILi1EEESI_SI_EEESC_SE_Li128ELb0ELb1ELb1ELb0EEENS1_19SingleTileSchedulerILb0ELb1ELb1ELi128EEEEEEEEEvNT_6ParamsE:
	.zero		1400


//--------------------- .nv.constant0._ZN7cutlass13device_kernelIN5flash19enable_sm80_to_sm89INS1_16FlashAttnFwdSm80INS1_25CollectiveMainloopFwdSm80ILi4ELi1ELb0EN4cute5tupleIJNS5_1CILi128EEENS7_ILi80EEENS7_ILi64EEEEEELi64ENS_10bfloat16_tEfNS_4arch4Sm80ELb0ELb1ELb1ELb1ELb0ELb0ELb1ELb1EEENS1_21CollectiveEpilogueFwdINS6_IJS8_SA_S9_EEENS6_IJNS7_ILi1EEESI_SI_EEESC_SE_Li128ELb1ELb1ELb1ELb0EEENS1_36VarlenDynamicPersistentTileSchedulerILi128ELi80ELi128ELi128ELb1ELb1ELb0ELb1ELb0ELb1EEEEEEEEEvNT_6ParamsE --------------------------
	.section	.nv.constant0._ZN7cutlass13device_kernelIN5flash19enable_sm80_to_sm89INS1_16FlashAttnFwdSm80INS1_25CollectiveMainloopFwdSm80ILi4ELi1ELb0EN4cute5tupleIJNS5_1CILi128EEENS7_ILi80EEENS7_ILi64EEEEEELi64ENS_10bfloat16_tEfNS_4arch4Sm80ELb0ELb1ELb1ELb1ELb0ELb0ELb1ELb1EEENS1_21CollectiveEpilogueFwdINS6_IJS8_SA_S9_EEENS6_IJNS7_ILi1EEESI_SI_EEESC_SE_Li128ELb1ELb1ELb1ELb0EEENS1_36VarlenDynamicPersistentTileSchedulerILi128ELi80ELi128ELi128ELb1ELb1ELb0ELb1ELb0ELb1EEEEEEEEEvNT_6ParamsE,"a",@progbits
	.sectionflags	@""
	.align	4
.nv.constant0._ZN7cutlass13device_kernelIN5flash19enable_sm80_to_sm89INS1_16FlashAttnFwdSm80INS1_25CollectiveMainloopFwdSm80ILi4ELi1ELb0EN4cute5tupleIJNS5_1CILi128EEENS7_ILi80EEENS7_ILi64EEEEEELi64ENS_10bfloat16_tEfNS_4arch4Sm80ELb0ELb1ELb1ELb1ELb0ELb0ELb1ELb1EEENS1_21CollectiveEpilogueFwdINS6_IJS8_SA_S9_EEENS6_IJNS7_ILi1EEESI_SI_EEESC_SE_Li128ELb1ELb1ELb1ELb0EEENS1_36VarlenDynamicPersistentTileSchedulerILi128ELi80ELi128ELi128ELb1ELb1ELb0ELb1ELb0ELb1EEEEEEEEEvNT_6ParamsE:
	.zero		1432


//--------------------- .nv.constant0._ZN7cutlass13device_kernelIN5flash19enable_sm80_to_sm89INS1_16FlashAttnFwdSm80INS1_25CollectiveMainloopFwdSm80ILi4ELi1ELb0EN4cute5tupleIJNS5_1CILi128EEENS7_ILi80EEENS7_ILi64EEEEEELi64ENS_10bfloat16_tEfNS_4arch4Sm80ELb0ELb1ELb1ELb1ELb0ELb1ELb1ELb1EEENS1_21CollectiveEpilogueFwdINS6_IJS8_SA_S9_EEENS6_IJNS7_ILi1EEESI_SI_EEESC_SE_Li128ELb1ELb1ELb1ELb0EEENS1_36VarlenDynamicPersistentTileSchedulerILi128ELi80ELi128ELi128ELb1ELb1ELb0ELb1ELb0ELb1EEEEEEEEEvNT_6ParamsE --------------------------
	.section	.nv.constant0._ZN7cutlass13device_kernelIN5flash19enable_sm80_to_sm89INS1_16FlashAttnFwdSm80INS1_25CollectiveMainloopFwdSm80ILi4ELi1ELb0EN4cute5tupleIJNS5_1CILi128EEENS7_ILi80EEENS7_ILi64EEEEEELi64ENS_10bfloat16_tEfNS_4arch4Sm80ELb0ELb1ELb1ELb1ELb0ELb1ELb1ELb1EEENS1_21CollectiveEpilogueFwdINS6_IJS8_SA_S9_EEENS6_IJNS7_ILi1EEESI_SI_EEESC_SE_Li128ELb1ELb1ELb1ELb0EEENS1_36VarlenDynamicPersistentTileSchedulerILi128ELi80ELi128ELi128ELb1ELb1ELb0ELb1ELb0ELb1EEEEEEEEEvNT_6ParamsE,"a",@progbits
	.sectionflags	@""
	.align	4
.nv.constant0._ZN7cutlass13device_kernelIN5flash19enable_sm80_to_sm89INS1_16FlashAttnFwdSm80INS1_25CollectiveMainloopFwdSm80ILi4ELi1ELb0EN4cute5tupleIJNS5_1CILi128EEENS7_ILi80EEENS7_ILi64EEEEEELi64ENS_10bfloat16_tEfNS_4arch4Sm80ELb0ELb1ELb1ELb1ELb0ELb1ELb1ELb1EEENS1_21CollectiveEpilogueFwdINS6_IJS8_SA_S9_EEENS6_IJNS7_ILi1EEESI_SI_EEESC_SE_Li128ELb1ELb1ELb1ELb0EEENS1_36VarlenDynamicPersistentTileSchedulerILi128ELi80ELi128ELi128ELb1ELb1ELb0ELb1ELb0ELb1EEEEEEEEEvNT_6ParamsE:
	.zero		1432


//--------------------- .nv.constant0._ZN7cutlass13device_kernelIN5flash19enable_sm80_to_sm89INS1_16FlashAttnFwdSm80INS1_25CollectiveMainloopFwdSm80ILi4ELi1ELb0EN4cute5tupleIJNS5_1CILi128EEENS7_ILi112EEENS7_ILi64EEEEEELi64ENS_10bfloat16_tEfNS_4arch4Sm80ELb1ELb0ELb1ELb0ELb0ELb0ELb1ELb1EEENS1_21CollectiveEpilogueFwdINS6_IJS8_SA_S9_EEENS6_IJNS7_ILi1EEESI_SI_EEESC_SE_Li128ELb0ELb1ELb1ELb0EEENS1_30DynamicPersistentTileSchedulerILi128ELi128ELb1ELb1ELb0EEEEEEEEEvNT_6ParamsE --------------------------
	.section	.nv.constant0._ZN7cutlass13device_kernelIN5flash19enable_sm80_to_sm89INS1_16FlashAttnFwdSm80INS1_25CollectiveMainloopFwdSm80ILi4ELi1ELb0EN4cute5tupleIJNS5_1CILi128EEENS7_ILi112EEENS7_ILi64EEEEEELi64ENS_10bfloat16_tEfNS_4arch4Sm80ELb1ELb0ELb1ELb0ELb0ELb0ELb1ELb1EEENS1_21CollectiveEpilogueFwdINS6_IJS8_SA_S9_EEENS6_IJNS7_ILi1EEESI_SI_EEESC_SE_Li128ELb0ELb1ELb1ELb0EEENS1_30DynamicPersistentTileSchedulerILi128ELi128ELb1ELb1ELb0EEEEEEEEEvNT_6ParamsE,"a",@progbits
	.sectionflags	@""
	.align	4
.nv.constant0._ZN7cutlass13device_kernelIN5flash19enable_sm80_to_sm89INS1_16FlashAttnFwdSm80INS1_25CollectiveMainloopFwdSm80ILi4ELi1ELb0EN4cute5tupleIJNS5_1CILi128EEENS7_ILi112EEENS7_ILi64EEEEEELi64ENS_10bfloat16_tEfNS_4arch4Sm80ELb1ELb0ELb1ELb0ELb0ELb0ELb1ELb1EEENS1_21CollectiveEpilogueFwdINS6_IJS8_SA_S9_EEENS6_IJNS7_ILi1EEESI_SI_EEESC_SE_Li128ELb0ELb1ELb1ELb0EEENS1_30DynamicPersistentTileSchedulerILi128ELi128ELb1ELb1ELb0EEEEEEEEEvNT_6ParamsE:
	.zero		1416


//--------------------- .nv.constant0._ZN7cutlass13device_kernelIN5flash19enable_sm80_to_sm89INS1_16FlashAttnFwdSm80INS1_25CollectiveMainloopFwdSm80ILi4ELi1ELb0EN4cute5tupleIJNS5_1CILi128EEENS7_ILi80EEENS7_ILi64EEEEEELi64ENS_10bfloat16_tEfNS_4arch4Sm80ELb1ELb0ELb1ELb1ELb0ELb0ELb1ELb1EEENS1_21CollectiveEpilogueFwdINS6_IJS8_SA_S9_EEENS6_IJNS7_ILi1EEESI_SI_EEESC_SE_Li128ELb1ELb1ELb1ELb0EEENS1_36VarlenDynamicPersistentTileSchedulerILi128ELi80ELi128ELi128ELb1ELb1ELb0ELb1ELb1ELb1EEEEEEEEEvNT_6ParamsE --------------------------
	.section	.nv.constant0._ZN7cutlass13device_kernelIN5flash19enable_sm80_to_sm89INS1_16FlashAttnFwdSm80INS1_25CollectiveMainloopFwdSm80ILi4ELi1ELb0EN4cute5tupleIJNS5_1CILi128EEENS7_ILi80EEENS7_ILi64EEEEEELi64ENS_10bfloat16_tEfNS_4arch4Sm80ELb1ELb0ELb1ELb1ELb0ELb0ELb1ELb1EEENS1_21CollectiveEpilogueFwdINS6_IJS8_SA_S9_EEENS6_IJNS7_ILi1EEESI_SI_EEESC_SE_Li128ELb1ELb1ELb1ELb0EEENS1_36VarlenDynamicPersistentTileSchedulerILi128ELi80ELi128ELi128ELb1ELb1ELb0ELb1ELb1ELb1EEEEEEEEEvNT_6ParamsE,"a",@progbits
	.sectionflags	@""
	.align	4
.nv.constant0._ZN7cutlass13device_kernelIN5flash19enable_sm80_to_sm89INS1_16FlashAttnFwdSm80INS1_25CollectiveMainloopFwdSm80ILi4ELi1ELb0EN4cute5tupleIJNS5_1CILi128EEENS7_ILi80EEENS7_ILi64EEEEEELi64ENS_10bfloat16_tEfNS_4arch4Sm80ELb1ELb0ELb1ELb1ELb0ELb0ELb1ELb1EEENS1_21CollectiveEpilogueFwdINS6_IJS8_SA_S9_EEENS6_IJNS7_ILi1EEESI_SI_EEESC_SE_Li128ELb1ELb1ELb1ELb0EEENS1_36VarlenDynamicPersistentTileSchedulerILi128ELi80ELi128ELi128ELb1ELb1ELb0ELb1ELb1ELb1EEEEEEEEEvNT_6ParamsE:
	.zero		1432


//--------------------- .nv.constant0._ZN7cutlass13device_kernelIN5flash19enable_sm80_to_sm89INS1_16FlashAttnFwdSm80INS1_25CollectiveMainloopFwdSm80ILi4ELi1ELb0EN4cute5tupleIJNS5_1CILi128EEENS7_ILi80EEENS7_ILi64EEEEEELi64ENS_10bfloat16_tEfNS_4arch4Sm80ELb1ELb0ELb1ELb1ELb0ELb1ELb1ELb1EEENS1_21CollectiveEpilogueFwdINS6_IJS8_SA_S9_EEENS6_IJNS7_ILi1EEESI_SI_EEESC_SE_Li128ELb1ELb1ELb1ELb0EEENS1_36VarlenDynamicPersistentTileSchedulerILi128ELi80ELi128ELi128ELb1ELb1ELb0ELb1ELb1ELb1EEEEEEEEEvNT_6ParamsE --------------------------
	.section	.nv.constant0._ZN7cutlass13device_kernelIN5flash19enable_sm80_to_sm89INS1_16FlashAttnFwdSm80INS1_25CollectiveMainloopFwdSm80ILi4ELi1ELb0EN4cute5tupleIJNS5_1CILi128EEENS7_ILi80EEENS7_ILi64EEEEEELi64ENS_10bfloat16_tEfNS_4arch4Sm80ELb1ELb0ELb1ELb1ELb0ELb1ELb1ELb1EEENS1_21CollectiveEpilogueFwdINS6_IJS8_SA_S9_EEENS6_IJNS7_ILi1EEESI_SI_EEESC_SE_Li128ELb1ELb1ELb1ELb0EEENS1_36VarlenDynamicPersistentTileSchedulerILi128ELi80ELi128ELi128ELb1ELb1ELb0ELb1ELb1ELb1EEEEEEEEEvNT_6ParamsE,"a",@progbits
	.sectionflags	@""
	.align	4
.nv.constant0._ZN7cutlass13device_kernelIN5flash19enable_sm80_to_sm89INS1_16FlashAttnFwdSm80INS1_25CollectiveMainloopFwdSm80ILi4ELi1ELb0EN4cute5tupleIJNS5_1CILi128EEENS7_ILi80EEENS7_ILi64EEEEEELi64ENS_10bfloat16_tEfNS_4arch4Sm80ELb1ELb0ELb1ELb1ELb0ELb1ELb1ELb1EEENS1_21CollectiveEpilogueFwdINS6_IJS8_SA_S9_EEENS6_IJNS7_ILi1EEESI_SI_EEESC_SE_Li128ELb1ELb1ELb1ELb0EEENS1_36VarlenDynamicPersistentTileSchedulerILi128ELi80ELi128ELi128ELb1ELb1ELb0ELb1ELb1ELb1EEEEEEEEEvNT_6ParamsE:
	.zero		1432


//--------------------- .nv.constant0._ZN7cutlass13device_kernelIN5flash19enable_sm80_to_sm89INS1_16FlashAttnFwdSm80INS1_25CollectiveMainloopFwdSm80ILi4ELi1ELb0EN4cute5tupleIJNS5_1CILi128EEENS7_ILi112EEENS7_ILi64EEEEEELi64ENS_10bfloat16_tEfNS_4arch4Sm80ELb0ELb0ELb0ELb0ELb0ELb0ELb1ELb1EEENS1_21CollectiveEpilogueFwdINS6_IJS8_SA_S9_EEENS6_IJNS7_ILi1EEESI_SI_EEESC_SE_Li128ELb0ELb1ELb1ELb0EEENS1_19SingleTileSchedulerILb0ELb1ELb1ELi128EEEEEEEEEvNT_6ParamsE --------------------------
	.section	.nv.constant0._ZN7cutlass13device_kernelIN5flash19enable_sm80_to_sm89INS1_16FlashAttnFwdSm80INS1_25CollectiveMainloopFwdSm80ILi4ELi1ELb0EN4cute5tupleIJNS5_1CILi128EEENS7_ILi112EEENS7_ILi64EEEEEELi64ENS_10bfloat16_tEfNS_4arch4Sm80ELb0ELb0ELb0ELb0ELb0ELb0ELb1ELb1EEENS1_21CollectiveEpilogueFwdINS6_IJS8_SA_S9_EEENS6_IJNS7_ILi1EEESI_SI_EEESC_SE_Li128ELb0ELb1ELb1ELb0EEENS1_19SingleTileSchedulerILb0ELb1ELb1ELi128EEEEEEEEEvNT_6ParamsE,"a",@progbits
	.sectionflags	@""
	.align	4
.nv.constant0._ZN7cutlass13device_kernelIN5flash19enable_sm80_to_sm89INS1_16FlashAttnFwdSm80INS1_25CollectiveMainloopFwdSm80ILi4ELi1ELb0EN4cute5tupleIJNS5_1CILi128EEENS7_ILi112EEENS7_ILi64EEEEEELi64ENS_10bfloat16_tEfNS_4arch4Sm80ELb0ELb0ELb0ELb0ELb0ELb0ELb1ELb1EEENS1_21CollectiveEpilogueFwdINS6_IJS8_SA_S9_EEENS6_IJNS7_ILi1EEESI_SI_EEESC_SE_Li128ELb0ELb1ELb1ELb0EEENS1_19SingleTileSchedulerILb0ELb1ELb1ELi128EEEEEEEEEvNT_6ParamsE:
	.zero		1400


//--------------------- .nv.constant0._ZN7cutlass13device_kernelIN5flash19enable_sm80_to_sm89INS1_16FlashAttnFwdSm80INS1_25CollectiveMainloopFwdSm80ILi4ELi1ELb0EN4cute5tupleIJNS5_1CILi128EEENS7_ILi80EEENS7_ILi64EEEEEELi64ENS_10bfloat16_tEfNS_4arch4Sm80ELb0ELb0ELb0ELb1ELb0ELb0ELb1ELb1EEENS1_21CollectiveEpilogueFwdINS6_IJS8_SA_S9_EEENS6_IJNS7_ILi1EEESI_SI_EEESC_SE_Li128ELb1ELb1ELb1ELb0EEENS1_36VarlenDynamicPersistentTileSchedulerILi128ELi80ELi128ELi128ELb1ELb1ELb0ELb0ELb1ELb1EEEEEEEEEvNT_6ParamsE --------------------------
	.section	.nv.constant0._ZN7cutlass13device_kernelIN5flash19enable_sm80_to_sm89INS1_16FlashAttnFwdSm80INS1_25CollectiveMainloopFwdSm80ILi4ELi1ELb0EN4cute5tupleIJNS5_1CILi128EEENS7_ILi80EEENS7_ILi64EEEEEELi64ENS_10bfloat16_tEfNS_4arch4Sm80ELb0ELb0ELb0ELb1ELb0ELb0ELb1ELb1EEENS1_21CollectiveEpilogueFwdINS6_IJS8_SA_S9_EEENS6_IJNS7_ILi1EEESI_SI_EEESC_SE_Li128ELb1ELb1ELb1ELb0EEENS1_36VarlenDynamicPersistentTileSchedulerILi128ELi80ELi128ELi128ELb1ELb1ELb0ELb0ELb1ELb1EEEEEEEEEvNT_6ParamsE,"a",@progbits
	.sectionflags	@""
	.align	4
.nv.constant0._ZN7cutlass13device_kernelIN5flash19enable_sm80_to_sm89INS1_16FlashAttnFwdSm80INS1_25CollectiveMainloopFwdSm80ILi4ELi1ELb0EN4cute5tupleIJNS5_1CILi128EEENS7_ILi80EEENS7_ILi64EEEEEELi64ENS_10bfloat16_tEfNS_4arch4Sm80ELb0ELb0ELb0ELb1ELb0ELb0ELb1ELb1EEENS1_21CollectiveEpilogueFwdINS6_IJS8_SA_S9_EEENS6_IJNS7_ILi1EEESI_SI_EEESC_SE_Li128ELb1ELb1ELb1ELb0EEENS1_36VarlenDynamicPersistentTileSchedulerILi128ELi80ELi128ELi128ELb1ELb1ELb0ELb0ELb1ELb1EEEEEEEEEvNT_6ParamsE:
	.zero		1432


//--------------------- .nv.constant0._ZN7cutlass13device_kernelIN5flash19enable_sm80_to_sm89INS1_16FlashAttnFwdSm80INS1_25CollectiveMainloopFwdSm80ILi4ELi1ELb0EN4cute5tupleIJNS5_1CILi128EEENS7_ILi80EEENS7_ILi64EEEEEELi64ENS_10bfloat16_tEfNS_4arch4Sm80ELb0ELb0ELb0ELb1ELb0ELb1ELb1ELb1EEENS1_21CollectiveEpilogueFwdINS6_IJS8_SA_S9_EEENS6_IJNS7_ILi1EEESI_SI_EEESC_SE_Li128ELb1ELb1ELb1ELb0EEENS1_36VarlenDynamicPersistentTileSchedulerILi128ELi80ELi128ELi128ELb1ELb1ELb0ELb0ELb1ELb1EEEEEEEEEvNT_6ParamsE --------------------------
	.section	.nv.constant0._ZN7cutlass13device_kernelIN5flash19enable_sm80_to_sm89INS1_16FlashAttnFwdSm80INS1_25CollectiveMainloopFwdSm80ILi4ELi1ELb0EN4cute5tupleIJNS5_1CILi128EEENS7_ILi80EEENS7_ILi64EEEEEELi64ENS_10bfloat16_tEfNS_4arch4Sm80ELb0ELb0ELb0ELb1ELb0ELb1ELb1ELb1EEENS1_21CollectiveEpilogueFwdINS6_IJS8_SA_S9_EEENS6_IJNS7_ILi1EEESI_SI_EEESC_SE_Li128ELb1ELb1ELb1ELb0EEENS1_36VarlenDynamicPersistentTileSchedulerILi128ELi80ELi128ELi128ELb1ELb1ELb0ELb0ELb1ELb1EEEEEEEEEvNT_6ParamsE,"a",@progbits
	.sectionflags	@""
	.align	4
.nv.constant0._ZN7cutlass13device_kernelIN5flash19enable_sm80_to_sm89INS1_16FlashAttnFwdSm80INS1_25CollectiveMainloopFwdSm80ILi4ELi1ELb0EN4cute5tupleIJNS5_1CILi128EEENS7_ILi80EEENS7_ILi64EEEEEELi64ENS_10bfloat16_tEfNS_4arch4Sm80ELb0ELb0ELb0ELb1ELb0ELb1ELb1ELb1EEENS1_21CollectiveEpilogueFwdINS6_IJS8_SA_S9_EEENS6_IJNS7_ILi1EEESI_SI_EEESC_SE_Li128ELb1ELb1ELb1ELb0EEENS1_36VarlenDynamicPersistentTileSchedulerILi128ELi80ELi128ELi128ELb1ELb1ELb0ELb0ELb1ELb1EEEEEEEEEvNT_6ParamsE:
	.zero		1432


//--------------------- .nv.constant0._ZN7cutlass13device_kernelIN5flash19enable_sm80_to_sm89INS1_16FlashAttnFwdSm80INS1_25CollectiveMainloopFwdSm80ILi4ELi1ELb0EN4cute5tupleIJNS5_1CILi128EEENS7_ILi96EEENS7_ILi64EEEEEELi64ENS_10bfloat16_tEfNS_4arch4Sm80ELb0ELb1ELb0ELb0ELb0ELb0ELb1ELb1EEENS1_21CollectiveEpilogueFwdINS6_IJS8_SA_S9_EEENS6_IJNS7_ILi1EEESI_SI_EEESC_SE_Li128ELb0ELb1ELb1ELb0EEENS1_19SingleTileSchedulerILb0ELb1ELb1ELi128EEEEEEEEEvNT_6ParamsE --------------------------
	.section	.nv.constant0._ZN7cutlass13device_kernelIN5flash19enable_sm80_to_sm89INS1_16FlashAttnFwdSm80INS1_25CollectiveMainloopFwdSm80ILi4ELi1ELb0EN4cute5tupleIJNS5_1CILi128EEENS7_ILi96EEENS7_ILi64EEEEEELi64ENS_10bfloat16_tEfNS_4arch4Sm80ELb0ELb1ELb0ELb0ELb0ELb0ELb1ELb1EEENS1_21CollectiveEpilogueFwdINS6_IJS8_SA_S9_EEENS6_IJNS7_ILi1EEESI_SI_EEESC_SE_Li128ELb0ELb1ELb1ELb0EEENS1_19SingleTileSchedulerILb0ELb1ELb1ELi128EEEEEEEEEvNT_6ParamsE,"a",@progbits
	.sectionflags	@""
	.align	4
.nv.constant0._ZN7cutlass13device_kernelIN5flash19enable_sm80_to_sm89INS1_16FlashAttnFwdSm80INS1_25CollectiveMainloopFwdSm80ILi4ELi1ELb0EN4cute5tupleIJNS5_1CILi128EEENS7_ILi96EEENS7_ILi64EEEEEELi64ENS_10bfloat16_tEfNS_4arch4Sm80ELb0ELb1ELb0ELb0ELb0ELb0ELb1ELb1EEENS1_21CollectiveEpilogueFwdINS6_IJS8_SA_S9_EEENS6_IJNS7_ILi1EEESI_SI_EEESC_SE_Li128ELb0ELb1ELb1ELb0EEENS1_19SingleTileSchedulerILb0ELb1ELb1ELi128EEEEEEEEEvNT_6ParamsE:
	.zero		1400


//--------------------- .nv.constant0._ZN7cutlass13device_kernelIN5flash19enable_sm80_to_sm89INS1_16FlashAttnFwdSm80INS1_25CollectiveMainloopFwdSm80ILi4ELi1ELb0EN4cute5tupleIJNS5_1CILi128EEENS7_ILi80EEENS7_ILi64EEEEEELi64ENS_10bfloat16_tEfNS_4arch4Sm80ELb0ELb1ELb0ELb1ELb0ELb0ELb1ELb1EEENS1_21CollectiveEpilogueFwdINS6_IJS8_SA_S9_EEENS6_IJNS7_ILi1EEESI_SI_EEESC_SE_Li128ELb1ELb1ELb1ELb0EEENS1_36VarlenDynamicPersistentTileSchedulerILi128ELi80ELi128ELi128ELb1ELb1ELb0ELb1ELb0ELb1EEEEEEEEEvNT_6ParamsE --------------------------
	.section	.nv.constant0._ZN7cutlass13device_kernelIN5flash19enable_sm80_to_sm89INS1_16FlashAttnFwdSm80INS1_25CollectiveMainloopFwdSm80ILi4ELi1ELb0EN4cute5tupleIJNS5_1CILi128EEENS7_ILi80EEENS7_ILi64EEEEEELi64ENS_10bfloat16_tEfNS_4arch4Sm80ELb0ELb1ELb0ELb1ELb0ELb0ELb1ELb1EEENS1_21CollectiveEpilogueFwdINS6_IJS8_SA_S9_EEENS6_IJNS7_ILi1EEESI_SI_EEESC_SE_Li128ELb1ELb1ELb1ELb0EEENS1_36VarlenDynamicPersistentTileSchedulerILi128ELi80ELi128ELi128ELb1ELb1ELb0ELb1ELb0ELb1EEEEEEEEEvNT_6ParamsE,"a",@progbits
	.sectionflags	@""
	.align	4
.nv.constant0._ZN7cutlass13device_kernelIN5flash19enable_sm80_to_sm89INS1_16FlashAttnFwdSm80INS1_25CollectiveMainloopFwdSm80ILi4ELi1ELb0EN4cute5tupleIJNS5_1CILi128EEENS7_ILi80EEENS7_ILi64EEEEEELi64ENS_10bfloat16_tEfNS_4arch4Sm80ELb0ELb1ELb0ELb1ELb0ELb0ELb1ELb1EEENS1_21CollectiveEpilogueFwdINS6_IJS8_SA_S9_EEENS6_IJNS7_ILi1EEESI_SI_EEESC_SE_Li128ELb1ELb1ELb1ELb0EEENS1_36VarlenDynamicPersistentTileSchedulerILi128ELi80ELi128ELi128ELb1ELb1ELb0ELb1ELb0ELb1EEEEEEEEEvNT_6ParamsE:
	.zero		1432


//--------------------- .nv.constant0._ZN7cutlass13device_kernelIN5flash19enable_sm80_to_sm89INS1_16FlashAttnFwdSm80INS1_25CollectiveMainloopFwdSm80ILi4ELi1ELb0EN4cute5tupleIJNS5_1CILi128EEENS7_ILi80EEENS7_ILi64EEEEEELi64ENS_10bfloat16_tEfNS_4arch4Sm80ELb0ELb1ELb0ELb1ELb0ELb1ELb1ELb1EEENS1_21CollectiveEpilogueFwdINS6_IJS8_SA_S9_EEENS6_IJNS7_ILi1EEESI_SI_EEESC_SE_Li128ELb1ELb1ELb1ELb0EEENS1_36VarlenDynamicPersistentTileSchedulerILi128ELi80ELi128ELi128ELb1ELb1ELb0ELb1ELb0ELb1EEEEEEEEEvNT_6ParamsE --------------------------
	.section	.nv.constant0._ZN7cutlass13device_kernelIN5flash19enable_sm80_to_sm89INS1_16FlashAttnFwdSm80INS1_25CollectiveMainloopFwdSm80ILi4ELi1ELb0EN4cute5tupleIJNS5_1CILi128EEENS7_ILi80EEENS7_ILi64EEEEEELi64ENS_10bfloat16_tEfNS_4arch4Sm80ELb0ELb1ELb0ELb1ELb0ELb1ELb1ELb1EEENS1_21CollectiveEpilogueFwdINS6_IJS8_SA_S9_EEENS6_IJNS7_ILi1EEESI_SI_EEESC_SE_Li128ELb1ELb1ELb1ELb0EEENS1_36VarlenDynamicPersistentTileSchedulerILi128ELi80ELi128ELi128ELb1ELb1ELb0ELb1ELb0ELb1EEEEEEEEEvNT_6ParamsE,"a",@progbits
	.sectionflags	@""
	.align	4
.nv.constant0._ZN7cutlass13device_kernelIN5flash19enable_sm80_to_sm89INS1_16FlashAttnFwdSm80INS1_25CollectiveMainloopFwdSm80ILi4ELi1ELb0EN4cute5tupleIJNS5_1CILi128EEENS7_ILi80EEENS7_ILi64EEEEEELi64ENS_10bfloat16_tEfNS_4arch4Sm80ELb0ELb1ELb0ELb1ELb0ELb1ELb1ELb1EEENS1_21CollectiveEpilogueFwdINS6_IJS8_SA_S9_EEENS6_IJNS7_ILi1EEESI_SI_EEESC_SE_Li128ELb1ELb1ELb1ELb0EEENS1_36VarlenDynamicPersistentTileSchedulerILi128ELi80ELi128ELi128ELb1ELb1ELb0ELb1ELb0ELb1EEEEEEEEEvNT_6ParamsE:
	.zero		1432


//--------------------- .nv.constant0._ZN7cutlass13device_kernelIN5flash19enable_sm80_to_sm89INS1_16FlashAttnFwdSm80INS1_25CollectiveMainloopFwdSm80ILi4ELi1ELb0EN4cute5tupleIJNS5_1CILi128EEENS7_ILi112EEENS7_ILi64EEEEEELi64ENS_10bfloat16_tEfNS_4arch4Sm80ELb1ELb0ELb0ELb0ELb0ELb0ELb1ELb1EEENS1_21CollectiveEpilogueFwdINS6_IJS8_SA_S9_EEENS6_IJNS7_ILi1EEESI_SI_EEESC_SE_Li128ELb0ELb1ELb1ELb0EEENS1_30DynamicPersistentTileSchedulerILi128ELi128ELb1ELb1ELb0EEEEEEEEEvNT_6ParamsE --------------------------
	.section	.nv.constant0._ZN7cutlass13device_kernelIN5flash19enable_sm80_to_sm89INS1_16FlashAttnFwdSm80INS1_25CollectiveMainloopFwdSm80ILi4ELi1ELb0EN4cute5tupleIJNS5_1CILi128EEENS7_ILi112EEENS7_ILi64EEEEEELi64ENS_10bfloat16_tEfNS_4arch4Sm80ELb1ELb0ELb0ELb0ELb0ELb0ELb1ELb1EEENS1_21CollectiveEpilogueFwdINS6_IJS8_SA_S9_EEENS6_IJNS7_ILi1EEESI_SI_EEESC_SE_Li128ELb0ELb1ELb1ELb0EEENS1_30DynamicPersistentTileSchedulerILi128ELi128ELb1ELb1ELb0EEEEEEEEEvNT_6ParamsE,"a",@progbits
	.sectionflags	@""
	.align	4
.nv.constant0._ZN7cutlass13device_kernelIN5flash19enable_sm80_to_sm89INS1_16FlashAttnFwdSm80INS1_25CollectiveMainloopFwdSm80ILi4ELi1ELb0EN4cute5tupleIJNS5_1CILi128EEENS7_ILi112EEENS7_ILi64EEEEEELi64ENS_10bfloat16_tEfNS_4arch4Sm80ELb1ELb0ELb0ELb0ELb0ELb0ELb1ELb1EEENS1_21CollectiveEpilogueFwdINS6_IJS8_SA_S9_EEENS6_IJNS7_ILi1EEESI_SI_EEESC_SE_Li128ELb0ELb1ELb1ELb0EEENS1_30DynamicPersistentTileSchedulerILi128ELi128ELb1ELb1ELb0EEEEEEEEEvNT_6ParamsE:
	.zero		1416


//--------------------- .nv.constant0._ZN7cutlass13device_kernelIN5flash19enable_sm80_to_sm89INS1_16FlashAttnFwdSm80INS1_25CollectiveMainloopFwdSm80ILi4ELi1ELb0EN4cute5tupleIJNS5_1CILi128EEENS7_ILi80EEENS7_ILi64EEEEEELi64ENS_10bfloat16_tEfNS_4arch4Sm80ELb1ELb0ELb0ELb1ELb0ELb0ELb1ELb1EEENS1_21CollectiveEpilogueFwdINS6_IJS8_SA_S9_EEENS6_IJNS7_ILi1EEESI_SI_EEESC_SE_Li128ELb1ELb1ELb1ELb0EEENS1_36VarlenDynamicPersistentTileSchedulerILi128ELi80ELi128ELi128ELb1ELb1ELb0ELb1ELb1ELb1EEEEEEEEEvNT_6ParamsE --------------------------
	.section	.nv.constant0._ZN7cutlass13device_kernelIN5flash19enable_sm80_to_sm89INS1_16FlashAttnFwdSm80INS1_25CollectiveMainloopFwdSm80ILi4ELi1ELb0EN4cute5tupleIJNS5_1CILi128EEENS7_ILi80EEENS7_ILi64EEEEEELi64ENS_10bfloat16_tEfNS_4arch4Sm80ELb1ELb0ELb0ELb1ELb0ELb0ELb1ELb1EEENS1_21CollectiveEpilogueFwdINS6_IJS8_SA_S9_EEENS6_IJNS7_ILi1EEESI_SI_EEESC_SE_Li128ELb1ELb1ELb1ELb0EEENS1_36VarlenDynamicPersistentTileSchedulerILi128ELi80ELi128ELi128ELb1ELb1ELb0ELb1ELb1ELb1EEEEEEEEEvNT_6ParamsE,"a",@progbits
	.sectionflags	@""
	.align	4
.nv.constant0._ZN7cutlass13device_kernelIN5flash19enable_sm80_to_sm89INS1_16FlashAttnFwdSm80INS1_25CollectiveMainloopFwdSm80ILi4ELi1ELb0EN4cute5tupleIJNS5_1CILi128EEENS7_ILi80EEENS7_ILi64EEEEEELi64ENS_10bfloat16_tEfNS_4arch4Sm80ELb1ELb0ELb0ELb1ELb0ELb0ELb1ELb1EEENS1_21CollectiveEpilogueFwdINS6_IJS8_SA_S9_EEENS6_IJNS7_ILi1EEESI_SI_EEESC_SE_Li128ELb1ELb1ELb1ELb0EEENS1_36VarlenDynamicPersistentTileSchedulerILi128ELi80ELi128ELi128ELb1ELb1ELb0ELb1ELb1ELb1EEEEEEEEEvNT_6ParamsE:
	.zero		1432


//--------------------- .nv.constant0._ZN7cutlass13device_kernelIN5flash19enable_sm80_to_sm89INS1_16FlashAttnFwdSm80INS1_25CollectiveMainloopFwdSm80ILi4ELi1ELb0EN4cute5tupleIJNS5_1CILi128EEENS7_ILi80EEENS7_ILi64EEEEEELi64ENS_10bfloat16_tEfNS_4arch4Sm80ELb1ELb0ELb0ELb1ELb0ELb1ELb1ELb1EEENS1_21CollectiveEpilogueFwdINS6_IJS8_SA_S9_EEENS6_IJNS7_ILi1EEESI_SI_EEESC_SE_Li128ELb1ELb1ELb1ELb0EEENS1_36VarlenDynamicPersistentTileSchedulerILi128ELi80ELi128ELi128ELb1ELb1ELb0ELb1ELb1ELb1EEEEEEEEEvNT_6ParamsE --------------------------
	.section	.nv.constant0._ZN7cutlass13device_kernelIN5flash19enable_sm80_to_sm89INS1_16FlashAttnFwdSm80INS1_25CollectiveMainloopFwdSm80ILi4ELi1ELb0EN4cute5tupleIJNS5_1CILi128EEENS7_ILi80EEENS7_ILi64EEEEEELi64ENS_10bfloat16_tEfNS_4arch4Sm80ELb1ELb0ELb0ELb1ELb0ELb1ELb1ELb1EEENS1_21CollectiveEpilogueFwdINS6_IJS8_SA_S9_EEENS6_IJNS7_ILi1EEESI_SI_EEESC_SE_Li128ELb1ELb1ELb1ELb0EEENS1_36VarlenDynamicPersistentTileSchedulerILi128ELi80ELi128ELi128ELb1ELb1ELb0ELb1ELb1ELb1EEEEEEEEEvNT_6ParamsE,"a",@progbits
	.sectionflags	@""
	.align	4
.nv.constant0._ZN7cutlass13device_kernelIN5flash19enable_sm80_to_sm89INS1_16FlashAttnFwdSm80INS1_25CollectiveMainloopFwdSm80ILi4ELi1ELb0EN4cute5tupleIJNS5_1CILi128EEENS7_ILi80EEENS7_ILi64EEEEEELi64ENS_10bfloat16_tEfNS_4arch4Sm80ELb1ELb0ELb0ELb1ELb0ELb1ELb1ELb1EEENS1_21CollectiveEpilogueFwdINS6_IJS8_SA_S9_EEENS6_IJNS7_ILi1EEESI_SI_EEESC_SE_Li128ELb1ELb1ELb1ELb0EEENS1_36VarlenDynamicPersistentTileSchedulerILi128ELi80ELi128ELi128ELb1ELb1ELb0ELb1ELb1ELb1EEEEEEEEEvNT_6ParamsE:
	.zero		1432


//--------------------- .text._ZN7cutlass13device_kernelIN5flash19enable_sm80_to_sm89INS1_16FlashAttnFwdSm80INS1_25CollectiveMainloopFwdSm80ILi4ELi1ELb0EN4cute5tupleIJNS5_1CILi128EEENS7_ILi112EEENS7_ILi64EEEEEELi64ENS_10bfloat16_tEfNS_4arch4Sm80ELb0ELb0ELb1ELb0ELb0ELb0ELb1ELb1EEENS1_21CollectiveEpilogueFwdINS6_IJS8_SA_S9_EEENS6_IJNS7_ILi1EEESI_SI_EEESC_SE_Li128ELb0ELb1ELb1ELb0EEENS1_19SingleTileSchedulerILb0ELb1ELb1ELi128EEEEEEEEEvNT_6ParamsE --------------------------
	.section	.text._ZN7cutlass13device_kernelIN5flash19enable_sm80_to_sm89INS1_16FlashAttnFwdSm80INS1_25CollectiveMainloopFwdSm80ILi4ELi1ELb0EN4cute5tupleIJNS5_1CILi128EEENS7_ILi112EEENS7_ILi64EEEEEELi64ENS_10bfloat16_tEfNS_4arch4Sm80ELb0ELb0ELb1ELb0ELb0ELb0ELb1ELb1EEENS1_21CollectiveEpilogueFwdINS6_IJS8_SA_S9_EEENS6_IJNS7_ILi1EEESI_SI_EEESC_SE_Li128ELb0ELb1ELb1ELb0EEENS1_19SingleTileSchedulerILb0ELb1ELb1ELi128EEEEEEEEEvNT_6ParamsE,"ax",@progbits
	.sectioninfo	@"SHI_REGISTERS=255"
	.align	128
.text._ZN7cutlass13device_kernelIN5flash19enable_sm80_to_sm89INS1_16FlashAttnFwdSm80INS1_25CollectiveMainloopFwdSm80ILi4ELi1ELb0EN4cute5tupleIJNS5_1CILi128EEENS7_ILi112EEENS7_ILi64EEEEEELi64ENS_10bfloat16_tEfNS_4arch4Sm80ELb0ELb0ELb1ELb0ELb0ELb0ELb1ELb1EEENS1_21CollectiveEpilogueFwdINS6_IJS8_SA_S9_EEENS6_IJNS7_ILi1EEESI_SI_EEESC_SE_Li128ELb0ELb1ELb1ELb0EEENS1_19SingleTileSchedulerILb0ELb1ELb1ELi128EEEEEEEEEvNT_6ParamsE:
        .type           _ZN7cutlass13device_kernelIN5flash19enable_sm80_to_sm89INS1_16FlashAttnFwdSm80INS1_25CollectiveMainloopFwdSm80ILi4ELi1ELb0EN4cute5tupleIJNS5_1CILi128EEENS7_ILi112EEENS7_ILi64EEEEEELi64ENS_10bfloat16_tEfNS_4arch4Sm80ELb0ELb0ELb1ELb0ELb0ELb0ELb1ELb1EEENS1_21CollectiveEpilogueFwdINS6_IJS8_SA_S9_EEENS6_IJNS7_ILi1EEESI_SI_EEESC_SE_Li128ELb0ELb1ELb1ELb0EEENS1_19SingleTileSchedulerILb0ELb1ELb1ELi128EEEEEEEEEvNT_6ParamsE,@function
        .size           _ZN7cutlass13device_kernelIN5flash19enable_sm80_to_sm89INS1_16FlashAttnFwdSm80INS1_25CollectiveMainloopFwdSm80ILi4ELi1ELb0EN4cute5tupleIJNS5_1CILi128EEENS7_ILi112EEENS7_ILi64EEEEEELi64ENS_10bfloat16_tEfNS_4arch4Sm80ELb0ELb0ELb1ELb0ELb0ELb0ELb1ELb1EEENS1_21CollectiveEpilogueFwdINS6_IJS8_SA_S9_EEENS6_IJNS7_ILi1EEESI_SI_EEESC_SE_Li128ELb0ELb1ELb1ELb0EEENS1_19SingleTileSchedulerILb0ELb1ELb1ELi128EEEEEEEEEvNT_6ParamsE,(.L_x_3228 - _ZN7cutlass13device_kernelIN5flash19enable_sm80_to_sm89INS1_16FlashAttnFwdSm80INS1_25CollectiveMainloopFwdSm80ILi4ELi1ELb0EN4cute5tupleIJNS5_1CILi128EEENS7_ILi112EEENS7_ILi64EEEEEELi64ENS_10bfloat16_tEfNS_4arch4Sm80ELb0ELb0ELb1ELb0ELb0ELb0ELb1ELb1EEENS1_21CollectiveEpilogueFwdINS6_IJS8_SA_S9_EEENS6_IJNS7_ILi1EEESI_SI_EEESC_SE_Li128ELb0ELb1ELb1ELb0EEENS1_19SingleTileSchedulerILb0ELb1ELb1ELi128EEEEEEEEEvNT_6ParamsE)
        .other          _ZN7cutlass13device_kernelIN5flash19enable_sm80_to_sm89INS1_16FlashAttnFwdSm80INS1_25CollectiveMainloopFwdSm80ILi4ELi1ELb0EN4cute5tupleIJNS5_1CILi128EEENS7_ILi112EEENS7_ILi64EEEEEELi64ENS_10bfloat16_tEfNS_4arch4Sm80ELb0ELb0ELb1ELb0ELb0ELb0ELb1ELb1EEENS1_21CollectiveEpilogueFwdINS6_IJS8_SA_S9_EEENS6_IJNS7_ILi1EEESI_SI_EEESC_SE_Li128ELb0ELb1ELb1ELb0EEENS1_19SingleTileSchedulerILb0ELb1ELb1ELi128EEEEEEEEEvNT_6ParamsE,@"STO_CUDA_ENTRY STV_DEFAULT"
_ZN7cutlass13device_kernelIN5flash19enable_sm80_to_sm89INS1_16FlashAttnFwdSm80INS1_25CollectiveMainloopFwdSm80ILi4ELi1ELb0EN4cute5tupleIJNS5_1CILi128EEENS7_ILi112EEENS7_ILi64EEEEEELi64ENS_10bfloat16_tEfNS_4arch4Sm80ELb0ELb0ELb1ELb0ELb0ELb0ELb1ELb1EEENS1_21CollectiveEpilogueFwdINS6_IJS8_SA_S9_EEENS6_IJNS7_ILi1EEESI_SI_EEESC_SE_Li128ELb0ELb1ELb1ELb0EEENS1_19SingleTileSchedulerILb0ELb1ELb1ELi128EEEEEEEEEvNT_6ParamsE:
[----:B------:R-:W-:-:S03]  /*0000*/  MOV R1, c[0x0][0x28] ;  /* 0x00000a0000017a02 */ /* 0x000fc60000000f00 */
[----:B------:R-:W1:Y:S01]  /*0010*/  S2R R192, SR_TID.X ;  /* 0x0000000000c07919 */ /* 0x000e620000002100 */
[----:B------:R-:W-:-:S03]  /*0020*/  IADD3 R1, R1, -0x68, RZ ;  /* 0xffffff9801017810 */ /* 0x000fc60007ffe0ff */
[----:B------:R-:W2:Y:S04]  /*0030*/  S2R R2, SR_CTAID.Y ;  /* 0x0000000000027919 */ /* 0x000ea80000002600 */
[----:B------:R-:W3:Y:S01]  /*0040*/  S2R R28, SR_CTAID.Z ;  /* 0x00000000001c7919 */ /* 0x000ee20000002700 */
[----:B-1----:R-:W-:-:S06]  /*0050*/  SHF.R.U32.HI R0, RZ, 0x5, R192 ;  /* 0x00000005ff007819 */ /* 0x002fcc00000116c0 */
[----:B------:R-:W1:Y:S02]  /*0060*/  SHFL.IDX PT, R0, R0, RZ, 0x1f ;  /* 0x00001fff00007589 */ /* 0x000e6400000e0000 */
[----:B-1----:R-:W-:-:S13]  /*0070*/  ISETP.NE.AND P0, PT, R0, RZ, PT ;  /* 0x000000ff0000720c */ /* 0x002fda0003f05270 */
[----:B------:R-:W-:Y:S05]  /*0080*/  @!P0 BRA `(.L_x_0) ;  /* 0x0000008000008947 */ /* 0x000fea0003800000 */
[----:B--23--:R1:W-:Y:S01]  /*0090*/  STL [R1+0x30], R2 ;  /* 0x0000300201007387 */ /* 0x00c3e20000100800 */
[----:B------:R-:W-:-:S04]  /*00a0*/  MOV R0, c[0x0][0x550] ;  /* 0x0001540000007a02 */ /* 0x000fc80000000f00 */
[----:B------:R-:W-:-:S13]  /*00b0*/  ISETP.NE.AND P0, PT, R0, 0x1, PT ;  /* 0x000000010000780c */ /* 0x000fda0003f05270 */
[----:B------:R-:W-:Y:S05]  /*00c0*/  @!P0 BRA `(.L_x_1) ;  /* 0x000000a000008947 */ /* 0x000fea0003800000 */
[----:B------:R-:W-:-:S05]  /*00d0*/  IMAD.HI.U32 R0, R2, c[0x0][0x554], RZ ;  /* 0x0001550002007a27 */ /* 0x000fca00078e00ff */
[----:B------:R-:W-:-:S05]  /*00e0*/  SHF.R.U32.HI R0, RZ, c[0x0][0x558], R0 ;  /* 0x00015600ff007a19 */ /* 0x000fca0000011600 */
[----:B------:R2:W-:Y:S01]  /*00f0*/  STL [R1+0x30], R0 ;  /* 0x0000300001007387 */ /* 0x0005e20000100800 */
[----:B------:R-:W-:Y:S05]  /*0100*/  BRA `(.L_x_1) ;  /* 0x0000006000007947 */ /* 0x000fea0003800000 */
.L_x_0:
[----:B--23--:R-:W-:Y:S01]  /*0110*/  IMAD.MOV.U32 R0, RZ, RZ, c[0x0][0x550] ;  /* 0x00015400ff007624 */ /* 0x00cfe200078e00ff */
[----:B------:R-:W-:-:S04]  /*0120*/  MOV R3, R2 ;  /* 0x0000000200037202 */ /* 0x000fc80000000f00 */
[----:B------:R-:W-:-:S13]  /*0130*/  ISETP.NE.AND P0, PT, R0, 0x1, PT ;  /* 0x000000010000780c */ /* 0x000fda0003f05270 */
[----:B------:R-:W-:-:S05]  /*0140*/  @P0 IMAD.HI.U32 R0, R2, c[0x0][0x554], RZ ;  /* 0x0001550002000a27 */ /* 0x000fca00078e00ff */
[----:B------:R-:W-:-:S05]  /*0150*/  @P0 SHF.R.U32.HI R3, RZ, c[0x0][0x558], R0 ;  /* 0x00015600ff030a19 */ /* 0x000fca0000011600 */
[----:B------:R1:W-:Y:S02]  /*0160*/  STL [R1+0x30], R3 ;  /* 0x0000300301007387 */ /* 0x0003e40000100800 */
.L_x_1:
[----:B------:R-:W3:Y:S01]  /*0170*/  LDL R19, [R1+0x30] ;  /* 0x0000300001137983 */ /* 0x000ee20000100800 */
[----:B------:R-:W-:Y:S02]  /*0180*/  ISETP.GE.AND P0, PT, R28, RZ, PT ;  /* 0x000000ff1c00720c */ /* 0x000fe40003f06270 */
[----:B--23--:R-:W-:-:S05]  /*0190*/  IADD3 R0, -R19, RZ, RZ ;  /* 0x000000ff13007210 */ /* 0x00cfca0007ffe1ff */
[----:B------:R-:W-:-:S06]  /*01a0*/  IMAD R11, R0, c[0x0][0x550], R2 ;  /* 0x00015400000b7a24 */ /* 0x000fcc00078e0202 */
[----:B------:R-:W-:Y:S05]  /*01b0*/  @!P0 EXIT ;  /* 0x000000000000894d */ /* 0x000fea0003800000 */
[----:B------:R-:W-:Y:S02]  /*01c0*/  IMAD.MOV.U32 R0, RZ, RZ, c[0x0][0x1d0] ;  /* 0x00007400ff007624 */ /* 0x000fe400078e00ff */
[----:B-1----:R-:W-:-:S03]  /*01d0*/  IMAD.MOV.U32 R2, RZ, RZ, RZ ;  /* 0x000000ffff027224 */ /* 0x002fc600078e00ff */
[C---:B------:R-:W-:Y:S02]  /*01e0*/  ISETP.GE.AND P0, PT, R0.reuse, 0x1, PT ;  /* 0x000000010000780c */ /* 0x040fe40003f06270 */
[----:B------:R-:W-:Y:S01]  /*01f0*/  IADD3 R3, R0, 0x6f, RZ ;  /* 0x0000006f00037810 */ /* 0x000fe20007ffe0ff */
[----:B------:R-:W-:-:S04]  /*0200*/  IMAD.MOV.U32 R0, RZ, RZ, RZ ;  /* 0x000000ffff007224 */ /* 0x000fc800078e00ff */
[----:B------:R-:W-:-:S05]  /*0210*/  IMAD.HI R2, R3, -0x6db6db6d, R2 ;  /* 0x9249249303027827 */ /* 0x000fca00078e0202 */
[----:B------:R-:W-:-:S04]  /*0220*/  SHF.R.U32.HI R3, RZ, 0x1f, R2 ;  /* 0x0000001fff037819 */ /* 0x000fc80000011602 */
[----:B------:R-:W-:Y:S01]  /*0230*/  LEA.HI.SX32 R10, R2, R3, 0x1a ;  /* 0x00000003020a7211 */ /* 0x000fe200078fd2ff */
[----:B------:R-:W-:Y:S05]  /*0240*/  @!P0 BRA `(.L_x_2) ;  /* 0x0000020000008947 */ /* 0x000fea0003800000 */
[----:B------:R-:W-:-:S04]  /*0250*/  SHF.R.U32.HI R0, RZ, 0x10, R11 ;  /* 0x00000010ff007819 */ /* 0x000fc8000001160b */
[----:B------:R-:W-:-:S04]  /*0260*/  ISETP.NE.AND P0, PT, R0, RZ, PT ;  /* 0x000000ff0000720c */ /* 0x000fc80003f05270 */
[----:B------:R-:W-:-:S04]  /*0270*/  SEL R5, R0, c[0x0][0x338], P0 ;  /* 0x0000ce0000057a07 */ /* 0x000fc80000000000 */
[----:B------:R-:W-:Y:S02]  /*0280*/  IABS R0, R5 ;  /* 0x0000000500007213 */ /* 0x000fe40000000000 */
[----:B------:R-:W-:-:S03]  /*0290*/  IADD3 R7, R10, -0x1, R5 ;  /* 0xffffffff0a077810 */ /* 0x000fc60007ffe005 */
[----:B------:R-:W-:Y:S01]  /*02a0*/  IMAD.MOV.U32 R4, RZ, RZ, R0 ;  /* 0x000000ffff047224 */ /* 0x000fe200078e0000 */
[----:B------:R-:W-:-:S03]  /*02b0*/  IABS R9, R7 ;  /* 0x0000000700097213 */ /* 0x000fc60000000000 */
[----:B------:R-:W1:Y:S08]  /*02c0*/  I2F.RP R2, R4 ;  /* 0x0000000400027306 */ /* 0x000e700000209400 */
[----:B-1----:R-:W1:Y:S02]  /*02d0*/  MUFU.RCP R2, R2 ;  /* 0x0000000200027308 */ /* 0x002e640000001000 */
[----:B-1----:R-:W-:-:S06]  /*02e0*/  IADD3 R2, R2, 0xffffffe, RZ ;  /* 0x0ffffffe02027810 */ /* 0x002fcc0007ffe0ff */
[----:B------:R-:W1:Y:S02]  /*02f0*/  F2I.FTZ.U32.TRUNC.NTZ R3, R2 ;  /* 0x0000000200037305 */ /* 0x000e64000021f000 */
[----:B-1----:R-:W-:Y:S02]  /*0300*/  IMAD.MOV R0, RZ, RZ, -R3 ;  /* 0x000000ffff007224 */ /* 0x002fe400078e0a03 */
[----:B------:R-:W-:Y:S02]  /*0310*/  IMAD.MOV.U32 R2, RZ, RZ, RZ ;  /* 0x000000ffff027224 */ /* 0x000fe400078e00ff */
[----:B------:R-:W-:Y:S01]  /*0320*/  IMAD.MOV.U32 R6, RZ, RZ, R0 ;  /* 0x000000ffff067224 */ /* 0x000fe200078e0000 */
[----:B------:R-:W-:-:S03]  /*0330*/  IABS R0, R5 ;  /* 0x0000000500007213 */ /* 0x000fc60000000000 */
[----:B------:R-:W-:Y:S02]  /*0340*/  IMAD R6, R6, R4, RZ ;  /* 0x0000000406067224 */ /* 0x000fe400078e02ff */
[----:B------:R-:W-:Y:S02]  /*0350*/  IMAD.MOV R8, RZ, RZ, -R0 ;  /* 0x000000ffff087224 */ /* 0x000fe400078e0a00 */
[----:B------:R-:W-:-:S04]  /*0360*/  IMAD.HI.U32 R0, R3, R6, R2 ;  /* 0x0000000603007227 */ /* 0x000fc800078e0002 */
[----:B------:R-:W-:Y:S02]  /*0370*/  IMAD.MOV.U32 R2, RZ, RZ, R9 ;  /* 0x000000ffff027224 */ /* 0x000fe400078e0009 */
[----:B------:R-:W-:Y:S02]  /*0380*/  IMAD.MOV.U32 R3, RZ, RZ, R8 ;  /* 0x000000ffff037224 */ /* 0x000fe400078e0008 */
[----:B------:R-:W-:-:S04]  /*0390*/  IMAD.HI.U32 R0, R0, R2, RZ ;  /* 0x0000000200007227 */ /* 0x000fc800078e00ff */
[----:B------:R-:W-:-:S05]  /*03a0*/  IMAD R2, R0, R3, R2 ;  /* 0x0000000300027224 */ /* 0x000fca00078e0202 */
[----:B------:R-:W-:-:S13]  /*03b0*/  ISETP.GT.U32.AND P1, PT, R4, R2, PT ;  /* 0x000000020400720c */ /* 0x000fda0003f24070 */
[----:B------:R-:W-:Y:S01]  /*03c0*/  @!P1 IMAD.IADD R2, R2, 0x1, -R4 ;  /* 0x0000000102029824 */ /* 0x000fe200078e0a04 */
[----:B------:R-:W-:Y:S02]  /*03d0*/  @!P1 IADD3 R0, R0, 0x1, RZ ;  /* 0x0000000100009810 */ /* 0x000fe40007ffe0ff */
[----:B------:R-:W-:Y:S02]  /*03e0*/  ISETP.NE.AND P1, PT, R5, RZ, PT ;  /* 0x000000ff0500720c */ /* 0x000fe40003f25270 */
[----:B------:R-:W-:Y:S02]  /*03f0*/  ISETP.GE.U32.AND P2, PT, R2, R4, PT ;  /* 0x000000040200720c */ /* 0x000fe40003f46070 */
[----:B------:R-:W-:-:S04]  /*0400*/  LOP3.LUT R2, R7, R5, RZ, 0x3c, !PT ;  /* 0x0000000507027212 */ /* 0x000fc800078e3cff */
[----:B------:R-:W-:-:S07]  /*0410*/  ISETP.GE.AND P0, PT, R2, RZ, PT ;  /* 0x000000ff0200720c */ /* 0x000fce0003f06270 */
[----:B------:R-:W-:-:S06]  /*0420*/  @P2 IADD3 R0, R0, 0x1, RZ ;  /* 0x0000000100002810 */ /* 0x000fcc0007ffe0ff */
[----:B------:R-:W-:Y:S01]  /*0430*/  @!P0 IMAD.MOV R0, RZ, RZ, -R0 ;  /* 0x000000ffff008224 */ /* 0x000fe200078e0a00 */
[----:B------:R-:W-:Y:S02]  /*0440*/  @!P1 LOP3.LUT R0, RZ, R5, RZ, 0x33, !PT ;  /* 0x00000005ff009212 */ /* 0x000fe400078e33ff */
.L_x_2:
[----:B------:R-:W-:Y:S01]  /*0450*/  LOP3.LUT R2, R11, 0xffff, RZ, 0xc0, !PT ;  /* 0x0000ffff0b027812 */ /* 0x000fe200078ec0ff */
[----:B------:R-:W-:Y:S01]  /*0460*/  ULDC.64 UR8, c[0x0][0x118] ;  /* 0x0000460000087ab9 */ /* 0x000fe20000000a00 */
[----:B------:R-:W-:Y:S01]  /*0470*/  PLOP3.LUT P4, PT, PT, PT, PT, 0x80, 0x0 ;  /* 0x000000000000781c */ /* 0x000fe20003f8f070 */
[----:B------:R-:W-:Y:S01]  /*0480*/  CS2R R22, SRZ ;  /* 0x0000000000167805 */ /* 0x000fe2000001ff00 */
[----:B------:R-:W-:Y:S01]  /*0490*/  CS2R R20, SRZ ;  /* 0x0000000000147805 */ /* 0x000fe2000001ff00 */
[----:B------:R-:W-:Y:S01]  /*04a0*/  IMAD R199, R2, R0, RZ ;  /* 0x0000000002c77224 */ /* 0x000fe200078e02ff */
[----:B------:R-:W-:Y:S01]  /*04b0*/  CS2R R178, SRZ ;  /* 0x0000000000b27805 */ /* 0x000fe2000001ff00 */
[----:B------:R-:W-:Y:S01]  /*04c0*/  CS2R R176, SRZ ;  /* 0x0000000000b07805 */ /* 0x000fe2000001ff00 */
[----:B------:R-:W-:Y:S01]  /*04d0*/  CS2R R182, SRZ ;  /* 0x0000000000b67805 */ /* 0x000fe2000001ff00 */
[----:B------:R-:W-:Y:S01]  /*04e0*/  IMAD.IADD R0, R199, 0x1, R0 ;  /* 0x00000001c7007824 */ /* 0x000fe200078e0200 */
[----:B------:R1:W-:Y:S01]  /*04f0*/  STL [R1+0x34], R199 ;  /* 0x000034c701007387 */ /* 0x0003e20000100800 */
[----:B------:R-:W-:Y:S01]  /*0500*/  CS2R R180, SRZ ;  /* 0x0000000000b47805 */ /* 0x000fe2000001ff00 */
[----:B------:R-:W-:Y:S01]  /*0510*/  CS2R R174, SRZ ;  /* 0x0000000000ae7805 */ /* 0x000fe2000001ff00 */
[----:B------:R-:W-:Y:S01]  /*0520*/  CS2R R172, SRZ ;  /* 0x0000000000ac7805 */ /* 0x000fe2000001ff00 */
[----:B------:R-:W-:Y:S01]  /*0530*/  IMNMX R200, R10, R0, PT ;  /* 0x000000000ac87217 */ /* 0x000fe20003800200 */
[----:B------:R-:W-:Y:S01]  /*0540*/  CS2R R170, SRZ ;  /* 0x0000000000aa7805 */ /* 0x000fe2000001ff00 */
[----:B------:R-:W-:Y:S01]  /*0550*/  CS2R R168, SRZ ;  /* 0x0000000000a87805 */ /* 0x000fe2000001ff00 */
[----:B------:R-:W-:Y:S01]  /*0560*/  CS2R R162, SRZ ;  /* 0x0000000000a27805 */ /* 0x000fe2000001ff00 */
[----:B------:R-:W-:Y:S01]  /*0570*/  ISETP.GT.AND P0, PT, R200, R199, PT ;  /* 0x000000c7c800720c */ /* 0x000fe20003f04270 */
[----:B------:R-:W-:Y:S01]  /*0580*/  CS2R R160, SRZ ;  /* 0x0000000000a07805 */ /* 0x000fe2000001ff00 */
        /* <DEDUP_REMOVED lines=22> */
[----:B------:R-:W-:Y:S05]  /*06f0*/  @!P0 BRA `(.L_x_3) ;  /* 0x0000cc3000008947 */ /* 0x000fea0003800000 */
[----:B-1----:R-:W-:-:S04]  /*0700*/  ISETP.NE.U32.AND P1, PT, RZ, c[0x0][0x340], PT ;  /* 0x0000d000ff007a0c */ /* 0x002fc80003f25070 */
[----:B------:R-:W-:-:S13]  /*0710*/  ISETP.NE.AND.EX P1, PT, RZ, c[0x0][0x344], PT, P1 ;  /* 0x0000d100ff007a0c */ /* 0x000fda0003f25310 */
[----:B------:R-:W-:-:S04]  /*0720*/  @P1 IMAD.MOV.U32 R2, RZ, RZ, 0x4 ;  /* 0x00000004ff021424 */ /* 0x000fc800078e00ff */
[----:B------:R-:W-:-:S05]  /*0730*/  @P1 IMAD.WIDE R2, R28, R2, c[0x0][0x340] ;  /* 0x0000d0001c021625 */ /* 0x000fca00078e0202 */
[----:B------:R1:W2:Y:S01]  /*0740*/  @P1 LDG.E R18, [R2.64] ;  /* 0x0000000802121981 */ /* 0x0002a2000c1e1900 */
[----:B------:R-:W-:Y:S01]  /*0750*/  SHF.R.S32.HI R27, RZ, 0x1f, R192 ;  /* 0x0000001fff1b7819 */ /* 0x000fe200000114c0 */
[----:B------:R-:W-:Y:S01]  /*0760*/  IMAD.MOV.U32 R0, RZ, RZ, c[0x0][0x2c4] ;  /* 0x0000b100ff007624 */ /* 0x000fe200078e00ff */
[----:B------:R-:W-:Y:S01]  /*0770*/  SHF.R.S32.HI R16, RZ, 0x1f, R19 ;  /* 0x0000001fff107819 */ /* 0x000fe20000011413 */
[----:B------:R-:W3:Y:S01]  /*0780*/  S2R R22, SR_CTAID.X ;  /* 0x0000000000167919 */ /* 0x000ee20000002500 */
[-C--:B------:R-:W-:Y:S01]  /*0790*/  LEA.HI R5, R27, R192.reuse, RZ, 0x3 ;  /* 0x000000c01b057211 */ /* 0x080fe200078f18ff */
[----:B------:R-:W-:Y:S01]  /*07a0*/  ULDC UR5, c[0x0][0x2c4] ;  /* 0x0000b10000057ab9 */ /* 0x000fe20000000800 */
[----:B------:R-:W-:Y:S01]  /*07b0*/  ISETP.NE.AND P0, PT, R0, 0x1, PT ;  /* 0x000000010000780c */ /* 0x000fe20003f05270 */
[----:B------:R-:W-:Y:S01]  /*07c0*/  IMAD R4, R16, c[0x0][0x1b8], RZ ;  /* 0x00006e0010047a24 */ /* 0x000fe200078e02ff */
[----:B------:R-:W-:Y:S01]  /*07d0*/  LOP3.LUT R0, R5, 0xfffffff8, RZ, 0xc0, !PT ;  /* 0xfffffff805007812 */ /* 0x000fe200078ec0ff */
[----:B------:R-:W-:Y:S01]  /*07e0*/  ULDC UR4, c[0x0][0x168] ;  /* 0x00005a0000047ab9 */ /* 0x000fe20000000800 */
[----:B------:R-:W-:Y:S01]  /*07f0*/  SHF.R.S32.HI R15, RZ, 0x3, R5 ;  /* 0x00000003ff0f7819 */ /* 0x000fe20000011405 */
[----:B------:R-:W-:Y:S01]  /*0800*/  UIMAD UR4, UR5, UR4, URZ ;  /* 0x00000004050472a4 */ /* 0x000fe2000f8e023f */
[-C--:B------:R-:W-:Y:S01]  /*0810*/  IADD3 R21, -R0, R192.reuse, RZ ;  /* 0x000000c000157210 */ /* 0x080fe20007ffe1ff */
[----:B------:R-:W-:Y:S01]  /*0820*/  IMAD R0, R19, c[0x0][0x1bc], R4 ;  /* 0x00006f0013007a24 */ /* 0x000fe200078e0204 */
[----:B------:R-:W-:Y:S01]  /*0830*/  SHF.R.S32.HI R20, RZ, 0x1f, R28 ;  /* 0x0000001fff147819 */ /* 0x000fe2000001141c */
[----:B------:R-:W-:Y:S01]  /*0840*/  BSSY B0, `(.L_x_4) ;  /* 0x000005c000007945 */ /* 0x000fe20003800000 */
[--C-:B------:R-:W-:Y:S01]  /*0850*/  SHF.R.S32.HI R7, RZ, 0x1f, R15.reuse ;  /* 0x0000001fff077819 */ /* 0x100fe2000001140f */
[----:B------:R-:W-:Y:S01]  /*0860*/  IMAD R4, R21, 0x10, R15 ;  /* 0x0000001015047824 */ /* 0x000fe200078e020f */
[----:B------:R-:W-:Y:S01]  /*0870*/  LEA.HI R26, R27, R192, RZ, 0x4 ;  /* 0x000000c01b1a7211 */ /* 0x000fe200078f20ff */
[----:B------:R-:W-:Y:S01]  /*0880*/  IMAD R5, R20, c[0x0][0x1c0], RZ ;  /* 0x0000700014057a24 */ /* 0x000fe200078e02ff */
[----:B------:R-:W-:Y:S01]  /*0890*/  SHF.L.U32 R14, R15, 0x6, RZ ;  /* 0x000000060f0e7819 */ /* 0x000fe200000006ff */
[----:B------:R-:W-:-:S02]  /*08a0*/  IMAD.SHL.U32 R6, R21, 0x8, RZ ;  /* 0x0000000815067824 */ /* 0x000fc400078e00ff */
[----:B------:R-:W-:Y:S02]  /*08b0*/  IMAD R5, R28, c[0x0][0x1c4], R5 ;  /* 0x000071001c057a24 */ /* 0x000fe400078e0205 */
[----:B-1----:R-:W-:-:S04]  /*08c0*/  IMAD.WIDE.U32 R2, R19, c[0x0][0x1b8], RZ ;  /* 0x00006e0013027a25 */ /* 0x002fc800078e00ff */
[----:B---3--:R-:W-:Y:S01]  /*08d0*/  IMAD R11, R22, 0x80, R4 ;  /* 0x00000080160b7824 */ /* 0x008fe200078e0204 */
[----:B------:R-:W-:-:S03]  /*08e0*/  IADD3 R3, R3, R0, RZ ;  /* 0x0000000003037210 */ /* 0x000fc60007ffe0ff */
[----:B------:R-:W-:Y:S01]  /*08f0*/  @P0 IMAD.HI.U32 R4, R11, c[0x0][0x2c8], RZ ;  /* 0x0000b2000b040a27 */ /* 0x000fe200078e00ff */
[----:B------:R-:W-:-:S03]  /*0900*/  MOV R0, R11 ;  /* 0x0000000b00007202 */ /* 0x000fc60000000f00 */
[----:B------:R-:W-:Y:S01]  /*0910*/  IMAD.WIDE.U32 R2, R28, c[0x0][0x1c0], R2 ;  /* 0x000070001c027a25 */ /* 0x000fe200078e0002 */
[----:B------:R-:W-:-:S03]  /*0920*/  @P0 SHF.R.U32.HI R0, RZ, c[0x0][0x2cc], R4 ;  /* 0x0000b300ff000a19 */ /* 0x000fc60000011604 */
[----:B------:R-:W-:Y:S01]  /*0930*/  IMAD R4, R7, c[0x0][0x208], RZ ;  /* 0x0000820007047a24 */ /* 0x000fe200078e02ff */
[----:B------:R-:W-:Y:S02]  /*0940*/  SHF.R.S32.HI R8, RZ, 0x1f, R0 ;  /* 0x0000001fff087819 */ /* 0x000fe40000011400 */
[----:B------:R-:W-:Y:S01]  /*0950*/  IADD3 R3, R3, R5, RZ ;  /* 0x0000000503037210 */ /* 0x000fe20007ffe0ff */
[----:B------:R-:W-:Y:S01]  /*0960*/  IMAD R5, R7, c[0x0][0x1e0], RZ ;  /* 0x0000780007057a24 */ /* 0x000fe200078e02ff */
[----:B------:R-:W-:Y:S01]  /*0970*/  SHF.R.S32.HI R7, RZ, 0x1f, R6 ;  /* 0x0000001fff077819 */ /* 0x000fe20000011406 */
[----:B------:R-:W-:Y:S02]  /*0980*/  IMAD R10, R8, c[0x0][0x1b0], RZ ;  /* 0x00006c00080a7a24 */ /* 0x000fe400078e02ff */
[----:B------:R-:W-:-:S04]  /*0990*/  IMAD.WIDE.U32 R2, R0, c[0x0][0x1b0], R2 ;  /* 0x00006c0000027a25 */ /* 0x000fc800078e0002 */
[----:B------:R-:W-:Y:S02]  /*09a0*/  IMAD R10, R0, c[0x0][0x1b4], R10 ;  /* 0x00006d00000a7a24 */ /* 0x000fe400078e020a */
[C---:B------:R-:W-:Y:S02]  /*09b0*/  IMAD R12, R15.reuse, c[0x0][0x1e4], R5 ;  /* 0x000079000f0c7a24 */ /* 0x040fe400078e0205 */
[----:B------:R-:W-:Y:S01]  /*09c0*/  IMAD.WIDE.U32 R8, R15, c[0x0][0x1e0], R6 ;  /* 0x000078000f087a25 */ /* 0x000fe200078e0006 */
[----:B------:R-:W-:Y:S02]  /*09d0*/  IADD3 R3, R3, R10, RZ ;  /* 0x0000000a03037210 */ /* 0x000fe40007ffe0ff */
[----:B------:R-:W-:Y:S01]  /*09e0*/  LOP3.LUT R10, R26, 0xfffffff0, RZ, 0xc0, !PT ;  /* 0xfffffff01a0a7812 */ /* 0x000fe200078ec0ff */
[----:B------:R-:W-:Y:S01]  /*09f0*/  IMAD.MOV R0, RZ, RZ, -R0 ;  /* 0x000000ffff007224 */ /* 0x000fe200078e0a00 */
[----:B------:R-:W-:Y:S01]  /*0a00*/  IADD3 R9, R9, R12, RZ ;  /* 0x0000000c09097210 */ /* 0x000fe20007ffe0ff */
[----:B------:R-:W-:-:S02]  /*0a10*/  IMAD R12, R16, c[0x0][0x210], RZ ;  /* 0x00008400100c7a24 */ /* 0x000fc400078e02ff */
[----:B------:R-:W-:Y:S02]  /*0a20*/  IMAD R11, R0, c[0x0][0x2c4], R11 ;  /* 0x0000b100000b7a24 */ /* 0x000fe400078e020b */
[----:B------:R-:W-:Y:S02]  /*0a30*/  IMAD.IADD R10, R192, 0x1, -R10 ;  /* 0x00000001c00a7824 */ /* 0x000fe400078e0a0a */
[C---:B------:R-:W-:Y:S02]  /*0a40*/  IMAD R13, R15.reuse, c[0x0][0x20c], R4 ;  /* 0x000083000f0d7a24 */ /* 0x040fe400078e0204 */
[----:B------:R-:W-:Y:S01]  /*0a50*/  IMAD.WIDE.U32 R4, R15, c[0x0][0x208], R6 ;  /* 0x000082000f047a25 */ /* 0x000fe200078e0006 */
[----:B------:R-:W-:-:S03]  /*0a60*/  SHF.R.S32.HI R17, RZ, 0x1f, R10 ;  /* 0x0000001fff117819 */ /* 0x000fc6000001140a */
[----:B------:R-:W-:Y:S01]  /*0a70*/  IMAD R0, R16, c[0x0][0x1e8], RZ ;  /* 0x00007a0010007a24 */ /* 0x000fe200078e02ff */
[----:B------:R-:W-:Y:S01]  /*0a80*/  LEA.HI R25, R17, R10, RZ, 0x3 ;  /* 0x0000000a11197211 */ /* 0x000fe200078f18ff */
[----:B------:R-:W-:Y:S01]  /*0a90*/  IMAD R16, R19, c[0x0][0x214], R12 ;  /* 0x0000850013107a24 */ /* 0x000fe200078e020c */
[----:B------:R-:W-:Y:S01]  /*0aa0*/  SHF.R.S32.HI R12, RZ, 0x1f, R11 ;  /* 0x0000001fff0c7819 */ /* 0x000fe2000001140b */
[----:B------:R-:W-:Y:S02]  /*0ab0*/  IMAD.IADD R5, R5, 0x1, R13 ;  /* 0x0000000105057824 */ /* 0x000fe400078e020d */
[----:B------:R-:W-:Y:S01]  /*0ac0*/  IMAD R13, R19, c[0x0][0x1ec], R0 ;  /* 0x00007b00130d7a24 */ /* 0x000fe200078e0200 */
[----:B------:R-:W-:Y:S01]  /*0ad0*/  LOP3.LUT R0, R14, 0x1c0, RZ, 0xc0, !PT ;  /* 0x000001c00e007812 */ /* 0x000fe200078ec0ff */
[----:B------:R-:W-:Y:S02]  /*0ae0*/  IMAD R12, R12, c[0x0][0x1a8], RZ ;  /* 0x00006a000c0c7a24 */ /* 0x000fe400078e02ff */
[----:B------:R-:W-:Y:S01]  /*0af0*/  IMAD.WIDE.U32 R2, R11, c[0x0][0x1a8], R2 ;  /* 0x00006a000b027a25 */ /* 0x000fe200078e0002 */
[----:B------:R-:W-:-:S02]  /*0b00*/  LOP3.LUT R17, R0, 0x38, R6, 0xf8, !PT ;  /* 0x0000003800117812 */ /* 0x000fc400078ef806 */
[----:B------:R-:W-:Y:S01]  /*0b10*/  SHF.R.U32.HI R14, RZ, 0x3, R0 ;  /* 0x00000003ff0e7819 */ /* 0x000fe20000011600 */
[----:B------:R-:W-:Y:S01]  /*0b20*/  IMAD R12, R11, c[0x0][0x1ac], R12 ;  /* 0x00006b000b0c7a24 */ /* 0x000fe200078e020c */
[----:B------:R-:W-:Y:S01]  /*0b30*/  LOP3.LUT R0, R25, 0xfffffff8, RZ, 0xc0, !PT ;  /* 0xfffffff819007812 */ /* 0x000fe200078ec0ff */
[C---:B------:R-:W-:Y:S01]  /*0b40*/  IMAD.WIDE.U32 R4, R19.reuse, c[0x0][0x210], R4 ;  /* 0x0000840013047a25 */ /* 0x040fe200078e0004 */
[----:B------:R-:W-:Y:S02]  /*0b50*/  LEA R11, P0, R2, c[0x0][0x160], 0x1 ;  /* 0x00005800020b7a11 */ /* 0x000fe400078008ff */
[----:B------:R-:W-:Y:S01]  /*0b60*/  IADD3 R24, R10, -R0, RZ ;  /* 0x800000000a187210 */ /* 0x000fe20007ffe0ff */
[----:B------:R-:W-:Y:S01]  /*0b70*/  IMAD.WIDE.U32 R8, R19, c[0x0][0x1e8], R8 ;  /* 0x00007a0013087a25 */ /* 0x000fe200078e0008 */
[----:B------:R-:W-:Y:S02]  /*0b80*/  IADD3 R10, R3, R12, RZ ;  /* 0x0000000c030a7210 */ /* 0x000fe40007ffe0ff */
[----:B------:R-:W-:Y:S01]  /*0b90*/  LOP3.LUT R19, R17, R14, RZ, 0x3c, !PT ;  /* 0x0000000e11137212 */ /* 0x000fe200078e3cff */
[----:B------:R-:W-:Y:S01]  /*0ba0*/  IMAD.IADD R5, R5, 0x1, R16 ;  /* 0x0000000105057824 */ /* 0x000fe200078e0210 */
[----:B------:R-:W-:Y:S01]  /*0bb0*/  LEA.HI.X R10, R2, c[0x0][0x164], R10, 0x1, P0 ;  /* 0x00005900020a7a11 */ /* 0x000fe200000f0c0a */
[----:B------:R-:W-:Y:S01]  /*0bc0*/  IMAD.IADD R9, R9, 0x1, R13 ;  /* 0x0000000109097824 */ /* 0x000fe200078e020d */
[----:B------:R-:W-:Y:S01]  /*0bd0*/  LEA.HI R13, R27, R192, RZ, 0x6 ;  /* 0x000000c01b0d7211 */ /* 0x000fe200078f30ff */
[----:B------:R1:W3:Y:S01]  /*0be0*/  SHFL.IDX PT, R16, R11, RZ, 0x181f ;  /* 0x00181fff0b107589 */ /* 0x0002e200000e0000 */
[----:B------:R-:W-:-:S03]  /*0bf0*/  ISETP.GE.AND P0, PT, R6, c[0x0][0x198], PT ;  /* 0x0000660006007a0c */ /* 0x000fc60003f06270 */
[----:B------:R-:W-:Y:S01]  /*0c00*/  IMAD.SHL.U32 R13, R13, 0x8, RZ ;  /* 0x000000080d0d7824 */ /* 0x000fe200078e00ff */
[----:B------:R1:W4:Y:S01]  /*0c10*/  SHFL.IDX PT, R17, R10, RZ, 0x181f ;  /* 0x00181fff0a117589 */ /* 0x00032200000e0000 */
[----:B--2---:R-:W-:Y:S01]  /*0c20*/  @P1 SHF.R.S32.HI R3, RZ, 0x1f, R18 ;  /* 0x0000001fff031819 */ /* 0x004fe20000011412 */
[----:B------:R-:W-:Y:S02]  /*0c30*/  @!P1 IMAD.MOV.U32 R3, RZ, RZ, R20 ;  /* 0x000000ffff039224 */ /* 0x000fe400078e0014 */
[----:B------:R-:W-:Y:S01]  /*0c40*/  @P1 IMAD.MOV.U32 R2, RZ, RZ, R18 ;  /* 0x000000ffff021224 */ /* 0x000fe200078e0012 */
[----:B------:R-:W-:Y:S01]  /*0c50*/  @!P1 MOV R2, R28 ;  /* 0x0000001c00029202 */ /* 0x000fe20000000f00 */
[C---:B------:R-:W-:Y:S01]  /*0c60*/  IMAD R12, R3.reuse, c[0x0][0x1f0], RZ ;  /* 0x00007c00030c7a24 */ /* 0x040fe200078e02ff */
[----:B------:R-:W-:Y:S01]  /*0c70*/  LEA R18, R22, R15, 0x7 ;  /* 0x0000000f16127211 */ /* 0x000fe200078e38ff */
[----:B------:R-:W-:Y:S01]  /*0c80*/  IMAD R0, R3, c[0x0][0x218], RZ ;  /* 0x0000860003007a24 */ /* 0x000fe200078e02ff */
[----:B------:R-:W-:Y:S01]  /*0c90*/  MOV R22, 0x20 ;  /* 0x0000002000167802 */ /* 0x000fe20000000f00 */
[----:B------:R-:W-:Y:S01]  /*0ca0*/  IMAD R14, R2, c[0x0][0x1f4], R12 ;  /* 0x00007d00020e7a24 */ /* 0x000fe200078e020c */
[----:B------:R-:W-:Y:S01]  /*0cb0*/  ISETP.GE.AND P3, PT, R18, UR4, PT ;  /* 0x0000000412007c0c */ /* 0x000fe2000bf66270 */
[C---:B------:R-:W-:Y:S01]  /*0cc0*/  IMAD R12, R2.reuse, c[0x0][0x21c], R0 ;  /* 0x00008700020c7a24 */ /* 0x040fe200078e0200 */
[----:B------:R-:W-:Y:S01]  /*0cd0*/  LOP3.LUT R0, R19, 0xfffffe00, R13, 0xf8, !PT ;  /* 0xfffffe0013007812 */ /* 0x000fe200078ef80d */
[----:B------:R-:W-:Y:S01]  /*0ce0*/  IMAD.WIDE.U32 R30, R2, c[0x0][0x218], R4 ;  /* 0x00008600021e7a25 */ /* 0x000fe200078e0004 */
[----:B------:R-:W-:-:S03]  /*0cf0*/  R2P PR, R24, 0x6 ;  /* 0x0000000618007804 */ /* 0x000fc60000000000 */
[----:B------:R-:W-:Y:S01]  /*0d00*/  IMAD.WIDE.U32 R34, R2, c[0x0][0x1f0], R8 ;  /* 0x00007c0002227a25 */ /* 0x000fe200078e0008 */
[----:B------:R-:W-:Y:S02]  /*0d10*/  IADD3 R33, R31, R12, RZ ;  /* 0x0000000c1f217210 */ /* 0x000fe40007ffe0ff */
[----:B------:R-:W-:Y:S01]  /*0d20*/  SEL R4, R22, 0xffffffe0, !P2 ;  /* 0xffffffe016047807 */ /* 0x000fe20005000000 */
[----:B------:R-:W-:Y:S01]  /*0d30*/  IMAD.MOV.U32 R20, RZ, RZ, 0x10 ;  /* 0x00000010ff147424 */ /* 0x000fe200078e00ff */
[----:B------:R-:W-:Y:S01]  /*0d40*/  IADD3 R37, R35, R14, RZ ;  /* 0x0000000e23257210 */ /* 0x000fe20007ffe0ff */
[----:B------:R1:W-:Y:S03]  /*0d50*/  STL.64 [R1+0x38], R34 ;  /* 0x0000382201007387 */ /* 0x0003e60000100a00 */
[----:B------:R-:W-:Y:S01]  /*0d60*/  SEL R3, R20, 0xfffffff0, !P1 ;  /* 0xfffffff014037807 */ /* 0x000fe20004800000 */
[----:B------:R1:W-:Y:S04]  /*0d70*/  STL.64 [R1+0x8], R30 ;  /* 0x0000081e01007387 */ /* 0x0003e80000100a00 */
[----:B------:R1:W-:Y:S04]  /*0d80*/  STL [R1+0x4], R33 ;  /* 0x0000042101007387 */ /* 0x0003e80000100800 */
[----:B------:R1:W-:Y:S01]  /*0d90*/  STL [R1+0x2c], R37 ;  /* 0x00002c2501007387 */ /* 0x0003e20000100800 */
[----:B------:R-:W-:Y:S05]  /*0da0*/  @P3 BRA `(.L_x_5) ;  /* 0x0000005000003947 */ /* 0x000fea0003800000 */
[----:B---34-:R-:W-:Y:S01]  /*0db0*/  LEA R8, P1, R6, R16, 0x1 ;  /* 0x0000001006087211 */ /* 0x018fe200078208ff */
[----:B------:R-:W-:-:S03]  /*0dc0*/  IMAD.SHL.U32 R2, R0, 0x2, RZ ;  /* 0x0000000200027824 */ /* 0x000fc600078e00ff */
[----:B------:R-:W-:-:S05]  /*0dd0*/  LEA.HI.X R9, R6, R17, R7, 0x1, P1 ;  /* 0x0000001106097211 */ /* 0x000fca00008f0c07 */
[----:B------:R-:W-:Y:S01]  /*0de0*/  @!PT LDS RZ, [RZ] ;  /* 0x00000000fffff984 */ /* 0x000fe20000000800 */
[----:B------:R2:W-:Y:S04]  /*0df0*/  LDGSTS.E.BYPASS.LTC128B.128 [R2+0x7100], [R8.64], !P0 ;  /* 0x0710000008027fae */ /* 0x0005e8000c101d48 */
.L_x_5:
[----:B---34-:R-:W-:Y:S05]  /*0e00*/  BSYNC B0 ;  /* 0x0000000000007941 */ /* 0x018fea0003800000 */
.L_x_4:
[----:B------:R-:W-:Y:S01]  /*0e10*/  IADD3 R5, R18, 0x10, RZ ;  /* 0x0000001012057810 */ /* 0x000fe20007ffe0ff */
[----:B--2---:R2:W3:Y:S01]  /*0e20*/  SHFL.IDX PT, R2, R10, 0x1, 0x181f ;  /* 0x00381f000a027f89 */ /* 0x0044e200000e0000 */
[----:B------:R-:W-:Y:S02]  /*0e30*/  BSSY B0, `(.L_x_6) ;  /* 0x0000009000007945 */ /* 0x000fe40003800000 */
[----:B------:R-:W-:Y:S01]  /*0e40*/  ISETP.GE.AND P1, PT, R5, UR4, PT ;  /* 0x0000000405007c0c */ /* 0x000fe2000bf26270 */
[----:B------:R2:W4:-:S12]  /*0e50*/  SHFL.IDX PT, R8, R11, 0x1, 0x181f ;  /* 0x00381f000b087f89 */ /* 0x00051800000e0000 */
[----:B------:R-:W-:Y:S05]  /*0e60*/  @P1 BRA `(.L_x_7) ;  /* 0x0000005000001947 */ /* 0x000fea0003800000 */
[----:B----4-:R-:W-:-:S04]  /*0e70*/  LEA R8, P1, R6, R8, 0x1 ;  /* 0x0000000806087211 */ /* 0x010fc800078208ff */
[----:B---3--:R-:W-:Y:S01]  /*0e80*/  LEA.HI.X R9, R6, R2, R7, 0x1, P1 ;  /* 0x0000000206097211 */ /* 0x008fe200008f0c07 */
[----:B------:R-:W-:-:S05]  /*0e90*/  IMAD.SHL.U32 R2, R0, 0x2, RZ ;  /* 0x0000000200027824 */ /* 0x000fca00078e00ff */
[----:B------:R-:W-:Y:S01]  /*0ea0*/  @!PT LDS RZ, [RZ] ;  /* 0x00000000fffff984 */ /* 0x000fe20000000800 */
[----:B------:R3:W-:Y:S03]  /*0eb0*/  LDGSTS.E.BYPASS.LTC128B.128 [R2+0x7900], [R8.64], !P0 ;  /* 0x0790000008027fae */ /* 0x0007e6000c101d48 */
.L_x_7:
[----:B------:R-:W-:Y:S05]  /*0ec0*/  BSYNC B0 ;  /* 0x0000000000007941 */ /* 0x000fea0003800000 */
.L_x_6:
[----:B------:R-:W-:Y:S01]  /*0ed0*/  IADD3 R5, R18, 0x20, RZ ;  /* 0x0000002012057810 */ /* 0x000fe20007ffe0ff */
[----:B---3--:R3:W1:Y:S01]  /*0ee0*/  SHFL.IDX PT, R2, R10, 0x2, 0x181f ;  /* 0x00581f000a027f89 */ /* 0x00866200000e0000 */
[----:B------:R-:W-:Y:S02]  /*0ef0*/  BSSY B0, `(.L_x_8) ;  /* 0x0000009000007945 */ /* 0x000fe40003800000 */
[----:B------:R-:W-:Y:S01]  /*0f00*/  ISETP.GE.AND P1, PT, R5, UR4, PT ;  /* 0x0000000405007c0c */ /* 0x000fe2000bf26270 */
[----:B----4-:R3:W4:-:S12]  /*0f10*/  SHFL.IDX PT, R8, R11, 0x2, 0x181f ;  /* 0x00581f000b087f89 */ /* 0x01071800000e0000 */
[----:B------:R-:W-:Y:S05]  /*0f20*/  @P1 BRA `(.L_x_9) ;  /* 0x0000005000001947 */ /* 0x000fea0003800000 */
[----:B----4-:R-:W-:-:S04]  /*0f30*/  LEA R8, P1, R6, R8, 0x1 ;  /* 0x0000000806087211 */ /* 0x010fc800078208ff */
[----:B-1----:R-:W-:Y:S01]  /*0f40*/  LEA.HI.X R9, R6, R2, R7, 0x1, P1 ;  /* 0x0000000206097211 */ /* 0x002fe200008f0c07 */
[----:B------:R-:W-:-:S05]  /*0f50*/  IMAD.SHL.U32 R2, R0, 0x2, RZ ;  /* 0x0000000200027824 */ /* 0x000fca00078e00ff */
[----:B------:R-:W-:Y:S01]  /*0f60*/  @!PT LDS RZ, [RZ] ;  /* 0x00000000fffff984 */ /* 0x000fe20000000800 */
[----:B------:R1:W-:Y:S03]  /*0f70*/  LDGSTS.E.BYPASS.LTC128B.128 [R2+0x8100], [R8.64], !P0 ;  /* 0x0810000008027fae */ /* 0x0003e6000c101d48 */
.L_x_9:
[----:B------:R-:W-:Y:S05]  /*0f80*/  BSYNC B0 ;  /* 0x0000000000007941 */ /* 0x000fea0003800000 */
.L_x_8:
[----:B------:R-:W-:Y:S01]  /*0f90*/  IADD3 R5, R18, 0x30, RZ ;  /* 0x0000003012057810 */ /* 0x000fe20007ffe0ff */
[----:B-1----:R1:W2:Y:S01]  /*0fa0*/  SHFL.IDX PT, R2, R10, 0x3, 0x181f ;  /* 0x00781f000a027f89 */ /* 0x0022a200000e0000 */
[----:B------:R-:W-:Y:S02]  /*0fb0*/  BSSY B0, `(.L_x_10) ;  /* 0x0000009000007945 */ /* 0x000fe40003800000 */
[----:B------:R-:W-:Y:S01]  /*0fc0*/  ISETP.GE.AND P1, PT, R5, UR4, PT ;  /* 0x0000000405007c0c */ /* 0x000fe2000bf26270 */
[----:B----4-:R1:W4:-:S12]  /*0fd0*/  SHFL.IDX PT, R8, R11, 0x3, 0x181f ;  /* 0x00781f000b087f89 */ /* 0x01031800000e0000 */
[----:B------:R-:W-:Y:S05]  /*0fe0*/  @P1 BRA `(.L_x_11) ;  /* 0x0000005000001947 */ /* 0x000fea0003800000 */
[----:B----4-:R-:W-:-:S04]  /*0ff0*/  LEA R8, P1, R6, R8, 0x1 ;  /* 0x0000000806087211 */ /* 0x010fc800078208ff */
[----:B--2---:R-:W-:Y:S01]  /*1000*/  LEA.HI.X R9, R6, R2, R7, 0x1, P1 ;  /* 0x0000000206097211 */ /* 0x004fe200008f0c07 */
[----:B------:R-:W-:-:S05]  /*1010*/  IMAD.SHL.U32 R2, R0, 0x2, RZ ;  /* 0x0000000200027824 */ /* 0x000fca00078e00ff */
[----:B------:R-:W-:Y:S01]  /*1020*/  @!PT LDS RZ, [RZ] ;  /* 0x00000000fffff984 */ /* 0x000fe20000000800 */
[----:B------:R2:W-:Y:S03]  /*1030*/  LDGSTS.E.BYPASS.LTC128B.128 [R2+0x8900], [R8.64], !P0 ;  /* 0x0890000008027fae */ /* 0x0005e6000c101d48 */
.L_x_11:
[----:B------:R-:W-:Y:S05]  /*1040*/  BSYNC B0 ;  /* 0x0000000000007941 */ /* 0x000fea0003800000 */
.L_x_10:
[----:B------:R-:W-:Y:S01]  /*1050*/  IADD3 R5, R18, 0x40, RZ ;  /* 0x0000004012057810 */ /* 0x000fe20007ffe0ff */
[----:B--2---:R2:W1:Y:S01]  /*1060*/  SHFL.IDX PT, R2, R10, 0x4, 0x181f ;  /* 0x00981f000a027f89 */ /* 0x00446200000e0000 */
        /* <DEDUP_REMOVED lines=9> */
.L_x_13:
[----:B------:R-:W-:Y:S05]  /*1100*/  BSYNC B0 ;  /* 0x0000000000007941 */ /* 0x000fea0003800000 */
.L_x_12:
        /* <DEDUP_REMOVED lines=11> */
.L_x_15:
[----:B------:R-:W-:Y:S05]  /*11c0*/  BSYNC B0 ;  /* 0x0000000000007941 */ /* 0x000fea0003800000 */
.L_x_14:
        /* <DEDUP_REMOVED lines=11> */
.L_x_17:
[----:B------:R-:W-:Y:S05]  /*1280*/  BSYNC B0 ;  /* 0x0000000000007941 */ /* 0x000fea0003800000 */
.L_x_16:
[----:B-1--4-:R-:W1:Y:S01]  /*1290*/  SHFL.IDX PT, R8, R11, 0x7, 0x181f ;  /* 0x00f81f000b087f89 */ /* 0x012e6200000e0000 */
[----:B------:R-:W-:Y:S01]  /*12a0*/  IADD3 R5, R18, 0x70, RZ ;  /* 0x0000007012057810 */ /* 0x000fe20007ffe0ff */
[----:B------:R-:W-:Y:S01]  /*12b0*/  UMOV UR6, 0x5 ;  /* 0x0000000500067882 */ /* 0x000fe20000000000 */
[----:B------:R-:W-:Y:S01]  /*12c0*/  SHF.L.U32 R241, R0, 0x1, RZ ;  /* 0x0000000100f17819 */ /* 0x000fe200000006ff */
[----:B------:R4:W5:Y:S01]  /*12d0*/  SHFL.IDX PT, R2, R10, 0x7, 0x181f ;  /* 0x00f81f000a027f89 */ /* 0x00096200000e0000 */
[----:B------:R-:W-:Y:S01]  /*12e0*/  ISETP.GE.AND P1, PT, R5, UR4, PT ;  /* 0x0000000405007c0c */ /* 0x000fe2000bf26270 */
[----:B------:R-:W-:Y:S01]  /*12f0*/  ULDC.64 UR4, c[0x0][0x208] ;  /* 0x0000820000047ab9 */ /* 0x000fe20000000a00 */
[----:B------:R-:W-:Y:S01]  /*1300*/  MOV R5, 0x70 ;  /* 0x0000007000057802 */ /* 0x000fe20000000f00 */
[----:B------:R-:W-:Y:S01]  /*1310*/  USHF.L.U32 UR7, UR4, 0x5, URZ ;  /* 0x0000000504077899 */ /* 0x000fe2000800063f */
[C---:B------:R-:W-:Y:S01]  /*1320*/  IADD3 R169, R200.reuse, -0x1, RZ ;  /* 0xffffffffc8a97810 */ /* 0x040fe20007ffe0ff */
[----:B------:R-:W-:Y:S01]  /*1330*/  USHF.L.U64.HI UR5, UR4, UR6, UR5 ;  /* 0x0000000604057299 */ /* 0x000fe20008010205 */
[----:B------:R-:W-:Y:S01]  /*1340*/  MOV R202, R36 ;  /* 0x0000002400ca7202 */ /* 0x000fe20000000f00 */
[----:B------:R-:W-:Y:S01]  /*1350*/  IMAD R155, R200, -0x70, R5 ;  /* 0xffffff90c89b7824 */ /* 0x000fe200078e0205 */
[----:B------:R-:W-:Y:S01]  /*1360*/  MOV R203, R37 ;  /* 0x0000002500cb7202 */ /* 0x000fe20000000f00 */
[----:B------:R-:W-:Y:S01]  /*1370*/  IMAD.WIDE.U32 R196, R5, c[0x0][0x1e0], RZ ;  /* 0x0000780005c47a25 */ /* 0x000fe200078e00ff */
[----:B------:R-:W-:-:S02]  /*1380*/  SHF.R.S32.HI R17, RZ, 0x1f, R169 ;  /* 0x0000001fff117819 */ /* 0x000fc400000114a9 */
[----:B------:R-:W-:Y:S02]  /*1390*/  IADD3 R20, R155, c[0x0][0x1d0], -R15 ;  /* 0x000074009b147a10 */ /* 0x000fe40007ffe80f */
[----:B------:R-:W-:Y:S02]  /*13a0*/  MOV R202, R34 ;  /* 0x0000002200ca7202 */ /* 0x000fe40000000f00 */
[C---:B------:R-:W-:Y:S02]  /*13b0*/  ISETP.GE.AND P5, PT, R20.reuse, 0x1, PT ;  /* 0x000000011400780c */ /* 0x040fe40003fa6270 */
[----:B------:R-:W-:Y:S01]  /*13c0*/  ISETP.GE.AND P3, PT, R20, 0x21, PT ;  /* 0x000000211400780c */ /* 0x000fe20003f66270 */
[----:B------:R-:W-:Y:S01]  /*13d0*/  STL.64 [R1+0x28], R202 ;  /* 0x000028ca01007387 */ /* 0x000fe20000100a00 */
[----:B-1----:R-:W-:Y:S01]  /*13e0*/  @!P1 LEA R8, P2, R6, R8, 0x1 ;  /* 0x0000000806089211 */ /* 0x002fe200078408ff */
[----:B--234-:R-:W-:Y:S01]  /*13f0*/  IMAD R10, R5, c[0x0][0x1e4], RZ ;  /* 0x00007900050a7a24 */ /* 0x01cfe200078e02ff */
[----:B------:R-:W-:-:S02]  /*1400*/  MOV R193, c[0x0][0x1e0] ;  /* 0x0000780000c17a02 */ /* 0x000fc40000000f00 */
[----:B-----5:R-:W-:Y:S02]  /*1410*/  @!P1 LEA.HI.X R9, R6, R2, R7, 0x1, P2 ;  /* 0x0000000206099211 */ /* 0x020fe400010f0c07 */
[----:B------:R-:W-:Y:S01]  /*1420*/  IADD3 R191, R197, R10, RZ ;  /* 0x0000000ac5bf7210 */ /* 0x000fe20007ffe0ff */
[----:B------:R-:W-:Y:S01]  /*1430*/  IMAD.WIDE.U32 R12, R193, 0x20, RZ ;  /* 0x00000020c10c7825 */ /* 0x000fe200078e00ff */
[C---:B------:R-:W-:Y:S01]  /*1440*/  ISETP.GE.AND P6, PT, R20.reuse, 0x31, PT ;  /* 0x000000311400780c */ /* 0x040fe20003fc6270 */
[----:B------:R-:W-:Y:S01]  /*1450*/  @!PT LDS RZ, [RZ] ;  /* 0x00000000fffff984 */ /* 0x000fe20000000800 */
[----:B------:R1:W-:Y:S01]  /*1460*/  @!P1 LDGSTS.E.BYPASS.LTC128B.128 [R241+0xa900], [R8.64], !P0 ;  /* 0x0a90000008f19fae */ /* 0x0003e2000c101d48 */
[----:B------:R-:W-:Y:S01]  /*1470*/  ISETP.GE.AND P0, PT, R20, 0x11, PT ;  /* 0x000000111400780c */ /* 0x000fe20003f06270 */
[----:B------:R-:W-:Y:S01]  /*1480*/  IMAD R0, R191, R169, RZ ;  /* 0x000000a9bf007224 */ /* 0x000fe200078e02ff */
[----:B------:R-:W-:Y:S01]  /*1490*/  ISETP.GE.AND P1, PT, R6, c[0x0][0x1d4], PT ;  /* 0x0000750006007a0c */ /* 0x000fe20003f26270 */
[----:B------:R-:W0:Y:S01]  /*14a0*/  LDGDEPBAR ;  /* 0x00000000000079af */ /* 0x000e220000000000 */
[----:B------:R-:W-:Y:S01]  /*14b0*/  MOV R194, c[0x0][0x1e4] ;  /* 0x0000790000c27a02 */ /* 0x000fe20000000f00 */
[----:B------:R-:W-:Y:S01]  /*14c0*/  IMAD R0, R17, R196, R0 ;  /* 0x000000c411007224 */ /* 0x000fe200078e0200 */
[----:B------:R-:W-:-:S02]  /*14d0*/  SHF.R.S32.HI R16, RZ, 0x4, R26 ;  /* 0x00000004ff107819 */ /* 0x000fc4000001141a */
[----:B------:R-:W-:Y:S02]  /*14e0*/  SHF.L.U32 R7, R194, 0x5, RZ ;  /* 0x00000005c2077819 */ /* 0x000fe400000006ff */
[----:B------:R-:W-:Y:S02]  /*14f0*/  SHF.L.U32 R15, R15, 0x3, RZ ;  /* 0x000000030f0f7819 */ /* 0x000fe400000006ff */
[----:B------:R-:W-:Y:S02]  /*1500*/  LEA.HI R14, R26, R16, RZ, 0x1 ;  /* 0x000000101a0e7211 */ /* 0x000fe400078f08ff */
[----:B------:R-:W-:Y:S02]  /*1510*/  MOV R28, R32 ;  /* 0x00000020001c7202 */ /* 0x000fe40000000f00 */
[----:B------:R-:W-:Y:S02]  /*1520*/  MOV R29, R33 ;  /* 0x00000021001d7202 */ /* 0x000fe40000000f00 */
[----:B------:R-:W-:-:S02]  /*1530*/  MOV R28, R30 ;  /* 0x0000001e001c7202 */ /* 0x000fc40000000f00 */
[----:B------:R-:W-:-:S03]  /*1540*/  LEA.HI R190, R27, R192, RZ, 0x5 ;  /* 0x000000c01bbe7211 */ /* 0x000fc600078f28ff */
[----:B------:R-:W-:Y:S01]  /*1550*/  STL.64 [R1], R28 ;  /* 0x0000001c01007387 */ /* 0x000fe20000100a00 */
[----:B-1----:R-:W-:-:S03]  /*1560*/  IMAD.WIDE.U32 R8, R169, R196, R202 ;  /* 0x000000c4a9087225 */ /* 0x002fc600078e00ca */
[----:B------:R-:W-:Y:S02]  /*1570*/  BAR.SYNC.DEFER_BLOCKING 0x0 ;  /* 0x0000000000007b1d */ /* 0x000fe40000010000 */
[C---:B------:R-:W-:Y:S02]  /*1580*/  @P5 LEA R10, P2, R8.reuse, c[0x0][0x1c8], 0x1 ;  /* 0x00007200080a5a11 */ /* 0x040fe400078408ff */
[----:B------:R-:W-:Y:S02]  /*1590*/  IADD3 R9, R9, R0, RZ ;  /* 0x0000000009097210 */ /* 0x000fe40007ffe0ff */
[----:B------:R-:W-:Y:S02]  /*15a0*/  @P0 LEA R0, P4, R193, R8, 0x4 ;  /* 0x00000008c1000211 */ /* 0x000fe400078820ff */
[C---:B------:R-:W-:Y:S02]  /*15b0*/  @P5 LEA.HI.X R11, R8.reuse, c[0x0][0x1cc], R9, 0x1, P2 ;  /* 0x00007300080b5a11 */ /* 0x040fe400010f0c09 */
[----:B------:R-:W-:-:S02]  /*15c0*/  @P3 IADD3 R2, P2, R8, R12, RZ ;  /* 0x0000000c08023210 */ /* 0x000fc40007f5e0ff */
[----:B------:R-:W-:Y:S02]  /*15d0*/  @P0 LEA.HI.X R5, R193, R9, R194, 0x4, P4 ;  /* 0x00000009c1050211 */ /* 0x000fe400020f24c2 */
[C---:B------:R-:W-:Y:S02]  /*15e0*/  @P0 LEA R12, P4, R0.reuse, c[0x0][0x1c8], 0x1 ;  /* 0x00007200000c0a11 */ /* 0x040fe400078808ff */
[----:B------:R-:W-:Y:S02]  /*15f0*/  @P3 IADD3.X R7, R9, R13, R7, P2, !PT ;  /* 0x0000000d09073210 */ /* 0x000fe400017fe407 */
[----:B------:R-:W-:Y:S01]  /*1600*/  @P0 LEA.HI.X R13, R0, c[0x0][0x1cc], R5, 0x1, P4 ;  /* 0x00007300000d0a11 */ /* 0x000fe200020f0c05 */
[----:B------:R-:W-:Y:S01]  /*1610*/  @P6 IMAD R0, R194, 0x30, RZ ;  /* 0x00000030c2006824 */ /* 0x000fe200078e02ff */
[C---:B------:R-:W-:Y:S01]  /*1620*/  ISETP.GE.AND P4, PT, R20.reuse, 0x51, PT ;  /* 0x000000511400780c */ /* 0x040fe20003f86270 */
[----:B------:R-:W-:Y:S01]  /*1630*/  @!PT LDS RZ, [RZ] ;  /* 0x00000000fffff984 */ /* 0x000fe20000000800 */
[----:B------:R-:W-:Y:S01]  /*1640*/  @!PT LDS RZ, [RZ] ;  /* 0x00000000fffff984 */ /* 0x000fe20000000800 */
[----:B------:R-:W-:Y:S01]  /*1650*/  @!PT LDS RZ, [RZ] ;  /* 0x00000000fffff984 */ /* 0x000fe20000000800 */
[----:B------:R1:W-:Y:S01]  /*1660*/  @P5 LDGSTS.E.BYPASS.LTC128B.128 [R241+0x3900], [R10.64], !P1 ;  /* 0x039000000af15fae */ /* 0x0003e2000c901d48 */
[----:B------:R-:W-:-:S03]  /*1670*/  ISETP.GE.AND P5, PT, R20, 0x41, PT ;  /* 0x000000411400780c */ /* 0x000fc60003fa6270 */
[----:B------:R2:W-:Y:S01]  /*1680*/  @P0 LDGSTS.E.BYPASS.LTC128B.128 [R241+0x4100], [R12.64], !P1 ;  /* 0x041000000cf10fae */ /* 0x0005e2000c901d48 */
[----:B-1----:R-:W-:Y:S01]  /*1690*/  @P6 IMAD.WIDE.U32 R10, R193, 0x30, R8 ;  /* 0x00000030c10a6825 */ /* 0x002fe200078e0008 */
[----:B--2---:R-:W-:-:S04]  /*16a0*/  @P3 LEA R12, P2, R2, c[0x0][0x1c8], 0x1 ;  /* 0x00007200020c3a11 */ /* 0x004fc800078408ff */
[----:B------:R-:W-:Y:S02]  /*16b0*/  @P6 IADD3 R0, R11, R0, RZ ;  /* 0x000000000b006210 */ /* 0x000fe40007ffe0ff */
[----:B------:R-:W-:Y:S02]  /*16c0*/  @P6 LEA R22, P0, R10, c[0x0][0x1c8], 0x1 ;  /* 0x000072000a166a11 */ /* 0x000fe400078008ff */
[----:B------:R-:W-:Y:S01]  /*16d0*/  @P3 LEA.HI.X R13, R2, c[0x0][0x1cc], R7, 0x1, P2 ;  /* 0x00007300020d3a11 */ /* 0x000fe200010f0c07 */
[----:B------:R-:W-:Y:S01]  /*16e0*/  @P4 IMAD R7, R194, 0x50, RZ ;  /* 0x00000050c2074824 */ /* 0x000fe200078e02ff */
[----:B------:R-:W-:Y:S02]  /*16f0*/  @P6 LEA.HI.X R23, R10, c[0x0][0x1cc], R0, 0x1, P0 ;  /* 0x000073000a176a11 */ /* 0x000fe400000f0c00 */
[----:B------:R-:W-:Y:S01]  /*1700*/  @P5 LEA R0, P0, R193, R8, 0x6 ;  /* 0x00000008c1005211 */ /* 0x000fe200078030ff */
[----:B------:R1:W-:Y:S01]  /*1710*/  @P3 LDGSTS.E.BYPASS.LTC128B.128 [R241+0x4900], [R12.64], !P1 ;  /* 0x049000000cf13fae */ /* 0x0003e2000c901d48 */
[----:B------:R-:W-:-:S02]  /*1720*/  SHF.L.U32 R2, R21, 0x6, RZ ;  /* 0x0000000615027819 */ /* 0x000fc400000006ff */
[----:B------:R-:W-:Y:S01]  /*1730*/  @P4 MOV R10, R8 ;  /* 0x00000008000a4202 */ /* 0x000fe20000000f00 */
[----:B------:R2:W-:Y:S01]  /*1740*/  @P6 LDGSTS.E.BYPASS.LTC128B.128 [R241+0x5100], [R22.64], !P1 ;  /* 0x0510000016f16fae */ /* 0x0005e2000c901d48 */
[-C--:B------:R-:W-:Y:S02]  /*1750*/  @P4 MOV R11, R9.reuse ;  /* 0x00000009000b4202 */ /* 0x080fe40000000f00 */
[C---:B------:R-:W-:Y:S02]  /*1760*/  @P5 LEA.HI.X R5, R193.reuse, R9, R194, 0x6, P0 ;  /* 0x00000009c1055211 */ /* 0x040fe400000f34c2 */
[----:B------:R-:W-:Y:S01]  /*1770*/  ISETP.GE.AND P2, PT, R20, 0x61, PT ;  /* 0x000000611400780c */ /* 0x000fe20003f46270 */
[----:B------:R-:W-:Y:S01]  /*1780*/  @P4 IMAD.WIDE.U32 R10, R193, 0x50, R10 ;  /* 0x00000050c10a4825 */ /* 0x000fe200078e000a */
[----:B------:R-:W-:Y:S02]  /*1790*/  @P5 LEA R18, P0, R0, c[0x0][0x1c8], 0x1 ;  /* 0x0000720000125a11 */ /* 0x000fe400078008ff */
[----:B------:R-:W-:-:S02]  /*17a0*/  LOP3.LUT R2, R2, 0x1c0, RZ, 0xc0, !PT ;  /* 0x000001c002027812 */ /* 0x000fc400078ec0ff */
[----:B------:R-:W-:Y:S02]  /*17b0*/  @P5 LEA.HI.X R19, R0, c[0x0][0x1cc], R5, 0x1, P0 ;  /* 0x0000730000135a11 */ /* 0x000fe400000f0c05 */
[----:B------:R-:W-:Y:S02]  /*17c0*/  LOP3.LUT R5, R14, 0xfffffffe, RZ, 0xc0, !PT ;  /* 0xfffffffe0e057812 */ /* 0x000fe400078ec0ff */
[----:B------:R-:W-:Y:S01]  /*17d0*/  LOP3.LUT R0, R2, 0x8, R15, 0xf8, !PT ;  /* 0x0000000802007812 */ /* 0x000fe200078ef80f */
[----:B------:R3:W-:Y:S01]  /*17e0*/  @P5 LDGSTS.E.BYPASS.LTC128B.128 [R241+0x5900], [R18.64], !P1 ;  /* 0x0590000012f15fae */ /* 0x0007e2000c901d48 */
[----:B------:R-:W-:Y:S01]  /*17f0*/  SHF.R.U32.HI R2, RZ, 0x3, R2 ;  /* 0x00000003ff027819 */ /* 0x000fe20000011602 */
[----:B------:R-:W-:Y:S01]  /*1800*/  @P2 IMAD.WIDE.U32 R8, R193, 0x60, R8 ;  /* 0x00000060c1082825 */ /* 0x000fe200078e0008 */
[----:B------:R-:W-:Y:S02]  /*1810*/  @P4 IADD3 R7, R11, R7, RZ ;  /* 0x000000070b074210 */ /* 0x000fe40007ffe0ff */
[----:B------:R-:W-:-:S02]  /*1820*/  @P4 LEA R14, P0, R10, c[0x0][0x1c8], 0x1 ;  /* 0x000072000a0e4a11 */ /* 0x000fc400078008ff */
[----:B------:R-:W-:Y:S01]  /*1830*/  IADD3 R5, R16, -R5, RZ ;  /* 0x8000000510057210 */ /* 0x000fe20007ffe0ff */
[----:B-1----:R-:W-:Y:S01]  /*1840*/  IMAD R13, R17, c[0x0][0x208], RZ ;  /* 0x00008200110d7a24 */ /* 0x002fe200078e02ff */
[----:B------:R-:W-:Y:S02]  /*1850*/  LOP3.LUT R16, R0, R2, RZ, 0x3c, !PT ;  /* 0x0000000200107212 */ /* 0x000fe400078e3cff */
[----:B------:R-:W-:Y:S01]  /*1860*/  SHF.L.U32 R0, R24, 0x6, RZ ;  /* 0x0000000618007819 */ /* 0x000fe200000006ff */
[C---:B------:R-:W-:Y:S01]  /*1870*/  IMAD R13, R169.reuse, c[0x0][0x20c], R13 ;  /* 0x00008300a90d7a24 */ /* 0x040fe200078e020d */
[----:B------:R-:W-:Y:S01]  /*1880*/  @P4 LEA.HI.X R15, R10, c[0x0][0x1cc], R7, 0x1, P0 ;  /* 0x000073000a0f4a11 */ /* 0x000fe200000f0c07 */
[----:B------:R-:W-:Y:S01]  /*1890*/  @P2 IMAD R7, R194, 0x60, RZ ;  /* 0x00000060c2072824 */ /* 0x000fe200078e02ff */
[----:B------:R-:W-:Y:S01]  /*18a0*/  LOP3.LUT R2, R0, 0x1c0, RZ, 0xc0, !PT ;  /* 0x000001c000027812 */ /* 0x000fe200078ec0ff */
[----:B------:R-:W-:Y:S01]  /*18b0*/  IMAD.WIDE.U32 R10, R169, c[0x0][0x208], RZ ;  /* 0x00008200a90a7a25 */ /* 0x000fe200078e00ff */
[C---:B------:R-:W-:Y:S01]  /*18c0*/  LEA R0, R5.reuse, R16, 0x9 ;  /* 0x0000001005007211 */ /* 0x040fe200078e48ff */
[----:B------:R1:W-:Y:S01]  /*18d0*/  @P4 LDGSTS.E.BYPASS.LTC128B.128 [R241+0x6100], [R14.64], !P1 ;  /* 0x061000000ef14fae */ /* 0x0003e2000c901d48 */
[----:B------:R-:W-:-:S02]  /*18e0*/  SHF.L.U32 R16, R5, 0x3, RZ ;  /* 0x0000000305107819 */ /* 0x000fc400000006ff */
[----:B------:R-:W-:Y:S02]  /*18f0*/  @P2 IADD3 R5, R9, R7, RZ ;  /* 0x0000000709052210 */ /* 0x000fe40007ffe0ff */
[----:B------:R-:W-:Y:S02]  /*1900*/  @P2 LEA R12, P0, R8, c[0x0][0x1c8], 0x1 ;  /* 0x00007200080c2a11 */ /* 0x000fe400078008ff */
[----:B------:R-:W-:Y:S01]  /*1910*/  IADD3 R7, R11, R13, RZ ;  /* 0x0000000d0b077210 */ /* 0x000fe20007ffe0ff */
[----:B------:R-:W-:Y:S01]  /*1920*/  IMAD.WIDE.U32 R10, R10, 0x70, R28 ;  /* 0x000000700a0a7825 */ /* 0x000fe200078e001c */
[----:B------:R-:W-:Y:S02]  /*1930*/  @P2 LEA.HI.X R13, R8, c[0x0][0x1cc], R5, 0x1, P0 ;  /* 0x00007300080d2a11 */ /* 0x000fe400000f0c05 */
[----:B------:R-:W-:Y:S02]  /*1940*/  LOP3.LUT P3, RZ, R21, 0x2, RZ, 0xc0, !PT ;  /* 0x0000000215ff7812 */ /* 0x000fe4000786c0ff */
[----:B------:R-:W-:Y:S01]  /*1950*/  SHF.L.U32 R119, R0, 0x1, RZ ;  /* 0x0000000100777819 */ /* 0x000fe200000006ff */
[----:B------:R4:W-:Y:S01]  /*1960*/  @P2 LDGSTS.E.BYPASS.LTC128B.128 [R241+0x6900], [R12.64], !P1 ;  /* 0x069000000cf12fae */ /* 0x0009e2000c901d48 */
[----:B------:R-:W-:Y:S01]  /*1970*/  IMAD R0, R7, 0x70, RZ ;  /* 0x0000007007007824 */ /* 0x000fe200078e02ff */
[----:B------:R-:W-:-:S02]  /*1980*/  LOP3.LUT R8, R2, 0x8, R16, 0xf8, !PT ;  /* 0x0000000802087812 */ /* 0x000fc400078ef810 */
[----:B------:R-:W0:Y:S01]  /*1990*/  LDGDEPBAR ;  /* 0x00000000000079af */ /* 0x000e220000000000 */
[----:B------:R-:W-:Y:S02]  /*19a0*/  IADD3 R5, R119, 0x3900, RZ ;  /* 0x0000390077057810 */ /* 0x000fe40007ffe0ff */
[----:B------:R-:W-:Y:S02]  /*19b0*/  SHF.R.U32.HI R2, RZ, 0x3, R2 ;  /* 0x00000003ff027819 */ /* 0x000fe40000011602 */
[----:B------:R-:W-:Y:S02]  /*19c0*/  LEA R16, P0, R10, c[0x0][0x1f8], 0x1 ;  /* 0x00007e000a107a11 */ /* 0x000fe400078008ff */
[----:B------:R-:W-:Y:S02]  /*19d0*/  IADD3 R0, R11, R0, RZ ;  /* 0x000000000b007210 */ /* 0x000fe40007ffe0ff */
[----:B------:R-:W-:Y:S02]  /*19e0*/  IADD3 R234, R119, 0x3920, RZ ;  /* 0x0000392077ea7810 */ /* 0x000fe40007ffe0ff */
[----:B------:R-:W-:-:S02]  /*19f0*/  @P3 IADD3 R234, R5, -0x20, RZ ;  /* 0xffffffe005ea3810 */ /* 0x000fc40007ffe0ff */
[----:B------:R-:W-:Y:S02]  /*1a00*/  LOP3.LUT R5, R8, R2, RZ, 0x3c, !PT ;  /* 0x0000000208057212 */ /* 0x000fe400078e3cff */
[----:B------:R-:W-:Y:S02]  /*1a10*/  LEA.HI.X R17, R10, c[0x0][0x1fc], R0, 0x1, P0 ;  /* 0x00007f000a117a11 */ /* 0x000fe400000f0c00 */
[----:B------:R-:W-:Y:S02]  /*1a20*/  SHF.L.U32 R2, R25, 0x6, RZ ;  /* 0x0000000619027819 */ /* 0x000fe400000006ff */
[----:B------:R-:W-:Y:S02]  /*1a30*/  SHF.L.U32 R0, R190, 0x5, RZ ;  /* 0x00000005be007819 */ /* 0x000fe400000006ff */
[----:B------:R-:W-:Y:S02]  /*1a40*/  LOP3.LUT R2, R2, 0xfffffe00, RZ, 0xc0, !PT ;  /* 0xfffffe0002027812 */ /* 0x000fe400078ec0ff */
[----:B------:R-:W-:Y:S01]  /*1a50*/  LOP3.LUT R0, R0, 0x7ffffc00, RZ, 0xc0, !PT ;  /* 0x7ffffc0000007812 */ /* 0x000fe200078ec0ff */
[----:B------:R-:W-:-:S04]  /*1a60*/  DEPBAR.LE SB0, 0x1 ;  /* 0x000080400000791a */ /* 0x000fc80000000000 */
[----:B------:R-:W-:-:S04]  /*1a70*/  DEPBAR.LE SB0, 0x0 ;  /* 0x000080000000791a */ /* 0x000fc80000000000 */
[----:B------:R-:W-:Y:S01]  /*1a80*/  BAR.SYNC.DEFER_BLOCKING 0x0 ;  /* 0x0000000000007b1d */ /* 0x000fe20000010000 */
[----:B------:R-:W-:Y:S02]  /*1a90*/  IADD3 R0, R5, R2, R0 ;  /* 0x0000000205007210 */ /* 0x000fe40007ffe000 */
[----:B------:R-:W-:Y:S02]  /*1aa0*/  ISETP.GE.AND P3, PT, R6, c[0x0][0x1d4], PT ;  /* 0x0000750006007a0c */ /* 0x000fe40003f66270 */
[----:B------:R-:W-:Y:S02]  /*1ab0*/  SHF.L.U32 R230, R0, 0x1, RZ ;  /* 0x0000000100e67819 */ /* 0x000fe400000006ff */
[----:B------:R-:W-:Y:S02]  /*1ac0*/  ISETP.LT.OR P6, PT, R20, 0x1, P3 ;  /* 0x000000011400780c */ /* 0x000fe40001fc1670 */
[----:B----4-:R-:W-:Y:S02]  /*1ad0*/  IADD3 R12, P2, R16, UR7, RZ ;  /* 0x00000007100c7c10 */ /* 0x010fe4000ff5e0ff */
[----:B------:R-:W-:-:S02]  /*1ae0*/  LEA R233, R3, R230, 0x1 ;  /* 0x000000e603e97211 */ /* 0x000fc400078e08ff */
[----:B------:R-:W-:Y:S02]  /*1af0*/  ISETP.LT.OR P5, PT, R20, 0x11, P3 ;  /* 0x000000111400780c */ /* 0x000fe40001fa1670 */
[----:B------:R-:W-:Y:S02]  /*1b00*/  IADD3 R10, P4, R12, UR7, RZ ;  /* 0x000000070c0a7c10 */ /* 0x000fe4000ff9e0ff */
[----:B------:R-:W-:Y:S02]  /*1b10*/  ISETP.LT.OR P0, PT, R20, 0x21, P3 ;  /* 0x000000211400780c */ /* 0x000fe40001f01670 */
[----:B------:R-:W-:Y:S02]  /*1b20*/  IADD3.X R13, R17, UR5, RZ, P2, !PT ;  /* 0x00000005110d7c10 */ /* 0x000fe400097fe4ff */
[----:B------:R-:W-:Y:S02]  /*1b30*/  IADD3 R8, P2, R10, UR7, RZ ;  /* 0x000000070a087c10 */ /* 0x000fe4000ff5e0ff */
[----:B------:R-:W-:Y:S01]  /*1b40*/  IADD3.X R11, R13, UR5, RZ, P4, !PT ;  /* 0x000000050d0b7c10 */ /* 0x000fe2000a7fe4ff */
[----:B------:R-:W-:Y:S01]  /*1b50*/  LDSM.16.M88.4 R36, [R230+0x7100] ;  /* 0x00710000e624783b */ /* 0x000fe20000000200 */
[----:B------:R-:W-:-:S02]  /*1b60*/  IADD3 R6, P4, R8, UR7, RZ ;  /* 0x0000000708067c10 */ /* 0x000fc4000ff9e0ff */
[----:B------:R-:W-:Y:S01]  /*1b70*/  IADD3.X R9, R11, UR5, RZ, P2, !PT ;  /* 0x000000050b097c10 */ /* 0x000fe200097fe4ff */
[----:B------:R-:W4:Y:S01]  /*1b80*/  LDSM.16.M88.4 R48, [R119+0x3900] ;  /* 0x003900007730783b */ /* 0x000f220000000200 */
[----:B------:R-:W-:Y:S02]  /*1b90*/  LOP3.LUT P2, RZ, R21, 0x4, RZ, 0xc0, !PT ;  /* 0x0000000415ff7812 */ /* 0x000fe4000784c0ff */
[----:B------:R-:W-:Y:S01]  /*1ba0*/  IADD3.X R7, R9, UR5, RZ, P4, !PT ;  /* 0x0000000509077c10 */ /* 0x000fe2000a7fe4ff */
[----:B------:R-:W5:Y:S01]  /*1bb0*/  LDSM.16.M88.4 R32, [R230+0x9100] ;  /* 0x00910000e620783b */ /* 0x000f620000000200 */
[----:B------:R-:W-:Y:S02]  /*1bc0*/  ISETP.LT.OR P4, PT, R20, 0x51, P3 ;  /* 0x000000511400780c */ /* 0x000fe40001f81670 */
[----:B------:R-:W-:Y:S01]  /*1bd0*/  MOV R0, 0x40 ;  /* 0x0000004000007802 */ /* 0x000fe20000000f00 */
[----:B------:R-:W-:Y:S01]  /*1be0*/  LDSM.16.M88.4 R80, [R119+0x4100] ;  /* 0x004100007750783b */ /* 0x000fe20000000200 */
[----:B------:R-:W-:-:S02]  /*1bf0*/  LEA R231, R4, R230, 0x1 ;  /* 0x000000e604e77211 */ /* 0x000fc400078e08ff */
[----:B------:R-:W-:Y:S01]  /*1c00*/  SEL R0, R0, 0xffffffc0, !P2 ;  /* 0xffffffc000007807 */ /* 0x000fe20005000000 */
[----:B------:R-:W-:Y:S01]  /*1c10*/  LDSM.16.M88.4 R88, [R119+0x4900] ;  /* 0x004900007758783b */ /* 0x000fe20000000200 */
[----:B------:R-:W-:Y:S02]  /*1c20*/  LEA R232, R3, R231, 0x1 ;  /* 0x000000e703e87211 */ /* 0x000fe400078e08ff */
[----:B------:R-:W-:Y:S01]  /*1c30*/  IADD3 R229, R119, R0, RZ ;  /* 0x0000000077e57210 */ /* 0x000fe20007ffe0ff */
[----:B------:R-:W-:Y:S01]  /*1c40*/  LDSM.16.M88.4 R96, [R119+0x5100] ;  /* 0x005100007760783b */ /* 0x000fe20000000200 */
[----:B------:R-:W-:Y:S02]  /*1c50*/  IADD3 R228, R0, R234, RZ ;  /* 0x000000ea00e47210 */ /* 0x000fe40007ffe0ff */
[C---:B------:R-:W-:Y:S01]  /*1c60*/  IADD3 R240, R234.reuse, 0x800, RZ ;  /* 0x00000800eaf07810 */ /* 0x040fe20007ffe0ff */
[----:B------:R-:W-:Y:S01]  /*1c70*/  LDSM.16.M88.4 R104, [R119+0x5900] ;  /* 0x005900007768783b */ /* 0x000fe20000000200 */
[----:B------:R-:W-:-:S02]  /*1c80*/  IADD3 R239, R234, 0x1000, RZ ;  /* 0x00001000eaef7810 */ /* 0x000fc40007ffe0ff */
[C---:B------:R-:W-:Y:S01]  /*1c90*/  IADD3 R238, R234.reuse, 0x1800, RZ ;  /* 0x00001800eaee7810 */ /* 0x040fe20007ffe0ff */
[----:B------:R-:W-:Y:S01]  /*1ca0*/  LDSM.16.M88.4 R112, [R119+0x6100] ;  /* 0x006100007770783b */ /* 0x000fe20000000200 */
[C---:B------:R-:W-:Y:S02]  /*1cb0*/  IADD3 R237, R234.reuse, 0x2000, RZ ;  /* 0x00002000eaed7810 */ /* 0x040fe40007ffe0ff */
[C---:B------:R-:W-:Y:S01]  /*1cc0*/  IADD3 R236, R234.reuse, 0x2800, RZ ;  /* 0x00002800eaec7810 */ /* 0x040fe20007ffe0ff */
[----:B------:R-:W-:Y:S01]  /*1cd0*/  LDSM.16.M88.4 R124, [R119+0x6900] ;  /* 0x00690000777c783b */ /* 0x000fe20000000200 */
[----:B------:R-:W-:-:S03]  /*1ce0*/  IADD3 R235, R234, 0x3000, RZ ;  /* 0x00003000eaeb7810 */ /* 0x000fc60007ffe0ff */
[----:B------:R-:W-:Y:S04]  /*1cf0*/  LDSM.16.M88.4 R28, [R233+0x7100] ;  /* 0x00710000e91c783b */ /* 0x000fe80000000200 */
[----:B------:R-:W-:Y:S04]  /*1d00*/  LDSM.16.M88.4 R24, [R233+0x9100] ;  /* 0x00910000e918783b */ /* 0x000fe80000000200 */
[----:B------:R-:W1:Y:S01]  /*1d10*/  LDSM.16.M88.4 R52, [R234] ;  /* 0x00000000ea34783b */ /* 0x000e620000000200 */
[----:B----4-:R-:W-:Y:S03]  /*1d20*/  HMMA.16816.F32.BF16 R68, R36, R50, RZ ;  /* 0x000000322444723c */ /* 0x010fe600000418ff */
[----:B------:R-:W-:Y:S04]  /*1d30*/  LDSM.16.M88.4 R84, [R234+0x800] ;  /* 0x00080000ea54783b */ /* 0x000fe80000000200 */
[----:B------:R-:W-:Y:S01]  /*1d40*/  LDSM.16.M88.4 R92, [R234+0x1000] ;  /* 0x00100000ea5c783b */ /* 0x000fe20000000200 */
[----:B-----5:R-:W-:Y:S03]  /*1d50*/  HMMA.16816.F32.BF16 R56, R32, R48, RZ ;  /* 0x000000302038723c */ /* 0x020fe600000418ff */
[----:B------:R-:W-:Y:S04]  /*1d60*/  LDSM.16.M88.4 R100, [R234+0x1800] ;  /* 0x00180000ea64783b */ /* 0x000fe80000000200 */
[----:B------:R-:W-:Y:S04]  /*1d70*/  LDSM.16.M88.4 R108, [R234+0x2000] ;  /* 0x00200000ea6c783b */ /* 0x000fe80000000200 */
[----:B------:R-:W-:Y:S04]  /*1d80*/  LDSM.16.M88.4 R120, [R234+0x2800] ;  /* 0x00280000ea78783b */ /* 0x000fe80000000200 */
[----:B------:R-:W-:Y:S04]  /*1d90*/  LDSM.16.M88.4 R128, [R234+0x3000] ;  /* 0x00300000ea80783b */ /* 0x000fe80000000200 */
[----:B------:R-:W-:Y:S01]  /*1da0*/  @!PT LDS RZ, [RZ] ;  /* 0x00000000fffff984 */ /* 0x000fe20000000800 */
[----:B------:R-:W-:Y:S01]  /*1db0*/  @!PT LDS RZ, [RZ] ;  /* 0x00000000fffff984 */ /* 0x000fe20000000800 */
[----:B------:R-:W-:Y:S01]  /*1dc0*/  @!PT LDS RZ, [RZ] ;  /* 0x00000000fffff984 */ /* 0x000fe20000000800 */
[----:B------:R3:W-:Y:S01]  /*1dd0*/  LDGSTS.E.BYPASS.LTC128B.128 [R241+0x100], [R16.64], !P6 ;  /* 0x0010000010f17fae */ /* 0x0007e2000f101d48 */
[----:B------:R-:W-:-:S03]  /*1de0*/  ISETP.LT.OR P6, PT, R20, 0x31, P3 ;  /* 0x000000311400780c */ /* 0x000fc60001fc1670 */
[----:B------:R4:W-:Y:S01]  /*1df0*/  LDGSTS.E.BYPASS.LTC128B.128 [R241+0x900], [R12.64], !P5 ;  /* 0x009000000cf17fae */ /* 0x0009e2000e901d48 */
[C---:B------:R-:W-:Y:S02]  /*1e00*/  ISETP.LT.OR P5, PT, R20.reuse, 0x41, P3 ;  /* 0x000000411400780c */ /* 0x040fe40001fa1670 */
[----:B------:R-:W-:Y:S01]  /*1e10*/  ISETP.LT.OR P3, PT, R20, 0x61, P3 ;  /* 0x000000611400780c */ /* 0x000fe20001f61670 */
[----:B------:R5:W-:Y:S01]  /*1e20*/  LDGSTS.E.BYPASS.LTC128B.128 [R241+0x1100], [R10.64], !P0 ;  /* 0x011000000af17fae */ /* 0x000be2000c101d48 */
[----:B-1----:R-:W-:Y:S05]  /*1e30*/  HMMA.16816.F32.BF16 R56, R24, R52, R56 ;  /* 0x000000341838723c */ /* 0x002fea0000041838 */
[----:B------:R1:W-:Y:S04]  /*1e40*/  LDGSTS.E.BYPASS.LTC128B.128 [R241+0x1900], [R8.64], !P6 ;  /* 0x0190000008f17fae */ /* 0x0003e8000f101d48 */
[----:B------:R2:W-:Y:S01]  /*1e50*/  LDGSTS.E.BYPASS.LTC128B.128 [R241+0x2100], [R6.64], !P5 ;  /* 0x0210000006f17fae */ /* 0x0005e2000e901d48 */
[----:B----4-:R-:W-:Y:S01]  /*1e60*/  HMMA.16816.F32.BF16 R12, R36, R48, RZ ;  /* 0x00000030240c723c */ /* 0x010fe200000418ff */
[----:B-----5:R-:W-:-:S04]  /*1e70*/  IADD3 R10, P0, R6, UR7, RZ ;  /* 0x00000007060a7c10 */ /* 0x020fc8000ff1e0ff */
[----:B------:R-:W-:Y:S02]  /*1e80*/  IADD3.X R11, R7, UR5, RZ, P0, !PT ;  /* 0x00000005070b7c10 */ /* 0x000fe400087fe4ff */
[----:B-1----:R-:W-:Y:S02]  /*1e90*/  IADD3 R8, P2, R10, UR7, RZ ;  /* 0x000000070a087c10 */ /* 0x002fe4000ff5e0ff */
[----:B------:R-:W-:Y:S01]  /*1ea0*/  ISETP.GT.AND P0, PT, R169, R199, PT ;  /* 0x000000c7a900720c */ /* 0x000fe20003f04270 */
[----:B------:R1:W-:Y:S01]  /*1eb0*/  LDGSTS.E.BYPASS.LTC128B.128 [R241+0x2900], [R10.64], !P4 ;  /* 0x029000000af17fae */ /* 0x0003e2000e101d48 */
[----:B------:R-:W-:-:S05]  /*1ec0*/  IADD3.X R9, R11, UR5, RZ, P2, !PT ;  /* 0x000000050b097c10 */ /* 0x000fca00097fe4ff */
[----:B------:R1:W-:Y:S04]  /*1ed0*/  LDGSTS.E.BYPASS.LTC128B.128 [R241+0x3100], [R8.64], !P3 ;  /* 0x0310000008f17fae */ /* 0x0003e8000d901d48 */
[----:B------:R-:W-:Y:S04]  /*1ee0*/  LDSM.16.M88.4 R40, [R229+0x3900] ;  /* 0x00390000e528783b */ /* 0x000fe80000000200 */
[----:B------:R-:W-:Y:S01]  /*1ef0*/  HMMA.16816.F32.BF16 R60, R28, R52, R12 ;  /* 0x000000341c3c723c */ /* 0x000fe2000004180c */
[----:B--2---:R-:W2:Y:S04]  /*1f00*/  LDSM.16.M88.4 R20, [R231+0x7100] ;  /* 0x00710000e714783b */ /* 0x004ea80000000200 */
[----:B---3--:R-:W3:Y:S04]  /*1f10*/  LDSM.16.M88.4 R16, [R231+0x9100] ;  /* 0x00910000e710783b */ /* 0x008ee80000000200 */
[----:B------:R-:W-:Y:S04]  /*1f20*/  LDSM.16.M88.4 R44, [R228] ;  /* 0x00000000e42c783b */ /* 0x000fe80000000200 */
[----:B------:R-:W4:Y:S04]  /*1f30*/  LDSM.16.M88.4 R12, [R232+0x7100] ;  /* 0x00710000e80c783b */ /* 0x000f280000000200 */
[----:B------:R-:W0:Y:S04]  /*1f40*/  LDGDEPBAR ;  /* 0x00000000000079af */ /* 0x000e280000000000 */
[----:B-1----:R-:W1:Y:S03]  /*1f50*/  LDSM.16.M88.4 R8, [R232+0x9100] ;  /* 0x00910000e808783b */ /* 0x002e660000000200 */
[----:B--2---:R-:W-:Y:S08]  /*1f60*/  HMMA.16816.F32.BF16 R64, R20, R40, R60 ;  /* 0x000000281440723c */ /* 0x004ff0000004183c */
[----:B------:R-:W-:Y:S08]  /*1f70*/  HMMA.16816.F32.BF16 R60, R32, R50, RZ ;  /* 0x00000032203c723c */ /* 0x000ff000000418ff */
[----:B---3--:R-:W-:Y:S08]  /*1f80*/  HMMA.16816.F32.BF16 R48, R16, R40, R56 ;  /* 0x000000281030723c */ /* 0x008ff00000041838 */
[----:B------:R-:W-:Y:S08]  /*1f90*/  HMMA.16816.F32.BF16 R56, R28, R54, R68 ;  /* 0x000000361c38723c */ /* 0x000ff00000041844 */
[----:B----4-:R-:W-:Y:S08]  /*1fa0*/  HMMA.16816.F32.BF16 R68, R12, R44, R64 ;  /* 0x0000002c0c44723c */ /* 0x010ff00000041840 */
[----:B------:R-:W-:Y:S08]  /*1fb0*/  HMMA.16816.F32.BF16 R64, R24, R54, R60 ;  /* 0x000000361840723c */ /* 0x000ff0000004183c */
[----:B------:R-:W-:Y:S08]  /*1fc0*/  HMMA.16816.F32.BF16 R60, R36, R80, RZ ;  /* 0x00000050243c723c */ /* 0x000ff000000418ff */
[----:B-1----:R-:W-:Y:S01]  /*1fd0*/  HMMA.16816.F32.BF16 R76, R8, R44, R48 ;  /* 0x0000002c084c723c */ /* 0x002fe20000041830 */
[----:B------:R-:W1:Y:S01]  /*1fe0*/  LDSM.16.M88.4 R48, [R229+0x4100] ;  /* 0x00410000e530783b */ /* 0x000e620000000200 */
[----:B------:R-:W-:-:S04]  /*1ff0*/  FMUL.FTZ R0, R68, c[0x0][0x320] ;  /* 0x0000c80044007a20 */ /* 0x000fc80000410000 */
[----:B------:R2:W3:Y:S02]  /*2000*/  MUFU.TANH R189, R0 ;  /* 0x0000000000bd7308 */ /* 0x0004e40000002400 */
[----:B------:R-:W-:Y:S08]  /*2010*/  HMMA.16816.F32.BF16 R52, R20, R42, R56 ;  /* 0x0000002a1434723c */ /* 0x000ff00000041838 */
[----:B------:R-:W-:Y:S01]  /*2020*/  HMMA.16816.F32.BF16 R56, R32, R80, RZ ;  /* 0x000000502038723c */ /* 0x000fe200000418ff */
[----:B--2---:R-:W-:-:S07]  /*2030*/  FMUL.FTZ R0, R69, c[0x0][0x320] ;  /* 0x0000c80045007a20 */ /* 0x004fce0000410000 */
[----:B------:R-:W-:Y:S01]  /*2040*/  HMMA.16816.F32.BF16 R60, R28, R84, R60 ;  /* 0x000000541c3c723c */ /* 0x000fe2000004183c */
[----:B------:R2:W4:Y:S07]  /*2050*/  MUFU.TANH R188, R0 ;  /* 0x0000000000bc7308 */ /* 0x00052e0000002400 */
[----:B------:R-:W-:Y:S01]  /*2060*/  HMMA.16816.F32.BF16 R64, R16, R42, R64 ;  /* 0x0000002a1040723c */ /* 0x000fe20000041840 */
[----:B------:R-:W5:Y:S01]  /*2070*/  LDSM.16.M88.4 R40, [R228+0x800] ;  /* 0x00080000e428783b */ /* 0x000f620000000200 */
[----:B--2---:R-:W-:-:S04]  /*2080*/  FMUL.FTZ R0, R70, c[0x0][0x320] ;  /* 0x0000c80046007a20 */ /* 0x004fc80000410000 */
[----:B------:R2:W2:Y:S10]  /*2090*/  MUFU.TANH R187, R0 ;  /* 0x0000000000bb7308 */ /* 0x0004b40000002400 */
[----:B-1----:R-:W-:Y:S08]  /*20a0*/  HMMA.16816.F32.BF16 R60, R20, R48, R60 ;  /* 0x00000030143c723c */ /* 0x002ff0000004183c */
[----:B------:R-:W-:Y:S01]  /*20b0*/  HMMA.16816.F32.BF16 R72, R8, R46, R64 ;  /* 0x0000002e0848723c */ /* 0x000fe20000041840 */
[----:B--2---:R-:W-:-:S07]  /*20c0*/  FMUL.FTZ R0, R71, c[0x0][0x320] ;  /* 0x0000c80047007a20 */ /* 0x004fce0000410000 */
[----:B------:R-:W-:Y:S01]  /*20d0*/  HMMA.16816.F32.BF16 R68, R12, R46, R52 ;  /* 0x0000002e0c44723c */ /* 0x000fe20000041834 */
[----:B------:R1:W2:Y:S07]  /*20e0*/  MUFU.TANH R186, R0 ;  /* 0x0000000000ba7308 */ /* 0x0002ae0000002400 */
[----:B------:R-:W-:Y:S08]  /*20f0*/  HMMA.16816.F32.BF16 R52, R24, R84, R56 ;  /* 0x000000541834723c */ /* 0x000ff00000041838 */
[----:B------:R-:W-:Y:S01]  /*2100*/  HMMA.16816.F32.BF16 R56, R36, R82, RZ ;  /* 0x000000522438723c */ /* 0x000fe200000418ff */
[----:B-1----:R-:W-:-:S04]  /*2110*/  FMUL.FTZ R0, R76, c[0x0][0x320] ;  /* 0x0000c8004c007a20 */ /* 0x002fc80000410000 */
[----:B------:R1:W1:Y:S03]  /*2120*/  MUFU.TANH R185, R0 ;  /* 0x0000000000b97308 */ /* 0x0002660000002400 */
[----:B------:R-:W-:Y:S08]  /*2130*/  HMMA.16816.F32.BF16 R64, R32, R82, RZ ;  /* 0x000000522040723c */ /* 0x000ff000000418ff */
[----:B------:R-:W-:Y:S01]  /*2140*/  HMMA.16816.F32.BF16 R44, R16, R48, R52 ;  /* 0x00000030102c723c */ /* 0x000fe20000041834 */
[----:B-1----:R-:W-:-:S07]  /*2150*/  FMUL.FTZ R0, R77, c[0x0][0x320] ;  /* 0x0000c8004d007a20 */ /* 0x002fce0000410000 */
[-C--:B------:R-:W-:Y:S01]  /*2160*/  HMMA.16816.F32.BF16 R52, R28, R86.reuse, R56 ;  /* 0x000000561c34723c */ /* 0x080fe20000041838 */
[----:B------:R1:W1:Y:S07]  /*2170*/  MUFU.TANH R184, R0 ;  /* 0x0000000000b87308 */ /* 0x00026e0000002400 */
[----:B------:R-:W-:Y:S08]  /*2180*/  HMMA.16816.F32.BF16 R64, R24, R86, R64 ;  /* 0x000000561840723c */ /* 0x000ff00000041840 */
[----:B------:R-:W-:Y:S01]  /*2190*/  HMMA.16816.F32.BF16 R56, R32, R88, RZ ;  /* 0x000000582038723c */ /* 0x000fe200000418ff */
[----:B-1----:R-:W-:-:S04]  /*21a0*/  FMUL.FTZ R0, R78, c[0x0][0x320] ;  /* 0x0000c8004e007a20 */ /* 0x002fc80000410000 */
[----:B------:R1:W1:Y:S03]  /*21b0*/  MUFU.TANH R180, R0 ;  /* 0x0000000000b47308 */ /* 0x0002660000002400 */
[-C--:B------:R-:W-:Y:S08]  /*21c0*/  HMMA.16816.F32.BF16 R52, R20, R50.reuse, R52 ;  /* 0x000000321434723c */ /* 0x080ff00000041834 */
[----:B------:R-:W-:Y:S01]  /*21d0*/  HMMA.16816.F32.BF16 R64, R16, R50, R64 ;  /* 0x000000321040723c */ /* 0x000fe20000041840 */
[----:B------:R-:W-:Y:S01]  /*21e0*/  LDSM.16.M88.4 R48, [R228+0x1000] ;  /* 0x00100000e430783b */ /* 0x000fe20000000200 */
[----:B-1----:R-:W-:-:S06]  /*21f0*/  FMUL.FTZ R0, R79, c[0x0][0x320] ;  /* 0x0000c8004f007a20 */ /* 0x002fcc0000410000 */
[----:B-----5:R-:W-:Y:S01]  /*2200*/  HMMA.16816.F32.BF16 R76, R8, R40, R44 ;  /* 0x00000028084c723c */ /* 0x020fe2000004182c */
[----:B------:R-:W1:Y:S01]  /*2210*/  LDSM.16.M88.4 R44, [R229+0x4900] ;  /* 0x00490000e52c783b */ /* 0x000e620000000200 */
[----:B------:R5:W1:Y:S02]  /*2220*/  MUFU.TANH R181, R0 ;  /* 0x0000000000b57308 */ /* 0x000a640000002400 */
[----:B-----5:R-:W-:-:S06]  /*2230*/  FMUL.FTZ R0, R68, c[0x0][0x320] ;  /* 0x0000c80044007a20 */ /* 0x020fcc0000410000 */
[----:B------:R5:W1:Y:S02]  /*2240*/  MUFU.TANH R183, R0 ;  /* 0x0000000000b77308 */ /* 0x000a640000002400 */
[----:B-----5:R-:W-:-:S06]  /*2250*/  FMUL.FTZ R0, R69, c[0x0][0x320] ;  /* 0x0000c80045007a20 */ /* 0x020fcc0000410000 */
[----:B------:R5:W1:Y:S02]  /*2260*/  MUFU.TANH R182, R0 ;  /* 0x0000000000b67308 */ /* 0x000a640000002400 */
[----:B-----5:R-:W-:-:S06]  /*2270*/  FMUL.FTZ R0, R70, c[0x0][0x320] ;  /* 0x0000c80046007a20 */ /* 0x020fcc0000410000 */
[----:B------:R5:W1:Y:S02]  /*2280*/  MUFU.TANH R179, R0 ;  /* 0x0000000000b37308 */ /* 0x000a640000002400 */
[----:B-----5:R-:W-:Y:S02]  /*2290*/  FMUL.FTZ R0, R71, c[0x0][0x320] ;  /* 0x0000c80047007a20 */ /* 0x020fe40000410000 */
[----:B------:R-:W-:Y:S04]  /*22a0*/  HMMA.16816.F32.BF16 R68, R12, R40, R60 ;  /* 0x000000280c44723c */ /* 0x000fe8000004183c */
[----:B------:R5:W1:Y:S04]  /*22b0*/  MUFU.TANH R178, R0 ;  /* 0x0000000000b27308 */ /* 0x000a680000002400 */
[----:B------:R-:W-:Y:S01]  /*22c0*/  HMMA.16816.F32.BF16 R60, R36, R88, RZ ;  /* 0x00000058243c723c */ /* 0x000fe200000418ff */
[----:B-----5:R-:W-:-:S04]  /*22d0*/  FMUL.FTZ R0, R72, c[0x0][0x320] ;  /* 0x0000c80048007a20 */ /* 0x020fc80000410000 */
[----:B------:R5:W1:Y:S11]  /*22e0*/  MUFU.TANH R177, R0 ;  /* 0x0000000000b17308 */ /* 0x000a760000002400 */
[----:B------:R-:W-:Y:S08]  /*22f0*/  @!UPT UIADD3 URZ, URZ, URZ, URZ ;  /* 0x0000003f3f3ff290 */ /* 0x000ff0000fffe03f */
[----:B------:R-:W-:Y:S01]  /*2300*/  HMMA.16816.F32.BF16 R60, R28, R92, R60 ;  /* 0x0000005c1c3c723c */ /* 0x000fe2000004183c */
[----:B-----5:R-:W-:-:S04]  /*2310*/  FMUL.FTZ R0, R73, c[0x0][0x320] ;  /* 0x0000c80049007a20 */ /* 0x020fc80000410000 */
[----:B------:R5:W2:Y:S11]  /*2320*/  MUFU.TANH R176, R0 ;  /* 0x0000000000b07308 */ /* 0x000ab60000002400 */
[----:B------:R-:W-:Y:S08]  /*2330*/  @!UPT UIADD3 URZ, URZ, URZ, URZ ;  /* 0x0000003f3f3ff290 */ /* 0x000ff0000fffe03f */
[----:B-1----:R-:W-:Y:S01]  /*2340*/  HMMA.16816.F32.BF16 R60, R20, R44, R60 ;  /* 0x0000002c143c723c */ /* 0x002fe2000004183c */
[----:B-----5:R-:W-:-:S04]  /*2350*/  FMUL.FTZ R0, R74, c[0x0][0x320] ;  /* 0x0000c8004a007a20 */ /* 0x020fc80000410000 */
[----:B------:R1:W1:Y:S02]  /*2360*/  MUFU.TANH R172, R0 ;  /* 0x0000000000ac7308 */ /* 0x0002640000002400 */
[----:B-1----:R-:W-:Y:S02]  /*2370*/  FMUL.FTZ R0, R75, c[0x0][0x320] ;  /* 0x0000c8004b007a20 */ /* 0x002fe40000410000 */
[----:B------:R-:W-:Y:S04]  /*2380*/  HMMA.16816.F32.BF16 R72, R8, R42, R64 ;  /* 0x0000002a0848723c */ /* 0x000fe80000041840 */
[----:B------:R1:W1:Y:S04]  /*2390*/  MUFU.TANH R173, R0 ;  /* 0x0000000000ad7308 */ /* 0x0002680000002400 */
[----:B------:R-:W-:Y:S01]  /*23a0*/  HMMA.16816.F32.BF16 R64, R32, R90, RZ ;  /* 0x0000005a2040723c */ /* 0x000fe200000418ff */
[----:B-1----:R-:W-:-:S04]  /*23b0*/  FMUL.FTZ R0, R68, c[0x0][0x320] ;  /* 0x0000c80044007a20 */ /* 0x002fc80000410000 */
[----:B------:R1:W1:Y:S11]  /*23c0*/  MUFU.TANH R175, R0 ;  /* 0x0000000000af7308 */ /* 0x0002760000002400 */
[----:B------:R-:W-:Y:S08]  /*23d0*/  @!UPT UIADD3 URZ, URZ, URZ, URZ ;  /* 0x0000003f3f3ff290 */ /* 0x000ff0000fffe03f */
[----:B------:R-:W-:Y:S01]  /*23e0*/  HMMA.16816.F32.BF16 R64, R24, R94, R64 ;  /* 0x0000005e1840723c */ /* 0x000fe20000041840 */
[----:B-1----:R-:W-:-:S04]  /*23f0*/  FMUL.FTZ R0, R69, c[0x0][0x320] ;  /* 0x0000c80045007a20 */ /* 0x002fc80000410000 */
[----:B------:R1:W1:Y:S11]  /*2400*/  MUFU.TANH R174, R0 ;  /* 0x0000000000ae7308 */ /* 0x0002760000002400 */
[----:B------:R-:W-:Y:S08]  /*2410*/  @!UPT UIADD3 URZ, URZ, URZ, URZ ;  /* 0x0000003f3f3ff290 */ /* 0x000ff0000fffe03f */
[----:B------:R-:W-:Y:S01]  /*2420*/  HMMA.16816.F32.BF16 R64, R16, R46, R64 ;  /* 0x0000002e1040723c */ /* 0x000fe20000041840 */
[----:B-1----:R-:W-:-:S04]  /*2430*/  FMUL.FTZ R0, R70, c[0x0][0x320] ;  /* 0x0000c80046007a20 */ /* 0x002fc80000410000 */
[----:B------:R1:W1:Y:S02]  /*2440*/  MUFU.TANH R171, R0 ;  /* 0x0000000000ab7308 */ /* 0x0002640000002400 */
[----:B-1----:R-:W-:Y:S02]  /*2450*/  FMUL.FTZ R0, R71, c[0x0][0x320] ;  /* 0x0000c80047007a20 */ /* 0x002fe40000410000 */
[----:B------:R-:W-:Y:S04]  /*2460*/  HMMA.16816.F32.BF16 R68, R12, R42, R52 ;  /* 0x0000002a0c44723c */ /* 0x000fe80000041834 */
[----:B------:R1:W1:Y:S04]  /*2470*/  MUFU.TANH R170, R0 ;  /* 0x0000000000aa7308 */ /* 0x0002680000002400 */
[----:B------:R-:W-:Y:S08]  /*2480*/  HMMA.16816.F32.BF16 R52, R24, R92, R56 ;  /* 0x0000005c1834723c */ /* 0x000ff00000041838 */
[----:B------:R-:W-:Y:S01]  /*2490*/  HMMA.16816.F32.BF16 R56, R36, R90, RZ ;  /* 0x0000005a2438723c */ /* 0x000fe200000418ff */
[----:B-1----:R-:W-:-:S04]  /*24a0*/  FMUL.FTZ R0, R76, c[0x0][0x320] ;  /* 0x0000c8004c007a20 */ /* 0x002fc80000410000 */
[----:B------:R1:W1:Y:S11]  /*24b0*/  MUFU.TANH R168, R0 ;  /* 0x0000000000a87308 */ /* 0x0002760000002400 */
[----:B------:R-:W-:Y:S01]  /*24c0*/  HMMA.16816.F32.BF16 R40, R16, R44, R52 ;  /* 0x0000002c1028723c */ /* 0x000fe20000041834 */
[----:B-1----:R-:W-:-:S07]  /*24d0*/  FMUL.FTZ R0, R77, c[0x0][0x320] ;  /* 0x0000c8004d007a20 */ /* 0x002fce0000410000 */
[----:B------:R-:W-:Y:S01]  /*24e0*/  HMMA.16816.F32.BF16 R52, R28, R94, R56 ;  /* 0x0000005e1c34723c */ /* 0x000fe20000041838 */
[----:B------:R1:W1:Y:S07]  /*24f0*/  MUFU.TANH R167, R0 ;  /* 0x0000000000a77308 */ /* 0x00026e0000002400 */
[----:B------:R-:W-:Y:S01]  /*2500*/  HMMA.16816.F32.BF16 R56, R32, R96, RZ ;  /* 0x000000602038723c */ /* 0x000fe200000418ff */
[----:B-1----:R-:W-:-:S04]  /*2510*/  FMUL.FTZ R0, R78, c[0x0][0x320] ;  /* 0x0000c8004e007a20 */ /* 0x002fc80000410000 */
[----:B------:R1:W1:Y:S02]  /*2520*/  MUFU.TANH R92, R0 ;  /* 0x00000000005c7308 */ /* 0x0002640000002400 */
[----:B-1----:R-:W-:Y:S02]  /*2530*/  FMUL.FTZ R0, R79, c[0x0][0x320] ;  /* 0x0000c8004f007a20 */ /* 0x002fe40000410000 */
[----:B------:R-:W-:Y:S04]  /*2540*/  HMMA.16816.F32.BF16 R76, R8, R48, R40 ;  /* 0x00000030084c723c */ /* 0x000fe80000041828 */
[----:B------:R1:W1:Y:S04]  /*2550*/  MUFU.TANH R164, R0 ;  /* 0x0000000000a47308 */ /* 0x0002680000002400 */
[----:B------:R-:W-:Y:S01]  /*2560*/  HMMA.16816.F32.BF16 R40, R20, R46, R52 ;  /* 0x0000002e1428723c */ /* 0x000fe20000041834 */
[----:B------:R-:W5:Y:S07]  /*2570*/  LDSM.16.M88.4 R52, [R229+0x5100] ;  /* 0x00510000e534783b */ /* 0x000f6e0000000200 */
[----:B------:R-:W-:Y:S01]  /*2580*/  HMMA.16816.F32.BF16 R44, R24, R100, R56 ;  /* 0x00000064182c723c */ /* 0x000fe20000041838 */
[----:B-1----:R-:W-:-:S04]  /*2590*/  FMUL.FTZ R0, R68, c[0x0][0x320] ;  /* 0x0000c80044007a20 */ /* 0x002fc80000410000 */
[----:B------:R1:W1:Y:S02]  /*25a0*/  MUFU.TANH R166, R0 ;  /* 0x0000000000a67308 */ /* 0x0002640000002400 */
[----:B-1----:R-:W-:-:S06]  /*25b0*/  FMUL.FTZ R0, R69, c[0x0][0x320] ;  /* 0x0000c80045007a20 */ /* 0x002fcc0000410000 */
[----:B------:R1:W1:Y:S11]  /*25c0*/  MUFU.TANH R165, R0 ;  /* 0x0000000000a57308 */ /* 0x0002760000002400 */
[----:B-----5:R-:W-:Y:S01]  /*25d0*/  HMMA.16816.F32.BF16 R44, R16, R52, R44 ;  /* 0x00000034102c723c */ /* 0x020fe2000004182c */
[----:B-1----:R-:W-:-:S04]  /*25e0*/  FMUL.FTZ R0, R70, c[0x0][0x320] ;  /* 0x0000c80046007a20 */ /* 0x002fc80000410000 */
        /* <DEDUP_REMOVED lines=14> */
[----:B------:R1:W1:Y:S03]  /*26d0*/  MUFU.TANH R156, R0 ;  /* 0x00000000009c7308 */ /* 0x0002660000002400 */
[----:B------:R-:W-:Y:S01]  /*26e0*/  HMMA.16816.F32.BF16 R60, R32, R98, RZ ;  /* 0x00000062203c723c */ /* 0x000fe200000418ff */
[----:B-1----:R-:W-:-:S07]  /*26f0*/  FMUL.FTZ R0, R75, c[0x0][0x320] ;  /* 0x0000c8004b007a20 */ /* 0x002fce0000410000 */
[----:B------:R-:W-:Y:S01]  /*2700*/  HMMA.16816.F32.BF16 R72, R8, R50, R64 ;  /* 0x000000320848723c */ /* 0x000fe20000041840 */
[----:B------:R1:W1:Y:S11]  /*2710*/  MUFU.TANH R157, R0 ;  /* 0x00000000009d7308 */ /* 0x0002760000002400 */
[----:B------:R-:W-:Y:S04]  /*2720*/  @!UPT UIADD3 URZ, URZ, URZ, URZ ;  /* 0x0000003f3f3ff290 */ /* 0x000fe8000fffe03f */
[----:B------:R-:W-:Y:S08]  /*2730*/  HMMA.16816.F32.BF16 R64, R24, R102, R60 ;  /* 0x000000661840723c */ /* 0x000ff0000004183c */
[----:B------:R-:W-:Y:S01]  /*2740*/  HMMA.16816.F32.BF16 R60, R36, R104, RZ ;  /* 0x00000068243c723c */ /* 0x000fe200000418ff */
[----:B-1----:R-:W-:-:S04]  /*2750*/  FMUL.FTZ R0, R68, c[0x0][0x320] ;  /* 0x0000c80044007a20 */ /* 0x002fc80000410000 */
[----:B------:R1:W1:Y:S11]  /*2760*/  MUFU.TANH R158, R0 ;  /* 0x00000000009e7308 */ /* 0x0002760000002400 */
[----:B------:R-:W-:Y:S01]  /*2770*/  HMMA.16816.F32.BF16 R64, R16, R54, R64 ;  /* 0x000000361040723c */ /* 0x000fe20000041840 */
[----:B-1----:R-:W-:-:S07]  /*2780*/  FMUL.FTZ R0, R69, c[0x0][0x320] ;  /* 0x0000c80045007a20 */ /* 0x002fce0000410000 */
[----:B------:R-:W-:Y:S01]  /*2790*/  HMMA.16816.F32.BF16 R60, R28, R108, R60 ;  /* 0x0000006c1c3c723c */ /* 0x000fe2000004183c */
[----:B------:R1:W1:Y:S02]  /*27a0*/  MUFU.TANH R159, R0 ;  /* 0x00000000009f7308 */ /* 0x0002640000002400 */
[----:B-1----:R-:W-:-:S06]  /*27b0*/  FMUL.FTZ R0, R70, c[0x0][0x320] ;  /* 0x0000c80046007a20 */ /* 0x002fcc0000410000 */
[----:B------:R1:W1:Y:S02]  /*27c0*/  MUFU.TANH R154, R0 ;  /* 0x00000000009a7308 */ /* 0x0002640000002400 */
[----:B-1----:R-:W-:Y:S02]  /*27d0*/  FMUL.FTZ R0, R71, c[0x0][0x320] ;  /* 0x0000c80047007a20 */ /* 0x002fe40000410000 */
[----:B------:R-:W-:Y:S01]  /*27e0*/  HMMA.16816.F32.BF16 R68, R12, R50, R40 ;  /* 0x000000320c44723c */ /* 0x000fe20000041828 */
[----:B------:R-:W1:Y:S03]  /*27f0*/  LDSM.16.M88.4 R40, [R228+0x1800] ;  /* 0x00180000e428783b */ /* 0x000e660000000200 */
[----:B------:R5:W1:Y:S04]  /*2800*/  MUFU.TANH R153, R0 ;  /* 0x0000000000997308 */ /* 0x000a680000002400 */
[----:B------:R-:W-:Y:S01]  /*2810*/  HMMA.16816.F32.BF16 R48, R36, R98, RZ ;  /* 0x000000622430723c */ /* 0x000fe200000418ff */
[----:B-----5:R-:W-:-:S04]  /*2820*/  FMUL.FTZ R0, R76, c[0x0][0x320] ;  /* 0x0000c8004c007a20 */ /* 0x020fc80000410000 */
[----:B------:R5:W1:Y:S11]  /*2830*/  MUFU.TANH R117, R0 ;  /* 0x0000000000757308 */ /* 0x000a760000002400 */
[----:B------:R-:W-:Y:S08]  /*2840*/  @!UPT UIADD3 URZ, URZ, URZ, URZ ;  /* 0x0000003f3f3ff290 */ /* 0x000ff0000fffe03f */
[----:B------:R-:W-:Y:S01]  /*2850*/  HMMA.16816.F32.BF16 R48, R28, R102, R48 ;  /* 0x000000661c30723c */ /* 0x000fe20000041830 */
[----:B-----5:R-:W-:-:S04]  /*2860*/  FMUL.FTZ R0, R77, c[0x0][0x320] ;  /* 0x0000c8004d007a20 */ /* 0x020fc80000410000 */
[----:B------:R5:W1:Y:S11]  /*2870*/  MUFU.TANH R152, R0 ;  /* 0x0000000000987308 */ /* 0x000a760000002400 */
[----:B------:R-:W-:Y:S08]  /*2880*/  @!UPT UIADD3 URZ, URZ, URZ, URZ ;  /* 0x0000003f3f3ff290 */ /* 0x000ff0000fffe03f */
[----:B------:R-:W-:Y:S01]  /*2890*/  HMMA.16816.F32.BF16 R48, R20, R54, R48 ;  /* 0x000000361430723c */ /* 0x000fe20000041830 */
[----:B-----5:R-:W-:-:S04]  /*28a0*/  FMUL.FTZ R0, R78, c[0x0][0x320] ;  /* 0x0000c8004e007a20 */ /* 0x020fc80000410000 */
[----:B------:R5:W1:Y:S02]  /*28b0*/  MUFU.TANH R116, R0 ;  /* 0x0000000000747308 */ /* 0x000a640000002400 */
[----:B-----5:R-:W-:Y:S02]  /*28c0*/  FMUL.FTZ R0, R79, c[0x0][0x320] ;  /* 0x0000c8004f007a20 */ /* 0x020fe40000410000 */
[----:B-1----:R-:W-:Y:S01]  /*28d0*/  HMMA.16816.F32.BF16 R76, R8, R40, R44 ;  /* 0x00000028084c723c */ /* 0x002fe2000004182c */
[----:B------:R-:W1:Y:S03]  /*28e0*/  LDSM.16.M88.4 R44, [R229+0x5900] ;  /* 0x00590000e52c783b */ /* 0x000e660000000200 */
[----:B------:R5:W1:Y:S02]  /*28f0*/  MUFU.TANH R147, R0 ;  /* 0x0000000000937308 */ /* 0x000a640000002400 */
[----:B-----5:R-:W-:-:S06]  /*2900*/  FMUL.FTZ R0, R68, c[0x0][0x320] ;  /* 0x0000c80044007a20 */ /* 0x020fcc0000410000 */
[----:B------:R5:W1:Y:S02]  /*2910*/  MUFU.TANH R148, R0 ;  /* 0x0000000000947308 */ /* 0x000a640000002400 */
[----:B-----5:R-:W-:Y:S01]  /*2920*/  FMUL.FTZ R0, R69, c[0x0][0x320] ;  /* 0x0000c80045007a20 */ /* 0x020fe20000410000 */
[----:B-1----:R-:W-:Y:S05]  /*2930*/  HMMA.16816.F32.BF16 R60, R20, R44, R60 ;  /* 0x0000002c143c723c */ /* 0x002fea000004183c */
[----:B------:R1:W1:Y:S02]  /*2940*/  MUFU.TANH R150, R0 ;  /* 0x0000000000967308 */ /* 0x0002640000002400 */
[----:B-1----:R-:W-:-:S06]  /*2950*/  FMUL.FTZ R0, R70, c[0x0][0x320] ;  /* 0x0000c80046007a20 */ /* 0x002fcc0000410000 */
        /* <DEDUP_REMOVED lines=9> */
[----:B-1----:R-:W-:-:S07]  /*29f0*/  FMUL.FTZ R0, R73, c[0x0][0x320] ;  /* 0x0000c80049007a20 */ /* 0x002fce0000410000 */
[----:B------:R-:W-:Y:S01]  /*2a00*/  HMMA.16816.F32.BF16 R56, R36, R106, RZ ;  /* 0x0000006a2438723c */ /* 0x000fe200000418ff */
        /* <DEDUP_REMOVED lines=18> */
[----:B------:R-:W-:Y:S01]  /*2b30*/  HMMA.16816.F32.BF16 R68, R12, R42, R48 ;  /* 0x0000002a0c44723c */ /* 0x000fe20000041830 */
[----:B------:R-:W1:Y:S03]  /*2b40*/  LDSM.16.M88.4 R48, [R228+0x2000] ;  /* 0x00200000e430783b */ /* 0x000e660000000200 */
[----:B------:R5:W1:Y:S04]  /*2b50*/  MUFU.TANH R144, R0 ;  /* 0x0000000000907308 */ /* 0x000a680000002400 */
[----:B------:R-:W-:Y:S08]  /*2b60*/  HMMA.16816.F32.BF16 R40, R16, R44, R52 ;  /* 0x0000002c1028723c */ /* 0x000ff00000041834 */
[----:B------:R-:W-:Y:S01]  /*2b70*/  HMMA.16816.F32.BF16 R52, R28, R110, R56 ;  /* 0x0000006e1c34723c */ /* 0x000fe20000041838 */
[----:B-----5:R-:W-:-:S04]  /*2b80*/  FMUL.FTZ R0, R76, c[0x0][0x320] ;  /* 0x0000c8004c007a20 */ /* 0x020fc80000410000 */
[----:B------:R5:W1:Y:S03]  /*2b90*/  MUFU.TANH R133, R0 ;  /* 0x0000000000857308 */ /* 0x000a660000002400 */
[----:B------:R-:W-:Y:S01]  /*2ba0*/  HMMA.16816.F32.BF16 R56, R32, R112, RZ ;  /* 0x000000702038723c */ /* 0x000fe200000418ff */
[----:B-----5:R-:W-:-:S04]  /*2bb0*/  FMUL.FTZ R0, R77, c[0x0][0x320] ;  /* 0x0000c8004d007a20 */ /* 0x020fc80000410000 */
[----:B------:R5:W1:Y:S02]  /*2bc0*/  MUFU.TANH R132, R0 ;  /* 0x0000000000847308 */ /* 0x000a640000002400 */
[----:B-----5:R-:W-:-:S06]  /*2bd0*/  FMUL.FTZ R0, R78, c[0x0][0x320] ;  /* 0x0000c8004e007a20 */ /* 0x020fcc0000410000 */
[----:B------:R5:W1:Y:S02]  /*2be0*/  MUFU.TANH R135, R0 ;  /* 0x0000000000877308 */ /* 0x000a640000002400 */
[----:B-----5:R-:W-:Y:S02]  /*2bf0*/  FMUL.FTZ R0, R79, c[0x0][0x320] ;  /* 0x0000c8004f007a20 */ /* 0x020fe40000410000 */
[----:B-1----:R-:W-:Y:S04]  /*2c00*/  HMMA.16816.F32.BF16 R76, R8, R48, R40 ;  /* 0x00000030084c723c */ /* 0x002fe80000041828 */
        /* <DEDUP_REMOVED lines=33> */
[----:B------:R1:W1:Y:S02]  /*2e20*/  MUFU.TANH R103, R0 ;  /* 0x0000000000677308 */ /* 0x0002640000002400 */
[----:B-1----:R-:W-:Y:S11]  /*2e30*/  FMUL.FTZ R0, R69, c[0x0][0x320] ;  /* 0x0000c80045007a20 */ /* 0x002ff60000410000 */
[----:B------:R-:W-:Y:S06]  /*2e40*/  @!UPT UIADD3 URZ, URZ, URZ, URZ ;  /* 0x0000003f3f3ff290 */ /* 0x000fec000fffe03f */
        /* <DEDUP_REMOVED lines=8> */
[C---:B------:R-:W-:Y:S08]  /*2ed0*/  HMMA.16816.F32.BF16 R48, R36.reuse, R114, RZ ;  /* 0x000000722430723c */ /* 0x040ff000000418ff */
[----:B------:R-:W-:Y:S01]  /*2ee0*/  HMMA.16816.F32.BF16 R36, R36, R126, RZ ;  /* 0x0000007e2424723c */ /* 0x000fe200000418ff */
[----:B-----5:R-:W-:-:S04]  /*2ef0*/  FMUL.FTZ R0, R76, c[0x0][0x320] ;  /* 0x0000c8004c007a20 */ /* 0x020fc80000410000 */
[----:B------:R5:W1:Y:S11]  /*2f00*/  MUFU.TANH R93, R0 ;  /* 0x00000000005d7308 */ /* 0x000a760000002400 */
[----:B------:R-:W-:Y:S01]  /*2f10*/  HMMA.16816.F32.BF16 R48, R28, R122, R48 ;  /* 0x0000007a1c30723c */ /* 0x000fe20000041830 */
[----:B-----5:R-:W-:-:S07]  /*2f20*/  FMUL.FTZ R0, R77, c[0x0][0x320] ;  /* 0x0000c8004d007a20 */ /* 0x020fce0000410000 */
[----:B------:R-:W-:Y:S01]  /*2f30*/  HMMA.16816.F32.BF16 R28, R28, R130, R36 ;  /* 0x000000821c1c723c */ /* 0x000fe20000041824 */
[----:B------:R5:W1:Y:S11]  /*2f40*/  MUFU.TANH R91, R0 ;  /* 0x00000000005b7308 */ /* 0x000a760000002400 */
[----:B------:R-:W-:Y:S04]  /*2f50*/  @!UPT UIADD3 URZ, URZ, URZ, URZ ;  /* 0x0000003f3f3ff290 */ /* 0x000fe8000fffe03f */
[----:B------:R-:W-:Y:S01]  /*2f60*/  HMMA.16816.F32.BF16 R48, R20, R54, R48 ;  /* 0x000000361430723c */ /* 0x000fe20000041830 */
[----:B-----5:R-:W-:-:S04]  /*2f70*/  FMUL.FTZ R0, R78, c[0x0][0x320] ;  /* 0x0000c8004e007a20 */ /* 0x020fc80000410000 */
[----:B------:R5:W1:Y:S03]  /*2f80*/  MUFU.TANH R90, R0 ;  /* 0x00000000005a7308 */ /* 0x000a660000002400 */
[----:B------:R-:W-:Y:S01]  /*2f90*/  HMMA.16816.F32.BF16 R52, R16, R54, R64 ;  /* 0x000000361034723c */ /* 0x000fe20000041840 */
[----:B-----5:R-:W-:-:S07]  /*2fa0*/  FMUL.FTZ R0, R79, c[0x0][0x320] ;  /* 0x0000c8004f007a20 */ /* 0x020fce0000410000 */
[C---:B-1----:R-:W-:Y:S01]  /*2fb0*/  HMMA.16816.F32.BF16 R76, R8.reuse, R40, R44 ;  /* 0x00000028084c723c */ /* 0x042fe2000004182c */
[----:B------:R-:W1:Y:S01]  /*2fc0*/  LDSM.16.M88.4 R44, [R229+0x6900] ;  /* 0x00690000e52c783b */ /* 0x000e620000000200 */
[----:B------:R5:W1:Y:S11]  /*2fd0*/  MUFU.TANH R89, R0 ;  /* 0x0000000000597308 */ /* 0x000a760000002400 */
[----:B------:R-:W-:Y:S03]  /*2fe0*/  @!UPT UIADD3 URZ, URZ, URZ, URZ ;  /* 0x0000003f3f3ff290 */ /* 0x000fe6000fffe03f */
[----:B------:R-:W-:Y:S08]  /*2ff0*/  HMMA.16816.F32.BF16 R64, R8, R42, R52 ;  /* 0x0000002a0840723c */ /* 0x000ff00000041834 */
[----:B------:R-:W-:Y:S01]  /*3000*/  HMMA.16816.F32.BF16 R52, R32, R126, RZ ;  /* 0x0000007e2034723c */ /* 0x000fe200000418ff */
[----:B-----5:R-:W-:-:S04]  /*3010*/  FMUL.FTZ R0, R68, c[0x0][0x320] ;  /* 0x0000c80044007a20 */ /* 0x020fc80000410000 */
[----:B------:R5:W1:Y:S01]  /*3020*/  MUFU.TANH R88, R0 ;  /* 0x0000000000587308 */ /* 0x000a620000002400 */
[----:B------:R-:W-:Y:S02]  /*3030*/  FMUL.FTZ R77, R77, c[0x0][0x320] ;  /* 0x0000c8004d4d7a20 */ /* 0x000fe40000410000 */
[----:B------:R-:W-:Y:S02]  /*3040*/  FMUL.FTZ R78, R78, c[0x0][0x320] ;  /* 0x0000c8004e4e7a20 */ /* 0x000fe40000410000 */
[----:B------:R-:W-:-:S03]  /*3050*/  FMUL.FTZ R79, R79, c[0x0][0x320] ;  /* 0x0000c8004f4f7a20 */ /* 0x000fc60000410000 */
[----:B------:R-:W1:Y:S03]  /*3060*/  MUFU.TANH R77, R77 ;  /* 0x0000004d004d7308 */ /* 0x000e660000002400 */
[----:B------:R-:W-:Y:S02]  /*3070*/  FMUL.FTZ R64, R64, c[0x0][0x320] ;  /* 0x0000c80040407a20 */ /* 0x000fe40000410000 */
[----:B------:R-:W-:Y:S02]  /*3080*/  FMUL.FTZ R65, R65, c[0x0][0x320] ;  /* 0x0000c80041417a20 */ /* 0x000fe40000410000 */
[----:B------:R-:W-:Y:S02]  /*3090*/  FMUL.FTZ R66, R66, c[0x0][0x320] ;  /* 0x0000c80042427a20 */ /* 0x000fe40000410000 */
[----:B-----5:R-:W-:Y:S01]  /*30a0*/  FMUL.FTZ R0, R69, c[0x0][0x320] ;  /* 0x0000c80045007a20 */ /* 0x020fe20000410000 */
[----:B------:R-:W1:Y:S01]  /*30b0*/  MUFU.TANH R78, R78 ;  /* 0x0000004e004e7308 */ /* 0x000e620000002400 */
[----:B------:R-:W-:Y:S07]  /*30c0*/  HMMA.16816.F32.BF16 R36, R24, R130, R52 ;  /* 0x000000821824723c */ /* 0x000fee0000041834 */
[----:B------:R5:W1:Y:S08]  /*30d0*/  MUFU.TANH R87, R0 ;  /* 0x0000000000577308 */ /* 0x000a700000002400 */
[----:B------:R-:W1:Y:S01]  /*30e0*/  MUFU.TANH R79, R79 ;  /* 0x0000004f004f7308 */ /* 0x000e620000002400 */
[----:B-----5:R-:W-:-:S07]  /*30f0*/  FMUL.FTZ R0, R70, c[0x0][0x320] ;  /* 0x0000c80046007a20 */ /* 0x020fce0000410000 */
[----:B------:R-:W1:Y:S08]  /*3100*/  MUFU.TANH R64, R64 ;  /* 0x0000004000407308 */ /* 0x000e700000002400 */
[----:B------:R5:W1:Y:S08]  /*3110*/  MUFU.TANH R86, R0 ;  /* 0x0000000000567308 */ /* 0x000a700000002400 */
[----:B------:R-:W1:Y:S01]  /*3120*/  MUFU.TANH R65, R65 ;  /* 0x0000004100417308 */ /* 0x000e620000002400 */
[----:B-----5:R-:W-:-:S07]  /*3130*/  FMUL.FTZ R0, R71, c[0x0][0x320] ;  /* 0x0000c80047007a20 */ /* 0x020fce0000410000 */
[----:B------:R-:W1:Y:S01]  /*3140*/  MUFU.TANH R66, R66 ;  /* 0x0000004200427308 */ /* 0x000e620000002400 */
[----:B------:R-:W-:Y:S07]  /*3150*/  HMMA.16816.F32.BF16 R68, R12, R40, R56 ;  /* 0x000000280c44723c */ /* 0x000fee0000041838 */
[----:B------:R5:W1:Y:S01]  /*3160*/  MUFU.TANH R85, R0 ;  /* 0x0000000000557308 */ /* 0x000a620000002400 */
[----:B------:R-:W-:Y:S01]  /*3170*/  HMMA.16816.F32.BF16 R56, R32, R124, RZ ;  /* 0x0000007c2038723c */ /* 0x000fe200000418ff */
[----:B-----5:R-:W-:-:S06]  /*3180*/  FMUL.FTZ R0, R72, c[0x0][0x320] ;  /* 0x0000c80048007a20 */ /* 0x020fcc0000410000 */
[----:B------:R5:W1:Y:S11]  /*3190*/  MUFU.TANH R84, R0 ;  /* 0x0000000000547308 */ /* 0x000a760000002400 */
[----:B------:R-:W-:Y:S06]  /*31a0*/  @!UPT UIADD3 URZ, URZ, URZ, URZ ;  /* 0x0000003f3f3ff290 */ /* 0x000fec000fffe03f */
[----:B------:R-:W-:Y:S01]  /*31b0*/  HMMA.16816.F32.BF16 R56, R24, R128, R56 ;  /* 0x000000801838723c */ /* 0x000fe20000041838 */
[----:B-----5:R-:W-:-:S04]  /*31c0*/  FMUL.FTZ R0, R73, c[0x0][0x320] ;  /* 0x0000c80049007a20 */ /* 0x020fc80000410000 */
[----:B------:R5:W2:Y:S11]  /*31d0*/  MUFU.TANH R83, R0 ;  /* 0x0000000000537308 */ /* 0x000ab60000002400 */
[----:B------:R-:W-:Y:S08]  /*31e0*/  @!UPT UIADD3 URZ, URZ, URZ, URZ ;  /* 0x0000003f3f3ff290 */ /* 0x000ff0000fffe03f */
[----:B-1----:R-:W-:Y:S01]  /*31f0*/  HMMA.16816.F32.BF16 R32, R16, R44, R56 ;  /* 0x0000002c1020723c */ /* 0x002fe20000041838 */
[----:B-----5:R-:W-:-:S07]  /*3200*/  FMUL.FTZ R0, R74, c[0x0][0x320] ;  /* 0x0000c8004a007a20 */ /* 0x020fce0000410000 */
[----:B------:R-:W-:Y:S01]  /*3210*/  HMMA.16816.F32.BF16 R16, R16, R46, R36 ;  /* 0x0000002e1010723c */ /* 0x000fe20000041824 */
[----:B------:R1:W1:Y:S02]  /*3220*/  MUFU.TANH R82, R0 ;  /* 0x0000000000527308 */ /* 0x0002640000002400 */
[----:B-1----:R-:W-:-:S06]  /*3230*/  FMUL.FTZ R0, R75, c[0x0][0x320] ;  /* 0x0000c8004b007a20 */ /* 0x002fcc0000410000 */
[----:B------:R1:W1:Y:S02]  /*3240*/  MUFU.TANH R81, R0 ;  /* 0x0000000000517308 */ /* 0x0002640000002400 */
[----:B-1----:R-:W-:-:S06]  /*3250*/  FMUL.FTZ R0, R68, c[0x0][0x320] ;  /* 0x0000c80044007a20 */ /* 0x002fcc0000410000 */
[----:B------:R1:W1:Y:S02]  /*3260*/  MUFU.TANH R80, R0 ;  /* 0x0000000000507308 */ /* 0x0002640000002400 */
[----:B-1----:R-:W-:-:S06]  /*3270*/  FMUL.FTZ R0, R69, c[0x0][0x320] ;  /* 0x0000c80045007a20 */ /* 0x002fcc0000410000 */
[----:B------:R1:W1:Y:S02]  /*3280*/  MUFU.TANH R75, R0 ;  /* 0x00000000004b7308 */ /* 0x0002640000002400 */
[----:B-1----:R-:W-:-:S06]  /*3290*/  FMUL.FTZ R0, R70, c[0x0][0x320] ;  /* 0x0000c80046007a20 */ /* 0x002fcc0000410000 */
[----:B------:R1:W1:Y:S02]  /*32a0*/  MUFU.TANH R74, R0 ;  /* 0x00000000004a7308 */ /* 0x0002640000002400 */
[----:B-1----:R-:W-:Y:S02]  /*32b0*/  FMUL.FTZ R0, R71, c[0x0][0x320] ;  /* 0x0000c80047007a20 */ /* 0x002fe40000410000 */
[----:B------:R-:W-:Y:S01]  /*32c0*/  HMMA.16816.F32.BF16 R68, R12, R42, R48 ;  /* 0x0000002a0c44723c */ /* 0x000fe20000041830 */
[----:B------:R-:W1:Y:S03]  /*32d0*/  LDSM.16.M88.4 R48, [R228+0x3000] ;  /* 0x00300000e430783b */ /* 0x000e660000000200 */
[----:B------:R5:W1:Y:S01]  /*32e0*/  MUFU.TANH R73, R0 ;  /* 0x0000000000497308 */ /* 0x000a620000002400 */
[----:B------:R-:W-:-:S04]  /*32f0*/  DEPBAR.LE SB0, 0x0 ;  /* 0x000080000000791a */ /* 0x000fc80000000000 */
[C---:B------:R-:W-:Y:S08]  /*3300*/  HMMA.16816.F32.BF16 R40, R20.reuse, R44, R60 ;  /* 0x0000002c1428723c */ /* 0x040ff0000004183c */
[----:B------:R-:W-:Y:S01]  /*3310*/  HMMA.16816.F32.BF16 R20, R20, R46, R28 ;  /* 0x0000002e1414723c */ /* 0x000fe2000004181c */
[----:B-----5:R-:W-:-:S04]  /*3320*/  FMUL.FTZ R0, R76, c[0x0][0x320] ;  /* 0x0000c8004c007a20 */ /* 0x020fc80000410000 */
[----:B------:R5:W1:Y:S02]  /*3330*/  MUFU.TANH R72, R0 ;  /* 0x0000000000487308 */ /* 0x000a640000002400 */
[----:B------:R-:W-:Y:S02]  /*3340*/  FMUL.FTZ R68, R68, c[0x0][0x320] ;  /* 0x0000c80044447a20 */ /* 0x000fe40000410000 */
[----:B------:R-:W-:Y:S02]  /*3350*/  FMUL.FTZ R69, R69, c[0x0][0x320] ;  /* 0x0000c80045457a20 */ /* 0x000fe40000410000 */
[----:B------:R-:W-:Y:S02]  /*3360*/  FMUL.FTZ R70, R70, c[0x0][0x320] ;  /* 0x0000c80046467a20 */ /* 0x000fe40000410000 */
[----:B------:R-:W-:Y:S01]  /*3370*/  FMUL.FTZ R71, R71, c[0x0][0x320] ;  /* 0x0000c80047477a20 */ /* 0x000fe20000410000 */
[----:B------:R-:W2:Y:S01]  /*3380*/  MUFU.TANH R68, R68 ;  /* 0x0000004400447308 */ /* 0x000ea20000002400 */
[----:B-----5:R-:W-:-:S07]  /*3390*/  FMUL.FTZ R0, R67, c[0x0][0x320] ;  /* 0x0000c80043007a20 */ /* 0x020fce0000410000 */
[----:B------:R-:W2:Y:S01]  /*33a0*/  MUFU.TANH R69, R69 ;  /* 0x0000004500457308 */ /* 0x000ea20000002400 */
[-C--:B-1----:R-:W-:Y:S07]  /*33b0*/  HMMA.16816.F32.BF16 R24, R8, R48.reuse, R32 ;  /* 0x000000300818723c */ /* 0x082fee0000041820 */
[----:B------:R-:W1:Y:S01]  /*33c0*/  MUFU.TANH R60, R70 ;  /* 0x00000046003c7308 */ /* 0x000e620000002400 */
[C---:B------:R-:W-:Y:S07]  /*33d0*/  HMMA.16816.F32.BF16 R40, R12.reuse, R48, R40 ;  /* 0x000000300c28723c */ /* 0x040fee0000041828 */
[----:B------:R-:W1:Y:S01]  /*33e0*/  MUFU.TANH R56, R71 ;  /* 0x0000004700387308 */ /* 0x000e620000002400 */
[-C--:B------:R-:W-:Y:S07]  /*33f0*/  HMMA.16816.F32.BF16 R12, R12, R50.reuse, R20 ;  /* 0x000000320c0c723c */ /* 0x080fee0000041814 */
[----:B------:R5:W1:Y:S01]  /*3400*/  MUFU.TANH R52, R0 ;  /* 0x0000000000347308 */ /* 0x000a620000002400 */
[----:B------:R-:W-:Y:S01]  /*3410*/  HMMA.16816.F32.BF16 R8, R8, R50, R16 ;  /* 0x000000320808723c */ /* 0x000fe20000041810 */
[----:B------:R-:W-:-:S02]  /*3420*/  FMUL.FTZ R24, R24, c[0x0][0x320] ;  /* 0x0000c80018187a20 */ /* 0x000fc40000410000 */
[----:B------:R-:W-:Y:S02]  /*3430*/  FMUL.FTZ R25, R25, c[0x0][0x320] ;  /* 0x0000c80019197a20 */ /* 0x000fe40000410000 */
[----:B------:R-:W-:Y:S02]  /*3440*/  FMUL.FTZ R26, R26, c[0x0][0x320] ;  /* 0x0000c8001a1a7a20 */ /* 0x000fe40000410000 */
[----:B------:R-:W1:Y:S01]  /*3450*/  MUFU.TANH R34, R24 ;  /* 0x0000001800227308 */ /* 0x000e620000002400 */
[----:B------:R-:W-:Y:S02]  /*3460*/  FMUL.FTZ R27, R27, c[0x0][0x320] ;  /* 0x0000c8001b1b7a20 */ /* 0x000fe40000410000 */
[----:B------:R-:W-:Y:S02]  /*3470*/  FMUL.FTZ R40, R40, c[0x0][0x320] ;  /* 0x0000c80028287a20 */ /* 0x000fe40000410000 */
[----:B------:R-:W-:Y:S02]  /*3480*/  FMUL.FTZ R41, R41, c[0x0][0x320] ;  /* 0x0000c80029297a20 */ /* 0x000fe40000410000 */
[----:B------:R-:W-:Y:S01]  /*3490*/  FMUL.FTZ R42, R42, c[0x0][0x320] ;  /* 0x0000c8002a2a7a20 */ /* 0x000fe20000410000 */
[----:B------:R-:W1:Y:S01]  /*34a0*/  MUFU.TANH R35, R25 ;  /* 0x0000001900237308 */ /* 0x000e620000002400 */
[----:B-----5:R-:W-:-:S02]  /*34b0*/  FMUL.FTZ R0, R43, c[0x0][0x320] ;  /* 0x0000c8002b007a20 */ /* 0x020fc40000410000 */
[----:B------:R-:W-:Y:S02]  /*34c0*/  FMUL.FTZ R12, R12, c[0x0][0x320] ;  /* 0x0000c8000c0c7a20 */ /* 0x000fe40000410000 */
[----:B------:R-:W-:Y:S02]  /*34d0*/  FMUL.FTZ R13, R13, c[0x0][0x320] ;  /* 0x0000c8000d0d7a20 */ /* 0x000fe40000410000 */
[----:B------:R-:W-:Y:S01]  /*34e0*/  FMUL.FTZ R14, R14, c[0x0][0x320] ;  /* 0x0000c8000e0e7a20 */ /* 0x000fe20000410000 */
[----:B------:R-:W1:Y:S01]  /*34f0*/  MUFU.TANH R37, R26 ;  /* 0x0000001a00257308 */ /* 0x000e620000002400 */
[----:B------:R-:W-:Y:S02]  /*3500*/  FMUL.FTZ R15, R15, c[0x0][0x320] ;  /* 0x0000c8000f0f7a20 */ /* 0x000fe40000410000 */
[----:B------:R-:W-:Y:S02]  /*3510*/  FMUL.FTZ R8, R8, c[0x0][0x320] ;  /* 0x0000c80008087a20 */ /* 0x000fe40000410000 */
[----:B------:R-:W-:-:S02]  /*3520*/  FMUL.FTZ R9, R9, c[0x0][0x320] ;  /* 0x0000c80009097a20 */ /* 0x000fc40000410000 */
[----:B------:R-:W-:Y:S01]  /*3530*/  FMUL.FTZ R10, R10, c[0x0][0x320] ;  /* 0x0000c8000a0a7a20 */ /* 0x000fe20000410000 */
[----:B------:R-:W1:Y:S01]  /*3540*/  MUFU.TANH R36, R27 ;  /* 0x0000001b00247308 */ /* 0x000e620000002400 */
[----:B------:R-:W-:-:S07]  /*3550*/  FMUL.FTZ R11, R11, c[0x0][0x320] ;  /* 0x0000c8000b0b7a20 */ /* 0x000fce0000410000 */
[----:B------:R-:W1:Y:S08]  /*3560*/  MUFU.TANH R33, R40 ;  /* 0x0000002800217308 */ /* 0x000e700000002400 */
        /* <DEDUP_REMOVED lines=10> */
[----:B------:R5:W1:Y:S02]  /*3610*/  MUFU.TANH R48, R0 ;  /* 0x0000000000307308 */ /* 0x000a640000002400 */
[----:B-----5:R-:W-:Y:S01]  /*3620*/  LOP3.LUT R0, R5, R2, RZ, 0xfc, !PT ;  /* 0x0000000205007212 */ /* 0x020fe200078efcff */
[----:B------:R-:W-:Y:S06]  /*3630*/  BAR.SYNC.DEFER_BLOCKING 0x0 ;  /* 0x0000000000007b1d */ /* 0x000fec0000010000 */
[----:B------:R-:W-:Y:S05]  /*3640*/  @!P0 BRA `(.L_x_18) ;  /* 0x0000020000008947 */ /* 0x000fea0003800000 */
[----:B-1234-:R-:W-:Y:S01]  /*3650*/  IADD3 R8, R200, -0x2, RZ ;  /* 0xfffffffec8087810 */ /* 0x01efe20007ffe0ff */
[----:B------:R-:W-:-:S03]  /*3660*/  IMAD.SHL.U32 R18, R193, 0x20, RZ ;  /* 0x00000020c1127824 */ /* 0x000fc600078e00ff */
[----:B------:R-:W-:Y:S01]  /*3670*/  SHF.R.S32.HI R5, RZ, 0x1f, R8 ;  /* 0x0000001fff057819 */ /* 0x000fe20000011408 */
[----:B------:R-:W-:Y:S02]  /*3680*/  IMAD R2, R191, R8, RZ ;  /* 0x00000008bf027224 */ /* 0x000fe400078e02ff */
[----:B------:R-:W-:-:S04]  /*3690*/  IMAD.WIDE.U32 R8, R8, R196, R202 ;  /* 0x000000c408087225 */ /* 0x000fc800078e00ca */
[----:B------:R-:W-:Y:S01]  /*36a0*/  IMAD R2, R5, R196, R2 ;  /* 0x000000c405027224 */ /* 0x000fe200078e0202 */
[----:B------:R-:W-:Y:S02]  /*36b0*/  LEA R6, P0, R8, c[0x0][0x1c8], 0x1 ;  /* 0x0000720008067a11 */ /* 0x000fe400078008ff */
[----:B------:R-:W-:Y:S01]  /*36c0*/  SHF.L.U64.HI R5, R193, 0x5, R194 ;  /* 0x00000005c1057819 */ /* 0x000fe200000102c2 */
[----:B------:R-:W-:Y:S01]  /*36d0*/  IMAD.IADD R2, R9, 0x1, R2 ;  /* 0x0000000109027824 */ /* 0x000fe200078e0202 */
[----:B------:R-:W-:-:S04]  /*36e0*/  IADD3 R14, P2, R18, R6, RZ ;  /* 0x00000006120e7210 */ /* 0x000fc80007f5e0ff */
[----:B------:R-:W-:Y:S02]  /*36f0*/  LEA.HI.X R7, R8, c[0x0][0x1cc], R2, 0x1, P0 ;  /* 0x0000730008077a11 */ /* 0x000fe400000f0c02 */
[----:B------:R-:W-:-:S03]  /*3700*/  IADD3 R12, P0, R14, R18, RZ ;  /* 0x000000120e0c7210 */ /* 0x000fc60007f1e0ff */
[----:B------:R-:W-:Y:S01]  /*3710*/  IMAD.X R15, R5, 0x1, R7, P2 ;  /* 0x00000001050f7824 */ /* 0x000fe200010e0607 */
[-C--:B------:R-:W-:Y:S01]  /*3720*/  IADD3 R10, P2, R12, R18.reuse, RZ ;  /* 0x000000120c0a7210 */ /* 0x080fe20007f5e0ff */
[----:B------:R-:W-:Y:S01]  /*3730*/  @!PT LDS RZ, [RZ] ;  /* 0x00000000fffff984 */ /* 0x000fe20000000800 */
[----:B------:R-:W-:Y:S01]  /*3740*/  @!PT LDS RZ, [RZ] ;  /* 0x00000000fffff984 */ /* 0x000fe20000000800 */
[----:B------:R-:W-:Y:S01]  /*3750*/  @!PT LDS RZ, [RZ] ;  /* 0x00000000fffff984 */ /* 0x000fe20000000800 */
[----:B------:R1:W-:Y:S02]  /*3760*/  LDGSTS.E.BYPASS.LTC128B.128 [R241+0x3900], [R6.64], !P1 ;  /* 0x0390000006f17fae */ /* 0x0003e4000c901d48 */
[--C-:B------:R-:W-:Y:S01]  /*3770*/  IMAD.X R13, R15, 0x1, R5.reuse, P0 ;  /* 0x000000010f0d7824 */ /* 0x100fe200000e0605 */
[----:B------:R-:W-:Y:S01]  /*3780*/  IADD3 R8, P0, R10, R18, RZ ;  /* 0x000000120a087210 */ /* 0x000fe20007f1e0ff */
[----:B------:R2:W-:Y:S02]  /*3790*/  LDGSTS.E.BYPASS.LTC128B.128 [R241+0x4100], [R14.64], !P1 ;  /* 0x041000000ef17fae */ /* 0x0005e4000c901d48 */
[--C-:B------:R-:W-:Y:S02]  /*37a0*/  IMAD.X R11, R13, 0x1, R5.reuse, P2 ;  /* 0x000000010d0b7824 */ /* 0x100fe400010e0605 */
[----:B------:R3:W-:Y:S02]  /*37b0*/  LDGSTS.E.BYPASS.LTC128B.128 [R241+0x4900], [R12.64], !P1 ;  /* 0x049000000cf17fae */ /* 0x0007e4000c901d48 */
[----:B------:R-:W-:-:S02]  /*37c0*/  IMAD.X R9, R11, 0x1, R5, P0 ;  /* 0x000000010b097824 */ /* 0x000fc400000e0605 */
[----:B------:R3:W-:Y:S04]  /*37d0*/  LDGSTS.E.BYPASS.LTC128B.128 [R241+0x5100], [R10.64], !P1 ;  /* 0x051000000af17fae */ /* 0x0007e8000c901d48 */
[----:B------:R3:W-:Y:S01]  /*37e0*/  LDGSTS.E.BYPASS.LTC128B.128 [R241+0x5900], [R8.64], !P1 ;  /* 0x0590000008f17fae */ /* 0x0007e2000c901d48 */
[----:B-1----:R-:W-:-:S04]  /*37f0*/  IADD3 R6, P2, R8, R18, RZ ;  /* 0x0000001208067210 */ /* 0x002fc80007f5e0ff */
[----:B--2---:R-:W-:Y:S01]  /*3800*/  IADD3 R14, P0, R6, R18, RZ ;  /* 0x00000012060e7210 */ /* 0x004fe20007f1e0ff */
[----:B------:R-:W-:-:S04]  /*3810*/  IMAD.X R7, R9, 0x1, R5, P2 ;  /* 0x0000000109077824 */ /* 0x000fc800010e0605 */
[----:B------:R-:W-:Y:S01]  /*3820*/  IMAD.X R15, R7, 0x1, R5, P0 ;  /* 0x00000001070f7824 */ /* 0x000fe200000e0605 */
[----:B------:R3:W-:Y:S04]  /*3830*/  LDGSTS.E.BYPASS.LTC128B.128 [R241+0x6100], [R6.64], !P1 ;  /* 0x0610000006f17fae */ /* 0x0007e8000c901d48 */
[----:B------:R3:W-:Y:S03]  /*3840*/  LDGSTS.E.BYPASS.LTC128B.128 [R241+0x6900], [R14.64], !P1 ;  /* 0x069000000ef17fae */ /* 0x0007e6000c901d48 */
.L_x_18:
[----:B-1234-:R-:W-:Y:S01]  /*3850*/  LOP3.LUT R2, R190, 0xffffffe0, RZ, 0xc0, !PT ;  /* 0xffffffe0be027812 */ /* 0x01efe200078ec0ff */
[----:B------:R-:W-:Y:S01]  /*3860*/  IMAD.SHL.U32 R224, R0, 0x2, RZ ;  /* 0x0000000200e07824 */ /* 0x000fe200078e00ff */
[----:B------:R-:W-:Y:S01]  /*3870*/  IADD3 R6, R155, c[0x0][0x1d0], RZ ;  /* 0x000074009b067a10 */ /* 0x000fe20007ffe0ff */
[----:B------:R-:W-:Y:S01]  /*3880*/  IMAD.MOV.U32 R190, RZ, RZ, R200 ;  /* 0x000000ffffbe7224 */ /* 0x000fe200078e00c8 */
[----:B------:R-:W0:Y:S01]  /*3890*/  LDGDEPBAR ;  /* 0x00000000000079af */ /* 0x000e220000000000 */
[----:B------:R-:W-:-:S02]  /*38a0*/  IMAD.IADD R2, R192, 0x1, -R2 ;  /* 0x00000001c0027824 */ /* 0x000fc400078e0a02 */
[--C-:B------:R-:W-:Y:S02]  /*38b0*/  IMAD R225, R4, 0x2, R224.reuse ;  /* 0x0000000204e17824 */ /* 0x100fe400078e02e0 */
[C---:B------:R-:W-:Y:S01]  /*38c0*/  IMAD R227, R3.reuse, 0x2, R224 ;  /* 0x0000000203e37824 */ /* 0x040fe200078e02e0 */
[----:B------:R-:W-:Y:S01]  /*38d0*/  SHF.R.S32.HI R5, RZ, 0x1f, R2 ;  /* 0x0000001fff057819 */ /* 0x000fe20000011402 */
[----:B------:R-:W-:Y:S02]  /*38e0*/  IMAD R226, R3, 0x2, R225 ;  /* 0x0000000203e27824 */ /* 0x000fe400078e02e1 */
[----:B------:R-:W-:Y:S01]  /*38f0*/  IMAD.MOV.U32 R192, RZ, RZ, R199 ;  /* 0x000000ffffc07224 */ /* 0x000fe200078e00c7 */
[----:B------:R-:W-:-:S04]  /*3900*/  LEA.HI R5, R5, R2, RZ, 0x2 ;  /* 0x0000000205057211 */ /* 0x000fc800078f10ff */
[----:B------:R-:W-:-:S05]  /*3910*/  LOP3.LUT R5, R5, 0x7ffffffc, RZ, 0xc0, !PT ;  /* 0x7ffffffc05057812 */ /* 0x000fca00078ec0ff */
[----:B------:R-:W-:-:S04]  /*3920*/  IMAD.IADD R2, R2, 0x1, -R5 ;  /* 0x0000000102027824 */ /* 0x000fc800078e0a05 */
[----:B------:R-:W-:-:S05]  /*3930*/  IMAD R2, R2, -0x2, R6 ;  /* 0xfffffffe02027824 */ /* 0x000fca00078e0206 */
[C---:B------:R-:W-:Y:S02]  /*3940*/  ISETP.GT.AND P4, PT, R2.reuse, RZ, PT ;  /* 0x000000ff0200720c */ /* 0x040fe40003f84270 */
[C---:B------:R-:W-:Y:S02]  /*3950*/  ISETP.GT.AND P3, PT, R2.reuse, 0x1, PT ;  /* 0x000000010200780c */ /* 0x040fe40003f64270 */
[----:B------:R-:W-:Y:S02]  /*3960*/  ISETP.GT.AND P2, PT, R2, 0x8, PT ;  /* 0x000000080200780c */ /* 0x000fe40003f44270 */
[----:B------:R-:W-:Y:S02]  /*3970*/  FSEL R10, R189, -INF , P4 ;  /* 0xff800000bd0a7808 */ /* 0x000fe40002000000 */
[----:B------:R-:W-:Y:S02]  /*3980*/  FSEL R11, R188, -INF , P3 ;  /* 0xff800000bc0b7808 */ /* 0x000fe40001800000 */
[----:B------:R-:W-:-:S02]  /*3990*/  ISETP.GT.AND P0, PT, R2, 0x9, PT ;  /* 0x000000090200780c */ /* 0x000fc40003f04270 */
[----:B------:R-:W-:Y:S02]  /*39a0*/  FSEL R12, R183, -INF , P2 ;  /* 0xff800000b70c7808 */ /* 0x000fe40001000000 */
[----:B------:R-:W-:Y:S02]  /*39b0*/  FMNMX.FTZ R70, R10, R11, !PT ;  /* 0x0000000b0a467209 */ /* 0x000fe40007810000 */
[----:B------:R-:W-:Y:S02]  /*39c0*/  ISETP.GT.AND P6, PT, R2, 0x10, PT ;  /* 0x000000100200780c */ /* 0x000fe40003fc4270 */
[----:B------:R-:W-:Y:S02]  /*39d0*/  FSEL R13, R182, -INF , P0 ;  /* 0xff800000b60d7808 */ /* 0x000fe40000000000 */
[----:B------:R-:W-:Y:S02]  /*39e0*/  FMNMX.FTZ R70, R12, R70, !PT ;  /* 0x000000460c467209 */ /* 0x000fe40007810000 */
[----:B------:R-:W-:-:S02]  /*39f0*/  ISETP.GT.AND P5, PT, R2, 0x11, PT ;  /* 0x000000110200780c */ /* 0x000fc40003fa4270 */
[----:B------:R-:W-:Y:S02]  /*3a00*/  FSEL R14, R175, -INF , P6 ;  /* 0xff800000af0e7808 */ /* 0x000fe40003000000 */
[----:B------:R-:W-:Y:S02]  /*3a10*/  FMNMX.FTZ R70, R13, R70, !PT ;  /* 0x000000460d467209 */ /* 0x000fe40007810000 */
[----:B------:R-:W-:Y:S02]  /*3a20*/  FSEL R21, R180, -INF , P4 ;  /* 0xff800000b4157808 */ /* 0x000fe40002000000 */
[----:B------:R-:W-:Y:S02]  /*3a30*/  FSEL R15, R185, -INF , P4 ;  /* 0xff800000b90f7808 */ /* 0x000fe40002000000 */
[----:B------:R-:W-:Y:S02]  /*3a40*/  FSEL R40, R187, -INF , P4 ;  /* 0xff800000bb287808 */ /* 0x000fe40002000000 */
        /* <DEDUP_REMOVED lines=18> */
[----:B------:R-:W-:-:S02]  /*3b70*/  FSEL R108, R117, -INF , P2 ;  /* 0xff800000756c7808 */ /* 0x000fc40001000000 */
[----:B------:R-:W-:Y:S02]  /*3b80*/  ISETP.GT.AND P0, PT, R2, 0x21, PT ;  /* 0x000000210200780c */ /* 0x000fe40003f04270 */
[----:B------:R-:W-:Y:S02]  /*3b90*/  FSEL R117, R158, -INF , P2 ;  /* 0xff8000009e757808 */ /* 0x000fe40001000000 */
[----:B------:R-:W-:Y:S02]  /*3ba0*/  FMNMX.FTZ R70, R31, R70, !PT ;  /* 0x000000461f467209 */ /* 0x000fe40007810000 */
[----:B------:R-:W-:Y:S02]  /*3bb0*/  FSEL R71, R92, -INF , P6 ;  /* 0xff8000005c477808 */ /* 0x000fe40003000000 */
[----:B------:R-:W-:Y:S02]  /*3bc0*/  FSEL R44, R168, -INF , P6 ;  /* 0xff800000a82c7808 */ /* 0x000fe40003000000 */
[----:B------:R-:W-:-:S02]  /*3bd0*/  FSEL R98, R171, -INF , P6 ;  /* 0xff800000ab627808 */ /* 0x000fc40003000000 */
[----:B------:R-:W-:Y:S02]  /*3be0*/  ISETP.GT.AND P6, PT, R2, 0x28, PT ;  /* 0x000000280200780c */ /* 0x000fe40003fc4270 */
[----:B------:R-:W-:Y:S02]  /*3bf0*/  FSEL R112, R116, -INF , P2 ;  /* 0xff80000074707808 */ /* 0x000fe40001000000 */
[----:B------:R-:W-:Y:S02]  /*3c00*/  FSEL R116, R159, -INF , P0 ;  /* 0xff8000009f747808 */ /* 0x000fe40000000000 */
[----:B------:R-:W-:Y:S02]  /*3c10*/  FMNMX.FTZ R70, R117, R70, !PT ;  /* 0x0000004675467209 */ /* 0x000fe40007810000 */
[----:B------:R-:W-:Y:S02]  /*3c20*/  FSEL R92, R164, -INF , P5 ;  /* 0xff800000a45c7808 */ /* 0x000fe40002800000 */
[----:B------:R-:W-:-:S02]  /*3c30*/  FSEL R45, R167, -INF , P5 ;  /* 0xff800000a72d7808 */ /* 0x000fc40002800000 */
[----:B------:R-:W-:Y:S02]  /*3c40*/  FSEL R99, R170, -INF , P5 ;  /* 0xff800000aa637808 */ /* 0x000fe40002800000 */
[----:B------:R-:W-:Y:S02]  /*3c50*/  FSEL R114, R118, -INF , P6 ;  /* 0xff80000076727808 */ /* 0x000fe40003000000 */
[----:B------:R-:W-:Y:S02]  /*3c60*/  ISETP.GT.AND P5, PT, R2, 0x29, PT ;  /* 0x000000290200780c */ /* 0x000fe40003fa4270 */
[----:B------:R-:W-:Y:S02]  /*3c70*/  FSEL R118, R148, -INF , P6 ;  /* 0xff80000094767808 */ /* 0x000fe40003000000 */
[----:B------:R-:W-:Y:S02]  /*3c80*/  FMNMX.FTZ R70, R116, R70, !PT ;  /* 0x0000004674467209 */ /* 0x000fe40007810000 */
        /* <DEDUP_REMOVED lines=61> */
[----:B------:R-:W-:Y:S02]  /*4060*/  FMNMX.FTZ R70, R242, R70, !PT ;  /* 0x00000046f2467209 */ /* 0x000fe40007810000 */
[----:B------:R-:W-:Y:S02]  /*4070*/  ISETP.GT.AND P3, PT, R2, 0x58, PT ;  /* 0x000000580200780c */ /* 0x000fe40003f64270 */
        /* <DEDUP_REMOVED lines=28> */
[----:B------:R-:W-:Y:S02]  /*4240*/  FMNMX.FTZ R70, R188, R70, !PT ;  /* 0x00000046bc467209 */ /* 0x000fe40007810000 */
[----:B------:R-:W-:Y:S02]  /*4250*/  FMNMX.FTZ R68, R15, R18, !PT ;  /* 0x000000120f447209 */ /* 0x000fe40007810000 */
[----:B------:R-:W-:Y:S02]  /*4260*/  FMNMX.FTZ R70, R197, R70, !PT ;  /* 0x00000046c5467209 */ /* 0x000fe40007810000 */
[----:B------:R-:W-:Y:S02]  /*4270*/  FMNMX.FTZ R68, R19, R68, !PT ;  /* 0x0000004413447209 */ /* 0x000fe40007810000 */
[----:B------:R-:W-:Y:S01]  /*4280*/  FSEL R179, R79, -INF , P0 ;  /* 0xff8000004fb37808 */ /* 0x000fe20000000000 */
[----:B------:R-:W1:Y:S01]  /*4290*/  SHFL.BFLY PT, R5, R70, 0x2, 0x1f ;  /* 0x0c401f0046057f89 */ /* 0x000e6200000e0000 */
[----:B------:R-:W-:-:S02]  /*42a0*/  FMNMX.FTZ R68, R20, R68, !PT ;  /* 0x0000004414447209 */ /* 0x000fc40007810000 */
[----:B------:R-:W-:Y:S02]  /*42b0*/  FSEL R174, R77, -INF , P0 ;  /* 0xff8000004dae7808 */ /* 0x000fe40000000000 */
[----:B------:R-:W-:Y:S02]  /*42c0*/  FMNMX.FTZ R68, R44, R68, !PT ;  /* 0x000000442c447209 */ /* 0x000fe40007810000 */
[----:B------:R-:W-:Y:S02]  /*42d0*/  FSEL R248, R73, -INF , P0 ;  /* 0xff80000049f87808 */ /* 0x000fe40000000000 */
[----:B------:R-:W-:Y:S02]  /*42e0*/  FMNMX.FTZ R68, R45, R68, !PT ;  /* 0x000000442d447209 */ /* 0x000fe40007810000 */
[----:B------:R-:W-:Y:S02]  /*42f0*/  FSEL R166, R65, -INF , P6 ;  /* 0xff80000041a67808 */ /* 0x000fe40003000000 */
[----:B------:R-:W-:-:S02]  /*4300*/  FMNMX.FTZ R68, R46, R68, !PT ;  /* 0x000000442e447209 */ /* 0x000fc40007810000 */
[----:B------:R-:W-:Y:S02]  /*4310*/  FSEL R181, R34, -INF , P5 ;  /* 0xff80000022b57808 */ /* 0x000fe40002800000 */
[----:B------:R-:W-:Y:S02]  /*4320*/  FMNMX.FTZ R68, R47, R68, !PT ;  /* 0x000000442f447209 */ /* 0x000fe40007810000 */
[----:B------:R-:W-:Y:S02]  /*4330*/  FSEL R208, R35, -INF , P4 ;  /* 0xff80000023d07808 */ /* 0x000fe40002000000 */
[----:B------:R-:W-:Y:S01]  /*4340*/  FMNMX.FTZ R68, R108, R68, !PT ;  /* 0x000000446c447209 */ /* 0x000fe20007810000 */
[----:B------:R-:W-:Y:S01]  /*4350*/  LDSM.16.MT88.4 R32, [R225+0x100] ;  /* 0x00010000e120783b */ /* 0x000fe20000004200 */
[----:B------:R-:W-:Y:S02]  /*4360*/  FSEL R211, R24, -INF , P3 ;  /* 0xff80000018d37808 */ /* 0x000fe40001800000 */
[----:B-1----:R-:W-:-:S02]  /*4370*/  FMNMX.FTZ R70, R70, R5, !PT ;  /* 0x0000000546467209 */ /* 0x002fc40007810000 */
[----:B------:R-:W-:Y:S02]  /*4380*/  FMNMX.FTZ R68, R109, R68, !PT ;  /* 0x000000446d447209 */ /* 0x000fe40007810000 */
[----:B------:R-:W-:Y:S01]  /*4390*/  FSEL R212, R25, -INF , P2 ;  /* 0xff80000019d47808 */ /* 0x000fe20001000000 */
[----:B------:R-:W1:Y:S01]  /*43a0*/  SHFL.BFLY PT, R5, R70, 0x1, 0x1f ;  /* 0x0c201f0046057f89 */ /* 0x000e6200000e0000 */
[----:B------:R-:W-:Y:S02]  /*43b0*/  FMNMX.FTZ R68, R110, R68, !PT ;  /* 0x000000446e447209 */ /* 0x000fe40007810000 */
[----:B------:R-:W-:Y:S02]  /*43c0*/  FSEL R167, R52, -INF , P6 ;  /* 0xff80000034a77808 */ /* 0x000fe40003000000 */
[----:B------:R-:W-:Y:S02]  /*43d0*/  FMNMX.FTZ R68, R111, R68, !PT ;  /* 0x000000446f447209 */ /* 0x000fe40007810000 */
[----:B------:R-:W-:-:S02]  /*43e0*/  FSEL R183, R37, -INF , P5 ;  /* 0xff80000025b77808 */ /* 0x000fc40002800000 */
[----:B------:R-:W-:Y:S02]  /*43f0*/  FMNMX.FTZ R68, R131, R68, !PT ;  /* 0x0000004483447209 */ /* 0x000fe40007810000 */
[----:B------:R-:W-:Y:S02]  /*4400*/  FSEL R209, R36, -INF , P4 ;  /* 0xff80000024d17808 */ /* 0x000fe40002000000 */
[----:B------:R-:W-:Y:S02]  /*4410*/  FMNMX.FTZ R68, R132, R68, !PT ;  /* 0x0000004484447209 */ /* 0x000fe40007810000 */
[----:B------:R-:W-:Y:S02]  /*4420*/  FSEL R222, R27, -INF , P3 ;  /* 0xff8000001bde7808 */ /* 0x000fe40001800000 */
[----:B------:R-:W-:Y:S02]  /*4430*/  FMNMX.FTZ R68, R133, R68, !PT ;  /* 0x0000004485447209 */ /* 0x000fe40007810000 */
[----:B------:R-:W-:-:S02]  /*4440*/  FSEL R243, R26, -INF , P2 ;  /* 0xff8000001af37808 */ /* 0x000fc40001000000 */
[----:B------:R-:W-:Y:S01]  /*4450*/  FMNMX.FTZ R68, R134, R68, !PT ;  /* 0x0000004486447209 */ /* 0x000fe20007810000 */
[----:B------:R-:W-:Y:S01]  /*4460*/  LDSM.16.MT88.4 R24, [R227+0x100] ;  /* 0x00010000e318783b */ /* 0x000fe20000004200 */
[----:B------:R-:W-:Y:S02]  /*4470*/  FSEL R173, R56, -INF , P6 ;  /* 0xff80000038ad7808 */ /* 0x000fe40003000000 */
[----:B-1----:R-:W-:Y:S02]  /*4480*/  FMNMX.FTZ R70, R70, R5, !PT ;  /* 0x0000000546467209 */ /* 0x002fe40007810000 */
[----:B------:R-:W-:Y:S02]  /*4490*/  FMNMX.FTZ R5, R21, R22, !PT ;  /* 0x0000001615057209 */ /* 0x000fe40007810000 */
[C---:B------:R-:W-:Y:S01]  /*44a0*/  FSETP.NEU.FTZ.AND P0, PT, R70.reuse, -INF , PT ;  /* 0xff8000004600780b */ /* 0x040fe20003f1d000 */
[----:B------:R-:W-:Y:S01]  /*44b0*/  FMUL.FTZ R7, R70, c[0x0][0x2d0] ;  /* 0x0000b40046077a20 */ /* 0x000fe20000410000 */
[----:B------:R-:W-:-:S02]  /*44c0*/  FMNMX.FTZ R5, R23, R5, !PT ;  /* 0x0000000517057209 */ /* 0x000fc40007810000 */
[----:B------:R-:W-:Y:S02]  /*44d0*/  FMNMX.FTZ R68, R153, R68, !PT ;  /* 0x0000004499447209 */ /* 0x000fe40007810000 */
[----:B------:R-:W-:Y:S02]  /*44e0*/  FMNMX.FTZ R5, R28, R5, !PT ;  /* 0x000000051c057209 */ /* 0x000fe40007810000 */
[----:B------:R-:W-:Y:S02]  /*44f0*/  FSEL R7, R7, RZ, P0 ;  /* 0x000000ff07077208 */ /* 0x000fe40000000000 */
[----:B------:R-:W-:Y:S02]  /*4500*/  FMNMX.FTZ R5, R71, R5, !PT ;  /* 0x0000000547057209 */ /* 0x000fe40007810000 */
[----:B------:R-:W-:Y:S02]  /*4510*/  ISETP.GT.AND P0, PT, R2, 0x58, PT ;  /* 0x000000580200780c */ /* 0x000fe40003f04270 */
[----:B------:R-:W-:-:S02]  /*4520*/  FMNMX.FTZ R5, R92, R5, !PT ;  /* 0x000000055c057209 */ /* 0x000fc40007810000 */
[----:B------:R-:W-:Y:S02]  /*4530*/  FMNMX.FTZ R68, R155, R68, !PT ;  /* 0x000000449b447209 */ /* 0x000fe40007810000 */
[----:B------:R-:W-:Y:S02]  /*4540*/  FMNMX.FTZ R5, R96, R5, !PT ;  /* 0x0000000560057209 */ /* 0x000fe40007810000 */
[----:B------:R-:W-:Y:S02]  /*4550*/  FMNMX.FTZ R68, R154, R68, !PT ;  /* 0x000000449a447209 */ /* 0x000fe40007810000 */
[----:B------:R-:W-:Y:S02]  /*4560*/  FMNMX.FTZ R5, R97, R5, !PT ;  /* 0x0000000561057209 */ /* 0x000fe40007810000 */
[----:B------:R-:W-:Y:S02]  /*4570*/  FMNMX.FTZ R68, R152, R68, !PT ;  /* 0x0000004498447209 */ /* 0x000fe40007810000 */
[----:B------:R-:W-:-:S02]  /*4580*/  FMNMX.FTZ R5, R112, R5, !PT ;  /* 0x0000000570057209 */ /* 0x000fc40007810000 */
[----:B------:R-:W-:Y:S02]  /*4590*/  FMNMX.FTZ R68, R175, R68, !PT ;  /* 0x00000044af447209 */ /* 0x000fe40007810000 */
[----:B------:R-:W-:Y:S02]  /*45a0*/  FMNMX.FTZ R5, R113, R5, !PT ;  /* 0x0000000571057209 */ /* 0x000fe40007810000 */
[----:B------:R-:W-:Y:S02]  /*45b0*/  FSEL R165, R64, -INF , P0 ;  /* 0xff80000040a57808 */ /* 0x000fe40000000000 */
[----:B------:R-:W-:Y:S02]  /*45c0*/  FMNMX.FTZ R5, R114, R5, !PT ;  /* 0x0000000572057209 */ /* 0x000fe40007810000 */
[----:B------:R-:W-:Y:S02]  /*45d0*/  FMNMX.FTZ R68, R174, R68, !PT ;  /* 0x00000044ae447209 */ /* 0x000fe40007810000 */
        /* <DEDUP_REMOVED lines=24> */
[----:B------:R-:W-:-:S02]  /*4760*/  FSEL R164, R66, -INF , P0 ;  /* 0xff80000042a47808 */ /* 0x000fc40000000000 */
[----:B------:R-:W-:Y:S02]  /*4770*/  FMNMX.FTZ R2, R179, R2, !PT ;  /* 0x00000002b3027209 */ /* 0x000fe40007810000 */
[----:B------:R-:W-:Y:S02]  /*4780*/  FMNMX.FTZ R5, R127, R5, !PT ;  /* 0x000000057f057209 */ /* 0x000fe40007810000 */
[----:B------:R-:W-:Y:S02]  /*4790*/  FMNMX.FTZ R68, R212, R68, !PT ;  /* 0x00000044d4447209 */ /* 0x000fe40007810000 */
[----:B------:R-:W-:Y:S02]  /*47a0*/  FMNMX.FTZ R2, R164, R2, !PT ;  /* 0x00000002a4027209 */ /* 0x000fe40007810000 */
[----:B------:R-:W-:Y:S01]  /*47b0*/  FMNMX.FTZ R5, R128, R5, !PT ;  /* 0x0000000580057209 */ /* 0x000fe20007810000 */
[----:B------:R-:W1:Y:S01]  /*47c0*/  SHFL.BFLY PT, R6, R68, 0x2, 0x1f ;  /* 0x0c401f0044067f89 */ /* 0x000e6200000e0000 */
        /* <DEDUP_REMOVED lines=10> */
[----:B------:R-:W-:Y:S01]  /*4870*/  FSEL R172, R60, -INF , P0 ;  /* 0xff8000003cac7808 */ /* 0x000fe20000000000 */
[----:B------:R-:W2:Y:S01]  /*4880*/  SHFL.BFLY PT, R8, R2, 0x2, 0x1f ;  /* 0x0c401f0002087f89 */ /* 0x000ea200000e0000 */
[----:B------:R-:W-:Y:S02]  /*4890*/  FMNMX.FTZ R5, R169, R5, !PT ;  /* 0x00000005a9057209 */ /* 0x000fe40007810000 */
[----:B-1----:R-:W-:Y:S01]  /*48a0*/  FMNMX.FTZ R68, R68, R6, !PT ;  /* 0x0000000644447209 */ /* 0x002fe20007810000 */
[----:B------:R-:W-:Y:S01]  /*48b0*/  FFMA.FTZ R6, R10, c[0x0][0x2d0], -R7 ;  /* 0x0000b4000a067a23 */ /* 0x000fe20000010807 */
[----:B------:R-:W-:-:S02]  /*48c0*/  FMNMX.FTZ R5, R170, R5, !PT ;  /* 0x00000005aa057209 */ /* 0x000fc40007810000 */
[----:B------:R-:W-:Y:S01]  /*48d0*/  FSEL R220, R49, -INF , P5 ;  /* 0xff80000031dc7808 */ /* 0x000fe20002800000 */
[----:B------:R-:W1:Y:S01]  /*48e0*/  SHFL.BFLY PT, R9, R68, 0x1, 0x1f ;  /* 0x0c201f0044097f89 */ /* 0x000e6200000e0000 */
[----:B------:R-:W-:Y:S01]  /*48f0*/  FMNMX.FTZ R5, R168, R5, !PT ;  /* 0x00000005a8057209 */ /* 0x000fe20007810000 */
[----:B------:R3:W-:Y:S01]  /*4900*/  MUFU.EX2 R250, R6 ;  /* 0x0000000600fa7308 */ /* 0x0007e20000000800 */
[----:B------:R-:W-:Y:S02]  /*4910*/  FSEL R217, R48, -INF , P4 ;  /* 0xff80000030d97808 */ /* 0x000fe40002000000 */
[----:B------:R-:W-:Y:S02]  /*4920*/  FMNMX.FTZ R5, R249, R5, !PT ;  /* 0x00000005f9057209 */ /* 0x000fe40007810000 */
[----:B------:R-:W-:Y:S02]  /*4930*/  FSEL R213, R39, -INF , P3 ;  /* 0xff80000027d57808 */ /* 0x000fe40001800000 */
[----:B------:R-:W-:-:S02]  /*4940*/  FMNMX.FTZ R5, R248, R5, !PT ;  /* 0x00000005f8057209 */ /* 0x000fc40007810000 */
[----:B------:R-:W-:Y:S02]  /*4950*/  FSEL R210, R38, -INF , P2 ;  /* 0xff80000026d27808 */ /* 0x000fe40001000000 */
[----:B------:R-:W-:Y:S01]  /*4960*/  LDSM.16.MT88.4 R36, [R226+0x100] ;  /* 0x00010000e224783b */ /* 0x000fe20000004200 */
[----:B--2---:R-:W-:Y:S01]  /*4970*/  FMNMX.FTZ R2, R2, R8, !PT ;  /* 0x0000000802027209 */ /* 0x004fe20007810000 */
[----:B---3--:R-:W-:-:S04]  /*4980*/  FFMA.FTZ R6, R11, c[0x0][0x2d0], -R7 ;  /* 0x0000b4000b067a23 */ /* 0x008fc80000010807 */
[----:B------:R-:W2:Y:S01]  /*4990*/  SHFL.BFLY PT, R11, R2, 0x1, 0x1f ;  /* 0x0c201f00020b7f89 */ /* 0x000ea200000e0000 */
[----:B------:R3:W4:Y:S01]  /*49a0*/  MUFU.EX2 R244, R6 ;  /* 0x0000000600f47308 */ /* 0x0007220000000800 */
[----:B-1----:R-:W-:-:S04]  /*49b0*/  FMNMX.FTZ R68, R68, R9, !PT ;  /* 0x0000000944447209 */ /* 0x002fc80007810000 */
[C---:B------:R-:W-:Y:S01]  /*49c0*/  FSETP.NEU.FTZ.AND P0, PT, R68.reuse, -INF , PT ;  /* 0xff8000004400780b */ /* 0x040fe20003f1d000 */
[----:B------:R-:W-:Y:S01]  /*49d0*/  FMUL.FTZ R9, R68, c[0x0][0x2d0] ;  /* 0x0000b40044097a20 */ /* 0x000fe20000410000 */
[----:B---3--:R-:W-:Y:S01]  /*49e0*/  FMNMX.FTZ R6, R172, R5, !PT ;  /* 0x00000005ac067209 */ /* 0x008fe20007810000 */
[--C-:B------:R-:W-:Y:S01]  /*49f0*/  FFMA.FTZ R5, R12, c[0x0][0x2d0], -R7.reuse ;  /* 0x0000b4000c057a23 */ /* 0x100fe20000010807 */
[----:B----4-:R-:W-:Y:S02]  /*4a00*/  F2FP.BF16.PACK_AB R12, R244, R250 ;  /* 0x000000faf40c723e */ /* 0x010fe400000010ff */
[----:B------:R-:W-:Y:S01]  /*4a10*/  FMNMX.FTZ R6, R173, R6, !PT ;  /* 0x00000006ad067209 */ /* 0x000fe20007810000 */
[----:B------:R1:W-:Y:S01]  /*4a20*/  MUFU.EX2 R198, R5 ;  /* 0x0000000500c67308 */ /* 0x0003e20000000800 */
[----:B--2---:R-:W-:Y:S02]  /*4a30*/  FMNMX.FTZ R2, R2, R11, !PT ;  /* 0x0000000b02027209 */ /* 0x004fe40007810000 */
[----:B-1----:R-:W-:Y:S01]  /*4a40*/  FMNMX.FTZ R5, R220, R6, !PT ;  /* 0x00000006dc057209 */ /* 0x002fe20007810000 */
[----:B------:R-:W-:-:S03]  /*4a50*/  FFMA.FTZ R6, R13, c[0x0][0x2d0], -R7 ;  /* 0x0000b4000d067a23 */ /* 0x000fc60000010807 */
[----:B------:R-:W-:Y:S01]  /*4a60*/  FMNMX.FTZ R5, R217, R5, !PT ;  /* 0x00000005d9057209 */ /* 0x000fe20007810000 */
[----:B------:R1:W2:Y:S03]  /*4a70*/  MUFU.EX2 R191, R6 ;  /* 0x0000000600bf7308 */ /* 0x0002a60000000800 */
[----:B------:R-:W-:Y:S01]  /*4a80*/  FMNMX.FTZ R8, R213, R5, !PT ;  /* 0x00000005d5087209 */ /* 0x000fe20007810000 */
[----:B------:R-:W-:-:S03]  /*4a90*/  FFMA.FTZ R5, R14, c[0x0][0x2d0], -R7 ;  /* 0x0000b4000e057a23 */ /* 0x000fc60000010807 */
[----:B------:R-:W-:Y:S01]  /*4aa0*/  FMNMX.FTZ R8, R210, R8, !PT ;  /* 0x00000008d2087209 */ /* 0x000fe20007810000 */
[----:B------:R3:W-:Y:S04]  /*4ab0*/  MUFU.EX2 R185, R5 ;  /* 0x0000000500b97308 */ /* 0x0007e80000000800 */
[----:B------:R-:W4:Y:S01]  /*4ac0*/  SHFL.BFLY PT, R10, R8, 0x2, 0x1f ;  /* 0x0c401f00080a7f89 */ /* 0x000f2200000e0000 */
[----:B-1----:R-:W-:Y:S02]  /*4ad0*/  FSEL R6, R9, RZ, P0 ;  /* 0x000000ff09067208 */ /* 0x002fe40000000000 */
[----:B------:R-:W-:Y:S02]  /*4ae0*/  FSETP.NEU.FTZ.AND P0, PT, R2, -INF , PT ;  /* 0xff8000000200780b */ /* 0x000fe40003f1d000 */
[----:B--2---:R-:W-:Y:S01]  /*4af0*/  F2FP.BF16.PACK_AB R14, R191, R198 ;  /* 0x000000c6bf0e723e */ /* 0x004fe200000010ff */
[----:B------:R-:W-:-:S02]  /*4b00*/  FFMA.FTZ R9, R19, c[0x0][0x2d0], -R6 ;  /* 0x0000b40013097a23 */ /* 0x000fc40000010806 */
[--C-:B---3--:R-:W-:Y:S02]  /*4b10*/  FFMA.FTZ R5, R15, c[0x0][0x2d0], -R6.reuse ;  /* 0x0000b4000f057a23 */ /* 0x108fe40000010806 */
[----:B------:R1:W-:Y:S08]  /*4b20*/  MUFU.EX2 R189, R9 ;  /* 0x0000000900bd7308 */ /* 0x0003f00000000800 */
[----:B------:R2:W-:Y:S01]  /*4b30*/  MUFU.EX2 R182, R5 ;  /* 0x0000000500b67308 */ /* 0x0005e20000000800 */
[----:B----4-:R-:W-:Y:S01]  /*4b40*/  FMNMX.FTZ R8, R8, R10, !PT ;  /* 0x0000000a08087209 */ /* 0x010fe20007810000 */
[----:B-1----:R-:W-:-:S06]  /*4b50*/  FFMA.FTZ R9, R20, c[0x0][0x2d0], -R6 ;  /* 0x0000b40014097a23 */ /* 0x002fcc0000010806 */
[----:B------:R-:W1:Y:S01]  /*4b60*/  MUFU.EX2 R201, R9 ;  /* 0x0000000900c97308 */ /* 0x000e620000000800 */
[----:B--2---:R-:W-:Y:S02]  /*4b70*/  FFMA.FTZ R5, R18, c[0x0][0x2d0], -R6 ;  /* 0x0000b40012057a23 */ /* 0x004fe40000010806 */
[----:B------:R-:W-:Y:S05]  /*4b80*/  LDSM.16.MT88.4 R16, [R224+0x100] ;  /* 0x00010000e010783b */ /* 0x000fea0000004200 */
[----:B------:R2:W3:Y:S01]  /*4b90*/  MUFU.EX2 R180, R5 ;  /* 0x0000000500b47308 */ /* 0x0004e20000000800 */
[----:B-1----:R-:W-:Y:S01]  /*4ba0*/  F2FP.BF16.PACK_AB R10, R201, R189 ;  /* 0x000000bdc90a723e */ /* 0x002fe200000010ff */
[----:B--2---:R-:W-:-:S05]  /*4bb0*/  FMUL.FTZ R5, R2, c[0x0][0x2d0] ;  /* 0x0000b40002057a20 */ /* 0x004fca0000410000 */
[----:B------:R-:W-:-:S05]  /*4bc0*/  FSEL R5, R5, RZ, P0 ;  /* 0x000000ff05057208 */ /* 0x000fca0000000000 */
[--C-:B------:R-:W-:Y:S02]  /*4bd0*/  FFMA.FTZ R9, R21, c[0x0][0x2d0], -R5.reuse ;  /* 0x0000b40015097a23 */ /* 0x100fe40000010805 */
[--C-:B------:R-:W-:Y:S02]  /*4be0*/  FFMA.FTZ R0, R22, c[0x0][0x2d0], -R5.reuse ;  /* 0x0000b40016007a23 */ /* 0x100fe40000010805 */
[----:B------:R1:W-:Y:S08]  /*4bf0*/  MUFU.EX2 R145, R9 ;  /* 0x0000000900917308 */ /* 0x0003f00000000800 */
[----:B------:R2:W4:Y:S01]  /*4c00*/  MUFU.EX2 R247, R0 ;  /* 0x0000000000f77308 */ /* 0x0005220000000800 */
[----:B-1----:R-:W1:Y:S01]  /*4c10*/  SHFL.BFLY PT, R9, R8, 0x1, 0x1f ;  /* 0x0c201f0008097f89 */ /* 0x002e6200000e0000 */
[----:B--2---:R-:W-:-:S03]  /*4c20*/  FFMA.FTZ R0, R23, c[0x0][0x2d0], -R5 ;  /* 0x0000b40017007a23 */ /* 0x004fc60000010805 */
[----:B------:R-:W2:Y:S03]  /*4c30*/  LDSM.16.MT88.4 R20, [R224+0x900] ;  /* 0x00090000e014783b */ /* 0x000ea60000004200 */
[----:B------:R5:W-:Y:S01]  /*4c40*/  MUFU.EX2 R146, R0 ;  /* 0x0000000000927308 */ /* 0x000be20000000800 */
[----:B-1----:R-:W-:Y:S02]  /*4c50*/  FMNMX.FTZ R69, R8, R9, !PT ;  /* 0x0000000908457209 */ /* 0x002fe40007810000 */
[----:B---3--:R-:W-:Y:S01]  /*4c60*/  F2FP.BF16.PACK_AB R8, R180, R182 ;  /* 0x000000b6b408723e */ /* 0x008fe200000010ff */
[----:B-----5:R-:W-:Y:S01]  /*4c70*/  FFMA.FTZ R0, R28, c[0x0][0x2d0], -R5 ;  /* 0x0000b4001c007a23 */ /* 0x020fe20000010805 */
[C---:B------:R-:W-:Y:S01]  /*4c80*/  FSETP.NEU.FTZ.AND P0, PT, R69.reuse, -INF , PT ;  /* 0xff8000004500780b */ /* 0x040fe20003f1d000 */
[----:B------:R-:W-:Y:S01]  /*4c90*/  FMUL.FTZ R3, R69, c[0x0][0x2d0] ;  /* 0x0000b40045037a20 */ /* 0x000fe20000410000 */
[----:B----4-:R-:W-:Y:S01]  /*4ca0*/  F2FP.BF16.PACK_AB R9, R247, R145 ;  /* 0x00000091f709723e */ /* 0x010fe200000010ff */
[----:B------:R1:W3:Y:S02]  /*4cb0*/  MUFU.EX2 R196, R0 ;  /* 0x0000000000c47308 */ /* 0x0002e40000000800 */
[----:B-1----:R-:W-:Y:S01]  /*4cc0*/  FFMA.FTZ R0, R29, c[0x0][0x2d0], -R7 ;  /* 0x0000b4001d007a23 */ /* 0x002fe20000010807 */
[----:B---3--:R-:W-:-:S05]  /*4cd0*/  F2FP.BF16.PACK_AB R11, R196, R146 ;  /* 0x00000092c40b723e */ /* 0x008fca00000010ff */
[----:B------:R1:W-:Y:S02]  /*4ce0*/  MUFU.EX2 R120, R0 ;  /* 0x0000000000787308 */ /* 0x0003e40000000800 */
[C---:B------:R-:W-:Y:S08]  /*4cf0*/  HMMA.16816.F32.BF16 R80, R8.reuse, R16, RZ ;  /* 0x000000100850723c */ /* 0x040ff000000418ff */
[----:B------:R-:W-:Y:S01]  /*4d00*/  HMMA.16816.F32.BF16 R60, R8, R18, RZ ;  /* 0x00000012083c723c */ /* 0x000fe200000418ff */
[----:B-1----:R-:W-:-:S04]  /*4d10*/  FFMA.FTZ R0, R30, c[0x0][0x2d0], -R7 ;  /* 0x0000b4001e007a23 */ /* 0x002fc80000010807 */
[----:B------:R1:W-:Y:S03]  /*4d20*/  MUFU.EX2 R184, R0 ;  /* 0x0000000000b87308 */ /* 0x0003e60000000800 */
[C---:B------:R-:W-:Y:S08]  /*4d30*/  HMMA.16816.F32.BF16 R76, R8.reuse, R24, RZ ;  /* 0x00000018084c723c */ /* 0x040ff000000418ff */
[----:B------:R-:W-:Y:S01]  /*4d40*/  HMMA.16816.F32.BF16 R56, R8, R26, RZ ;  /* 0x0000001a0838723c */ /* 0x000fe200000418ff */
[----:B-1----:R-:W-:Y:S01]  /*4d50*/  FSEL R0, R3, RZ, P0 ;  /* 0x000000ff03007208 */ /* 0x002fe20000000000 */
[----:B------:R-:W-:-:S06]  /*4d60*/  FFMA.FTZ R3, R31, c[0x0][0x2d0], -R7 ;  /* 0x0000b4001f037a23 */ /* 0x000fcc0000010807 */
[C---:B------:R-:W-:Y:S01]  /*4d70*/  HMMA.16816.F32.BF16 R72, R8.reuse, R32, RZ ;  /* 0x000000200848723c */ /* 0x040fe200000418ff */
[----:B------:R-:W1:Y:S01]  /*4d80*/  LDSM.16.MT88.4 R28, [R226+0x900] ;  /* 0x00090000e21c783b */ /* 0x000e620000004200 */
[----:B------:R3:W-:Y:S06]  /*4d90*/  MUFU.EX2 R193, R3 ;  /* 0x0000000300c17308 */ /* 0x0007ec0000000800 */
[C---:B------:R-:W-:Y:S08]  /*4da0*/  HMMA.16816.F32.BF16 R64, R8.reuse, R36, RZ ;  /* 0x000000240840723c */ /* 0x040ff000000418ff */
[----:B------:R-:W-:Y:S01]  /*4db0*/  HMMA.16816.F32.BF16 R52, R8, R34, RZ ;  /* 0x000000220834723c */ /* 0x000fe200000418ff */
[----:B---3--:R-:W-:-:S04]  /*4dc0*/  FFMA.FTZ R3, R40, c[0x0][0x2d0], -R0 ;  /* 0x0000b40028037a23 */ /* 0x008fc80000010800 */
[----:B------:R3:W-:Y:S03]  /*4dd0*/  MUFU.EX2 R177, R3 ;  /* 0x0000000300b17308 */ /* 0x0007e60000000800 */
[----:B------:R-:W-:Y:S01]  /*4de0*/  HMMA.16816.F32.BF16 R48, R8, R38, RZ ;  /* 0x000000260830723c */ /* 0x000fe200000418ff */
[----:B---3--:R-:W-:-:S04]  /*4df0*/  FFMA.FTZ R3, R41, c[0x0][0x2d0], -R0 ;  /* 0x0000b40029037a23 */ /* 0x008fc80000010800 */
[----:B------:R3:W4:Y:S02]  /*4e00*/  MUFU.EX2 R176, R3 ;  /* 0x0000000300b07308 */ /* 0x0007240000000800 */
[----:B---3--:R-:W-:Y:S01]  /*4e10*/  FFMA.FTZ R3, R42, c[0x0][0x2d0], -R0 ;  /* 0x0000b4002a037a23 */ /* 0x008fe20000010800 */
[----:B----4-:R-:W-:-:S05]  /*4e20*/  F2FP.BF16.PACK_AB R13, R176, R177 ;  /* 0x000000b1b00d723e */ /* 0x010fca00000010ff */
[----:B------:R3:W-:Y:S02]  /*4e30*/  MUFU.EX2 R219, R3 ;  /* 0x0000000300db7308 */ /* 0x0007e40000000800 */
[----:B---3--:R-:W-:-:S06]  /*4e40*/  FFMA.FTZ R3, R43, c[0x0][0x2d0], -R0 ;  /* 0x0000b4002b037a23 */ /* 0x008fcc0000010800 */
[----:B------:R3:W4:Y:S02]  /*4e50*/  MUFU.EX2 R223, R3 ;  /* 0x0000000300df7308 */ /* 0x0007240000000800 */
[----:B---3--:R-:W-:Y:S01]  /*4e60*/  FFMA.FTZ R3, R44, c[0x0][0x2d0], -R6 ;  /* 0x0000b4002c037a23 */ /* 0x008fe20000010806 */
[----:B----4-:R-:W-:-:S05]  /*4e70*/  F2FP.BF16.PACK_AB R15, R223, R219 ;  /* 0x000000dbdf0f723e */ /* 0x010fca00000010ff */
[----:B------:R3:W-:Y:S02]  /*4e80*/  MUFU.EX2 R195, R3 ;  /* 0x0000000300c37308 */ /* 0x0007e40000000800 */
[C---:B------:R-:W-:Y:S08]  /*4e90*/  HMMA.16816.F32.BF16 R84, R12.reuse, R16, RZ ;  /* 0x000000100c54723c */ /* 0x040ff000000418ff */
[----:B------:R-:W-:Y:S01]  /*4ea0*/  HMMA.16816.F32.BF16 R88, R12, R18, RZ ;  /* 0x000000120c58723c */ /* 0x000fe200000418ff */
[----:B------:R-:W4:Y:S01]  /*4eb0*/  LDSM.16.MT88.4 R16, [R227+0x900] ;  /* 0x00090000e310783b */ /* 0x000f220000004200 */
[----:B---3--:R-:W-:-:S04]  /*4ec0*/  FFMA.FTZ R3, R45, c[0x0][0x2d0], -R6 ;  /* 0x0000b4002d037a23 */ /* 0x008fc80000010806 */
[----:B------:R3:W5:Y:S02]  /*4ed0*/  MUFU.EX2 R186, R3 ;  /* 0x0000000300ba7308 */ /* 0x0007640000000800 */
[C---:B------:R-:W-:Y:S08]  /*4ee0*/  HMMA.16816.F32.BF16 R40, R12.reuse, R32, RZ ;  /* 0x000000200c28723c */ /* 0x040ff000000418ff */
[----:B------:R-:W-:Y:S01]  /*4ef0*/  HMMA.16816.F32.BF16 R100, R12, R34, RZ ;  /* 0x000000220c64723c */ /* 0x000fe200000418ff */
[----:B---3--:R-:W-:Y:S01]  /*4f00*/  FFMA.FTZ R3, R46, c[0x0][0x2d0], -R6 ;  /* 0x0000b4002e037a23 */ /* 0x008fe20000010806 */
[----:B-----5:R-:W-:-:S06]  /*4f10*/  F2FP.BF16.PACK_AB R8, R186, R195 ;  /* 0x000000c3ba08723e */ /* 0x020fcc00000010ff */
[----:B------:R-:W-:Y:S01]  /*4f20*/  HMMA.16816.F32.BF16 R32, R12, R36, RZ ;  /* 0x000000240c20723c */ /* 0x000fe200000418ff */
[----:B------:R3:W-:Y:S02]  /*4f30*/  MUFU.EX2 R4, R3 ;  /* 0x0000000300047308 */ /* 0x0007e40000000800 */
[----:B---3--:R-:W-:-:S05]  /*4f40*/  FFMA.FTZ R3, R47, c[0x0][0x2d0], -R6 ;  /* 0x0000b4002f037a23 */ /* 0x008fca0000010806 */
[----:B------:R-:W-:Y:S01]  /*4f50*/  HMMA.16816.F32.BF16 R44, R12, R24, RZ ;  /* 0x000000180c2c723c */ /* 0x000fe200000418ff */
[----:B------:R3:W5:Y:S02]  /*4f60*/  MUFU.EX2 R194, R3 ;  /* 0x0000000300c27308 */ /* 0x0007640000000800 */
[----:B---3--:R-:W-:Y:S01]  /*4f70*/  FFMA.FTZ R3, R71, c[0x0][0x2d0], -R5 ;  /* 0x0000b40047037a23 */ /* 0x008fe20000010805 */
[----:B-----5:R-:W-:Y:S01]  /*4f80*/  F2FP.BF16.PACK_AB R10, R194, R4 ;  /* 0x00000004c20a723e */ /* 0x020fe200000010ff */
[----:B------:R-:W-:-:S04]  /*4f90*/  IMAD.MOV.U32 R71, RZ, RZ, R120 ;  /* 0x000000ffff477224 */ /* 0x000fc800078e0078 */
[----:B------:R3:W-:Y:S02]  /*4fa0*/  MUFU.EX2 R252, R3 ;  /* 0x0000000300fc7308 */ /* 0x0007e40000000800 */
[--C-:B---3--:R-:W-:Y:S02]  /*4fb0*/  FFMA.FTZ R3, R92, c[0x0][0x2d0], -R5.reuse ;  /* 0x0000b4005c037a23 */ /* 0x108fe40000010805 */
[----:B------:R-:W-:Y:S01]  /*4fc0*/  HMMA.16816.F32.BF16 R92, R12, R26, RZ ;  /* 0x0000001a0c5c723c */ /* 0x000fe200000418ff */
[----:B------:R-:W3:Y:S03]  /*4fd0*/  LDSM.16.MT88.4 R24, [R225+0x900] ;  /* 0x00090000e118783b */ /* 0x000ee60000004200 */
[----:B------:R5:W1:Y:S02]  /*4fe0*/  MUFU.EX2 R251, R3 ;  /* 0x0000000300fb7308 */ /* 0x000a640000000800 */
[----:B-----5:R-:W-:Y:S01]  /*4ff0*/  FFMA.FTZ R3, R96, c[0x0][0x2d0], -R5 ;  /* 0x0000b40060037a23 */ /* 0x020fe20000010805 */
[----:B-1----:R-:W-:-:S05]  /*5000*/  F2FP.BF16.PACK_AB R9, R251, R252 ;  /* 0x000000fcfb09723e */ /* 0x002fca00000010ff */
[----:B------:R1:W-:Y:S02]  /*5010*/  MUFU.EX2 R157, R3 ;  /* 0x00000003009d7308 */ /* 0x0003e40000000800 */
[----:B-1----:R-:W-:-:S06]  /*5020*/  FFMA.FTZ R3, R97, c[0x0][0x2d0], -R5 ;  /* 0x0000b40061037a23 */ /* 0x002fcc0000010805 */
[----:B------:R1:W5:Y:S02]  /*5030*/  MUFU.EX2 R156, R3 ;  /* 0x00000003009c7308 */ /* 0x0003640000000800 */
[----:B-1----:R-:W-:Y:S01]  /*5040*/  FFMA.FTZ R3, R98, c[0x0][0x2d0], -R0 ;  /* 0x0000b40062037a23 */ /* 0x002fe20000010800 */
[----:B-----5:R-:W-:-:S05]  /*5050*/  F2FP.BF16.PACK_AB R11, R156, R157 ;  /* 0x0000009d9c0b723e */ /* 0x020fca00000010ff */
[----:B------:R1:W-:Y:S02]  /*5060*/  MUFU.EX2 R216, R3 ;  /* 0x0000000300d87308 */ /* 0x0003e40000000800 */
[C---:B--2---:R-:W-:Y:S08]  /*5070*/  HMMA.16816.F32.BF16 R120, R8.reuse, R20, R80 ;  /* 0x000000140878723c */ /* 0x044ff00000041850 */
[----:B------:R-:W-:Y:S01]  /*5080*/  HMMA.16816.F32.BF16 R48, R8, R30, R48 ;  /* 0x0000001e0830723c */ /* 0x000fe20000041830 */
[----:B-1----:R-:W-:-:S04]  /*5090*/  FFMA.FTZ R3, R99, c[0x0][0x2d0], -R0 ;  /* 0x0000b40063037a23 */ /* 0x002fc80000010800 */
[----:B------:R1:W2:Y:S03]  /*50a0*/  MUFU.EX2 R215, R3 ;  /* 0x0000000300d77308 */ /* 0x0002a60000000800 */
[----:B------:R-:W-:Y:S01]  /*50b0*/  HMMA.16816.F32.BF16 R96, R12, R38, RZ ;  /* 0x000000260c60723c */ /* 0x000fe200000418ff */
[----:B------:R-:W-:Y:S01]  /*50c0*/  LDSM.16.MT88.4 R12, [R224+0x1100] ;  /* 0x00110000e00c783b */ /* 0x000fe20000004200 */
[----:B-1----:R-:W-:-:S04]  /*50d0*/  FFMA.FTZ R3, R104, c[0x0][0x2d0], -R0 ;  /* 0x0000b40068037a23 */ /* 0x002fc80000010800 */
[----:B------:R1:W-:Y:S02]  /*50e0*/  MUFU.EX2 R218, R3 ;  /* 0x0000000300da7308 */ /* 0x0003e40000000800 */
[----:B-1----:R-:W-:Y:S02]  /*50f0*/  FFMA.FTZ R3, R105, c[0x0][0x2d0], -R0 ;  /* 0x0000b40069037a23 */ /* 0x002fe40000010800 */
[C---:B----4-:R-:W-:Y:S04]  /*5100*/  HMMA.16816.F32.BF16 R104, R8.reuse, R16, R76 ;  /* 0x000000100868723c */ /* 0x050fe8000004184c */
[----:B------:R1:W4:Y:S04]  /*5110*/  MUFU.EX2 R214, R3 ;  /* 0x0000000300d67308 */ /* 0x0003280000000800 */
[C---:B---3--:R-:W-:Y:S08]  /*5120*/  HMMA.16816.F32.BF16 R76, R8.reuse, R24, R72 ;  /* 0x00000018084c723c */ /* 0x048ff00000041848 */
[----:B------:R-:W-:Y:S01]  /*5130*/  HMMA.16816.F32.BF16 R72, R8, R28, R64 ;  /* 0x0000001c0848723c */ /* 0x000fe20000041840 */
[----:B-1----:R-:W-:-:S04]  /*5140*/  FFMA.FTZ R3, R108, c[0x0][0x2d0], -R6 ;  /* 0x0000b4006c037a23 */ /* 0x002fc80000010806 */
[----:B------:R1:W-:Y:S03]  /*5150*/  MUFU.EX2 R207, R3 ;  /* 0x0000000300cf7308 */ /* 0x0003e60000000800 */
[C---:B------:R-:W-:Y:S08]  /*5160*/  HMMA.16816.F32.BF16 R64, R8.reuse, R22, R60 ;  /* 0x000000160840723c */ /* 0x040ff0000004183c */
[----:B------:R-:W-:Y:S01]  /*5170*/  HMMA.16816.F32.BF16 R60, R8, R18, R56 ;  /* 0x00000012083c723c */ /* 0x000fe20000041838 */
[----:B-1----:R-:W-:-:S07]  /*5180*/  FFMA.FTZ R3, R109, c[0x0][0x2d0], -R6 ;  /* 0x0000b4006d037a23 */ /* 0x002fce0000010806 */
[----:B------:R-:W-:Y:S01]  /*5190*/  HMMA.16816.F32.BF16 R56, R8, R26, R52 ;  /* 0x0000001a0838723c */ /* 0x000fe20000041834 */
[----:B------:R1:W3:Y:S06]  /*51a0*/  MUFU.EX2 R206, R3 ;  /* 0x0000000300ce7308 */ /* 0x0002ec0000000800 */
[----:B------:R-:W-:Y:S02]  /*51b0*/  F2FP.BF16.PACK_AB R8, R71, R185 ;  /* 0x000000b94708723e */ /* 0x000fe400000010ff */
[----:B--2---:R-:W-:Y:S02]  /*51c0*/  F2FP.BF16.PACK_AB R9, R215, R216 ;  /* 0x000000d8d709723e */ /* 0x004fe400000010ff */
[----:B------:R-:W-:-:S02]  /*51d0*/  F2FP.BF16.PACK_AB R10, R193, R184 ;  /* 0x000000b8c10a723e */ /* 0x000fc400000010ff */
[----:B----4-:R-:W-:Y:S01]  /*51e0*/  F2FP.BF16.PACK_AB R11, R214, R218 ;  /* 0x000000dad60b723e */ /* 0x010fe200000010ff */
[----:B-1----:R-:W-:-:S06]  /*51f0*/  FFMA.FTZ R3, R110, c[0x0][0x2d0], -R6 ;  /* 0x0000b4006e037a23 */ /* 0x002fcc0000010806 */
[C---:B------:R-:W-:Y:S01]  /*5200*/  HMMA.16816.F32.BF16 R44, R8.reuse, R16, R44 ;  /* 0x00000010082c723c */ /* 0x040fe2000004182c */
[----:B------:R1:W-:Y:S07]  /*5210*/  MUFU.EX2 R205, R3 ;  /* 0x0000000300cd7308 */ /* 0x0003ee0000000800 */
[C---:B------:R-:W-:Y:S07]  /*5220*/  HMMA.16816.F32.BF16 R16, R8.reuse, R18, R92 ;  /* 0x000000120810723c */ /* 0x040fee000004185c */
[----:B------:R-:W-:Y:S01]  /*5230*/  IMAD.MOV.U32 R95, RZ, RZ, R201 ;  /* 0x000000ffff5f7224 */ /* 0x000fe200078e00c9 */
[----:B------:R-:W-:Y:S01]  /*5240*/  MOV R94, R197 ;  /* 0x000000c5005e7202 */ /* 0x000fe20000000f00 */
[----:B------:R-:W-:Y:S01]  /*5250*/  HMMA.16816.F32.BF16 R80, R8, R24, R40 ;  /* 0x000000180850723c */ /* 0x000fe20000041828 */
[----:B-1----:R-:W-:Y:S01]  /*5260*/  FFMA.FTZ R3, R111, c[0x0][0x2d0], -R6 ;  /* 0x0000b4006f037a23 */ /* 0x002fe20000010806 */
[----:B------:R-:W-:Y:S01]  /*5270*/  MOV R92, R188 ;  /* 0x000000bc005c7202 */ /* 0x000fe20000000f00 */
[----:B------:R-:W-:-:S02]  /*5280*/  IMAD.MOV.U32 R93, RZ, RZ, R157 ;  /* 0x000000ffff5d7224 */ /* 0x000fc400078e009d */
[----:B------:R1:W2:Y:S03]  /*5290*/  MUFU.EX2 R204, R3 ;  /* 0x0000000300cc7308 */ /* 0x0002a60000000800 */
[C---:B------:R-:W-:Y:S01]  /*52a0*/  HMMA.16816.F32.BF16 R108, R8.reuse, R28, R32 ;  /* 0x0000001c086c723c */ /* 0x040fe20000041820 */
[----:B------:R-:W4:Y:S06]  /*52b0*/  LDSM.16.MT88.4 R32, [R225+0x1100] ;  /* 0x00110000e120783b */ /* 0x000f2c0000004200 */
[----:B------:R-:W-:Y:S01]  /*52c0*/  IMAD.MOV.U32 R29, RZ, RZ, R194 ;  /* 0x000000ffff1d7224 */ /* 0x000fe200078e00c2 */
[----:B------:R-:W-:Y:S01]  /*52d0*/  HMMA.16816.F32.BF16 R40, R8, R26, R100 ;  /* 0x0000001a0828723c */ /* 0x000fe20000041864 */
[----:B------:R-:W5:Y:S01]  /*52e0*/  LDSM.16.MT88.4 R24, [R226+0x1100] ;  /* 0x00110000e218783b */ /* 0x000f620000004200 */
[----:B------:R-:W-:-:S02]  /*52f0*/  IMAD.MOV.U32 R28, RZ, RZ, R156 ;  /* 0x000000ffff1c7224 */ /* 0x000fc400078e009c */
[----:B-1----:R-:W-:Y:S02]  /*5300*/  FFMA.FTZ R3, R112, c[0x0][0x2d0], -R5 ;  /* 0x0000b40070037a23 */ /* 0x002fe40000010805 */
[----:B------:R-:W-:Y:S02]  /*5310*/  IMAD.MOV.U32 R112, RZ, RZ, R198 ;  /* 0x000000ffff707224 */ /* 0x000fe400078e00c6 */
[----:B------:R-:W-:Y:S01]  /*5320*/  HMMA.16816.F32.BF16 R52, R8, R20, R84 ;  /* 0x000000140834723c */ /* 0x000fe20000041854 */
[----:B------:R1:W-:Y:S01]  /*5330*/  MUFU.EX2 R203, R3 ;  /* 0x0000000300cb7308 */ /* 0x0003e20000000800 */
[----:B------:R-:W-:Y:S02]  /*5340*/  IMAD.MOV.U32 R102, RZ, RZ, R193 ;  /* 0x000000ffff667224 */ /* 0x000fe400078e00c1 */
[----:B------:R-:W-:Y:S02]  /*5350*/  IMAD.MOV.U32 R103, RZ, RZ, R191 ;  /* 0x000000ffff677224 */ /* 0x000fe400078e00bf */
[----:B------:R-:W-:-:S02]  /*5360*/  IMAD.MOV.U32 R101, RZ, RZ, R4 ;  /* 0x000000ffff657224 */ /* 0x000fc400078e0004 */
[C---:B------:R-:W-:Y:S01]  /*5370*/  HMMA.16816.F32.BF16 R36, R8.reuse, R22, R88 ;  /* 0x000000160824723c */ /* 0x040fe20000041858 */
[----:B------:R-:W4:Y:S01]  /*5380*/  LDSM.16.MT88.4 R20, [R227+0x1100] ;  /* 0x00110000e314783b */ /* 0x000f220000004200 */
[----:B------:R-:W-:Y:S02]  /*5390*/  IMAD.MOV.U32 R4, RZ, RZ, R147 ;  /* 0x000000ffff047224 */ /* 0x000fe400078e0093 */
[----:B------:R-:W-:Y:S02]  /*53a0*/  IMAD.MOV.U32 R147, RZ, RZ, R190 ;  /* 0x000000ffff937224 */ /* 0x000fe400078e00be */
[----:B------:R-:W-:Y:S02]  /*53b0*/  IMAD.MOV.U32 R100, RZ, RZ, R186 ;  /* 0x000000ffff647224 */ /* 0x000fe400078e00ba */
[----:B------:R-:W-:Y:S01]  /*53c0*/  HMMA.16816.F32.BF16 R84, R8, R30, R96 ;  /* 0x0000001e0854723c */ /* 0x000fe20000041860 */
[----:B-1----:R-:W-:Y:S02]  /*53d0*/  FFMA.FTZ R3, R113, c[0x0][0x2d0], -R5 ;  /* 0x0000b40071037a23 */ /* 0x002fe40000010805 */
[----:B------:R-:W-:-:S02]  /*53e0*/  IMAD.MOV.U32 R113, RZ, RZ, R195 ;  /* 0x000000ffff717224 */ /* 0x000fc400078e00c3 */
[----:B------:R1:W1:Y:S01]  /*53f0*/  MUFU.EX2 R202, R3 ;  /* 0x0000000300ca7308 */ /* 0x0002620000000800 */
[----:B------:R-:W-:Y:S01]  /*5400*/  FFMA.FTZ R4, R4, c[0x0][0x2d0], -R7 ;  /* 0x0000b40004047a23 */ /* 0x000fe20000010807 */
[----:B---3--:R-:W-:Y:S01]  /*5410*/  F2FP.BF16.PACK_AB R8, R206, R207 ;  /* 0x000000cfce08723e */ /* 0x008fe200000010ff */
[----:B------:R-:W-:Y:S01]  /*5420*/  IMAD.MOV.U32 R99, RZ, RZ, R145 ;  /* 0x000000ffff637224 */ /* 0x000fe200078e0091 */
[----:B--2---:R-:W-:Y:S01]  /*5430*/  F2FP.BF16.PACK_AB R10, R204, R205 ;  /* 0x000000cdcc0a723e */ /* 0x004fe200000010ff */
[--C-:B-1----:R-:W-:Y:S01]  /*5440*/  FFMA.FTZ R3, R114, c[0x0][0x2d0], -R5.reuse ;  /* 0x0000b40072037a23 */ /* 0x102fe20000010805 */
[----:B------:R-:W-:Y:S01]  /*5450*/  F2FP.BF16.PACK_AB R9, R202, R203 ;  /* 0x000000cbca09723e */ /* 0x000fe200000010ff */
[----:B------:R-:W-:Y:S02]  /*5460*/  IMAD.MOV.U32 R114, RZ, RZ, R196 ;  /* 0x000000ffff727224 */ /* 0x000fe400078e00c4 */
[----:B------:R1:W-:Y:S02]  /*5470*/  MUFU.EX2 R201, R3 ;  /* 0x0000000300c97308 */ /* 0x0003e40000000800 */
[----:B-1----:R-:W-:-:S02]  /*5480*/  FFMA.FTZ R3, R115, c[0x0][0x2d0], -R5 ;  /* 0x0000b40073037a23 */ /* 0x002fc40000010805 */
[----:B------:R-:W-:-:S04]  /*5490*/  IMAD.MOV.U32 R115, RZ, RZ, R189 ;  /* 0x000000ffff737224 */ /* 0x000fc800078e00bd */
[----:B------:R1:W2:Y:S02]  /*54a0*/  MUFU.EX2 R200, R3 ;  /* 0x0000000300c87308 */ /* 0x0002a40000000800 */
[----:B-1----:R-:W-:Y:S01]  /*54b0*/  FFMA.FTZ R3, R117, c[0x0][0x2d0], -R7 ;  /* 0x0000b40075037a23 */ /* 0x002fe20000010807 */
[----:B--2---:R-:W-:-:S05]  /*54c0*/  F2FP.BF16.PACK_AB R11, R200, R201 ;  /* 0x000000c9c80b723e */ /* 0x004fca00000010ff */
[----:B------:R1:W-:Y:S02]  /*54d0*/  MUFU.EX2 R199, R3 ;  /* 0x0000000300c77308 */ /* 0x0003e40000000800 */
[C---:B----4-:R-:W-:Y:S08]  /*54e0*/  HMMA.16816.F32.BF16 R156, R8.reuse, R32, R76 ;  /* 0x00000020089c723c */ /* 0x050ff0000004184c */
[----:B------:R-:W-:Y:S01]  /*54f0*/  HMMA.16816.F32.BF16 R76, R8, R14, R64 ;  /* 0x0000000e084c723c */ /* 0x000fe20000041840 */
[----:B-1----:R-:W-:-:S04]  /*5500*/  FFMA.FTZ R3, R116, c[0x0][0x2d0], -R7 ;  /* 0x0000b40074037a23 */ /* 0x002fc80000010807 */
[----:B------:R1:W2:Y:S03]  /*5510*/  MUFU.EX2 R198, R3 ;  /* 0x0000000300c67308 */ /* 0x0002a60000000800 */
[C---:B-----5:R-:W-:Y:S08]  /*5520*/  HMMA.16816.F32.BF16 R88, R8.reuse, R24, R72 ;  /* 0x000000180858723c */ /* 0x060ff00000041848 */
[----:B------:R-:W-:Y:S01]  /*5530*/  HMMA.16816.F32.BF16 R64, R8, R34, R56 ;  /* 0x000000220840723c */ /* 0x000fe20000041838 */
[----:B-1----:R-:W-:-:S07]  /*5540*/  FFMA.FTZ R3, R118, c[0x0][0x2d0], -R7 ;  /* 0x0000b40076037a23 */ /* 0x002fce0000010807 */
[C---:B------:R-:W-:Y:S01]  /*5550*/  HMMA.16816.F32.BF16 R120, R8.reuse, R12, R120 ;  /* 0x0000000c0878723c */ /* 0x040fe20000041878 */
[----:B------:R1:W-:Y:S07]  /*5560*/  MUFU.EX2 R197, R3 ;  /* 0x0000000300c57308 */ /* 0x0003ee0000000800 */
[C---:B------:R-:W-:Y:S08]  /*5570*/  HMMA.16816.F32.BF16 R104, R8.reuse, R20, R104 ;  /* 0x000000140868723c */ /* 0x040ff00000041868 */
[----:B------:R-:W-:Y:S01]  /*5580*/  HMMA.16816.F32.BF16 R72, R8, R22, R60 ;  /* 0x000000160848723c */ /* 0x000fe2000004183c */
[----:B-1----:R-:W-:-:S04]  /*5590*/  FFMA.FTZ R3, R124, c[0x0][0x2d0], -R7 ;  /* 0x0000b4007c037a23 */ /* 0x002fc80000010807 */
[----:B------:R1:W3:Y:S03]  /*55a0*/  MUFU.EX2 R196, R3 ;  /* 0x0000000300c47308 */ /* 0x0002e60000000800 */
[----:B------:R-:W-:Y:S07]  /*55b0*/  HMMA.16816.F32.BF16 R56, R8, R26, R48 ;  /* 0x0000001a0838723c */ /* 0x000fee0000041830 */
[----:B--2---:R-:W-:Y:S01]  /*55c0*/  F2FP.BF16.PACK_AB R8, R198, R199 ;  /* 0x000000c7c608723e */ /* 0x004fe200000010ff */
[----:B-1----:R-:W-:Y:S01]  /*55d0*/  FFMA.FTZ R3, R125, c[0x0][0x2d0], -R0 ;  /* 0x0000b4007d037a23 */ /* 0x002fe20000010800 */
[----:B---3--:R-:W-:-:S03]  /*55e0*/  F2FP.BF16.PACK_AB R10, R196, R197 ;  /* 0x000000c5c40a723e */ /* 0x008fc600000010ff */
[----:B------:R1:W-:Y:S02]  /*55f0*/  MUFU.EX2 R195, R3 ;  /* 0x0000000300c37308 */ /* 0x0003e40000000800 */
[----:B-1----:R-:W-:-:S06]  /*5600*/  FFMA.FTZ R3, R126, c[0x0][0x2d0], -R0 ;  /* 0x0000b4007e037a23 */ /* 0x002fcc0000010800 */
[----:B------:R1:W2:Y:S02]  /*5610*/  MUFU.EX2 R194, R3 ;  /* 0x0000000300c27308 */ /* 0x0002a40000000800 */
[----:B-1----:R-:W-:Y:S01]  /*5620*/  FFMA.FTZ R3, R127, c[0x0][0x2d0], -R0 ;  /* 0x0000b4007f037a23 */ /* 0x002fe20000010800 */
[----:B--2---:R-:W-:Y:S01]  /*5630*/  F2FP.BF16.PACK_AB R9, R194, R195 ;  /* 0x000000c3c209723e */ /* 0x004fe200000010ff */
[----:B------:R-:W-:-:S04]  /*5640*/  IMAD.MOV.U32 R127, RZ, RZ, R93 ;  /* 0x000000ffff7f7224 */ /* 0x000fc800078e005d */
[----:B------:R1:W-:Y:S01]  /*5650*/  MUFU.EX2 R193, R3 ;  /* 0x0000000300c17308 */ /* 0x0003e20000000800 */
[----:B------:R-:W-:Y:S02]  /*5660*/  IMAD.MOV.U32 R93, RZ, RZ, R71 ;  /* 0x000000ffff5d7224 */ /* 0x000fe400078e0047 */
[----:B------:R-:W-:Y:S02]  /*5670*/  IMAD.MOV.U32 R71, RZ, RZ, R146 ;  /* 0x000000ffff477224 */ /* 0x000fe400078e0092 */
[----:B------:R-:W-:Y:S02]  /*5680*/  IMAD.MOV.U32 R146, RZ, RZ, R192 ;  /* 0x000000ffff927224 */ /* 0x000fe400078e00c0 */
[----:B------:R-:W-:Y:S02]  /*5690*/  IMAD.MOV.U32 R117, RZ, RZ, R71 ;  /* 0x000000ffff757224 */ /* 0x000fe400078e0047 */
[----:B------:R-:W-:Y:S02]  /*56a0*/  IMAD.MOV.U32 R71, RZ, RZ, R187 ;  /* 0x000000ffff477224 */ /* 0x000fe400078e00bb */
[----:B-1----:R-:W-:-:S04]  /*56b0*/  FFMA.FTZ R3, R128, c[0x0][0x2d0], -R0 ;  /* 0x0000b40080037a23 */ /* 0x002fc80000010800 */
[----:B------:R1:W2:Y:S02]  /*56c0*/  MUFU.EX2 R192, R3 ;  /* 0x0000000300c07308 */ /* 0x0002a40000000800 */
[----:B-1----:R-:W-:Y:S01]  /*56d0*/  FFMA.FTZ R3, R129, c[0x0][0x2d0], -R7 ;  /* 0x0000b40081037a23 */ /* 0x002fe20000010807 */
[----:B--2---:R-:W-:-:S05]  /*56e0*/  F2FP.BF16.PACK_AB R11, R192, R193 ;  /* 0x000000c1c00b723e */ /* 0x004fca00000010ff */
[----:B------:R1:W-:Y:S02]  /*56f0*/  MUFU.EX2 R191, R3 ;  /* 0x0000000300bf7308 */ /* 0x0003e40000000800 */
[C---:B------:R-:W-:Y:S08]  /*5700*/  HMMA.16816.F32.BF16 R52, R8.reuse, R12, R52 ;  /* 0x0000000c0834723c */ /* 0x040ff00000041834 */
[----:B------:R-:W-:Y:S01]  /*5710*/  HMMA.16816.F32.BF16 R48, R8, R14, R36 ;  /* 0x0000000e0830723c */ /* 0x000fe20000041824 */
[----:B------:R-:W-:Y:S01]  /*5720*/  LDSM.16.MT88.4 R12, [R227+0x1900] ;  /* 0x00190000e30c783b */ /* 0x000fe20000004200 */
[----:B-1----:R-:W-:-:S04]  /*5730*/  FFMA.FTZ R3, R130, c[0x0][0x2d0], -R7 ;  /* 0x0000b40082037a23 */ /* 0x002fc80000010807 */
[----:B------:R1:W-:Y:S02]  /*5740*/  MUFU.EX2 R190, R3 ;  /* 0x0000000300be7308 */ /* 0x0003e40000000800 */
[C---:B------:R-:W-:Y:S01]  /*5750*/  HMMA.16816.F32.BF16 R36, R8.reuse, R22, R16 ;  /* 0x000000160824723c */ /* 0x040fe20000041810 */
[----:B------:R-:W2:Y:S07]  /*5760*/  LDSM.16.MT88.4 R16, [R224+0x1900] ;  /* 0x00190000e010783b */ /* 0x000eae0000004200 */
[----:B------:R-:W-:Y:S01]  /*5770*/  HMMA.16816.F32.BF16 R60, R8, R24, R108 ;  /* 0x00000018083c723c */ /* 0x000fe2000004186c */
[----:B-1----:R-:W-:-:S07]  /*5780*/  FFMA.FTZ R3, R131, c[0x0][0x2d0], -R6 ;  /* 0x0000b40083037a23 */ /* 0x002fce0000010806 */
[C---:B------:R-:W-:Y:S01]  /*5790*/  HMMA.16816.F32.BF16 R84, R8.reuse, R26, R84 ;  /* 0x0000001a0854723c */ /* 0x040fe20000041854 */
[----:B------:R-:W1:Y:S01]  /*57a0*/  LDSM.16.MT88.4 R24, [R226+0x1900] ;  /* 0x00190000e218783b */ /* 0x000e620000004200 */
[----:B------:R3:W-:Y:S06]  /*57b0*/  MUFU.EX2 R189, R3 ;  /* 0x0000000300bd7308 */ /* 0x0007ec0000000800 */
[C---:B------:R-:W-:Y:S01]  /*57c0*/  HMMA.16816.F32.BF16 R44, R8.reuse, R20, R44 ;  /* 0x00000014082c723c */ /* 0x040fe2000004182c */
[----:B------:R-:W4:Y:S07]  /*57d0*/  LDSM.16.MT88.4 R20, [R225+0x1900] ;  /* 0x00190000e114783b */ /* 0x000f2e0000004200 */
[----:B------:R-:W-:Y:S01]  /*57e0*/  HMMA.16816.F32.BF16 R40, R8, R34, R40 ;  /* 0x000000220828723c */ /* 0x000fe20000041828 */
[----:B---3--:R-:W-:-:S04]  /*57f0*/  FFMA.FTZ R3, R132, c[0x0][0x2d0], -R6 ;  /* 0x0000b40084037a23 */ /* 0x008fc80000010806 */
[----:B------:R3:W5:Y:S02]  /*5800*/  MUFU.EX2 R188, R3 ;  /* 0x0000000300bc7308 */ /* 0x0007640000000800 */
[----:B---3--:R-:W-:Y:S02]  /*5810*/  FFMA.FTZ R3, R133, c[0x0][0x2d0], -R6 ;  /* 0x0000b40085037a23 */ /* 0x008fe40000010806 */
[----:B------:R-:W-:-:S04]  /*5820*/  IMAD.MOV.U32 R133, RZ, RZ, R101 ;  /* 0x000000ffff857224 */ /* 0x000fc800078e0065 */
[----:B------:R3:W-:Y:S01]  /*5830*/  MUFU.EX2 R187, R3 ;  /* 0x0000000300bb7308 */ /* 0x0007e20000000800 */
[----:B------:R-:W-:Y:S02]  /*5840*/  IMAD.MOV.U32 R101, RZ, RZ, R115 ;  /* 0x000000ffff657224 */ /* 0x000fe400078e0073 */
[----:B------:R-:W-:Y:S02]  /*5850*/  IMAD.MOV.U32 R115, RZ, RZ, R113 ;  /* 0x000000ffff737224 */ /* 0x000fe400078e0071 */
[----:B------:R-:W-:Y:S02]  /*5860*/  IMAD.MOV.U32 R113, RZ, RZ, R185 ;  /* 0x000000ffff717224 */ /* 0x000fe400078e00b9 */
[----:B------:R-:W-:Y:S02]  /*5870*/  IMAD.MOV.U32 R98, RZ, RZ, R115 ;  /* 0x000000ffff627224 */ /* 0x000fe400078e0073 */
[----:B---3--:R-:W-:Y:S02]  /*5880*/  FFMA.FTZ R3, R134, c[0x0][0x2d0], -R6 ;  /* 0x0000b40086037a23 */ /* 0x008fe40000010806 */
[----:B------:R-:W-:-:S02]  /*5890*/  IMAD.MOV.U32 R134, RZ, RZ, R102 ;  /* 0x000000ffff867224 */ /* 0x000fc400078e0066 */
[----:B------:R3:W1:Y:S01]  /*58a0*/  MUFU.EX2 R186, R3 ;  /* 0x0000000300ba7308 */ /* 0x0006620000000800 */
[----:B------:R-:W-:Y:S02]  /*58b0*/  IMAD.MOV.U32 R102, RZ, RZ, R92 ;  /* 0x000000ffff667224 */ /* 0x000fe400078e005c */
[----:B------:R-:W-:Y:S02]  /*58c0*/  IMAD.MOV.U32 R92, RZ, RZ, R114 ;  /* 0x000000ffff5c7224 */ /* 0x000fe400078e0072 */
[----:B------:R-:W-:Y:S02]  /*58d0*/  IMAD.MOV.U32 R114, RZ, RZ, R29 ;  /* 0x000000ffff727224 */ /* 0x000fe400078e001d */
[----:B------:R-:W-:Y:S02]  /*58e0*/  IMAD.MOV.U32 R132, RZ, RZ, R102 ;  /* 0x000000ffff847224 */ /* 0x000fe400078e0066 */
[----:B------:R-:W-:Y:S02]  /*58f0*/  IMAD.MOV.U32 R102, RZ, RZ, R113 ;  /* 0x000000ffff667224 */ /* 0x000fe400078e0071 */
[----:B---3--:R-:W-:Y:S01]  /*5900*/  FFMA.FTZ R3, R135, c[0x0][0x2d0], -R5 ;  /* 0x0000b40087037a23 */ /* 0x008fe20000010805 */
[----:B------:R-:W-:Y:S01]  /*5910*/  MOV R135, R103 ;  /* 0x0000006700877202 */ /* 0x000fe20000000f00 */
[----:B------:R-:W-:-:S02]  /*5920*/  IMAD.MOV.U32 R103, RZ, RZ, R93 ;  /* 0x000000ffff677224 */ /* 0x000fc400078e005d */
[----:B------:R3:W-:Y:S01]  /*5930*/  MUFU.EX2 R185, R3 ;  /* 0x0000000300b97308 */ /* 0x0007e20000000800 */
[----:B------:R-:W-:Y:S02]  /*5940*/  IMAD.MOV.U32 R93, RZ, RZ, R94 ;  /* 0x000000ffff5d7224 */ /* 0x000fe400078e005e */
[----:B------:R-:W-:Y:S02]  /*5950*/  IMAD.MOV.U32 R97, RZ, RZ, R103 ;  /* 0x000000ffff617224 */ /* 0x000fe400078e0067 */
[----:B------:R-:W-:Y:S02]  /*5960*/  IMAD.MOV.U32 R103, RZ, RZ, R114 ;  /* 0x000000ffff677224 */ /* 0x000fe400078e0072 */
[----:B------:R-:W-:Y:S02]  /*5970*/  IMAD.MOV.U32 R94, RZ, RZ, R28 ;  /* 0x000000ffff5e7224 */ /* 0x000fe400078e001c */
[----:B------:R-:W-:Y:S01]  /*5980*/  HMMA.16816.F32.BF16 R28, R8, R32, R80 ;  /* 0x00000020081c723c */ /* 0x000fe20000041850 */
[----:B------:R-:W-:-:S02]  /*5990*/  IMAD.MOV.U32 R126, RZ, RZ, R103 ;  /* 0x000000ffff7e7224 */ /* 0x000fc400078e0067 */
[----:B---3--:R-:W-:-:S04]  /*59a0*/  FFMA.FTZ R3, R137, c[0x0][0x2d0], -R5 ;  /* 0x0000b40089037a23 */ /* 0x008fc80000010805 */
[----:B-----5:R-:W-:Y:S01]  /*59b0*/  F2FP.BF16.PACK_AB R8, R188, R189 ;  /* 0x000000bdbc08723e */ /* 0x020fe200000010ff */
[----:B------:R-:W-:Y:S01]  /*59c0*/  IMAD.MOV.U32 R137, RZ, RZ, R184 ;  /* 0x000000ffff897224 */ /* 0x000fe200078e00b8 */
[----:B-1----:R-:W-:Y:S01]  /*59d0*/  F2FP.BF16.PACK_AB R10, R186, R187 ;  /* 0x000000bbba0a723e */ /* 0x002fe200000010ff */
[----:B------:R1:W3:Y:S02]  /*59e0*/  MUFU.EX2 R184, R3 ;  /* 0x0000000300b87308 */ /* 0x0002e40000000800 */
[----:B-1----:R-:W-:Y:S01]  /*59f0*/  FFMA.FTZ R3, R136, c[0x0][0x2d0], -R5 ;  /* 0x0000b40088037a23 */ /* 0x002fe20000010805 */
[----:B------:R-:W-:Y:S02]  /*5a00*/  MOV R136, R117 ;  /* 0x0000007500887202 */ /* 0x000fe40000000f00 */
[----:B---3--:R-:W-:-:S03]  /*5a10*/  F2FP.BF16.PACK_AB R9, R184, R185 ;  /* 0x000000b9b809723e */ /* 0x008fc600000010ff */
[----:B------:R1:W-:Y:S02]  /*5a20*/  MUFU.EX2 R117, R3 ;  /* 0x0000000300757308 */ /* 0x0003e40000000800 */
[----:B-1----:R-:W-:Y:S02]  /*5a30*/  FFMA.FTZ R3, R138, c[0x0][0x2d0], -R5 ;  /* 0x0000b4008a037a23 */ /* 0x002fe40000010805 */
[----:B------:R-:W-:-:S04]  /*5a40*/  IMAD.MOV.U32 R138, RZ, RZ, R100 ;  /* 0x000000ffff8a7224 */ /* 0x000fc800078e0064 */
[----:B------:R1:W3:Y:S01]  /*5a50*/  MUFU.EX2 R118, R3 ;  /* 0x0000000300767308 */ /* 0x0002e20000000800 */
[----:B------:R-:W-:-:S04]  /*5a60*/  IMAD.MOV.U32 R100, RZ, RZ, R146 ;  /* 0x000000ffff647224 */ /* 0x000fc800078e0092 */
[----:B------:R-:W-:Y:S02]  /*5a70*/  IMAD.MOV.U32 R125, RZ, RZ, R100 ;  /* 0x000000ffff7d7224 */ /* 0x000fe400078e0064 */
[----:B-1----:R-:W-:Y:S01]  /*5a80*/  FFMA.FTZ R3, R140, c[0x0][0x2d0], -R7 ;  /* 0x0000b4008c037a23 */ /* 0x002fe20000010807 */
[----:B---3--:R-:W-:-:S03]  /*5a90*/  F2FP.BF16.PACK_AB R11, R118, R117 ;  /* 0x00000075760b723e */ /* 0x008fc600000010ff */
[----:B------:R1:W-:Y:S04]  /*5aa0*/  MUFU.EX2 R116, R3 ;  /* 0x0000000300747308 */ /* 0x0003e80000000800 */
[C---:B--2---:R-:W-:Y:S08]  /*5ab0*/  HMMA.16816.F32.BF16 R128, R8.reuse, R18, R76 ;  /* 0x000000120880723c */ /* 0x044ff0000004184c */
[----:B------:R-:W-:Y:S01]  /*5ac0*/  HMMA.16816.F32.BF16 R76, R8, R24, R88 ;  /* 0x00000018084c723c */ /* 0x000fe20000041858 */
[----:B-1----:R-:W-:-:S02]  /*5ad0*/  FFMA.FTZ R3, R139, c[0x0][0x2d0], -R7 ;  /* 0x0000b4008b037a23 */ /* 0x002fc40000010807 */
[----:B------:R-:W-:Y:S01]  /*5ae0*/  IMAD.MOV.U32 R139, RZ, RZ, R101 ;  /* 0x000000ffff8b7224 */ /* 0x000fe200078e0065 */
[----:B------:R-:W-:Y:S01]  /*5af0*/  MOV R101, R147 ;  /* 0x0000009300657202 */ /* 0x000fe20000000f00 */
[----:B------:R1:W2:Y:S02]  /*5b00*/  MUFU.EX2 R115, R3 ;  /* 0x0000000300737308 */ /* 0x0002a40000000800 */
[----:B------:R-:W-:Y:S01]  /*5b10*/  IMAD.MOV.U32 R90, RZ, RZ, R112 ;  /* 0x000000ffff5a7224 */ /* 0x000fe200078e0070 */
[----:B------:R-:W-:Y:S01]  /*5b20*/  HMMA.16816.F32.BF16 R120, R8, R16, R120 ;  /* 0x000000100878723c */ /* 0x000fe20000041878 */
[----:B------:R-:W-:Y:S02]  /*5b30*/  IMAD.MOV.U32 R91, RZ, RZ, R102 ;  /* 0x000000ffff5b7224 */ /* 0x000fe400078e0066 */
[----:B------:R-:W-:-:S05]  /*5b40*/  IMAD.MOV.U32 R124, RZ, RZ, R101 ;  /* 0x000000ffff7c7224 */ /* 0x000fca00078e0065 */
[----:B----4-:R-:W-:Y:S01]  /*5b50*/  HMMA.16816.F32.BF16 R156, R8, R20, R156 ;  /* 0x00000014089c723c */ /* 0x010fe2000004189c */
[----:B-1----:R-:W-:-:S07]  /*5b60*/  FFMA.FTZ R3, R141, c[0x0][0x2d0], -R7 ;  /* 0x0000b4008d037a23 */ /* 0x002fce0000010807 */
[----:B------:R-:W-:Y:S01]  /*5b70*/  HMMA.16816.F32.BF16 R80, R8, R22, R64 ;  /* 0x000000160850723c */ /* 0x000fe20000041840 */
[----:B------:R1:W-:Y:S02]  /*5b80*/  MUFU.EX2 R114, R3 ;  /* 0x0000000300727308 */ /* 0x0003e40000000800 */
[----:B-1----:R-:W-:-:S06]  /*5b90*/  FFMA.FTZ R3, R142, c[0x0][0x2d0], -R7 ;  /* 0x0000b4008e037a23 */ /* 0x002fcc0000010807 */
[----:B------:R1:W-:Y:S02]  /*5ba0*/  MUFU.EX2 R113, R3 ;  /* 0x0000000300717308 */ /* 0x0003e40000000800 */
[--C-:B-1----:R-:W-:Y:S02]  /*5bb0*/  FFMA.FTZ R3, R143, c[0x0][0x2d0], -R0.reuse ;  /* 0x0000b4008f037a23 */ /* 0x102fe40000010800 */
[----:B------:R-:W-:Y:S04]  /*5bc0*/  HMMA.16816.F32.BF16 R140, R8, R12, R104 ;  /* 0x0000000c088c723c */ /* 0x000fe80000041868 */
[----:B------:R1:W-:Y:S02]  /*5bd0*/  MUFU.EX2 R111, R3 ;  /* 0x00000003006f7308 */ /* 0x0003e40000000800 */
[----:B-1----:R-:W-:-:S02]  /*5be0*/  FFMA.FTZ R3, R144, c[0x0][0x2d0], -R0 ;  /* 0x0000b40090037a23 */ /* 0x002fc40000010800 */
[C---:B------:R-:W-:Y:S04]  /*5bf0*/  HMMA.16816.F32.BF16 R144, R8.reuse, R14, R72 ;  /* 0x0000000e0890723c */ /* 0x040fe80000041848 */
[----:B------:R1:W3:Y:S04]  /*5c00*/  MUFU.EX2 R110, R3 ;  /* 0x00000003006e7308 */ /* 0x0002e80000000800 */
[----:B------:R-:W-:Y:S07]  /*5c10*/  HMMA.16816.F32.BF16 R72, R8, R26, R56 ;  /* 0x0000001a0848723c */ /* 0x000fee0000041838 */
[----:B------:R-:W-:-:S02]  /*5c20*/  F2FP.BF16.PACK_AB R8, R190, R191 ;  /* 0x000000bfbe08723e */ /* 0x000fc400000010ff */
[----:B--2---:R-:W-:Y:S01]  /*5c30*/  F2FP.BF16.PACK_AB R10, R115, R116 ;  /* 0x00000074730a723e */ /* 0x004fe200000010ff */
[--C-:B-1----:R-:W-:Y:S01]  /*5c40*/  FFMA.FTZ R3, R149, c[0x0][0x2d0], -R0.reuse ;  /* 0x0000b40095037a23 */ /* 0x102fe20000010800 */
[----:B---3--:R-:W-:Y:S01]  /*5c50*/  F2FP.BF16.PACK_AB R9, R110, R111 ;  /* 0x0000006f6e09723e */ /* 0x008fe200000010ff */
[----:B------:R-:W-:Y:S02]  /*5c60*/  IMAD.MOV.U32 R149, RZ, RZ, R97 ;  /* 0x000000ffff957224 */ /* 0x000fe400078e0061 */
[----:B------:R1:W-:Y:S02]  /*5c70*/  MUFU.EX2 R108, R3 ;  /* 0x00000003006c7308 */ /* 0x0003e40000000800 */
[----:B-1----:R-:W-:Y:S02]  /*5c80*/  FFMA.FTZ R3, R151, c[0x0][0x2d0], -R0 ;  /* 0x0000b40097037a23 */ /* 0x002fe40000010800 */
[----:B------:R-:W-:-:S04]  /*5c90*/  IMAD.MOV.U32 R151, RZ, RZ, R98 ;  /* 0x000000ffff977224 */ /* 0x000fc800078e0062 */
[----:B------:R1:W2:Y:S02]  /*5ca0*/  MUFU.EX2 R107, R3 ;  /* 0x00000003006b7308 */ /* 0x0002a40000000800 */
[----:B-1----:R-:W-:Y:S01]  /*5cb0*/  FFMA.FTZ R3, R148, c[0x0][0x2d0], -R7 ;  /* 0x0000b40094037a23 */ /* 0x002fe20000010807 */
[----:B--2---:R-:W-:Y:S01]  /*5cc0*/  F2FP.BF16.PACK_AB R11, R107, R108 ;  /* 0x0000006c6b0b723e */ /* 0x004fe200000010ff */
[----:B------:R-:W-:-:S04]  /*5cd0*/  IMAD.MOV.U32 R148, RZ, RZ, R99 ;  /* 0x000000ffff947224 */ /* 0x000fc800078e0063 */
[----:B------:R1:W-:Y:S02]  /*5ce0*/  MUFU.EX2 R112, R3 ;  /* 0x0000000300707308 */ /* 0x0003e40000000800 */
[C---:B------:R-:W-:Y:S08]  /*5cf0*/  HMMA.16816.F32.BF16 R64, R8.reuse, R16, R52 ;  /* 0x000000100840723c */ /* 0x040ff00000041834 */
[----:B------:R-:W-:Y:S01]  /*5d00*/  HMMA.16816.F32.BF16 R56, R8, R18, R48 ;  /* 0x000000120838723c */ /* 0x000fe20000041830 */
[----:B------:R-:W2:Y:S01]  /*5d10*/  LDSM.16.MT88.4 R16, [R224+0x2100] ;  /* 0x00210000e010783b */ /* 0x000ea20000004200 */
[----:B-1----:R-:W-:-:S04]  /*5d20*/  FFMA.FTZ R3, R150, c[0x0][0x2d0], -R7 ;  /* 0x0000b40096037a23 */ /* 0x002fc80000010807 */
[----:B------:R1:W-:Y:S02]  /*5d30*/  MUFU.EX2 R109, R3 ;  /* 0x00000003006d7308 */ /* 0x0003e40000000800 */
[C---:B------:R-:W-:Y:S08]  /*5d40*/  HMMA.16816.F32.BF16 R52, R8.reuse, R12, R44 ;  /* 0x0000000c0834723c */ /* 0x040ff0000004182c */
[----:B------:R-:W-:Y:S01]  /*5d50*/  HMMA.16816.F32.BF16 R48, R8, R14, R36 ;  /* 0x0000000e0830723c */ /* 0x000fe20000041824 */
[----:B------:R-:W3:Y:S01]  /*5d60*/  LDSM.16.MT88.4 R12, [R227+0x2100] ;  /* 0x00210000e30c783b */ /* 0x000ee20000004200 */
[----:B-1----:R-:W-:-:S06]  /*5d70*/  FFMA.FTZ R3, R153, c[0x0][0x2d0], -R6 ;  /* 0x0000b40099037a23 */ /* 0x002fcc0000010806 */
[C---:B------:R-:W-:Y:S01]  /*5d80*/  HMMA.16816.F32.BF16 R32, R8.reuse, R20, R28 ;  /* 0x000000140820723c */ /* 0x040fe2000004181c */
[----:B------:R-:W-:Y:S01]  /*5d90*/  LDSM.16.MT88.4 R28, [R226+0x2100] ;  /* 0x00210000e21c783b */ /* 0x000fe20000004200 */
[----:B------:R1:W-:Y:S06]  /*5da0*/  MUFU.EX2 R106, R3 ;  /* 0x00000003006a7308 */ /* 0x0003ec0000000800 */
[C---:B------:R-:W-:Y:S01]  /*5db0*/  HMMA.16816.F32.BF16 R40, R8.reuse, R22, R40 ;  /* 0x000000160828723c */ /* 0x040fe20000041828 */
[----:B------:R-:W4:Y:S07]  /*5dc0*/  LDSM.16.MT88.4 R20, [R225+0x2100] ;  /* 0x00210000e114783b */ /* 0x000f2e0000004200 */
[----:B------:R-:W-:Y:S01]  /*5dd0*/  HMMA.16816.F32.BF16 R36, R8, R26, R84 ;  /* 0x0000001a0824723c */ /* 0x000fe20000041854 */
[----:B-1----:R-:W-:-:S04]  /*5de0*/  FFMA.FTZ R3, R155, c[0x0][0x2d0], -R6 ;  /* 0x0000b4009b037a23 */ /* 0x002fc80000010806 */
[----:B------:R1:W5:Y:S03]  /*5df0*/  MUFU.EX2 R105, R3 ;  /* 0x0000000300697308 */ /* 0x0003660000000800 */
[----:B------:R-:W-:Y:S01]  /*5e00*/  HMMA.16816.F32.BF16 R44, R8, R24, R60 ;  /* 0x00000018082c723c */ /* 0x000fe2000004183c */
[----:B------:R-:W2:Y:S01]  /*5e10*/  LDSM.16.MT88.4 R24, [R224+0x2900] ;  /* 0x00290000e018783b */ /* 0x000ea20000004200 */
[----:B-1----:R-:W-:-:S05]  /*5e20*/  FFMA.FTZ R3, R154, c[0x0][0x2d0], -R6 ;  /* 0x0000b4009a037a23 */ /* 0x002fca0000010806 */
[----:B-----5:R-:W-:Y:S01]  /*5e30*/  F2FP.BF16.PACK_AB R8, R105, R106 ;  /* 0x0000006a6908723e */ /* 0x020fe200000010ff */
[----:B------:R1:W-:Y:S02]  /*5e40*/  MUFU.EX2 R104, R3 ;  /* 0x0000000300687308 */ /* 0x0003e40000000800 */
[----:B-1----:R-:W-:-:S06]  /*5e50*/  FFMA.FTZ R3, R152, c[0x0][0x2d0], -R6 ;  /* 0x0000b40098037a23 */ /* 0x002fcc0000010806 */
[----:B------:R1:W5:Y:S02]  /*5e60*/  MUFU.EX2 R103, R3 ;  /* 0x0000000300677308 */ /* 0x0003640000000800 */
[----:B-1----:R-:W-:Y:S01]  /*5e70*/  FFMA.FTZ R3, R161, c[0x0][0x2d0], -R5 ;  /* 0x0000b400a1037a23 */ /* 0x002fe20000010805 */
[----:B-----5:R-:W-:-:S05]  /*5e80*/  F2FP.BF16.PACK_AB R10, R103, R104 ;  /* 0x00000068670a723e */ /* 0x020fca00000010ff */
        /* <DEDUP_REMOVED lines=15> */
[C---:B---3--:R-:W-:Y:S08]  /*5f80*/  HMMA.16816.F32.BF16 R140, R8.reuse, R12, R140 ;  /* 0x0000000c088c723c */ /* 0x048ff0000004188c */
[----:B------:R-:W-:Y:S01]  /*5f90*/  HMMA.16816.F32.BF16 R144, R8, R14, R144 ;  /* 0x0000000e0890723c */ /* 0x000fe20000041890 */
[----:B-1----:R-:W-:-:S07]  /*5fa0*/  FFMA.FTZ R3, R170, c[0x0][0x2d0], -R0 ;  /* 0x0000b400aa037a23 */ /* 0x002fce0000010800 */
[C---:B----4-:R-:W-:Y:S01]  /*5fb0*/  HMMA.16816.F32.BF16 R156, R8.reuse, R20, R156 ;  /* 0x00000014089c723c */ /* 0x050fe2000004189c */
[----:B------:R1:W-:Y:S07]  /*5fc0*/  MUFU.EX2 R96, R3 ;  /* 0x0000000300607308 */ /* 0x0003ee0000000800 */
[C---:B------:R-:W-:Y:S08]  /*5fd0*/  HMMA.16816.F32.BF16 R80, R8.reuse, R22, R80 ;  /* 0x000000160850723c */ /* 0x040ff00000041850 */
[----:B------:R-:W-:Y:S01]  /*5fe0*/  HMMA.16816.F32.BF16 R76, R8, R28, R76 ;  /* 0x0000001c084c723c */ /* 0x000fe2000004184c */
[----:B-1----:R-:W-:-:S02]  /*5ff0*/  FFMA.FTZ R3, R168, c[0x0][0x2d0], -R0 ;  /* 0x0000b400a8037a23 */ /* 0x002fc40000010800 */
[----:B------:R-:W-:Y:S01]  /*6000*/  IMAD.MOV.U32 R168, RZ, RZ, R90 ;  /* 0x000000ffffa87224 */ /* 0x000fe200078e005a */
[----:B------:R-:W-:Y:S01]  /*6010*/  MOV R90, R91 ;  /* 0x0000005b005a7202 */ /* 0x000fe20000000f00 */
[----:B------:R-:W-:-:S03]  /*6020*/  IMAD.MOV.U32 R91, RZ, RZ, R148 ;  /* 0x000000ffff5b7224 */ /* 0x000fc600078e0094 */
[----:B------:R-:W-:Y:S01]  /*6030*/  HMMA.16816.F32.BF16 R72, R8, R30, R72 ;  /* 0x0000001e0848723c */ /* 0x000fe20000041848 */
[----:B------:R-:W-:Y:S02]  /*6040*/  IMAD.MOV.U32 R148, RZ, RZ, R151 ;  /* 0x000000ffff947224 */ /* 0x000fe400078e0097 */
[----:B------:R-:W-:Y:S02]  /*6050*/  IMAD.MOV.U32 R151, RZ, RZ, R149 ;  /* 0x000000ffff977224 */ /* 0x000fe400078e0095 */
[----:B------:R-:W-:Y:S02]  /*6060*/  IMAD.MOV.U32 R149, RZ, RZ, R139 ;  /* 0x000000ffff957224 */ /* 0x000fe400078e008b */
[----:B------:R-:W-:Y:S01]  /*6070*/  IMAD.MOV.U32 R139, RZ, RZ, R138 ;  /* 0x000000ffff8b7224 */ /* 0x000fe200078e008a */
[----:B------:R-:W-:Y:S01]  /*6080*/  F2FP.BF16.PACK_AB R8, R113, R114 ;  /* 0x000000727108723e */ /* 0x000fe200000010ff */
[----:B------:R-:W-:Y:S01]  /*6090*/  IMAD.MOV.U32 R138, RZ, RZ, R136 ;  /* 0x000000ffff8a7224 */ /* 0x000fe200078e0088 */
[----:B--2---:R-:W-:Y:S01]  /*60a0*/  F2FP.BF16.PACK_AB R9, R97, R98 ;  /* 0x000000626109723e */ /* 0x004fe200000010ff */
[----:B------:R-:W-:Y:S01]  /*60b0*/  IMAD.MOV.U32 R136, RZ, RZ, R137 ;  /* 0x000000ffff887224 */ /* 0x000fe200078e0089 */
[----:B------:R-:W-:Y:S01]  /*60c0*/  F2FP.BF16.PACK_AB R10, R109, R112 ;  /* 0x000000706d0a723e */ /* 0x000fe200000010ff */
[----:B------:R-:W-:-:S02]  /*60d0*/  IMAD.MOV.U32 R137, RZ, RZ, R135 ;  /* 0x000000ffff897224 */ /* 0x000fc400078e0087 */
[----:B------:R-:W-:Y:S01]  /*60e0*/  IMAD.MOV.U32 R135, RZ, RZ, R134 ;  /* 0x000000ffff877224 */ /* 0x000fe200078e0086 */
[----:B------:R-:W-:Y:S01]  /*60f0*/  MOV R134, R133 ;  /* 0x0000008500867202 */ /* 0x000fe20000000f00 */
[----:B------:R-:W-:Y:S02]  /*6100*/  IMAD.MOV.U32 R133, RZ, RZ, R127 ;  /* 0x000000ffff857224 */ /* 0x000fe400078e007f */
[----:B------:R-:W-:Y:S02]  /*6110*/  IMAD.MOV.U32 R89, RZ, RZ, R148 ;  /* 0x000000ffff597224 */ /* 0x000fe400078e0094 */
[----:B------:R-:W-:Y:S02]  /*6120*/  IMAD.MOV.U32 R127, RZ, RZ, R95 ;  /* 0x000000ffff7f7224 */ /* 0x000fe400078e005f */
[----:B------:R-:W-:Y:S01]  /*6130*/  IMAD.MOV.U32 R148, RZ, RZ, R149 ;  /* 0x000000ffff947224 */ /* 0x000fe200078e0095 */
[----:B------:R-:W1:Y:S01]  /*6140*/  MUFU.EX2 R95, R3 ;  /* 0x00000003005f7308 */ /* 0x000e620000000800 */
[----:B------:R-:W-:-:S02]  /*6150*/  IMAD.MOV.U32 R149, RZ, RZ, R138 ;  /* 0x000000ffff957224 */ /* 0x000fc400078e008a */
[----:B------:R-:W-:Y:S02]  /*6160*/  IMAD.MOV.U32 R138, RZ, RZ, R137 ;  /* 0x000000ffff8a7224 */ /* 0x000fe400078e0089 */
[----:B------:R-:W-:Y:S02]  /*6170*/  IMAD.MOV.U32 R137, RZ, RZ, R134 ;  /* 0x000000ffff897224 */ /* 0x000fe400078e0086 */
[----:B------:R-:W-:Y:S02]  /*6180*/  IMAD.MOV.U32 R134, RZ, RZ, R127 ;  /* 0x000000ffff867224 */ /* 0x000fe400078e007f */
[----:B------:R-:W-:Y:S02]  /*6190*/  IMAD.MOV.U32 R127, RZ, RZ, R126 ;  /* 0x000000ffff7f7224 */ /* 0x000fe400078e007e */
[----:B------:R-:W-:Y:S02]  /*61a0*/  IMAD.MOV.U32 R126, RZ, RZ, R94 ;  /* 0x000000ffff7e7224 */ /* 0x000fe400078e005e */
[----:B------:R-:W-:-:S02]  /*61b0*/  IMAD.MOV.U32 R88, RZ, RZ, R91 ;  /* 0x000000ffff587224 */ /* 0x000fc400078e005b */
[----:B------:R-:W-:Y:S01]  /*61c0*/  IMAD.MOV.U32 R170, RZ, RZ, R89 ;  /* 0x000000ffffaa7224 */ /* 0x000fe200078e0059 */
[----:B-1----:R-:W-:Y:S01]  /*61d0*/  F2FP.BF16.PACK_AB R11, R95, R96 ;  /* 0x000000605f0b723e */ /* 0x002fe200000010ff */
[----:B------:R-:W-:Y:S02]  /*61e0*/  FFMA.FTZ R3, R175, c[0x0][0x2d0], -R6 ;  /* 0x0000b400af037a23 */ /* 0x000fe40000010806 */
[----:B------:R-:W-:Y:S02]  /*61f0*/  IMAD.MOV.U32 R175, RZ, RZ, R90 ;  /* 0x000000ffffaf7224 */ /* 0x000fe400078e005a */
[----:B------:R-:W-:Y:S01]  /*6200*/  IMAD.MOV.U32 R90, RZ, RZ, R151 ;  /* 0x000000ffff5a7224 */ /* 0x000fe200078e0097 */
[----:B------:R1:W-:Y:S01]  /*6210*/  MUFU.EX2 R94, R3 ;  /* 0x00000003005e7308 */ /* 0x0003e20000000800 */
[----:B------:R-:W-:Y:S01]  /*6220*/  IMAD.MOV.U32 R151, RZ, RZ, R139 ;  /* 0x000000ffff977224 */ /* 0x000fe200078e008b */
[----:B------:R-:W-:Y:S01]  /*6230*/  MOV R139, R136 ;  /* 0x00000088008b7202 */ /* 0x000fe20000000f00 */
[----:B------:R-:W-:Y:S01]  /*6240*/  IMAD.MOV.U32 R136, RZ, RZ, R135 ;  /* 0x000000ffff887224 */ /* 0x000fe200078e0087 */
[----:B------:R-:W-:Y:S01]  /*6250*/  HMMA.16816.F32.BF16 R64, R8, R16, R64 ;  /* 0x000000100840723c */ /* 0x000fe20000041840 */
[----:B------:R-:W-:-:S02]  /*6260*/  IMAD.MOV.U32 R135, RZ, RZ, R133 ;  /* 0x000000ffff877224 */ /* 0x000fc400078e0085 */
[----:B------:R-:W-:Y:S02]  /*6270*/  IMAD.MOV.U32 R133, RZ, RZ, R93 ;  /* 0x000000ffff857224 */ /* 0x000fe400078e005d */
[----:B------:R-:W-:Y:S02]  /*6280*/  IMAD.MOV.U32 R169, RZ, RZ, R90 ;  /* 0x000000ffffa97224 */ /* 0x000fe400078e005a */
[----:B------:R-:W-:Y:S01]  /*6290*/  IMAD.MOV.U32 R171, RZ, RZ, R148 ;  /* 0x000000ffffab7224 */ /* 0x000fe200078e0094 */
[----:B------:R-:W-:Y:S01]  /*62a0*/  HMMA.16816.F32.BF16 R56, R8, R18, R56 ;  /* 0x000000120838723c */ /* 0x000fe20000041838 */
[----:B------:R-:W-:Y:S01]  /*62b0*/  LDSM.16.MT88.4 R16, [R225+0x2900] ;  /* 0x00290000e110783b */ /* 0x000fe20000004200 */
[----:B------:R-:W-:Y:S02]  /*62c0*/  IMAD.MOV.U32 R154, RZ, RZ, R149 ;  /* 0x000000ffff9a7224 */ /* 0x000fe400078e0095 */
[----:B-1----:R-:W-:Y:S02]  /*62d0*/  FFMA.FTZ R3, R174, c[0x0][0x2d0], -R6 ;  /* 0x0000b400ae037a23 */ /* 0x002fe40000010806 */
[----:B------:R-:W-:-:S02]  /*62e0*/  IMAD.MOV.U32 R174, RZ, RZ, R92 ;  /* 0x000000ffffae7224 */ /* 0x000fc400078e005c */
[----:B------:R1:W2:Y:S01]  /*62f0*/  MUFU.EX2 R93, R3 ;  /* 0x00000003005d7308 */ /* 0x0002a20000000800 */
[C---:B------:R-:W-:Y:S01]  /*6300*/  HMMA.16816.F32.BF16 R52, R8.reuse, R12, R52 ;  /* 0x0000000c0834723c */ /* 0x040fe20000041834 */
[----:B------:R-:W-:Y:S02]  /*6310*/  IMAD.MOV.U32 R153, RZ, RZ, R138 ;  /* 0x000000ffff997224 */ /* 0x000fe400078e008a */
[----:B------:R-:W-:Y:S02]  /*6320*/  IMAD.MOV.U32 R138, RZ, RZ, R137 ;  /* 0x000000ffff8a7224 */ /* 0x000fe400078e0089 */
[----:B------:R-:W-:Y:S02]  /*6330*/  IMAD.MOV.U32 R137, RZ, RZ, R134 ;  /* 0x000000ffff897224 */ /* 0x000fe400078e0086 */
[----:B------:R-:W-:Y:S01]  /*6340*/  IMAD.MOV.U32 R152, RZ, RZ, R151 ;  /* 0x000000ffff987224 */ /* 0x000fe200078e0097 */
[----:B------:R-:W-:Y:S01]  /*6350*/  HMMA.16816.F32.BF16 R48, R8, R14, R48 ;  /* 0x0000000e0830723c */ /* 0x000fe20000041830 */
[----:B------:R-:W-:Y:S01]  /*6360*/  LDSM.16.MT88.4 R12, [R226+0x2900] ;  /* 0x00290000e20c783b */ /* 0x000fe20000004200 */
[----:B------:R-:W-:-:S02]  /*6370*/  IMAD.MOV.U32 R155, RZ, RZ, R139 ;  /* 0x000000ffff9b7224 */ /* 0x000fc400078e008b */
[----:B------:R-:W-:Y:S01]  /*6380*/  IMAD.MOV.U32 R139, RZ, RZ, R136 ;  /* 0x000000ffff8b7224 */ /* 0x000fe200078e0088 */
[----:B------:R-:W-:Y:S01]  /*6390*/  MOV R136, R135 ;  /* 0x0000008700887202 */ /* 0x000fe20000000f00 */
[----:B------:R-:W-:Y:S01]  /*63a0*/  LDSM.16.MT88.4 R148, [R227+0x3100] ;  /* 0x00310000e394783b */ /* 0x000fe20000004200 */
[--C-:B-1----:R-:W-:Y:S01]  /*63b0*/  FFMA.FTZ R3, R165, c[0x0][0x2d0], -R6.reuse ;  /* 0x0000b400a5037a23 */ /* 0x102fe20000010806 */
[C---:B------:R-:W-:Y:S03]  /*63c0*/  HMMA.16816.F32.BF16 R32, R8.reuse, R20, R32 ;  /* 0x000000140820723c */ /* 0x040fe60000041820 */
[----:B------:R1:W-:Y:S05]  /*63d0*/  MUFU.EX2 R92, R3 ;  /* 0x00000003005c7308 */ /* 0x0003ea0000000800 */
[C---:B------:R-:W-:Y:S01]  /*63e0*/  HMMA.16816.F32.BF16 R40, R8.reuse, R22, R40 ;  /* 0x000000160828723c */ /* 0x040fe20000041828 */
[----:B------:R-:W3:Y:S07]  /*63f0*/  LDSM.16.MT88.4 R20, [R227+0x2900] ;  /* 0x00290000e314783b */ /* 0x000eee0000004200 */
[----:B------:R-:W-:Y:S01]  /*6400*/  HMMA.16816.F32.BF16 R44, R8, R28, R44 ;  /* 0x0000001c082c723c */ /* 0x000fe2000004182c */
[----:B-1----:R-:W-:-:S04]  /*6410*/  FFMA.FTZ R3, R166, c[0x0][0x2d0], -R6 ;  /* 0x0000b400a6037a23 */ /* 0x002fc80000010806 */
[----:B------:R1:W4:Y:S03]  /*6420*/  MUFU.EX2 R91, R3 ;  /* 0x00000003005b7308 */ /* 0x0003260000000800 */
[----:B------:R-:W-:Y:S07]  /*6430*/  HMMA.16816.F32.BF16 R36, R8, R30, R36 ;  /* 0x0000001e0824723c */ /* 0x000fee0000041824 */
[----:B--2---:R-:W-:Y:S01]  /*6440*/  F2FP.BF16.PACK_AB R8, R93, R94 ;  /* 0x0000005e5d08723e */ /* 0x004fe200000010ff */
[----:B-1----:R-:W-:Y:S01]  /*6450*/  FFMA.FTZ R3, R178, c[0x0][0x2d0], -R5 ;  /* 0x0000b400b2037a23 */ /* 0x002fe20000010805 */
[----:B------:R-:W-:-:S02]  /*6460*/  MOV R178, R88 ;  /* 0x0000005800b27202 */ /* 0x000fc40000000f00 */
[----:B----4-:R-:W-:Y:S01]  /*6470*/  F2FP.BF16.PACK_AB R10, R91, R92 ;  /* 0x0000005c5b0a723e */ /* 0x010fe200000010ff */
[----:B------:R1:W-:Y:S02]  /*6480*/  MUFU.EX2 R90, R3 ;  /* 0x00000003005a7308 */ /* 0x0003e40000000800 */
[----:B-1----:R-:W-:Y:S02]  /*6490*/  FFMA.FTZ R3, R179, c[0x0][0x2d0], -R5 ;  /* 0x0000b400b3037a23 */ /* 0x002fe40000010805 */
[----:B------:R-:W-:-:S04]  /*64a0*/  IMAD.MOV.U32 R179, RZ, RZ, R133 ;  /* 0x000000ffffb37224 */ /* 0x000fc800078e0085 */
[----:B------:R1:W2:Y:S02]  /*64b0*/  MUFU.EX2 R89, R3 ;  /* 0x0000000300597308 */ /* 0x0002a40000000800 */
[----:B-1----:R-:W-:Y:S01]  /*64c0*/  FFMA.FTZ R3, R164, c[0x0][0x2d0], -R5 ;  /* 0x0000b400a4037a23 */ /* 0x002fe20000010805 */
[----:B--2---:R-:W-:-:S05]  /*64d0*/  F2FP.BF16.PACK_AB R9, R89, R90 ;  /* 0x0000005a5909723e */ /* 0x004fca00000010ff */
[----:B------:R1:W-:Y:S02]  /*64e0*/  MUFU.EX2 R87, R3 ;  /* 0x0000000300577308 */ /* 0x0003e40000000800 */
[----:B-1----:R-:W-:Y:S02]  /*64f0*/  FFMA.FTZ R3, R167, c[0x0][0x2d0], -R5 ;  /* 0x0000b400a7037a23 */ /* 0x002fe40000010805 */
[----:B------:R-:W-:Y:S04]  /*6500*/  LDSM.16.MT88.4 R164, [R225+0x3100] ;  /* 0x00310000e1a4783b */ /* 0x000fe80000004200 */
[----:B------:R1:W2:Y:S02]  /*6510*/  MUFU.EX2 R88, R3 ;  /* 0x0000000300587308 */ /* 0x0002a40000000800 */
[----:B-1----:R-:W-:Y:S01]  /*6520*/  FFMA.FTZ R3, R242, c[0x0][0x2d0], -R7 ;  /* 0x0000b400f2037a23 */ /* 0x002fe20000010807 */
[----:B--2---:R-:W-:Y:S01]  /*6530*/  F2FP.BF16.PACK_AB R11, R88, R87 ;  /* 0x00000057580b723e */ /* 0x004fe200000010ff */
[----:B------:R-:W-:-:S04]  /*6540*/  IMAD.MOV.U32 R242, RZ, RZ, R132 ;  /* 0x000000fffff27224 */ /* 0x000fc800078e0084 */
[----:B------:R1:W-:Y:S01]  /*6550*/  MUFU.EX2 R86, R3 ;  /* 0x0000000300567308 */ /* 0x0003e20000000800 */
[----:B------:R-:W2:Y:S01]  /*6560*/  LDSM.16.MT88.4 R132, [R224+0x3100] ;  /* 0x00310000e084783b */ /* 0x000ea20000004200 */
[C---:B------:R-:W-:Y:S08]  /*6570*/  HMMA.16816.F32.BF16 R120, R8.reuse, R24, R120 ;  /* 0x000000180878723c */ /* 0x040ff00000041878 */
[----:B------:R-:W-:Y:S01]  /*6580*/  HMMA.16816.F32.BF16 R128, R8, R26, R128 ;  /* 0x0000001a0880723c */ /* 0x000fe20000041880 */
[----:B-1----:R-:W-:-:S02]  /*6590*/  FFMA.FTZ R3, R221, c[0x0][0x2d0], -R7 ;  /* 0x0000b400dd037a23 */ /* 0x002fc40000010807 */
[----:B------:R-:W-:Y:S02]  /*65a0*/  IMAD.MOV.U32 R221, RZ, RZ, R71 ;  /* 0x000000ffffdd7224 */ /* 0x000fe400078e0047 */
[----:B------:R1:W4:Y:S03]  /*65b0*/  MUFU.EX2 R85, R3 ;  /* 0x0000000300557308 */ /* 0x0003260000000800 */
[C---:B---3--:R-:W-:Y:S08]  /*65c0*/  HMMA.16816.F32.BF16 R140, R8.reuse, R20, R140 ;  /* 0x00000014088c723c */ /* 0x048ff0000004188c */
[----:B------:R-:W-:Y:S01]  /*65d0*/  HMMA.16816.F32.BF16 R144, R8, R22, R144 ;  /* 0x000000160890723c */ /* 0x000fe20000041890 */
[----:B-1----:R-:W-:-:S07]  /*65e0*/  FFMA.FTZ R3, R245, c[0x0][0x2d0], -R7 ;  /* 0x0000b400f5037a23 */ /* 0x002fce0000010807 */
[C---:B------:R-:W-:Y:S01]  /*65f0*/  HMMA.16816.F32.BF16 R156, R8.reuse, R16, R156 ;  /* 0x00000010089c723c */ /* 0x040fe2000004189c */
[----:B------:R-:W-:Y:S01]  /*6600*/  IMAD.MOV.U32 R245, RZ, RZ, R126 ;  /* 0x000000fffff57224 */ /* 0x000fe200078e007e */
[----:B------:R1:W-:Y:S06]  /*6610*/  MUFU.EX2 R84, R3 ;  /* 0x0000000300547308 */ /* 0x0003ec0000000800 */
[C---:B------:R-:W-:Y:S07]  /*6620*/  HMMA.16816.F32.BF16 R160, R8.reuse, R18, R80 ;  /* 0x0000001208a0723c */ /* 0x040fee0000041850 */
[----:B------:R-:W-:Y:S01]  /*6630*/  IMAD.MOV.U32 R81, RZ, RZ, R174 ;  /* 0x000000ffff517224 */ /* 0x000fe200078e00ae */
[----:B------:R-:W-:Y:S01]  /*6640*/  HMMA.16816.F32.BF16 R76, R8, R12, R76 ;  /* 0x0000000c084c723c */ /* 0x000fe2000004184c */
[----:B------:R-:W-:-:S02]  /*6650*/  IMAD.MOV.U32 R82, RZ, RZ, R175 ;  /* 0x000000ffff527224 */ /* 0x000fc400078e00af */
[----:B-1----:R-:W-:Y:S02]  /*6660*/  FFMA.FTZ R3, R246, c[0x0][0x2d0], -R7 ;  /* 0x0000b400f6037a23 */ /* 0x002fe40000010807 */
[----:B------:R-:W-:Y:S02]  /*6670*/  IMAD.MOV.U32 R83, RZ, RZ, R138 ;  /* 0x000000ffff537224 */ /* 0x000fe400078e008a */
[----:B------:R1:W3:Y:S01]  /*6680*/  MUFU.EX2 R71, R3 ;  /* 0x0000000300477308 */ /* 0x0002e20000000800 */
[----:B------:R-:W-:Y:S01]  /*6690*/  HMMA.16816.F32.BF16 R72, R8, R14, R72 ;  /* 0x0000000e0848723c */ /* 0x000fe20000041848 */
[----:B------:R-:W-:-:S06]  /*66a0*/  IMAD.MOV.U32 R246, RZ, RZ, R127 ;  /* 0x000000fffff67224 */ /* 0x000fcc00078e007f */
[----:B----4-:R-:W-:Y:S01]  /*66b0*/  F2FP.BF16.PACK_AB R8, R85, R86 ;  /* 0x000000565508723e */ /* 0x010fe200000010ff */
[--C-:B-1----:R-:W-:Y:S01]  /*66c0*/  FFMA.FTZ R3, R249, c[0x0][0x2d0], -R0.reuse ;  /* 0x0000b400f9037a23 */ /* 0x102fe20000010800 */
[----:B---3--:R-:W-:Y:S01]  /*66d0*/  F2FP.BF16.PACK_AB R10, R71, R84 ;  /* 0x00000054470a723e */ /* 0x008fe200000010ff */
[----:B------:R-:W-:Y:S02]  /*66e0*/  IMAD.MOV.U32 R249, RZ, RZ, R139 ;  /* 0x000000fffff97224 */ /* 0x000fe400078e008b */
[----:B------:R1:W-:Y:S02]  /*66f0*/  MUFU.EX2 R63, R3 ;  /* 0x00000003003f7308 */ /* 0x0003e40000000800 */
[----:B-1----:R-:W-:Y:S02]  /*6700*/  FFMA.FTZ R3, R248, c[0x0][0x2d0], -R0 ;  /* 0x0000b400f8037a23 */ /* 0x002fe40000010800 */
[----:B------:R-:W-:-:S04]  /*6710*/  IMAD.MOV.U32 R248, RZ, RZ, R136 ;  /* 0x000000fffff87224 */ /* 0x000fc800078e0088 */
[----:B------:R1:W3:Y:S02]  /*6720*/  MUFU.EX2 R62, R3 ;  /* 0x00000003003e7308 */ /* 0x0002e40000000800 */
[----:B-1----:R-:W-:Y:S01]  /*6730*/  FFMA.FTZ R3, R172, c[0x0][0x2d0], -R0 ;  /* 0x0000b400ac037a23 */ /* 0x002fe20000010800 */
[----:B---3--:R-:W-:-:S05]  /*6740*/  F2FP.BF16.PACK_AB R9, R62, R63 ;  /* 0x0000003f3e09723e */ /* 0x008fca00000010ff */
[----:B------:R1:W-:Y:S02]  /*6750*/  MUFU.EX2 R61, R3 ;  /* 0x00000003003d7308 */ /* 0x0003e40000000800 */
[----:B-1----:R-:W-:-:S06]  /*6760*/  FFMA.FTZ R3, R173, c[0x0][0x2d0], -R0 ;  /* 0x0000b400ad037a23 */ /* 0x002fcc0000010800 */
[----:B------:R1:W3:Y:S02]  /*6770*/  MUFU.EX2 R60, R3 ;  /* 0x00000003003c7308 */ /* 0x0002e40000000800 */
[----:B-1----:R-:W-:Y:S01]  /*6780*/  FFMA.FTZ R3, R181, c[0x0][0x2d0], -R6 ;  /* 0x0000b400b5037a23 */ /* 0x002fe20000010806 */
[----:B---3--:R-:W-:-:S05]  /*6790*/  F2FP.BF16.PACK_AB R11, R60, R61 ;  /* 0x0000003d3c0b723e */ /* 0x008fca00000010ff */
[----:B------:R1:W-:Y:S02]  /*67a0*/  MUFU.EX2 R29, R3 ;  /* 0x00000003001d7308 */ /* 0x0003e40000000800 */
[C---:B------:R-:W-:Y:S08]  /*67b0*/  HMMA.16816.F32.BF16 R56, R8.reuse, R26, R56 ;  /* 0x0000001a0838723c */ /* 0x040ff00000041838 */
[----:B------:R-:W-:Y:S01]  /*67c0*/  HMMA.16816.F32.BF16 R64, R8, R24, R64 ;  /* 0x000000180840723c */ /* 0x000fe20000041840 */
[----:B-1----:R-:W-:-:S04]  /*67d0*/  FFMA.FTZ R3, R208, c[0x0][0x2d0], -R6 ;  /* 0x0000b400d0037a23 */ /* 0x002fc80000010806 */
[----:B------:R1:W3:Y:S03]  /*67e0*/  MUFU.EX2 R31, R3 ;  /* 0x00000003001f7308 */ /* 0x0002e60000000800 */
[C---:B------:R-:W-:Y:S05]  /*67f0*/  HMMA.16816.F32.BF16 R48, R8.reuse, R22, R48 ;  /* 0x000000160830723c */ /* 0x040fea0000041830 */
[----:B------:R4:W-:Y:S03]  /*6800*/  MUFU.EX2 R23, R4 ;  /* 0x0000000400177308 */ /* 0x0009e60000000800 */
[----:B------:R-:W-:Y:S01]  /*6810*/  HMMA.16816.F32.BF16 R44, R8, R12, R44 ;  /* 0x0000000c082c723c */ /* 0x000fe2000004182c */
[----:B-1----:R-:W-:-:S07]  /*6820*/  FFMA.FTZ R3, R211, c[0x0][0x2d0], -R6 ;  /* 0x0000b400d3037a23 */ /* 0x002fce0000010806 */
[----:B------:R-:W-:Y:S01]  /*6830*/  HMMA.16816.F32.BF16 R52, R8, R20, R52 ;  /* 0x000000140834723c */ /* 0x000fe20000041834 */
[----:B------:R-:W-:Y:S01]  /*6840*/  FFMA.FTZ R12, R213, c[0x0][0x2d0], -R0 ;  /* 0x0000b400d50c7a23 */ /* 0x000fe20000010800 */
[----:B------:R1:W-:Y:S01]  /*6850*/  MUFU.EX2 R30, R3 ;  /* 0x00000003001e7308 */ /* 0x0003e20000000800 */
[----:B------:R-:W-:Y:S02]  /*6860*/  FADD.FTZ R13, R250, R244 ;  /* 0x000000f4fa0d7221 */ /* 0x000fe40000010000 */
[----:B----4-:R-:W-:-:S03]  /*6870*/  FFMA.FTZ R4, R217, c[0x0][0x2d0], -R0 ;  /* 0x0000b400d9047a23 */ /* 0x010fc60000010800 */
[----:B------:R-:W-:Y:S01]  /*6880*/  HMMA.16816.F32.BF16 R36, R8, R14, R36 ;  /* 0x0000000e0824723c */ /* 0x000fe20000041824 */
[----:B------:R-:W-:Y:S01]  /*6890*/  FADD.FTZ R20, R177, R176 ;  /* 0x000000b0b1147221 */ /* 0x000fe20000010000 */
[----:B---3--:R-:W-:Y:S01]  /*68a0*/  F2FP.BF16.PACK_AB R176, R31, R29 ;  /* 0x0000001d1fb0723e */ /* 0x008fe200000010ff */
[----:B------:R-:W-:-:S05]  /*68b0*/  FADD.FTZ R21, R182, R180 ;  /* 0x000000b4b6157221 */ /* 0x000fca0000010000 */
[C---:B------:R-:W-:Y:S01]  /*68c0*/  HMMA.16816.F32.BF16 R32, R8.reuse, R16, R32 ;  /* 0x000000100820723c */ /* 0x040fe20000041820 */
[----:B-1----:R-:W-:Y:S02]  /*68d0*/  FFMA.FTZ R3, R212, c[0x0][0x2d0], -R6 ;  /* 0x0000b400d4037a23 */ /* 0x002fe40000010806 */
[--C-:B------:R-:W-:Y:S02]  /*68e0*/  FFMA.FTZ R6, R220, c[0x0][0x2d0], -R0.reuse ;  /* 0x0000b400dc067a23 */ /* 0x100fe40000010800 */
[----:B------:R1:W-:Y:S01]  /*68f0*/  MUFU.EX2 R28, R3 ;  /* 0x00000003001c7308 */ /* 0x0003e20000000800 */
[----:B------:R-:W-:Y:S02]  /*6900*/  FFMA.FTZ R0, R210, c[0x0][0x2d0], -R0 ;  /* 0x0000b400d2007a23 */ /* 0x000fe40000010800 */
[----:B------:R-:W-:Y:S01]  /*6910*/  HMMA.16816.F32.BF16 R40, R8, R18, R40 ;  /* 0x000000120828723c */ /* 0x000fe20000041828 */
[----:B------:R-:W3:Y:S04]  /*6920*/  LDSM.16.MT88.4 R16, [R226+0x3100] ;  /* 0x00310000e210783b */ /* 0x000ee80000004200 */
[----:B------:R4:W-:Y:S01]  /*6930*/  MUFU.EX2 R9, R4 ;  /* 0x0000000400097308 */ /* 0x0009e20000000800 */
[----:B-1----:R-:W-:-:S07]  /*6940*/  FFMA.FTZ R3, R183, c[0x0][0x2d0], -R5 ;  /* 0x0000b400b7037a23 */ /* 0x002fce0000010805 */
[----:B------:R-:W-:Y:S01]  /*6950*/  MUFU.EX2 R11, R12 ;  /* 0x0000000c000b7308 */ /* 0x000fe20000000800 */
[----:B----4-:R-:W-:-:S07]  /*6960*/  FADD.FTZ R4, R168, R13 ;  /* 0x0000000da8047221 */ /* 0x010fce0000010000 */
[----:B------:R1:W-:Y:S01]  /*6970*/  MUFU.EX2 R27, R3 ;  /* 0x00000003001b7308 */ /* 0x0003e20000000800 */
[----:B------:R-:W-:Y:S02]  /*6980*/  IMAD.MOV.U32 R168, RZ, RZ, R170 ;  /* 0x000000ffffa87224 */ /* 0x000fe400078e00aa */
[----:B------:R-:W-:Y:S02]  /*6990*/  FADD.FTZ R4, R153, R4 ;  /* 0x0000000499047221 */ /* 0x000fe40000010000 */
[----:B------:R-:W-:Y:S01]  /*69a0*/  IMAD.MOV.U32 R170, RZ, RZ, R169 ;  /* 0x000000ffffaa7224 */ /* 0x000fe200078e00a9 */
[----:B------:R-:W-:Y:S02]  /*69b0*/  MOV R169, R152 ;  /* 0x0000009800a97202 */ /* 0x000fe40000000f00 */
[----:B------:R4:W5:Y:S01]  /*69c0*/  MUFU.EX2 R12, R0 ;  /* 0x00000000000c7308 */ /* 0x0009620000000800 */
[----:B-1----:R-:W-:-:S07]  /*69d0*/  FFMA.FTZ R3, R209, c[0x0][0x2d0], -R5 ;  /* 0x0000b400d1037a23 */ /* 0x002fce0000010805 */
[----:B------:R-:W1:Y:S01]  /*69e0*/  MUFU.EX2 R10, R6 ;  /* 0x00000006000a7308 */ /* 0x000e620000000800 */
[----:B----4-:R-:W-:-:S07]  /*69f0*/  FADD.FTZ R0, R171, R21 ;  /* 0x00000015ab007221 */ /* 0x010fce0000010000 */
[----:B------:R4:W2:Y:S01]  /*6a00*/  MUFU.EX2 R26, R3 ;  /* 0x00000003001a7308 */ /* 0x0008a20000000800 */
[----:B------:R-:W-:Y:S01]  /*6a10*/  IMAD.MOV.U32 R171, RZ, RZ, R155 ;  /* 0x000000ffffab7224 */ /* 0x000fe200078e009b */
[----:B-----5:R-:W-:Y:S02]  /*6a20*/  F2FP.BF16.PACK_AB R183, R12, R11 ;  /* 0x0000000b0cb7723e */ /* 0x020fe400000010ff */
[----:B-1----:R-:W-:Y:S01]  /*6a30*/  F2FP.BF16.PACK_AB R181, R9, R10 ;  /* 0x0000000a09b5723e */ /* 0x002fe200000010ff */
[----:B----4-:R-:W-:Y:S01]  /*6a40*/  FFMA.FTZ R3, R222, c[0x0][0x2d0], -R5 ;  /* 0x0000b400de037a23 */ /* 0x010fe20000010805 */
[----:B--2---:R-:W-:-:S03]  /*6a50*/  F2FP.BF16.PACK_AB R177, R26, R27 ;  /* 0x0000001b1ab1723e */ /* 0x004fc600000010ff */
[----:B------:R1:W-:Y:S02]  /*6a60*/  MUFU.EX2 R25, R3 ;  /* 0x0000000300197308 */ /* 0x0003e40000000800 */
[----:B-1----:R-:W-:Y:S02]  /*6a70*/  FFMA.FTZ R3, R243, c[0x0][0x2d0], -R5 ;  /* 0x0000b400f3037a23 */ /* 0x002fe40000010805 */
[----:B------:R-:W-:-:S04]  /*6a80*/  FFMA.FTZ R5, R242, c[0x0][0x2d0], -R7 ;  /* 0x0000b400f2057a23 */ /* 0x000fc80000010807 */
[----:B------:R1:W2:Y:S01]  /*6a90*/  MUFU.EX2 R24, R3 ;  /* 0x0000000300187308 */ /* 0x0002a20000000800 */
[----:B------:R-:W-:Y:S01]  /*6aa0*/  IMAD.MOV.U32 R242, RZ, RZ, R178 ;  /* 0x000000fffff27224 */ /* 0x000fe200078e00b2 */
[----:B------:R-:W-:-:S06]  /*6ab0*/  F2FP.BF16.PACK_AB R178, R28, R30 ;  /* 0x0000001e1cb2723e */ /* 0x000fcc00000010ff */
[----:B------:R4:W-:Y:S01]  /*6ac0*/  MUFU.EX2 R15, R5 ;  /* 0x00000005000f7308 */ /* 0x0009e20000000800 */
[--C-:B-1----:R-:W-:Y:S02]  /*6ad0*/  FFMA.FTZ R3, R221, c[0x0][0x2d0], -R7.reuse ;  /* 0x0000b400dd037a23 */ /* 0x102fe40000010807 */
[----:B------:R-:W-:Y:S01]  /*6ae0*/  FFMA.FTZ R7, R179, c[0x0][0x2d0], -R7 ;  /* 0x0000b400b3077a23 */ /* 0x000fe20000010807 */
[----:B--2---:R-:W-:-:S04]  /*6af0*/  F2FP.BF16.PACK_AB R179, R24, R25 ;  /* 0x0000001918b3723e */ /* 0x004fc800000010ff */
[----:B------:R1:W2:Y:S01]  /*6b00*/  MUFU.EX2 R22, R3 ;  /* 0x0000000300167308 */ /* 0x0002a20000000800 */
[----:B------:R-:W-:Y:S02]  /*6b10*/  IMAD.MOV.U32 R221, RZ, RZ, R125 ;  /* 0x000000ffffdd7224 */ /* 0x000fe400078e007d */
[----:B----4-:R-:W-:Y:S02]  /*6b20*/  FADD.FTZ R5, R242, R247 ;  /* 0x000000f7f2057221 */ /* 0x010fe40000010000 */
[----:B------:R-:W-:Y:S01]  /*6b30*/  IMAD.MOV.U32 R242, RZ, RZ, R124 ;  /* 0x000000fffff27224 */ /* 0x000fe200078e007c */
[----:B------:R-:W-:Y:S01]  /*6b40*/  HMMA.16816.F32.BF16 R120, R176, R132, R120 ;  /* 0x00000084b078723c */ /* 0x000fe20000041878 */
[----:B------:R-:W-:Y:S01]  /*6b50*/  FADD.FTZ R6, R154, R5 ;  /* 0x000000059a067221 */ /* 0x000fe20000010000 */
[----:B------:R-:W4:Y:S02]  /*6b60*/  MUFU.EX2 R14, R7 ;  /* 0x00000007000e7308 */ /* 0x000f240000000800 */
[----:B------:R-:W-:-:S04]  /*6b70*/  IADD3 R242, R242, -0x2, RZ ;  /* 0xfffffffef2f27810 */ /* 0x000fc80007ffe0ff */
[----:B------:R-:W-:Y:S01]  /*6b80*/  ISETP.GE.AND P0, PT, R242, R221, PT ;  /* 0x000000ddf200720c */ /* 0x000fe20003f06270 */
[----:B-1----:R-:W-:Y:S01]  /*6b90*/  FADD.FTZ R3, R219, R20 ;  /* 0x00000014db037221 */ /* 0x002fe20000010000 */
[----:B--2---:R-:W-:Y:S01]  /*6ba0*/  F2FP.BF16.PACK_AB R180, R22, R23 ;  /* 0x0000001716b4723e */ /* 0x004fe200000010ff */
[C---:B------:R-:W-:Y:S02]  /*6bb0*/  HMMA.16816.F32.BF16 R128, R176.reuse, R134, R128 ;  /* 0x00000086b080723c */ /* 0x040fe40000041880 */
[----:B------:R-:W-:Y:S02]  /*6bc0*/  FADD.FTZ R5, R223, R3 ;  /* 0x00000003df057221 */ /* 0x000fe40000010000 */
[----:B------:R-:W-:Y:S02]  /*6bd0*/  FADD.FTZ R3, R81, R6 ;  /* 0x0000000651037221 */ /* 0x000fe40000010000 */
[----:B------:R-:W-:Y:S01]  /*6be0*/  FADD.FTZ R5, R216, R5 ;  /* 0x00000005d8057221 */ /* 0x000fe20000010000 */
[----:B----4-:R-:W-:Y:S01]  /*6bf0*/  F2FP.BF16.PACK_AB R182, R14, R15 ;  /* 0x0000000f0eb6723e */ /* 0x010fe200000010ff */
[----:B------:R-:W-:Y:S01]  /*6c00*/  FADD.FTZ R7, R137, R0 ;  /* 0x0000000089077221 */ /* 0x000fe20000010000 */
[----:B------:R-:W-:Y:S01]  /*6c10*/  HMMA.16816.F32.BF16 R140, R176, R148, R140 ;  /* 0x00000094b08c723c */ /* 0x000fe2000004188c */
[----:B------:R-:W-:-:S02]  /*6c20*/  FADD.FTZ R0, R82, R4 ;  /* 0x0000000452007221 */ /* 0x000fc40000010000 */
[----:B------:R-:W-:Y:S02]  /*6c30*/  FADD.FTZ R4, R168, R7 ;  /* 0x00000007a8047221 */ /* 0x000fe40000010000 */
[----:B------:R-:W-:Y:S02]  /*6c40*/  FADD.FTZ R3, R252, R3 ;  /* 0x00000003fc037221 */ /* 0x000fe40000010000 */
[----:B------:R-:W-:Y:S01]  /*6c50*/  FADD.FTZ R0, R170, R0 ;  /* 0x00000000aa007221 */ /* 0x000fe20000010000 */
[----:B------:R-:W-:Y:S01]  /*6c60*/  HMMA.16816.F32.BF16 R144, R176, R150, R144 ;  /* 0x00000096b090723c */ /* 0x000fe20000041890 */
[----:B------:R-:W-:Y:S02]  /*6c70*/  FADD.FTZ R8, R215, R5 ;  /* 0x00000005d7087221 */ /* 0x000fe40000010000 */
[----:B------:R-:W-:Y:S02]  /*6c80*/  FADD.FTZ R7, R169, R4 ;  /* 0x00000004a9077221 */ /* 0x000fe40000010000 */
[----:B------:R-:W-:-:S02]  /*6c90*/  FADD.FTZ R6, R251, R3 ;  /* 0x00000003fb067221 */ /* 0x000fc40000010000 */
[----:B------:R-:W-:Y:S01]  /*6ca0*/  FADD.FTZ R5, R171, R0 ;  /* 0x00000000ab057221 */ /* 0x000fe20000010000 */
[C---:B------:R-:W-:Y:S01]  /*6cb0*/  HMMA.16816.F32.BF16 R156, R176.reuse, R164, R156 ;  /* 0x000000a4b09c723c */ /* 0x040fe2000004189c */
[----:B------:R-:W-:Y:S02]  /*6cc0*/  FADD.FTZ R4, R218, R8 ;  /* 0x00000008da047221 */ /* 0x000fe40000010000 */
[----:B------:R-:W-:Y:S02]  /*6cd0*/  FADD.FTZ R3, R83, R7 ;  /* 0x0000000753037221 */ /* 0x000fe40000010000 */
[----:B------:R-:W-:Y:S02]  /*6ce0*/  FADD.FTZ R0, R248, R6 ;  /* 0x00000006f8007221 */ /* 0x000fe40000010000 */
        /* <DEDUP_REMOVED lines=21> */
[----:B---3--:R-:W-:Y:S01]  /*6e40*/  HMMA.16816.F32.BF16 R172, R176, R16, R76 ;  /* 0x00000010b0ac723c */ /* 0x008fe2000004184c */
        /* <DEDUP_REMOVED lines=19> */
[----:B------:R-:W-:Y:S01]  /*6f80*/  HMMA.16816.F32.BF16 R168, R180, R16, R44 ;  /* 0x00000010b4a8723c */ /* 0x000fe2000004182c */
        /* <DEDUP_REMOVED lines=13> */
[----:B------:R-:W-:Y:S02]  /*7060*/  FADD.FTZ R0, R112, R0 ;  /* 0x0000000070007221 */ /* 0x000fe40000010000 */
[----:B------:R-:W-:Y:S02]  /*7070*/  FADD.FTZ R4, R96, R4 ;  /* 0x0000000460047221 */ /* 0x000fe40000010000 */
[----:B------:R-:W-:Y:S02]  /*7080*/  FADD.FTZ R5, R104, R5 ;  /* 0x0000000568057221 */ /* 0x000fe40000010000 */
        /* <DEDUP_REMOVED lines=35> */
[----:B------:R-:W-:Y:S01]  /*72c0*/  FADD.FTZ R0, R24, R0 ;  /* 0x0000000018007221 */ /* 0x000fe20000010000 */
[----:B------:R1:W-:Y:S01]  /*72d0*/  STL [R1+0x10], R5 ;  /* 0x0000100501007387 */ /* 0x0003e20000100800 */
[----:B------:R-:W-:-:S03]  /*72e0*/  FADD.FTZ R3, R28, R3 ;  /* 0x000000031c037221 */ /* 0x000fc60000010000 */
[----:B------:R1:W-:Y:S04]  /*72f0*/  STL [R1+0x14], R4 ;  /* 0x0000140401007387 */ /* 0x0003e80000100800 */
[----:B------:R1:W-:Y:S04]  /*7300*/  STL [R1+0x18], R0 ;  /* 0x0000180001007387 */ /* 0x0003e80000100800 */
[----:B------:R1:W-:Y:S01]  /*7310*/  STL [R1+0x1c], R3 ;  /* 0x00001c0301007387 */ /* 0x0003e20000100800 */
[----:B------:R-:W-:Y:S05]  /*7320*/  @!P0 BRA `(.L_x_19) ;  /* 0x0000587000008947 */ /* 0x000fea0003800000 */
[----:B------:R-:W2:Y:S01]  /*7330*/  LDL.LU.64 R82, [R1] ;  /* 0x0000000001527983 */ /* 0x000ea20000300a00 */
[----:B------:R-:W-:Y:S01]  /*7340*/  IMAD.MOV.U32 R116, RZ, RZ, R69 ;  /* 0x000000ffff747224 */ /* 0x000fe200078e0045 */
[----:B------:R-:W-:Y:S01]  /*7350*/  MOV R118, R2 ;  /* 0x0000000200767202 */ /* 0x000fe20000000f00 */
[----:B-1----:R-:W-:Y:S01]  /*7360*/  IMAD.MOV.U32 R3, RZ, RZ, R70 ;  /* 0x000000ffff037224 */ /* 0x002fe200078e0046 */
[----:B------:R-:W3:Y:S01]  /*7370*/  LDL.LU.64 R248, [R1+0x8] ;  /* 0x0000080001f87983 */ /* 0x000ee20000300a00 */
[----:B------:R-:W-:Y:S01]  /*7380*/  IMAD.MOV.U32 R117, RZ, RZ, R68 ;  /* 0x000000ffff757224 */ /* 0x000fe200078e0044 */
[----:B--2---:R-:W-:-:S02]  /*7390*/  MOV R5, R83 ;  /* 0x0000005300057202 */ /* 0x004fc40000000f00 */
[----:B---3--:R-:W-:-:S05]  /*73a0*/  MOV R4, R248 ;  /* 0x000000f800047202 */ /* 0x008fca0000000f00 */
[----:B------:R1:W-:Y:S02]  /*73b0*/  STL.64 [R1+0x20], R4 ;  /* 0x0000200401007387 */ /* 0x0003e40000100a00 */
.L_x_20:
[----:B--2---:R-:W2:Y:S01]  /*73c0*/  LDL.64 R72, [R1+0x20] ;  /* 0x0000200001487983 */ /* 0x004ea20000100a00 */
[----:B------:R-:W-:Y:S04]  /*73d0*/  DEPBAR.LE SB0, 0x0 ;  /* 0x000080000000791a */ /* 0x000fe80000000000 */
[----:B------:R-:W-:Y:S01]  /*73e0*/  SHF.R.S32.HI R0, RZ, 0x1f, R242 ;  /* 0x0000001fff007819 */ /* 0x000fe200000114f2 */
[----:B------:R-:W-:Y:S01]  /*73f0*/  BAR.SYNC.DEFER_BLOCKING 0x0 ;  /* 0x0000000000007b1d */ /* 0x000fe20000010000 */
[----:B------:R-:W-:Y:S04]  /*7400*/  IMAD.WIDE.U32 R84, R242, c[0x0][0x208], RZ ;  /* 0x00008200f2547a25 */ /* 0x000fe800078e00ff */
[----:B------:R-:W-:Y:S03]  /*7410*/  IMAD R0, R0, c[0x0][0x208], RZ ;  /* 0x0000820000007a24 */ /* 0x000fe600078e02ff */
[----:B-----5:R-:W-:Y:S01]  /*7420*/  STL [R1+0x40], R230 ;  /* 0x000040e601007387 */ /* 0x020fe20000100800 */
[----:B------:R-:W-:Y:S03]  /*7430*/  IMAD R0, R242, c[0x0][0x20c], R0 ;  /* 0x00008300f2007a24 */ /* 0x000fe600078e0200 */
[----:B------:R-:W-:Y:S02]  /*7440*/  STL [R1+0x44], R119 ;  /* 0x0000447701007387 */ /* 0x000fe40000100800 */
[----:B------:R-:W-:Y:S02]  /*7450*/  IADD3 R0, R85, R0, RZ ;  /* 0x0000000055007210 */ /* 0x000fe40007ffe0ff */
[----:B------:R-:W-:Y:S03]  /*7460*/  STL [R1+0x48], R234 ;  /* 0x000048ea01007387 */ /* 0x000fe60000100800 */
[----:B------:R-:W-:Y:S01]  /*7470*/  IMAD R0, R0, 0x70, RZ ;  /* 0x0000007000007824 */ /* 0x000fe200078e02ff */
[----:B------:R-:W-:Y:S04]  /*7480*/  STL [R1+0x4c], R233 ;  /* 0x00004ce901007387 */ /* 0x000fe80000100800 */
[----:B------:R-:W-:Y:S08]  /*7490*/  LDSM.16.M88.4 R112, [R230+0x7100] ;  /* 0x00710000e670783b */ /* 0x000ff00000000200 */
[----:B------:R-:W3:Y:S08]  /*74a0*/  LDSM.16.M88.4 R16, [R119+0x3900] ;  /* 0x003900007710783b */ /* 0x000ef00000000200 */
[----:B------:R-:W4:Y:S08]  /*74b0*/  LDSM.16.M88.4 R108, [R230+0x9100] ;  /* 0x00910000e66c783b */ /* 0x000f300000000200 */
[----:B------:R-:W1:Y:S08]  /*74c0*/  LDSM.16.M88.4 R32, [R119+0x4100] ;  /* 0x004100007720783b */ /* 0x000e700000000200 */
[----:B------:R-:W1:Y:S08]  /*74d0*/  LDSM.16.M88.4 R48, [R119+0x4900] ;  /* 0x004900007730783b */ /* 0x000e700000000200 */
[----:B------:R-:W1:Y:S08]  /*74e0*/  LDSM.16.M88.4 R64, [R119+0x5100] ;  /* 0x005100007740783b */ /* 0x000e700000000200 */
[----:B------:R-:W1:Y:S08]  /*74f0*/  LDSM.16.M88.4 R80, [R119+0x5900] ;  /* 0x005900007750783b */ /* 0x000e700000000200 */
[----:B------:R-:W1:Y:S08]  /*7500*/  LDSM.16.M88.4 R96, [R119+0x6100] ;  /* 0x006100007760783b */ /* 0x000e700000000200 */
[----:B------:R-:W1:Y:S08]  /*7510*/  LDSM.16.M88.4 R184, [R119+0x6900] ;  /* 0x0069000077b8783b */ /* 0x000e700000000200 */
[----:B------:R-:W-:Y:S08]  /*7520*/  LDSM.16.M88.4 R188, [R233+0x7100] ;  /* 0x00710000e9bc783b */ /* 0x000ff00000000200 */
[----:B------:R-:W1:Y:S08]  /*7530*/  LDSM.16.M88.4 R192, [R234] ;  /* 0x00000000eac0783b */ /* 0x000e700000000200 */
[----:B------:R-:W1:Y:S08]  /*7540*/  LDSM.16.M88.4 R196, [R233+0x9100] ;  /* 0x00910000e9c4783b */ /* 0x000e700000000200 */
[----:B------:R-:W1:Y:S08]  /*7550*/  LDSM.16.M88.4 R200, [R240] ;  /* 0x00000000f0c8783b */ /* 0x000e700000000200 */
[----:B------:R-:W1:Y:S08]  /*7560*/  LDSM.16.M88.4 R204, [R239] ;  /* 0x00000000efcc783b */ /* 0x000e700000000200 */
[----:B------:R-:W1:Y:S08]  /*7570*/  LDSM.16.M88.4 R208, [R238] ;  /* 0x00000000eed0783b */ /* 0x000e700000000200 */
[----:B------:R-:W1:Y:S08]  /*7580*/  LDSM.16.M88.4 R212, [R237] ;  /* 0x00000000edd4783b */ /* 0x000e700000000200 */
[----:B------:R-:W1:Y:S08]  /*7590*/  LDSM.16.M88.4 R216, [R236] ;  /* 0x00000000ecd8783b */ /* 0x000e700000000200 */
[----:B------:R-:W1:Y:S08]  /*75a0*/  LDSM.16.M88.4 R220, [R235] ;  /* 0x00000000ebdc783b */ /* 0x000e700000000200 */
[----:B------:R-:W-:Y:S04]  /*75b0*/  STL [R1+0x50], R240 ;  /* 0x000050f001007387 */ /* 0x000fe80000100800 */
[----:B------:R-:W-:Y:S04]  /*75c0*/  STL [R1+0x54], R239 ;  /* 0x000054ef01007387 */ /* 0x000fe80000100800 */
[----:B------:R-:W-:Y:S04]  /*75d0*/  STL [R1+0x58], R238 ;  /* 0x000058ee01007387 */ /* 0x000fe80000100800 */
[----:B------:R-:W-:Y:S04]  /*75e0*/  STL [R1+0x5c], R237 ;  /* 0x00005ced01007387 */ /* 0x000fe80000100800 */
[----:B------:R-:W-:Y:S01]  /*75f0*/  STL [R1+0x60], R236 ;  /* 0x000060ec01007387 */ /* 0x000fe20000100800 */
[----:B--2---:R-:W-:Y:S01]  /*7600*/  IMAD.WIDE.U32 R84, R84, 0x70, R72 ;  /* 0x0000007054547825 */ /* 0x004fe200078e0048 */
[-C--:B-1-3--:R-:W-:Y:S04]  /*7610*/  HMMA.16816.F32.BF16 R4, R112, R16.reuse, RZ ;  /* 0x000000107004723c */ /* 0x08afe800000418ff */
[C---:B------:R-:W-:Y:S02]  /*7620*/  LEA R88, P0, R84.reuse, c[0x0][0x1f8], 0x1 ;  /* 0x00007e0054587a11 */ /* 0x040fe400078008ff */
[----:B------:R-:W-:Y:S02]  /*7630*/  IADD3 R0, R85, R0, RZ ;  /* 0x0000000055007210 */ /* 0x000fe40007ffe0ff */
[C---:B----4-:R-:W-:Y:S04]  /*7640*/  HMMA.16816.F32.BF16 R8, R108.reuse, R16, RZ ;  /* 0x000000106c08723c */ /* 0x050fe800000418ff */
[----:B------:R-:W-:Y:S02]  /*7650*/  LEA.HI.X R89, R84, c[0x0][0x1fc], R0, 0x1, P0 ;  /* 0x00007f0054597a11 */ /* 0x000fe400000f0c00 */
[----:B------:R-:W-:Y:S02]  /*7660*/  IADD3 R92, P2, R88, UR7, RZ ;  /* 0x00000007585c7c10 */ /* 0x000fe4000ff5e0ff */
[-C--:B------:R-:W-:Y:S01]  /*7670*/  HMMA.16816.F32.BF16 R12, R108, R18.reuse, RZ ;  /* 0x000000126c0c723c */ /* 0x080fe200000418ff */
[----:B------:R-:W-:Y:S01]  /*7680*/  @!PT LDS RZ, [RZ] ;  /* 0x00000000fffff984 */ /* 0x000fe20000000800 */
[----:B------:R-:W-:Y:S01]  /*7690*/  @!PT LDS RZ, [RZ] ;  /* 0x00000000fffff984 */ /* 0x000fe20000000800 */
[----:B------:R-:W-:Y:S01]  /*76a0*/  @!PT LDS RZ, [RZ] ;  /* 0x00000000fffff984 */ /* 0x000fe20000000800 */
[----:B------:R1:W-:Y:S03]  /*76b0*/  LDGSTS.E.BYPASS.LTC128B.128 [R241+0x100], [R88.64], !P1 ;  /* 0x0010000058f17fae */ /* 0x0003e6000c901d48 */
[----:B------:R-:W-:Y:S02]  /*76c0*/  IADD3.X R93, R89, UR5, RZ, P2, !PT ;  /* 0x00000005595d7c10 */ /* 0x000fe400097fe4ff */
[----:B------:R-:W-:Y:S02]  /*76d0*/  IADD3 R94, P0, R92, UR7, RZ ;  /* 0x000000075c5e7c10 */ /* 0x000fe4000ff1e0ff */
[C---:B------:R-:W-:Y:S01]  /*76e0*/  HMMA.16816.F32.BF16 R16, R112.reuse, R18, RZ ;  /* 0x000000127010723c */ /* 0x040fe200000418ff */
[----:B------:R2:W-:Y:S03]  /*76f0*/  LDGSTS.E.BYPASS.LTC128B.128 [R241+0x900], [R92.64], !P1 ;  /* 0x009000005cf17fae */ /* 0x0005e6000c901d48 */
[----:B------:R-:W-:Y:S02]  /*7700*/  IADD3.X R95, R93, UR5, RZ, P0, !PT ;  /* 0x000000055d5f7c10 */ /* 0x000fe400087fe4ff */
[----:B------:R-:W-:Y:S02]  /*7710*/  IADD3 R102, P2, R94, UR7, RZ ;  /* 0x000000075e667c10 */ /* 0x000fe4000ff5e0ff */
[-C--:B------:R-:W-:Y:S01]  /*7720*/  HMMA.16816.F32.BF16 R20, R112, R32.reuse, RZ ;  /* 0x000000207014723c */ /* 0x080fe200000418ff */
[----:B------:R2:W-:Y:S03]  /*7730*/  LDGSTS.E.BYPASS.LTC128B.128 [R241+0x1100], [R94.64], !P1 ;  /* 0x011000005ef17fae */ /* 0x0005e6000c901d48 */
[----:B------:R-:W-:Y:S04]  /*7740*/  IADD3.X R103, R95, UR5, RZ, P2, !PT ;  /* 0x000000055f677c10 */ /* 0x000fe800097fe4ff */
[C---:B------:R-:W-:Y:S01]  /*7750*/  HMMA.16816.F32.BF16 R24, R108.reuse, R32, RZ ;  /* 0x000000206c18723c */ /* 0x040fe200000418ff */
[----:B------:R3:W-:Y:S07]  /*7760*/  LDGSTS.E.BYPASS.LTC128B.128 [R241+0x1900], [R102.64], !P1 ;  /* 0x0190000066f17fae */ /* 0x0007ee000c901d48 */
[-C--:B------:R-:W-:Y:S08]  /*7770*/  HMMA.16816.F32.BF16 R28, R108, R34.reuse, RZ ;  /* 0x000000226c1c723c */ /* 0x080ff000000418ff */
[C---:B------:R-:W-:Y:S08]  /*7780*/  HMMA.16816.F32.BF16 R32, R112.reuse, R34, RZ ;  /* 0x000000227020723c */ /* 0x040ff000000418ff */
        /* <DEDUP_REMOVED lines=13> */
[C---:B-1----:R-:W-:Y:S07]  /*7860*/  HMMA.16816.F32.BF16 R88, R108.reuse, R96, RZ ;  /* 0x000000606c58723c */ /* 0x042fee00000418ff */
[----:B------:R-:W-:Y:S01]  /*7870*/  IADD3 R96, P0, R102, UR7, RZ ;  /* 0x0000000766607c10 */ /* 0x000fe2000ff1e0ff */
[-C--:B--2---:R-:W-:Y:S04]  /*7880*/  HMMA.16816.F32.BF16 R92, R108, R98.reuse, RZ ;  /* 0x000000626c5c723c */ /* 0x084fe800000418ff */
[----:B------:R-:W-:Y:S02]  /*7890*/  IADD3.X R97, R103, UR5, RZ, P0, !PT ;  /* 0x0000000567617c10 */ /* 0x000fe400087fe4ff */
[----:B------:R-:W-:Y:S03]  /*78a0*/  IADD3 R100, P2, R96, UR7, RZ ;  /* 0x0000000760647c10 */ /* 0x000fe6000ff5e0ff */
[----:B------:R1:W-:Y:S03]  /*78b0*/  LDGSTS.E.BYPASS.LTC128B.128 [R241+0x2100], [R96.64], !P1 ;  /* 0x0210000060f17fae */ /* 0x0003e6000c901d48 */
[----:B------:R-:W-:Y:S02]  /*78c0*/  IADD3.X R101, R97, UR5, RZ, P2, !PT ;  /* 0x0000000561657c10 */ /* 0x000fe400097fe4ff */
[----:B---3--:R-:W-:Y:S03]  /*78d0*/  IADD3 R102, P0, R100, UR7, RZ ;  /* 0x0000000764667c10 */ /* 0x008fe6000ff1e0ff */
[----:B------:R2:W-:Y:S01]  /*78e0*/  LDGSTS.E.BYPASS.LTC128B.128 [R241+0x2900], [R100.64], !P1 ;  /* 0x0290000064f17fae */ /* 0x0005e2000c901d48 */
[----:B------:R-:W-:Y:S07]  /*78f0*/  IADD3.X R103, R101, UR5, RZ, P0, !PT ;  /* 0x0000000565677c10 */ /* 0x000fee00087fe4ff */
[----:B------:R2:W-:Y:S08]  /*7900*/  LDGSTS.E.BYPASS.LTC128B.128 [R241+0x3100], [R102.64], !P1 ;  /* 0x0310000066f17fae */ /* 0x0005f0000c901d48 */
[----:B------:R-:W0:Y:S01]  /*7910*/  LDGDEPBAR ;  /* 0x00000000000079af */ /* 0x000e220000000000 */
[C---:B-1----:R-:W-:Y:S08]  /*7920*/  HMMA.16816.F32.BF16 R96, R112.reuse, R98, RZ ;  /* 0x000000627060723c */ /* 0x042ff000000418ff */
[-C--:B--2---:R-:W-:Y:S08]  /*7930*/  HMMA.16816.F32.BF16 R100, R112, R184.reuse, RZ ;  /* 0x000000b87064723c */ /* 0x084ff000000418ff */
[C---:B------:R-:W-:Y:S08]  /*7940*/  HMMA.16816.F32.BF16 R104, R108.reuse, R184, RZ ;  /* 0x000000b86c68723c */ /* 0x040ff000000418ff */
[-C--:B------:R-:W-:Y:S08]  /*7950*/  HMMA.16816.F32.BF16 R108, R108, R186.reuse, RZ ;  /* 0x000000ba6c6c723c */ /* 0x080ff000000418ff */
[----:B------:R-:W-:Y:S01]  /*7960*/  HMMA.16816.F32.BF16 R112, R112, R186, RZ ;  /* 0x000000ba7070723c */ /* 0x000fe200000418ff */
[----:B------:R-:W-:Y:S07]  /*7970*/  LDSM.16.M88.4 R184, [R231+0x7100] ;  /* 0x00710000e7b8783b */ /* 0x000fee0000000200 */
[-C--:B------:R-:W-:Y:S08]  /*7980*/  HMMA.16816.F32.BF16 R4, R188, R192.reuse, R4 ;  /* 0x000000c0bc04723c */ /* 0x080ff00000041804 */
[C---:B------:R-:W-:Y:S08]  /*7990*/  HMMA.16816.F32.BF16 R8, R196.reuse, R192, R8 ;  /* 0x000000c0c408723c */ /* 0x040ff00000041808 */
[-C--:B------:R-:W-:Y:S08]  /*79a0*/  HMMA.16816.F32.BF16 R12, R196, R194.reuse, R12 ;  /* 0x000000c2c40c723c */ /* 0x080ff0000004180c */
[C---:B------:R-:W-:Y:S01]  /*79b0*/  HMMA.16816.F32.BF16 R16, R188.reuse, R194, R16 ;  /* 0x000000c2bc10723c */ /* 0x040fe20000041810 */
[----:B------:R-:W1:Y:S07]  /*79c0*/  LDSM.16.M88.4 R192, [R229+0x3900] ;  /* 0x00390000e5c0783b */ /* 0x000e6e0000000200 */
[-C--:B------:R-:W-:Y:S08]  /*79d0*/  HMMA.16816.F32.BF16 R20, R188, R200.reuse, R20 ;  /* 0x000000c8bc14723c */ /* 0x080ff00000041814 */
[C---:B------:R-:W-:Y:S08]  /*79e0*/  HMMA.16816.F32.BF16 R24, R196.reuse, R200, R24 ;  /* 0x000000c8c418723c */ /* 0x040ff00000041818 */
[-C--:B------:R-:W-:Y:S08]  /*79f0*/  HMMA.16816.F32.BF16 R28, R196, R202.reuse, R28 ;  /* 0x000000cac41c723c */ /* 0x080ff0000004181c */
[C---:B------:R-:W-:Y:S01]  /*7a00*/  HMMA.16816.F32.BF16 R32, R188.reuse, R202, R32 ;  /* 0x000000cabc20723c */ /* 0x040fe20000041820 */
[----:B------:R-:W2:Y:S07]  /*7a10*/  LDSM.16.M88.4 R200, [R231+0x9100] ;  /* 0x00910000e7c8783b */ /* 0x000eae0000000200 */
[-C--:B------:R-:W-:Y:S08]  /*7a20*/  HMMA.16816.F32.BF16 R36, R188, R204.reuse, R36 ;  /* 0x000000ccbc24723c */ /* 0x080ff00000041824 */
[C---:B------:R-:W-:Y:S08]  /*7a30*/  HMMA.16816.F32.BF16 R40, R196.reuse, R204, R40 ;  /* 0x000000ccc428723c */ /* 0x040ff00000041828 */
[-C--:B------:R-:W-:Y:S08]  /*7a40*/  HMMA.16816.F32.BF16 R44, R196, R206.reuse, R44 ;  /* 0x000000cec42c723c */ /* 0x080ff0000004182c */
[C---:B------:R-:W-:Y:S01]  /*7a50*/  HMMA.16816.F32.BF16 R48, R188.reuse, R206, R48 ;  /* 0x000000cebc30723c */ /* 0x040fe20000041830 */
[----:B------:R-:W3:Y:S07]  /*7a60*/  LDSM.16.M88.4 R204, [R229+0x4100] ;  /* 0x00410000e5cc783b */ /* 0x000eee0000000200 */
[-C--:B------:R-:W-:Y:S08]  /*7a70*/  HMMA.16816.F32.BF16 R52, R188, R208.reuse, R52 ;  /* 0x000000d0bc34723c */ /* 0x080ff00000041834 */
[C---:B------:R-:W-:Y:S08]  /*7a80*/  HMMA.16816.F32.BF16 R56, R196.reuse, R208, R56 ;  /* 0x000000d0c438723c */ /* 0x040ff00000041838 */
[-C--:B------:R-:W-:Y:S08]  /*7a90*/  HMMA.16816.F32.BF16 R60, R196, R210.reuse, R60 ;  /* 0x000000d2c43c723c */ /* 0x080ff0000004183c */
[C---:B------:R-:W-:Y:S01]  /*7aa0*/  HMMA.16816.F32.BF16 R64, R188.reuse, R210, R64 ;  /* 0x000000d2bc40723c */ /* 0x040fe20000041840 */
[----:B------:R-:W-:Y:S07]  /*7ab0*/  LDSM.16.M88.4 R208, [R229+0x6100] ;  /* 0x00610000e5d0783b */ /* 0x000fee0000000200 */
        /* <DEDUP_REMOVED lines=9> */
[----:B------:R-:W-:Y:S07]  /*7b50*/  LDSM.16.M88.4 R216, [R228] ;  /* 0x00000000e4d8783b */ /* 0x000fee0000000200 */
[-C--:B------:R-:W-:Y:S08]  /*7b60*/  HMMA.16816.F32.BF16 R100, R188, R220.reuse, R100 ;  /* 0x000000dcbc64723c */ /* 0x080ff00000041864 */
[C---:B------:R-:W-:Y:S08]  /*7b70*/  HMMA.16816.F32.BF16 R104, R196.reuse, R220, R104 ;  /* 0x000000dcc468723c */ /* 0x040ff00000041868 */
[-C--:B------:R-:W-:Y:S01]  /*7b80*/  HMMA.16816.F32.BF16 R108, R196, R222.reuse, R108 ;  /* 0x000000dec46c723c */ /* 0x080fe2000004186c */
[----:B------:R-:W-:Y:S07]  /*7b90*/  LDSM.16.M88.4 R196, [R229+0x5100] ;  /* 0x00510000e5c4783b */ /* 0x000fee0000000200 */
[----:B------:R-:W-:Y:S01]  /*7ba0*/  HMMA.16816.F32.BF16 R112, R188, R222, R112 ;  /* 0x000000debc70723c */ /* 0x000fe20000041870 */
[----:B------:R-:W4:Y:S07]  /*7bb0*/  LDSM.16.M88.4 R188, [R229+0x4900] ;  /* 0x00490000e5bc783b */ /* 0x000f2e0000000200 */
[-C--:B-1----:R-:W-:Y:S08]  /*7bc0*/  HMMA.16816.F32.BF16 R4, R184, R192.reuse, R4 ;  /* 0x000000c0b804723c */ /* 0x082ff00000041804 */
[C---:B--2---:R-:W-:Y:S08]  /*7bd0*/  HMMA.16816.F32.BF16 R8, R200.reuse, R192, R8 ;  /* 0x000000c0c808723c */ /* 0x044ff00000041808 */
[-C--:B------:R-:W-:Y:S08]  /*7be0*/  HMMA.16816.F32.BF16 R12, R200, R194.reuse, R12 ;  /* 0x000000c2c80c723c */ /* 0x080ff0000004180c */
[C---:B------:R-:W-:Y:S01]  /*7bf0*/  HMMA.16816.F32.BF16 R16, R184.reuse, R194, R16 ;  /* 0x000000c2b810723c */ /* 0x040fe20000041810 */
[----:B------:R-:W1:Y:S07]  /*7c00*/  LDSM.16.M88.4 R192, [R229+0x5900] ;  /* 0x00590000e5c0783b */ /* 0x000e6e0000000200 */
[-C--:B---3--:R-:W-:Y:S08]  /*7c10*/  HMMA.16816.F32.BF16 R20, R184, R204.reuse, R20 ;  /* 0x000000ccb814723c */ /* 0x088ff00000041814 */
[C---:B------:R-:W-:Y:S08]  /*7c20*/  HMMA.16816.F32.BF16 R24, R200.reuse, R204, R24 ;  /* 0x000000ccc818723c */ /* 0x040ff00000041818 */
[-C--:B------:R-:W-:Y:S08]  /*7c30*/  HMMA.16816.F32.BF16 R28, R200, R206.reuse, R28 ;  /* 0x000000cec81c723c */ /* 0x080ff0000004181c */
[C---:B------:R-:W-:Y:S01]  /*7c40*/  HMMA.16816.F32.BF16 R32, R184.reuse, R206, R32 ;  /* 0x000000ceb820723c */ /* 0x040fe20000041820 */
[----:B------:R-:W2:Y:S07]  /*7c50*/  LDSM.16.M88.4 R204, [R232+0x7100] ;  /* 0x00710000e8cc783b */ /* 0x000eae0000000200 */
[-C--:B----4-:R-:W-:Y:S08]  /*7c60*/  HMMA.16816.F32.BF16 R36, R184, R188.reuse, R36 ;  /* 0x000000bcb824723c */ /* 0x090ff00000041824 */
[C---:B------:R-:W-:Y:S08]  /*7c70*/  HMMA.16816.F32.BF16 R40, R200.reuse, R188, R40 ;  /* 0x000000bcc828723c */ /* 0x040ff00000041828 */
[-C--:B------:R-:W-:Y:S08]  /*7c80*/  HMMA.16816.F32.BF16 R44, R200, R190.reuse, R44 ;  /* 0x000000bec82c723c */ /* 0x080ff0000004182c */
[C---:B------:R-:W-:Y:S01]  /*7c90*/  HMMA.16816.F32.BF16 R48, R184.reuse, R190, R48 ;  /* 0x000000beb830723c */ /* 0x040fe20000041830 */
[----:B------:R-:W3:Y:S07]  /*7ca0*/  LDSM.16.M88.4 R188, [R232+0x9100] ;  /* 0x00910000e8bc783b */ /* 0x000eee0000000200 */
[-C--:B------:R-:W-:Y:S08]  /*7cb0*/  HMMA.16816.F32.BF16 R52, R184, R196.reuse, R52 ;  /* 0x000000c4b834723c */ /* 0x080ff00000041834 */
[C---:B------:R-:W-:Y:S08]  /*7cc0*/  HMMA.16816.F32.BF16 R56, R200.reuse, R196, R56 ;  /* 0x000000c4c838723c */ /* 0x040ff00000041838 */
[-C--:B------:R-:W-:Y:S08]  /*7cd0*/  HMMA.16816.F32.BF16 R60, R200, R198.reuse, R60 ;  /* 0x000000c6c83c723c */ /* 0x080ff0000004183c */
[C---:B------:R-:W-:Y:S08]  /*7ce0*/  HMMA.16816.F32.BF16 R64, R184.reuse, R198, R64 ;  /* 0x000000c6b840723c */ /* 0x040ff00000041840 */
[-C--:B-1----:R-:W-:Y:S08]  /*7cf0*/  HMMA.16816.F32.BF16 R68, R184, R192.reuse, R68 ;  /* 0x000000c0b844723c */ /* 0x082ff00000041844 */
[C---:B------:R-:W-:Y:S08]  /*7d00*/  HMMA.16816.F32.BF16 R72, R200.reuse, R192, R72 ;  /* 0x000000c0c848723c */ /* 0x040ff00000041848 */
[-C--:B------:R-:W-:Y:S08]  /*7d10*/  HMMA.16816.F32.BF16 R76, R200, R194.reuse, R76 ;  /* 0x000000c2c84c723c */ /* 0x080ff0000004184c */
        /* <DEDUP_REMOVED lines=8> */
[----:B------:R-:W-:Y:S08]  /*7da0*/  HMMA.16816.F32.BF16 R112, R184, R214, R112 ;  /* 0x000000d6b870723c */ /* 0x000ff00000041870 */
[-C--:B--2---:R-:W-:Y:S08]  /*7db0*/  HMMA.16816.F32.BF16 R4, R204, R216.reuse, R4 ;  /* 0x000000d8cc04723c */ /* 0x084ff00000041804 */
[C---:B---3--:R-:W-:Y:S08]  /*7dc0*/  HMMA.16816.F32.BF16 R8, R188.reuse, R216, R8 ;  /* 0x000000d8bc08723c */ /* 0x048ff00000041808 */
[-C--:B------:R-:W-:Y:S08]  /*7dd0*/  HMMA.16816.F32.BF16 R12, R188, R218.reuse, R12 ;  /* 0x000000dabc0c723c */ /* 0x080ff0000004180c */
[----:B------:R-:W-:Y:S01]  /*7de0*/  FMUL.FTZ R4, R4, c[0x0][0x320] ;  /* 0x0000c80004047a20 */ /* 0x000fe20000410000 */
[C---:B------:R-:W-:Y:S03]  /*7df0*/  HMMA.16816.F32.BF16 R16, R204.reuse, R218, R16 ;  /* 0x000000dacc10723c */ /* 0x040fe60000041810 */
[----:B------:R-:W1:Y:S01]  /*7e00*/  MUFU.TANH R185, R4 ;  /* 0x0000000400b97308 */ /* 0x000e620000002400 */
[----:B------:R-:W-:Y:S02]  /*7e10*/  FMUL.FTZ R6, R6, c[0x0][0x320] ;  /* 0x0000c80006067a20 */ /* 0x000fe40000410000 */
[----:B------:R-:W-:Y:S02]  /*7e20*/  FMUL.FTZ R5, R5, c[0x0][0x320] ;  /* 0x0000c80005057a20 */ /* 0x000fe40000410000 */
[----:B------:R-:W-:Y:S04]  /*7e30*/  FMUL.FTZ R7, R7, c[0x0][0x320] ;  /* 0x0000c80007077a20 */ /* 0x000fe80000410000 */
[----:B------:R-:W-:Y:S01]  /*7e40*/  FMUL.FTZ R8, R8, c[0x0][0x320] ;  /* 0x0000c80008087a20 */ /* 0x000fe20000410000 */
[----:B------:R-:W2:Y:S01]  /*7e50*/  MUFU.TANH R187, R6 ;  /* 0x0000000600bb7308 */ /* 0x000ea20000002400 */
[----:B------:R-:W-:Y:S02]  /*7e60*/  FMUL.FTZ R9, R9, c[0x0][0x320] ;  /* 0x0000c80009097a20 */ /* 0x000fe40000410000 */
[----:B------:R-:W-:Y:S02]  /*7e70*/  FMUL.FTZ R10, R10, c[0x0][0x320] ;  /* 0x0000c8000a0a7a20 */ /* 0x000fe40000410000 */
[----:B------:R-:W-:Y:S02]  /*7e80*/  FMUL.FTZ R11, R11, c[0x0][0x320] ;  /* 0x0000c8000b0b7a20 */ /* 0x000fe40000410000 */
[----:B------:R-:W-:Y:S02]  /*7e90*/  FMUL.FTZ R12, R12, c[0x0][0x320] ;  /* 0x0000c8000c0c7a20 */ /* 0x000fe40000410000 */
[----:B------:R-:W-:Y:S01]  /*7ea0*/  FMUL.FTZ R14, R14, c[0x0][0x320] ;  /* 0x0000c8000e0e7a20 */ /* 0x000fe20000410000 */
[----:B------:R-:W-:Y:S01]  /*7eb0*/  MUFU.TANH R184, R5 ;  /* 0x0000000500b87308 */ /* 0x000fe20000002400 */
[----:B------:R-:W-:Y:S02]  /*7ec0*/  FMUL.FTZ R13, R13, c[0x0][0x320] ;  /* 0x0000c8000d0d7a20 */ /* 0x000fe40000410000 */
[----:B------:R-:W-:Y:S01]  /*7ed0*/  FMUL.FTZ R15, R15, c[0x0][0x320] ;  /* 0x0000c8000f0f7a20 */ /* 0x000fe20000410000 */
[----:B-1----:R-:W-:Y:S01]  /*7ee0*/  FMNMX.FTZ R0, R185, R3, !PT ;  /* 0x00000003b9007209 */ /* 0x002fe20007810000 */
[----:B------:R-:W-:Y:S02]  /*7ef0*/  FMUL.FTZ R19, R19, c[0x0][0x320] ;  /* 0x0000c80013137a20 */ /* 0x000fe40000410000 */
[----:B------:R-:W-:Y:S02]  /*7f00*/  FMUL.FTZ R17, R17, c[0x0][0x320] ;  /* 0x0000c80011117a20 */ /* 0x000fe40000410000 */
[----:B------:R-:W-:Y:S01]  /*7f10*/  FMUL.FTZ R18, R18, c[0x0][0x320] ;  /* 0x0000c80012127a20 */ /* 0x000fe20000410000 */
[----:B------:R-:W-:Y:S01]  /*7f20*/  MUFU.TANH R12, R12 ;  /* 0x0000000c000c7308 */ /* 0x000fe20000002400 */
[----:B------:R-:W-:Y:S01]  /*7f30*/  FMUL.FTZ R16, R16, c[0x0][0x320] ;  /* 0x0000c80010107a20 */ /* 0x000fe20000410000 */
[----:B--2---:R-:W-:Y:S08]  /*7f40*/  FMNMX.FTZ R2, R187, R116, !PT ;  /* 0x00000074bb027209 */ /* 0x004ff00007810000 */
[----:B------:R1:W-:Y:S10]  /*7f50*/  MUFU.TANH R186, R7 ;  /* 0x0000000700ba7308 */ /* 0x0003f40000002400 */
[----:B------:R-:W-:Y:S10]  /*7f60*/  MUFU.TANH R13, R13 ;  /* 0x0000000d000d7308 */ /* 0x000ff40000002400 */
[----:B------:R-:W2:Y:S01]  /*7f70*/  MUFU.TANH R197, R8 ;  /* 0x0000000800c57308 */ /* 0x000ea20000002400 */
[----:B-1----:R-:W1:Y:S09]  /*7f80*/  LDSM.16.M88.4 R4, [R228+0x800] ;  /* 0x00080000e404783b */ /* 0x002e720000000200 */
[----:B------:R-:W3:Y:S10]  /*7f90*/  MUFU.TANH R192, R9 ;  /* 0x0000000900c07308 */ /* 0x000ef40000002400 */
[----:B------:R-:W-:Y:S10]  /*7fa0*/  MUFU.TANH R196, R10 ;  /* 0x0000000a00c47308 */ /* 0x000ff40000002400 */
[----:B------:R4:W-:Y:S10]  /*7fb0*/  MUFU.TANH R195, R11 ;  /* 0x0000000b00c37308 */ /* 0x0009f40000002400 */
[----:B------:R-:W2:Y:S01]  /*7fc0*/  MUFU.TANH R18, R18 ;  /* 0x0000001200127308 */ /* 0x000ea20000002400 */
[-C--:B-1----:R-:W-:Y:S09]  /*7fd0*/  HMMA.16816.F32.BF16 R20, R204, R4.reuse, R20 ;  /* 0x00000004cc14723c */ /* 0x082ff20000041814 */
[----:B------:R-:W1:Y:S01]  /*7fe0*/  MUFU.TANH R16, R16 ;  /* 0x0000001000107308 */ /* 0x000e620000002400 */
[C---:B------:R-:W-:Y:S01]  /*7ff0*/  HMMA.16816.F32.BF16 R24, R188.reuse, R4, R24 ;  /* 0x00000004bc18723c */ /* 0x040fe20000041818 */
[----:B----4-:R-:W4:Y:S08]  /*8000*/  LDSM.16.M88.4 R8, [R228+0x1000] ;  /* 0x00100000e408783b */ /* 0x010f300000000200 */
[----:B------:R-:W1:Y:S01]  /*8010*/  MUFU.TANH R19, R19 ;  /* 0x0000001300137308 */ /* 0x000e620000002400 */
[-C--:B------:R-:W-:Y:S04]  /*8020*/  HMMA.16816.F32.BF16 R28, R188, R6.reuse, R28 ;  /* 0x00000006bc1c723c */ /* 0x080fe8000004181c */
[----:B------:R-:W-:Y:S04]  /*8030*/  FMUL.FTZ R22, R22, c[0x0][0x320] ;  /* 0x0000c80016167a20 */ /* 0x000fe80000410000 */
[C---:B------:R-:W-:Y:S01]  /*8040*/  HMMA.16816.F32.BF16 R32, R204.reuse, R6, R32 ;  /* 0x00000006cc20723c */ /* 0x040fe20000041820 */
[----:B------:R-:W1:Y:S01]  /*8050*/  MUFU.TANH R17, R17 ;  /* 0x0000001100117308 */ /* 0x000e620000002400 */
[----:B------:R-:W1:Y:S02]  /*8060*/  LDSM.16.M88.4 R4, [R228+0x1800] ;  /* 0x00180000e404783b */ /* 0x000e640000000200 */
[----:B------:R-:W-:Y:S02]  /*8070*/  FMUL.FTZ R20, R20, c[0x0][0x320] ;  /* 0x0000c80014147a20 */ /* 0x000fe40000410000 */
[----:B------:R-:W-:Y:S02]  /*8080*/  FMUL.FTZ R23, R23, c[0x0][0x320] ;  /* 0x0000c80017177a20 */ /* 0x000fe40000410000 */
[----:B------:R-:W-:Y:S03]  /*8090*/  FMUL.FTZ R24, R24, c[0x0][0x320] ;  /* 0x0000c80018187a20 */ /* 0x000fe60000410000 */
[----:B------:R-:W1:Y:S01]  /*80a0*/  MUFU.TANH R22, R22 ;  /* 0x0000001600167308 */ /* 0x000e620000002400 */
        /* <DEDUP_REMOVED lines=8> */
[-C--:B----4-:R-:W-:Y:S03]  /*8130*/  HMMA.16816.F32.BF16 R36, R204, R8.reuse, R36 ;  /* 0x00000008cc24723c */ /* 0x090fe60000041824 */
[----:B------:R-:W-:Y:S02]  /*8140*/  FMUL.FTZ R34, R34, c[0x0][0x320] ;  /* 0x0000c80022227a20 */ /* 0x000fe40000410000 */
[----:B------:R-:W-:Y:S01]  /*8150*/  FMUL.FTZ R33, R33, c[0x0][0x320] ;  /* 0x0000c80021217a20 */ /* 0x000fe20000410000 */
[----:B------:R-:W3:Y:S01]  /*8160*/  MUFU.TANH R20, R20 ;  /* 0x0000001400147308 */ /* 0x000ee20000002400 */
[----:B------:R-:W-:Y:S01]  /*8170*/  FMUL.FTZ R35, R35, c[0x0][0x320] ;  /* 0x0000c80023237a20 */ /* 0x000fe20000410000 */
[C---:B------:R-:W-:Y:S04]  /*8180*/  HMMA.16816.F32.BF16 R40, R188.reuse, R8, R40 ;  /* 0x00000008bc28723c */ /* 0x040fe80000041828 */
[----:B------:R-:W-:Y:S02]  /*8190*/  FMUL.FTZ R30, R30, c[0x0][0x320] ;  /* 0x0000c8001e1e7a20 */ /* 0x000fe40000410000 */
[----:B------:R-:W-:Y:S02]  /*81a0*/  FMUL.FTZ R31, R31, c[0x0][0x320] ;  /* 0x0000c8001f1f7a20 */ /* 0x000fe40000410000 */
[----:B------:R-:W-:Y:S01]  /*81b0*/  MUFU.TANH R25, R25 ;  /* 0x0000001900197308 */ /* 0x000fe20000002400 */
[-C--:B------:R-:W-:Y:S07]  /*81c0*/  HMMA.16816.F32.BF16 R44, R188, R10.reuse, R44 ;  /* 0x0000000abc2c723c */ /* 0x080fee000004182c */
[----:B------:R-:W-:Y:S01]  /*81d0*/  FMUL.FTZ R38, R38, c[0x0][0x320] ;  /* 0x0000c80026267a20 */ /* 0x000fe20000410000 */
[C---:B------:R-:W-:Y:S01]  /*81e0*/  HMMA.16816.F32.BF16 R48, R204.reuse, R10, R48 ;  /* 0x0000000acc30723c */ /* 0x040fe20000041830 */
[----:B------:R-:W2:Y:S01]  /*81f0*/  MUFU.TANH R23, R23 ;  /* 0x0000001700177308 */ /* 0x000ea20000002400 */
[----:B------:R-:W2:Y:S02]  /*8200*/  LDSM.16.M88.4 R8, [R228+0x2000] ;  /* 0x00200000e408783b */ /* 0x000ea40000000200 */
[----:B------:R-:W-:Y:S02]  /*8210*/  FMUL.FTZ R36, R36, c[0x0][0x320] ;  /* 0x0000c80024247a20 */ /* 0x000fe40000410000 */
[----:B------:R-:W-:Y:S02]  /*8220*/  FMUL.FTZ R39, R39, c[0x0][0x320] ;  /* 0x0000c80027277a20 */ /* 0x000fe40000410000 */
[-C--:B-1----:R-:W-:Y:S03]  /*8230*/  HMMA.16816.F32.BF16 R52, R204, R4.reuse, R52 ;  /* 0x00000004cc34723c */ /* 0x082fe60000041834 */
[----:B------:R-:W-:Y:S01]  /*8240*/  MUFU.TANH R34, R34 ;  /* 0x0000002200227308 */ /* 0x000fe20000002400 */
[----:B------:R-:W-:Y:S02]  /*8250*/  FMUL.FTZ R37, R37, c[0x0][0x320] ;  /* 0x0000c80025257a20 */ /* 0x000fe40000410000 */
[----:B------:R-:W-:Y:S02]  /*8260*/  FMUL.FTZ R40, R40, c[0x0][0x320] ;  /* 0x0000c80028287a20 */ /* 0x000fe40000410000 */
[C---:B------:R-:W-:Y:S04]  /*8270*/  HMMA.16816.F32.BF16 R56, R188.reuse, R4, R56 ;  /* 0x00000004bc38723c */ /* 0x040fe80000041838 */
[----:B------:R-:W-:Y:S01]  /*8280*/  FMUL.FTZ R46, R46, c[0x0][0x320] ;  /* 0x0000c8002e2e7a20 */ /* 0x000fe20000410000 */
[----:B------:R-:W1:Y:S01]  /*8290*/  MUFU.TANH R21, R21 ;  /* 0x0000001500157308 */ /* 0x000e620000002400 */
[----:B------:R-:W-:Y:S02]  /*82a0*/  FMUL.FTZ R47, R47, c[0x0][0x320] ;  /* 0x0000c8002f2f7a20 */ /* 0x000fe40000410000 */
[-C--:B------:R-:W-:Y:S04]  /*82b0*/  HMMA.16816.F32.BF16 R60, R188, R6.reuse, R60 ;  /* 0x00000006bc3c723c */ /* 0x080fe8000004183c */
[----:B------:R-:W-:Y:S02]  /*82c0*/  FMUL.FTZ R50, R50, c[0x0][0x320] ;  /* 0x0000c80032327a20 */ /* 0x000fe40000410000 */
[----:B------:R-:W-:Y:S01]  /*82d0*/  FMUL.FTZ R51, R51, c[0x0][0x320] ;  /* 0x0000c80033337a20 */ /* 0x000fe20000410000 */
[----:B------:R-:W-:Y:S01]  /*82e0*/  MUFU.TANH R28, R28 ;  /* 0x0000001c001c7308 */ /* 0x000fe20000002400 */
[C---:B------:R-:W-:Y:S01]  /*82f0*/  HMMA.16816.F32.BF16 R64, R204.reuse, R6, R64 ;  /* 0x00000006cc40723c */ /* 0x040fe20000041840 */
[----:B------:R-:W1:Y:S03]  /*8300*/  LDSM.16.M88.4 R4, [R228+0x2800] ;  /* 0x00280000e404783b */ /* 0x000e660000000200 */
[----:B------:R-:W-:Y:S02]  /*8310*/  FMUL.FTZ R54, R54, c[0x0][0x320] ;  /* 0x0000c80036367a20 */ /* 0x000fe40000410000 */
[----:B------:R-:W-:Y:S02]  /*8320*/  FMUL.FTZ R52, R52, c[0x0][0x320] ;  /* 0x0000c80034347a20 */ /* 0x000fe40000410000 */
[----:B------:R-:W-:Y:S01]  /*8330*/  FMUL.FTZ R55, R55, c[0x0][0x320] ;  /* 0x0000c80037377a20 */ /* 0x000fe20000410000 */
[----:B------:R-:W-:Y:S01]  /*8340*/  MUFU.TANH R214, R46 ;  /* 0x0000002e00d67308 */ /* 0x000fe20000002400 */
[-C--:B--2---:R-:W-:Y:S03]  /*8350*/  HMMA.16816.F32.BF16 R68, R204, R8.reuse, R68 ;  /* 0x00000008cc44723c */ /* 0x084fe60000041844 */
[----:B------:R-:W-:Y:S02]  /*8360*/  FMUL.FTZ R53, R53, c[0x0][0x320] ;  /* 0x0000c80035357a20 */ /* 0x000fe40000410000 */
[----:B------:R-:W-:Y:S02]  /*8370*/  FMUL.FTZ R49, R49, c[0x0][0x320] ;  /* 0x0000c80031317a20 */ /* 0x000fe40000410000 */
[----:B------:R-:W-:Y:S01]  /*8380*/  FMUL.FTZ R63, R63, c[0x0][0x320] ;  /* 0x0000c8003f3f7a20 */ /* 0x000fe20000410000 */
[C---:B------:R-:W-:Y:S01]  /*8390*/  HMMA.16816.F32.BF16 R72, R188.reuse, R8, R72 ;  /* 0x00000008bc48723c */ /* 0x040fe20000041848 */
[----:B------:R-:W2:Y:S03]  /*83a0*/  MUFU.TANH R35, R35 ;  /* 0x0000002300237308 */ /* 0x000ea60000002400 */
[----:B------:R-:W-:Y:S02]  /*83b0*/  FMUL.FTZ R41, R41, c[0x0][0x320] ;  /* 0x0000c80029297a20 */ /* 0x000fe40000410000 */
[----:B------:R-:W-:Y:S02]  /*83c0*/  FMUL.FTZ R66, R66, c[0x0][0x320] ;  /* 0x0000c80042427a20 */ /* 0x000fe40000410000 */
[-C--:B------:R-:W-:Y:S03]  /*83d0*/  HMMA.16816.F32.BF16 R76, R188, R10.reuse, R76 ;  /* 0x0000000abc4c723c */ /* 0x080fe6000004184c */
[----:B------:R-:W2:Y:S01]  /*83e0*/  MUFU.TANH R32, R32 ;  /* 0x0000002000207308 */ /* 0x000ea20000002400 */
[----:B------:R-:W-:Y:S02]  /*83f0*/  FMUL.FTZ R45, R45, c[0x0][0x320] ;  /* 0x0000c8002d2d7a20 */ /* 0x000fe40000410000 */
[----:B------:R-:W-:Y:S02]  /*8400*/  FMUL.FTZ R62, R62, c[0x0][0x320] ;  /* 0x0000c8003e3e7a20 */ /* 0x000fe40000410000 */
[C---:B------:R-:W-:Y:S01]  /*8410*/  HMMA.16816.F32.BF16 R80, R204.reuse, R10, R80 ;  /* 0x0000000acc50723c */ /* 0x040fe20000041850 */
[----:B------:R-:W2:Y:S01]  /*8420*/  LDSM.16.M88.4 R8, [R228+0x3000] ;  /* 0x00300000e408783b */ /* 0x000ea20000000200 */
[----:B------:R-:W-:Y:S04]  /*8430*/  DEPBAR.LE SB0, 0x0 ;  /* 0x000080000000791a */ /* 0x000fe80000000000 */
[----:B------:R-:W2:Y:S01]  /*8440*/  MUFU.TANH R33, R33 ;  /* 0x0000002100217308 */ /* 0x000ea20000002400 */
[----:B------:R-:W-:Y:S01]  /*8450*/  FMUL.FTZ R70, R70, c[0x0][0x320] ;  /* 0x0000c80046467a20 */ /* 0x000fe20000410000 */
[-C--:B-1----:R-:W-:Y:S01]  /*8460*/  HMMA.16816.F32.BF16 R84, R204, R4.reuse, R84 ;  /* 0x00000004cc54723c */ /* 0x082fe20000041854 */
[----:B------:R-:W-:Y:S04]  /*8470*/  BAR.SYNC.DEFER_BLOCKING 0x0 ;  /* 0x0000000000007b1d */ /* 0x000fe80000010000 */
[----:B------:R-:W-:Y:S02]  /*8480*/  FMUL.FTZ R69, R69, c[0x0][0x320] ;  /* 0x0000c80045457a20 */ /* 0x000fe40000410000 */
[----:B------:R-:W-:Y:S01]  /*8490*/  FMUL.FTZ R71, R71, c[0x0][0x320] ;  /* 0x0000c80047477a20 */ /* 0x000fe20000410000 */
[----:B------:R1:W-:Y:S01]  /*84a0*/  MUFU.TANH R46, R70 ;  /* 0x00000046002e7308 */ /* 0x0003e20000002400 */
[C---:B------:R-:W-:Y:S04]  /*84b0*/  HMMA.16816.F32.BF16 R88, R188.reuse, R4, R88 ;  /* 0x00000004bc58723c */ /* 0x040fe80000041858 */
[----:B------:R-:W-:Y:S02]  /*84c0*/  FMUL.FTZ R77, R77, c[0x0][0x320] ;  /* 0x0000c8004d4d7a20 */ /* 0x000fe40000410000 */
[----:B------:R-:W-:Y:S01]  /*84d0*/  FMUL.FTZ R78, R78, c[0x0][0x320] ;  /* 0x0000c8004e4e7a20 */ /* 0x000fe20000410000 */
[----:B------:R-:W-:Y:S01]  /*84e0*/  FMNMX.FTZ R4, R197, R117, !PT ;  /* 0x00000075c5047209 */ /* 0x000fe20007810000 */
[-C--:B------:R-:W-:Y:S01]  /*84f0*/  HMMA.16816.F32.BF16 R92, R188, R6.reuse, R92 ;  /* 0x00000006bc5c723c */ /* 0x080fe2000004185c */
[----:B------:R-:W3:Y:S03]  /*8500*/  MUFU.TANH R29, R29 ;  /* 0x0000001d001d7308 */ /* 0x000ee60000002400 */
[----:B------:R-:W-:Y:S02]  /*8510*/  FMUL.FTZ R82, R82, c[0x0][0x320] ;  /* 0x0000c80052527a20 */ /* 0x000fe40000410000 */
[----:B------:R-:W-:Y:S02]  /*8520*/  FMUL.FTZ R80, R80, c[0x0][0x320] ;  /* 0x0000c80050507a20 */ /* 0x000fe40000410000 */
[C---:B------:R-:W-:Y:S01]  /*8530*/  HMMA.16816.F32.BF16 R96, R204.reuse, R6, R96 ;  /* 0x00000006cc60723c */ /* 0x040fe20000041860 */
[----:B------:R-:W4:Y:S02]  /*8540*/  LDL R7, [R1+0x34] ;  /* 0x0000340001077983 */ /* 0x000f240000100800 */
[----:B------:R-:W3:Y:S01]  /*8550*/  MUFU.TANH R198, R38 ;  /* 0x0000002600c67308 */ /* 0x000ee20000002400 */
[----:B------:R-:W-:Y:S02]  /*8560*/  FMUL.FTZ R86, R86, c[0x0][0x320] ;  /* 0x0000c80056567a20 */ /* 0x000fe40000410000 */
[----:B------:R-:W-:Y:S01]  /*8570*/  FMUL.FTZ R81, R81, c[0x0][0x320] ;  /* 0x0000c80051517a20 */ /* 0x000fe20000410000 */
[----:B-1----:R-:W-:Y:S01]  /*8580*/  FMNMX.FTZ R70, R184, R0, !PT ;  /* 0x00000000b8467209 */ /* 0x002fe20007810000 */
[-C--:B--2---:R-:W-:Y:S04]  /*8590*/  HMMA.16816.F32.BF16 R100, R204, R8.reuse, R100 ;  /* 0x00000008cc64723c */ /* 0x084fe80000041864 */
[----:B------:R-:W-:Y:S01]  /*85a0*/  FMNMX.FTZ R0, R186, R2, !PT ;  /* 0x00000002ba007209 */ /* 0x000fe20007810000 */
[----:B------:R-:W-:Y:S01]  /*85b0*/  MUFU.TANH R194, R26 ;  /* 0x0000001a00c27308 */ /* 0x000fe20000002400 */
[----:B---3--:R-:W-:Y:S01]  /*85c0*/  FMNMX.FTZ R2, R192, R4, !PT ;  /* 0x00000004c0027209 */ /* 0x008fe20007810000 */
[----:B------:R-:W-:Y:S01]  /*85d0*/  FMUL.FTZ R83, R83, c[0x0][0x320] ;  /* 0x0000c80053537a20 */ /* 0x000fe20000410000 */
[----:B------:R-:W-:Y:S01]  /*85e0*/  FMNMX.FTZ R0, R18, R0, !PT ;  /* 0x0000000012007209 */ /* 0x000fe20007810000 */
[----:B------:R-:W-:Y:S01]  /*85f0*/  FMUL.FTZ R95, R95, c[0x0][0x320] ;  /* 0x0000c8005f5f7a20 */ /* 0x000fe20000410000 */
[C---:B------:R-:W-:Y:S04]  /*8600*/  HMMA.16816.F32.BF16 R104, R188.reuse, R8, R104 ;  /* 0x00000008bc68723c */ /* 0x040fe80000041868 */
[----:B------:R-:W-:Y:S01]  /*8610*/  FMNMX.FTZ R2, R12, R2, !PT ;  /* 0x000000020c027209 */ /* 0x000fe20007810000 */
[----:B------:R-:W1:Y:S01]  /*8620*/  MUFU.TANH R26, R36 ;  /* 0x00000024001a7308 */ /* 0x000e620000002400 */
[----:B------:R-:W-:Y:S01]  /*8630*/  FMNMX.FTZ R70, R16, R70, !PT ;  /* 0x0000004610467209 */ /* 0x000fe20007810000 */
[----:B------:R-:W-:Y:S01]  /*8640*/  FMUL.FTZ R84, R84, c[0x0][0x320] ;  /* 0x0000c80054547a20 */ /* 0x000fe20000410000 */
[----:B------:R-:W-:Y:S01]  /*8650*/  FMNMX.FTZ R2, R13, R2, !PT ;  /* 0x000000020d027209 */ /* 0x000fe20007810000 */
[-C--:B------:R-:W-:Y:S03]  /*8660*/  HMMA.16816.F32.BF16 R108, R188, R10.reuse, R108 ;  /* 0x0000000abc6c723c */ /* 0x080fe6000004186c */
[----:B------:R-:W-:Y:S01]  /*8670*/  FMNMX.FTZ R0, R19, R0, !PT ;  /* 0x0000000013007209 */ /* 0x000fe20007810000 */
[----:B------:R-:W-:Y:S01]  /*8680*/  FMUL.FTZ R87, R87, c[0x0][0x320] ;  /* 0x0000c80057577a20 */ /* 0x000fe20000410000 */
[----:B------:R-:W-:Y:S01]  /*8690*/  FMNMX.FTZ R70, R17, R70, !PT ;  /* 0x0000004611467209 */ /* 0x000fe20007810000 */
[----:B------:R-:W-:Y:S01]  /*86a0*/  MUFU.TANH R201, R39 ;  /* 0x0000002700c97308 */ /* 0x000fe20000002400 */
[----:B------:R-:W-:Y:S01]  /*86b0*/  FMNMX.FTZ R4, R22, R0, !PT ;  /* 0x0000000016047209 */ /* 0x000fe20007810000 */
[----:B------:R-:W-:Y:S04]  /*86c0*/  HMMA.16816.F32.BF16 R112, R204, R10, R112 ;  /* 0x0000000acc70723c */ /* 0x000fe80000041870 */
[----:B------:R-:W-:Y:S01]  /*86d0*/  FMNMX.FTZ R70, R20, R70, !PT ;  /* 0x0000004614467209 */ /* 0x000fe20007810000 */
[----:B------:R-:W-:Y:S01]  /*86e0*/  FMUL.FTZ R102, R102, c[0x0][0x320] ;  /* 0x0000c80066667a20 */ /* 0x000fe20000410000 */
[----:B------:R-:W-:Y:S01]  /*86f0*/  FMNMX.FTZ R4, R23, R4, !PT ;  /* 0x0000000417047209 */ /* 0x000fe20007810000 */
[----:B------:R-:W-:Y:S01]  /*8700*/  FMUL.FTZ R106, R106, c[0x0][0x320] ;  /* 0x0000c8006a6a7a20 */ /* 0x000fe20000410000 */
[----:B------:R-:W2:Y:S01]  /*8710*/  MUFU.TANH R208, R40 ;  /* 0x0000002800d07308 */ /* 0x000ea20000002400 */
[----:B------:R-:W-:Y:S03]  /*8720*/  FMUL.FTZ R48, R48, c[0x0][0x320] ;  /* 0x0000c80030307a20 */ /* 0x000fe60000410000 */
[----:B------:R-:W-:Y:S01]  /*8730*/  FMNMX.FTZ R70, R21, R70, !PT ;  /* 0x0000004615467209 */ /* 0x000fe20007810000 */
[----:B------:R-:W-:Y:S01]  /*8740*/  FMUL.FTZ R104, R104, c[0x0][0x320] ;  /* 0x0000c80068687a20 */ /* 0x000fe20000410000 */
[----:B------:R-:W-:Y:S01]  /*8750*/  FMNMX.FTZ R4, R34, R4, !PT ;  /* 0x0000000422047209 */ /* 0x000fe20007810000 */
[----:B------:R-:W-:Y:S01]  /*8760*/  FMUL.FTZ R85, R85, c[0x0][0x320] ;  /* 0x0000c80055557a20 */ /* 0x000fe20000410000 */
[----:B------:R-:W-:Y:S01]  /*8770*/  FMNMX.FTZ R0, R24, R2, !PT ;  /* 0x0000000218007209 */ /* 0x000fe20007810000 */
[----:B------:R-:W-:Y:S01]  /*8780*/  FMUL.FTZ R98, R98, c[0x0][0x320] ;  /* 0x0000c80062627a20 */ /* 0x000fe20000410000 */
[----:B------:R-:W-:Y:S01]  /*8790*/  MUFU.TANH R193, R27 ;  /* 0x0000001b00c17308 */ /* 0x000fe20000002400 */
[----:B------:R-:W-:Y:S01]  /*87a0*/  FMUL.FTZ R96, R96, c[0x0][0x320] ;  /* 0x0000c80060607a20 */ /* 0x000fe20000410000 */
[----:B------:R-:W-:Y:S01]  /*87b0*/  FMNMX.FTZ R4, R35, R4, !PT ;  /* 0x0000000423047209 */ /* 0x000fe20007810000 */
[----:B------:R-:W-:Y:S01]  /*87c0*/  FMUL.FTZ R99, R99, c[0x0][0x320] ;  /* 0x0000c80063637a20 */ /* 0x000fe20000410000 */
[----:B------:R-:W-:Y:S01]  /*87d0*/  FMNMX.FTZ R0, R25, R0, !PT ;  /* 0x0000000019007209 */ /* 0x000fe20007810000 */
[----:B------:R-:W-:Y:S01]  /*87e0*/  FMUL.FTZ R97, R97, c[0x0][0x320] ;  /* 0x0000c80061617a20 */ /* 0x000fe20000410000 */
[----:B------:R-:W-:Y:S01]  /*87f0*/  FMNMX.FTZ R70, R32, R70, !PT ;  /* 0x0000004620467209 */ /* 0x000fe20007810000 */
[----:B------:R-:W-:Y:S01]  /*8800*/  FMUL.FTZ R100, R100, c[0x0][0x320] ;  /* 0x0000c80064647a20 */ /* 0x000fe20000410000 */
[----:B------:R-:W-:Y:S01]  /*8810*/  FMNMX.FTZ R0, R28, R0, !PT ;  /* 0x000000001c007209 */ /* 0x000fe20007810000 */
[----:B------:R-:W-:Y:S01]  /*8820*/  FMUL.FTZ R101, R101, c[0x0][0x320] ;  /* 0x0000c80065657a20 */ /* 0x000fe20000410000 */
[----:B------:R-:W3:Y:S01]  /*8830*/  MUFU.TANH R27, R37 ;  /* 0x00000025001b7308 */ /* 0x000ee20000002400 */
[----:B------:R-:W-:Y:S01]  /*8840*/  FMUL.FTZ R103, R103, c[0x0][0x320] ;  /* 0x0000c80067677a20 */ /* 0x000fe20000410000 */
[----:B------:R-:W-:Y:S01]  /*8850*/  FMNMX.FTZ R70, R33, R70, !PT ;  /* 0x0000004621467209 */ /* 0x000fe20007810000 */
[----:B------:R-:W-:Y:S01]  /*8860*/  FMUL.FTZ R88, R88, c[0x0][0x320] ;  /* 0x0000c80058587a20 */ /* 0x000fe20000410000 */
[----:B------:R-:W-:Y:S01]  /*8870*/  FMNMX.FTZ R0, R29, R0, !PT ;  /* 0x000000001d007209 */ /* 0x000fe20007810000 */
[----:B------:R-:W-:Y:S01]  /*8880*/  FMUL.FTZ R89, R89, c[0x0][0x320] ;  /* 0x0000c80059597a20 */ /* 0x000fe20000410000 */
[----:B------:R-:W-:Y:S01]  /*8890*/  FMNMX.FTZ R4, R198, R4, !PT ;  /* 0x00000004c6047209 */ /* 0x000fe20007810000 */
[----:B------:R-:W-:Y:S01]  /*88a0*/  FMUL.FTZ R93, R93, c[0x0][0x320] ;  /* 0x0000c8005d5d7a20 */ /* 0x000fe20000410000 */
[----:B-1----:R-:W-:Y:S01]  /*88b0*/  FMNMX.FTZ R70, R26, R70, !PT ;  /* 0x000000461a467209 */ /* 0x002fe20007810000 */
[----:B------:R-:W-:Y:S01]  /*88c0*/  FMUL.FTZ R90, R90, c[0x0][0x320] ;  /* 0x0000c8005a5a7a20 */ /* 0x000fe20000410000 */
[----:B------:R-:W1:Y:S01]  /*88d0*/  MUFU.TANH R50, R50 ;  /* 0x0000003200327308 */ /* 0x000e620000002400 */
[----:B------:R-:W-:Y:S01]  /*88e0*/  FMUL.FTZ R91, R91, c[0x0][0x320] ;  /* 0x0000c8005b5b7a20 */ /* 0x000fe20000410000 */
[----:B--2---:R-:W-:Y:S01]  /*88f0*/  FMNMX.FTZ R2, R208, R0, !PT ;  /* 0x00000000d0027209 */ /* 0x004fe20007810000 */
[----:B------:R-:W-:Y:S01]  /*8900*/  FMUL.FTZ R94, R94, c[0x0][0x320] ;  /* 0x0000c8005e5e7a20 */ /* 0x000fe20000410000 */
[----:B------:R-:W-:Y:S01]  /*8910*/  FMNMX.FTZ R0, R201, R4, !PT ;  /* 0x00000004c9007209 */ /* 0x000fe20007810000 */
[----:B------:R-:W-:Y:S01]  /*8920*/  FMUL.FTZ R107, R107, c[0x0][0x320] ;  /* 0x0000c8006b6b7a20 */ /* 0x000fe20000410000 */
[----:B------:R-:W-:Y:S01]  /*8930*/  FMNMX.FTZ R4, R196, R118, !PT ;  /* 0x00000076c4047209 */ /* 0x000fe20007810000 */
[----:B------:R-:W-:Y:S02]  /*8940*/  FMUL.FTZ R92, R92, c[0x0][0x320] ;  /* 0x0000c8005c5c7a20 */ /* 0x000fe40000410000 */
[----:B------:R-:W-:Y:S01]  /*8950*/  FMUL.FTZ R59, R59, c[0x0][0x320] ;  /* 0x0000c8003b3b7a20 */ /* 0x000fe20000410000 */
[----:B------:R-:W2:Y:S01]  /*8960*/  MUFU.TANH R48, R48 ;  /* 0x0000003000307308 */ /* 0x000ea20000002400 */
[----:B------:R-:W-:Y:S01]  /*8970*/  FMUL.FTZ R60, R60, c[0x0][0x320] ;  /* 0x0000c8003c3c7a20 */ /* 0x000fe20000410000 */
[----:B------:R-:W-:Y:S01]  /*8980*/  FMNMX.FTZ R4, R195, R4, !PT ;  /* 0x00000004c3047209 */ /* 0x000fe20007810000 */
[----:B------:R-:W-:Y:S01]  /*8990*/  FMUL.FTZ R61, R61, c[0x0][0x320] ;  /* 0x0000c8003d3d7a20 */ /* 0x000fe20000410000 */
[----:B---3--:R-:W-:Y:S01]  /*89a0*/  FMNMX.FTZ R70, R27, R70, !PT ;  /* 0x000000461b467209 */ /* 0x008fe20007810000 */
        /* <DEDUP_REMOVED lines=10> */
[----:B------:R-:W1:Y:S01]  /*8a50*/  MUFU.TANH R51, R51 ;  /* 0x0000003300337308 */ /* 0x000e620000002400 */
[----:B------:R-:W-:Y:S02]  /*8a60*/  FMUL.FTZ R65, R65, c[0x0][0x320] ;  /* 0x0000c80041417a20 */ /* 0x000fe40000410000 */
[----:B------:R-:W-:Y:S01]  /*8a70*/  FMUL.FTZ R44, R44, c[0x0][0x320] ;  /* 0x0000c8002c2c7a20 */ /* 0x000fe20000410000 */
[----:B--2---:R-:W-:Y:S01]  /*8a80*/  FMNMX.FTZ R70, R48, R70, !PT ;  /* 0x0000004630467209 */ /* 0x004fe20007810000 */
[----:B------:R-:W-:Y:S02]  /*8a90*/  FMUL.FTZ R68, R68, c[0x0][0x320] ;  /* 0x0000c80044447a20 */ /* 0x000fe40000410000 */
[----:B------:R-:W-:Y:S02]  /*8aa0*/  FMUL.FTZ R56, R56, c[0x0][0x320] ;  /* 0x0000c80038387a20 */ /* 0x000fe40000410000 */
[----:B------:R-:W-:Y:S01]  /*8ab0*/  FMUL.FTZ R72, R72, c[0x0][0x320] ;  /* 0x0000c80048487a20 */ /* 0x000fe20000410000 */
[----:B------:R-:W2:Y:S01]  /*8ac0*/  MUFU.TANH R49, R49 ;  /* 0x0000003100317308 */ /* 0x000ea20000002400 */
[----:B------:R-:W-:Y:S02]  /*8ad0*/  FMUL.FTZ R76, R76, c[0x0][0x320] ;  /* 0x0000c8004c4c7a20 */ /* 0x000fe40000410000 */
[----:B------:R-:W-:Y:S02]  /*8ae0*/  FMUL.FTZ R112, R112, c[0x0][0x320] ;  /* 0x0000c80070707a20 */ /* 0x000fe40000410000 */
[----:B------:R-:W-:Y:S02]  /*8af0*/  FMUL.FTZ R114, R114, c[0x0][0x320] ;  /* 0x0000c80072727a20 */ /* 0x000fe40000410000 */
[----:B------:R-:W-:Y:S02]  /*8b00*/  FMUL.FTZ R108, R108, c[0x0][0x320] ;  /* 0x0000c8006c6c7a20 */ /* 0x000fe40000410000 */
[----:B------:R-:W-:Y:S01]  /*8b10*/  FMUL.FTZ R43, R43, c[0x0][0x320] ;  /* 0x0000c8002b2b7a20 */ /* 0x000fe20000410000 */
[----:B------:R-:W3:Y:S01]  /*8b20*/  MUFU.TANH R221, R54 ;  /* 0x0000003600dd7308 */ /* 0x000ee20000002400 */
[----:B------:R-:W-:Y:S02]  /*8b30*/  FMUL.FTZ R113, R113, c[0x0][0x320] ;  /* 0x0000c80071717a20 */ /* 0x000fe40000410000 */
[----:B------:R-:W-:Y:S01]  /*8b40*/  FMUL.FTZ R58, R58, c[0x0][0x320] ;  /* 0x0000c8003a3a7a20 */ /* 0x000fe20000410000 */
[----:B-1----:R-:W-:Y:S01]  /*8b50*/  FMNMX.FTZ R0, R51, R0, !PT ;  /* 0x0000000033007209 */ /* 0x002fe20007810000 */
[----:B------:R-:W-:Y:S02]  /*8b60*/  FMUL.FTZ R74, R74, c[0x0][0x320] ;  /* 0x0000c8004a4a7a20 */ /* 0x000fe40000410000 */
[----:B------:R-:W-:Y:S02]  /*8b70*/  FMUL.FTZ R109, R109, c[0x0][0x320] ;  /* 0x0000c8006d6d7a20 */ /* 0x000fe40000410000 */
[----:B------:R-:W-:Y:S01]  /*8b80*/  FMUL.FTZ R57, R57, c[0x0][0x320] ;  /* 0x0000c80039397a20 */ /* 0x000fe20000410000 */
[----:B------:R-:W1:Y:S01]  /*8b90*/  MUFU.TANH R215, R52 ;  /* 0x0000003400d77308 */ /* 0x000e620000002400 */
[----:B--2---:R-:W-:Y:S09]  /*8ba0*/  FMNMX.FTZ R70, R49, R70, !PT ;  /* 0x0000004631467209 */ /* 0x004ff20007810000 */
[----:B------:R-:W2:Y:S01]  /*8bb0*/  MUFU.TANH R219, R55 ;  /* 0x0000003700db7308 */ /* 0x000ea20000002400 */
[----:B---3--:R-:W-:Y:S09]  /*8bc0*/  FMNMX.FTZ R0, R221, R0, !PT ;  /* 0x00000000dd007209 */ /* 0x008ff20007810000 */
[----:B------:R-:W3:Y:S01]  /*8bd0*/  MUFU.TANH R218, R53 ;  /* 0x0000003500da7308 */ /* 0x000ee20000002400 */
[----:B-1----:R-:W-:Y:S09]  /*8be0*/  FMNMX.FTZ R70, R215, R70, !PT ;  /* 0x00000046d7467209 */ /* 0x002ff20007810000 */
[----:B------:R-:W-:Y:S01]  /*8bf0*/  MUFU.TANH R217, R47 ;  /* 0x0000002f00d97308 */ /* 0x000fe20000002400 */
[----:B--2---:R-:W-:Y:S09]  /*8c00*/  FMNMX.FTZ R0, R219, R0, !PT ;  /* 0x00000000db007209 */ /* 0x004ff20007810000 */
[----:B------:R-:W1:Y:S01]  /*8c10*/  MUFU.TANH R47, R66 ;  /* 0x00000042002f7308 */ /* 0x000e620000002400 */
[----:B---3--:R-:W-:Y:S09]  /*8c20*/  FMNMX.FTZ R70, R218, R70, !PT ;  /* 0x00000046da467209 */ /* 0x008ff20007810000 */
[----:B------:R-:W2:Y:S10]  /*8c30*/  MUFU.TANH R212, R64 ;  /* 0x0000004000d47308 */ /* 0x000eb40000002400 */
        /* <DEDUP_REMOVED lines=8> */
[----:B-1----:R-:W-:Y:S04]  /*8cc0*/  FMNMX.FTZ R0, R57, R0, !PT ;  /* 0x0000000039007209 */ /* 0x002fe80007810000 */
[----:B------:R-:W-:Y:S05]  /*8cd0*/  FMNMX.FTZ R0, R46, R0, !PT ;  /* 0x000000002e007209 */ /* 0x000fea0007810000 */
[----:B------:R-:W1:Y:S01]  /*8ce0*/  MUFU.TANH R251, R68 ;  /* 0x0000004400fb7308 */ /* 0x000e620000002400 */
[----:B--2---:R-:W-:Y:S09]  /*8cf0*/  FMNMX.FTZ R70, R211, R70, !PT ;  /* 0x00000046d3467209 */ /* 0x004ff20007810000 */
[----:B------:R-:W2:Y:S01]  /*8d00*/  MUFU.TANH R210, R45 ;  /* 0x0000002d00d27308 */ /* 0x000ea20000002400 */
[----:B---3--:R-:W-:Y:S09]  /*8d10*/  FMNMX.FTZ R2, R209, R2, !PT ;  /* 0x00000002d1027209 */ /* 0x008ff20007810000 */
[----:B------:R-:W-:Y:S01]  /*8d20*/  MUFU.TANH R238, R63 ;  /* 0x0000003f00ee7308 */ /* 0x000fe20000002400 */
[----:B-1----:R-:W-:Y:S09]  /*8d30*/  FMNMX.FTZ R70, R251, R70, !PT ;  /* 0x00000046fb467209 */ /* 0x002ff20007810000 */
[----:B------:R-:W1:Y:S01]  /*8d40*/  MUFU.TANH R63, R71 ;  /* 0x00000047003f7308 */ /* 0x000e620000002400 */
[----:B--2---:R-:W-:Y:S09]  /*8d50*/  FMNMX.FTZ R2, R210, R2, !PT ;  /* 0x00000002d2027209 */ /* 0x004ff20007810000 */
[----:B------:R-:W2:Y:S10]  /*8d60*/  MUFU.TANH R239, R69 ;  /* 0x0000004500ef7308 */ /* 0x000eb40000002400 */
[----:B------:R-:W3:Y:S01]  /*8d70*/  MUFU.TANH R249, R56 ;  /* 0x0000003800f97308 */ /* 0x000ee20000002400 */
[----:B-1----:R-:W-:Y:S02]  /*8d80*/  FMNMX.FTZ R0, R63, R0, !PT ;  /* 0x000000003f007209 */ /* 0x002fe40007810000 */
[C---:B----4-:R-:W-:Y:S07]  /*8d90*/  ISETP.GT.AND P0, PT, R242.reuse, R7, PT ;  /* 0x00000007f200720c */ /* 0x050fee0003f04270 */
[----:B------:R1:W-:Y:S01]  /*8da0*/  MUFU.TANH R247, R59 ;  /* 0x0000003b00f77308 */ /* 0x0003e20000002400 */
[----:B------:R-:W-:Y:S02]  /*8db0*/  IADD3 R242, R242, -0x1, RZ ;  /* 0xfffffffff2f27810 */ /* 0x000fe40007ffe0ff */
[----:B--2---:R-:W-:Y:S07]  /*8dc0*/  FMNMX.FTZ R70, R239, R70, !PT ;  /* 0x00000046ef467209 */ /* 0x004fee0007810000 */
[----:B------:R-:W-:Y:S01]  /*8dd0*/  MUFU.TANH R246, R62 ;  /* 0x0000003e00f67308 */ /* 0x000fe20000002400 */
[----:B---3--:R-:W-:Y:S09]  /*8de0*/  FMNMX.FTZ R2, R249, R2, !PT ;  /* 0x00000002f9027209 */ /* 0x008ff20007810000 */
[----:B------:R-:W2:Y:S01]  /*8df0*/  MUFU.TANH R62, R82 ;  /* 0x00000052003e7308 */ /* 0x000ea20000002400 */
[----:B-1----:R-:W-:Y:S04]  /*8e00*/  MOV R59, R202 ;  /* 0x000000ca003b7202 */ /* 0x002fe80000000f00 */
[----:B------:R-:W-:Y:S05]  /*8e10*/  FMNMX.FTZ R2, R59, R2, !PT ;  /* 0x000000023b027209 */ /* 0x000fea0007810000 */
[----:B------:R-:W1:Y:S10]  /*8e20*/  MUFU.TANH R14, R14 ;  /* 0x0000000e000e7308 */ /* 0x000e740000002400 */
[----:B------:R-:W3:Y:S01]  /*8e30*/  MUFU.TANH R199, R60 ;  /* 0x0000003c00c77308 */ /* 0x000ee20000002400 */
[----:B--2---:R-:W-:Y:S09]  /*8e40*/  FMNMX.FTZ R0, R62, R0, !PT ;  /* 0x000000003e007209 */ /* 0x004ff20007810000 */
[----:B------:R3:W2:Y:S01]  /*8e50*/  MUFU.TANH R60, R80 ;  /* 0x00000050003c7308 */ /* 0x0006a20000002400 */
[----:B-1----:R-:W-:Y:S09]  /*8e60*/  FMNMX.FTZ R4, R14, R4, !PT ;  /* 0x000000040e047209 */ /* 0x002ff20007810000 */
[----:B------:R-:W1:Y:S10]  /*8e70*/  MUFU.TANH R222, R81 ;  /* 0x0000005100de7308 */ /* 0x000e740000002400 */
[----:B------:R-:W-:Y:S01]  /*8e80*/  MUFU.TANH R237, R86 ;  /* 0x0000005600ed7308 */ /* 0x000fe20000002400 */
[----:B---3--:R-:W-:Y:S02]  /*8e90*/  MOV R80, R199 ;  /* 0x000000c700507202 */ /* 0x008fe40000000f00 */
[----:B--2---:R-:W-:Y:S02]  /*8ea0*/  FMNMX.FTZ R70, R60, R70, !PT ;  /* 0x000000463c467209 */ /* 0x004fe40007810000 */
[----:B------:R-:W-:Y:S05]  /*8eb0*/  FMNMX.FTZ R2, R80, R2, !PT ;  /* 0x0000000250027209 */ /* 0x000fea0007810000 */
[----:B------:R-:W2:Y:S01]  /*8ec0*/  MUFU.TANH R41, R102 ;  /* 0x0000006600297308 */ /* 0x000ea20000002400 */
[----:B-1----:R-:W-:Y:S04]  /*8ed0*/  MOV R82, R222 ;  /* 0x000000de00527202 */ /* 0x002fe80000000f00 */
[----:B------:R-:W-:Y:S05]  /*8ee0*/  FMNMX.FTZ R70, R82, R70, !PT ;  /* 0x0000004652467209 */ /* 0x000fea0007810000 */
[----:B------:R2:W-:Y:S10]  /*8ef0*/  MUFU.TANH R86, R104 ;  /* 0x0000006800567308 */ /* 0x0005f40000002400 */
[----:B------:R-:W1:Y:S10]  /*8f00*/  MUFU.TANH R220, R83 ;  /* 0x0000005300dc7308 */ /* 0x000e740000002400 */
[----:B------:R-:W3:Y:S01]  /*8f10*/  MUFU.TANH R15, R15 ;  /* 0x0000000f000f7308 */ /* 0x000ee20000002400 */
[----:B--2---:R-:W-:Y:S09]  /*8f20*/  MOV R104, R41 ;  /* 0x0000002900687202 */ /* 0x004ff20000000f00 */
[----:B------:R-:W2:Y:S01]  /*8f30*/  MUFU.TANH R36, R84 ;  /* 0x0000005400247308 */ /* 0x000ea20000002400 */
[----:B-1----:R-:W-:Y:S04]  /*8f40*/  FMNMX.FTZ R0, R220, R0, !PT ;  /* 0x00000000dc007209 */ /* 0x002fe80007810000 */
[----:B------:R-:W-:Y:S05]  /*8f50*/  FMNMX.FTZ R0, R237, R0, !PT ;  /* 0x00000000ed007209 */ /* 0x000fea0007810000 */
[----:B------:R-:W1:Y:S01]  /*8f60*/  MUFU.TANH R240, R61 ;  /* 0x0000003d00f07308 */ /* 0x000e620000002400 */
[----:B---3--:R-:W-:Y:S04]  /*8f70*/  FMNMX.FTZ R4, R15, R4, !PT ;  /* 0x000000040f047209 */ /* 0x008fe80007810000 */
[----:B------:R-:W-:Y:S05]  /*8f80*/  FMNMX.FTZ R4, R194, R4, !PT ;  /* 0x00000004c2047209 */ /* 0x000fea0007810000 */
[----:B------:R-:W3:Y:S01]  /*8f90*/  MUFU.TANH R236, R87 ;  /* 0x0000005700ec7308 */ /* 0x000ee20000002400 */
[----:B------:R-:W-:Y:S02]  /*8fa0*/  FMNMX.FTZ R4, R193, R4, !PT ;  /* 0x00000004c1047209 */ /* 0x000fe40007810000 */
[----:B--2---:R-:W-:Y:S02]  /*8fb0*/  MOV R205, R36 ;  /* 0x0000002400cd7202 */ /* 0x004fe40000000f00 */
[----:B------:R-:W-:Y:S02]  /*8fc0*/  MOV R84, R247 ;  /* 0x000000f700547202 */ /* 0x000fe40000000f00 */
[----:B------:R-:W-:Y:S03]  /*8fd0*/  FMNMX.FTZ R70, R205, R70, !PT ;  /* 0x00000046cd467209 */ /* 0x000fe60007810000 */
[----:B------:R2:W4:Y:S01]  /*8fe0*/  MUFU.TANH R40, R85 ;  /* 0x0000005500287308 */ /* 0x0005220000002400 */
[----:B-1----:R-:W-:Y:S04]  /*8ff0*/  MOV R83, R240 ;  /* 0x000000f000537202 */ /* 0x002fe80000000f00 */
[----:B------:R-:W-:Y:S05]  /*9000*/  FMNMX.FTZ R2, R83, R2, !PT ;  /* 0x0000000253027209 */ /* 0x000fea0007810000 */
[----:B------:R-:W1:Y:S01]  /*9010*/  MUFU.TANH R45, R72 ;  /* 0x00000048002d7308 */ /* 0x000e620000002400 */
[----:B---3--:R-:W-:Y:S09]  /*9020*/  FMNMX.FTZ R0, R236, R0, !PT ;  /* 0x00000000ec007209 */ /* 0x008ff20007810000 */
[----:B------:R-:W3:Y:S01]  /*9030*/  MUFU.TANH R200, R73 ;  /* 0x0000004900c87308 */ /* 0x000ee20000002400 */
[----:B--2---:R-:W-:Y:S02]  /*9040*/  MOV R85, R246 ;  /* 0x000000f600557202 */ /* 0x004fe40000000f00 */
[----:B----4-:R-:W-:Y:S07]  /*9050*/  FMNMX.FTZ R70, R40, R70, !PT ;  /* 0x0000004628467209 */ /* 0x010fee0007810000 */
[----:B------:R-:W2:Y:S01]  /*9060*/  MUFU.TANH R98, R98 ;  /* 0x0000006200627308 */ /* 0x000ea20000002400 */
[----:B-1----:R-:W-:Y:S09]  /*9070*/  FMNMX.FTZ R2, R45, R2, !PT ;  /* 0x000000022d027209 */ /* 0x002ff20007810000 */
[----:B------:R-:W1:Y:S01]  /*9080*/  MUFU.TANH R30, R30 ;  /* 0x0000001e001e7308 */ /* 0x000e620000002400 */
[----:B---3--:R-:W-:Y:S04]  /*9090*/  MOV R207, R200 ;  /* 0x000000c800cf7202 */ /* 0x008fe80000000f00 */
[----:B------:R-:W-:Y:S05]  /*90a0*/  FMNMX.FTZ R2, R207, R2, !PT ;  /* 0x00000002cf027209 */ /* 0x000fea0007810000 */
[----:B------:R-:W3:Y:S01]  /*90b0*/  MUFU.TANH R96, R96 ;  /* 0x0000006000607308 */ /* 0x000ee20000002400 */
[----:B--2---:R-:W-:Y:S09]  /*90c0*/  FMNMX.FTZ R0, R98, R0, !PT ;  /* 0x0000000062007209 */ /* 0x004ff20007810000 */
[----:B------:R-:W2:Y:S01]  /*90d0*/  MUFU.TANH R99, R99 ;  /* 0x0000006300637308 */ /* 0x000ea20000002400 */
[----:B-1----:R-:W-:Y:S09]  /*90e0*/  FMNMX.FTZ R4, R30, R4, !PT ;  /* 0x000000041e047209 */ /* 0x002ff20007810000 */
[----:B------:R-:W1:Y:S01]  /*90f0*/  MUFU.TANH R31, R31 ;  /* 0x0000001f001f7308 */ /* 0x000e620000002400 */
[----:B---3--:R-:W-:Y:S09]  /*9100*/  FMNMX.FTZ R70, R96, R70, !PT ;  /* 0x0000004660467209 */ /* 0x008ff20007810000 */
[----:B------:R-:W3:Y:S01]  /*9110*/  MUFU.TANH R97, R97 ;  /* 0x0000006100617308 */ /* 0x000ee20000002400 */
[----:B--2---:R-:W-:Y:S04]  /*9120*/  FMNMX.FTZ R0, R99, R0, !PT ;  /* 0x0000000063007209 */ /* 0x004fe80007810000 */
[----:B------:R-:W-:Y:S05]  /*9130*/  FMNMX.FTZ R0, R104, R0, !PT ;  /* 0x0000000068007209 */ /* 0x000fea0007810000 */
[----:B------:R-:W2:Y:S01]  /*9140*/  MUFU.TANH R38, R100 ;  /* 0x0000006400267308 */ /* 0x000ea20000002400 */
[----:B-1----:R-:W-:Y:S09]  /*9150*/  FMNMX.FTZ R4, R31, R4, !PT ;  /* 0x000000041f047209 */ /* 0x002ff20007810000 */
[----:B------:R2:W1:Y:S01]  /*9160*/  MUFU.TANH R39, R101 ;  /* 0x0000006500277308 */ /* 0x0004620000002400 */
[----:B---3--:R-:W-:Y:S09]  /*9170*/  FMNMX.FTZ R70, R97, R70, !PT ;  /* 0x0000004661467209 */ /* 0x008ff20007810000 */
[----:B------:R-:W3:Y:S10]  /*9180*/  MUFU.TANH R61, R76 ;  /* 0x0000004c003d7308 */ /* 0x000ef40000002400 */
[----:B------:R-:W4:Y:S01]  /*9190*/  MUFU.TANH R213, R42 ;  /* 0x0000002a00d57308 */ /* 0x000f220000002400 */
[----:B--2---:R-:W-:Y:S02]  /*91a0*/  MOV R101, R38 ;  /* 0x0000002600657202 */ /* 0x004fe40000000f00 */
[----:B-1----:R-:W-:Y:S02]  /*91b0*/  MOV R102, R39 ;  /* 0x0000002700667202 */ /* 0x002fe40000000f00 */
[----:B------:R-:W2:Y:S01]  /*91c0*/  LDL.64 R38, [R1+0x28] ;  /* 0x0000280001267983 */ /* 0x000ea20000100a00 */
[----:B------:R-:W-:Y:S04]  /*91d0*/  FMNMX.FTZ R70, R101, R70, !PT ;  /* 0x0000004665467209 */ /* 0x000fe80007810000 */
[----:B------:R-:W1:Y:S01]  /*91e0*/  MUFU.TANH R119, R77 ;  /* 0x0000004d00777308 */ /* 0x000e620000002400 */
[----:B------:R-:W-:Y:S02]  /*91f0*/  FMNMX.FTZ R70, R102, R70, !PT ;  /* 0x0000004666467209 */ /* 0x000fe40007810000 */
[----:B---3--:R-:W-:Y:S07]  /*9200*/  FMNMX.FTZ R2, R61, R2, !PT ;  /* 0x000000023d027209 */ /* 0x008fee0007810000 */
[----:B------:R-:W-:Y:S01]  /*9210*/  MUFU.TANH R234, R88 ;  /* 0x0000005800ea7308 */ /* 0x000fe20000002400 */
[----:B----4-:R-:W-:Y:S09]  /*9220*/  FMNMX.FTZ R4, R213, R4, !PT ;  /* 0x00000004d5047209 */ /* 0x010ff20007810000 */
[----:B------:R-:W3:Y:S01]  /*9230*/  MUFU.TANH R233, R103 ;  /* 0x0000006700e97308 */ /* 0x000ee20000002400 */
[----:B-1----:R-:W-:Y:S09]  /*9240*/  FMNMX.FTZ R2, R119, R2, !PT ;  /* 0x0000000277027209 */ /* 0x002ff20007810000 */
[----:B------:R-:W1:Y:S10]  /*9250*/  MUFU.TANH R103, R112 ;  /* 0x0000007000677308 */ /* 0x000e740000002400 */
[----:B------:R-:W4:Y:S01]  /*9260*/  MUFU.TANH R5, R114 ;  /* 0x0000007200057308 */ /* 0x000f220000002400 */
[----:B---3--:R-:W-:Y:S09]  /*9270*/  FMNMX.FTZ R0, R233, R0, !PT ;  /* 0x00000000e9007209 */ /* 0x008ff20007810000 */
[----:B------:R3:W3:Y:S01]  /*9280*/  MUFU.TANH R112, R115 ;  /* 0x0000007300707308 */ /* 0x0006e20000002400 */
[----:B-1----:R-:W-:Y:S09]  /*9290*/  FMNMX.FTZ R70, R103, R70, !PT ;  /* 0x0000004667467209 */ /* 0x002ff20007810000 */
[----:B------:R4:W-:Y:S10]  /*92a0*/  MUFU.TANH R41, R108 ;  /* 0x0000006c00297308 */ /* 0x0009f40000002400 */
[----:B------:R-:W1:Y:S01]  /*92b0*/  MUFU.TANH R216, R43 ;  /* 0x0000002b00d87308 */ /* 0x000e620000002400 */
[----:B---3--:R-:W-:Y:S04]  /*92c0*/  MOV R115, R234 ;  /* 0x000000ea00737202 */ /* 0x008fe80000000f00 */
[----:B------:R-:W-:Y:S05]  /*92d0*/  FMNMX.FTZ R2, R115, R2, !PT ;  /* 0x0000000273027209 */ /* 0x000fea0007810000 */
[----:B------:R-:W-:Y:S01]  /*92e0*/  MUFU.TANH R234, R106 ;  /* 0x0000006a00ea7308 */ /* 0x000fe20000002400 */
[----:B----4-:R-:W-:Y:S04]  /*92f0*/  MOV R108, R5 ;  /* 0x00000005006c7202 */ /* 0x010fe80000000f00 */
[----:B------:R-:W-:Y:S05]  /*9300*/  FMNMX.FTZ R0, R108, R0, !PT ;  /* 0x000000006c007209 */ /* 0x000fea0007810000 */
[----:B------:R-:W3:Y:S01]  /*9310*/  MUFU.TANH R37, R89 ;  /* 0x0000005900257308 */ /* 0x000ee20000002400 */
[----:B------:R-:W-:Y:S02]  /*9320*/  FMNMX.FTZ R0, R112, R0, !PT ;  /* 0x0000000070007209 */ /* 0x000fe40007810000 */
[----:B-1----:R-:W-:Y:S03]  /*9330*/  FMNMX.FTZ R4, R216, R4, !PT ;  /* 0x00000004d8047209 */ /* 0x002fe60007810000 */
[----:B------:R-:W1:Y:S01]  /*9340*/  SHFL.BFLY PT, R69, R0, 0x2, 0x1f ;  /* 0x0c401f0000457f89 */ /* 0x000e6200000e0000 */
[----:B------:R-:W-:Y:S03]  /*9350*/  FMNMX.FTZ R4, R214, R4, !PT ;  /* 0x00000004d6047209 */ /* 0x000fe60007810000 */
[----:B------:R-:W4:Y:S01]  /*9360*/  MUFU.TANH R113, R113 ;  /* 0x0000007100717308 */ /* 0x000f220000002400 */
[----:B------:R-:W-:Y:S09]  /*9370*/  FMNMX.FTZ R4, R217, R4, !PT ;  /* 0x00000004d9047209 */ /* 0x000ff20007810000 */
[----:B------:R-:W4:Y:S01]  /*9380*/  MUFU.TANH R250, R93 ;  /* 0x0000005d00fa7308 */ /* 0x000f220000002400 */
[----:B---3--:R-:W-:Y:S02]  /*9390*/  MOV R204, R37 ;  /* 0x0000002500cc7202 */ /* 0x008fe40000000f00 */
[----:B------:R-:W3:Y:S02]  /*93a0*/  LDL.64 R36, [R1+0x38] ;  /* 0x0000380001247983 */ /* 0x000ee40000100a00 */
[----:B------:R-:W-:Y:S05]  /*93b0*/  FMNMX.FTZ R2, R204, R2, !PT ;  /* 0x00000002cc027209 */ /* 0x000fea0007810000 */
[----:B------:R-:W4:Y:S01]  /*93c0*/  MUFU.TANH R252, R58 ;  /* 0x0000003a00fc7308 */ /* 0x000f220000002400 */
[----:B-1----:R-:W-:Y:S02]  /*93d0*/  FMNMX.FTZ R69, R0, R69, !PT ;  /* 0x0000004500457209 */ /* 0x002fe40007810000 */
[----:B------:R-:W-:Y:S02]  /*93e0*/  FMNMX.FTZ R2, R248, R2, !PT ;  /* 0x00000002f8027209 */ /* 0x000fe40007810000 */
[----:B----4-:R-:W-:Y:S05]  /*93f0*/  FMNMX.FTZ R70, R113, R70, !PT ;  /* 0x0000004671467209 */ /* 0x010fea0007810000 */
[----:B------:R-:W1:Y:S01]  /*9400*/  MUFU.TANH R43, R105 ;  /* 0x00000069002b7308 */ /* 0x000e620000002400 */
[----:B------:R-:W4:Y:S01]  /*9410*/  SHFL.BFLY PT, R5, R70, 0x2, 0x1f ;  /* 0x0c401f0046057f89 */ /* 0x000f2200000e0000 */
[----:B------:R-:W-:Y:S04]  /*9420*/  MOV R206, R250 ;  /* 0x000000fa00ce7202 */ /* 0x000fe80000000f00 */
[----:B------:R-:W-:Y:S04]  /*9430*/  FMNMX.FTZ R2, R206, R2, !PT ;  /* 0x00000002ce027209 */ /* 0x000fe80007810000 */
[----:B------:R-:W4:Y:S01]  /*9440*/  MUFU.TANH R223, R74 ;  /* 0x0000004a00df7308 */ /* 0x000f220000002400 */
[----:B------:R-:W-:Y:S02]  /*9450*/  FMNMX.FTZ R2, R86, R2, !PT ;  /* 0x0000000256027209 */ /* 0x000fe40007810000 */
[----:B------:R-:W-:Y:S04]  /*9460*/  FMNMX.FTZ R4, R252, R4, !PT ;  /* 0x00000004fc047209 */ /* 0x000fe80007810000 */
[----:B------:R-:W-:Y:S03]  /*9470*/  FMNMX.FTZ R4, R84, R4, !PT ;  /* 0x0000000454047209 */ /* 0x000fe60007810000 */
[----:B------:R-:W4:Y:S01]  /*9480*/  MUFU.TANH R58, R109 ;  /* 0x0000006d003a7308 */ /* 0x000f220000002400 */
[----:B------:R-:W-:Y:S02]  /*9490*/  FMNMX.FTZ R4, R85, R4, !PT ;  /* 0x0000000455047209 */ /* 0x000fe40007810000 */
[----:B-1----:R-:W-:Y:S02]  /*94a0*/  FMNMX.FTZ R2, R43, R2, !PT ;  /* 0x000000022b027209 */ /* 0x002fe40007810000 */
[----:B------:R-:W-:Y:S02]  /*94b0*/  FMNMX.FTZ R4, R238, R4, !PT ;  /* 0x00000004ee047209 */ /* 0x000fe40007810000 */
[----:B----4-:R-:W-:Y:S03]  /*94c0*/  FMNMX.FTZ R70, R70, R5, !PT ;  /* 0x0000000546467209 */ /* 0x010fe60007810000 */
[----:B------:R-:W1:Y:S01]  /*94d0*/  MUFU.TANH R56, R75 ;  /* 0x0000004b00387308 */ /* 0x000e620000002400 */
[----:B------:R-:W4:Y:S01]  /*94e0*/  SHFL.BFLY PT, R5, R69, 0x1, 0x1f ;  /* 0x0c201f0045057f89 */ /* 0x000f2200000e0000 */
[----:B------:R-:W-:Y:S02]  /*94f0*/  FMNMX.FTZ R2, R41, R2, !PT ;  /* 0x0000000229027209 */ /* 0x000fe40007810000 */
[----:B------:R-:W-:Y:S05]  /*9500*/  FMNMX.FTZ R4, R223, R4, !PT ;  /* 0x00000004df047209 */ /* 0x000fea0007810000 */
[----:B------:R-:W4:Y:S01]  /*9510*/  SHFL.BFLY PT, R6, R70, 0x1, 0x1f ;  /* 0x0c201f0046067f89 */ /* 0x000f2200000e0000 */
[----:B------:R-:W4:Y:S01]  /*9520*/  MUFU.TANH R230, R78 ;  /* 0x0000004e00e67308 */ /* 0x000f220000002400 */
[----:B------:R-:W-:Y:S06]  /*9530*/  FMNMX.FTZ R2, R58, R2, !PT ;  /* 0x000000023a027209 */ /* 0x000fec0007810000 */
[----:B------:R-:W4:Y:S03]  /*9540*/  SHFL.BFLY PT, R68, R2, 0x2, 0x1f ;  /* 0x0c401f0002447f89 */ /* 0x000f2600000e0000 */
[----:B------:R-:W4:Y:S01]  /*9550*/  MUFU.TANH R243, R79 ;  /* 0x0000004f00f37308 */ /* 0x000f220000002400 */
[----:B-1----:R-:W-:Y:S01]  /*9560*/  FMNMX.FTZ R4, R56, R4, !PT ;  /* 0x0000000438047209 */ /* 0x002fe20007810000 */
[----:B------:R-:W-:Y:S01]  /*9570*/  FMUL.FTZ R75, R110, c[0x0][0x320] ;  /* 0x0000c8006e4b7a20 */ /* 0x000fe20000410000 */
[----:B------:R-:W-:Y:S02]  /*9580*/  MOV R110, R86 ;  /* 0x00000056006e7202 */ /* 0x000fe40000000f00 */
[----:B----4-:R-:W-:Y:S05]  /*9590*/  FMNMX.FTZ R69, R69, R5, !PT ;  /* 0x0000000545457209 */ /* 0x010fea0007810000 */
[----:B------:R-:W1:Y:S01]  /*95a0*/  MUFU.TANH R245, R90 ;  /* 0x0000005a00f57308 */ /* 0x000e620000002400 */
[----:B------:R-:W-:Y:S01]  /*95b0*/  FMNMX.FTZ R70, R70, R6, !PT ;  /* 0x0000000646467209 */ /* 0x000fe20007810000 */
[----:B------:R-:W-:Y:S01]  /*95c0*/  FMUL.FTZ R100, R69, c[0x0][0x2d0] ;  /* 0x0000b40045647a20 */ /* 0x000fe20000410000 */
[----:B------:R-:W-:Y:S03]  /*95d0*/  FMNMX.FTZ R0, R230, R4, !PT ;  /* 0x00000004e6007209 */ /* 0x000fe60007810000 */
[--C-:B------:R-:W-:Y:S04]  /*95e0*/  FFMA.FTZ R7, R23, c[0x0][0x2d0], -R100.reuse ;  /* 0x0000b40017077a23 */ /* 0x100fe80000010864 */
[----:B------:R-:W4:Y:S01]  /*95f0*/  MUFU.TANH R244, R91 ;  /* 0x0000005b00f47308 */ /* 0x000f220000002400 */
[--C-:B------:R-:W-:Y:S02]  /*9600*/  FFMA.FTZ R9, R35, c[0x0][0x2d0], -R100.reuse ;  /* 0x0000b40023097a23 */ /* 0x100fe40000010864 */
[----:B------:R-:W-:Y:S01]  /*9610*/  FMUL.FTZ R105, R70, c[0x0][0x2d0] ;  /* 0x0000b40046697a20 */ /* 0x000fe20000410000 */
[----:B------:R-:W-:Y:S01]  /*9620*/  MOV R81, R243 ;  /* 0x000000f300517202 */ /* 0x000fe20000000f00 */
[--C-:B------:R-:W-:Y:S01]  /*9630*/  FFMA.FTZ R104, R104, c[0x0][0x2d0], -R100.reuse ;  /* 0x0000b40068687a23 */ /* 0x100fe20000010864 */
[----:B------:R-:W-:Y:S01]  /*9640*/  FMNMX.FTZ R68, R2, R68, !PT ;  /* 0x0000004402447209 */ /* 0x000fe20007810000 */
[--C-:B------:R-:W-:Y:S01]  /*9650*/  FFMA.FTZ R5, R21, c[0x0][0x2d0], -R105.reuse ;  /* 0x0000b40015057a23 */ /* 0x100fe20000010869 */
[----:B------:R-:W-:Y:S01]  /*9660*/  FMNMX.FTZ R0, R81, R0, !PT ;  /* 0x0000000051007209 */ /* 0x000fe20007810000 */
[--C-:B------:R-:W-:Y:S01]  /*9670*/  FFMA.FTZ R6, R20, c[0x0][0x2d0], -R105.reuse ;  /* 0x0000b40014067a23 */ /* 0x100fe20000010869 */
[----:B------:R-:W4:Y:S01]  /*9680*/  MUFU.TANH R189, R94 ;  /* 0x0000005e00bd7308 */ /* 0x000f220000002400 */
[--C-:B------:R-:W-:Y:S02]  /*9690*/  FFMA.FTZ R101, R101, c[0x0][0x2d0], -R105.reuse ;  /* 0x0000b40065657a23 */ /* 0x100fe40000010869 */
[--C-:B------:R-:W-:Y:S01]  /*96a0*/  FFMA.FTZ R102, R102, c[0x0][0x2d0], -R105.reuse ;  /* 0x0000b40066667a23 */ /* 0x100fe20000010869 */
[----:B-1----:R-:W-:Y:S01]  /*96b0*/  MOV R109, R245 ;  /* 0x000000f5006d7202 */ /* 0x002fe20000000f00 */
[----:B------:R-:W-:Y:S02]  /*96c0*/  FFMA.FTZ R103, R103, c[0x0][0x2d0], -R105 ;  /* 0x0000b40067677a23 */ /* 0x000fe40000010869 */
[--C-:B------:R-:W-:Y:S01]  /*96d0*/  FFMA.FTZ R108, R108, c[0x0][0x2d0], -R100.reuse ;  /* 0x0000b4006c6c7a23 */ /* 0x100fe20000010864 */
[----:B------:R-:W-:Y:S01]  /*96e0*/  FMNMX.FTZ R4, R109, R0, !PT ;  /* 0x000000006d047209 */ /* 0x000fe20007810000 */
[----:B------:R-:W-:Y:S01]  /*96f0*/  FMUL.FTZ R0, R111, c[0x0][0x320] ;  /* 0x0000c8006f007a20 */ /* 0x000fe20000410000 */
[----:B------:R-:W1:Y:S01]  /*9700*/  MUFU.TANH R188, R95 ;  /* 0x0000005f00bc7308 */ /* 0x000e620000002400 */
[----:B------:R-:W-:Y:S02]  /*9710*/  MOV R111, R43 ;  /* 0x0000002b006f7202 */ /* 0x000fe40000000f00 */
[----:B----4-:R-:W-:Y:S04]  /*9720*/  MOV R114, R244 ;  /* 0x000000f400727202 */ /* 0x010fe80000000f00 */
[----:B------:R-:W-:Y:S03]  /*9730*/  FMNMX.FTZ R2, R114, R4, !PT ;  /* 0x0000000472027209 */ /* 0x000fe60007810000 */
[----:B------:R4:W-:Y:S01]  /*9740*/  MUFU.TANH R74, R0 ;  /* 0x00000000004a7308 */ /* 0x0009e20000002400 */
[----:B------:R-:W4:Y:S01]  /*9750*/  SHFL.BFLY PT, R4, R68, 0x1, 0x1f ;  /* 0x0c201f0044047f89 */ /* 0x000f2200000e0000 */
[----:B------:R-:W-:Y:S08]  /*9760*/  FMNMX.FTZ R2, R189, R2, !PT ;  /* 0x00000002bd027209 */ /* 0x000ff00007810000 */
[----:B------:R-:W4:Y:S01]  /*9770*/  MUFU.TANH R240, R107 ;  /* 0x0000006b00f07308 */ /* 0x000f220000002400 */
[----:B-1----:R-:W-:Y:S09]  /*9780*/  FMNMX.FTZ R2, R188, R2, !PT ;  /* 0x00000002bc027209 */ /* 0x002ff20007810000 */
[----:B------:R-:W1:Y:S01]  /*9790*/  MUFU.TANH R75, R75 ;  /* 0x0000004b004b7308 */ /* 0x000e620000002400 */
[----:B----4-:R-:W-:Y:S01]  /*97a0*/  FADD.FTZ R0, -R70, R3 ;  /* 0x0000000346007221 */ /* 0x010fe20000010100 */
[----:B------:R-:W-:Y:S02]  /*97b0*/  FMNMX.FTZ R3, R234, R2, !PT ;  /* 0x00000002ea037209 */ /* 0x000fe40007810000 */
[----:B------:R-:W-:Y:S01]  /*97c0*/  FMNMX.FTZ R68, R68, R4, !PT ;  /* 0x0000000444447209 */ /* 0x000fe20007810000 */
[----:B------:R-:W-:Y:S05]  /*97d0*/  FMUL.FTZ R2, R0, c[0x0][0x2d0] ;  /* 0x0000b40000027a20 */ /* 0x000fea0000410000 */
[----:B------:R4:W-:Y:S01]  /*97e0*/  MUFU.EX2 R88, R5 ;  /* 0x0000000500587308 */ /* 0x0009e20000000800 */
[--C-:B------:R-:W-:Y:S01]  /*97f0*/  FFMA.FTZ R4, R185, c[0x0][0x2d0], -R105.reuse ;  /* 0x0000b400b9047a23 */ /* 0x100fe20000010869 */
[----:B------:R-:W-:Y:S01]  /*9800*/  FMNMX.FTZ R0, R240, R3, !PT ;  /* 0x00000003f0007209 */ /* 0x000fe20007810000 */
[----:B------:R-:W-:Y:S07]  /*9810*/  FMUL.FTZ R107, R68, c[0x0][0x2d0] ;  /* 0x0000b400446b7a20 */ /* 0x000fee0000410000 */
[----:B------:R2:W2:Y:S01]  /*9820*/  MUFU.EX2 R73, R2 ;  /* 0x0000000200497308 */ /* 0x0004a20000000800 */
[----:B-1----:R-:W-:Y:S04]  /*9830*/  FMNMX.FTZ R0, R75, R0, !PT ;  /* 0x000000004b007209 */ /* 0x002fe80007810000 */
[----:B------:R-:W-:Y:S05]  /*9840*/  FMNMX.FTZ R0, R74, R0, !PT ;  /* 0x000000004a007209 */ /* 0x000fea0007810000 */
[----:B------:R-:W-:Y:S01]  /*9850*/  MUFU.EX2 R245, R4 ;  /* 0x0000000400f57308 */ /* 0x000fe20000000800 */
[----:B------:R-:W1:Y:S01]  /*9860*/  SHFL.BFLY PT, R3, R0, 0x2, 0x1f ;  /* 0x0c401f0000037f89 */ /* 0x000e6200000e0000 */
[----:B----4-:R-:W-:Y:S08]  /*9870*/  FFMA.FTZ R5, R22, c[0x0][0x2d0], -R100 ;  /* 0x0000b40016057a23 */ /* 0x010ff00000010864 */
[----:B------:R-:W-:Y:S01]  /*9880*/  MUFU.EX2 R87, R6 ;  /* 0x0000000600577308 */ /* 0x000fe20000000800 */
[----:B--2---:R-:W-:Y:S01]  /*9890*/  FADD.FTZ R2, -R69, R116 ;  /* 0x0000007445027221 */ /* 0x004fe20000010100 */
[----:B------:R-:W-:Y:S03]  /*98a0*/  MOV R116, R85 ;  /* 0x0000005500747202 */ /* 0x000fe60000000f00 */
[----:B------:R-:W-:Y:S05]  /*98b0*/  FMUL.FTZ R2, R2, c[0x0][0x2d0] ;  /* 0x0000b40002027a20 */ /* 0x000fea0000410000 */
[----:B------:R2:W-:Y:S01]  /*98c0*/  MUFU.EX2 R89, R7 ;  /* 0x0000000700597308 */ /* 0x0005e20000000800 */
[----:B-1----:R-:W-:Y:S01]  /*98d0*/  FMNMX.FTZ R0, R0, R3, !PT ;  /* 0x0000000300007209 */ /* 0x002fe20007810000 */
[----:B------:R-:W-:Y:S08]  /*98e0*/  FFMA.FTZ R3, R17, c[0x0][0x2d0], -R105 ;  /* 0x0000b40011037a23 */ /* 0x000ff00000010869 */
[----:B------:R1:W-:Y:S01]  /*98f0*/  MUFU.EX2 R71, R2 ;  /* 0x0000000200477308 */ /* 0x0003e20000000800 */
[----:B------:R-:W-:Y:S01]  /*9900*/  FMUL.FTZ R17, R73, R133 ;  /* 0x0000008549117220 */ /* 0x000fe20000410000 */
[----:B------:R-:W-:Y:S08]  /*9910*/  MOV R133, R45 ;  /* 0x0000002d00857202 */ /* 0x000ff00000000f00 */
[----:B------:R4:W4:Y:S01]  /*9920*/  MUFU.EX2 R10, R3 ;  /* 0x00000003000a7308 */ /* 0x0009220000000800 */
[----:B--2---:R-:W-:Y:S09]  /*9930*/  @P0 MOV R7, R39 ;  /* 0x0000002700070202 */ /* 0x004ff20000000f00 */
[----:B------:R-:W-:Y:S01]  /*9940*/  MUFU.EX2 R94, R9 ;  /* 0x00000009005e7308 */ /* 0x000fe20000000800 */
[----:B-1----:R-:W-:Y:S01]  /*9950*/  FADD.FTZ R2, -R68, R117 ;  /* 0x0000007544027221 */ /* 0x002fe20000010100 */
[----:B------:R-:W-:Y:S03]  /*9960*/  MOV R117, R220 ;  /* 0x000000dc00757202 */ /* 0x000fe60000000f00 */
[----:B------:R-:W-:Y:S05]  /*9970*/  FMUL.FTZ R2, R2, c[0x0][0x2d0] ;  /* 0x0000b40002027a20 */ /* 0x000fea0000410000 */
[----:B------:R-:W-:Y:S01]  /*9980*/  MUFU.EX2 R108, R108 ;  /* 0x0000006c006c7308 */ /* 0x000fe20000000800 */
[--C-:B----4-:R-:W-:Y:S01]  /*9990*/  FFMA.FTZ R3, R187, c[0x0][0x2d0], -R100.reuse ;  /* 0x0000b400bb037a23 */ /* 0x110fe20000010864 */
[----:B------:R-:W-:Y:S08]  /*99a0*/  MOV R187, R10 ;  /* 0x0000000a00bb7202 */ /* 0x000ff00000000f00 */
[----:B------:R1:W-:Y:S10]  /*99b0*/  MUFU.EX2 R244, R3 ;  /* 0x0000000300f47308 */ /* 0x0003f40000000800 */
[----:B------:R2:W4:Y:S01]  /*99c0*/  MUFU.EX2 R72, R2 ;  /* 0x0000000200487308 */ /* 0x0005220000000800 */
[--C-:B-1----:R-:W-:Y:S09]  /*99d0*/  FFMA.FTZ R3, R186, c[0x0][0x2d0], -R100.reuse ;  /* 0x0000b400ba037a23 */ /* 0x102ff20000010864 */
[----:B------:R1:W1:Y:S01]  /*99e0*/  MUFU.EX2 R246, R3 ;  /* 0x0000000300f67308 */ /* 0x0002620000000800 */
[----:B--2---:R-:W-:Y:S02]  /*99f0*/  FFMA.FTZ R2, R184, c[0x0][0x2d0], -R105 ;  /* 0x0000b400b8027a23 */ /* 0x004fe40000010869 */
[----:B----4-:R-:W-:Y:S07]  /*9a00*/  FMUL.FTZ R45, R72, R161 ;  /* 0x000000a1482d7220 */ /* 0x010fee0000410000 */
[----:B------:R2:W4:Y:S01]  /*9a10*/  MUFU.EX2 R247, R2 ;  /* 0x0000000200f77308 */ /* 0x0005220000000800 */
[--C-:B-1----:R-:W-:Y:S01]  /*9a20*/  FFMA.FTZ R3, R18, c[0x0][0x2d0], -R100.reuse ;  /* 0x0000b40012037a23 */ /* 0x102fe20000010864 */
[----:B------:R-:W-:Y:S01]  /*9a30*/  F2FP.BF16.PACK_AB R77, R246, R244 ;  /* 0x000000f4f64d723e */ /* 0x000fe200000010ff */
[----:B------:R-:W-:Y:S01]  /*9a40*/  FMUL.FTZ R18, R71, R134 ;  /* 0x0000008647127220 */ /* 0x000fe20000410000 */
[----:B------:R-:W-:Y:S06]  /*9a50*/  MOV R134, R56 ;  /* 0x0000003800867202 */ /* 0x000fec0000000f00 */
[----:B------:R1:W-:Y:S01]  /*9a60*/  MUFU.EX2 R250, R3 ;  /* 0x0000000300fa7308 */ /* 0x0003e20000000800 */
[----:B------:R-:W-:Y:S02]  /*9a70*/  FFMA.FTZ R56, R210, c[0x0][0x2d0], -R107 ;  /* 0x0000b400d2387a23 */ /* 0x000fe4000001086b */
[--C-:B--2---:R-:W-:Y:S01]  /*9a80*/  FFMA.FTZ R2, R16, c[0x0][0x2d0], -R105.reuse ;  /* 0x0000b40010027a23 */ /* 0x104fe20000010869 */
[----:B----4-:R-:W-:Y:S01]  /*9a90*/  F2FP.BF16.PACK_AB R76, R247, R245 ;  /* 0x000000f5f74c723e */ /* 0x010fe200000010ff */
[----:B------:R-:W-:Y:S05]  /*9aa0*/  FFMA.FTZ R16, R27, c[0x0][0x2d0], -R105 ;  /* 0x0000b4001b107a23 */ /* 0x000fea0000010869 */
[----:B------:R2:W4:Y:S01]  /*9ab0*/  MUFU.EX2 R185, R2 ;  /* 0x0000000200b97308 */ /* 0x0005220000000800 */
[----:B---3--:R-:W-:Y:S09]  /*9ac0*/  MOV R37, c[0x0][0x1e4] ;  /* 0x0000790000257a02 */ /* 0x008ff20000000f00 */
[----:B------:R3:W-:Y:S01]  /*9ad0*/  MUFU.EX2 R42, R16 ;  /* 0x00000010002a7308 */ /* 0x0007e20000000800 */
[--C-:B-1----:R-:W-:Y:S09]  /*9ae0*/  FFMA.FTZ R3, R197, c[0x0][0x2d0], -R107.reuse ;  /* 0x0000b400c5037a23 */ /* 0x102ff2000001086b */
[----:B------:R1:W-:Y:S01]  /*9af0*/  MUFU.EX2 R222, R3 ;  /* 0x0000000300de7308 */ /* 0x0003e20000000800 */
[----:B--2---:R-:W2:Y:S01]  /*9b00*/  SHFL.BFLY PT, R2, R0, 0x1, 0x1f ;  /* 0x0c201f0000027f89 */ /* 0x004ea200000e0000 */
[----:B----4-:R-:W-:Y:S01]  /*9b10*/  F2FP.BF16.PACK_AB R78, R187, R185 ;  /* 0x000000b9bb4e723e */ /* 0x010fe200000010ff */
[----:B---3--:R-:W-:Y:S01]  /*9b20*/  FMUL.FTZ R16, R73, R132 ;  /* 0x0000008449107220 */ /* 0x008fe20000410000 */
[----:B------:R-:W-:Y:S01]  /*9b30*/  MOV R132, R58 ;  /* 0x0000003a00847202 */ /* 0x000fe20000000f00 */
[--C-:B-1----:R-:W-:Y:S01]  /*9b40*/  FFMA.FTZ R3, R192, c[0x0][0x2d0], -R107.reuse ;  /* 0x0000b400c0037a23 */ /* 0x102fe2000001086b */
[----:B------:R-:W-:Y:S04]  /*9b50*/  MOV R192, R81 ;  /* 0x0000005100c07202 */ /* 0x000fe80000000f00 */
[----:B------:R1:W3:Y:S01]  /*9b60*/  MUFU.EX2 R243, R3 ;  /* 0x0000000300f37308 */ /* 0x0002e20000000800 */
[----:B--2---:R-:W-:Y:S01]  /*9b70*/  FMNMX.FTZ R2, R0, R2, !PT ;  /* 0x0000000200027209 */ /* 0x004fe20007810000 */
[----:B------:R-:W-:Y:S02]  /*9b80*/  FFMA.FTZ R0, R19, c[0x0][0x2d0], -R100 ;  /* 0x0000b40013007a23 */ /* 0x000fe40000010864 */
[----:B------:R-:W-:Y:S01]  /*9b90*/  FMUL.FTZ R19, R71, R135 ;  /* 0x0000008747137220 */ /* 0x000fe20000410000 */
[----:B------:R-:W-:Y:S05]  /*9ba0*/  MOV R135, R46 ;  /* 0x0000002e00877202 */ /* 0x000fea0000000f00 */
[----:B------:R2:W4:Y:S01]  /*9bb0*/  MUFU.EX2 R186, R0 ;  /* 0x0000000000ba7308 */ /* 0x0005220000000800 */
[--C-:B-1----:R-:W-:Y:S01]  /*9bc0*/  FFMA.FTZ R3, R12, c[0x0][0x2d0], -R107.reuse ;  /* 0x0000b4000c037a23 */ /* 0x102fe2000001086b */
[----:B---3--:R-:W-:Y:S08]  /*9bd0*/  F2FP.BF16.PACK_AB R64, R243, R222 ;  /* 0x000000def340723e */ /* 0x008ff000000010ff */
[----:B------:R1:W-:Y:S01]  /*9be0*/  MUFU.EX2 R106, R3 ;  /* 0x00000003006a7308 */ /* 0x0003e20000000800 */
[----:B--2---:R-:W-:Y:S01]  /*9bf0*/  FADD.FTZ R0, -R2, R118 ;  /* 0x0000007602007221 */ /* 0x004fe20000010100 */
[----:B----4-:R-:W-:Y:S02]  /*9c00*/  F2FP.BF16.PACK_AB R79, R186, R250 ;  /* 0x000000faba4f723e */ /* 0x010fe400000010ff */
[----:B------:R-:W-:Y:S01]  /*9c10*/  MOV R118, R60 ;  /* 0x0000003c00767202 */ /* 0x000fe20000000f00 */
[----:B------:R-:W-:Y:S06]  /*9c20*/  FMUL.FTZ R0, R0, c[0x0][0x2d0] ;  /* 0x0000b40000007a20 */ /* 0x000fec0000410000 */
[----:B------:R-:W2:Y:S01]  /*9c30*/  MUFU.EX2 R0, R0 ;  /* 0x0000000000007308 */ /* 0x000ea20000000800 */
[----:B-1----:R-:W-:Y:S09]  /*9c40*/  FFMA.FTZ R3, R13, c[0x0][0x2d0], -R107 ;  /* 0x0000b4000d037a23 */ /* 0x002ff2000001086b */
[----:B------:R1:W3:Y:S01]  /*9c50*/  MUFU.EX2 R184, R3 ;  /* 0x0000000300b87308 */ /* 0x0002e20000000800 */
[C---:B--2---:R-:W-:Y:S01]  /*9c60*/  FMUL.FTZ R27, R0.reuse, R143 ;  /* 0x0000008f001b7220 */ /* 0x044fe20000410000 */
[----:B------:R-:W-:Y:S01]  /*9c70*/  MOV R143, R62 ;  /* 0x0000003e008f7202 */ /* 0x000fe20000000f00 */
[C---:B------:R-:W-:Y:S01]  /*9c80*/  FMUL.FTZ R43, R0.reuse, R159 ;  /* 0x0000009f002b7220 */ /* 0x040fe20000410000 */
[----:B------:R-:W-:Y:S01]  /*9c90*/  MOV R159, R221 ;  /* 0x000000dd009f7202 */ /* 0x000fe20000000f00 */
[C---:B------:R-:W-:Y:S05]  /*9ca0*/  FMUL.FTZ R46, R0.reuse, R162 ;  /* 0x000000a2002e7220 */ /* 0x040fea0000410000 */
[----:B------:R2:W-:Y:S01]  /*9cb0*/  MUFU.EX2 R221, R56 ;  /* 0x0000003800dd7308 */ /* 0x0005e20000000800 */
[C---:B------:R-:W-:Y:S02]  /*9cc0*/  FMUL.FTZ R58, R0.reuse, R174 ;  /* 0x000000ae003a7220 */ /* 0x040fe40000410000 */
[----:B------:R-:W-:Y:S02]  /*9cd0*/  FMUL.FTZ R62, R0, R178 ;  /* 0x000000b2003e7220 */ /* 0x000fe40000410000 */
[----:B-1----:R-:W-:Y:S01]  /*9ce0*/  FMUL.FTZ R3, R2, c[0x0][0x2d0] ;  /* 0x0000b40002037a20 */ /* 0x002fe20000410000 */
[----:B---3--:R-:W-:Y:S03]  /*9cf0*/  F2FP.BF16.PACK_AB R66, R184, R106 ;  /* 0x0000006ab842723e */ /* 0x008fe600000010ff */
[--C-:B------:R-:W-:Y:S02]  /*9d00*/  FFMA.FTZ R4, R196, c[0x0][0x2d0], -R3.reuse ;  /* 0x0000b400c4047a23 */ /* 0x100fe40000010803 */
[--C-:B------:R-:W-:Y:S02]  /*9d10*/  FFMA.FTZ R60, R213, c[0x0][0x2d0], -R3.reuse ;  /* 0x0000b400d53c7a23 */ /* 0x100fe40000010803 */
[----:B------:R1:W-:Y:S01]  /*9d20*/  MUFU.EX2 R190, R4 ;  /* 0x0000000400be7308 */ /* 0x0003e20000000800 */
[----:B--2---:R-:W-:Y:S02]  /*9d30*/  FMUL.FTZ R56, R72, R172 ;  /* 0x000000ac48387220 */ /* 0x004fe40000410000 */
[--C-:B-1----:R-:W-:Y:S07]  /*9d40*/  FFMA.FTZ R4, R195, c[0x0][0x2d0], -R3.reuse ;  /* 0x0000b400c3047a23 */ /* 0x102fee0000010803 */
[----:B------:R1:W2:Y:S02]  /*9d50*/  MUFU.EX2 R191, R4 ;  /* 0x0000000400bf7308 */ /* 0x0002a40000000800 */
[--C-:B-1----:R-:W-:Y:S01]  /*9d60*/  FFMA.FTZ R4, R14, c[0x0][0x2d0], -R3.reuse ;  /* 0x0000b4000e047a23 */ /* 0x102fe20000010803 */
[----:B--2---:R-:W-:Y:S07]  /*9d70*/  F2FP.BF16.PACK_AB R65, R191, R190 ;  /* 0x000000bebf41723e */ /* 0x004fee00000010ff */
[----:B------:R1:W-:Y:S02]  /*9d80*/  MUFU.EX2 R200, R4 ;  /* 0x0000000400c87308 */ /* 0x0003e40000000800 */
[----:B-1----:R-:W-:Y:S08]  /*9d90*/  FFMA.FTZ R4, R15, c[0x0][0x2d0], -R3 ;  /* 0x0000b4000f047a23 */ /* 0x002ff00000010803 */
[----:B------:R1:W2:Y:S02]  /*9da0*/  MUFU.EX2 R202, R4 ;  /* 0x0000000400ca7308 */ /* 0x0002a40000000800 */
[--C-:B-1----:R-:W-:Y:S01]  /*9db0*/  FFMA.FTZ R4, R32, c[0x0][0x2d0], -R105.reuse ;  /* 0x0000b40020047a23 */ /* 0x102fe20000010869 */
[----:B--2---:R-:W-:Y:S07]  /*9dc0*/  F2FP.BF16.PACK_AB R67, R202, R200 ;  /* 0x000000c8ca43723e */ /* 0x004fee00000010ff */
[----:B------:R-:W-:Y:S10]  /*9dd0*/  MUFU.EX2 R32, R5 ;  /* 0x0000000500207308 */ /* 0x000ff40000000800 */
[----:B------:R1:W-:Y:S02]  /*9de0*/  MUFU.EX2 R90, R4 ;  /* 0x00000004005a7308 */ /* 0x0003e40000000800 */
[----:B-1----:R-:W-:Y:S08]  /*9df0*/  FFMA.FTZ R4, R33, c[0x0][0x2d0], -R105 ;  /* 0x0000b40021047a23 */ /* 0x002ff00000010869 */
[----:B------:R1:W2:Y:S02]  /*9e00*/  MUFU.EX2 R93, R4 ;  /* 0x00000004005d7308 */ /* 0x0002a40000000800 */
[----:B-1----:R-:W-:Y:S05]  /*9e10*/  @P0 SHF.R.S32.HI R4, RZ, 0x1f, R242 ;  /* 0x0000001fff040819 */ /* 0x002fea00000114f2 */
[----:B------:R-:W-:Y:S02]  /*9e20*/  @P0 IMAD R6, R4, c[0x0][0x1e0], RZ ;  /* 0x0000780004060a24 */ /* 0x000fe400078e02ff */
[C---:B------:R-:W-:Y:S04]  /*9e30*/  @P0 IMAD.WIDE.U32 R4, R242.reuse, c[0x0][0x1e0], RZ ;  /* 0x00007800f2040a25 */ /* 0x040fe800078e00ff */
[----:B------:R-:W-:Y:S01]  /*9e40*/  @P0 IMAD R8, R242, c[0x0][0x1e4], R6 ;  /* 0x00007900f2080a24 */ /* 0x000fe200078e0206 */
[----:B------:R-:W-:Y:S02]  /*9e50*/  @P0 MOV R6, R36 ;  /* 0x0000002400060202 */ /* 0x000fe40000000f00 */
[----:B------:R-:W-:Y:S02]  /*9e60*/  MOV R36, c[0x0][0x1e0] ;  /* 0x0000780000247a02 */ /* 0x000fe40000000f00 */
[----:B------:R-:W-:Y:S01]  /*9e70*/  @P0 IADD3 R5, R5, R8, RZ ;  /* 0x0000000805050210 */ /* 0x000fe20007ffe0ff */
[----:B------:R-:W-:Y:S01]  /*9e80*/  @P0 IMAD.WIDE.U32 R6, R4, 0x70, R6 ;  /* 0x0000007004060825 */ /* 0x000fe200078e0006 */
[C---:B------:R-:W-:Y:S02]  /*9e90*/  @P0 SHF.L.U32 R15, R36.reuse, 0x5, RZ ;  /* 0x00000005240f0819 */ /* 0x040fe400000006ff */
[----:B------:R-:W-:Y:S01]  /*9ea0*/  @P0 SHF.L.U64.HI R14, R36, 0x5, R37 ;  /* 0x00000005240e0819 */ /* 0x000fe20000010225 */
[----:B------:R-:W-:Y:S01]  /*9eb0*/  @P0 IMAD R5, R5, 0x70, RZ ;  /* 0x0000007005050824 */ /* 0x000fe200078e02ff */
[----:B------:R-:W-:Y:S01]  /*9ec0*/  @P0 LEA R4, P3, R6, c[0x0][0x1c8], 0x1 ;  /* 0x0000720006040a11 */ /* 0x000fe200078608ff */
[--C-:B------:R-:W-:Y:S03]  /*9ed0*/  FFMA.FTZ R8, R34, c[0x0][0x2d0], -R100.reuse ;  /* 0x0000b40022087a23 */ /* 0x100fe60000010864 */
[----:B------:R-:W-:Y:S01]  /*9ee0*/  @P0 IADD3 R5, R7, R5, RZ ;  /* 0x0000000507050210 */ /* 0x000fe20007ffe0ff */
[----:B------:R1:W-:Y:S03]  /*9ef0*/  MUFU.EX2 R91, R8 ;  /* 0x00000008005b7308 */ /* 0x0003e60000000800 */
[----:B------:R-:W-:Y:S01]  /*9f00*/  @P0 LEA.HI.X R5, R6, c[0x0][0x1cc], R5, 0x1, P3 ;  /* 0x0000730006050a11 */ /* 0x000fe200018f0c05 */
[----:B------:R-:W-:Y:S02]  /*9f10*/  FFMA.FTZ R6, R24, c[0x0][0x2d0], -R107 ;  /* 0x0000b40018067a23 */ /* 0x000fe4000001086b */
[----:B------:R-:W-:Y:S02]  /*9f20*/  FFMA.FTZ R24, R49, c[0x0][0x2d0], -R105 ;  /* 0x0000b40031187a23 */ /* 0x000fe40000010869 */
[----:B------:R3:W-:Y:S01]  /*9f30*/  @P0 LDGSTS.E.BYPASS.LTC128B.128 [R241+0x3900], [R4.64], !P1 ;  /* 0x0390000004f10fae */ /* 0x0007e2000c901d48 */
[----:B------:R-:W-:Y:S01]  /*9f40*/  FMUL.FTZ R49, R73, R165 ;  /* 0x000000a549317220 */ /* 0x000fe20000410000 */
[----:B------:R4:W2:Y:S01]  /*9f50*/  MUFU.EX2 R34, R6 ;  /* 0x0000000600227308 */ /* 0x0008a20000000800 */
[-C--:B-1----:R-:W-:Y:S04]  /*9f60*/  @P0 IADD3 R8, P2, R4, R15.reuse, RZ ;  /* 0x0000000f04080210 */ /* 0x082fe80007f5e0ff */
[-C--:B------:R-:W-:Y:S02]  /*9f70*/  @P0 IADD3.X R9, R5, R14.reuse, RZ, P2, !PT ;  /* 0x0000000e05090210 */ /* 0x080fe400017fe4ff */
[-C--:B------:R-:W-:Y:S03]  /*9f80*/  @P0 IADD3 R12, P4, R8, R15.reuse, RZ ;  /* 0x0000000f080c0210 */ /* 0x080fe60007f9e0ff */
[----:B------:R1:W-:Y:S01]  /*9f90*/  @P0 LDGSTS.E.BYPASS.LTC128B.128 [R241+0x4100], [R8.64], !P1 ;  /* 0x0410000008f10fae */ /* 0x0003e2000c901d48 */
[-C--:B------:R-:W-:Y:S01]  /*9fa0*/  @P0 IADD3.X R13, R9, R14.reuse, RZ, P4, !PT ;  /* 0x0000000e090d0210 */ /* 0x080fe200027fe4ff */
[--C-:B---3--:R-:W-:Y:S01]  /*9fb0*/  FFMA.FTZ R4, R25, c[0x0][0x2d0], -R107.reuse ;  /* 0x0000b40019047a23 */ /* 0x108fe2000001086b */
[----:B------:R-:W-:Y:S01]  /*9fc0*/  @P0 IADD3 R10, P3, R12, R15, RZ ;  /* 0x0000000f0c0a0210 */ /* 0x000fe20007f7e0ff */
[----:B------:R-:W-:Y:S01]  /*9fd0*/  FMUL.FTZ R25, R72, R141 ;  /* 0x0000008d48197220 */ /* 0x000fe20000410000 */
[----:B--2---:R-:W-:Y:S01]  /*9fe0*/  MOV R141, R93 ;  /* 0x0000005d008d7202 */ /* 0x004fe20000000f00 */
[----:B------:R2:W-:Y:S01]  /*9ff0*/  MUFU.EX2 R35, R4 ;  /* 0x0000000400237308 */ /* 0x0005e20000000800 */
[-C--:B------:R-:W-:Y:S01]  /*a000*/  @P0 IADD3.X R11, R13, R14.reuse, RZ, P3, !PT ;  /* 0x0000000e0d0b0210 */ /* 0x080fe20001ffe4ff */
[----:B------:R3:W-:Y:S01]  /*a010*/  @P0 LDGSTS.E.BYPASS.LTC128B.128 [R241+0x4900], [R12.64], !P1 ;  /* 0x049000000cf10fae */ /* 0x0007e2000c901d48 */
[-C--:B----4-:R-:W-:Y:S04]  /*a020*/  @P0 IADD3 R6, P2, R10, R15.reuse, RZ ;  /* 0x0000000f0a060210 */ /* 0x090fe80007f5e0ff */
[-C--:B------:R-:W-:Y:S03]  /*a030*/  @P0 IADD3.X R7, R11, R14.reuse, RZ, P2, !PT ;  /* 0x0000000e0b070210 */ /* 0x080fe600017fe4ff */
[----:B------:R4:W-:Y:S08]  /*a040*/  @P0 LDGSTS.E.BYPASS.LTC128B.128 [R241+0x5100], [R10.64], !P1 ;  /* 0x051000000af10fae */ /* 0x0009f0000c901d48 */
[----:B------:R4:W-:Y:S01]  /*a050*/  @P0 LDGSTS.E.BYPASS.LTC128B.128 [R241+0x5900], [R6.64], !P1 ;  /* 0x0590000006f10fae */ /* 0x0009e2000c901d48 */
[----:B-1----:R-:W-:Y:S02]  /*a060*/  FFMA.FTZ R9, R28, c[0x0][0x2d0], -R107 ;  /* 0x0000b4001c097a23 */ /* 0x002fe4000001086b */
[--C-:B------:R-:W-:Y:S01]  /*a070*/  FFMA.FTZ R28, R198, c[0x0][0x2d0], -R100.reuse ;  /* 0x0000b400c61c7a23 */ /* 0x100fe20000010864 */
[----:B--2---:R-:W-:Y:S01]  /*a080*/  @P0 IADD3 R4, P3, R6, R15, RZ ;  /* 0x0000000f06040210 */ /* 0x004fe20007f7e0ff */
[----:B------:R1:W2:Y:S01]  /*a090*/  MUFU.EX2 R92, R9 ;  /* 0x00000009005c7308 */ /* 0x0002a20000000800 */
[----:B------:R-:W-:Y:S01]  /*a0a0*/  MOV R198, R63 ;  /* 0x0000003f00c67202 */ /* 0x000fe20000000f00 */
[----:B------:R-:W-:Y:S01]  /*a0b0*/  FMUL.FTZ R63, R0, R179 ;  /* 0x000000b3003f7220 */ /* 0x000fe20000410000 */
[----:B------:R-:W-:Y:S01]  /*a0c0*/  @P0 IADD3.X R5, R7, R14, RZ, P3, !PT ;  /* 0x0000000e07050210 */ /* 0x000fe20001ffe4ff */
[----:B---3--:R-:W-:Y:S01]  /*a0d0*/  FFMA.FTZ R12, R26, c[0x0][0x2d0], -R105 ;  /* 0x0000b4001a0c7a23 */ /* 0x008fe20000010869 */
[----:B------:R-:W-:Y:S01]  /*a0e0*/  @P0 IADD3 R8, P2, R4, R15, RZ ;  /* 0x0000000f04080210 */ /* 0x000fe20007f5e0ff */
[----:B------:R-:W-:Y:S01]  /*a0f0*/  FMUL.FTZ R13, R72, R129 ;  /* 0x00000081480d7220 */ /* 0x000fe20000410000 */
[----:B------:R-:W-:Y:S01]  /*a100*/  MOV R129, R32 ;  /* 0x0000002000817202 */ /* 0x000fe20000000f00 */
[----:B------:R3:W-:Y:S01]  /*a110*/  @P0 LDGSTS.E.BYPASS.LTC128B.128 [R241+0x6100], [R4.64], !P1 ;  /* 0x0610000004f10fae */ /* 0x0007e2000c901d48 */
[C---:B------:R-:W-:Y:S01]  /*a120*/  FMUL.FTZ R15, R0.reuse, R131 ;  /* 0x00000083000f7220 */ /* 0x040fe20000410000 */
[----:B------:R3:W-:Y:S01]  /*a130*/  MUFU.EX2 R44, R12 ;  /* 0x0000000c002c7308 */ /* 0x0007e20000000800 */
[--C-:B------:R-:W-:Y:S01]  /*a140*/  FFMA.FTZ R32, R201, c[0x0][0x2d0], -R100.reuse ;  /* 0x0000b400c9207a23 */ /* 0x100fe20000010864 */
[----:B------:R-:W-:Y:S01]  /*a150*/  MOV R201, R251 ;  /* 0x000000fb00c97202 */ /* 0x000fe20000000f00 */
[C---:B----4-:R-:W-:Y:S01]  /*a160*/  FMUL.FTZ R10, R0.reuse, R122 ;  /* 0x0000007a000a7220 */ /* 0x050fe20000410000 */
[----:B------:R-:W-:Y:S01]  /*a170*/  MOV R131, R41 ;  /* 0x0000002900837202 */ /* 0x000fe20000000f00 */
[C---:B------:R-:W-:Y:S01]  /*a180*/  FMUL.FTZ R11, R0.reuse, R123 ;  /* 0x0000007b000b7220 */ /* 0x040fe20000410000 */
[----:B------:R-:W-:Y:S01]  /*a190*/  MOV R123, R34 ;  /* 0x00000022007b7202 */ /* 0x000fe20000000f00 */
[C---:B------:R-:W-:Y:S01]  /*a1a0*/  FMUL.FTZ R26, R0.reuse, R142 ;  /* 0x0000008e001a7220 */ /* 0x040fe20000410000 */
[----:B------:R-:W-:Y:S01]  /*a1b0*/  MOV R122, R88 ;  /* 0x00000058007a7202 */ /* 0x000fe20000000f00 */
[----:B------:R-:W-:Y:S01]  /*a1c0*/  FMUL.FTZ R34, R71, R150 ;  /* 0x0000009647227220 */ /* 0x000fe20000410000 */
[----:B------:R4:W-:Y:S01]  /*a1d0*/  MUFU.EX2 R251, R32 ;  /* 0x0000002000fb7308 */ /* 0x0009e20000000800 */
[----:B------:R-:W-:Y:S01]  /*a1e0*/  FFMA.FTZ R6, R29, c[0x0][0x2d0], -R107 ;  /* 0x0000b4001d067a23 */ /* 0x000fe2000001086b */
[----:B------:R-:W-:Y:S01]  /*a1f0*/  MOV R150, R80 ;  /* 0x0000005000967202 */ /* 0x000fe20000000f00 */
[----:B------:R-:W-:Y:S01]  /*a200*/  FMUL.FTZ R7, R71, R127 ;  /* 0x0000007f47077220 */ /* 0x000fe20000410000 */
[----:B-1----:R-:W-:Y:S01]  /*a210*/  @P0 IADD3.X R9, R5, R14, RZ, P2, !PT ;  /* 0x0000000e05090210 */ /* 0x002fe200017fe4ff */
[----:B------:R-:W-:Y:S01]  /*a220*/  FMUL.FTZ R14, R0, R130 ;  /* 0x00000082000e7220 */ /* 0x000fe20000410000 */
[----:B------:R-:W-:Y:S01]  /*a230*/  MOV R130, R87 ;  /* 0x0000005700827202 */ /* 0x000fe20000000f00 */
[C---:B------:R-:W-:Y:S01]  /*a240*/  FMUL.FTZ R29, R72.reuse, R145 ;  /* 0x00000091481d7220 */ /* 0x040fe20000410000 */
[----:B--2---:R-:W-:Y:S01]  /*a250*/  MOV R142, R92 ;  /* 0x0000005c008e7202 */ /* 0x004fe20000000f00 */
[----:B------:R1:W-:Y:S01]  /*a260*/  @P0 LDGSTS.E.BYPASS.LTC128B.128 [R241+0x6900], [R8.64], !P1 ;  /* 0x0690000008f10fae */ /* 0x0003e2000c901d48 */
[----:B------:R2:W2:Y:S01]  /*a270*/  MUFU.EX2 R33, R6 ;  /* 0x0000000600217308 */ /* 0x0004a20000000800 */
[----:B------:R-:W-:Y:S01]  /*a280*/  FMUL.FTZ R41, R72, R157 ;  /* 0x0000009d48297220 */ /* 0x000fe20000410000 */
[----:B------:R-:W-:Y:S01]  /*a290*/  MOV R157, R47 ;  /* 0x0000002f009d7202 */ /* 0x000fe20000000f00 */
[----:B------:R-:W-:Y:S02]  /*a2a0*/  FMUL.FTZ R47, R0, R163 ;  /* 0x000000a3002f7220 */ /* 0x000fe40000410000 */
[----:B---3--:R-:W-:Y:S01]  /*a2b0*/  FFMA.FTZ R4, R194, c[0x0][0x2d0], -R3 ;  /* 0x0000b400c2047a23 */ /* 0x008fe20000010803 */
[----:B------:R-:W-:Y:S01]  /*a2c0*/  MOV R194, R248 ;  /* 0x000000f800c27202 */ /* 0x000fe20000000f00 */
[----:B------:R-:W3:Y:S01]  /*a2d0*/  LDSM.16.MT88.4 R20, [R224+0x100] ;  /* 0x00010000e014783b */ /* 0x000ee20000004200 */
[----:B------:R-:W-:Y:S01]  /*a2e0*/  FMUL.FTZ R5, R73, R125 ;  /* 0x0000007d49057220 */ /* 0x000fe20000410000 */
[----:B------:R-:W-:Y:S01]  /*a2f0*/  MOV R125, R91 ;  /* 0x0000005b007d7202 */ /* 0x000fe20000000f00 */
[----:B------:R1:W-:Y:S01]  /*a300*/  MUFU.EX2 R195, R4 ;  /* 0x0000000400c37308 */ /* 0x0003e20000000800 */
[C---:B------:R-:W-:Y:S02]  /*a310*/  FMUL.FTZ R12, R72.reuse, R128 ;  /* 0x00000080480c7220 */ /* 0x040fe40000410000 */
[----:B------:R-:W-:Y:S02]  /*a320*/  FFMA.FTZ R92, R215, c[0x0][0x2d0], -R105 ;  /* 0x0000b400d75c7a23 */ /* 0x000fe40000010869 */
[----:B------:R-:W3:Y:S01]  /*a330*/  LDSM.16.MT88.4 R36, [R227+0x100] ;  /* 0x00010000e324783b */ /* 0x000ee20000004200 */
[----:B----4-:R-:W-:Y:S01]  /*a340*/  FMUL.FTZ R32, R73, R148 ;  /* 0x0000009449207220 */ /* 0x010fe20000410000 */
[----:B------:R-:W-:Y:S06]  /*a350*/  MOV R148, R83 ;  /* 0x0000005300947202 */ /* 0x000fec0000000f00 */
[----:B------:R-:W4:Y:S01]  /*a360*/  LDSM.16.MT88.4 R52, [R225+0x100] ;  /* 0x00010000e134783b */ /* 0x000f220000004200 */
[----:B--2---:R-:W-:Y:S01]  /*a370*/  FMUL.FTZ R6, R71, R126 ;  /* 0x0000007e47067220 */ /* 0x004fe20000410000 */
[----:B------:R-:W-:Y:S01]  /*a380*/  MOV R128, R33 ;  /* 0x0000002100807202 */ /* 0x000fe20000000f00 */
[C---:B-1----:R-:W-:Y:S01]  /*a390*/  FMUL.FTZ R9, R72.reuse, R121 ;  /* 0x0000007948097220 */ /* 0x042fe20000410000 */
[----:B------:R-:W-:Y:S01]  /*a3a0*/  MOV R126, R90 ;  /* 0x0000005a007e7202 */ /* 0x000fe20000000f00 */
[----:B------:R-:W-:Y:S01]  /*a3b0*/  FMUL.FTZ R8, R72, R120 ;  /* 0x0000007848087220 */ /* 0x000fe20000410000 */
[----:B------:R-:W-:Y:S01]  /*a3c0*/  MOV R120, R35 ;  /* 0x0000002300787202 */ /* 0x000fe20000000f00 */
[----:B------:R-:W-:Y:S01]  /*a3d0*/  FMUL.FTZ R33, R73, R149 ;  /* 0x0000009549217220 */ /* 0x000fe20000410000 */
[----:B------:R-:W-:Y:S01]  /*a3e0*/  MOV R149, R82 ;  /* 0x0000005200957202 */ /* 0x000fe20000000f00 */
[----:B------:R-:W-:Y:S01]  /*a3f0*/  FMUL.FTZ R35, R71, R151 ;  /* 0x0000009747237220 */ /* 0x000fe20000410000 */
[----:B------:R-:W1:Y:S01]  /*a400*/  LDSM.16.MT88.4 R80, [R226+0x100] ;  /* 0x00010000e250783b */ /* 0x000e620000004200 */
[--C-:B------:R-:W-:Y:S01]  /*a410*/  FFMA.FTZ R4, R193, c[0x0][0x2d0], -R3.reuse ;  /* 0x0000b400c1047a23 */ /* 0x100fe20000010803 */
[----:B------:R-:W-:Y:S01]  /*a420*/  MOV R193, R40 ;  /* 0x0000002800c17202 */ /* 0x000fe20000000f00 */
[--C-:B------:R-:W-:Y:S01]  /*a430*/  FFMA.FTZ R40, R51, c[0x0][0x2d0], -R100.reuse ;  /* 0x0000b40033287a23 */ /* 0x100fe20000010864 */
[----:B------:R-:W-:Y:S01]  /*a440*/  MOV R151, R59 ;  /* 0x0000003b00977202 */ /* 0x000fe20000000f00 */
[----:B------:R2:W1:Y:S01]  /*a450*/  MUFU.EX2 R196, R4 ;  /* 0x0000000400c47308 */ /* 0x0004620000000800 */
[----:B------:R-:W-:Y:S01]  /*a460*/  FMUL.FTZ R51, R71, R167 ;  /* 0x000000a747337220 */ /* 0x000fe20000410000 */
[----:B------:R-:W-:Y:S01]  /*a470*/  MOV R121, R89 ;  /* 0x0000005900797202 */ /* 0x000fe20000000f00 */
[----:B------:R-:W-:Y:S01]  /*a480*/  FMUL.FTZ R59, R0, R175 ;  /* 0x000000af003b7220 */ /* 0x000fe20000410000 */
[----:B------:R-:W-:Y:S08]  /*a490*/  LDSM.16.MT88.4 R88, [R227+0x900] ;  /* 0x00090000e358783b */ /* 0x000ff00000004200 */
[----:B------:R-:W0:Y:S01]  /*a4a0*/  LDGDEPBAR ;  /* 0x00000000000079af */ /* 0x000e220000000000 */
[--C-:B--2---:R-:W-:Y:S02]  /*a4b0*/  FFMA.FTZ R4, R30, c[0x0][0x2d0], -R3.reuse ;  /* 0x0000b4001e047a23 */ /* 0x104fe40000010803 */
[C---:B------:R-:W-:Y:S01]  /*a4c0*/  FMUL.FTZ R30, R0.reuse, R146 ;  /* 0x00000092001e7220 */ /* 0x040fe20000410000 */
[----:B------:R-:W-:Y:S01]  /*a4d0*/  MOV R146, R42 ;  /* 0x0000002a00927202 */ /* 0x000fe20000000f00 */
[----:B------:R2:W-:Y:S01]  /*a4e0*/  MUFU.EX2 R197, R4 ;  /* 0x0000000400c57308 */ /* 0x0005e20000000800 */
[C---:B------:R-:W-:Y:S01]  /*a4f0*/  FMUL.FTZ R42, R0.reuse, R158 ;  /* 0x0000009e002a7220 */ /* 0x040fe20000410000 */
[----:B------:R-:W-:Y:S01]  /*a500*/  MOV R158, R219 ;  /* 0x000000db009e7202 */ /* 0x000fe20000000f00 */
[----:B--2---:R-:W-:Y:S02]  /*a510*/  FFMA.FTZ R4, R31, c[0x0][0x2d0], -R3 ;  /* 0x0000b4001f047a23 */ /* 0x004fe40000010803 */
[----:B------:R-:W-:Y:S01]  /*a520*/  FMUL.FTZ R31, R0, R147 ;  /* 0x00000093001f7220 */ /* 0x000fe20000410000 */
[----:B------:R-:W-:Y:S04]  /*a530*/  MOV R147, R44 ;  /* 0x0000002c00937202 */ /* 0x000fe80000000f00 */
[----:B------:R2:W1:Y:S01]  /*a540*/  MUFU.EX2 R199, R4 ;  /* 0x0000000400c77308 */ /* 0x0004620000000800 */
[----:B------:R-:W-:Y:S09]  /*a550*/  FFMA.FTZ R44, R208, c[0x0][0x2d0], -R107 ;  /* 0x0000b400d02c7a23 */ /* 0x000ff2000001086b */
[----:B------:R1:W-:Y:S01]  /*a560*/  MUFU.EX2 R145, R44 ;  /* 0x0000002c00917308 */ /* 0x0003e20000000800 */
[C---:B--2---:R-:W-:Y:S09]  /*a570*/  FMUL.FTZ R4, R73.reuse, R124 ;  /* 0x0000007c49047220 */ /* 0x044ff20000410000 */
[----:B------:R2:W-:Y:S01]  /*a580*/  MUFU.EX2 R124, R24 ;  /* 0x00000018007c7308 */ /* 0x0005e20000000800 */
[-C--:B---3--:R-:W-:Y:S05]  /*a590*/  HMMA.16816.F32.BF16 R4, R76, R20.reuse, R4 ;  /* 0x000000144c04723c */ /* 0x088fea0000041804 */
[----:B-1----:R-:W-:Y:S03]  /*a5a0*/  FMUL.FTZ R44, R72, R160 ;  /* 0x000000a0482c7220 */ /* 0x002fe60000410000 */
[C---:B------:R-:W-:Y:S07]  /*a5b0*/  HMMA.16816.F32.BF16 R8, R64.reuse, R20, R8 ;  /* 0x000000144008723c */ /* 0x040fee0000041808 */
[----:B------:R-:W-:Y:S01]  /*a5c0*/  FFMA.FTZ R20, R48, c[0x0][0x2d0], -R105 ;  /* 0x0000b40030147a23 */ /* 0x000fe20000010869 */
[-C--:B------:R-:W-:Y:S03]  /*a5d0*/  HMMA.16816.F32.BF16 R12, R64, R22.reuse, R12 ;  /* 0x00000016400c723c */ /* 0x080fe6000004180c */
[----:B------:R1:W3:Y:S01]  /*a5e0*/  MUFU.EX2 R127, R20 ;  /* 0x00000014007f7308 */ /* 0x0002e20000000800 */
[----:B------:R-:W-:Y:S01]  /*a5f0*/  FMUL.FTZ R21, R73, R137 ;  /* 0x0000008949157220 */ /* 0x000fe20000410000 */
[----:B------:R-:W-:Y:S01]  /*a600*/  MOV R137, R84 ;  /* 0x0000005400897202 */ /* 0x000fe20000000f00 */
[C---:B--2---:R-:W-:Y:S01]  /*a610*/  FMUL.FTZ R24, R72.reuse, R140 ;  /* 0x0000008c48187220 */ /* 0x044fe20000410000 */
[----:B------:R-:W2:Y:S01]  /*a620*/  LDSM.16.MT88.4 R84, [R224+0x900] ;  /* 0x00090000e054783b */ /* 0x000ea20000004200 */
[C---:B------:R-:W-:Y:S04]  /*a630*/  HMMA.16816.F32.BF16 R16, R76.reuse, R22, R16 ;  /* 0x000000164c10723c */ /* 0x040fe80000041810 */
[--C-:B------:R-:W-:Y:S01]  /*a640*/  FFMA.FTZ R48, R203, c[0x0][0x2d0], -R107.reuse ;  /* 0x0000b400cb307a23 */ /* 0x100fe2000001086b */
[----:B------:R-:W-:Y:S02]  /*a650*/  MOV R140, R94 ;  /* 0x0000005e008c7202 */ /* 0x000fe40000000f00 */
[C---:B------:R-:W-:Y:S01]  /*a660*/  FMUL.FTZ R22, R71.reuse, R138 ;  /* 0x0000008a47167220 */ /* 0x040fe20000410000 */
[----:B------:R-:W-:Y:S01]  /*a670*/  MOV R138, R252 ;  /* 0x000000fc008a7202 */ /* 0x000fe20000000f00 */
[----:B------:R-:W-:Y:S01]  /*a680*/  FMUL.FTZ R23, R71, R139 ;  /* 0x0000008b47177220 */ /* 0x000fe20000410000 */
[----:B------:R3:W2:Y:S02]  /*a690*/  MUFU.EX2 R252, R28 ;  /* 0x0000001c00fc7308 */ /* 0x0006a40000000800 */
[----:B------:R-:W-:Y:S01]  /*a6a0*/  MOV R139, R61 ;  /* 0x0000003d008b7202 */ /* 0x000fe20000000f00 */
[C---:B------:R-:W-:Y:S02]  /*a6b0*/  FMUL.FTZ R61, R72.reuse, R177 ;  /* 0x000000b1483d7220 */ /* 0x040fe40000410000 */
[----:B-1----:R-:W-:Y:S01]  /*a6c0*/  FMUL.FTZ R20, R73, R136 ;  /* 0x0000008849147220 */ /* 0x002fe20000410000 */
[----:B------:R-:W-:Y:S04]  /*a6d0*/  MOV R136, R223 ;  /* 0x000000df00887202 */ /* 0x000fe80000000f00 */
[----:B------:R1:W-:Y:S02]  /*a6e0*/  MUFU.EX2 R223, R48 ;  /* 0x0000003000df7308 */ /* 0x0003e40000000800 */
[-C--:B------:R-:W-:Y:S08]  /*a6f0*/  HMMA.16816.F32.BF16 R20, R76, R36.reuse, R20 ;  /* 0x000000244c14723c */ /* 0x080ff00000041814 */
[C---:B------:R-:W-:Y:S04]  /*a700*/  HMMA.16816.F32.BF16 R24, R64.reuse, R36, R24 ;  /* 0x000000244018723c */ /* 0x040fe80000041818 */
[----:B---3--:R-:W-:Y:S02]  /*a710*/  FMUL.FTZ R28, R72, R144 ;  /* 0x00000090481c7220 */ /* 0x008fe40000410000 */
[----:B------:R3:W-:Y:S01]  /*a720*/  MUFU.EX2 R144, R60 ;  /* 0x0000003c00907308 */ /* 0x0007e20000000800 */
[--C-:B------:R-:W-:Y:S02]  /*a730*/  FFMA.FTZ R36, R50, c[0x0][0x2d0], -R100.reuse ;  /* 0x0000b40032247a23 */ /* 0x100fe40000010864 */
[----:B------:R-:W-:Y:S02]  /*a740*/  FMUL.FTZ R50, R71, R166 ;  /* 0x000000a647327220 */ /* 0x000fe40000410000 */
[-C--:B------:R-:W-:Y:S03]  /*a750*/  HMMA.16816.F32.BF16 R28, R64, R38.reuse, R28 ;  /* 0x00000026401c723c */ /* 0x080fe6000004181c */
[C---:B-1----:R-:W-:Y:S02]  /*a760*/  FMUL.FTZ R48, R73.reuse, R164 ;  /* 0x000000a449307220 */ /* 0x042fe40000410000 */
[----:B------:R-:W-:Y:S01]  /*a770*/  LDSM.16.MT88.4 R164, [R225+0x3100] ;  /* 0x00310000e1a4783b */ /* 0x000fe20000004200 */
[----:B------:R1:W-:Y:S01]  /*a780*/  MUFU.EX2 R248, R36 ;  /* 0x0000002400f87308 */ /* 0x0003e20000000800 */
[----:B------:R-:W-:Y:S01]  /*a790*/  FMUL.FTZ R37, R73, R153 ;  /* 0x0000009949257220 */ /* 0x000fe20000410000 */
[C---:B------:R-:W-:Y:S07]  /*a7a0*/  HMMA.16816.F32.BF16 R32, R76.reuse, R38, R32 ;  /* 0x000000264c20723c */ /* 0x040fee0000041820 */
[C---:B------:R-:W-:Y:S01]  /*a7b0*/  FMUL.FTZ R39, R71.reuse, R155 ;  /* 0x0000009b47277220 */ /* 0x040fe20000410000 */
[----:B------:R-:W-:Y:S01]  /*a7c0*/  MOV R155, R249 ;  /* 0x000000f9009b7202 */ /* 0x000fe20000000f00 */
[----:B------:R-:W-:Y:S01]  /*a7d0*/  FMUL.FTZ R38, R71, R154 ;  /* 0x0000009a47267220 */ /* 0x000fe20000410000 */
[----:B------:R2:W2:Y:S02]  /*a7e0*/  MUFU.EX2 R249, R40 ;  /* 0x0000002800f97308 */ /* 0x0004a40000000800 */
[C---:B---3--:R-:W-:Y:S02]  /*a7f0*/  FMUL.FTZ R60, R72.reuse, R176 ;  /* 0x000000b0483c7220 */ /* 0x048fe40000410000 */
[----:B-1----:R-:W-:Y:S07]  /*a800*/  FMUL.FTZ R36, R73, R152 ;  /* 0x0000009849247220 */ /* 0x002fee0000410000 */
[-C--:B----4-:R-:W-:Y:S03]  /*a810*/  HMMA.16816.F32.BF16 R36, R76, R52.reuse, R36 ;  /* 0x000000344c24723c */ /* 0x090fe60000041824 */
[C---:B--2---:R-:W-:Y:S01]  /*a820*/  FMUL.FTZ R40, R72.reuse, R156 ;  /* 0x0000009c48287220 */ /* 0x044fe20000410000 */
[----:B------:R-:W-:Y:S01]  /*a830*/  MOV R156, R57 ;  /* 0x00000039009c7202 */ /* 0x000fe20000000f00 */
[----:B------:R-:W-:Y:S05]  /*a840*/  FMUL.FTZ R57, R72, R173 ;  /* 0x000000ad48397220 */ /* 0x000fea0000410000 */
[C---:B------:R-:W-:Y:S07]  /*a850*/  HMMA.16816.F32.BF16 R40, R64.reuse, R52, R40 ;  /* 0x000000344028723c */ /* 0x040fee0000041828 */
[----:B------:R-:W-:Y:S01]  /*a860*/  FFMA.FTZ R52, R209, c[0x0][0x2d0], -R107 ;  /* 0x0000b400d1347a23 */ /* 0x000fe2000001086b */
[-C--:B------:R-:W-:Y:S03]  /*a870*/  HMMA.16816.F32.BF16 R44, R64, R54.reuse, R44 ;  /* 0x00000036402c723c */ /* 0x080fe6000004182c */
[----:B------:R1:W2:Y:S01]  /*a880*/  MUFU.EX2 R220, R52 ;  /* 0x0000003400dc7308 */ /* 0x0002a20000000800 */
[----:B------:R-:W-:Y:S04]  /*a890*/  FMUL.FTZ R53, R73, R169 ;  /* 0x000000a949357220 */ /* 0x000fe80000410000 */
[C---:B------:R-:W-:Y:S07]  /*a8a0*/  HMMA.16816.F32.BF16 R48, R76.reuse, R54, R48 ;  /* 0x000000364c30723c */ /* 0x040fee0000041830 */
[C---:B------:R-:W-:Y:S02]  /*a8b0*/  FMUL.FTZ R55, R71.reuse, R171 ;  /* 0x000000ab47377220 */ /* 0x040fe40000410000 */
[----:B------:R-:W-:Y:S03]  /*a8c0*/  FMUL.FTZ R54, R71, R170 ;  /* 0x000000aa47367220 */ /* 0x000fe60000410000 */
[C---:B-1----:R-:W-:Y:S07]  /*a8d0*/  FMUL.FTZ R52, R73.reuse, R168 ;  /* 0x000000a849347220 */ /* 0x042fee0000410000 */
[-C--:B------:R-:W-:Y:S08]  /*a8e0*/  HMMA.16816.F32.BF16 R52, R76, R80.reuse, R52 ;  /* 0x000000504c34723c */ /* 0x080ff00000041834 */
[C---:B------:R-:W-:Y:S07]  /*a8f0*/  HMMA.16816.F32.BF16 R56, R64.reuse, R80, R56 ;  /* 0x000000504038723c */ /* 0x040fee0000041838 */
[--C-:B------:R-:W-:Y:S01]  /*a900*/  FFMA.FTZ R80, R216, c[0x0][0x2d0], -R3.reuse ;  /* 0x0000b400d8507a23 */ /* 0x100fe20000010803 */
[-C--:B------:R-:W-:Y:S03]  /*a910*/  HMMA.16816.F32.BF16 R60, R64, R82.reuse, R60 ;  /* 0x00000052403c723c */ /* 0x080fe6000004183c */
[----:B------:R1:W3:Y:S01]  /*a920*/  MUFU.EX2 R154, R80 ;  /* 0x00000050009a7308 */ /* 0x0002e20000000800 */
[----:B------:R-:W-:Y:S03]  /*a930*/  F2FP.BF16.PACK_AB R81, R196, R195 ;  /* 0x000000c3c451723e */ /* 0x000fe600000010ff */
[C---:B------:R-:W-:Y:S02]  /*a940*/  FMUL.FTZ R64, R73.reuse, R180 ;  /* 0x000000b449407220 */ /* 0x040fe40000410000 */
[----:B------:R-:W-:Y:S03]  /*a950*/  FMUL.FTZ R65, R73, R181 ;  /* 0x000000b549417220 */ /* 0x000fe60000410000 */
[C---:B------:R-:W-:Y:S02]  /*a960*/  FMUL.FTZ R66, R71.reuse, R182 ;  /* 0x000000b647427220 */ /* 0x040fe40000410000 */
[----:B------:R-:W-:Y:S07]  /*a970*/  FMUL.FTZ R67, R71, R183 ;  /* 0x000000b747437220 */ /* 0x000fee0000410000 */
[----:B------:R-:W-:Y:S04]  /*a980*/  HMMA.16816.F32.BF16 R64, R76, R82, R64 ;  /* 0x000000524c40723c */ /* 0x000fe80000041840 */
[--C-:B-1----:R-:W-:Y:S03]  /*a990*/  FFMA.FTZ R80, R214, c[0x0][0x2d0], -R3.reuse ;  /* 0x0000b400d6507a23 */ /* 0x102fe60000010803 */
[----:B------:R-:W-:Y:S02]  /*a9a0*/  F2FP.BF16.PACK_AB R76, R122, R130 ;  /* 0x000000827a4c723e */ /* 0x000fe400000010ff */
[----:B------:R-:W-:Y:S01]  /*a9b0*/  F2FP.BF16.PACK_AB R78, R141, R126 ;  /* 0x0000007e8d4e723e */ /* 0x000fe200000010ff */
[----:B------:R1:W-:Y:S02]  /*a9c0*/  MUFU.EX2 R152, R80 ;  /* 0x0000005000987308 */ /* 0x0003e40000000800 */
[----:B------:R-:W-:Y:S02]  /*a9d0*/  F2FP.BF16.PACK_AB R77, R121, R129 ;  /* 0x00000081794d723e */ /* 0x000fe400000010ff */
[----:B------:R-:W-:Y:S02]  /*a9e0*/  F2FP.BF16.PACK_AB R79, R140, R125 ;  /* 0x0000007d8c4f723e */ /* 0x000fe400000010ff */
[----:B------:R-:W-:Y:S02]  /*a9f0*/  F2FP.BF16.PACK_AB R82, R128, R142 ;  /* 0x0000008e8052723e */ /* 0x000fe400000010ff */
[----:B------:R-:W-:Y:S03]  /*aa00*/  F2FP.BF16.PACK_AB R83, R199, R197 ;  /* 0x000000c5c753723e */ /* 0x000fe600000010ff */
[-C--:B------:R-:W-:Y:S03]  /*aa10*/  HMMA.16816.F32.BF16 R4, R76, R84.reuse, R4 ;  /* 0x000000544c04723c */ /* 0x080fe60000041804 */
[----:B-1----:R-:W-:Y:S02]  /*aa20*/  FFMA.FTZ R80, R217, c[0x0][0x2d0], -R3 ;  /* 0x0000b400d9507a23 */ /* 0x002fe40000010803 */
[----:B------:R1:W-:Y:S10]  /*aa30*/  MUFU.EX2 R217, R92 ;  /* 0x0000005c00d97308 */ /* 0x0003f40000000800 */
[----:B------:R4:W2:Y:S01]  /*aa40*/  MUFU.EX2 R153, R80 ;  /* 0x0000005000997308 */ /* 0x0008a20000000800 */
[----:B-1----:R-:W1:Y:S01]  /*aa50*/  LDSM.16.MT88.4 R92, [R225+0x900] ;  /* 0x00090000e15c783b */ /* 0x002e620000004200 */
[----:B----4-:R-:W-:Y:S07]  /*aa60*/  F2FP.BF16.PACK_AB R80, R120, R123 ;  /* 0x0000007b7850723e */ /* 0x010fee00000010ff */
[C---:B------:R-:W-:Y:S07]  /*aa70*/  HMMA.16816.F32.BF16 R8, R80.reuse, R84, R8 ;  /* 0x000000545008723c */ /* 0x040fee0000041808 */
[--C-:B------:R-:W-:Y:S01]  /*aa80*/  FFMA.FTZ R84, R218, c[0x0][0x2d0], -R105.reuse ;  /* 0x0000b400da547a23 */ /* 0x100fe20000010869 */
[-C--:B------:R-:W-:Y:S03]  /*aa90*/  HMMA.16816.F32.BF16 R12, R80, R86.reuse, R12 ;  /* 0x00000056500c723c */ /* 0x080fe6000004180c */
[----:B------:R4:W1:Y:S05]  /*aaa0*/  MUFU.EX2 R219, R84 ;  /* 0x0000005400db7308 */ /* 0x00086a0000000800 */
[C---:B------:R-:W-:Y:S08]  /*aab0*/  HMMA.16816.F32.BF16 R16, R76.reuse, R86, R16 ;  /* 0x000000564c10723c */ /* 0x040ff00000041810 */
[-C--:B------:R-:W-:Y:S08]  /*aac0*/  HMMA.16816.F32.BF16 R20, R76, R88.reuse, R20 ;  /* 0x000000584c14723c */ /* 0x080ff00000041814 */
[C---:B------:R-:W-:Y:S04]  /*aad0*/  HMMA.16816.F32.BF16 R24, R80.reuse, R88, R24 ;  /* 0x000000585018723c */ /* 0x040fe80000041818 */
[--C-:B----4-:R-:W-:Y:S04]  /*aae0*/  FFMA.FTZ R84, R212, c[0x0][0x2d0], -R105.reuse ;  /* 0x0000b400d4547a23 */ /* 0x110fe80000010869 */
[-C--:B------:R-:W-:Y:S01]  /*aaf0*/  HMMA.16816.F32.BF16 R28, R80, R90.reuse, R28 ;  /* 0x0000005a501c723c */ /* 0x080fe2000004181c */
[----:B------:R4:W-:Y:S07]  /*ab00*/  MUFU.EX2 R216, R84 ;  /* 0x0000005400d87308 */ /* 0x0009ee0000000800 */
[C---:B------:R-:W-:Y:S08]  /*ab10*/  HMMA.16816.F32.BF16 R32, R76.reuse, R90, R32 ;  /* 0x0000005a4c20723c */ /* 0x040ff00000041820 */
[-C--:B-1----:R-:W-:Y:S08]  /*ab20*/  HMMA.16816.F32.BF16 R36, R76, R92.reuse, R36 ;  /* 0x0000005c4c24723c */ /* 0x082ff00000041824 */
[C---:B------:R-:W-:Y:S04]  /*ab30*/  HMMA.16816.F32.BF16 R40, R80.reuse, R92, R40 ;  /* 0x0000005c5028723c */ /* 0x040fe80000041828 */
[----:B----4-:R-:W-:Y:S04]  /*ab40*/  FFMA.FTZ R84, R211, c[0x0][0x2d0], -R105 ;  /* 0x0000b400d3547a23 */ /* 0x010fe80000010869 */
[-C--:B------:R-:W-:Y:S01]  /*ab50*/  HMMA.16816.F32.BF16 R44, R80, R94.reuse, R44 ;  /* 0x0000005e502c723c */ /* 0x080fe2000004182c */
[----:B------:R1:W4:Y:S07]  /*ab60*/  MUFU.EX2 R218, R84 ;  /* 0x0000005400da7308 */ /* 0x00032e0000000800 */
[C---:B------:R-:W-:Y:S04]  /*ab70*/  HMMA.16816.F32.BF16 R48, R76.reuse, R94, R48 ;  /* 0x0000005e4c30723c */ /* 0x040fe80000041830 */
[--C-:B-1----:R-:W-:Y:S01]  /*ab80*/  FFMA.FTZ R84, R159, c[0x0][0x2d0], -R100.reuse ;  /* 0x0000b4009f547a23 */ /* 0x102fe20000010864 */
[----:B------:R-:W-:Y:S02]  /*ab90*/  MOV R159, R158 ;  /* 0x0000009e009f7202 */ /* 0x000fe40000000f00 */
[----:B------:R-:W-:Y:S01]  /*aba0*/  MOV R158, R157 ;  /* 0x0000009d009e7202 */ /* 0x000fe20000000f00 */
[----:B------:R1:W-:Y:S01]  /*abb0*/  MUFU.EX2 R213, R84 ;  /* 0x0000005400d57308 */ /* 0x0003e20000000800 */
[----:B------:R-:W-:Y:S03]  /*abc0*/  MOV R157, R156 ;  /* 0x0000009c009d7202 */ /* 0x000fe60000000f00 */
[--C-:B------:R-:W-:Y:S01]  /*abd0*/  FFMA.FTZ R88, R159, c[0x0][0x2d0], -R100.reuse ;  /* 0x0000b4009f587a23 */ /* 0x100fe20000010864 */
[----:B------:R-:W-:Y:S02]  /*abe0*/  MOV R156, R155 ;  /* 0x0000009b009c7202 */ /* 0x000fe40000000f00 */
[----:B------:R-:W-:Y:S02]  /*abf0*/  MOV R203, R158 ;  /* 0x0000009e00cb7202 */ /* 0x000fe40000000f00 */
[----:B------:R-:W-:Y:S02]  /*ac00*/  MOV R159, R156 ;  /* 0x0000009c009f7202 */ /* 0x000fe40000000f00 */
[----:B------:R-:W-:Y:S01]  /*ac10*/  MOV R208, R157 ;  /* 0x0000009d00d07202 */ /* 0x000fe20000000f00 */
[----:B------:R2:W2:Y:S01]  /*ac20*/  MUFU.EX2 R215, R88 ;  /* 0x0000005800d77308 */ /* 0x0004a20000000800 */
[----:B------:R-:W-:Y:S02]  /*ac30*/  MOV R155, R151 ;  /* 0x00000097009b7202 */ /* 0x000fe40000000f00 */
[----:B------:R-:W-:Y:S02]  /*ac40*/  MOV R160, R208 ;  /* 0x000000d000a07202 */ /* 0x000fe40000000f00 */
[----:B------:R-:W-:Y:S02]  /*ac50*/  MOV R151, R150 ;  /* 0x0000009600977202 */ /* 0x000fe40000000f00 */
[----:B------:R-:W-:Y:S02]  /*ac60*/  MOV R150, R149 ;  /* 0x0000009500967202 */ /* 0x000fe40000000f00 */
[----:B------:R-:W-:Y:S02]  /*ac70*/  MOV R149, R148 ;  /* 0x0000009400957202 */ /* 0x000fe40000000f00 */
[----:B------:R-:W-:Y:S02]  /*ac80*/  MOV R148, R201 ;  /* 0x000000c900947202 */ /* 0x000fe40000000f00 */
[----:B------:R-:W-:Y:S01]  /*ac90*/  MOV R201, R138 ;  /* 0x0000008a00c97202 */ /* 0x000fe20000000f00 */
[----:B-1----:R-:W1:Y:S01]  /*aca0*/  LDSM.16.MT88.4 R84, [R226+0x900] ;  /* 0x00090000e254783b */ /* 0x002e620000004200 */
[----:B------:R-:W-:Y:S02]  /*acb0*/  MOV R157, R151 ;  /* 0x00000097009d7202 */ /* 0x000fe40000000f00 */
[----:B------:R-:W-:Y:S02]  /*acc0*/  MOV R151, R201 ;  /* 0x000000c900977202 */ /* 0x000fe40000000f00 */
[----:B------:R-:W-:Y:S02]  /*acd0*/  MOV R158, R155 ;  /* 0x0000009b009e7202 */ /* 0x000fe40000000f00 */
[----:B------:R-:W-:Y:S02]  /*ace0*/  MOV R156, R149 ;  /* 0x00000095009c7202 */ /* 0x000fe40000000f00 */
[----:B------:R-:W-:Y:S01]  /*acf0*/  MOV R155, R148 ;  /* 0x00000094009b7202 */ /* 0x000fe20000000f00 */
[--C-:B--2---:R-:W-:Y:S01]  /*ad00*/  FFMA.FTZ R88, R203, c[0x0][0x2d0], -R100.reuse ;  /* 0x0000b400cb587a23 */ /* 0x104fe20000010864 */
[----:B------:R-:W-:Y:S02]  /*ad10*/  MOV R203, R159 ;  /* 0x0000009f00cb7202 */ /* 0x000fe40000000f00 */
[----:B------:R-:W-:Y:S01]  /*ad20*/  MOV R208, R158 ;  /* 0x0000009e00d07202 */ /* 0x000fe20000000f00 */
[----:B------:R2:W-:Y:S01]  /*ad30*/  MUFU.EX2 R159, R88 ;  /* 0x00000058009f7308 */ /* 0x0005e20000000800 */
[----:B------:R-:W-:Y:S02]  /*ad40*/  MOV R158, R157 ;  /* 0x0000009d009e7202 */ /* 0x000fe40000000f00 */
        /* <DEDUP_REMOVED lines=8> */
[----:B------:R3:W5:Y:S01]  /*add0*/  LDL.LU R236, [R1+0x60] ;  /* 0x0000600001ec7983 */ /* 0x0007620000300800 */
[----:B------:R-:W-:Y:S02]  /*ade0*/  MOV R138, R117 ;  /* 0x00000075008a7202 */ /* 0x000fe40000000f00 */
[----:B------:R-:W-:Y:S01]  /*adf0*/  MOV R117, R237 ;  /* 0x000000ed00757202 */ /* 0x000fe20000000f00 */
[--C-:B--2---:R-:W-:Y:S01]  /*ae00*/  FFMA.FTZ R88, R160, c[0x0][0x2d0], -R100.reuse ;  /* 0x0000b400a0587a23 */ /* 0x104fe20000010864 */
[----:B------:R2:W5:Y:S01]  /*ae10*/  LDL.LU R237, [R1+0x5c] ;  /* 0x00005c0001ed7983 */ /* 0x0005620000300800 */
[-C--:B-1----:R-:W-:Y:S02]  /*ae20*/  HMMA.16816.F32.BF16 R52, R76, R84.reuse, R52 ;  /* 0x000000544c34723c */ /* 0x082fe40000041834 */
[----:B------:R1:W1:Y:S01]  /*ae30*/  MUFU.EX2 R214, R88 ;  /* 0x0000005800d67308 */ /* 0x0002620000000800 */
[----:B------:R-:W-:Y:S01]  /*ae40*/  MOV R148, R137 ;  /* 0x0000008900947202 */ /* 0x000fe20000000f00 */
[----:B------:R2:W5:Y:S01]  /*ae50*/  LDL.LU R238, [R1+0x58] ;  /* 0x0000580001ee7983 */ /* 0x0005620000300800 */
[----:B------:R-:W-:Y:S02]  /*ae60*/  MOV R151, R149 ;  /* 0x0000009500977202 */ /* 0x000fe40000000f00 */
[----:B------:R-:W-:Y:S01]  /*ae70*/  MOV R160, R208 ;  /* 0x000000d000a07202 */ /* 0x000fe20000000f00 */
[C---:B------:R-:W-:Y:S04]  /*ae80*/  HMMA.16816.F32.BF16 R56, R80.reuse, R84, R56 ;  /* 0x000000545038723c */ /* 0x040fe80000041838 */
[----:B------:R-:W-:Y:S02]  /*ae90*/  MOV R208, R157 ;  /* 0x0000009d00d07202 */ /* 0x000fe40000000f00 */
[----:B------:R-:W-:Y:S02]  /*aea0*/  MOV R149, R148 ;  /* 0x0000009400957202 */ /* 0x000fe40000000f00 */
[-C--:B------:R-:W-:Y:S04]  /*aeb0*/  HMMA.16816.F32.BF16 R60, R80, R86.reuse, R60 ;  /* 0x00000056503c723c */ /* 0x080fe8000004183c */
[----:B------:R-:W-:Y:S02]  /*aec0*/  MOV R157, R151 ;  /* 0x00000097009d7202 */ /* 0x000fe40000000f00 */
[----:B------:R-:W-:Y:S02]  /*aed0*/  MOV R151, R149 ;  /* 0x0000009500977202 */ /* 0x000fe40000000f00 */
[----:B------:R-:W-:Y:S04]  /*aee0*/  HMMA.16816.F32.BF16 R64, R76, R86, R64 ;  /* 0x000000564c40723c */ /* 0x000fe80000041840 */
[--C-:B-1----:R-:W-:Y:S01]  /*aef0*/  FFMA.FTZ R88, R203, c[0x0][0x2d0], -R107.reuse ;  /* 0x0000b400cb587a23 */ /* 0x102fe2000001086b */
[----:B------:R-:W-:Y:S02]  /*af00*/  MOV R203, R158 ;  /* 0x0000009e00cb7202 */ /* 0x000fe40000000f00 */
[----:B------:R-:W-:Y:S02]  /*af10*/  MOV R158, R155 ;  /* 0x0000009b009e7202 */ /* 0x000fe40000000f00 */
[----:B------:R1:W-:Y:S03]  /*af20*/  MUFU.EX2 R155, R88 ;  /* 0x00000058009b7308 */ /* 0x0003e60000000800 */
[----:B------:R-:W-:Y:S02]  /*af30*/  MOV R161, R203 ;  /* 0x000000cb00a17202 */ /* 0x000fe40000000f00 */
[----:B------:R-:W-:Y:S02]  /*af40*/  MOV R203, R158 ;  /* 0x0000009e00cb7202 */ /* 0x000fe40000000f00 */
[----:B------:R-:W-:Y:S01]  /*af50*/  MOV R148, R201 ;  /* 0x000000c900947202 */ /* 0x000fe20000000f00 */
[--C-:B------:R-:W-:Y:S01]  /*af60*/  FFMA.FTZ R92, R161, c[0x0][0x2d0], -R107.reuse ;  /* 0x0000b400a15c7a23 */ /* 0x100fe2000001086b */
[----:B------:R-:W-:Y:S02]  /*af70*/  F2FP.BF16.PACK_AB R76, R146, R147 ;  /* 0x00000093924c723e */ /* 0x000fe400000010ff */
[----:B------:R-:W-:Y:S01]  /*af80*/  MOV R149, R148 ;  /* 0x0000009400957202 */ /* 0x000fe20000000f00 */
[----:B------:R2:W-:Y:S01]  /*af90*/  MUFU.EX2 R163, R92 ;  /* 0x0000005c00a37308 */ /* 0x0005e20000000800 */
[----:B------:R-:W-:Y:S02]  /*afa0*/  F2FP.BF16.PACK_AB R78, R124, R127 ;  /* 0x0000007f7c4e723e */ /* 0x000fe400000010ff */
[----:B------:R-:W-:Y:S02]  /*afb0*/  F2FP.BF16.PACK_AB R77, R251, R252 ;  /* 0x000000fcfb4d723e */ /* 0x000fe400000010ff */
[----:B------:R-:W-:Y:S02]  /*afc0*/  F2FP.BF16.PACK_AB R79, R249, R248 ;  /* 0x000000f8f94f723e */ /* 0x000fe400000010ff */
[----:B------:R-:W-:Y:S02]  /*afd0*/  F2FP.BF16.PACK_AB R82, R221, R220 ;  /* 0x000000dcdd52723e */ /* 0x000fe400000010ff */
[----:B---3--:R-:W-:Y:S02]  /*afe0*/  F2FP.BF16.PACK_AB R81, R154, R144 ;  /* 0x000000909a51723e */ /* 0x008fe400000010ff */
[----:B------:R-:W-:Y:S01]  /*aff0*/  F2FP.BF16.PACK_AB R83, R153, R152 ;  /* 0x000000989953723e */ /* 0x000fe200000010ff */
[--C-:B-1----:R-:W-:Y:S01]  /*b000*/  FFMA.FTZ R88, R160, c[0x0][0x2d0], -R107.reuse ;  /* 0x0000b400a0587a23 */ /* 0x102fe2000001086b */
[----:B------:R-:W-:Y:S02]  /*b010*/  MOV R160, R208 ;  /* 0x000000d000a07202 */ /* 0x000fe40000000f00 */
[----:B------:R-:W-:Y:S01]  /*b020*/  MOV R208, R157 ;  /* 0x0000009d00d07202 */ /* 0x000fe20000000f00 */
[----:B------:R1:W-:Y:S01]  /*b030*/  MUFU.EX2 R158, R88 ;  /* 0x00000058009e7308 */ /* 0x0003e20000000800 */
[----:B------:R-:W-:Y:S02]  /*b040*/  MOV R157, R151 ;  /* 0x00000097009d7202 */ /* 0x000fe40000000f00 */
[----:B------:R-:W-:Y:S02]  /*b050*/  MOV R161, R160 ;  /* 0x000000a000a17202 */ /* 0x000fe40000000f00 */
[----:B------:R-:W-:Y:S02]  /*b060*/  MOV R160, R203 ;  /* 0x000000cb00a07202 */ /* 0x000fe40000000f00 */
[----:B------:R-:W-:Y:S01]  /*b070*/  MOV R203, R208 ;  /* 0x000000d000cb7202 */ /* 0x000fe20000000f00 */
[----:B--2---:R-:W-:Y:S01]  /*b080*/  FFMA.FTZ R92, R161, c[0x0][0x2d0], -R107 ;  /* 0x0000b400a15c7a23 */ /* 0x004fe2000001086b */
[----:B------:R-:W-:Y:S01]  /*b090*/  MOV R208, R157 ;  /* 0x0000009d00d07202 */ /* 0x000fe20000000f00 */
[--C-:B------:R-:W-:Y:S01]  /*b0a0*/  FFMA.FTZ R84, R160, c[0x0][0x2d0], -R3.reuse ;  /* 0x0000b400a0547a23 */ /* 0x100fe20000010803 */
[----:B------:R-:W-:Y:S01]  /*b0b0*/  MOV R160, R203 ;  /* 0x000000cb00a07202 */ /* 0x000fe20000000f00 */
[----:B------:R2:W3:Y:S01]  /*b0c0*/  MUFU.EX2 R162, R92 ;  /* 0x0000005c00a27308 */ /* 0x0004e20000000800 */
[----:B------:R-:W-:Y:S02]  /*b0d0*/  MOV R203, R208 ;  /* 0x000000d000cb7202 */ /* 0x000fe40000000f00 */
[----:B------:R-:W-:Y:S01]  /*b0e0*/  MOV R151, R149 ;  /* 0x0000009500977202 */ /* 0x000fe20000000f00 */
[--C-:B------:R-:W-:Y:S01]  /*b0f0*/  FFMA.FTZ R80, R160, c[0x0][0x2d0], -R3.reuse ;  /* 0x0000b400a0507a23 */ /* 0x100fe20000010803 */
[----:B------:R-:W-:Y:S02]  /*b100*/  MOV R160, R203 ;  /* 0x000000cb00a07202 */ /* 0x000fe40000000f00 */
[----:B------:R-:W-:Y:S02]  /*b110*/  MOV R203, R156 ;  /* 0x0000009c00cb7202 */ /* 0x000fe40000000f00 */
[----:B------:R-:W-:Y:S01]  /*b120*/  MOV R157, R151 ;  /* 0x00000097009d7202 */ /* 0x000fe20000000f00 */
[----:B------:R3:W-:Y:S01]  /*b130*/  MUFU.EX2 R156, R80 ;  /* 0x00000050009c7308 */ /* 0x0007e20000000800 */
[----:B------:R-:W-:Y:S01]  /*b140*/  MOV R137, R136 ;  /* 0x0000008800897202 */ /* 0x000fe20000000f00 */
[----:B-1----:R-:W1:Y:S01]  /*b150*/  LDSM.16.MT88.4 R88, [R224+0x1100] ;  /* 0x00110000e058783b */ /* 0x002e620000004200 */
[----:B------:R-:W-:Y:S02]  /*b160*/  MOV R208, R157 ;  /* 0x0000009d00d07202 */ /* 0x000fe40000000f00 */
[----:B------:R-:W-:Y:S04]  /*b170*/  MOV R136, R239 ;  /* 0x000000ef00887202 */ /* 0x000fe80000000f00 */
[----:B------:R-:W-:Y:S01]  /*b180*/  MOV R201, R136 ;  /* 0x0000008800c97202 */ /* 0x000fe20000000f00 */
[----:B------:R4:W1:Y:S01]  /*b190*/  MUFU.EX2 R157, R84 ;  /* 0x00000054009d7308 */ /* 0x0008620000000800 */
[----:B------:R1:W5:Y:S01]  /*b1a0*/  LDL.LU R239, [R1+0x54] ;  /* 0x0000540001ef7983 */ /* 0x0003620000300800 */
[----:B------:R-:W-:Y:S01]  /*b1b0*/  MOV R136, R135 ;  /* 0x0000008700887202 */ /* 0x000fe20000000f00 */
[--C-:B--2---:R-:W-:Y:S01]  /*b1c0*/  FFMA.FTZ R92, R208, c[0x0][0x2d0], -R3.reuse ;  /* 0x0000b400d05c7a23 */ /* 0x104fe20000010803 */
[----:B------:R-:W-:Y:S02]  /*b1d0*/  MOV R135, R133 ;  /* 0x0000008500877202 */ /* 0x000fe40000000f00 */
[----:B------:R-:W-:Y:S02]  /*b1e0*/  MOV R133, R240 ;  /* 0x000000f000857202 */ /* 0x000fe40000000f00 */
[----:B------:R2:W5:Y:S01]  /*b1f0*/  LDL.LU R240, [R1+0x50] ;  /* 0x0000500001f07983 */ /* 0x0005620000300800 */
[----:B------:R-:W-:Y:S02]  /*b200*/  MOV R148, R201 ;  /* 0x000000c900947202 */ /* 0x000fe40000000f00 */
[----:B------:R-:W-:Y:S01]  /*b210*/  MOV R201, R136 ;  /* 0x0000008800c97202 */ /* 0x000fe20000000f00 */
[----:B---3--:R-:W-:Y:S01]  /*b220*/  FFMA.FTZ R80, R160, c[0x0][0x2d0], -R3 ;  /* 0x0000b400a0507a23 */ /* 0x008fe20000010803 */
[----:B------:R-:W-:Y:S02]  /*b230*/  MOV R149, R148 ;  /* 0x0000009400957202 */ /* 0x000fe40000000f00 */
[----:B------:R-:W-:Y:S01]  /*b240*/  MOV R148, R201 ;  /* 0x000000c900947202 */ /* 0x000fe20000000f00 */
[----:B------:R3:W-:Y:S01]  /*b250*/  MUFU.EX2 R160, R80 ;  /* 0x0000005000a07308 */ /* 0x0007e20000000800 */
[----:B------:R-:W-:Y:S02]  /*b260*/  MOV R151, R149 ;  /* 0x0000009500977202 */ /* 0x000fe40000000f00 */
[----:B------:R-:W-:Y:S02]  /*b270*/  MOV R149, R148 ;  /* 0x0000009400957202 */ /* 0x000fe40000000f00 */
[----:B------:R-:W-:Y:S01]  /*b280*/  MOV R148, R143 ;  /* 0x0000008f00947202 */ /* 0x000fe20000000f00 */
[----:B----4-:R-:W4:Y:S01]  /*b290*/  LDSM.16.MT88.4 R84, [R227+0x1100] ;  /* 0x00110000e354783b */ /* 0x010f220000004200 */
[----:B------:R-:W-:Y:S02]  /*b2a0*/  MOV R208, R151 ;  /* 0x0000009700d07202 */ /* 0x000fe40000000f00 */
[----:B------:R-:W-:Y:S02]  /*b2b0*/  MOV R143, R139 ;  /* 0x0000008b008f7202 */ /* 0x000fe40000000f00 */
[----:B------:R-:W-:Y:S02]  /*b2c0*/  MOV R139, R118 ;  /* 0x00000076008b7202 */ /* 0x000fe40000000f00 */
[----:B------:R-:W-:Y:S01]  /*b2d0*/  MOV R118, R119 ;  /* 0x0000007700767202 */ /* 0x000fe20000000f00 */
[-C--:B-1----:R-:W-:Y:S03]  /*b2e0*/  HMMA.16816.F32.BF16 R4, R76, R88.reuse, R4 ;  /* 0x000000584c04723c */ /* 0x082fe60000041804 */
[----:B------:R-:W-:Y:S02]  /*b2f0*/  MOV R151, R139 ;  /* 0x0000008b00977202 */ /* 0x000fe40000000f00 */
[----:B------:R-:W-:Y:S02]  /*b300*/  MOV R139, R118 ;  /* 0x00000076008b7202 */ /* 0x000fe40000000f00 */
[----:B------:R1:W1:Y:S01]  /*b310*/  MUFU.EX2 R118, R92 ;  /* 0x0000005c00767308 */ /* 0x0002620000000800 */
[----:B------:R-:W-:Y:S04]  /*b320*/  MOV R136, R135 ;  /* 0x0000008700887202 */ /* 0x000fe80000000f00 */
[----:B---3--:R-:W-:Y:S02]  /*b330*/  F2FP.BF16.PACK_AB R80, R223, R145 ;  /* 0x00000091df50723e */ /* 0x008fe400000010ff */
[----:B------:R-:W-:Y:S02]  /*b340*/  MOV R201, R136 ;  /* 0x0000008800c97202 */ /* 0x000fe40000000f00 */
[----:B------:R-:W-:Y:S02]  /*b350*/  MOV R135, R134 ;  /* 0x0000008600877202 */ /* 0x000fe40000000f00 */
[----:B------:R-:W-:Y:S01]  /*b360*/  MOV R134, R106 ;  /* 0x0000006a00867202 */ /* 0x000fe20000000f00 */
[C---:B------:R-:W-:Y:S04]  /*b370*/  HMMA.16816.F32.BF16 R8, R80.reuse, R88, R8 ;  /* 0x000000585008723c */ /* 0x040fe80000041808 */
[----:B------:R-:W-:Y:S02]  /*b380*/  MOV R106, R233 ;  /* 0x000000e9006a7202 */ /* 0x000fe40000000f00 */
[----:B------:R2:W5:Y:S01]  /*b390*/  LDL.LU R233, [R1+0x4c] ;  /* 0x00004c0001e97983 */ /* 0x0005620000300800 */
[--C-:B------:R-:W-:Y:S01]  /*b3a0*/  FFMA.FTZ R88, R203, c[0x0][0x2d0], -R105.reuse ;  /* 0x0000b400cb587a23 */ /* 0x100fe20000010869 */
[-C--:B------:R-:W-:Y:S03]  /*b3b0*/  HMMA.16816.F32.BF16 R12, R80, R90.reuse, R12 ;  /* 0x0000005a500c723c */ /* 0x080fe6000004180c */
[----:B------:R3:W-:Y:S01]  /*b3c0*/  MUFU.EX2 R161, R88 ;  /* 0x0000005800a17308 */ /* 0x0007e20000000800 */
[----:B-1----:R-:W1:Y:S01]  /*b3d0*/  LDSM.16.MT88.4 R92, [R225+0x1100] ;  /* 0x00110000e15c783b */ /* 0x002e620000004200 */
[--C-:B------:R-:W-:Y:S01]  /*b3e0*/  FFMA.FTZ R106, R106, c[0x0][0x2d0], -R100.reuse ;  /* 0x0000b4006a6a7a23 */ /* 0x100fe20000010864 */
[----:B------:R-:W-:Y:S02]  /*b3f0*/  MOV R136, R135 ;  /* 0x0000008700887202 */ /* 0x000fe40000000f00 */
[C---:B------:R-:W-:Y:S04]  /*b400*/  HMMA.16816.F32.BF16 R16, R76.reuse, R90, R16 ;  /* 0x0000005a4c10723c */ /* 0x040fe80000041810 */
[----:B------:R-:W-:Y:S02]  /*b410*/  MOV R135, R193 ;  /* 0x000000c100877202 */ /* 0x000fe40000000f00 */
[----:B------:R-:W-:Y:S02]  /*b420*/  MOV R193, R194 ;  /* 0x000000c200c17202 */ /* 0x000fe40000000f00 */
[-C--:B----4-:R-:W-:Y:S04]  /*b430*/  HMMA.16816.F32.BF16 R20, R76, R84.reuse, R20 ;  /* 0x000000544c14723c */ /* 0x090fe80000041814 */
[----:B------:R-:W-:Y:S02]  /*b440*/  MOV R194, R234 ;  /* 0x000000ea00c27202 */ /* 0x000fe40000000f00 */
[----:B------:R2:W5:Y:S02]  /*b450*/  LDL.LU R234, [R1+0x48] ;  /* 0x0000480001ea7983 */ /* 0x0005640000300800 */
[C---:B------:R-:W-:Y:S02]  /*b460*/  HMMA.16816.F32.BF16 R24, R80.reuse, R84, R24 ;  /* 0x000000545018723c */ /* 0x040fe40000041818 */
[----:B------:R2:W5:Y:S02]  /*b470*/  LDL.LU R119, [R1+0x44] ;  /* 0x0000440001777983 */ /* 0x0005640000300800 */
[--C-:B---3--:R-:W-:Y:S03]  /*b480*/  FFMA.FTZ R88, R208, c[0x0][0x2d0], -R105.reuse ;  /* 0x0000b400d0587a23 */ /* 0x108fe60000010869 */
[--C-:B------:R-:W-:Y:S01]  /*b490*/  FFMA.FTZ R84, R149, c[0x0][0x2d0], -R100.reuse ;  /* 0x0000b40095547a23 */ /* 0x100fe20000010864 */
[-C--:B------:R-:W-:Y:S01]  /*b4a0*/  HMMA.16816.F32.BF16 R28, R80, R86.reuse, R28 ;  /* 0x00000056501c723c */ /* 0x080fe2000004181c */
[----:B------:R3:W-:Y:S03]  /*b4b0*/  MUFU.EX2 R211, R88 ;  /* 0x0000005800d37308 */ /* 0x0007e60000000800 */
[----:B------:R-:W-:Y:S02]  /*b4c0*/  MOV R149, R132 ;  /* 0x0000008400957202 */ /* 0x000fe40000000f00 */
[----:B------:R-:W-:Y:S02]  /*b4d0*/  MOV R132, R186 ;  /* 0x000000ba00847202 */ /* 0x000fe40000000f00 */
[C---:B------:R-:W-:Y:S03]  /*b4e0*/  HMMA.16816.F32.BF16 R32, R76.reuse, R86, R32 ;  /* 0x000000564c20723c */ /* 0x040fe60000041820 */
[----:B------:R4:W-:Y:S05]  /*b4f0*/  MUFU.EX2 R209, R84 ;  /* 0x0000005400d17308 */ /* 0x0009ea0000000800 */
[-C--:B-1----:R-:W-:Y:S08]  /*b500*/  HMMA.16816.F32.BF16 R36, R76, R92.reuse, R36 ;  /* 0x0000005c4c24723c */ /* 0x082ff00000041824 */
[C---:B------:R-:W-:Y:S04]  /*b510*/  HMMA.16816.F32.BF16 R40, R80.reuse, R92, R40 ;  /* 0x0000005c5028723c */ /* 0x040fe80000041828 */
[----:B---3--:R-:W-:Y:S01]  /*b520*/  FFMA.FTZ R88, R151, c[0x0][0x2d0], -R105 ;  /* 0x0000b40097587a23 */ /* 0x008fe20000010869 */
[----:B------:R-:W-:Y:S03]  /*b530*/  MOV R151, R111 ;  /* 0x0000006f00977202 */ /* 0x000fe60000000f00 */
[-C--:B------:R-:W-:Y:S01]  /*b540*/  HMMA.16816.F32.BF16 R44, R80, R94.reuse, R44 ;  /* 0x0000005e502c723c */ /* 0x080fe2000004182c */
[----:B------:R1:W-:Y:S03]  /*b550*/  MUFU.EX2 R212, R88 ;  /* 0x0000005800d47308 */ /* 0x0003e60000000800 */
[--C-:B----4-:R-:W-:Y:S01]  /*b560*/  FFMA.FTZ R84, R198, c[0x0][0x2d0], -R100.reuse ;  /* 0x0000b400c6547a23 */ /* 0x110fe20000010864 */
[----:B------:R-:W-:Y:S03]  /*b570*/  MOV R198, R207 ;  /* 0x000000cf00c67202 */ /* 0x000fe60000000f00 */
[C---:B------:R-:W-:Y:S03]  /*b580*/  HMMA.16816.F32.BF16 R48, R76.reuse, R94, R48 ;  /* 0x0000005e4c30723c */ /* 0x040fe60000041830 */
[----:B------:R3:W-:Y:S01]  /*b590*/  MUFU.EX2 R207, R84 ;  /* 0x0000005400cf7308 */ /* 0x0007e20000000800 */
[----:B------:R-:W-:Y:S09]  /*b5a0*/  FFMA.FTZ R92, R198, c[0x0][0x2d0], -R107 ;  /* 0x0000b400c65c7a23 */ /* 0x000ff2000001086b */
[----:B------:R4:W-:Y:S01]  /*b5b0*/  MUFU.EX2 R169, R92 ;  /* 0x0000005c00a97308 */ /* 0x0009e20000000800 */
[----:B-1----:R-:W-:Y:S01]  /*b5c0*/  FFMA.FTZ R88, R150, c[0x0][0x2d0], -R105 ;  /* 0x0000b40096587a23 */ /* 0x002fe20000010869 */
[----:B------:R-:W-:Y:S02]  /*b5d0*/  MOV R150, R131 ;  /* 0x0000008300967202 */ /* 0x000fe40000000f00 */
[----:B------:R-:W-:Y:S06]  /*b5e0*/  MOV R131, R184 ;  /* 0x000000b800837202 */ /* 0x000fec0000000f00 */
[----:B------:R1:W-:Y:S01]  /*b5f0*/  MUFU.EX2 R210, R88 ;  /* 0x0000005800d27308 */ /* 0x0003e20000000800 */
[--C-:B---3--:R-:W-:Y:S09]  /*b600*/  FFMA.FTZ R84, R148, c[0x0][0x2d0], -R100.reuse ;  /* 0x0000b40094547a23 */ /* 0x108ff20000010864 */
[----:B------:R3:W-:Y:S01]  /*b610*/  MUFU.EX2 R208, R84 ;  /* 0x0000005400d07308 */ /* 0x0007e20000000800 */
[----:B----4-:R-:W-:Y:S09]  /*b620*/  FFMA.FTZ R92, R143, c[0x0][0x2d0], -R107 ;  /* 0x0000b4008f5c7a23 */ /* 0x010ff2000001086b */
[----:B------:R4:W-:Y:S01]  /*b630*/  MUFU.EX2 R170, R92 ;  /* 0x0000005c00aa7308 */ /* 0x0009e20000000800 */
[----:B-1----:R-:W1:Y:S09]  /*b640*/  LDSM.16.MT88.4 R88, [R226+0x1100] ;  /* 0x00110000e258783b */ /* 0x002e720000004200 */
[----:B------:R-:W-:Y:S01]  /*b650*/  MUFU.EX2 R184, R104 ;  /* 0x0000006800b87308 */ /* 0x000fe20000000800 */
[--C-:B---3--:R-:W-:Y:S01]  /*b660*/  FFMA.FTZ R84, R138, c[0x0][0x2d0], -R100.reuse ;  /* 0x0000b4008a547a23 */ /* 0x108fe20000010864 */
[----:B------:R-:W-:Y:S02]  /*b670*/  MOV R138, R137 ;  /* 0x00000089008a7202 */ /* 0x000fe40000000f00 */
[----:B------:R-:W-:Y:S02]  /*b680*/  MOV R137, R192 ;  /* 0x000000c000897202 */ /* 0x000fe40000000f00 */
[----:B------:R-:W-:Y:S02]  /*b690*/  MOV R192, R117 ;  /* 0x0000007500c07202 */ /* 0x000fe40000000f00 */
[----:B------:R-:W-:Y:S02]  /*b6a0*/  MOV R117, R206 ;  /* 0x000000ce00757202 */ /* 0x000fe40000000f00 */
[----:B------:R3:W-:Y:S01]  /*b6b0*/  MUFU.EX2 R206, R84 ;  /* 0x0000005400ce7308 */ /* 0x0007e20000000800 */
[----:B----4-:R-:W-:Y:S02]  /*b6c0*/  FFMA.FTZ R92, R230, c[0x0][0x2d0], -R3 ;  /* 0x0000b400e65c7a23 */ /* 0x010fe40000010803 */
[----:B------:R2:W5:Y:S01]  /*b6d0*/  LDL.LU R230, [R1+0x40] ;  /* 0x0000400001e67983 */ /* 0x0005620000300800 */
[-C--:B-1----:R-:W-:Y:S03]  /*b6e0*/  HMMA.16816.F32.BF16 R52, R76, R88.reuse, R52 ;  /* 0x000000584c34723c */ /* 0x082fe60000041834 */
[--C-:B---3--:R-:W-:Y:S04]  /*b6f0*/  FFMA.FTZ R84, R201, c[0x0][0x2d0], -R107.reuse ;  /* 0x0000b400c9547a23 */ /* 0x108fe8000001086b */
[----:B------:R1:W-:Y:S01]  /*b700*/  MUFU.EX2 R171, R84 ;  /* 0x0000005400ab7308 */ /* 0x0003e20000000800 */
[C---:B------:R-:W-:Y:S07]  /*b710*/  HMMA.16816.F32.BF16 R56, R80.reuse, R88, R56 ;  /* 0x000000585038723c */ /* 0x040fee0000041838 */
[----:B------:R-:W-:Y:S01]  /*b720*/  FFMA.FTZ R88, R139, c[0x0][0x2d0], -R107 ;  /* 0x0000b4008b587a23 */ /* 0x000fe2000001086b */
[-C--:B------:R-:W-:Y:S03]  /*b730*/  HMMA.16816.F32.BF16 R60, R80, R90.reuse, R60 ;  /* 0x0000005a503c723c */ /* 0x080fe6000004183c */
[----:B------:R3:W-:Y:S01]  /*b740*/  MUFU.EX2 R168, R88 ;  /* 0x0000005800a87308 */ /* 0x0007e20000000800 */
[----:B------:R-:W-:Y:S02]  /*b750*/  MOV R139, R137 ;  /* 0x00000089008b7202 */ /* 0x000fe40000000f00 */
[----:B------:R-:W-:Y:S01]  /*b760*/  MOV R137, R135 ;  /* 0x0000008700897202 */ /* 0x000fe20000000f00 */
[--C-:B------:R-:W-:Y:S01]  /*b770*/  FFMA.FTZ R80, R138, c[0x0][0x2d0], -R3.reuse ;  /* 0x0000b4008a507a23 */ /* 0x100fe20000010803 */
[----:B------:R-:W-:Y:S04]  /*b780*/  HMMA.16816.F32.BF16 R64, R76, R90, R64 ;  /* 0x0000005a4c40723c */ /* 0x000fe80000041840 */
[----:B------:R-:W-:Y:S02]  /*b790*/  MOV R138, R192 ;  /* 0x000000c0008a7202 */ /* 0x000fe40000000f00 */
[----:B------:R-:W-:Y:S01]  /*b7a0*/  MOV R192, R117 ;  /* 0x0000007500c07202 */ /* 0x000fe20000000f00 */
[----:B-1----:R-:W1:Y:S01]  /*b7b0*/  LDSM.16.MT88.4 R84, [R224+0x1900] ;  /* 0x00190000e054783b */ /* 0x002e620000004200 */
[----:B------:R4:W-:Y:S01]  /*b7c0*/  MUFU.EX2 R117, R80 ;  /* 0x0000005000757308 */ /* 0x0009e20000000800 */
[----:B------:R-:W-:Y:S03]  /*b7d0*/  MOV R135, R114 ;  /* 0x0000007200877202 */ /* 0x000fe60000000f00 */
[----:B------:R-:W-:Y:S02]  /*b7e0*/  F2FP.BF16.PACK_AB R76, R219, R217 ;  /* 0x000000d9db4c723e */ /* 0x000fe400000010ff */
[----:B------:R-:W-:Y:S02]  /*b7f0*/  F2FP.BF16.PACK_AB R78, R218, R216 ;  /* 0x000000d8da4e723e */ /* 0x000fe400000010ff */
[----:B------:R-:W-:Y:S02]  /*b800*/  F2FP.BF16.PACK_AB R77, R215, R213 ;  /* 0x000000d5d74d723e */ /* 0x000fe400000010ff */
[----:B------:R-:W-:Y:S01]  /*b810*/  F2FP.BF16.PACK_AB R79, R214, R159 ;  /* 0x0000009fd64f723e */ /* 0x000fe200000010ff */
[----:B---3--:R-:W3:Y:S01]  /*b820*/  LDSM.16.MT88.4 R88, [R227+0x1900] ;  /* 0x00190000e358783b */ /* 0x008ee20000004200 */
[----:B------:R-:W-:Y:S02]  /*b830*/  F2FP.BF16.PACK_AB R82, R162, R163 ;  /* 0x000000a3a252723e */ /* 0x000fe400000010ff */
[----:B------:R-:W-:Y:S02]  /*b840*/  F2FP.BF16.PACK_AB R81, R156, R157 ;  /* 0x0000009d9c51723e */ /* 0x000fe400000010ff */
[----:B------:R-:W-:Y:S01]  /*b850*/  F2FP.BF16.PACK_AB R83, R118, R160 ;  /* 0x000000a07653723e */ /* 0x000fe200000010ff */
[--C-:B----4-:R-:W-:Y:S01]  /*b860*/  FFMA.FTZ R80, R136, c[0x0][0x2d0], -R3.reuse ;  /* 0x0000b40088507a23 */ /* 0x110fe20000010803 */
[----:B------:R-:W-:Y:S02]  /*b870*/  MOV R136, R115 ;  /* 0x0000007300887202 */ /* 0x000fe40000000f00 */
[----:B------:R4:W-:Y:S10]  /*b880*/  MUFU.EX2 R115, R92 ;  /* 0x0000005c00737308 */ /* 0x0009f40000000800 */
[----:B------:R2:W-:Y:S01]  /*b890*/  MUFU.EX2 R114, R80 ;  /* 0x0000005000727308 */ /* 0x0005e20000000800 */
[-C--:B-1----:R-:W-:Y:S01]  /*b8a0*/  HMMA.16816.F32.BF16 R4, R76, R84.reuse, R4 ;  /* 0x000000544c04723c */ /* 0x082fe20000041804 */
[----:B----4-:R-:W1:Y:S02]  /*b8b0*/  LDSM.16.MT88.4 R92, [R225+0x1900] ;  /* 0x00190000e15c783b */ /* 0x010e640000004200 */
[----:B--2---:R-:W-:Y:S07]  /*b8c0*/  F2FP.BF16.PACK_AB R80, R158, R155 ;  /* 0x0000009b9e50723e */ /* 0x004fee00000010ff */
[C---:B------:R-:W-:Y:S07]  /*b8d0*/  HMMA.16816.F32.BF16 R8, R80.reuse, R84, R8 ;  /* 0x000000545008723c */ /* 0x040fee0000041808 */
[----:B------:R-:W-:Y:S01]  /*b8e0*/  FFMA.FTZ R84, R139, c[0x0][0x2d0], -R3 ;  /* 0x0000b4008b547a23 */ /* 0x000fe20000010803 */
[-C--:B------:R-:W-:Y:S04]  /*b8f0*/  HMMA.16816.F32.BF16 R12, R80, R86.reuse, R12 ;  /* 0x00000056500c723c */ /* 0x080fe8000004180c */
[----:B------:R-:W-:Y:S02]  /*b900*/  MOV R139, R138 ;  /* 0x0000008a008b7202 */ /* 0x000fe40000000f00 */
[----:B------:R-:W-:Y:S02]  /*b910*/  MOV R138, R116 ;  /* 0x00000074008a7202 */ /* 0x000fe40000000f00 */
[C---:B------:R-:W-:Y:S01]  /*b920*/  HMMA.16816.F32.BF16 R16, R76.reuse, R86, R16 ;  /* 0x000000564c10723c */ /* 0x040fe20000041810 */
[----:B------:R2:W-:Y:S07]  /*b930*/  MUFU.EX2 R116, R84 ;  /* 0x0000005400747308 */ /* 0x0005ee0000000800 */
[-C--:B---3--:R-:W-:Y:S08]  /*b940*/  HMMA.16816.F32.BF16 R20, R76, R88.reuse, R20 ;  /* 0x000000584c14723c */ /* 0x088ff00000041814 */
[C---:B------:R-:W-:Y:S07]  /*b950*/  HMMA.16816.F32.BF16 R24, R80.reuse, R88, R24 ;  /* 0x000000585018723c */ /* 0x040fee0000041818 */
[--C-:B------:R-:W-:Y:S01]  /*b960*/  FFMA.FTZ R88, R139, c[0x0][0x2d0], -R100.reuse ;  /* 0x0000b4008b587a23 */ /* 0x100fe20000010864 */
[-C--:B------:R-:W-:Y:S01]  /*b970*/  HMMA.16816.F32.BF16 R28, R80, R90.reuse, R28 ;  /* 0x0000005a501c723c */ /* 0x080fe2000004181c */
[----:B------:R-:W3:Y:S02]  /*b980*/  LDL.LU R139, [R1+0x10] ;  /* 0x00001000018b7983 */ /* 0x000ee40000300800 */
[----:B------:R4:W-:Y:S01]  /*b990*/  MUFU.EX2 R174, R88 ;  /* 0x0000005800ae7308 */ /* 0x0009e20000000800 */
[--C-:B--2---:R-:W-:Y:S04]  /*b9a0*/  FFMA.FTZ R84, R205, c[0x0][0x2d0], -R105.reuse ;  /* 0x0000b400cd547a23 */ /* 0x104fe80000010869 */
[C---:B------:R-:W-:Y:S05]  /*b9b0*/  HMMA.16816.F32.BF16 R32, R76.reuse, R90, R32 ;  /* 0x0000005a4c20723c */ /* 0x040fea0000041820 */
[----:B------:R2:W-:Y:S03]  /*b9c0*/  MUFU.EX2 R205, R84 ;  /* 0x0000005400cd7308 */ /* 0x0005e60000000800 */
[-C--:B-1----:R-:W-:Y:S08]  /*b9d0*/  HMMA.16816.F32.BF16 R36, R76, R92.reuse, R36 ;  /* 0x0000005c4c24723c */ /* 0x082ff00000041824 */
[C---:B------:R-:W-:Y:S04]  /*b9e0*/  HMMA.16816.F32.BF16 R40, R80.reuse, R92, R40 ;  /* 0x0000005c5028723c */ /* 0x040fe80000041828 */
[--C-:B----4-:R-:W-:Y:S02]  /*b9f0*/  FFMA.FTZ R88, R138, c[0x0][0x2d0], -R100.reuse ;  /* 0x0000b4008a587a23 */ /* 0x110fe40000010864 */
[----:B------:R-:W4:Y:S02]  /*ba00*/  LDL.LU R138, [R1+0x14] ;  /* 0x00001400018a7983 */ /* 0x000f240000300800 */
[-C--:B------:R-:W-:Y:S01]  /*ba10*/  HMMA.16816.F32.BF16 R44, R80, R94.reuse, R44 ;  /* 0x0000005e502c723c */ /* 0x080fe2000004182c */
[----:B------:R1:W-:Y:S03]  /*ba20*/  MUFU.EX2 R173, R88 ;  /* 0x0000005800ad7308 */ /* 0x0003e60000000800 */
[----:B--2---:R-:W-:Y:S01]  /*ba30*/  FFMA.FTZ R84, R137, c[0x0][0x2d0], -R105 ;  /* 0x0000b40089547a23 */ /* 0x004fe20000010869 */
[----:B------:R-:W-:Y:S03]  /*ba40*/  MOV R137, R136 ;  /* 0x0000008800897202 */ /* 0x000fe60000000f00 */
[C---:B------:R-:W-:Y:S03]  /*ba50*/  HMMA.16816.F32.BF16 R48, R76.reuse, R94, R48 ;  /* 0x0000005e4c30723c */ /* 0x040fe60000041830 */
[----:B------:R2:W-:Y:S01]  /*ba60*/  MUFU.EX2 R175, R84 ;  /* 0x0000005400af7308 */ /* 0x0005e20000000800 */
[----:B------:R-:W-:Y:S02]  /*ba70*/  MOV R136, R135 ;  /* 0x0000008700887202 */ /* 0x000fe40000000f00 */
[----:B------:R-:W-:Y:S06]  /*ba80*/  MOV R135, R204 ;  /* 0x000000cc00877202 */ /* 0x000fec0000000f00 */
[----:B------:R-:W-:Y:S01]  /*ba90*/  FFMA.FTZ R92, R135, c[0x0][0x2d0], -R107 ;  /* 0x0000b400875c7a23 */ /* 0x000fe2000001086b */
[----:B------:R-:W-:Y:S02]  /*baa0*/  MOV R135, R134 ;  /* 0x0000008600877202 */ /* 0x000fe40000000f00 */
[----:B------:R-:W-:Y:S01]  /*bab0*/  MOV R134, R133 ;  /* 0x0000008500867202 */ /* 0x000fe20000000f00 */
[--C-:B-1----:R-:W-:Y:S01]  /*bac0*/  FFMA.FTZ R88, R98, c[0x0][0x2d0], -R100.reuse ;  /* 0x0000b40062587a23 */ /* 0x102fe20000010864 */
[----:B------:R-:W-:Y:S02]  /*bad0*/  MOV R133, R194 ;  /* 0x000000c200857202 */ /* 0x000fe40000000f00 */
[----:B------:R1:W-:Y:S01]  /*bae0*/  MUFU.EX2 R194, R92 ;  /* 0x0000005c00c27308 */ /* 0x0003e20000000800 */
[----:B------:R-:W-:Y:S02]  /*baf0*/  MOV R143, R134 ;  /* 0x00000086008f7202 */ /* 0x000fe40000000f00 */
[----:B------:R-:W-:Y:S02]  /*bb00*/  MOV R148, R133 ;  /* 0x0000008500947202 */ /* 0x000fe40000000f00 */
[----:B------:R-:W-:Y:S01]  /*bb10*/  MOV R133, R187 ;  /* 0x000000bb00857202 */ /* 0x000fe20000000f00 */
[----:B--2---:R-:W-:Y:S01]  /*bb20*/  FFMA.FTZ R84, R96, c[0x0][0x2d0], -R105 ;  /* 0x0000b40060547a23 */ /* 0x004fe20000010869 */
[----:B------:R-:W-:Y:S03]  /*bb30*/  MOV R134, R185 ;  /* 0x000000b900867202 */ /* 0x000fe60000000f00 */
[----:B------:R2:W-:Y:S01]  /*bb40*/  MUFU.EX2 R198, R88 ;  /* 0x0000005800c67308 */ /* 0x0005e20000000800 */
[----:B------:R-:W-:Y:S05]  /*bb50*/  MOV R185, R110 ;  /* 0x0000006e00b97202 */ /* 0x000fea0000000f00 */
[--C-:B------:R-:W-:Y:S04]  /*bb60*/  FFMA.FTZ R104, R185, c[0x0][0x2d0], -R107.reuse ;  /* 0x0000b400b9687a23 */ /* 0x100fe8000001086b */
[----:B------:R2:W-:Y:S01]  /*bb70*/  MUFU.EX2 R204, R84 ;  /* 0x0000005400cc7308 */ /* 0x0005e20000000800 */
[----:B-1----:R-:W-:Y:S09]  /*bb80*/  FFMA.FTZ R92, R193, c[0x0][0x2d0], -R107 ;  /* 0x0000b400c15c7a23 */ /* 0x002ff2000001086b */
[----:B------:R1:W-:Y:S01]  /*bb90*/  MUFU.EX2 R193, R92 ;  /* 0x0000005c00c17308 */ /* 0x0003e20000000800 */
[--C-:B--2---:R-:W-:Y:S09]  /*bba0*/  FFMA.FTZ R88, R99, c[0x0][0x2d0], -R100.reuse ;  /* 0x0000b40063587a23 */ /* 0x104ff20000010864 */
[----:B------:R2:W-:Y:S01]  /*bbb0*/  MUFU.EX2 R201, R88 ;  /* 0x0000005800c97308 */ /* 0x0005e20000000800 */
[--C-:B------:R-:W-:Y:S02]  /*bbc0*/  FFMA.FTZ R84, R97, c[0x0][0x2d0], -R105.reuse ;  /* 0x0000b40061547a23 */ /* 0x100fe40000010869 */
[----:B------:R-:W-:Y:S01]  /*bbd0*/  FFMA.FTZ R105, R113, c[0x0][0x2d0], -R105 ;  /* 0x0000b40071697a23 */ /* 0x000fe20000010869 */
[----:B------:R-:W-:Y:S01]  /*bbe0*/  LDSM.16.MT88.4 R96, [R225+0x2100] ;  /* 0x00210000e160783b */ /* 0x000fe20000004200 */
[----:B------:R-:W-:Y:S05]  /*bbf0*/  FFMA.FTZ R113, R112, c[0x0][0x2d0], -R100 ;  /* 0x0000b40070717a23 */ /* 0x000fea0000010864 */
[----:B------:R2:W-:Y:S01]  /*bc00*/  MUFU.EX2 R203, R84 ;  /* 0x0000005400cb7308 */ /* 0x0005e20000000800 */
[----:B------:R-:W-:Y:S01]  /*bc10*/  FFMA.FTZ R100, R189, c[0x0][0x2d0], -R3 ;  /* 0x0000b400bd647a23 */ /* 0x000fe20000010803 */
[----:B-1----:R-:W-:Y:S08]  /*bc20*/  LDSM.16.MT88.4 R92, [R227+0x2100] ;  /* 0x00210000e35c783b */ /* 0x002ff00000004200 */
[----:B------:R1:W-:Y:S01]  /*bc30*/  MUFU.EX2 R110, R100 ;  /* 0x00000064006e7308 */ /* 0x0003e20000000800 */
[----:B--2---:R-:W-:Y:S02]  /*bc40*/  FFMA.FTZ R88, R137, c[0x0][0x2d0], -R107 ;  /* 0x0000b40089587a23 */ /* 0x004fe4000001086b */
[----:B------:R-:W4:Y:S07]  /*bc50*/  LDL.LU R137, [R1+0x1c] ;  /* 0x00001c0001897983 */ /* 0x000f2e0000300800 */
[----:B------:R1:W-:Y:S01]  /*bc60*/  MUFU.EX2 R172, R88 ;  /* 0x0000005800ac7308 */ /* 0x0003e20000000800 */
[----:B------:R-:W1:Y:S09]  /*bc70*/  LDSM.16.MT88.4 R84, [R226+0x1900] ;  /* 0x00190000e254783b */ /* 0x000e720000004200 */
[----:B------:R1:W-:Y:S02]  /*bc80*/  MUFU.EX2 R186, R105 ;  /* 0x0000006900ba7308 */ /* 0x0003e40000000800 */
[----:B-1----:R-:W-:Y:S08]  /*bc90*/  FFMA.FTZ R100, R148, c[0x0][0x2d0], -R3 ;  /* 0x0000b40094647a23 */ /* 0x002ff00000010803 */
[----:B------:R1:W1:Y:S01]  /*bca0*/  MUFU.EX2 R185, R106 ;  /* 0x0000006a00b97308 */ /* 0x0002620000000800 */
[----:B------:R-:W1:Y:S09]  /*bcb0*/  LDSM.16.MT88.4 R88, [R224+0x2100] ;  /* 0x00210000e058783b */ /* 0x000e720000004200 */
[----:B------:R-:W1:Y:S01]  /*bcc0*/  MUFU.EX2 R113, R113 ;  /* 0x0000007100717308 */ /* 0x000e620000000800 */
[--C-:B------:R-:W-:Y:S09]  /*bcd0*/  FFMA.FTZ R105, R151, c[0x0][0x2d0], -R107.reuse ;  /* 0x0000b40097697a23 */ /* 0x100ff2000001086b */
[----:B------:R-:W1:Y:S01]  /*bce0*/  MUFU.EX2 R187, R103 ;  /* 0x0000006700bb7308 */ /* 0x000e620000000800 */
[-C--:B------:R-:W-:Y:S03]  /*bcf0*/  HMMA.16816.F32.BF16 R52, R76, R84.reuse, R52 ;  /* 0x000000544c34723c */ /* 0x080fe60000041834 */
[--C-:B-1----:R-:W-:Y:S01]  /*bd00*/  FFMA.FTZ R106, R150, c[0x0][0x2d0], -R107.reuse ;  /* 0x0000b400966a7a23 */ /* 0x102fe2000001086b */
[----:B------:R-:W-:Y:S05]  /*bd10*/  F2FP.BF16.PACK_AB R181, R185, R184 ;  /* 0x000000b8b9b5723e */ /* 0x000fea00000010ff */
[----:B------:R-:W-:Y:S01]  /*bd20*/  MUFU.EX2 R105, R105 ;  /* 0x0000006900697308 */ /* 0x000fe20000000800 */
[C---:B------:R-:W-:Y:S04]  /*bd30*/  HMMA.16816.F32.BF16 R56, R80.reuse, R84, R56 ;  /* 0x000000545038723c */ /* 0x040fe80000041838 */
[----:B------:R-:W-:Y:S03]  /*bd40*/  F2FP.BF16.PACK_AB R183, R113, R108 ;  /* 0x0000006c71b7723e */ /* 0x000fe600000010ff */
[--C-:B------:R-:W-:Y:S01]  /*bd50*/  FFMA.FTZ R84, R192, c[0x0][0x2d0], -R107.reuse ;  /* 0x0000b400c0547a23 */ /* 0x100fe2000001086b */
[-C--:B------:R-:W-:Y:S01]  /*bd60*/  HMMA.16816.F32.BF16 R60, R80, R86.reuse, R60 ;  /* 0x00000056503c723c */ /* 0x080fe2000004183c */
[----:B------:R-:W-:Y:S03]  /*bd70*/  MUFU.EX2 R106, R106 ;  /* 0x0000006a006a7308 */ /* 0x000fe60000000800 */
[----:B------:R-:W-:Y:S01]  /*bd80*/  FFMA.FTZ R107, R149, c[0x0][0x2d0], -R107 ;  /* 0x0000b400956b7a23 */ /* 0x000fe2000001086b */
[----:B------:R-:W-:Y:S01]  /*bd90*/  F2FP.BF16.PACK_AB R182, R186, R187 ;  /* 0x000000bbbab6723e */ /* 0x000fe200000010ff */
[----:B------:R-:W-:Y:S01]  /*bda0*/  LDSM.16.MT88.4 R148, [R227+0x3100] ;  /* 0x00310000e394783b */ /* 0x000fe20000004200 */
[--C-:B------:R-:W-:Y:S01]  /*bdb0*/  FFMA.FTZ R80, R109, c[0x0][0x2d0], -R3.reuse ;  /* 0x0000b4006d507a23 */ /* 0x100fe20000010803 */
[----:B------:R-:W-:Y:S03]  /*bdc0*/  HMMA.16816.F32.BF16 R64, R76, R86, R64 ;  /* 0x000000564c40723c */ /* 0x000fe60000041840 */
[----:B------:R1:W-:Y:S01]  /*bdd0*/  MUFU.EX2 R109, R80 ;  /* 0x00000050006d7308 */ /* 0x0003e20000000800 */
[----:B------:R-:W-:Y:S02]  /*bde0*/  F2FP.BF16.PACK_AB R82, R168, R170 ;  /* 0x000000aaa852723e */ /* 0x000fe400000010ff */
[----:B------:R-:W-:Y:S02]  /*bdf0*/  F2FP.BF16.PACK_AB R81, R114, R117 ;  /* 0x000000757251723e */ /* 0x000fe400000010ff */
[----:B------:R-:W-:Y:S04]  /*be00*/  F2FP.BF16.PACK_AB R76, R211, R161 ;  /* 0x000000a1d34c723e */ /* 0x000fe800000010ff */
[----:B------:R-:W-:Y:S01]  /*be10*/  F2FP.BF16.PACK_AB R78, R210, R212 ;  /* 0x000000d4d24e723e */ /* 0x000fe200000010ff */
[----:B------:R1:W-:Y:S01]  /*be20*/  MUFU.EX2 R192, R84 ;  /* 0x0000005400c07308 */ /* 0x0003e20000000800 */
[----:B------:R-:W-:Y:S02]  /*be30*/  F2FP.BF16.PACK_AB R77, R207, R209 ;  /* 0x000000d1cf4d723e */ /* 0x000fe400000010ff */
[----:B------:R-:W-:Y:S02]  /*be40*/  F2FP.BF16.PACK_AB R79, R206, R208 ;  /* 0x000000d0ce4f723e */ /* 0x000fe400000010ff */
[----:B------:R-:W-:Y:S05]  /*be50*/  F2FP.BF16.PACK_AB R83, R116, R115 ;  /* 0x000000737453723e */ /* 0x000fea00000010ff */
[-C--:B------:R-:W-:Y:S01]  /*be60*/  HMMA.16816.F32.BF16 R4, R76, R88.reuse, R4 ;  /* 0x000000584c04723c */ /* 0x080fe20000041804 */
[----:B------:R-:W1:Y:S02]  /*be70*/  MUFU.EX2 R107, R107 ;  /* 0x0000006b006b7308 */ /* 0x000e640000000800 */
[--C-:B-1----:R-:W-:Y:S02]  /*be80*/  FFMA.FTZ R80, R136, c[0x0][0x2d0], -R3.reuse ;  /* 0x0000b40088507a23 */ /* 0x102fe40000010803 */
[----:B------:R-:W2:Y:S06]  /*be90*/  LDL.LU R136, [R1+0x18] ;  /* 0x0000180001887983 */ /* 0x000eac0000300800 */
[----:B------:R1:W-:Y:S01]  /*bea0*/  MUFU.EX2 R112, R80 ;  /* 0x0000005000707308 */ /* 0x0003e20000000800 */
[----:B------:R-:W3:Y:S09]  /*beb0*/  LDSM.16.MT88.4 R84, [R226+0x2100] ;  /* 0x00210000e254783b */ /* 0x000ef20000004200 */
[----:B------:R1:W-:Y:S01]  /*bec0*/  MUFU.EX2 R189, R101 ;  /* 0x0000006500bd7308 */ /* 0x0003e20000000800 */
[----:B------:R-:W-:Y:S09]  /*bed0*/  F2FP.BF16.PACK_AB R178, R107, R106 ;  /* 0x0000006a6bb2723e */ /* 0x000ff200000010ff */
[----:B------:R-:W1:Y:S02]  /*bee0*/  MUFU.EX2 R104, R104 ;  /* 0x0000006800687308 */ /* 0x000e640000000800 */
[----:B-1----:R-:W-:Y:S08]  /*bef0*/  F2FP.BF16.PACK_AB R80, R169, R171 ;  /* 0x000000aba950723e */ /* 0x002ff000000010ff */
[----:B------:R-:W-:Y:S01]  /*bf00*/  MUFU.EX2 R100, R100 ;  /* 0x0000006400647308 */ /* 0x000fe20000000800 */
[C---:B------:R-:W-:Y:S04]  /*bf10*/  HMMA.16816.F32.BF16 R8, R80.reuse, R88, R8 ;  /* 0x000000585008723c */ /* 0x040fe80000041808 */
[--C-:B------:R-:W-:Y:S03]  /*bf20*/  FFMA.FTZ R101, R143, c[0x0][0x2d0], -R3.reuse ;  /* 0x0000b4008f657a23 */ /* 0x100fe60000010803 */
[--C-:B------:R-:W-:Y:S01]  /*bf30*/  FFMA.FTZ R88, R188, c[0x0][0x2d0], -R3.reuse ;  /* 0x0000b400bc587a23 */ /* 0x100fe20000010803 */
[-C--:B------:R-:W-:Y:S01]  /*bf40*/  HMMA.16816.F32.BF16 R12, R80, R90.reuse, R12 ;  /* 0x0000005a500c723c */ /* 0x080fe2000004180c */
[----:B------:R-:W1:Y:S03]  /*bf50*/  MUFU.EX2 R188, R102 ;  /* 0x0000006600bc7308 */ /* 0x000e660000000800 */
[----:B------:R-:W-:Y:S04]  /*bf60*/  F2FP.BF16.PACK_AB R176, R105, R104 ;  /* 0x0000006869b0723e */ /* 0x000fe800000010ff */
[C---:B------:R-:W-:Y:S03]  /*bf70*/  HMMA.16816.F32.BF16 R16, R76.reuse, R90, R16 ;  /* 0x0000005a4c10723c */ /* 0x040fe60000041810 */
[----:B------:R3:W-:Y:S05]  /*bf80*/  MUFU.EX2 R111, R88 ;  /* 0x00000058006f7308 */ /* 0x0007ea0000000800 */
[-C--:B------:R-:W-:Y:S05]  /*bf90*/  HMMA.16816.F32.BF16 R20, R76, R92.reuse, R20 ;  /* 0x0000005c4c14723c */ /* 0x080fea0000041814 */
[----:B------:R-:W3:Y:S03]  /*bfa0*/  MUFU.EX2 R101, R101 ;  /* 0x0000006500657308 */ /* 0x000ee60000000800 */
[C---:B------:R-:W-:Y:S04]  /*bfb0*/  HMMA.16816.F32.BF16 R24, R80.reuse, R92, R24 ;  /* 0x0000005c5018723c */ /* 0x040fe80000041818 */
[----:B-1----:R-:W-:Y:S01]  /*bfc0*/  F2FP.BF16.PACK_AB R180, R188, R189 ;  /* 0x000000bdbcb4723e */ /* 0x002fe200000010ff */
[----:B------:R-:W-:Y:S01]  /*bfd0*/  FFMA.FTZ R102, R75, c[0x0][0x2d0], -R3 ;  /* 0x0000b4004b667a23 */ /* 0x000fe20000010803 */
[----:B------:R-:W-:Y:S01]  /*bfe0*/  F2FP.BF16.PACK_AB R75, R201, R198 ;  /* 0x000000c6c94b723e */ /* 0x000fe200000010ff */
[----:B---3--:R-:W-:Y:S01]  /*bff0*/  FFMA.FTZ R73, R73, R139, R245 ;  /* 0x0000008b49497223 */ /* 0x008fe200000100f5 */
[-C--:B------:R-:W-:Y:S01]  /*c000*/  HMMA.16816.F32.BF16 R28, R80, R94.reuse, R28 ;  /* 0x0000005e501c723c */ /* 0x080fe2000004181c */
[----:B------:R-:W1:Y:S03]  /*c010*/  LDSM.16.MT88.4 R88, [R224+0x2900] ;  /* 0x00290000e058783b */ /* 0x000e660000004200 */
[----:B------:R-:W-:Y:S01]  /*c020*/  FFMA.FTZ R3, R74, c[0x0][0x2d0], -R3 ;  /* 0x0000b4004a037a23 */ /* 0x000fe20000010803 */
[----:B------:R-:W-:Y:S02]  /*c030*/  F2FP.BF16.PACK_AB R74, R203, R204 ;  /* 0x000000cccb4a723e */ /* 0x000fe400000010ff */
[----:B------:R-:W-:Y:S01]  /*c040*/  MOV R245, R124 ;  /* 0x0000007c00f57202 */ /* 0x000fe20000000f00 */
[C---:B------:R-:W-:Y:S01]  /*c050*/  HMMA.16816.F32.BF16 R32, R76.reuse, R94, R32 ;  /* 0x0000005e4c20723c */ /* 0x040fe20000041820 */
[----:B------:R-:W3:Y:S03]  /*c060*/  LDSM.16.MT88.4 R92, [R227+0x2900] ;  /* 0x00290000e35c783b */ /* 0x000ee60000004200 */
[----:B------:R-:W-:Y:S04]  /*c070*/  F2FP.BF16.PACK_AB R177, R101, R100 ;  /* 0x0000006465b1723e */ /* 0x000fe800000010ff */
[-C--:B------:R-:W-:Y:S08]  /*c080*/  HMMA.16816.F32.BF16 R36, R76, R96.reuse, R36 ;  /* 0x000000604c24723c */ /* 0x080ff00000041824 */
[C---:B------:R-:W-:Y:S04]  /*c090*/  HMMA.16816.F32.BF16 R40, R80.reuse, R96, R40 ;  /* 0x000000605028723c */ /* 0x040fe80000041828 */
[----:B----4-:R-:W-:Y:S01]  /*c0a0*/  FFMA.FTZ R71, R71, R138, R244 ;  /* 0x0000008a47477223 */ /* 0x010fe200000100f4 */
[----:B------:R-:W-:Y:S02]  /*c0b0*/  MOV R138, R135 ;  /* 0x00000087008a7202 */ /* 0x000fe40000000f00 */
[----:B------:R-:W-:Y:S01]  /*c0c0*/  MOV R244, R127 ;  /* 0x0000007f00f47202 */ /* 0x000fe20000000f00 */
[-C--:B------:R-:W-:Y:S04]  /*c0d0*/  HMMA.16816.F32.BF16 R44, R80, R98.reuse, R44 ;  /* 0x00000062502c723c */ /* 0x080fe8000004182c */
[----:B------:R-:W-:Y:S04]  /*c0e0*/  FADD.FTZ R71, R246, R71 ;  /* 0x00000047f6477221 */ /* 0x000fe80000010000 */
[C---:B------:R-:W-:Y:S01]  /*c0f0*/  HMMA.16816.F32.BF16 R48, R76.reuse, R98, R48 ;  /* 0x000000624c30723c */ /* 0x040fe20000041830 */
[----:B------:R-:W4:Y:S07]  /*c100*/  LDSM.16.MT88.4 R96, [R225+0x2900] ;  /* 0x00290000e160783b */ /* 0x000f2e0000004200 */
[-C--:B------:R-:W-:Y:S08]  /*c110*/  HMMA.16816.F32.BF16 R52, R76, R84.reuse, R52 ;  /* 0x000000544c34723c */ /* 0x080ff00000041834 */
[C---:B------:R-:W-:Y:S07]  /*c120*/  HMMA.16816.F32.BF16 R56, R80.reuse, R84, R56 ;  /* 0x000000545038723c */ /* 0x040fee0000041838 */
[----:B------:R-:W-:Y:S01]  /*c130*/  FADD.FTZ R84, R247, R73 ;  /* 0x00000049f7547221 */ /* 0x000fe20000010000 */
[-C--:B------:R-:W-:Y:S01]  /*c140*/  HMMA.16816.F32.BF16 R60, R80, R86.reuse, R60 ;  /* 0x00000056503c723c */ /* 0x080fe2000004183c */
[----:B------:R-:W1:Y:S03]  /*c150*/  LDSM.16.MT88.4 R80, [R226+0x2900] ;  /* 0x00290000e250783b */ /* 0x000e660000004200 */
[----:B------:R-:W-:Y:S01]  /*c160*/  FADD.FTZ R84, R134, R84 ;  /* 0x0000005486547221 */ /* 0x000fe20000010000 */
[----:B------:R-:W-:Y:S01]  /*c170*/  F2FP.BF16.PACK_AB R73, R173, R174 ;  /* 0x000000aead49723e */ /* 0x000fe200000010ff */
[----:B------:R-:W-:Y:S02]  /*c180*/  FADD.FTZ R85, R250, R71 ;  /* 0x00000047fa557221 */ /* 0x000fe40000010000 */
[----:B------:R-:W-:Y:S01]  /*c190*/  HMMA.16816.F32.BF16 R64, R76, R86, R64 ;  /* 0x000000564c40723c */ /* 0x000fe20000041840 */
[----:B------:R-:W-:Y:S06]  /*c1a0*/  MUFU.EX2 R86, R3 ;  /* 0x0000000300567308 */ /* 0x000fec0000000800 */
[----:B------:R-:W-:Y:S02]  /*c1b0*/  F2FP.BF16.PACK_AB R76, R194, R172 ;  /* 0x000000acc24c723e */ /* 0x000fe400000010ff */
[----:B------:R-:W-:Y:S02]  /*c1c0*/  F2FP.BF16.PACK_AB R78, R192, R193 ;  /* 0x000000c1c04e723e */ /* 0x000fe400000010ff */
[----:B------:R-:W1:Y:S01]  /*c1d0*/  MUFU.EX2 R87, R102 ;  /* 0x0000006600577308 */ /* 0x000e620000000800 */
[----:B------:R-:W-:Y:S02]  /*c1e0*/  F2FP.BF16.PACK_AB R77, R112, R109 ;  /* 0x0000006d704d723e */ /* 0x000fe400000010ff */
[----:B------:R-:W-:Y:S02]  /*c1f0*/  F2FP.BF16.PACK_AB R79, R111, R110 ;  /* 0x0000006e6f4f723e */ /* 0x000fe400000010ff */
[----:B-1----:R-:W-:Y:S01]  /*c200*/  F2FP.BF16.PACK_AB R179, R86, R87 ;  /* 0x0000005756b3723e */ /* 0x002fe200000010ff */
[----:B------:R-:W-:Y:S01]  /*c210*/  FFMA.FTZ R72, R72, R137, R222 ;  /* 0x0000008948487223 */ /* 0x000fe200000100de */
[----:B------:R-:W-:Y:S02]  /*c220*/  MOV R137, R133 ;  /* 0x0000008500897202 */ /* 0x000fe40000000f00 */
[----:B------:R-:W-:Y:S01]  /*c230*/  MOV R222, R128 ;  /* 0x0000008000de7202 */ /* 0x000fe20000000f00 */
[----:B------:R-:W-:Y:S01]  /*c240*/  FADD.FTZ R103, R243, R72 ;  /* 0x00000048f3677221 */ /* 0x000fe20000010000 */
[----:B------:R-:W-:Y:S03]  /*c250*/  F2FP.BF16.PACK_AB R72, R175, R205 ;  /* 0x000000cdaf48723e */ /* 0x000fe600000010ff */
[----:B------:R-:W-:Y:S04]  /*c260*/  FADD.FTZ R71, R138, R103 ;  /* 0x000000678a477221 */ /* 0x000fe80000010000 */
[-C--:B------:R-:W-:Y:S08]  /*c270*/  HMMA.16816.F32.BF16 R4, R72, R88.reuse, R4 ;  /* 0x000000584804723c */ /* 0x080ff00000041804 */
[C---:B------:R-:W-:Y:S08]  /*c280*/  HMMA.16816.F32.BF16 R8, R76.reuse, R88, R8 ;  /* 0x000000584c08723c */ /* 0x040ff00000041808 */
[-C--:B------:R-:W-:Y:S08]  /*c290*/  HMMA.16816.F32.BF16 R12, R76, R90.reuse, R12 ;  /* 0x0000005a4c0c723c */ /* 0x080ff0000004180c */
[C---:B------:R-:W-:Y:S08]  /*c2a0*/  HMMA.16816.F32.BF16 R16, R72.reuse, R90, R16 ;  /* 0x0000005a4810723c */ /* 0x040ff00000041810 */
[-C--:B---3--:R-:W-:Y:S08]  /*c2b0*/  HMMA.16816.F32.BF16 R20, R72, R92.reuse, R20 ;  /* 0x0000005c4814723c */ /* 0x088ff00000041814 */
[C---:B------:R-:W-:Y:S08]  /*c2c0*/  HMMA.16816.F32.BF16 R24, R76.reuse, R92, R24 ;  /* 0x0000005c4c18723c */ /* 0x040ff00000041818 */
[-C--:B------:R-:W-:Y:S08]  /*c2d0*/  HMMA.16816.F32.BF16 R28, R76, R94.reuse, R28 ;  /* 0x0000005e4c1c723c */ /* 0x080ff0000004181c */
[C---:B------:R-:W-:Y:S08]  /*c2e0*/  HMMA.16816.F32.BF16 R32, R72.reuse, R94, R32 ;  /* 0x0000005e4820723c */ /* 0x040ff00000041820 */
[-C--:B----4-:R-:W-:Y:S08]  /*c2f0*/  HMMA.16816.F32.BF16 R36, R72, R96.reuse, R36 ;  /* 0x000000604824723c */ /* 0x090ff00000041824 */
[C---:B------:R-:W-:Y:S08]  /*c300*/  HMMA.16816.F32.BF16 R40, R76.reuse, R96, R40 ;  /* 0x000000604c28723c */ /* 0x040ff00000041828 */
[-C--:B------:R-:W-:Y:S08]  /*c310*/  HMMA.16816.F32.BF16 R44, R76, R98.reuse, R44 ;  /* 0x000000624c2c723c */ /* 0x080ff0000004182c */
[C---:B------:R-:W-:Y:S04]  /*c320*/  HMMA.16816.F32.BF16 R48, R72.reuse, R98, R48 ;  /* 0x000000624830723c */ /* 0x040fe80000041830 */
[----:B--2---:R-:W-:Y:S01]  /*c330*/  FFMA.FTZ R0, R0, R136, R190 ;  /* 0x0000008800007223 */ /* 0x004fe200000100be */
[----:B------:R-:W-:Y:S02]  /*c340*/  MOV R136, R132 ;  /* 0x0000008400887202 */ /* 0x000fe40000000f00 */
[----:B------:R-:W1:Y:S01]  /*c350*/  LDSM.16.MT88.4 R132, [R224+0x3100] ;  /* 0x00310000e084783b */ /* 0x000e620000004200 */
[----:B------:R-:W-:Y:S01]  /*c360*/  FADD.FTZ R0, R191, R0 ;  /* 0x00000000bf007221 */ /* 0x000fe20000010000 */
[-C--:B------:R-:W-:Y:S03]  /*c370*/  HMMA.16816.F32.BF16 R52, R72, R80.reuse, R52 ;  /* 0x000000504834723c */ /* 0x080fe60000041834 */
[----:B------:R-:W-:Y:S02]  /*c380*/  FADD.FTZ R85, R136, R85 ;  /* 0x0000005588557221 */ /* 0x000fe40000010000 */
[----:B------:R-:W-:Y:S02]  /*c390*/  FADD.FTZ R0, R200, R0 ;  /* 0x00000000c8007221 */ /* 0x000fe40000010000 */
[----:B------:R-:W-:Y:S01]  /*c3a0*/  FADD.FTZ R3, R129, R85 ;  /* 0x0000005581037221 */ /* 0x000fe20000010000 */
[C---:B------:R-:W-:Y:S04]  /*c3b0*/  HMMA.16816.F32.BF16 R56, R76.reuse, R80, R56 ;  /* 0x000000504c38723c */ /* 0x040fe80000041838 */
[----:B------:R-:W-:Y:S03]  /*c3c0*/  FADD.FTZ R3, R121, R3 ;  /* 0x0000000379037221 */ /* 0x000fe60000010000 */
[----:B------:R-:W-:Y:S01]  /*c3d0*/  FADD.FTZ R80, R137, R84 ;  /* 0x0000005489507221 */ /* 0x000fe20000010000 */
[-C--:B------:R-:W-:Y:S04]  /*c3e0*/  HMMA.16816.F32.BF16 R60, R76, R82.reuse, R60 ;  /* 0x000000524c3c723c */ /* 0x080fe8000004183c */
[----:B------:R-:W-:Y:S02]  /*c3f0*/  FADD.FTZ R84, R131, R71 ;  /* 0x0000004783547221 */ /* 0x000fe40000010000 */
[----:B------:R-:W-:Y:S02]  /*c400*/  FADD.FTZ R71, R130, R80 ;  /* 0x0000005082477221 */ /* 0x000fe40000010000 */
[----:B------:R-:W-:Y:S01]  /*c410*/  FADD.FTZ R81, R202, R0 ;  /* 0x00000000ca517221 */ /* 0x000fe20000010000 */
[----:B------:R-:W-:Y:S04]  /*c420*/  HMMA.16816.F32.BF16 R64, R72, R82, R64 ;  /* 0x000000524840723c */ /* 0x000fe80000041840 */
[----:B------:R-:W-:Y:S02]  /*c430*/  FADD.FTZ R0, R123, R84 ;  /* 0x000000547b007221 */ /* 0x000fe40000010000 */
[----:B------:R-:W-:Y:S02]  /*c440*/  FADD.FTZ R71, R122, R71 ;  /* 0x000000477a477221 */ /* 0x000fe40000010000 */
[----:B------:R-:W-:Y:S04]  /*c450*/  FADD.FTZ R76, R120, R0 ;  /* 0x00000000784c7221 */ /* 0x000fe80000010000 */
[----:B------:R-:W-:Y:S02]  /*c460*/  FADD.FTZ R0, R126, R71 ;  /* 0x000000477e007221 */ /* 0x000fe40000010000 */
[----:B------:R-:W-:Y:S02]  /*c470*/  FADD.FTZ R71, R125, R3 ;  /* 0x000000037d477221 */ /* 0x000fe40000010000 */
[----:B------:R-:W-:Y:S01]  /*c480*/  FADD.FTZ R81, R195, R81 ;  /* 0x00000051c3517221 */ /* 0x000fe20000010000 */
[-C--:B-1----:R-:W-:Y:S05]  /*c490*/  HMMA.16816.F32.BF16 R124, R180, R132.reuse, R4 ;  /* 0x00000084b47c723c */ /* 0x082fea0000041804 */
[----:B------:R-:W-:Y:S02]  /*c4a0*/  FADD.FTZ R81, R196, R81 ;  /* 0x00000051c4517221 */ /* 0x000fe40000010000 */
[----:B------:R-:W-:Y:S01]  /*c4b0*/  FADD.FTZ R4, R142, R76 ;  /* 0x0000004c8e047221 */ /* 0x000fe20000010000 */
[C---:B------:R-:W-:Y:S04]  /*c4c0*/  HMMA.16816.F32.BF16 R120, R176.reuse, R132, R8 ;  /* 0x00000084b078723c */ /* 0x040fe80000041808 */
[----:B------:R-:W-:Y:S02]  /*c4d0*/  FADD.FTZ R3, R197, R81 ;  /* 0x00000051c5037221 */ /* 0x000fe40000010000 */
[----:B------:R-:W-:Y:S02]  /*c4e0*/  FADD.FTZ R0, R141, R0 ;  /* 0x000000008d007221 */ /* 0x000fe40000010000 */
[----:B------:R-:W-:Y:S01]  /*c4f0*/  FADD.FTZ R8, R140, R71 ;  /* 0x000000478c087221 */ /* 0x000fe20000010000 */
[-C--:B------:R-:W-:Y:S03]  /*c500*/  HMMA.16816.F32.BF16 R128, R176, R134.reuse, R12 ;  /* 0x00000086b080723c */ /* 0x080fe6000004180c */
[----:B------:R-:W-:Y:S02]  /*c510*/  FADD.FTZ R4, R222, R4 ;  /* 0x00000004de047221 */ /* 0x000fe40000010000 */
        /* <DEDUP_REMOVED lines=14> */
[-C--:B------:R-:W-:Y:S01]  /*c600*/  HMMA.16816.F32.BF16 R144, R176, R150.reuse, R28 ;  /* 0x00000096b090723c */ /* 0x080fe2000004181c */
[----:B------:R-:W1:Y:S02]  /*c610*/  LDSM.16.MT88.4 R4, [R226+0x3100] ;  /* 0x00310000e204783b */ /* 0x000e640000004200 */
[----:B------:R-:W-:Y:S02]  /*c620*/  FADD.FTZ R10, R220, R3 ;  /* 0x00000003dc0a7221 */ /* 0x000fe40000010000 */
[----:B------:R-:W-:Y:S02]  /*c630*/  FADD.FTZ R9, R152, R0 ;  /* 0x0000000098097221 */ /* 0x000fe40000010000 */
[----:B------:R-:W-:Y:S01]  /*c640*/  FADD.FTZ R8, R245, R8 ;  /* 0x00000008f5087221 */ /* 0x000fe20000010000 */
[C---:B------:R-:W-:Y:S04]  /*c650*/  HMMA.16816.F32.BF16 R148, R180.reuse, R150, R32 ;  /* 0x00000096b494723c */ /* 0x040fe80000041820 */
[----:B------:R-:W-:Y:S02]  /*c660*/  FADD.FTZ R3, R249, R11 ;  /* 0x0000000bf9037221 */ /* 0x000fe40000010000 */
[----:B------:R-:W-:Y:S02]  /*c670*/  FADD.FTZ R0, R221, R10 ;  /* 0x0000000add007221 */ /* 0x000fe40000010000 */
[----:B------:R-:W-:Y:S04]  /*c680*/  FADD.FTZ R12, R153, R9 ;  /* 0x00000009990c7221 */ /* 0x000fe80000010000 */
[----:B------:R-:W-:Y:S02]  /*c690*/  FADD.FTZ R11, R217, R8 ;  /* 0x00000008d90b7221 */ /* 0x000fe40000010000 */
[----:B------:R-:W-:Y:S02]  /*c6a0*/  FADD.FTZ R10, R213, R3 ;  /* 0x00000003d50a7221 */ /* 0x000fe40000010000 */
[----:B------:R-:W-:Y:S02]  /*c6b0*/  FADD.FTZ R9, R155, R0 ;  /* 0x000000009b097221 */ /* 0x000fe40000010000 */
[----:B------:R-:W-:Y:S01]  /*c6c0*/  FADD.FTZ R8, R157, R12 ;  /* 0x0000000c9d087221 */ /* 0x000fe20000010000 */
[-C--:B------:R-:W-:Y:S03]  /*c6d0*/  HMMA.16816.F32.BF16 R152, R180, R164.reuse, R36 ;  /* 0x000000a4b498723c */ /* 0x080fe60000041824 */
[----:B------:R-:W-:Y:S02]  /*c6e0*/  FADD.FTZ R3, R219, R11 ;  /* 0x0000000bdb037221 */ /* 0x000fe40000010000 */
[----:B------:R-:W-:Y:S02]  /*c6f0*/  FADD.FTZ R0, R215, R10 ;  /* 0x0000000ad7007221 */ /* 0x000fe40000010000 */
[----:B------:R-:W-:Y:S02]  /*c700*/  FADD.FTZ R12, R158, R9 ;  /* 0x000000099e0c7221 */ /* 0x000fe40000010000 */
[----:B------:R-:W-:Y:S03]  /*c710*/  FADD.FTZ R11, R156, R8 ;  /* 0x000000089c0b7221 */ /* 0x000fe60000010000 */
        /* <DEDUP_REMOVED lines=9> */
[----:B------:R-:W-:Y:S01]  /*c7b0*/  FADD.FTZ R10, R118, R3 ;  /* 0x00000003760a7221 */ /* 0x000fe20000010000 */
[-C--:B------:R-:W-:Y:S03]  /*c7c0*/  HMMA.16816.F32.BF16 R160, R176, R166.reuse, R44 ;  /* 0x000000a6b0a0723c */ /* 0x080fe6000004182c */
[----:B------:R-:W-:Y:S01]  /*c7d0*/  FADD.FTZ R8, R209, R12 ;  /* 0x0000000cd1087221 */ /* 0x000fe20000010000 */
[----:B------:R-:W-:Y:S01]  /*c7e0*/  MOV R118, R2 ;  /* 0x0000000200767202 */ /* 0x000fe20000000f00 */
[----:B------:R-:W-:Y:S02]  /*c7f0*/  FADD.FTZ R3, R171, R11 ;  /* 0x0000000bab037221 */ /* 0x000fe40000010000 */
[----:B------:R-:W-:Y:S01]  /*c800*/  FADD.FTZ R0, R117, R10 ;  /* 0x0000000a75007221 */ /* 0x000fe20000010000 */
[C---:B------:R-:W-:Y:S04]  /*c810*/  HMMA.16816.F32.BF16 R164, R180.reuse, R166, R48 ;  /* 0x000000a6b4a4723c */ /* 0x040fe80000041830 */
[----:B------:R-:W-:Y:S01]  /*c820*/  FADD.FTZ R12, R211, R9 ;  /* 0x00000009d30c7221 */ /* 0x000fe20000010000 */
[----:B------:R-:W-:Y:S01]  /*c830*/  MOV R117, R68 ;  /* 0x0000004400757202 */ /* 0x000fe20000000f00 */
[----:B------:R-:W-:Y:S02]  /*c840*/  FADD.FTZ R11, R207, R8 ;  /* 0x00000008cf0b7221 */ /* 0x000fe40000010000 */
[----:B------:R-:W-:Y:S04]  /*c850*/  FADD.FTZ R10, R169, R3 ;  /* 0x00000003a90a7221 */ /* 0x000fe80000010000 */
[----:B------:R-:W-:Y:S02]  /*c860*/  FADD.FTZ R9, R114, R0 ;  /* 0x0000000072097221 */ /* 0x000fe40000010000 */
[----:B------:R-:W-:Y:S02]  /*c870*/  FADD.FTZ R8, R212, R12 ;  /* 0x0000000cd4087221 */ /* 0x000fe40000010000 */
[----:B------:R-:W-:Y:S02]  /*c880*/  FADD.FTZ R3, R208, R11 ;  /* 0x0000000bd0037221 */ /* 0x000fe40000010000 */
[----:B------:R-:W-:Y:S02]  /*c890*/  FADD.FTZ R0, R170, R10 ;  /* 0x0000000aaa007221 */ /* 0x000fe40000010000 */
[----:B------:R-:W-:Y:S02]  /*c8a0*/  FADD.FTZ R12, R115, R9 ;  /* 0x00000009730c7221 */ /* 0x000fe40000010000 */
[----:B------:R-:W-:Y:S02]  /*c8b0*/  FADD.FTZ R11, R210, R8 ;  /* 0x00000008d20b7221 */ /* 0x000fe40000010000 */
[----:B------:R-:W-:Y:S02]  /*c8c0*/  FADD.FTZ R10, R206, R3 ;  /* 0x00000003ce0a7221 */ /* 0x000fe40000010000 */
[----:B------:R-:W-:Y:S02]  /*c8d0*/  FADD.FTZ R9, R168, R0 ;  /* 0x00000000a8097221 */ /* 0x000fe40000010000 */
[----:B------:R-:W-:Y:S01]  /*c8e0*/  FADD.FTZ R8, R116, R12 ;  /* 0x0000000c74087221 */ /* 0x000fe20000010000 */
[-C--:B-1----:R-:W-:Y:S03]  /*c8f0*/  HMMA.16816.F32.BF16 R168, R180, R4.reuse, R52 ;  /* 0x00000004b4a8723c */ /* 0x082fe60000041834 */
[----:B------:R-:W-:Y:S01]  /*c900*/  FADD.FTZ R3, R205, R11 ;  /* 0x0000000bcd037221 */ /* 0x000fe20000010000 */
[----:B------:R-:W-:Y:S01]  /*c910*/  MOV R116, R69 ;  /* 0x0000004500747202 */ /* 0x000fe20000000f00 */
        /* <DEDUP_REMOVED lines=30> */
[----:B------:R-:W-:Y:S01]  /*cb00*/  STL [R1+0x10], R5 ;  /* 0x0000100501007387 */ /* 0x000fe20000100800 */
[----:B------:R-:W-:Y:S02]  /*cb10*/  FADD.FTZ R3, R107, R3 ;  /* 0x000000036b037221 */ /* 0x000fe40000010000 */
[----:B------:R-:W-:Y:S02]  /*cb20*/  FADD.FTZ R4, R113, R4 ;  /* 0x0000000471047221 */ /* 0x000fe40000010000 */
[----:B------:R-:W-:Y:S03]  /*cb30*/  FADD.FTZ R0, R87, R7 ;  /* 0x0000000757007221 */ /* 0x000fe60000010000 */
[----:B------:R-:W-:Y:S01]  /*cb40*/  STL [R1+0x14], R4 ;  /* 0x0000140401007387 */ /* 0x000fe20000100800 */
[----:B------:R-:W-:Y:S03]  /*cb50*/  FADD.FTZ R0, R86, R0 ;  /* 0x0000000056007221 */ /* 0x000fe60000010000 */
[----:B------:R1:W-:Y:S04]  /*cb60*/  STL [R1+0x1c], R3 ;  /* 0x00001c0301007387 */ /* 0x0003e80000100800 */
[----:B------:R2:W-:Y:S01]  /*cb70*/  STL [R1+0x18], R0 ;  /* 0x0000180001007387 */ /* 0x0005e20000100800 */
[----:B-1----:R-:W-:Y:S01]  /*cb80*/  MOV R3, R70 ;  /* 0x0000004600037202 */ /* 0x002fe20000000f00 */
[----:B------:R-:W-:-:S05]  /*cb90*/  @P0 BRA `(.L_x_20) ;  /* 0xffffa82000000947 */ /* 0x000fca000383ffff */
.L_x_19:
[----:B-12---:R-:W2:Y:S04]  /*cba0*/  LDL.LU R0, [R1+0x10] ;  /* 0x0000100001007983 */ /* 0x006ea80000300800 */
[----:B------:R-:W3:Y:S04]  /*cbb0*/  LDL.LU R4, [R1+0x14] ;  /* 0x0000140001047983 */ /* 0x000ee80000300800 */
[----:B------:R-:W4:Y:S04]  /*cbc0*/  LDL.LU R10, [R1+0x1c] ;  /* 0x00001c00010a7983 */ /* 0x000f280000300800 */
[----:B------:R-:W4:Y:S01]  /*cbd0*/  LDL.LU R8, [R1+0x18] ;  /* 0x0000180001087983 */ /* 0x000f220000300800 */
[----:B------:R-:W-:-:S02]  /*cbe0*/  MOV R20, 0xff800000 ;  /* 0xff80000000147802 */ /* 0x000fc40000000f00 */
[----:B------:R-:W-:Y:S02]  /*cbf0*/  MOV R21, 0xff800000 ;  /* 0xff80000000157802 */ /* 0x000fe40000000f00 */
[----:B------:R-:W-:Y:S02]  /*cc00*/  MOV R22, 0xff800000 ;  /* 0xff80000000167802 */ /* 0x000fe40000000f00 */
[----:B------:R-:W-:Y:S02]  /*cc10*/  MOV R23, 0xff800000 ;  /* 0xff80000000177802 */ /* 0x000fe40000000f00 */
[----:B------:R-:W-:Y:S01]  /*cc20*/  PLOP3.LUT P4, PT, PT, PT, PT, 0x8, 0x0 ;  /* 0x000000000000781c */ /* 0x000fe20003f8e170 */
[----:B--2---:R-:W1:Y:S04]  /*cc30*/  SHFL.BFLY PT, R5, R0, 0x2, 0x1f ;  /* 0x0c401f0000057f89 */ /* 0x004e6800000e0000 */
[----:B---3--:R-:W2:Y:S04]  /*cc40*/  SHFL.BFLY PT, R9, R4, 0x2, 0x1f ;  /* 0x0c401f0004097f89 */ /* 0x008ea800000e0000 */
[----:B----4-:R-:W3:Y:S04]  /*cc50*/  SHFL.BFLY PT, R7, R10, 0x2, 0x1f ;  /* 0x0c401f000a077f89 */ /* 0x010ee800000e0000 */
[----:B------:R-:W4:Y:S01]  /*cc60*/  SHFL.BFLY PT, R6, R8, 0x2, 0x1f ;  /* 0x0c401f0008067f89 */ /* 0x000f2200000e0000 */
[----:B-1----:R-:W-:-:S02]  /*cc70*/  FADD.FTZ R5, R5, R0 ;  /* 0x0000000005057221 */ /* 0x002fc40000010000 */
[----:B--2---:R-:W-:-:S03]  /*cc80*/  FADD.FTZ R9, R9, R4 ;  /* 0x0000000409097221 */ /* 0x004fc60000010000 */
[----:B------:R-:W1:Y:S01]  /*cc90*/  SHFL.BFLY PT, R0, R5, 0x1, 0x1f ;  /* 0x0c201f0005007f89 */ /* 0x000e6200000e0000 */
[----:B---3--:R-:W-:-:S03]  /*cca0*/  FADD.FTZ R7, R7, R10 ;  /* 0x0000000a07077221 */ /* 0x008fc60000010000 */
[----:B------:R-:W2:Y:S01]  /*ccb0*/  SHFL.BFLY PT, R4, R9, 0x1, 0x1f ;  /* 0x0c201f0009047f89 */ /* 0x000ea200000e0000 */
[----:B----4-:R-:W-:-:S03]  /*ccc0*/  FADD.FTZ R6, R6, R8 ;  /* 0x0000000806067221 */ /* 0x010fc60000010000 */
[----:B------:R-:W3:Y:S04]  /*ccd0*/  SHFL.BFLY PT, R3, R7, 0x1, 0x1f ;  /* 0x0c201f0007037f89 */ /* 0x000ee800000e0000 */
[----:B------:R-:W4:Y:S01]  /*cce0*/  SHFL.BFLY PT, R8, R6, 0x1, 0x1f ;  /* 0x0c201f0006087f89 */ /* 0x000f2200000e0000 */
[----:B-1----:R-:W-:Y:S01]  /*ccf0*/  FADD.FTZ R5, R5, R0 ;  /* 0x0000000005057221 */ /* 0x002fe20000010000 */
[----:B------:R-:W-:Y:S01]  /*cd00*/  MOV R0, RZ ;  /* 0x000000ff00007202 */ /* 0x000fe20000000f00 */
[----:B--2---:R-:W-:-:S03]  /*cd10*/  FADD.FTZ R9, R9, R4 ;  /* 0x0000000409097221 */ /* 0x004fc60000010000 */
[----:B------:R-:W-:Y:S02]  /*cd20*/  FSETP.NE.FTZ.AND P3, PT, R5, RZ, PT ;  /* 0x000000ff0500720b */ /* 0x000fe40003f75000 */
[----:B------:R-:W-:Y:S01]  /*cd30*/  MOV R4, RZ ;  /* 0x000000ff00047202 */ /* 0x000fe20000000f00 */
[----:B---3--:R-:W-:Y:S01]  /*cd40*/  FADD.FTZ R7, R7, R3 ;  /* 0x0000000307077221 */ /* 0x008fe20000010000 */
[----:B------:R-:W-:Y:S02]  /*cd50*/  FSETP.NE.FTZ.AND P2, PT, R9, RZ, PT ;  /* 0x000000ff0900720b */ /* 0x000fe40003f55000 */
[----:B------:R-:W-:Y:S01]  /*cd60*/  MOV R3, RZ ;  /* 0x000000ff00037202 */ /* 0x000fe20000000f00 */
[----:B----4-:R-:W-:Y:S01]  /*cd70*/  FADD.FTZ R6, R8, R6 ;  /* 0x0000000608067221 */ /* 0x010fe20000010000 */
[----:B------:R-:W-:-:S04]  /*cd80*/  FSETP.NE.FTZ.AND P1, PT, R7, RZ, PT ;  /* 0x000000ff0700720b */ /* 0x000fc80003f35000 */
[----:B------:R-:W-:Y:S01]  /*cd90*/  FSETP.NE.FTZ.AND P0, PT, R6, RZ, PT ;  /* 0x000000ff0600720b */ /* 0x000fe20003f15000 */
[----:B------:R-:W1:Y:S08]  /*cda0*/  @P3 MUFU.RCP R0, R5 ;  /* 0x0000000500003308 */ /* 0x000e700000001000 */
[----:B------:R-:W2:Y:S04]  /*cdb0*/  @P1 MUFU.RCP R3, R7 ;  /* 0x0000000700031308 */ /* 0x000ea80000001000 */
[----:B------:R-:W-:Y:S01]  /*cdc0*/  @P0 MOV R8, 0x3f317218 ;  /* 0x3f31721800080802 */ /* 0x000fe20000000f00 */
[----:B-1----:R-:W-:-:S03]  /*cdd0*/  FMUL.FTZ R124, R0, R124 ;  /* 0x0000007c007c7220 */ /* 0x002fc60000410000 */
[----:B------:R-:W1:Y:S01]  /*cde0*/  @P2 MUFU.RCP R4, R9 ;  /* 0x0000000900042308 */ /* 0x000e620000001000 */
[C---:B------:R-:W-:Y:S02]  /*cdf0*/  FMUL.FTZ R125, R0.reuse, R125 ;  /* 0x0000007d007d7220 */ /* 0x040fe40000410000 */
[C---:B------:R-:W-:Y:S02]  /*ce00*/  FMUL.FTZ R132, R0.reuse, R132 ;  /* 0x0000008400847220 */ /* 0x040fe40000410000 */
[C---:B------:R-:W-:Y:S02]  /*ce10*/  FMUL.FTZ R133, R0.reuse, R133 ;  /* 0x0000008500857220 */ /* 0x040fe40000410000 */
[C---:B------:R-:W-:Y:S01]  /*ce20*/  FMUL.FTZ R136, R0.reuse, R136 ;  /* 0x0000008800887220 */ /* 0x040fe20000410000 */
[----:B------:R-:W-:Y:S01]  /*ce30*/  @P3 MUFU.LG2 R11, R5 ;  /* 0x00000005000b3308 */ /* 0x000fe20000000c00 */
[C---:B------:R-:W-:Y:S02]  /*ce40*/  FMUL.FTZ R137, R0.reuse, R137 ;  /* 0x0000008900897220 */ /* 0x040fe40000410000 */
[----:B------:R-:W-:-:S02]  /*ce50*/  FMUL.FTZ R148, R0, R148 ;  /* 0x0000009400947220 */ /* 0x000fc40000410000 */
[C---:B------:R-:W-:Y:S02]  /*ce60*/  FMUL.FTZ R149, R0.reuse, R149 ;  /* 0x0000009500957220 */ /* 0x040fe40000410000 */
[C---:B------:R-:W-:Y:S01]  /*ce70*/  FMUL.FTZ R152, R0.reuse, R152 ;  /* 0x0000009800987220 */ /* 0x040fe20000410000 */
[----:B------:R-:W-:Y:S01]  /*ce80*/  @P2 MUFU.LG2 R9, R9 ;  /* 0x0000000900092308 */ /* 0x000fe20000000c00 */
[C---:B------:R-:W-:Y:S02]  /*ce90*/  FMUL.FTZ R153, R0.reuse, R153 ;  /* 0x0000009900997220 */ /* 0x040fe40000410000 */
[C---:B------:R-:W-:Y:S02]  /*cea0*/  FMUL.FTZ R164, R0.reuse, R164 ;  /* 0x000000a400a47220 */ /* 0x040fe40000410000 */
[C---:B------:R-:W-:Y:S02]  /*ceb0*/  FMUL.FTZ R165, R0.reuse, R165 ;  /* 0x000000a500a57220 */ /* 0x040fe40000410000 */
[C---:B------:R-:W-:Y:S01]  /*cec0*/  FMUL.FTZ R168, R0.reuse, R168 ;  /* 0x000000a800a87220 */ /* 0x040fe20000410000 */
[----:B------:R-:W-:Y:S01]  /*ced0*/  @P1 MUFU.LG2 R7, R7 ;  /* 0x0000000700071308 */ /* 0x000fe20000000c00 */
[----:B------:R-:W-:-:S02]  /*cee0*/  FMUL.FTZ R169, R0, R169 ;  /* 0x000000a900a97220 */ /* 0x000fc40000410000 */
[C---:B------:R-:W-:Y:S02]  /*cef0*/  FMUL.FTZ R180, R0.reuse, R180 ;  /* 0x000000b400b47220 */ /* 0x040fe40000410000 */
[----:B------:R-:W-:Y:S01]  /*cf00*/  FMUL.FTZ R181, R0, R181 ;  /* 0x000000b500b57220 */ /* 0x000fe20000410000 */
[----:B------:R-:W-:Y:S01]  /*cf10*/  MOV R0, RZ ;  /* 0x000000ff00007202 */ /* 0x000fe20000000f00 */
[C---:B--2---:R-:W-:Y:S02]  /*cf20*/  FMUL.FTZ R120, R3.reuse, R120 ;  /* 0x0000007803787220 */ /* 0x044fe40000410000 */
[C---:B------:R-:W-:Y:S02]  /*cf30*/  FMUL.FTZ R121, R3.reuse, R121 ;  /* 0x0000007903797220 */ /* 0x040fe40000410000 */
[C---:B------:R-:W-:Y:S01]  /*cf40*/  FMUL.FTZ R128, R3.reuse, R128 ;  /* 0x0000008003807220 */ /* 0x040fe20000410000 */
[----:B------:R-:W2:Y:S01]  /*cf50*/  @P0 MUFU.RCP R0, R6 ;  /* 0x0000000600000308 */ /* 0x000ea20000001000 */
[----:B------:R-:W-:-:S02]  /*cf60*/  FMUL.FTZ R129, R3, R129 ;  /* 0x0000008103817220 */ /* 0x000fc40000410000 */
[C---:B------:R-:W-:Y:S02]  /*cf70*/  FMUL.FTZ R140, R3.reuse, R140 ;  /* 0x0000008c038c7220 */ /* 0x040fe40000410000 */
[C---:B------:R-:W-:Y:S02]  /*cf80*/  FMUL.FTZ R141, R3.reuse, R141 ;  /* 0x0000008d038d7220 */ /* 0x040fe40000410000 */
[C---:B------:R-:W-:Y:S01]  /*cf90*/  FMUL.FTZ R144, R3.reuse, R144 ;  /* 0x0000009003907220 */ /* 0x040fe20000410000 */
[----:B------:R-:W3:Y:S01]  /*cfa0*/  @P0 MUFU.LG2 R6, R6 ;  /* 0x0000000600060308 */ /* 0x000ee20000000c00 */
[C---:B------:R-:W-:Y:S02]  /*cfb0*/  FMUL.FTZ R145, R3.reuse, R145 ;  /* 0x0000009103917220 */ /* 0x040fe40000410000 */
[C---:B------:R-:W-:Y:S02]  /*cfc0*/  FMUL.FTZ R156, R3.reuse, R156 ;  /* 0x0000009c039c7220 */ /* 0x040fe40000410000 */
[----:B------:R-:W-:-:S02]  /*cfd0*/  FMUL.FTZ R157, R3, R157 ;  /* 0x0000009d039d7220 */ /* 0x000fc40000410000 */
[C---:B------:R-:W-:Y:S02]  /*cfe0*/  FMUL.FTZ R160, R3.reuse, R160 ;  /* 0x000000a003a07220 */ /* 0x040fe40000410000 */
[C---:B------:R-:W-:Y:S02]  /*cff0*/  FMUL.FTZ R161, R3.reuse, R161 ;  /* 0x000000a103a17220 */ /* 0x040fe40000410000 */
[C---:B------:R-:W-:Y:S02]  /*d000*/  FMUL.FTZ R172, R3.reuse, R172 ;  /* 0x000000ac03ac7220 */ /* 0x040fe40000410000 */
[C---:B------:R-:W-:Y:S02]  /*d010*/  FMUL.FTZ R173, R3.reuse, R173 ;  /* 0x000000ad03ad7220 */ /* 0x040fe40000410000 */
[C---:B------:R-:W-:Y:S02]  /*d020*/  FMUL.FTZ R176, R3.reuse, R176 ;  /* 0x000000b003b07220 */ /* 0x040fe40000410000 */
[----:B------:R-:W-:Y:S01]  /*d030*/  FMUL.FTZ R177, R3, R177 ;  /* 0x000000b103b17220 */ /* 0x000fe20000410000 */
[----:B------:R-:W-:Y:S01]  /*d040*/  @P2 MOV R3, 0x3f317218 ;  /* 0x3f31721800032802 */ /* 0x000fe20000000f00 */
[----:B-1----:R-:W-:-:S02]  /*d050*/  FMUL.FTZ R126, R4, R126 ;  /* 0x0000007e047e7220 */ /* 0x002fc40000410000 */
[C---:B------:R-:W-:Y:S02]  /*d060*/  FMUL.FTZ R127, R4.reuse, R127 ;  /* 0x0000007f047f7220 */ /* 0x040fe40000410000 */
[C---:B------:R-:W-:Y:S02]  /*d070*/  FMUL.FTZ R134, R4.reuse, R134 ;  /* 0x0000008604867220 */ /* 0x040fe40000410000 */
[C---:B------:R-:W-:Y:S02]  /*d080*/  FMUL.FTZ R135, R4.reuse, R135 ;  /* 0x0000008704877220 */ /* 0x040fe40000410000 */
        /* <DEDUP_REMOVED lines=11> */
[----:B------:R-:W-:Y:S01]  /*d140*/  FMUL.FTZ R183, R4, R183 ;  /* 0x000000b704b77220 */ /* 0x000fe20000410000 */
[----:B------:R-:W-:Y:S01]  /*d150*/  @P3 MOV R4, 0x3f317218 ;  /* 0x3f31721800043802 */ /* 0x000fe20000000f00 */
[C---:B--2---:R-:W-:Y:S02]  /*d160*/  FMUL.FTZ R122, R0.reuse, R122 ;  /* 0x0000007a007a7220 */ /* 0x044fe40000410000 */
        /* <DEDUP_REMOVED lines=14> */
[----:B------:R-:W-:Y:S01]  /*d250*/  FMUL.FTZ R179, R0, R179 ;  /* 0x000000b300b37220 */ /* 0x000fe20000410000 */
[----:B------:R-:W-:Y:S01]  /*d260*/  @P1 MOV R0, 0x3f317218 ;  /* 0x3f31721800001802 */ /* 0x000fe20000000f00 */
[----:B------:R-:W-:Y:S02]  /*d270*/  @P2 FMUL.FTZ R5, R3, c[0x0][0x2d0] ;  /* 0x0000b40003052a20 */ /* 0x000fe40000410000 */
[----:B------:R-:W-:Y:S02]  /*d280*/  @P3 FMUL.FTZ R10, R4, c[0x0][0x2d0] ;  /* 0x0000b400040a3a20 */ /* 0x000fe40000410000 */
[----:B------:R-:W-:Y:S02]  /*d290*/  @P1 FMUL.FTZ R3, R0, c[0x0][0x2d0] ;  /* 0x0000b40000031a20 */ /* 0x000fe40000410000 */
[----:B------:R-:W-:Y:S02]  /*d2a0*/  @P3 FMUL.FTZ R11, R11, 0.69314718246459960938 ;  /* 0x3f3172180b0b3820 */ /* 0x000fe40000410000 */
[----:B------:R-:W-:-:S02]  /*d2b0*/  @P2 FMUL.FTZ R9, R9, 0.69314718246459960938 ;  /* 0x3f31721809092820 */ /* 0x000fc40000410000 */
[----:B------:R-:W-:Y:S02]  /*d2c0*/  @P1 FMUL.FTZ R7, R7, 0.69314718246459960938 ;  /* 0x3f31721807071820 */ /* 0x000fe40000410000 */
[----:B---3--:R-:W-:Y:S02]  /*d2d0*/  @P0 FMUL.FTZ R4, R6, 0.69314718246459960938 ;  /* 0x3f31721806040820 */ /* 0x008fe40000410000 */
[----:B------:R-:W-:Y:S02]  /*d2e0*/  @P0 FMUL.FTZ R0, R8, c[0x0][0x2d0] ;  /* 0x0000b40008000a20 */ /* 0x000fe40000410000 */
[----:B------:R-:W-:Y:S02]  /*d2f0*/  @P3 FFMA.FTZ R20, R10, R70, R11 ;  /* 0x000000460a143223 */ /* 0x000fe4000001000b */
[----:B------:R-:W-:Y:S02]  /*d300*/  @P2 FFMA.FTZ R21, R5, R69, R9 ;  /* 0x0000004505152223 */ /* 0x000fe40000010009 */
[----:B------:R-:W-:-:S02]  /*d310*/  @P1 FFMA.FTZ R22, R3, R68, R7 ;  /* 0x0000004403161223 */ /* 0x000fc40000010007 */
[----:B------:R-:W-:Y:S02]  /*d320*/  @P0 FFMA.FTZ R23, R0, R2, R4 ;  /* 0x0000000200170223 */ /* 0x000fe40000010004 */
.L_x_3:
[----:B-1----:R-:W-:Y:S05]  /*d330*/  @P4 BRA `(.L_x_21) ;  /* 0x0000142000004947 */ /* 0x002fea0003800000 */
[----:B------:R-:W2:Y:S01]  /*d340*/  LDL.LU R14, [R1+0x30] ;  /* 0x00003000010e7983 */ /* 0x000ea20000300800 */
[----:B------:R-:W-:Y:S01]  /*d350*/  MOV R24, c[0x0][0x4e8] ;  /* 0x00013a0000187a02 */ /* 0x000fe20000000f00 */
[----:B------:R-:W-:Y:S02]  /*d360*/  BSSY B0, `(.L_x_22) ;  /* 0x00000a9000007945 */ /* 0x000fe40003800000 */
[----:B------:R-:W1:Y:S01]  /*d370*/  S2R R16, SR_TID.X ;  /* 0x0000000000107919 */ /* 0x000e620000002100 */
[C---:B------:R-:W-:Y:S01]  /*d380*/  ISETP.NE.AND P0, PT, R24.reuse, 0x1, PT ;  /* 0x000000011800780c */ /* 0x040fe20003f05270 */
[----:B------:R-:W-:Y:S02]  /*d390*/  IMAD R24, R24, c[0x0][0x388], RZ ;  /* 0x0000e20018187a24 */ /* 0x000fe400078e02ff */
[----:B------:R-:W3:Y:S04]  /*d3a0*/  S2R R12, SR_CTAID.Y ;  /* 0x00000000000c7919 */ /* 0x000ee80000002600 */
[----:B------:R-:W4:Y:S04]  /*d3b0*/  S2R R13, SR_CTAID.Z ;  /* 0x00000000000d7919 */ /* 0x000f280000002700 */
[----:B------:R-:W2:Y:S01]  /*d3c0*/  S2R R15, SR_CTAID.X ;  /* 0x00000000000f7919 */ /* 0x000ea20000002500 */
[----:B-1----:R-:W-:-:S04]  /*d3d0*/  SHF.R.S32.HI R11, RZ, 0x1f, R16 ;  /* 0x0000001fff0b7819 */ /* 0x002fc80000011410 */
[CC--:B------:R-:W-:Y:S02]  /*d3e0*/  LEA.HI R6, R11.reuse, R16.reuse, RZ, 0x2 ;  /* 0x000000100b067211 */ /* 0x0c0fe400078f10ff */
[----:B------:R-:W-:Y:S02]  /*d3f0*/  LEA.HI R11, R11, R16, RZ, 0x5 ;  /* 0x000000100b0b7211 */ /* 0x000fe400078f28ff */
[----:B------:R-:W-:Y:S02]  /*d400*/  LOP3.LUT R6, R6, 0xfffffffc, RZ, 0xc0, !PT ;  /* 0xfffffffc06067812 */ /* 0x000fe400078ec0ff */
[----:B------:R-:W-:-:S03]  /*d410*/  SHF.R.S32.HI R7, RZ, 0x5, R11 ;  /* 0x00000005ff077819 */ /* 0x000fc6000001140b */
[----:B------:R-:W-:Y:S01]  /*d420*/  IMAD.IADD R6, R16, 0x1, -R6 ;  /* 0x0000000110067824 */ /* 0x000fe200078e0a06 */
[----:B------:R-:W-:Y:S01]  /*d430*/  BAR.SYNC.DEFER_BLOCKING 0x1, 0x80 ;  /* 0x0042000000007b1d */ /* 0x000fe20000010000 */
[----:B--2---:R-:W-:Y:S01]  /*d440*/  SHF.R.S32.HI R10, RZ, 0x1f, R14 ;  /* 0x0000001fff0a7819 */ /* 0x004fe2000001140e */
[----:B------:R-:W-:-:S04]  /*d450*/  IMAD.WIDE.U32 R2, R14, c[0x0][0x4d0], RZ ;  /* 0x000134000e027a25 */ /* 0x000fc800078e00ff */
[----:B------:R-:W-:Y:S02]  /*d460*/  IMAD R0, R10, c[0x0][0x4d0], RZ ;  /* 0x000134000a007a24 */ /* 0x000fe400078e02ff */
[----:B------:R-:W-:Y:S02]  /*d470*/  IMAD.MOV R9, RZ, RZ, -R14 ;  /* 0x000000ffff097224 */ /* 0x000fe400078e0a0e */
[----:B------:R-:W-:Y:S01]  /*d480*/  IMAD R4, R14, c[0x0][0x4d4], R0 ;  /* 0x000135000e047a24 */ /* 0x000fe200078e0200 */
[----:B------:R-:W-:Y:S01]  /*d490*/  SHF.R.S32.HI R0, RZ, 0x1f, R11 ;  /* 0x0000001fff007819 */ /* 0x000fe2000001140b */
[----:B---3--:R-:W-:Y:S01]  /*d4a0*/  IMAD R12, R9, c[0x0][0x550], R12 ;  /* 0x00015400090c7a24 */ /* 0x008fe200078e020c */
[----:B------:R-:W-:Y:S01]  /*d4b0*/  LOP3.LUT R11, R11, 0xffffffe0, RZ, 0xc0, !PT ;  /* 0xffffffe00b0b7812 */ /* 0x000fe200078ec0ff */
[----:B------:R-:W-:Y:S01]  /*d4c0*/  IMAD.IADD R5, R3, 0x1, R4 ;  /* 0x0000000103057824 */ /* 0x000fe200078e0204 */
[----:B------:R-:W-:Y:S01]  /*d4d0*/  LEA.HI R8, R0, R7, RZ, 0x2 ;  /* 0x0000000700087211 */ /* 0x000fe200078f10ff */
[----:B------:R-:W-:Y:S01]  /*d4e0*/  IMAD.MOV.U32 R4, RZ, RZ, R2 ;  /* 0x000000ffff047224 */ /* 0x000fe200078e0002 */
[----:B------:R-:W-:Y:S01]  /*d4f0*/  LEA.HI R0, R6, R6, RZ, 0x1 ;  /* 0x0000000606007211 */ /* 0x000fe200078f08ff */
[----:B------:R-:W-:Y:S01]  /*d500*/  IMAD R2, R10, c[0x0][0x438], RZ ;  /* 0x00010e000a027a24 */ /* 0x000fe200078e02ff */
[----:B------:R-:W-:Y:S01]  /*d510*/  LOP3.LUT R8, R8, 0xffffffc, RZ, 0xc0, !PT ;  /* 0x0ffffffc08087812 */ /* 0x000fe200078ec0ff */
[----:B----4-:R-:W-:Y:S01]  /*d520*/  IMAD.WIDE.U32 R4, R13, c[0x0][0x4d8], R4 ;  /* 0x000136000d047a25 */ /* 0x010fe200078e0004 */
[----:B------:R-:W-:-:S02]  /*d530*/  LOP3.LUT R3, R0, 0x1ffffffe, RZ, 0xc0, !PT ;  /* 0x1ffffffe00037812 */ /* 0x000fc400078ec0ff */
[----:B------:R-:W-:Y:S01]  /*d540*/  IADD3 R16, -R11, R16, RZ ;  /* 0x000000100b107210 */ /* 0x000fe20007ffe1ff */
[----:B------:R-:W-:Y:S01]  /*d550*/  IMAD.SHL.U32 R0, R0, 0x20, RZ ;  /* 0x0000002000007824 */ /* 0x000fe200078e00ff */
[----:B------:R-:W-:Y:S01]  /*d560*/  SHF.R.S32.HI R10, RZ, 0x1f, R13 ;  /* 0x0000001fff0a7819 */ /* 0x000fe2000001140d */
[----:B------:R-:W-:Y:S01]  /*d570*/  IMAD.IADD R9, R7, 0x1, -R8 ;  /* 0x0000000107097824 */ /* 0x000fe200078e0a08 */
[----:B------:R-:W-:Y:S02]  /*d580*/  SHF.R.S32.HI R8, RZ, 0x1f, R16 ;  /* 0x0000001fff087819 */ /* 0x000fe40000011410 */
[----:B------:R-:W-:Y:S01]  /*d590*/  IADD3 R7, R6, -R3, RZ ;  /* 0x8000000306077210 */ /* 0x000fe20007ffe0ff */
[----:B------:R-:W-:Y:S01]  /*d5a0*/  IMAD R6, R14, c[0x0][0x43c], R2 ;  /* 0x00010f000e067a24 */ /* 0x000fe200078e0202 */
[----:B------:R-:W-:Y:S01]  /*d5b0*/  LOP3.LUT R0, R0, 0xffffffc0, RZ, 0xc0, !PT ;  /* 0xffffffc000007812 */ /* 0x000fe200078ec0ff */
[----:B------:R-:W-:Y:S01]  /*d5c0*/  IMAD.WIDE.U32 R2, R14, c[0x0][0x438], RZ ;  /* 0x00010e000e027a25 */ /* 0x000fe200078e00ff */
[----:B------:R-:W-:-:S02]  /*d5d0*/  LEA.HI R19, R8, R16, RZ, 0x2 ;  /* 0x0000001008137211 */ /* 0x000fc400078f10ff */
[----:B------:R-:W-:Y:S01]  /*d5e0*/  LOP3.LUT P1, RZ, R16, 0x3, RZ, 0xc0, !PT ;  /* 0x0000000310ff7812 */ /* 0x000fe2000782c0ff */
[----:B------:R-:W-:Y:S01]  /*d5f0*/  IMAD R8, R7, 0x8, R0 ;  /* 0x0000000807087824 */ /* 0x000fe200078e0200 */
[----:B------:R-:W-:Y:S01]  /*d600*/  SHF.R.S32.HI R7, RZ, 0x2, R19 ;  /* 0x00000002ff077819 */ /* 0x000fe20000011413 */
[C---:B------:R-:W-:Y:S02]  /*d610*/  IMAD R11, R10.reuse, c[0x0][0x4d8], RZ ;  /* 0x000136000a0b7a24 */ /* 0x040fe400078e02ff */
[----:B------:R-:W-:Y:S02]  /*d620*/  IMAD.IADD R3, R3, 0x1, R6 ;  /* 0x0000000103037824 */ /* 0x000fe400078e0206 */
[----:B------:R-:W-:Y:S02]  /*d630*/  IMAD R14, R9, 0x10, R7 ;  /* 0x00000010090e7824 */ /* 0x000fe400078e0207 */
[----:B------:R-:W-:Y:S02]  /*d640*/  IMAD R6, R10, c[0x0][0x440], RZ ;  /* 0x000110000a067a24 */ /* 0x000fe400078e02ff */
[----:B------:R-:W-:-:S02]  /*d650*/  IMAD.IADD R8, R14, 0x1, R8 ;  /* 0x000000010e087824 */ /* 0x000fc400078e0208 */
[----:B------:R-:W-:Y:S02]  /*d660*/  IMAD R0, R13, c[0x0][0x4dc], R11 ;  /* 0x000137000d007a24 */ /* 0x000fe400078e020b */
[----:B------:R-:W-:Y:S02]  /*d670*/  IMAD R8, R15, 0x80, R8 ;  /* 0x000000800f087824 */ /* 0x000fe400078e0208 */
[----:B------:R-:W-:Y:S01]  /*d680*/  IMAD R6, R13, c[0x0][0x444], R6 ;  /* 0x000111000d067a24 */ /* 0x000fe200078e0206 */
[----:B------:R-:W-:Y:S01]  /*d690*/  IADD3 R5, R5, R0, RZ ;  /* 0x0000000005057210 */ /* 0x000fe20007ffe0ff */
[----:B------:R-:W-:Y:S01]  /*d6a0*/  IMAD.WIDE.U32 R2, R13, c[0x0][0x440], R2 ;  /* 0x000110000d027a25 */ /* 0x000fe200078e0002 */
[----:B------:R-:W-:-:S03]  /*d6b0*/  SHF.R.S32.HI R0, RZ, 0x1f, R12 ;  /* 0x0000001fff007819 */ /* 0x000fc6000001140c */
[----:B------:R-:W-:Y:S01]  /*d6c0*/  @P0 IMAD.HI.U32 R11, R8, c[0x0][0x4ec], RZ ;  /* 0x00013b00080b0a27 */ /* 0x000fe200078e00ff */
[----:B------:R-:W-:-:S03]  /*d6d0*/  IADD3 R3, R3, R6, RZ ;  /* 0x0000000603037210 */ /* 0x000fc60007ffe0ff */
[----:B------:R-:W-:-:S04]  /*d6e0*/  @P0 IMAD.HI.U32 R10, R8, c[0x0][0x4ec], RZ ;  /* 0x00013b00080a0a27 */ /* 0x000fc800078e00ff */
[--C-:B------:R-:W-:Y:S01]  /*d6f0*/  IMAD.MOV.U32 R6, RZ, RZ, R8.reuse ;  /* 0x000000ffff067224 */ /* 0x100fe200078e0008 */
[----:B------:R-:W-:Y:S01]  /*d700*/  @P0 SHF.R.U32.HI R6, RZ, c[0x0][0x4f0], R11 ;  /* 0x00013c00ff060a19 */ /* 0x000fe2000001160b */
[----:B------:R-:W-:Y:S01]  /*d710*/  IMAD.MOV.U32 R7, RZ, RZ, R8 ;  /* 0x000000ffff077224 */ /* 0x000fe200078e0008 */
[----:B------:R-:W-:Y:S01]  /*d720*/  @P0 SHF.R.U32.HI R7, RZ, c[0x0][0x4f0], R10 ;  /* 0x00013c00ff070a19 */ /* 0x000fe2000001160a */
[----:B------:R-:W-:Y:S01]  /*d730*/  IMAD R9, R0, c[0x0][0x448], RZ ;  /* 0x0001120000097a24 */ /* 0x000fe200078e02ff */
[----:B------:R-:W-:Y:S01]  /*d740*/  IADD3 R10, -R6, RZ, RZ ;  /* 0x000000ff060a7210 */ /* 0x000fe20007ffe1ff */
[----:B------:R-:W-:Y:S02]  /*d750*/  IMAD R0, R0, c[0x0][0x4e0], RZ ;  /* 0x0001380000007a24 */ /* 0x000fe400078e02ff */
[C---:B------:R-:W-:Y:S01]  /*d760*/  IMAD R11, R12.reuse, c[0x0][0x44c], R9 ;  /* 0x000113000c0b7a24 */ /* 0x040fe200078e0209 */
[----:B------:R-:W-:Y:S01]  /*d770*/  SHF.R.S32.HI R9, RZ, 0x1f, R7 ;  /* 0x0000001fff097819 */ /* 0x000fe20000011407 */
[----:B------:R-:W-:-:S02]  /*d780*/  IMAD R13, R12, c[0x0][0x4e4], R0 ;  /* 0x000139000c0d7a24 */ /* 0x000fc400078e0200 */
[----:B------:R-:W-:-:S04]  /*d790*/  IMAD.WIDE.U32 R4, R12, c[0x0][0x4e0], R4 ;  /* 0x000138000c047a25 */ /* 0x000fc800078e0004 */
[----:B------:R-:W-:Y:S01]  /*d7a0*/  IMAD R0, R10, c[0x0][0x4e8], R8 ;  /* 0x00013a000a007a24 */ /* 0x000fe200078e0208 */
[----:B------:R-:W-:Y:S01]  /*d7b0*/  SHF.R.S32.HI R10, RZ, 0x1f, R6 ;  /* 0x0000001fff0a7819 */ /* 0x000fe20000011406 */
[----:B------:R-:W-:Y:S01]  /*d7c0*/  IMAD R9, R9, c[0x0][0x430], RZ ;  /* 0x00010c0009097a24 */ /* 0x000fe200078e02ff */
[----:B------:R-:W-:Y:S01]  /*d7d0*/  IADD3 R4, P0, R6, R4, RZ ;  /* 0x0000000406047210 */ /* 0x000fe20007f1e0ff */
[----:B------:R-:W-:Y:S01]  /*d7e0*/  IMAD.WIDE.U32 R2, R12, c[0x0][0x448], R2 ;  /* 0x000112000c027a25 */ /* 0x000fe200078e0002 */
[----:B------:R-:W-:Y:S02]  /*d7f0*/  SHF.R.S32.HI R6, RZ, 0x1f, R0 ;  /* 0x0000001fff067819 */ /* 0x000fe40000011400 */
[----:B------:R-:W-:Y:S01]  /*d800*/  IADD3.X R5, R10, R5, R13, P0, !PT ;  /* 0x000000050a057210 */ /* 0x000fe200007fe40d */
[----:B------:R-:W-:Y:S02]  /*d810*/  IMAD R10, R7, c[0x0][0x434], R9 ;  /* 0x00010d00070a7a24 */ /* 0x000fe400078e0209 */
[----:B------:R-:W-:-:S02]  /*d820*/  IMAD R9, R6, c[0x0][0x4c8], RZ ;  /* 0x0001320006097a24 */ /* 0x000fc400078e02ff */
[----:B------:R-:W-:Y:S02]  /*d830*/  IMAD.MOV R6, RZ, RZ, -R7 ;  /* 0x000000ffff067224 */ /* 0x000fe400078e0a07 */
[----:B------:R-:W-:-:S04]  /*d840*/  IMAD.WIDE.U32 R4, R0, c[0x0][0x4c8], R4 ;  /* 0x0001320000047a25 */ /* 0x000fc800078e0004 */
[----:B------:R-:W-:Y:S02]  /*d850*/  IMAD R0, R0, c[0x0][0x4cc], R9 ;  /* 0x0001330000007a24 */ /* 0x000fe400078e0209 */
[----:B------:R-:W-:Y:S02]  /*d860*/  IMAD.IADD R3, R3, 0x1, R11 ;  /* 0x0000000103037824 */ /* 0x000fe400078e020b */
[----:B------:R-:W-:Y:S01]  /*d870*/  IMAD R13, R6, c[0x0][0x4e8], R8 ;  /* 0x00013a00060d7a24 */ /* 0x000fe200078e0208 */
[C---:B------:R-:W-:Y:S01]  /*d880*/  LEA R6, P0, R4.reuse, c[0x0][0x4a8], 0x2 ;  /* 0x00012a0004067a11 */ /* 0x040fe200078010ff */
[----:B------:R-:W-:Y:S02]  /*d890*/  IMAD.IADD R0, R5, 0x1, R0 ;  /* 0x0000000105007824 */ /* 0x000fe400078e0200 */
[----:B------:R-:W-:Y:S01]  /*d8a0*/  IMAD.WIDE.U32 R2, R7, c[0x0][0x430], R2 ;  /* 0x00010c0007027a25 */ /* 0x000fe200078e0002 */
[----:B------:R-:W-:Y:S01]  /*d8b0*/  SHF.R.S32.HI R7, RZ, 0x1f, R13 ;  /* 0x0000001fff077819 */ /* 0x000fe2000001140d */
[----:B------:R-:W-:Y:S01]  /*d8c0*/  SHFL.IDX PT, R8, R6, 0x2, 0x1c1f ;  /* 0x005c1f0006087f89 */ /* 0x000fe200000e0000 */
[----:B------:R-:W-:Y:S01]  /*d8d0*/  LEA.HI.X R0, R4, c[0x0][0x4ac], R0, 0x2, P0 ;  /* 0x00012b0004007a11 */ /* 0x000fe200000f1400 */
[----:B------:R-:W-:Y:S01]  /*d8e0*/  IMAD R12, R15, 0x80, R14 ;  /* 0x000000800f0c7824 */ /* 0x000fe200078e020e */
[----:B------:R-:W-:Y:S01]  /*d8f0*/  IADD3 R3, R3, R10, RZ ;  /* 0x0000000a03037210 */ /* 0x000fe20007ffe0ff */
[----:B------:R-:W-:Y:S01]  /*d900*/  IMAD R7, R7, c[0x0][0x428], RZ ;  /* 0x00010a0007077a24 */ /* 0x000fe200078e02ff */
[----:B------:R-:W-:Y:S02]  /*d910*/  SHFL.IDX PT, R4, R6, RZ, 0x1c1f ;  /* 0x001c1fff06047589 */ /* 0x000fe400000e0000 */
[C---:B------:R-:W-:Y:S01]  /*d920*/  IADD3 R14, R12.reuse, 0x40, RZ ;  /* 0x000000400c0e7810 */ /* 0x040fe20007ffe0ff */
[C---:B------:R-:W-:Y:S01]  /*d930*/  IMAD R15, R13.reuse, c[0x0][0x42c], R7 ;  /* 0x00010b000d0f7a24 */ /* 0x040fe200078e0207 */
[----:B------:R-:W1:Y:S01]  /*d940*/  SHFL.IDX PT, R5, R0, RZ, 0x1c1f ;  /* 0x001c1fff00057589 */ /* 0x000e6200000e0000 */
[----:B------:R-:W-:Y:S01]  /*d950*/  IMAD.WIDE.U32 R2, R13, c[0x0][0x428], R2 ;  /* 0x00010a000d027a25 */ /* 0x000fe200078e0002 */
[----:B------:R-:W-:-:S02]  /*d960*/  IADD3 R13, R12, 0x48, RZ ;  /* 0x000000480c0d7810 */ /* 0x000fc40007ffe0ff */
[----:B------:R-:W-:Y:S01]  /*d970*/  SHFL.IDX PT, R10, R6, 0x1, 0x1c1f ;  /* 0x003c1f00060a7f89 */ /* 0x000fe200000e0000 */
[-C--:B------:R-:W-:Y:S02]  /*d980*/  ISETP.GE.OR P4, PT, R12, R24.reuse, P1 ;  /* 0x000000180c00720c */ /* 0x080fe40000f86670 */
[-C--:B------:R-:W-:Y:S01]  /*d990*/  ISETP.GE.OR P2, PT, R14, R24.reuse, P1 ;  /* 0x000000180e00720c */ /* 0x080fe20000f46670 */
[----:B------:R-:W2:Y:S01]  /*d9a0*/  SHFL.IDX PT, R11, R0, 0x1, 0x1c1f ;  /* 0x003c1f00000b7f89 */ /* 0x000ea200000e0000 */
[----:B------:R-:W-:Y:S02]  /*d9b0*/  IADD3 R3, R3, R15, RZ ;  /* 0x0000000f03037210 */ /* 0x000fe40007ffe0ff */
[----:B------:R-:W-:Y:S01]  /*d9c0*/  LEA R18, P0, R2, c[0x0][0x400], 0x2 ;  /* 0x0001000002127a11 */ /* 0x000fe200078010ff */
[----:B------:R-:W3:Y:S01]  /*d9d0*/  SHFL.IDX PT, R9, R0, 0x2, 0x1c1f ;  /* 0x005c1f0000097f89 */ /* 0x000ee200000e0000 */
[-C--:B------:R-:W-:Y:S02]  /*d9e0*/  ISETP.GE.AND P5, PT, R14, R24.reuse, PT ;  /* 0x000000180e00720c */ /* 0x080fe40003fa6270 */
[----:B------:R-:W-:Y:S01]  /*d9f0*/  LEA.HI.X R17, R2, c[0x0][0x404], R3, 0x2, P0 ;  /* 0x0001010002117a11 */ /* 0x000fe200000f1403 */
[----:B------:R-:W-:Y:S01]  /*da00*/  SHFL.IDX PT, R6, R6, 0x3, 0x1c1f ;  /* 0x007c1f0006067f89 */ /* 0x000fe200000e0000 */
[----:B------:R-:W-:-:S03]  /*da10*/  ISETP.GE.AND P6, PT, R13, R24, PT ;  /* 0x000000180d00720c */ /* 0x000fc60003fc6270 */
[----:B------:R4:W2:Y:S04]  /*da20*/  SHFL.IDX PT, R7, R0, 0x3, 0x1c1f ;  /* 0x007c1f0000077f89 */ /* 0x0008a800000e0000 */
[----:B-1----:R1:W-:Y:S04]  /*da30*/  @!P4 ST.E [R4.64], R20 ;  /* 0x000000140400c985 */ /* 0x0023e8000c101908 */
[----:B------:R1:W1:Y:S04]  /*da40*/  SHFL.IDX PT, R2, R18, RZ, 0x1c1f ;  /* 0x001c1fff12027589 */ /* 0x00026800000e0000 */
[----:B------:R1:W1:Y:S01]  /*da50*/  SHFL.IDX PT, R3, R17, RZ, 0x1c1f ;  /* 0x001c1fff11037589 */ /* 0x00026200000e0000 */
[----:B----4-:R-:W-:-:S04]  /*da60*/  IADD3 R0, R12, 0x8, RZ ;  /* 0x000000080c007810 */ /* 0x010fc80007ffe0ff */
[CC--:B------:R-:W-:Y:S02]  /*da70*/  ISETP.GE.OR P3, PT, R0.reuse, R24.reuse, P1 ;  /* 0x000000180000720c */ /* 0x0c0fe40000f66670 */
[-C--:B------:R-:W-:Y:S02]  /*da80*/  ISETP.GE.OR P1, PT, R13, R24.reuse, P1 ;  /* 0x000000180d00720c */ /* 0x080fe40000f26670 */
[----:B------:R-:W-:Y:S02]  /*da90*/  ISETP.GE.AND P0, PT, R0, R24, PT ;  /* 0x000000180000720c */ /* 0x000fe40003f06270 */
[----:B------:R-:W-:-:S05]  /*daa0*/  LOP3.LUT R0, R19, 0x7ffffffc, RZ, 0xc0, !PT ;  /* 0x7ffffffc13007812 */ /* 0x000fca00078ec0ff */
[----:B------:R-:W-:Y:S02]  /*dab0*/  IMAD.IADD R0, R16, 0x1, -R0 ;  /* 0x0000000110007824 */ /* 0x000fe400078e0a00 */
[----:B--2---:R2:W-:Y:S03]  /*dac0*/  @!P3 ST.E [R10.64], R21 ;  /* 0x000000150a00b985 */ /* 0x0045e6000c101908 */
[----:B------:R-:W-:Y:S01]  /*dad0*/  SHF.L.U32 R0, R0, 0x1, RZ ;  /* 0x0000000100007819 */ /* 0x000fe200000006ff */
[----:B---3--:R2:W-:Y:S04]  /*dae0*/  @!P2 ST.E [R8.64], R22 ;  /* 0x000000160800a985 */ /* 0x0085e8000c101908 */
[----:B------:R2:W-:Y:S01]  /*daf0*/  @!P1 ST.E [R6.64], R23 ;  /* 0x0000001706009985 */ /* 0x0005e2000c101908 */
[----:B------:R-:W-:-:S13]  /*db00*/  ISETP.GE.AND P1, PT, R12, R24, PT ;  /* 0x000000180c00720c */ /* 0x000fda0003f26270 */
[----:B------:R-:W-:Y:S05]  /*db10*/  @P1 BRA `(.L_x_23) ;  /* 0x000002d000001947 */ /* 0x000fea0003800000 */
[C---:B-12---:R-:W-:Y:S02]  /*db20*/  IADD3 R6, R0.reuse, 0x8, RZ ;  /* 0x0000000800067810 */ /* 0x046fe40007ffe0ff */
[C---:B------:R-:W-:Y:S02]  /*db30*/  IADD3 R5, R0.reuse, 0x10, RZ ;  /* 0x0000001000057810 */ /* 0x040fe40007ffe0ff */
[----:B------:R-:W-:Y:S02]  /*db40*/  IADD3 R4, R0, 0x18, RZ ;  /* 0x0000001800047810 */ /* 0x000fe40007ffe0ff */
[----:B------:R-:W-:Y:S02]  /*db50*/  ISETP.GE.AND P3, PT, R6, c[0x0][0x3c8], PT ;  /* 0x0000f20006007a0c */ /* 0x000fe40003f66270 */
[----:B------:R-:W-:Y:S02]  /*db60*/  ISETP.GE.AND P2, PT, R5, c[0x0][0x3c8], PT ;  /* 0x0000f20005007a0c */ /* 0x000fe40003f46270 */
[----:B------:R-:W-:-:S02]  /*db70*/  ISETP.GE.AND P1, PT, R4, c[0x0][0x3c8], PT ;  /* 0x0000f20004007a0c */ /* 0x000fc40003f26270 */
[----:B------:R-:W-:-:S07]  /*db80*/  ISETP.GE.AND P4, PT, R0, c[0x0][0x3c8], PT ;  /* 0x0000f20000007a0c */ /* 0x000fce0003f86270 */
[----:B------:R-:W-:Y:S02]  /*db90*/  @!P3 LEA.HI R8, R6, R6, RZ, 0x1 ;  /* 0x000000060608b211 */ /* 0x000fe400078f08ff */
[----:B------:R-:W-:Y:S02]  /*dba0*/  @!P2 LEA.HI R5, R5, R5, RZ, 0x1 ;  /* 0x000000050505a211 */ /* 0x000fe400078f08ff */
[----:B------:R-:W-:Y:S02]  /*dbb0*/  @!P1 LEA.HI R6, R4, R4, RZ, 0x1 ;  /* 0x0000000404069211 */ /* 0x000fe400078f08ff */
[----:B------:R-:W-:Y:S02]  /*dbc0*/  @!P3 LOP3.LUT R8, R8, 0xfffffffe, RZ, 0xc0, !PT ;  /* 0xfffffffe0808b812 */ /* 0x000fe400078ec0ff */
[----:B------:R-:W-:Y:S01]  /*dbd0*/  @!P2 LOP3.LUT R7, R5, 0xfffffffe, RZ, 0xc0, !PT ;  /* 0xfffffffe0507a812 */ /* 0x000fe200078ec0ff */
[----:B------:R-:W-:Y:S01]  /*dbe0*/  @!P4 IMAD.WIDE R4, R0, 0x4, R2 ;  /* 0x000000040004c825 */ /* 0x000fe200078e0202 */
[----:B------:R-:W-:-:S03]  /*dbf0*/  @!P1 LOP3.LUT R10, R6, 0xfffffffe, RZ, 0xc0, !PT ;  /* 0xfffffffe060a9812 */ /* 0x000fc600078ec0ff */
[--C-:B------:R-:W-:Y:S01]  /*dc00*/  @!P3 IMAD.WIDE R8, R8, 0x4, R2.reuse ;  /* 0x000000040808b825 */ /* 0x100fe200078e0202 */
[----:B------:R1:W-:Y:S03]  /*dc10*/  @!P4 ST.E.64 [R4.64], R124 ;  /* 0x0000007c0400c985 */ /* 0x0003e6000c101b08 */
[--C-:B------:R-:W-:Y:S01]  /*dc20*/  @!P2 IMAD.WIDE R6, R7, 0x4, R2.reuse ;  /* 0x000000040706a825 */ /* 0x100fe200078e0202 */
[----:B------:R2:W-:Y:S04]  /*dc30*/  @!P3 ST.E.64 [R8.64], R132 ;  /* 0x000000840800b985 */ /* 0x0005e8000c101b08 */
[----:B------:R3:W-:Y:S01]  /*dc40*/  @!P2 ST.E.64 [R6.64], R136 ;  /* 0x000000880600a985 */ /* 0x0007e2000c101b08 */
[----:B-1----:R-:W-:Y:S01]  /*dc50*/  @!P1 IMAD.WIDE R4, R10, 0x4, R2 ;  /* 0x000000040a049825 */ /* 0x002fe200078e0202 */
[----:B--2---:R-:W-:-:S04]  /*dc60*/  IADD3 R8, R0, 0x20, RZ ;  /* 0x0000002000087810 */ /* 0x004fc80007ffe0ff */
[----:B------:R1:W-:Y:S01]  /*dc70*/  @!P1 ST.E.64 [R4.64], R148 ;  /* 0x0000009404009985 */ /* 0x0003e2000c101b08 */
[----:B---3--:R-:W-:Y:S02]  /*dc80*/  IADD3 R6, R0, 0x28, RZ ;  /* 0x0000002800067810 */ /* 0x008fe40007ffe0ff */
[----:B------:R-:W-:Y:S02]  /*dc90*/  ISETP.GE.AND P4, PT, R8, c[0x0][0x3c8], PT ;  /* 0x0000f20008007a0c */ /* 0x000fe40003f86270 */
[----:B------:R-:W-:-:S11]  /*dca0*/  ISETP.GE.AND P3, PT, R6, c[0x0][0x3c8], PT ;  /* 0x0000f20006007a0c */ /* 0x000fd60003f66270 */
[----:B------:R-:W-:Y:S02]  /*dcb0*/  @!P4 LEA.HI R8, R8, R8, RZ, 0x1 ;  /* 0x000000080808c211 */ /* 0x000fe400078f08ff */
[----:B------:R-:W-:-:S04]  /*dcc0*/  @!P3 LEA.HI R7, R6, R6, RZ, 0x1 ;  /* 0x000000060607b211 */ /* 0x000fc800078f08ff */
[----:B------:R-:W-:Y:S02]  /*dcd0*/  @!P3 LOP3.LUT R7, R7, 0xfffffffe, RZ, 0xc0, !PT ;  /* 0xfffffffe0707b812 */ /* 0x000fe400078ec0ff */
[C---:B-1----:R-:W-:Y:S02]  /*dce0*/  IADD3 R5, R0.reuse, 0x30, RZ ;  /* 0x0000003000057810 */ /* 0x042fe40007ffe0ff */
[----:B------:R-:W-:Y:S02]  /*dcf0*/  IADD3 R4, R0, 0x38, RZ ;  /* 0x0000003800047810 */ /* 0x000fe40007ffe0ff */
[----:B------:R-:W-:Y:S02]  /*dd00*/  ISETP.GE.AND P2, PT, R5, c[0x0][0x3c8], PT ;  /* 0x0000f20005007a0c */ /* 0x000fe40003f46270 */
[----:B------:R-:W-:-:S11]  /*dd10*/  ISETP.GE.AND P1, PT, R4, c[0x0][0x3c8], PT ;  /* 0x0000f20004007a0c */ /* 0x000fd60003f26270 */
[----:B------:R-:W-:Y:S02]  /*dd20*/  @!P2 LEA.HI R6, R5, R5, RZ, 0x1 ;  /* 0x000000050506a211 */ /* 0x000fe400078f08ff */
[----:B------:R-:W-:Y:S02]  /*dd30*/  @!P1 LEA.HI R4, R4, R4, RZ, 0x1 ;  /* 0x0000000404049211 */ /* 0x000fe400078f08ff */
[----:B------:R-:W-:Y:S02]  /*dd40*/  @!P4 LOP3.LUT R5, R8, 0xfffffffe, RZ, 0xc0, !PT ;  /* 0xfffffffe0805c812 */ /* 0x000fe400078ec0ff */
[----:B------:R-:W-:Y:S01]  /*dd50*/  @!P2 LOP3.LUT R10, R6, 0xfffffffe, RZ, 0xc0, !PT ;  /* 0xfffffffe060aa812 */ /* 0x000fe200078ec0ff */
[----:B------:R-:W-:Y:S01]  /*dd60*/  @!P3 IMAD.WIDE R6, R7, 0x4, R2 ;  /* 0x000000040706b825 */ /* 0x000fe200078e0202 */
[----:B------:R-:W-:-:S03]  /*dd70*/  @!P1 LOP3.LUT R11, R4, 0xfffffffe, RZ, 0xc0, !PT ;  /* 0xfffffffe040b9812 */ /* 0x000fc600078ec0ff */
[----:B------:R-:W-:-:S04]  /*dd80*/  @!P4 IMAD.WIDE R8, R5, 0x4, R2 ;  /* 0x000000040508c825 */ /* 0x000fc800078e0202 */
[--C-:B------:R-:W-:Y:S01]  /*dd90*/  @!P2 IMAD.WIDE R4, R10, 0x4, R2.reuse ;  /* 0x000000040a04a825 */ /* 0x100fe200078e0202 */
[----:B------:R1:W-:Y:S03]  /*dda0*/  @!P4 ST.E.64 [R8.64], R152 ;  /* 0x000000980800c985 */ /* 0x0003e6000c101b08 */
[----:B------:R-:W-:Y:S01]  /*ddb0*/  @!P1 IMAD.WIDE R2, R11, 0x4, R2 ;  /* 0x000000040b029825 */ /* 0x000fe200078e0202 */
[----:B------:R1:W-:Y:S04]  /*ddc0*/  @!P3 ST.E.64 [R6.64], R164 ;  /* 0x000000a40600b985 */ /* 0x0003e8000c101b08 */
[----:B------:R1:W-:Y:S04]  /*ddd0*/  @!P2 ST.E.64 [R4.64], R168 ;  /* 0x000000a80400a985 */ /* 0x0003e8000c101b08 */
[----:B------:R1:W-:Y:S02]  /*dde0*/  @!P1 ST.E.64 [R2.64], R180 ;  /* 0x000000b402009985 */ /* 0x0003e4000c101b08 */
.L_x_23:
[----:B-1----:R-:W-:Y:S05]  /*ddf0*/  BSYNC B0 ;  /* 0x0000000000007941 */ /* 0x002fea0003800000 */
.L_x_22:
[----:B------:R1:W3:Y:S01]  /*de00*/  SHFL.IDX PT, R3, R17, 0x1, 0x1c1f ;  /* 0x003c1f0011037f89 */ /* 0x0002e200000e0000 */
[----:B------:R-:W-:Y:S03]  /*de10*/  BSSY B0, `(.L_x_24) ;  /* 0x0000030000007945 */ /* 0x000fe60003800000 */
[----:B------:R1:W4:Y:S01]  /*de20*/  SHFL.IDX PT, R2, R18, 0x1, 0x1c1f ;  /* 0x003c1f0012027f89 */ /* 0x00032200000e0000 */
[----:B------:R-:W-:Y:S05]  /*de30*/  @P0 BRA `(.L_x_25) ;  /* 0x000002d000000947 */ /* 0x000fea0003800000 */
[C---:B------:R-:W-:Y:S02]  /*de40*/  IADD3 R5, R0.reuse, 0x8, RZ ;  /* 0x0000000800057810 */ /* 0x040fe40007ffe0ff */
[----:B------:R-:W-:-:S02]  /*de50*/  IADD3 R4, R0, 0x10, RZ ;  /* 0x0000001000047810 */ /* 0x000fc40007ffe0ff */
[----:B------:R-:W-:Y:S02]  /*de60*/  ISETP.GE.AND P1, PT, R5, c[0x0][0x3c8], PT ;  /* 0x0000f20005007a0c */ /* 0x000fe40003f26270 */
[----:B------:R-:W-:Y:S02]  /*de70*/  ISETP.GE.AND P0, PT, R4, c[0x0][0x3c8], PT ;  /* 0x0000f20004007a0c */ /* 0x000fe40003f06270 */
[C---:B------:R-:W-:Y:S02]  /*de80*/  ISETP.GE.AND P2, PT, R0.reuse, c[0x0][0x3c8], PT ;  /* 0x0000f20000007a0c */ /* 0x040fe40003f46270 */
[----:B--2---:R-:W-:-:S04]  /*de90*/  IADD3 R10, R0, 0x18, RZ ;  /* 0x00000018000a7810 */ /* 0x004fc80007ffe0ff */
[----:B------:R-:W-:-:S03]  /*dea0*/  ISETP.GE.AND P4, PT, R10, c[0x0][0x3c8], PT ;  /* 0x0000f2000a007a0c */ /* 0x000fc60003f86270 */
[----:B------:R-:W-:Y:S02]  /*deb0*/  @!P1 LEA.HI R5, R5, R5, RZ, 0x1 ;  /* 0x0000000505059211 */ /* 0x000fe400078f08ff */
[----:B------:R-:W-:Y:S02]  /*dec0*/  @!P0 LEA.HI R4, R4, R4, RZ, 0x1 ;  /* 0x0000000404048211 */ /* 0x000fe400078f08ff */
[----:B------:R-:W-:Y:S01]  /*ded0*/  @!P1 LOP3.LUT R5, R5, 0xfffffffe, RZ, 0xc0, !PT ;  /* 0xfffffffe05059812 */ /* 0x000fe200078ec0ff */
[----:B---34-:R-:W-:Y:S01]  /*dee0*/  @!P2 IMAD.WIDE R6, R0, 0x4, R2 ;  /* 0x000000040006a825 */ /* 0x018fe200078e0202 */
[----:B------:R-:W-:-:S03]  /*def0*/  @!P0 LOP3.LUT R8, R4, 0xfffffffe, RZ, 0xc0, !PT ;  /* 0xfffffffe04088812 */ /* 0x000fc600078ec0ff */
[--C-:B------:R-:W-:Y:S01]  /*df00*/  @!P1 IMAD.WIDE R4, R5, 0x4, R2.reuse ;  /* 0x0000000405049825 */ /* 0x100fe200078e0202 */
[----:B------:R2:W-:Y:S01]  /*df10*/  @!P2 ST.E.64 [R6.64], R126 ;  /* 0x0000007e0600a985 */ /* 0x0005e2000c101b08 */
[----:B------:R-:W-:Y:S02]  /*df20*/  @!P4 LEA.HI R10, R10, R10, RZ, 0x1 ;  /* 0x0000000a0a0ac211 */ /* 0x000fe400078f08ff */
[----:B------:R-:W-:Y:S01]  /*df30*/  @!P0 IMAD.WIDE R8, R8, 0x4, R2 ;  /* 0x0000000408088825 */ /* 0x000fe200078e0202 */
[----:B------:R3:W-:Y:S04]  /*df40*/  @!P1 ST.E.64 [R4.64], R134 ;  /* 0x0000008604009985 */ /* 0x0007e8000c101b08 */
[----:B------:R4:W-:Y:S01]  /*df50*/  @!P0 ST.E.64 [R8.64], R138 ;  /* 0x0000008a08008985 */ /* 0x0009e2000c101b08 */
[----:B--2---:R-:W-:-:S02]  /*df60*/  IADD3 R7, R0, 0x20, RZ ;  /* 0x0000002000077810 */ /* 0x004fc40007ffe0ff */
[C---:B------:R-:W-:Y:S02]  /*df70*/  IADD3 R6, R0.reuse, 0x28, RZ ;  /* 0x0000002800067810 */ /* 0x040fe40007ffe0ff */
[C---:B---3--:R-:W-:Y:S02]  /*df80*/  IADD3 R5, R0.reuse, 0x30, RZ ;  /* 0x0000003000057810 */ /* 0x048fe40007ffe0ff */
[----:B------:R-:W-:Y:S02]  /*df90*/  IADD3 R4, R0, 0x38, RZ ;  /* 0x0000003800047810 */ /* 0x000fe40007ffe0ff */
[----:B------:R-:W-:Y:S02]  /*dfa0*/  ISETP.GE.AND P3, PT, R7, c[0x0][0x3c8], PT ;  /* 0x0000f20007007a0c */ /* 0x000fe40003f66270 */
[----:B------:R-:W-:Y:S02]  /*dfb0*/  ISETP.GE.AND P2, PT, R6, c[0x0][0x3c8], PT ;  /* 0x0000f20006007a0c */ /* 0x000fe40003f46270 */
[----:B------:R-:W-:-:S02]  /*dfc0*/  ISETP.GE.AND P1, PT, R5, c[0x0][0x3c8], PT ;  /* 0x0000f20005007a0c */ /* 0x000fc40003f26270 */
[----:B------:R-:W-:-:S07]  /*dfd0*/  ISETP.GE.AND P0, PT, R4, c[0x0][0x3c8], PT ;  /* 0x0000f20004007a0c */ /* 0x000fce0003f06270 */
[----:B----4-:R-:W-:Y:S02]  /*dfe0*/  @!P3 LEA.HI R8, R7, R7, RZ, 0x1 ;  /* 0x000000070708b211 */ /* 0x010fe400078f08ff */
[----:B------:R-:W-:Y:S02]  /*dff0*/  @!P2 LEA.HI R7, R6, R6, RZ, 0x1 ;  /* 0x000000060607a211 */ /* 0x000fe400078f08ff */
[----:B------:R-:W-:Y:S02]  /*e000*/  @!P1 LEA.HI R6, R5, R5, RZ, 0x1 ;  /* 0x0000000505069211 */ /* 0x000fe400078f08ff */
[----:B------:R-:W-:Y:S02]  /*e010*/  @!P0 LEA.HI R4, R4, R4, RZ, 0x1 ;  /* 0x0000000404048211 */ /* 0x000fe400078f08ff */
[----:B------:R-:W-:Y:S02]  /*e020*/  @!P4 LOP3.LUT R5, R10, 0xfffffffe, RZ, 0xc0, !PT ;  /* 0xfffffffe0a05c812 */ /* 0x000fe400078ec0ff */
[----:B------:R-:W-:-:S02]  /*e030*/  @!P3 LOP3.LUT R8, R8, 0xfffffffe, RZ, 0xc0, !PT ;  /* 0xfffffffe0808b812 */ /* 0x000fc400078ec0ff */
[----:B------:R-:W-:Y:S01]  /*e040*/  @!P2 LOP3.LUT R7, R7, 0xfffffffe, RZ, 0xc0, !PT ;  /* 0xfffffffe0707a812 */ /* 0x000fe200078ec0ff */
[--C-:B------:R-:W-:Y:S01]  /*e050*/  @!P4 IMAD.WIDE R10, R5, 0x4, R2.reuse ;  /* 0x00000004050ac825 */ /* 0x100fe200078e0202 */
[----:B------:R-:W-:Y:S02]  /*e060*/  @!P1 LOP3.LUT R12, R6, 0xfffffffe, RZ, 0xc0, !PT ;  /* 0xfffffffe060c9812 */ /* 0x000fe400078ec0ff */
[----:B------:R-:W-:Y:S01]  /*e070*/  @!P0 LOP3.LUT R13, R4, 0xfffffffe, RZ, 0xc0, !PT ;  /* 0xfffffffe040d8812 */ /* 0x000fe200078ec0ff */
[--C-:B------:R-:W-:Y:S01]  /*e080*/  @!P3 IMAD.WIDE R8, R8, 0x4, R2.reuse ;  /* 0x000000040808b825 */ /* 0x100fe200078e0202 */
[----:B------:R2:W-:Y:S03]  /*e090*/  @!P4 ST.E.64 [R10.64], R150 ;  /* 0x000000960a00c985 */ /* 0x0005e6000c101b08 */
[--C-:B------:R-:W-:Y:S01]  /*e0a0*/  @!P2 IMAD.WIDE R6, R7, 0x4, R2.reuse ;  /* 0x000000040706a825 */ /* 0x100fe200078e0202 */
[----:B------:R2:W-:Y:S03]  /*e0b0*/  @!P3 ST.E.64 [R8.64], R154 ;  /* 0x0000009a0800b985 */ /* 0x0005e6000c101b08 */
[--C-:B------:R-:W-:Y:S01]  /*e0c0*/  @!P1 IMAD.WIDE R4, R12, 0x4, R2.reuse ;  /* 0x000000040c049825 */ /* 0x100fe200078e0202 */
[----:B------:R2:W-:Y:S03]  /*e0d0*/  @!P2 ST.E.64 [R6.64], R166 ;  /* 0x000000a60600a985 */ /* 0x0005e6000c101b08 */
[----:B------:R-:W-:Y:S01]  /*e0e0*/  @!P0 IMAD.WIDE R2, R13, 0x4, R2 ;  /* 0x000000040d028825 */ /* 0x000fe200078e0202 */
[----:B------:R2:W-:Y:S04]  /*e0f0*/  @!P1 ST.E.64 [R4.64], R170 ;  /* 0x000000aa04009985 */ /* 0x0005e8000c101b08 */
[----:B------:R2:W-:Y:S02]  /*e100*/  @!P0 ST.E.64 [R2.64], R182 ;  /* 0x000000b602008985 */ /* 0x0005e4000c101b08 */
.L_x_25:
[----:B------:R-:W-:Y:S05]  /*e110*/  BSYNC B0 ;  /* 0x0000000000007941 */ /* 0x000fea0003800000 */
.L_x_24:
[----:B--23--:R2:W3:Y:S01]  /*e120*/  SHFL.IDX PT, R3, R17, 0x2, 0x1c1f ;  /* 0x005c1f0011037f89 */ /* 0x00c4e200000e0000 */
[----:B------:R-:W-:Y:S03]  /*e130*/  BSSY B0, `(.L_x_26) ;  /* 0x0000030000007945 */ /* 0x000fe60003800000 */
[----:B----4-:R2:W4:Y:S01]  /*e140*/  SHFL.IDX PT, R2, R18, 0x2, 0x1c1f ;  /* 0x005c1f0012027f89 */ /* 0x01052200000e0000 */
[----:B------:R-:W-:Y:S05]  /*e150*/  @P5 BRA `(.L_x_27) ;  /* 0x000002d000005947 */ /* 0x000fea0003800000 */
[C---:B------:R-:W-:Y:S02]  /*e160*/  IADD3 R4, R0.reuse, 0x8, RZ ;  /* 0x0000000800047810 */ /* 0x040fe40007ffe0ff */
[----:B------:R-:W-:-:S02]  /*e170*/  ISETP.GE.AND P1, PT, R0, c[0x0][0x3c8], PT ;  /* 0x0000f20000007a0c */ /* 0x000fc40003f26270 */
[----:B------:R-:W-:Y:S02]  /*e180*/  ISETP.GE.AND P0, PT, R4, c[0x0][0x3c8], PT ;  /* 0x0000f20004007a0c */ /* 0x000fe40003f06270 */
[C---:B------:R-:W-:Y:S02]  /*e190*/  IADD3 R9, R0.reuse, 0x10, RZ ;  /* 0x0000001000097810 */ /* 0x040fe40007ffe0ff */
[----:B------:R-:W-:Y:S02]  /*e1a0*/  IADD3 R8, R0, 0x18, RZ ;  /* 0x0000001800087810 */ /* 0x000fe40007ffe0ff */
[----:B------:R-:W-:Y:S02]  /*e1b0*/  ISETP.GE.AND P5, PT, R9, c[0x0][0x3c8], PT ;  /* 0x0000f20009007a0c */ /* 0x000fe40003fa6270 */
[----:B------:R-:W-:-:S03]  /*e1c0*/  ISETP.GE.AND P4, PT, R8, c[0x0][0x3c8], PT ;  /* 0x0000f20008007a0c */ /* 0x000fc60003f86270 */
[----:B---34-:R-:W-:Y:S02]  /*e1d0*/  @!P1 IMAD.WIDE R6, R0, 0x4, R2 ;  /* 0x0000000400069825 */ /* 0x018fe400078e0202 */
[----:B------:R-:W-:-:S03]  /*e1e0*/  @!P0 LEA.HI R4, R4, R4, RZ, 0x1 ;  /* 0x0000000404048211 */ /* 0x000fc600078f08ff */
[----:B------:R3:W-:Y:S01]  /*e1f0*/  @!P1 ST.E.64 [R6.64], R120 ;  /* 0x0000007806009985 */ /* 0x0007e2000c101b08 */
[----:B------:R-:W-:Y:S02]  /*e200*/  @!P0 LOP3.LUT R4, R4, 0xfffffffe, RZ, 0xc0, !PT ;  /* 0xfffffffe04048812 */ /* 0x000fe400078ec0ff */
[----:B------:R-:W-:Y:S02]  /*e210*/  @!P5 LEA.HI R9, R9, R9, RZ, 0x1 ;  /* 0x000000090909d211 */ /* 0x000fe400078f08ff */
[----:B------:R-:W-:Y:S01]  /*e220*/  @!P4 LEA.HI R10, R8, R8, RZ, 0x1 ;  /* 0x00000008080ac211 */ /* 0x000fe200078f08ff */
[----:B------:R-:W-:-:S03]  /*e230*/  @!P0 IMAD.WIDE R4, R4, 0x4, R2 ;  /* 0x0000000404048825 */ /* 0x000fc600078e0202 */
[----:B------:R-:W-:Y:S02]  /*e240*/  @!P4 LOP3.LUT R10, R10, 0xfffffffe, RZ, 0xc0, !PT ;  /* 0xfffffffe0a0ac812 */ /* 0x000fe400078ec0ff */
[----:B------:R4:W-:Y:S03]  /*e250*/  @!P0 ST.E.64 [R4.64], R128 ;  /* 0x0000008004008985 */ /* 0x0009e6000c101b08 */
[----:B------:R-:W-:Y:S01]  /*e260*/  @!P4 IMAD.WIDE R10, R10, 0x4, R2 ;  /* 0x000000040a0ac825 */ /* 0x000fe200078e0202 */
[C---:B---3--:R-:W-:Y:S02]  /*e270*/  IADD3 R7, R0.reuse, 0x20, RZ ;  /* 0x0000002000077810 */ /* 0x048fe40007ffe0ff */
[----:B------:R-:W-:Y:S02]  /*e280*/  IADD3 R6, R0, 0x28, RZ ;  /* 0x0000002800067810 */ /* 0x000fe40007ffe0ff */
[----:B------:R-:W-:-:S02]  /*e290*/  ISETP.GE.AND P3, PT, R7, c[0x0][0x3c8], PT ;  /* 0x0000f20007007a0c */ /* 0x000fc40003f66270 */
[----:B------:R-:W-:Y:S02]  /*e2a0*/  ISETP.GE.AND P2, PT, R6, c[0x0][0x3c8], PT ;  /* 0x0000f20006007a0c */ /* 0x000fe40003f46270 */
[C---:B----4-:R-:W-:Y:S02]  /*e2b0*/  IADD3 R5, R0.reuse, 0x30, RZ ;  /* 0x0000003000057810 */ /* 0x050fe40007ffe0ff */
[----:B------:R-:W-:Y:S02]  /*e2c0*/  IADD3 R4, R0, 0x38, RZ ;  /* 0x0000003800047810 */ /* 0x000fe40007ffe0ff */
[----:B------:R-:W-:Y:S02]  /*e2d0*/  ISETP.GE.AND P1, PT, R5, c[0x0][0x3c8], PT ;  /* 0x0000f20005007a0c */ /* 0x000fe40003f26270 */
[----:B------:R-:W-:-:S03]  /*e2e0*/  ISETP.GE.AND P0, PT, R4, c[0x0][0x3c8], PT ;  /* 0x0000f20004007a0c */ /* 0x000fc60003f06270 */
[----:B------:R-:W-:Y:S02]  /*e2f0*/  @!P3 LEA.HI R8, R7, R7, RZ, 0x1 ;  /* 0x000000070708b211 */ /* 0x000fe400078f08ff */
[----:B------:R-:W-:Y:S02]  /*e300*/  @!P2 LEA.HI R7, R6, R6, RZ, 0x1 ;  /* 0x000000060607a211 */ /* 0x000fe400078f08ff */
[----:B------:R-:W-:Y:S02]  /*e310*/  @!P3 LOP3.LUT R8, R8, 0xfffffffe, RZ, 0xc0, !PT ;  /* 0xfffffffe0808b812 */ /* 0x000fe400078ec0ff */
[----:B------:R-:W-:Y:S02]  /*e320*/  @!P2 LOP3.LUT R7, R7, 0xfffffffe, RZ, 0xc0, !PT ;  /* 0xfffffffe0707a812 */ /* 0x000fe400078ec0ff */
[----:B------:R-:W-:Y:S02]  /*e330*/  @!P1 LEA.HI R6, R5, R5, RZ, 0x1 ;  /* 0x0000000505069211 */ /* 0x000fe400078f08ff */
[----:B------:R-:W-:Y:S01]  /*e340*/  @!P5 LOP3.LUT R5, R9, 0xfffffffe, RZ, 0xc0, !PT ;  /* 0xfffffffe0905d812 */ /* 0x000fe200078ec0ff */
[----:B------:R-:W-:Y:S01]  /*e350*/  @!P3 IMAD.WIDE R8, R8, 0x4, R2 ;  /* 0x000000040808b825 */ /* 0x000fe200078e0202 */
[----:B------:R-:W-:-:S02]  /*e360*/  @!P0 LEA.HI R4, R4, R4, RZ, 0x1 ;  /* 0x0000000404048211 */ /* 0x000fc400078f08ff */
[----:B------:R-:W-:Y:S01]  /*e370*/  @!P1 LOP3.LUT R14, R6, 0xfffffffe, RZ, 0xc0, !PT ;  /* 0xfffffffe060e9812 */ /* 0x000fe200078ec0ff */
[----:B------:R-:W-:Y:S01]  /*e380*/  @!P5 IMAD.WIDE R12, R5, 0x4, R2 ;  /* 0x00000004050cd825 */ /* 0x000fe200078e0202 */
[----:B------:R-:W-:-:S03]  /*e390*/  @!P0 LOP3.LUT R15, R4, 0xfffffffe, RZ, 0xc0, !PT ;  /* 0xfffffffe040f8812 */ /* 0x000fc600078ec0ff */
[--C-:B------:R-:W-:Y:S01]  /*e3a0*/  @!P2 IMAD.WIDE R6, R7, 0x4, R2.reuse ;  /* 0x000000040706a825 */ /* 0x100fe200078e0202 */
[----:B------:R3:W-:Y:S03]  /*e3b0*/  @!P5 ST.E.64 [R12.64], R140 ;  /* 0x0000008c0c00d985 */ /* 0x0007e6000c101b08 */
[--C-:B------:R-:W-:Y:S01]  /*e3c0*/  @!P1 IMAD.WIDE R4, R14, 0x4, R2.reuse ;  /* 0x000000040e049825 */ /* 0x100fe200078e0202 */
[----:B------:R3:W-:Y:S03]  /*e3d0*/  @!P4 ST.E.64 [R10.64], R144 ;  /* 0x000000900a00c985 */ /* 0x0007e6000c101b08 */
[----:B------:R-:W-:Y:S01]  /*e3e0*/  @!P0 IMAD.WIDE R2, R15, 0x4, R2 ;  /* 0x000000040f028825 */ /* 0x000fe200078e0202 */
[----:B------:R3:W-:Y:S04]  /*e3f0*/  @!P3 ST.E.64 [R8.64], R156 ;  /* 0x0000009c0800b985 */ /* 0x0007e8000c101b08 */
[----:B------:R3:W-:Y:S04]  /*e400*/  @!P2 ST.E.64 [R6.64], R160 ;  /* 0x000000a00600a985 */ /* 0x0007e8000c101b08 */
[----:B------:R3:W-:Y:S04]  /*e410*/  @!P1 ST.E.64 [R4.64], R172 ;  /* 0x000000ac04009985 */ /* 0x0007e8000c101b08 */
[----:B------:R3:W-:Y:S02]  /*e420*/  @!P0 ST.E.64 [R2.64], R176 ;  /* 0x000000b002008985 */ /* 0x0007e4000c101b08 */
.L_x_27:
[----:B------:R-:W-:Y:S05]  /*e430*/  BSYNC B0 ;  /* 0x0000000000007941 */ /* 0x000fea0003800000 */
.L_x_26:
[----:B---3--:R3:W1:Y:S04]  /*e440*/  SHFL.IDX PT, R3, R17, 0x3, 0x1c1f ;  /* 0x007c1f0011037f89 */ /* 0x00866800000e0000 */
[----:B----4-:R3:W4:Y:S01]  /*e450*/  SHFL.IDX PT, R2, R18, 0x3, 0x1c1f ;  /* 0x007c1f0012027f89 */ /* 0x01072200000e0000 */
[----:B------:R-:W-:Y:S05]  /*e460*/  @P6 EXIT ;  /* 0x000000000000694d */ /* 0x000fea0003800000 */
[C---:B------:R-:W-:Y:S02]  /*e470*/  IADD3 R4, R0.reuse, 0x8, RZ ;  /* 0x0000000800047810 */ /* 0x040fe40007ffe0ff */
[----:B------:R-:W-:-:S02]  /*e480*/  ISETP.GE.AND P6, PT, R0, c[0x0][0x3c8], PT ;  /* 0x0000f20000007a0c */ /* 0x000fc40003fc6270 */
[----:B------:R-:W-:Y:S02]  /*e490*/  ISETP.GE.AND P5, PT, R4, c[0x0][0x3c8], PT ;  /* 0x0000f20004007a0c */ /* 0x000fe40003fa6270 */
[C---:B------:R-:W-:Y:S02]  /*e4a0*/  IADD3 R9, R0.reuse, 0x10, RZ ;  /* 0x0000001000097810 */ /* 0x040fe40007ffe0ff */
[C---:B------:R-:W-:Y:S02]  /*e4b0*/  IADD3 R8, R0.reuse, 0x18, RZ ;  /* 0x0000001800087810 */ /* 0x040fe40007ffe0ff */
[C---:B------:R-:W-:Y:S02]  /*e4c0*/  IADD3 R10, R0.reuse, 0x20, RZ ;  /* 0x00000020000a7810 */ /* 0x040fe40007ffe0ff */
[C---:B------:R-:W-:Y:S02]  /*e4d0*/  IADD3 R11, R0.reuse, 0x28, RZ ;  /* 0x00000028000b7810 */ /* 0x040fe40007ffe0ff */
[C---:B------:R-:W-:Y:S01]  /*e4e0*/  IADD3 R13, R0.reuse, 0x30, RZ ;  /* 0x00000030000d7810 */ /* 0x040fe20007ffe0ff */
[----:B-1--4-:R-:W-:Y:S01]  /*e4f0*/  @!P6 IMAD.WIDE R6, R0, 0x4, R2 ;  /* 0x000000040006e825 */ /* 0x012fe200078e0202 */
[----:B------:R-:W-:-:S02]  /*e500*/  ISETP.GE.AND P4, PT, R9, c[0x0][0x3c8], PT ;  /* 0x0000f20009007a0c */ /* 0x000fc40003f86270 */
[----:B------:R-:W-:Y:S02]  /*e510*/  @!P5 LEA.HI R4, R4, R4, RZ, 0x1 ;  /* 0x000000040404d211 */ /* 0x000fe400078f08ff */
[----:B------:R-:W-:Y:S01]  /*e520*/  ISETP.GE.AND P3, PT, R8, c[0x0][0x3c8], PT ;  /* 0x0000f20008007a0c */ /* 0x000fe20003f66270 */
[----:B------:R1:W-:Y:S01]  /*e530*/  @!P6 ST.E.64 [R6.64], R122 ;  /* 0x0000007a0600e985 */ /* 0x0003e2000c101b08 */
[----:B------:R-:W-:Y:S02]  /*e540*/  ISETP.GE.AND P2, PT, R10, c[0x0][0x3c8], PT ;  /* 0x0000f2000a007a0c */ /* 0x000fe40003f46270 */
[----:B------:R-:W-:Y:S02]  /*e550*/  ISETP.GE.AND P1, PT, R11, c[0x0][0x3c8], PT ;  /* 0x0000f2000b007a0c */ /* 0x000fe40003f26270 */
[----:B------:R-:W-:Y:S02]  /*e560*/  ISETP.GE.AND P0, PT, R13, c[0x0][0x3c8], PT ;  /* 0x0000f2000d007a0c */ /* 0x000fe40003f06270 */
[----:B------:R-:W-:-:S02]  /*e570*/  @!P5 LOP3.LUT R4, R4, 0xfffffffe, RZ, 0xc0, !PT ;  /* 0xfffffffe0404d812 */ /* 0x000fc400078ec0ff */
[----:B------:R-:W-:Y:S02]  /*e580*/  @!P4 LEA.HI R12, R9, R9, RZ, 0x1 ;  /* 0x00000009090cc211 */ /* 0x000fe400078f08ff */
[----:B------:R-:W-:Y:S01]  /*e590*/  IADD3 R0, R0, 0x38, RZ ;  /* 0x0000003800007810 */ /* 0x000fe20007ffe0ff */
[----:B------:R-:W-:Y:S01]  /*e5a0*/  @!P5 IMAD.WIDE R4, R4, 0x4, R2 ;  /* 0x000000040404d825 */ /* 0x000fe200078e0202 */
[----:B------:R-:W-:Y:S02]  /*e5b0*/  @!P3 LEA.HI R8, R8, R8, RZ, 0x1 ;  /* 0x000000080808b211 */ /* 0x000fe400078f08ff */
[----:B------:R-:W-:Y:S02]  /*e5c0*/  @!P4 LOP3.LUT R12, R12, 0xfffffffe, RZ, 0xc0, !PT ;  /* 0xfffffffe0c0cc812 */ /* 0x000fe400078ec0ff */
[----:B------:R4:W-:Y:S01]  /*e5d0*/  @!P5 ST.E.64 [R4.64], R130 ;  /* 0x000000820400d985 */ /* 0x0009e2000c101b08 */
[----:B------:R-:W-:Y:S02]  /*e5e0*/  @!P3 LOP3.LUT R8, R8, 0xfffffffe, RZ, 0xc0, !PT ;  /* 0xfffffffe0808b812 */ /* 0x000fe400078ec0ff */
[----:B-1----:R-:W-:-:S04]  /*e5f0*/  @!P2 LEA.HI R6, R10, R10, RZ, 0x1 ;  /* 0x0000000a0a06a211 */ /* 0x002fc800078f08ff */
[----:B------:R-:W-:Y:S02]  /*e600*/  @!P2 LOP3.LUT R6, R6, 0xfffffffe, RZ, 0xc0, !PT ;  /* 0xfffffffe0606a812 */ /* 0x000fe400078ec0ff */
[----:B----4-:R-:W-:Y:S01]  /*e610*/  @!P1 LEA.HI R5, R11, R11, RZ, 0x1 ;  /* 0x0000000b0b059211 */ /* 0x010fe200078f08ff */
[--C-:B------:R-:W-:Y:S01]  /*e620*/  @!P3 IMAD.WIDE R10, R8, 0x4, R2.reuse ;  /* 0x00000004080ab825 */ /* 0x100fe200078e0202 */
[----:B------:R-:W-:Y:S02]  /*e630*/  @!P0 LEA.HI R4, R13, R13, RZ, 0x1 ;  /* 0x0000000d0d048211 */ /* 0x000fe400078f08ff */
        /* <DEDUP_REMOVED lines=10> */
[----:B------:R1:W-:Y:S01]  /*e6e0*/  @!P0 ST.E.64 [R4.64], R174 ;  /* 0x000000ae04008985 */ /* 0x0003e2000c101b08 */
[----:B------:R-:W-:-:S13]  /*e6f0*/  ISETP.GE.AND P0, PT, R0, c[0x0][0x3c8], PT ;  /* 0x0000f20000007a0c */ /* 0x000fda0003f06270 */
[----:B------:R-:W-:Y:S05]  /*e700*/  @P0 EXIT ;  /* 0x000000000000094d */ /* 0x000fea0003800000 */
[----:B------:R-:W-:-:S04]  /*e710*/  LEA.HI R0, R0, R0, RZ, 0x1 ;  /* 0x0000000000007211 */ /* 0x000fc800078f08ff */
[----:B------:R-:W-:-:S05]  /*e720*/  LOP3.LUT R0, R0, 0xfffffffe, RZ, 0xc0, !PT ;  /* 0xfffffffe00007812 */ /* 0x000fca00078ec0ff */
[----:B------:R-:W-:-:S05]  /*e730*/  IMAD.WIDE R2, R0, 0x4, R2 ;  /* 0x0000000400027825 */ /* 0x000fca00078e0202 */
[----:B------:R-:W-:Y:S01]  /*e740*/  ST.E.64 [R2.64], R178 ;  /* 0x000000b202007985 */ /* 0x000fe2000c101b08 */
[----:B------:R-:W-:Y:S05]  /*e750*/  EXIT ;  /* 0x000000000000794d */ /* 0x000fea0003800000 */
.L_x_21:
[----:B------:R-:W1:Y:S02]  /*e760*/  S2R R0, SR_TID.X ;  /* 0x0000000000007919 */ /* 0x000e640000002100 */
[----:B-1----:R-:W-:-:S13]  /*e770*/  ISETP.GT.AND P0, PT, R0, 0x7f, PT ;  /* 0x0000007f0000780c */ /* 0x002fda0003f04270 */
[----:B------:R-:W-:Y:S05]  /*e780*/  @P0 EXIT ;  /* 0x000000000000094d */ /* 0x000fea0003800000 */
[----:B------:R-:W1:Y:S01]  /*e790*/  S2R R8, SR_CTAID.X ;  /* 0x0000000000087919 */ /* 0x000e620000002500 */
[----:B------:R-:W-:-:S05]  /*e7a0*/  MOV R3, c[0x0][0x4e8] ;  /* 0x00013a0000037a02 */ /* 0x000fca0000000f00 */
[----:B------:R-:W-:Y:S01]  /*e7b0*/  IMAD R2, R3, c[0x0][0x388], RZ ;  /* 0x0000e20003027a24 */ /* 0x000fe200078e02ff */
[----:B-1----:R-:W-:-:S04]  /*e7c0*/  LEA R8, R8, R0, 0x7 ;  /* 0x0000000008087211 */ /* 0x002fc800078e38ff */
[----:B------:R-:W-:-:S13]  /*e7d0*/  ISETP.GE.AND P0, PT, R8, R2, PT ;  /* 0x000000020800720c */ /* 0x000fda0003f06270 */
[----:B------:R-:W-:Y:S05]  /*e7e0*/  @P0 EXIT ;  /* 0x000000000000094d */ /* 0x000fea0003800000 */
[----:B------:R-:W2:Y:S01]  /*e7f0*/  LDL.LU R4, [R1+0x30] ;  /* 0x0000300001047983 */ /* 0x000ea20000300800 */
[----:B------:R-:W-:-:S03]  /*e800*/  ISETP.NE.AND P0, PT, R3, 0x1, PT ;  /* 0x000000010300780c */ /* 0x000fc60003f05270 */
[----:B------:R-:W1:Y:S04]  /*e810*/  S2R R9, SR_CTAID.Z ;  /* 0x0000000000097919 */ /* 0x000e680000002700 */
[----:B------:R-:W3:Y:S06]  /*e820*/  S2R R10, SR_CTAID.Y ;  /* 0x00000000000a7919 */ /* 0x000eec0000002600 */
[----:B------:R-:W-:Y:S01]  /*e830*/  @P0 IMAD.HI.U32 R6, R8, c[0x0][0x4ec], RZ ;  /* 0x00013b0008060a27 */ /* 0x000fe200078e00ff */
[----:B-1----:R-:W-:-:S02]  /*e840*/  SHF.R.S32.HI R7, RZ, 0x1f, R9 ;  /* 0x0000001fff077819 */ /* 0x002fc40000011409 */
[----:B--2---:R-:W-:Y:S01]  /*e850*/  SHF.R.S32.HI R0, RZ, 0x1f, R4 ;  /* 0x0000001fff007819 */ /* 0x004fe20000011404 */
[C---:B------:R-:W-:Y:S01]  /*e860*/  IMAD.WIDE.U32 R2, R4.reuse, c[0x0][0x4d0], RZ ;  /* 0x0001340004027a25 */ /* 0x040fe200078e00ff */
[----:B------:R-:W-:-:S03]  /*e870*/  IADD3 R5, -R4, RZ, RZ ;  /* 0x000000ff04057210 */ /* 0x000fc60007ffe1ff */
[----:B------:R-:W-:-:S04]  /*e880*/  IMAD R0, R0, c[0x0][0x4d0], RZ ;  /* 0x0001340000007a24 */ /* 0x000fc800078e02ff */
[----:B------:R-:W-:Y:S01]  /*e890*/  IMAD R0, R4, c[0x0][0x4d4], R0 ;  /* 0x0001350004007a24 */ /* 0x000fe200078e0200 */
[----:B------:R-:W-:Y:S02]  /*e8a0*/  MOV R4, R8 ;  /* 0x0000000800047202 */ /* 0x000fe40000000f00 */
[----:B------:R-:W-:Y:S02]  /*e8b0*/  @P0 SHF.R.U32.HI R4, RZ, c[0x0][0x4f0], R6 ;  /* 0x00013c00ff040a19 */ /* 0x000fe40000011606 */
[----:B------:R-:W-:Y:S01]  /*e8c0*/  IADD3 R3, R3, R0, RZ ;  /* 0x0000000003037210 */ /* 0x000fe20007ffe0ff */
[----:B------:R-:W-:Y:S02]  /*e8d0*/  IMAD R0, R7, c[0x0][0x4d8], RZ ;  /* 0x0001360007007a24 */ /* 0x000fe400078e02ff */
[----:B---3--:R-:W-:Y:S01]  /*e8e0*/  IMAD R7, R5, c[0x0][0x550], R10 ;  /* 0x0001540005077a24 */ /* 0x008fe200078e020a */
[----:B------:R-:W-:Y:S01]  /*e8f0*/  IADD3 R5, -R4, RZ, RZ ;  /* 0x000000ff04057210 */ /* 0x000fe20007ffe1ff */
[----:B------:R-:W-:-:S02]  /*e900*/  IMAD R0, R9, c[0x0][0x4dc], R0 ;  /* 0x0001370009007a24 */ /* 0x000fc400078e0200 */
[----:B------:R-:W-:Y:S01]  /*e910*/  IMAD.WIDE.U32 R2, R9, c[0x0][0x4d8], R2 ;  /* 0x0001360009027a25 */ /* 0x000fe200078e0002 */
[----:B------:R-:W-:-:S03]  /*e920*/  SHF.R.S32.HI R6, RZ, 0x1f, R7 ;  /* 0x0000001fff067819 */ /* 0x000fc60000011407 */
[----:B------:R-:W-:Y:S01]  /*e930*/  IMAD R5, R5, c[0x0][0x4e8], R8 ;  /* 0x00013a0005057a24 */ /* 0x000fe200078e0208 */
[----:B------:R-:W-:Y:S01]  /*e940*/  IADD3 R3, R0, R3, RZ ;  /* 0x0000000300037210 */ /* 0x000fe20007ffe0ff */
[----:B------:R-:W-:-:S03]  /*e950*/  IMAD R6, R6, c[0x0][0x4e0], RZ ;  /* 0x0001380006067a24 */ /* 0x000fc600078e02ff */
[----:B------:R-:W-:Y:S01]  /*e960*/  SHF.R.S32.HI R0, RZ, 0x1f, R5 ;  /* 0x0000001fff007819 */ /* 0x000fe20000011405 */
[----:B------:R-:W-:-:S04]  /*e970*/  IMAD.WIDE.U32 R2, R7, c[0x0][0x4e0], R2 ;  /* 0x0001380007027a25 */ /* 0x000fc800078e0002 */
[----:B------:R-:W-:Y:S01]  /*e980*/  IMAD R7, R7, c[0x0][0x4e4], R6 ;  /* 0x0001390007077a24 */ /* 0x000fe200078e0206 */
[----:B------:R-:W-:Y:S01]  /*e990*/  SHF.R.S32.HI R6, RZ, 0x1f, R4 ;  /* 0x0000001fff067819 */ /* 0x000fe20000011404 */
[----:B------:R-:W-:Y:S01]  /*e9a0*/  IMAD R0, R0, c[0x0][0x4c8], RZ ;  /* 0x0001320000007a24 */ /* 0x000fe200078e02ff */
[----:B------:R-:W-:-:S03]  /*e9b0*/  IADD3 R2, P0, R4, R2, RZ ;  /* 0x0000000204027210 */ /* 0x000fc60007f1e0ff */
[----:B------:R-:W-:Y:S01]  /*e9c0*/  IMAD R0, R5, c[0x0][0x4cc], R0 ;  /* 0x0001330005007a24 */ /* 0x000fe200078e0200 */
[----:B------:R-:W-:-:S05]  /*e9d0*/  IADD3.X R3, R6, R3, R7, P0, !PT ;  /* 0x0000000306037210 */ /* 0x000fca00007fe407 */
[----:B------:R-:W-:-:S05]  /*e9e0*/  IMAD.WIDE.U32 R2, R5, c[0x0][0x4c8], R2 ;  /* 0x0001320005027a25 */ /* 0x000fca00078e0002 */
[----:B------:R-:W-:Y:S02]  /*e9f0*/  IADD3 R0, R3, R0, RZ ;  /* 0x0000000003007210 */ /* 0x000fe40007ffe0ff */
[----:B------:R-:W-:-:S04]  /*ea00*/  LEA R4, P0, R2, c[0x0][0x4a8], 0x2 ;  /* 0x00012a0002047a11 */ /* 0x000fc800078010ff */
[----:B------:R-:W-:Y:S02]  /*ea10*/  LEA.HI.X R5, R2, c[0x0][0x4ac], R0, 0x2, P0 ;  /* 0x00012b0002057a11 */ /* 0x000fe400000f1400 */
[----:B------:R-:W-:-:S05]  /*ea20*/  MOV R0, 0xff800000 ;  /* 0xff80000000007802 */ /* 0x000fca0000000f00 */
[----:B------:R-:W-:Y:S01]  /*ea30*/  STG.E [R4.64], R0 ;  /* 0x0000000004007986 */ /* 0x000fe2000c101908 */
[----:B------:R-:W-:Y:S05]  /*ea40*/  EXIT ;  /* 0x000000000000794d */ /* 0x000fea0003800000 */
.L_x_28:
[----:B------:R-:W-:-:S00]  /*ea50*/  BRA `(.L_x_28) ;  /* 0xfffffff000007947 */ /* 0x000fc0000383ffff */
[----:B------:R-:W-:-:S00]  /*ea60*/  NOP ;  /* 0x0000000000007918 */ /* 0x000fc00000000000 */
        /* <DEDUP_REMOVED lines=9> */
.L_x_3228:


//--------------------- .text._ZN7cutlass13device_kernelIN5flash19enable_sm80_to_sm89INS1_16FlashAttnFwdSm80INS1_25CollectiveMainloopFwdSm80ILi4ELi1ELb0EN4cute5tupleIJNS5_1CILi128EEENS7_ILi80EEENS7_ILi64EEEEEELi64ENS_10bfloat16_tEfNS_4arch4Sm80ELb0ELb0ELb1ELb1ELb0ELb0ELb1ELb1EEENS1_21CollectiveEpilogueFwdINS6_IJS8_SA_S9_EEENS6_IJNS7_ILi1EEESI_SI_EEESC_SE_Li128ELb1ELb1ELb1ELb0EEENS1_36VarlenDynamicPersistentTileSchedulerILi128ELi80ELi128ELi128ELb1ELb1ELb0ELb0ELb1ELb1EEEEEEEEEvNT_6ParamsE --------------------------
	.section	.text._ZN7cutlass13device_kernelIN5flash19enable_sm80_to_sm89INS1_16FlashAttnFwdSm80INS1_25CollectiveMainloopFwdSm80ILi4ELi1ELb0EN4cute5tupleIJNS5_1CILi128EEENS7_ILi80EEENS7_ILi64EEEEEELi64ENS_10bfloat16_tEfNS_4arch4Sm80ELb0ELb0ELb1ELb1ELb0ELb0ELb1ELb1EEENS1_21CollectiveEpilogueFwdINS6_IJS8_SA_S9_EEENS6_IJNS7_ILi1EEESI_SI_EEESC_SE_Li128ELb1ELb1ELb1ELb0EEENS1_36VarlenDynamicPersistentTileSchedulerILi128ELi80ELi128ELi128ELb1ELb1ELb0ELb0ELb1ELb1EEEEEEEEEvNT_6ParamsE,"ax",@progbits
	.sectioninfo	@"SHI_REGISTERS=255"
	.align	128
.text._ZN7cutlass13device_kernelIN5flash19enable_sm80_to_sm89INS1_16FlashAttnFwdSm80INS1_25CollectiveMainloopFwdSm80ILi4ELi1ELb0EN4cute5tupleIJNS5_1CILi128EEENS7_ILi80EEENS7_ILi64EEEEEELi64ENS_10bfloat16_tEfNS_4arch4Sm80ELb0ELb0ELb1ELb1ELb0ELb0ELb1ELb1EEENS1_21CollectiveEpilogueFwdINS6_IJS8_SA_S9_EEENS6_IJNS7_ILi1EEESI_SI_EEESC_SE_Li128ELb1ELb1ELb1ELb0EEENS1_36VarlenDynamicPersistentTileSchedulerILi128ELi80ELi128ELi128ELb1ELb1ELb0ELb0ELb1ELb1EEEEEEEEEvNT_6ParamsE:
        .type           _ZN7cutlass13device_kernelIN5flash19enable_sm80_to_sm89INS1_16FlashAttnFwdSm80INS1_25CollectiveMainloopFwdSm80ILi4ELi1ELb0EN4cute5tupleIJNS5_1CILi128EEENS7_ILi80EEENS7_ILi64EEEEEELi64ENS_10bfloat16_tEfNS_4arch4Sm80ELb0ELb0ELb1ELb1ELb0ELb0ELb1ELb1EEENS1_21CollectiveEpilogueFwdINS6_IJS8_SA_S9_EEENS6_IJNS7_ILi1EEESI_SI_EEESC_SE_Li128ELb1ELb1ELb1ELb0EEENS1_36VarlenDynamicPersistentTileSchedulerILi128ELi80ELi128ELi128ELb1ELb1ELb0ELb0ELb1ELb1EEEEEEEEEvNT_6ParamsE,@function
        .size           _ZN7cutlass13device_kernelIN5flash19enable_sm80_to_sm89INS1_16FlashAttnFwdSm80INS1_25CollectiveMainloopFwdSm80ILi4ELi1ELb0EN4cute5tupleIJNS5_1CILi128EEENS7_ILi80EEENS7_ILi64EEEEEELi64ENS_10bfloat16_tEfNS_4arch4Sm80ELb0ELb0ELb1ELb1ELb0ELb0ELb1ELb1EEENS1_21CollectiveEpilogueFwdINS6_IJS8_SA_S9_EEENS6_IJNS7_ILi1EEESI_SI_EEESC_SE_Li128ELb1ELb1ELb1ELb0EEENS1_36VarlenDynamicPersistentTileSchedulerILi128ELi80ELi128ELi128ELb1ELb1ELb0ELb0ELb1ELb1EEEEEEEEEvNT_6ParamsE,(.L_x_3229 - _ZN7cutlass13device_kernelIN5flash19enable_sm80_to_sm89INS1_16FlashAttnFwdSm80INS1_25CollectiveMainloopFwdSm80ILi4ELi1ELb0EN4cute5tupleIJNS5_1CILi128EEENS7_ILi80EEENS7_ILi64EEEEEELi64ENS_10bfloat16_tEfNS_4arch4Sm80ELb0ELb0ELb1ELb1ELb0ELb0ELb1ELb1EEENS1_21CollectiveEpilogueFwdINS6_IJS8_SA_S9_EEENS6_IJNS7_ILi1EEESI_SI_EEESC_SE_Li128ELb1ELb1ELb1ELb0EEENS1_36VarlenDynamicPersistentTileSchedulerILi128ELi80ELi128ELi128ELb1ELb1ELb0ELb0ELb1ELb1EEEEEEEEEvNT_6ParamsE)
        .other          _ZN7cutlass13device_kernelIN5flash19enable_sm80_to_sm89INS1_16FlashAttnFwdSm80INS1_25CollectiveMainloopFwdSm80ILi4ELi1ELb0EN4cute5tupleIJNS5_1CILi128EEENS7_ILi80EEENS7_ILi64EEEEEELi64ENS_10bfloat16_tEfNS_4arch4Sm80ELb0ELb0ELb1ELb1ELb0ELb0ELb1ELb1EEENS1_21CollectiveEpilogueFwdINS6_IJS8_SA_S9_EEENS6_IJNS7_ILi1EEESI_SI_EEESC_SE_Li128ELb1ELb1ELb1ELb0EEENS1_36VarlenDynamicPersistentTileSchedulerILi128ELi80ELi128ELi128ELb1ELb1ELb0ELb0ELb1ELb1EEEEEEEEEvNT_6ParamsE,@"STO_CUDA_ENTRY STV_DEFAULT"
_ZN7cutlass13device_kernelIN5flash19enable_sm80_to_sm89INS1_16FlashAttnFwdSm80INS1_25CollectiveMainloopFwdSm80ILi4ELi1ELb0EN4cute5tupleIJNS5_1CILi128EEENS7_ILi80EEENS7_ILi64EEEEEELi64ENS_10bfloat16_tEfNS_4arch4Sm80ELb0ELb0ELb1ELb1ELb0ELb0ELb1ELb1EEENS1_21CollectiveEpilogueFwdINS6_IJS8_SA_S9_EEENS6_IJNS7_ILi1EEESI_SI_EEESC_SE_Li128ELb1ELb1ELb1ELb0EEENS1_36VarlenDynamicPersistentTileSchedulerILi128ELi80ELi128ELi128ELb1ELb1ELb0ELb0ELb1ELb1EEEEEEEEEvNT_6ParamsE:
[----:B------:R-:W-:-:S03]  /*0000*/  MOV R1, c[0x0][0x28] ;  /* 0x00000a0000017a02 */ /* 0x000fc60000000f00 */
[----:B------:R-:W1:Y:S01]  /*0010*/  S2R R2, SR_TID.X ;  /* 0x0000000000027919 */ /* 0x000e620000002100 */
[----:B------:R-:W-:Y:S01]  /*0020*/  IADD3 R1, R1, -0x90, RZ ;  /* 0xffffff7001017810 */ /* 0x000fe20007ffe0ff */
[----:B------:R-:W-:Y:S01]  /*0030*/  ULDC.64 UR8, c[0x0][0x118] ;  /* 0x0000460000087ab9 */ /* 0x000fe20000000a00 */
[----:B-1----:R-:W-:-:S05]  /*0040*/  SHF.R.U32.HI R0, RZ, 0x5, R2 ;  /* 0x00000005ff007819 */ /* 0x002fca0000011602 */
[----:B------:R-:W1:Y:S02]  /*0050*/  SHFL.IDX PT, R3, R0, RZ, 0x1f ;  /* 0x00001fff00037589 */ /* 0x000e6400000e0000 */
[----:B-1----:R-:W-:Y:S02]  /*0060*/  ISETP.NE.AND P0, PT, R3, RZ, PT ;  /* 0x000000ff0300720c */ /* 0x002fe40003f05270 */
[----:B------:R-:W-:Y:S11]  /*0070*/  STL [R1+0x80], R3 ;  /* 0x0000800301007387 */ /* 0x000ff60000100800 */
[----:B------:R-:W-:Y:S06]  /*0080*/  @P0 BAR.SYNC.DEFER_BLOCKING 0x5, 0x80 ;  /* 0x0142000000000b1d */ /* 0x000fec0000010000 */
[----:B------:R-:W1:Y:S04]  /*0090*/  @P0 LDS.128 R4, [0x9100] ;  /* 0x00910000ff040984 */ /* 0x000e680000000c00 */
[----:B-1----:R1:W-:Y:S04]  /*00a0*/  @P0 STL.64 [R1+0x20], R4 ;  /* 0x0000200401000387 */ /* 0x0023e80000100a00 */
[----:B------:R1:W-:Y:S04]  /*00b0*/  @P0 STL.64 [R1+0x28], R6 ;  /* 0x0000280601000387 */ /* 0x0003e80000100a00 */
[----:B------:R-:W-:Y:S06]  /*00c0*/  @P0 BAR.ARV 0x4, 0x80 ;  /* 0x0102000000000b1d */ /* 0x000fec0000002000 */
[----:B------:R-:W-:Y:S05]  /*00d0*/  @P0 BRA `(.L_x_29) ;  /* 0x00000b2000000947 */ /* 0x000fea0003800000 */
[----:B------:R-:W-:Y:S01]  /*00e0*/  LOP3.LUT R15, R2, 0x1f, RZ, 0xc0, !PT ;  /* 0x0000001f020f7812 */ /* 0x000fe200078ec0ff */
[----:B------:R-:W-:-:S02]  /*00f0*/  IMAD.MOV.U32 R8, RZ, RZ, RZ ;  /* 0x000000ffff087224 */ /* 0x000fc400078e00ff */
[----:B-1----:R-:W-:Y:S01]  /*0100*/  IMAD.MOV.U32 R7, RZ, RZ, RZ ;  /* 0x000000ffff077224 */ /* 0x002fe200078e00ff */
[----:B------:R-:W-:-:S04]  /*0110*/  ISETP.NE.AND P6, PT, R15, 0x1f, PT ;  /* 0x0000001f0f00780c */ /* 0x000fc80003fc5270 */
[----:B------:R-:W-:-:S13]  /*0120*/  ISETP.GE.OR P0, PT, R15, c[0x0][0x53c], !P6 ;  /* 0x00014f000f007a0c */ /* 0x000fda0007706670 */
[----:B------:R-:W-:Y:S02]  /*0130*/  @!P0 IMAD.MOV.U32 R4, RZ, RZ, 0x4 ;  /* 0x00000004ff048424 */ /* 0x000fe400078e00ff */
[----:B------:R-:W-:Y:S02]  /*0140*/  @!P0 IMAD.MOV.U32 R2, RZ, RZ, 0x4 ;  /* 0x00000004ff028424 */ /* 0x000fe400078e00ff */
[----:B------:R-:W-:-:S04]  /*0150*/  @!P0 IMAD.WIDE.U32 R4, R15, R4, c[0x0][0x580] ;  /* 0x000160000f048625 */ /* 0x000fc800078e0004 */
[C---:B------:R-:W-:Y:S01]  /*0160*/  @!P0 IMAD.WIDE.U32 R2, R15.reuse, R2, c[0x0][0x578] ;  /* 0x00015e000f028625 */ /* 0x040fe200078e0002 */
[----:B------:R-:W2:Y:S04]  /*0170*/  @!P0 LDG.E R8, [R4.64] ;  /* 0x0000000804088981 */ /* 0x000ea8000c1e1900 */
[----:B------:R-:W2:Y:S01]  /*0180*/  @!P0 LDG.E R7, [R2.64] ;  /* 0x0000000802078981 */ /* 0x000ea2000c1e1900 */
[C---:B------:R-:W-:Y:S01]  /*0190*/  ISETP.NE.AND P5, PT, R15.reuse, RZ, PT ;  /* 0x000000ff0f00720c */ /* 0x040fe20003fa5270 */
[----:B------:R-:W1:Y:S01]  /*01a0*/  S2UR UR4, SR_CTAID.X ;  /* 0x00000000000479c3 */ /* 0x000e620000002500 */
[C---:B------:R-:W-:Y:S02]  /*01b0*/  ISETP.GE.U32.AND P4, PT, R15.reuse, 0x2, PT ;  /* 0x000000020f00780c */ /* 0x040fe40003f86070 */
[----:B------:R-:W-:-:S02]  /*01c0*/  ISETP.GE.U32.AND P3, PT, R15, 0x4, PT ;  /* 0x000000040f00780c */ /* 0x000fc40003f66070 */
[C---:B------:R-:W-:Y:S02]  /*01d0*/  ISETP.GE.U32.AND P2, PT, R15.reuse, 0x8, PT ;  /* 0x000000080f00780c */ /* 0x040fe40003f46070 */
[----:B------:R-:W-:Y:S02]  /*01e0*/  ISETP.GE.U32.AND P1, PT, R15, 0x10, PT ;  /* 0x000000100f00780c */ /* 0x000fe40003f26070 */
[----:B------:R-:W-:Y:S01]  /*01f0*/  MOV R10, RZ ;  /* 0x000000ff000a7202 */ /* 0x000fe20000000f00 */
[----:B--2---:R-:W-:-:S05]  /*0200*/  IMAD R4, R8, R7, RZ ;  /* 0x0000000708047224 */ /* 0x004fca00078e02ff */
[----:B------:R-:W2:Y:S02]  /*0210*/  SHFL.UP PT, R0, R4, 0x1, RZ ;  /* 0x0420000004007989 */ /* 0x000ea400000e00ff */
[----:B--2---:R-:W-:-:S05]  /*0220*/  SEL R0, R0, RZ, P5 ;  /* 0x000000ff00007207 */ /* 0x004fca0002800000 */
[----:B------:R-:W-:-:S05]  /*0230*/  IMAD.IADD R4, R4, 0x1, R0 ;  /* 0x0000000104047824 */ /* 0x000fca00078e0200 */
[----:B------:R-:W2:Y:S02]  /*0240*/  SHFL.UP PT, R0, R4, 0x2, RZ ;  /* 0x0440000004007989 */ /* 0x000ea400000e00ff */
[----:B--2---:R-:W-:-:S04]  /*0250*/  SEL R0, R0, RZ, P4 ;  /* 0x000000ff00007207 */ /* 0x004fc80002000000 */
[----:B------:R-:W-:-:S05]  /*0260*/  IADD3 R4, R4, R0, RZ ;  /* 0x0000000004047210 */ /* 0x000fca0007ffe0ff */
[----:B------:R-:W2:Y:S02]  /*0270*/  SHFL.UP PT, R0, R4, 0x4, RZ ;  /* 0x0480000004007989 */ /* 0x000ea400000e00ff */
[----:B--2---:R-:W-:-:S05]  /*0280*/  SEL R0, R0, RZ, P3 ;  /* 0x000000ff00007207 */ /* 0x004fca0001800000 */
[----:B------:R-:W-:-:S05]  /*0290*/  IMAD.IADD R4, R4, 0x1, R0 ;  /* 0x0000000104047824 */ /* 0x000fca00078e0200 */
[----:B------:R-:W2:Y:S02]  /*02a0*/  SHFL.UP PT, R0, R4, 0x8, RZ ;  /* 0x0500000004007989 */ /* 0x000ea400000e00ff */
[----:B--2---:R-:W-:-:S05]  /*02b0*/  SEL R0, R0, RZ, P2 ;  /* 0x000000ff00007207 */ /* 0x004fca0001000000 */
[----:B------:R-:W-:-:S05]  /*02c0*/  IMAD.IADD R4, R4, 0x1, R0 ;  /* 0x0000000104047824 */ /* 0x000fca00078e0200 */
[----:B------:R-:W2:Y:S02]  /*02d0*/  SHFL.UP PT, R0, R4, 0x10, RZ ;  /* 0x0600000004007989 */ /* 0x000ea400000e00ff */
[----:B--2---:R-:W-:-:S05]  /*02e0*/  SEL R0, R0, RZ, P1 ;  /* 0x000000ff00007207 */ /* 0x004fca0000800000 */
[----:B------:R-:W-:-:S05]  /*02f0*/  IMAD.IADD R4, R4, 0x1, R0 ;  /* 0x0000000104047824 */ /* 0x000fca00078e0200 */
[----:B------:R-:W2:Y:S02]  /*0300*/  SHFL.IDX PT, R6, R4, 0x1f, 0x1f ;  /* 0x03e01f0004067f89 */ /* 0x000ea400000e0000 */
[----:B--2---:R-:W-:-:S04]  /*0310*/  IMAD R6, R6, c[0x0][0x538], RZ ;  /* 0x00014e0006067a24 */ /* 0x004fc800078e02ff */
[----:B------:R-:W-:Y:S01]  /*0320*/  IMAD.MOV.U32 R0, RZ, RZ, R6 ;  /* 0x000000ffff007224 */ /* 0x000fe200078e0006 */
[----:B-1----:R-:W-:-:S13]  /*0330*/  ISETP.GT.AND P0, PT, R6, UR4, PT ;  /* 0x0000000406007c0c */ /* 0x002fda000bf04270 */
[----:B------:R-:W-:Y:S05]  /*0340*/  @P0 BRA `(.L_x_30) ;  /* 0x0000027000000947 */ /* 0x000fea0003800000 */
[----:B------:R-:W-:Y:S02]  /*0350*/  MOV R6, R0 ;  /* 0x0000000000067202 */ /* 0x000fe40000000f00 */
[----:B------:R-:W-:-:S04]  /*0360*/  MOV R10, RZ ;  /* 0x000000ff000a7202 */ /* 0x000fc80000000f00 */
.L_x_34:
[----:B------:R-:W-:-:S04]  /*0370*/  IADD3 R0, R10, 0x1f, RZ ;  /* 0x0000001f0a007810 */ /* 0x000fc80007ffe0ff */
[----:B------:R-:W-:-:S13]  /*0380*/  ISETP.GE.AND P0, PT, R0, c[0x0][0x53c], PT ;  /* 0x00014f0000007a0c */ /* 0x000fda0003f06270 */
[----:B------:R-:W-:Y:S05]  /*0390*/  @P0 BRA `(.L_x_31) ;  /* 0x0000078000000947 */ /* 0x000fea0003800000 */
[----:B------:R-:W-:Y:S01]  /*03a0*/  MOV R10, R0 ;  /* 0x00000000000a7202 */ /* 0x000fe20000000f00 */
[----:B------:R-:W-:Y:S01]  /*03b0*/  IMAD.MOV.U32 R7, RZ, RZ, RZ ;  /* 0x000000ffff077224 */ /* 0x000fe200078e00ff */
[----:B------:R-:W-:Y:S02]  /*03c0*/  MOV R8, RZ ;  /* 0x000000ff00087202 */ /* 0x000fe40000000f00 */
[----:B------:R-:W-:-:S04]  /*03d0*/  IADD3 R0, R15, R10, RZ ;  /* 0x0000000a0f007210 */ /* 0x000fc80007ffe0ff */
[----:B------:R-:W-:-:S13]  /*03e0*/  ISETP.GE.OR P0, PT, R0, c[0x0][0x53c], !P6 ;  /* 0x00014f0000007a0c */ /* 0x000fda0007706670 */
[----:B------:R-:W-:Y:S01]  /*03f0*/  @!P0 MOV R2, 0x4 ;  /* 0x0000000400028802 */ /* 0x000fe20000000f00 */
[----:B------:R-:W-:-:S04]  /*0400*/  @!P0 IMAD.MOV.U32 R3, RZ, RZ, 0x4 ;  /* 0x00000004ff038424 */ /* 0x000fc800078e00ff */
[----:B------:R-:W-:-:S04]  /*0410*/  @!P0 IMAD.WIDE R4, R0, R2, c[0x0][0x580] ;  /* 0x0001600000048625 */ /* 0x000fc800078e0202 */
[----:B------:R-:W-:Y:S01]  /*0420*/  @!P0 IMAD.WIDE R2, R0, R3, c[0x0][0x578] ;  /* 0x00015e0000028625 */ /* 0x000fe200078e0203 */
[----:B------:R-:W2:Y:S04]  /*0430*/  @!P0 LDG.E R8, [R4.64] ;  /* 0x0000000804088981 */ /* 0x000ea8000c1e1900 */
[----:B------:R-:W2:Y:S02]  /*0440*/  @!P0 LDG.E R7, [R2.64] ;  /* 0x0000000802078981 */ /* 0x000ea4000c1e1900 */
[----:B--2---:R-:W-:Y:S01]  /*0450*/  IMAD R5, R8, R7, RZ ;  /* 0x0000000708057224 */ /* 0x004fe200078e02ff */
[----:B------:R-:W-:Y:S05]  /*0460*/  BRA.DIV ~URZ, `(.L_x_32) ;  /* 0x0000e1327f007947 */ /* 0x000fea000b800000 */
[----:B------:R1:W2:Y:S02]  /*0470*/  SHFL.UP PT, R0, R5, 0x1, RZ ;  /* 0x0420000005007989 */ /* 0x0002a400000e00ff */
.L_x_143:
[----:B--2---:R-:W-:-:S04]  /*0480*/  SEL R0, R0, RZ, P5 ;  /* 0x000000ff00007207 */ /* 0x004fc80002800000 */
[----:B-1----:R-:W-:Y:S01]  /*0490*/  IADD3 R5, R5, R0, RZ ;  /* 0x0000000005057210 */ /* 0x002fe20007ffe0ff */
[----:B------:R-:W-:Y:S05]  /*04a0*/  BRA.DIV ~URZ, `(.L_x_33) ;  /* 0x0000e1527f007947 */ /* 0x000fea000b800000 */
[----:B------:R-:W1:Y:S02]  /*04b0*/  SHFL.UP PT, R0, R5, 0x2, RZ ;  /* 0x0440000005007989 */ /* 0x000e6400000e00ff */
[----:B-1----:R-:W-:-:S05]  /*04c0*/  SEL R0, R0, RZ, P4 ;  /* 0x000000ff00007207 */ /* 0x002fca0002000000 */
[----:B------:R-:W-:-:S05]  /*04d0*/  IMAD.IADD R0, R5, 0x1, R0 ;  /* 0x0000000105007824 */ /* 0x000fca00078e0200 */
        /* <DEDUP_REMOVED lines=9> */
[----:B------:R1:W2:Y:S02]  /*0570*/  SHFL.IDX PT, R0, R4, 0x1f, 0x1f ;  /* 0x03e01f0004007f89 */ /* 0x0002a400000e0000 */
.L_x_144:
[----:B--2---:R-:W-:-:S05]  /*0580*/  IMAD R0, R0, c[0x0][0x538], RZ ;  /* 0x00014e0000007a24 */ /* 0x004fca00078e02ff */
[----:B------:R-:W-:-:S04]  /*0590*/  IADD3 R6, R0, R6, RZ ;  /* 0x0000000600067210 */ /* 0x000fc80007ffe0ff */
[----:B------:R-:W-:-:S13]  /*05a0*/  ISETP.GT.AND P0, PT, R6, UR4, PT ;  /* 0x0000000406007c0c */ /* 0x000fda000bf04270 */
[----:B-1----:R-:W-:Y:S05]  /*05b0*/  @!P0 BRA `(.L_x_34) ;  /* 0xfffffdb000008947 */ /* 0x002fea000383ffff */
.L_x_30:
[----:B------:R-:W-:-:S05]  /*05c0*/  IADD3 R13, -R0, R6, RZ ;  /* 0x00000006000d7210 */ /* 0x000fca0007ffe1ff */
[----:B------:R-:W-:-:S05]  /*05d0*/  IMAD R0, R4, c[0x0][0x538], R13 ;  /* 0x00014e0004007a24 */ /* 0x000fca00078e020d */
[----:B------:R-:W-:Y:S01]  /*05e0*/  ISETP.GT.AND P0, PT, R0, UR4, PT ;  /* 0x0000000400007c0c */ /* 0x000fe2000bf04270 */
[----:B------:R-:W-:-:S12]  /*05f0*/  BRA.DIV ~URZ, `(.L_x_35) ;  /* 0x0000e1c27f007947 */ /* 0x000fd8000b800000 */
[----:B------:R-:W-:-:S04]  /*0600*/  VOTE.ANY R0, PT, !P0 ;  /* 0x0000000000007806 */ /* 0x000fc800040e0100 */
.L_x_145:
[----:B------:R1:W2:Y:S01]  /*0610*/  POPC R14, R0 ;  /* 0x00000000000e7309 */ /* 0x0002a20000000000 */
[----:B------:R-:W-:Y:S05]  /*0620*/  BRA.DIV ~URZ, `(.L_x_36) ;  /* 0x0000e1d27f007947 */ /* 0x000fea000b800000 */
[----:B--2---:R2:W3:Y:S01]  /*0630*/  SHFL.IDX PT, R12, R8, R14, 0x1f ;  /* 0x00001f0e080c7589 */ /* 0x0044e200000e0000 */
[----:B------:R-:W-:-:S03]  /*0640*/  MOV R6, RZ ;  /* 0x000000ff00067202 */ /* 0x000fc60000000f00 */
[----:B------:R2:W4:Y:S04]  /*0650*/  SHFL.IDX PT, R11, R7, R14, 0x1f ;  /* 0x00001f0e070b7589 */ /* 0x00052800000e0000 */
.L_x_146:
[----:B------:R-:W-:Y:S01]  /*0660*/  ISETP.NE.AND P0, PT, R0, RZ, PT ;  /* 0x000000ff0000720c */ /* 0x000fe20003f05270 */
[----:B------:R-:W-:-:S12]  /*0670*/  BSSY B0, `(.L_x_37) ;  /* 0x0000005000007945 */ /* 0x000fd80003800000 */
[----:B------:R-:W-:Y:S05]  /*0680*/  @!P0 BRA `(.L_x_38) ;  /* 0x0000003000008947 */ /* 0x000fea0003800000 */
[----:B------:R-:W-:Y:S01]  /*0690*/  IADD3 R5, R14, -0x1, RZ ;  /* 0xffffffff0e057810 */ /* 0x000fe20007ffe0ff */
[----:B------:R-:W-:Y:S05]  /*06a0*/  BRA.DIV ~URZ, `(.L_x_39) ;  /* 0x0000e2327f007947 */ /* 0x000fea000b800000 */
[----:B------:R1:W2:Y:S02]  /*06b0*/  SHFL.IDX PT, R6, R4, R5, 0x1f ;  /* 0x00001f0504067589 */ /* 0x0002a400000e0000 */
.L_x_38:
[----:B------:R-:W-:Y:S05]  /*06c0*/  BSYNC B0 ;  /* 0x0000000000007941 */ /* 0x000fea0003800000 */
.L_x_37:
[----:B-1-3--:R-:W-:Y:S01]  /*06d0*/  IABS R0, R12 ;  /* 0x0000000c00007213 */ /* 0x00afe20000000000 */
[----:B--2---:R-:W-:-:S04]  /*06e0*/  IMAD R4, R6, c[0x0][0x538], R13 ;  /* 0x00014e0006047a24 */ /* 0x004fc800078e020d */
[----:B------:R-:W-:Y:S01]  /*06f0*/  IMAD.MOV.U32 R5, RZ, RZ, R0 ;  /* 0x000000ffff057224 */ /* 0x000fe200078e0000 */
[----:B----4-:R-:W-:Y:S01]  /*0700*/  IABS R0, R11 ;  /* 0x0000000b00007213 */ /* 0x010fe20000000000 */
[----:B------:R1:W-:Y:S01]  /*0710*/  STL [R1+0x20], R4 ;  /* 0x0000200401007387 */ /* 0x0003e20000100800 */
[----:B------:R-:W-:Y:S01]  /*0720*/  IADD3 R9, -R4, UR4, RZ ;  /* 0x0000000404097c10 */ /* 0x000fe2000fffe1ff */
[----:B------:R-:W2:Y:S02]  /*0730*/  I2F.RP R2, R5 ;  /* 0x0000000500027306 */ /* 0x000ea40000209400 */
[----:B------:R-:W-:Y:S01]  /*0740*/  IMAD.MOV.U32 R7, RZ, RZ, R0 ;  /* 0x000000ffff077224 */ /* 0x000fe200078e0000 */
[----:B------:R-:W-:Y:S02]  /*0750*/  IABS R6, R9 ;  /* 0x0000000900067213 */ /* 0x000fe40000000000 */
[----:B------:R-:W-:-:S03]  /*0760*/  IABS R0, R12 ;  /* 0x0000000c00007213 */ /* 0x000fc60000000000 */
[----:B------:R-:W-:Y:S01]  /*0770*/  I2F.RP R8, R7 ;  /* 0x0000000700087306 */ /* 0x000fe20000209400 */
[----:B------:R-:W-:-:S07]  /*0780*/  IADD3 R0, RZ, -R0, RZ ;  /* 0x80000000ff007210 */ /* 0x000fce0007ffe0ff */
[----:B--2---:R-:W2:Y:S02]  /*0790*/  MUFU.RCP R2, R2 ;  /* 0x0000000200027308 */ /* 0x004ea40000001000 */
[----:B--2---:R-:W-:-:S06]  /*07a0*/  IADD3 R2, R2, 0xffffffe, RZ ;  /* 0x0ffffffe02027810 */ /* 0x004fcc0007ffe0ff */
[----:B------:R-:W2:Y:S02]  /*07b0*/  F2I.FTZ.U32.TRUNC.NTZ R3, R2 ;  /* 0x0000000200037305 */ /* 0x000ea4000021f000 */
[----:B--2---:R-:W-:-:S04]  /*07c0*/  IMAD.MOV R2, RZ, RZ, -R3 ;  /* 0x000000ffff027224 */ /* 0x004fc800078e0a03 */
[----:B-1----:R-:W-:Y:S02]  /*07d0*/  IMAD R4, R2, R5, RZ ;  /* 0x0000000502047224 */ /* 0x002fe400078e02ff */
[----:B------:R-:W-:-:S04]  /*07e0*/  IMAD.MOV.U32 R2, RZ, RZ, RZ ;  /* 0x000000ffff027224 */ /* 0x000fc800078e00ff */
[----:B------:R-:W-:-:S04]  /*07f0*/  IMAD.HI.U32 R2, R3, R4, R2 ;  /* 0x0000000403027227 */ /* 0x000fc800078e0002 */
[----:B------:R-:W-:-:S04]  /*0800*/  IMAD.MOV.U32 R3, RZ, RZ, R6 ;  /* 0x000000ffff037224 */ /* 0x000fc800078e0006 */
[----:B------:R-:W-:-:S04]  /*0810*/  IMAD.HI.U32 R2, R2, R3, RZ ;  /* 0x0000000302027227 */ /* 0x000fc800078e00ff */
[----:B------:R-:W-:Y:S02]  /*0820*/  IMAD R0, R2, R0, R3 ;  /* 0x0000000002007224 */ /* 0x000fe400078e0203 */
[----:B------:R-:W1:Y:S03]  /*0830*/  MUFU.RCP R3, R8 ;  /* 0x0000000800037308 */ /* 0x000e660000001000 */
[----:B------:R-:W-:-:S13]  /*0840*/  ISETP.GT.U32.AND P1, PT, R5, R0, PT ;  /* 0x000000000500720c */ /* 0x000fda0003f24070 */
[----:B------:R-:W-:Y:S01]  /*0850*/  @!P1 IMAD.IADD R0, R0, 0x1, -R5 ;  /* 0x0000000100009824 */ /* 0x000fe200078e0a05 */
[----:B-1----:R-:W-:Y:S02]  /*0860*/  IADD3 R3, R3, 0xffffffe, RZ ;  /* 0x0ffffffe03037810 */ /* 0x002fe40007ffe0ff */
[----:B------:R-:W-:Y:S02]  /*0870*/  @!P1 IADD3 R2, R2, 0x1, RZ ;  /* 0x0000000102029810 */ /* 0x000fe40007ffe0ff */
[----:B------:R-:W-:Y:S02]  /*0880*/  ISETP.GE.U32.AND P2, PT, R0, R5, PT ;  /* 0x000000050000720c */ /* 0x000fe40003f46070 */
[----:B------:R-:W1:Y:S01]  /*0890*/  F2I.FTZ.U32.TRUNC.NTZ R3, R3 ;  /* 0x0000000300037305 */ /* 0x000e62000021f000 */
[----:B------:R-:W-:Y:S02]  /*08a0*/  LOP3.LUT R0, R9, R12, RZ, 0x3c, !PT ;  /* 0x0000000c09007212 */ /* 0x000fe400078e3cff */
[----:B------:R-:W-:-:S02]  /*08b0*/  ISETP.NE.AND P1, PT, R12, RZ, PT ;  /* 0x000000ff0c00720c */ /* 0x000fc40003f25270 */
[----:B------:R-:W-:-:S06]  /*08c0*/  ISETP.GE.AND P0, PT, R0, RZ, PT ;  /* 0x000000ff0000720c */ /* 0x000fcc0003f06270 */
[----:B------:R-:W-:Y:S02]  /*08d0*/  @P2 IADD3 R2, R2, 0x1, RZ ;  /* 0x0000000102022810 */ /* 0x000fe40007ffe0ff */
[----:B-1----:R-:W-:-:S03]  /*08e0*/  IADD3 R0, RZ, -R3, RZ ;  /* 0x80000003ff007210 */ /* 0x002fc60007ffe0ff */
[----:B------:R-:W-:Y:S01]  /*08f0*/  IMAD.MOV.U32 R4, RZ, RZ, R2 ;  /* 0x000000ffff047224 */ /* 0x000fe200078e0002 */
[----:B------:R-:W-:-:S03]  /*0900*/  MOV R2, RZ ;  /* 0x000000ff00027202 */ /* 0x000fc60000000f00 */
[----:B------:R-:W-:Y:S01]  /*0910*/  @!P0 IMAD.MOV R4, RZ, RZ, -R4 ;  /* 0x000000ffff048224 */ /* 0x000fe200078e0a04 */
[----:B------:R-:W-:Y:S01]  /*0920*/  @!P1 LOP3.LUT R4, RZ, R12, RZ, 0x33, !PT ;  /* 0x0000000cff049212 */ /* 0x000fe200078e33ff */
[----:B------:R-:W-:Y:S01]  /*0930*/  IMAD.MOV.U32 R5, RZ, RZ, R0 ;  /* 0x000000ffff057224 */ /* 0x000fe200078e0000 */
[----:B------:R-:W-:Y:S02]  /*0940*/  IABS R0, R11 ;  /* 0x0000000b00007213 */ /* 0x000fe40000000000 */
[----:B------:R-:W-:Y:S01]  /*0950*/  IABS R8, R4 ;  /* 0x0000000400087213 */ /* 0x000fe20000000000 */
[----:B------:R-:W-:Y:S02]  /*0960*/  IMAD R5, R5, R7, RZ ;  /* 0x0000000705057224 */ /* 0x000fe400078e02ff */
[----:B------:R-:W-:Y:S02]  /*0970*/  IMAD.MOV R6, RZ, RZ, -R0 ;  /* 0x000000ffff067224 */ /* 0x000fe400078e0a00 */
[----:B------:R-:W-:-:S04]  /*0980*/  IMAD.HI.U32 R0, R3, R5, R2 ;  /* 0x0000000503007227 */ /* 0x000fc800078e0002 */
[----:B------:R-:W-:Y:S02]  /*0990*/  IMAD.MOV.U32 R2, RZ, RZ, R8 ;  /* 0x000000ffff027224 */ /* 0x000fe400078e0008 */
[----:B------:R-:W-:Y:S02]  /*09a0*/  IMAD.MOV.U32 R3, RZ, RZ, R6 ;  /* 0x000000ffff037224 */ /* 0x000fe400078e0006 */
[----:B------:R-:W-:-:S04]  /*09b0*/  IMAD.HI.U32 R0, R0, R2, RZ ;  /* 0x0000000200007227 */ /* 0x000fc800078e00ff */
[----:B------:R-:W-:Y:S02]  /*09c0*/  IMAD R2, R0, R3, R2 ;  /* 0x0000000300027224 */ /* 0x000fe400078e0202 */
[----:B------:R-:W-:-:S03]  /*09d0*/  IMAD R3, R4, R12, RZ ;  /* 0x0000000c04037224 */ /* 0x000fc600078e02ff */
[----:B------:R-:W-:Y:S02]  /*09e0*/  ISETP.GT.U32.AND P1, PT, R7, R2, PT ;  /* 0x000000020700720c */ /* 0x000fe40003f24070 */
[----:B------:R-:W-:-:S11]  /*09f0*/  IADD3 R3, R9, -R3, RZ ;  /* 0x8000000309037210 */ /* 0x000fd60007ffe0ff */
[----:B------:R-:W-:Y:S01]  /*0a00*/  @!P1 IMAD.IADD R2, R2, 0x1, -R7 ;  /* 0x0000000102029824 */ /* 0x000fe200078e0a07 */
[----:B------:R-:W-:Y:S02]  /*0a10*/  @!P1 IADD3 R0, R0, 0x1, RZ ;  /* 0x0000000100009810 */ /* 0x000fe40007ffe0ff */
[----:B------:R-:W-:Y:S02]  /*0a20*/  ISETP.NE.AND P1, PT, R11, RZ, PT ;  /* 0x000000ff0b00720c */ /* 0x000fe40003f25270 */
[----:B------:R-:W-:Y:S02]  /*0a30*/  ISETP.GE.U32.AND P2, PT, R2, R7, PT ;  /* 0x000000070200720c */ /* 0x000fe40003f46070 */
[----:B------:R-:W-:-:S04]  /*0a40*/  LOP3.LUT R2, R4, R11, RZ, 0x3c, !PT ;  /* 0x0000000b04027212 */ /* 0x000fc800078e3cff */
[----:B------:R-:W-:-:S07]  /*0a50*/  ISETP.GE.AND P0, PT, R2, RZ, PT ;  /* 0x000000ff0200720c */ /* 0x000fce0003f06270 */
[----:B------:R-:W-:-:S06]  /*0a60*/  @P2 IADD3 R0, R0, 0x1, RZ ;  /* 0x0000000100002810 */ /* 0x000fcc0007ffe0ff */
[----:B------:R-:W-:Y:S02]  /*0a70*/  @!P0 IADD3 R0, -R0, RZ, RZ ;  /* 0x000000ff00008210 */ /* 0x000fe40007ffe1ff */
[----:B------:R-:W-:-:S05]  /*0a80*/  @!P1 LOP3.LUT R0, RZ, R11, RZ, 0x33, !PT ;  /* 0x0000000bff009212 */ /* 0x000fca00078e33ff */
[--C-:B------:R-:W-:Y:S02]  /*0a90*/  IMAD.MOV R2, RZ, RZ, -R0.reuse ;  /* 0x000000ffff027224 */ /* 0x100fe400078e0a00 */
[C---:B------:R-:W-:Y:S02]  /*0aa0*/  IMAD R0, R11.reuse, 0x1000000, R0 ;  /* 0x010000000b007824 */ /* 0x040fe400078e0200 */
[----:B------:R-:W-:Y:S02]  /*0ab0*/  IMAD R2, R11, R2, R4 ;  /* 0x000000020b027224 */ /* 0x000fe400078e0204 */
[----:B------:R-:W-:Y:S02]  /*0ac0*/  IMAD.IADD R4, R14, 0x1, R10 ;  /* 0x000000010e047824 */ /* 0x000fe400078e020a */
[----:B------:R-:W-:-:S03]  /*0ad0*/  IMAD R0, R2, 0x10000, R0 ;  /* 0x0001000002007824 */ /* 0x000fc600078e0200 */
[----:B------:R1:W-:Y:S04]  /*0ae0*/  STL [R1+0x2c], R4 ;  /* 0x00002c0401007387 */ /* 0x0003e80000100800 */
[----:B------:R1:W-:Y:S04]  /*0af0*/  STL [R1+0x28], R0 ;  /* 0x0000280001007387 */ /* 0x0003e80000100800 */
[----:B------:R1:W-:Y:S01]  /*0b00*/  STL [R1+0x24], R3 ;  /* 0x0000240301007387 */ /* 0x0003e20000100800 */
[----:B------:R-:W-:Y:S05]  /*0b10*/  BRA `(.L_x_40) ;  /* 0x0000006000007947 */ /* 0x000fea0003800000 */
.L_x_31:
[----:B------:R-:W-:Y:S01]  /*0b20*/  MOV R0, UR4 ;  /* 0x0000000400007c02 */ /* 0x000fe20008000f00 */
[----:B------:R-:W-:Y:S04]  /*0b30*/  STL [R1+0x24], RZ ;  /* 0x000024ff01007387 */ /* 0x000fe80000100800 */
[----:B------:R-:W-:Y:S04]  /*0b40*/  STL [R1+0x28], RZ ;  /* 0x000028ff01007387 */ /* 0x000fe80000100800 */
[----:B------:R1:W-:Y:S02]  /*0b50*/  STL [R1+0x20], R0 ;  /* 0x0000200001007387 */ /* 0x0003e40000100800 */
[----:B-1----:R-:W-:-:S05]  /*0b60*/  MOV R0, c[0x0][0x53c] ;  /* 0x00014f0000007a02 */ /* 0x002fca0000000f00 */
[----:B------:R1:W-:Y:S02]  /*0b70*/  STL [R1+0x2c], R0 ;  /* 0x00002c0001007387 */ /* 0x0003e40000100800 */
.L_x_40:
[----:B-1----:R-:W2:Y:S04]  /*0b80*/  LDL R4, [R1+0x20] ;  /* 0x0000200001047983 */ /* 0x002ea80000100800 */
[----:B------:R-:W2:Y:S04]  /*0b90*/  LDL R5, [R1+0x24] ;  /* 0x0000240001057983 */ /* 0x000ea80000100800 */
[----:B------:R-:W2:Y:S04]  /*0ba0*/  LDL R6, [R1+0x28] ;  /* 0x0000280001067983 */ /* 0x000ea80000100800 */
[----:B------:R-:W2:Y:S01]  /*0bb0*/  LDL R7, [R1+0x2c] ;  /* 0x00002c0001077983 */ /* 0x000ea20000100800 */
[----:B------:R-:W-:Y:S01]  /*0bc0*/  ISETP.NE.AND P0, PT, R15, RZ, PT ;  /* 0x000000ff0f00720c */ /* 0x000fe20003f05270 */
[----:B------:R-:W-:-:S12]  /*0bd0*/  WARPSYNC 0xffffffff ;  /* 0xffffffff00007948 */ /* 0x000fd80003800000 */
[----:B--2---:R1:W-:Y:S04]  /*0be0*/  @!P0 STS.128 [0x9100], R4 ;  /* 0x00910004ff008388 */ /* 0x0043e80000000c00 */
[----:B------:R-:W-:Y:S06]  /*0bf0*/  BAR.ARV 0x5, 0x80 ;  /* 0x0142000000007b1d */ /* 0x000fec0000002000 */
.L_x_29:
[----:B------:R-:W2:Y:S02]  /*0c00*/  LDL R0, [R1+0x2c] ;  /* 0x00002c0001007983 */ /* 0x000ea40000100800 */
[----:B--2---:R-:W-:-:S13]  /*0c10*/  ISETP.GE.AND P0, PT, R0, c[0x0][0x53c], PT ;  /* 0x00014f0000007a0c */ /* 0x004fda0003f06270 */
[----:B------:R-:W-:Y:S05]  /*0c20*/  @P0 EXIT ;  /* 0x000000000000094d */ /* 0x000fea0003800000 */
[----:B------:R-:W2:Y:S02]  /*0c30*/  S2R R16, SR_TID.X ;  /* 0x0000000000107919 */ /* 0x000ea40000002100 */
[----:B--2---:R-:W-:-:S04]  /*0c40*/  SHF.R.S32.HI R11, RZ, 0x1f, R16 ;  /* 0x0000001fff0b7819 */ /* 0x004fc80000011410 */
[CC--:B------:R-:W-:Y:S02]  /*0c50*/  LEA.HI R2, R11.reuse, R16.reuse, RZ, 0x4 ;  /* 0x000000100b027211 */ /* 0x0c0fe400078f20ff */
[CC--:B------:R-:W-:Y:S02]  /*0c60*/  LEA.HI R10, R11.reuse, R16.reuse, RZ, 0x3 ;  /* 0x000000100b0a7211 */ /* 0x0c0fe400078f18ff */
[----:B------:R-:W-:Y:S02]  /*0c70*/  SHF.R.S32.HI R3, RZ, 0x4, R2 ;  /* 0x00000004ff037819 */ /* 0x000fe40000011402 */
[----:B------:R-:W-:Y:S02]  /*0c80*/  LEA.HI R13, R11, R16, RZ, 0x2 ;  /* 0x000000100b0d7211 */ /* 0x000fe400078f10ff */
[----:B------:R-:W-:Y:S02]  /*0c90*/  LEA.HI R0, R2, R3, RZ, 0x1 ;  /* 0x0000000302007211 */ /* 0x000fe400078f08ff */
[----:B------:R-:W-:-:S02]  /*0ca0*/  SHF.R.S32.HI R18, RZ, 0x3, R10 ;  /* 0x00000003ff127819 */ /* 0x000fc4000001140a */
[----:B------:R-:W-:Y:S02]  /*0cb0*/  LOP3.LUT R0, R0, 0xfffffffe, RZ, 0xc0, !PT ;  /* 0xfffffffe00007812 */ /* 0x000fe400078ec0ff */
[----:B------:R-:W-:Y:S01]  /*0cc0*/  LOP3.LUT R8, R10, 0xfffffff8, RZ, 0xc0, !PT ;  /* 0xfffffff80a087812 */ /* 0x000fe200078ec0ff */
[----:B-1----:R-:W-:Y:S01]  /*0cd0*/  IMAD.SHL.U32 R4, R18, 0x40, RZ ;  /* 0x0000004012047824 */ /* 0x002fe200078e00ff */
[--C-:B------:R-:W-:Y:S01]  /*0ce0*/  SHF.R.S32.HI R9, RZ, 0x2, R13.reuse ;  /* 0x00000002ff097819 */ /* 0x100fe2000001140d */
[----:B------:R-:W-:Y:S01]  /*0cf0*/  IMAD.IADD R14, R3, 0x1, -R0 ;  /* 0x00000001030e7824 */ /* 0x000fe200078e0a00 */
[----:B------:R-:W-:Y:S01]  /*0d00*/  LOP3.LUT R0, R2, 0xfffffff0, RZ, 0xc0, !PT ;  /* 0xfffffff002007812 */ /* 0x000fe200078ec0ff */
[----:B------:R-:W-:Y:S01]  /*0d10*/  IMAD.IADD R8, R16, 0x1, -R8 ;  /* 0x0000000110087824 */ /* 0x000fe200078e0a08 */
[----:B------:R-:W-:-:S03]  /*0d20*/  SHF.R.S32.HI R3, RZ, 0x1f, R13 ;  /* 0x0000001fff037819 */ /* 0x000fc6000001140d */
[----:B------:R-:W-:Y:S01]  /*0d30*/  IMAD.IADD R2, R16, 0x1, -R0 ;  /* 0x0000000110027824 */ /* 0x000fe200078e0a00 */
[----:B------:R-:W-:Y:S01]  /*0d40*/  LEA.HI R3, R3, R9, RZ, 0x3 ;  /* 0x0000000903037211 */ /* 0x000fe200078f18ff */
[----:B------:R-:W-:Y:S01]  /*0d50*/  IMAD.SHL.U32 R20, R8, 0x8, RZ ;  /* 0x0000000808147824 */ /* 0x000fe200078e00ff */
[----:B------:R-:W-:Y:S01]  /*0d60*/  LOP3.LUT R0, R4, 0x1c0, RZ, 0xc0, !PT ;  /* 0x000001c004007812 */ /* 0x000fe200078ec0ff */
[----:B------:R-:W-:Y:S01]  /*0d70*/  IMAD.SHL.U32 R7, R8, 0x40, RZ ;  /* 0x0000004008077824 */ /* 0x000fe200078e00ff */
[----:B------:R-:W-:Y:S02]  /*0d80*/  SHF.R.S32.HI R6, RZ, 0x1f, R2 ;  /* 0x0000001fff067819 */ /* 0x000fe40000011402 */
[----:B------:R-:W-:Y:S01]  /*0d90*/  LOP3.LUT R3, R3, 0xfffffff8, RZ, 0xc0, !PT ;  /* 0xfffffff803037812 */ /* 0x000fe200078ec0ff */
[----:B------:R-:W-:Y:S01]  /*0da0*/  STL [R1+0x18], R20 ;  /* 0x0000181401007387 */ /* 0x000fe20000100800 */
[----:B------:R-:W-:Y:S02]  /*0db0*/  SHF.R.U32.HI R5, RZ, 0x3, R0 ;  /* 0x00000003ff057819 */ /* 0x000fe40000011600 */
[----:B------:R-:W-:Y:S01]  /*0dc0*/  LOP3.LUT R4, R0, 0x38, R20, 0xf8, !PT ;  /* 0x0000003800047812 */ /* 0x000fe200078ef814 */
[----:B------:R-:W-:Y:S01]  /*0dd0*/  IMAD.IADD R9, R9, 0x1, -R3 ;  /* 0x0000000109097824 */ /* 0x000fe200078e0a03 */
[----:B------:R-:W-:-:S02]  /*0de0*/  LEA.HI R12, R6, R2, RZ, 0x3 ;  /* 0x00000002060c7211 */ /* 0x000fc400078f18ff */
[----:B------:R-:W-:Y:S02]  /*0df0*/  LOP3.LUT R0, R7, 0x1c0, RZ, 0xc0, !PT ;  /* 0x000001c007007812 */ /* 0x000fe400078ec0ff */
[----:B------:R-:W-:Y:S02]  /*0e00*/  LOP3.LUT R5, R4, R5, RZ, 0x3c, !PT ;  /* 0x0000000504057212 */ /* 0x000fe400078e3cff */
[----:B------:R-:W-:Y:S02]  /*0e10*/  LOP3.LUT R3, R12, 0xfffffff8, RZ, 0xc0, !PT ;  /* 0xfffffff80c037812 */ /* 0x000fe400078ec0ff */
[CC--:B------:R-:W-:Y:S02]  /*0e20*/  LEA.HI R6, R11.reuse, R16.reuse, RZ, 0x6 ;  /* 0x000000100b067211 */ /* 0x0c0fe400078f30ff */
[----:B------:R-:W-:Y:S01]  /*0e30*/  LOP3.LUT R4, R0, 0x8, R10, 0xf8, !PT ;  /* 0x0000000800047812 */ /* 0x000fe200078ef80a */
[----:B------:R-:W-:Y:S01]  /*0e40*/  IMAD.IADD R10, R2, 0x1, -R3 ;  /* 0x00000001020a7824 */ /* 0x000fe200078e0a03 */
[----:B------:R-:W-:Y:S01]  /*0e50*/  SHF.R.U32.HI R0, RZ, 0x3, R0 ;  /* 0x00000003ff007819 */ /* 0x000fe20000011600 */
[----:B------:R-:W-:Y:S01]  /*0e60*/  IMAD.SHL.U32 R3, R6, 0x8, RZ ;  /* 0x0000000806037824 */ /* 0x000fe200078e00ff */
[----:B------:R-:W-:-:S02]  /*0e70*/  LEA.HI R11, R11, R16, RZ, 0x5 ;  /* 0x000000100b0b7211 */ /* 0x000fc400078f28ff */
[----:B------:R-:W-:Y:S02]  /*0e80*/  LOP3.LUT R15, R4, R0, RZ, 0x3c, !PT ;  /* 0x00000000040f7212 */ /* 0x000fe400078e3cff */
[----:B------:R-:W-:Y:S02]  /*0e90*/  LOP3.LUT R2, R13, 0xfffffffc, RZ, 0xc0, !PT ;  /* 0xfffffffc0d027812 */ /* 0x000fe400078ec0ff */
[----:B------:R-:W-:Y:S02]  /*0ea0*/  LOP3.LUT R0, R11, 0xffffffe0, RZ, 0xc0, !PT ;  /* 0xffffffe00b007812 */ /* 0x000fe400078ec0ff */
[----:B------:R-:W-:Y:S01]  /*0eb0*/  LOP3.LUT R213, R5, 0x7ffffe00, R3, 0xf8, !PT ;  /* 0x7ffffe0005d57812 */ /* 0x000fe200078ef803 */
[C---:B------:R-:W-:Y:S01]  /*0ec0*/  IMAD.IADD R7, R16.reuse, 0x1, -R2 ;  /* 0x0000000110077824 */ /* 0x040fe200078e0a02 */
[----:B------:R-:W-:Y:S01]  /*0ed0*/  LOP3.LUT R3, R9, 0x1, RZ, 0xc0, !PT ;  /* 0x0000000109037812 */ /* 0x000fe200078ec0ff */
[----:B------:R-:W-:Y:S01]  /*0ee0*/  IMAD.IADD R17, R16, 0x1, -R0 ;  /* 0x0000000110117824 */ /* 0x000fe200078e0a00 */
[--C-:B------:R-:W-:Y:S01]  /*0ef0*/  SHF.R.S32.HI R6, RZ, 0x5, R11.reuse ;  /* 0x00000005ff067819 */ /* 0x100fe2000001140b */
[----:B------:R-:W-:Y:S01]  /*0f00*/  IMAD.SHL.U32 R213, R213, 0x2, RZ ;  /* 0x00000002d5d57824 */ /* 0x000fe200078e00ff */
[----:B------:R-:W-:-:S02]  /*0f10*/  SHF.R.S32.HI R2, RZ, 0x1f, R11 ;  /* 0x0000001fff027819 */ /* 0x000fc4000001140b */
[----:B------:R-:W-:Y:S02]  /*0f20*/  LEA.HI R0, R7, R7, RZ, 0x1 ;  /* 0x0000000707007211 */ /* 0x000fe400078f08ff */
[----:B------:R-:W-:Y:S02]  /*0f30*/  ISETP.NE.U32.AND P0, PT, R3, 0x1, PT ;  /* 0x000000010300780c */ /* 0x000fe40003f05070 */
[----:B------:R-:W-:Y:S02]  /*0f40*/  LEA.HI R3, R2, R6, RZ, 0x2 ;  /* 0x0000000602037211 */ /* 0x000fe400078f10ff */
[----:B------:R-:W-:Y:S02]  /*0f50*/  SHF.R.S32.HI R11, RZ, 0x1f, R17 ;  /* 0x0000001fff0b7819 */ /* 0x000fe40000011411 */
[C---:B------:R-:W-:Y:S01]  /*0f60*/  LOP3.LUT R2, R0.reuse, 0x1ffffffe, RZ, 0xc0, !PT ;  /* 0x1ffffffe00027812 */ /* 0x040fe200078ec0ff */
[----:B------:R-:W-:Y:S01]  /*0f70*/  IMAD.SHL.U32 R0, R0, 0x20, RZ ;  /* 0x0000002000007824 */ /* 0x000fe200078e00ff */
[----:B------:R-:W-:-:S02]  /*0f80*/  LOP3.LUT R3, R3, 0xffffffc, RZ, 0xc0, !PT ;  /* 0x0ffffffc03037812 */ /* 0x000fc400078ec0ff */
[----:B------:R-:W-:Y:S01]  /*0f90*/  LEA.HI R11, R11, R17, RZ, 0x2 ;  /* 0x000000110b0b7211 */ /* 0x000fe200078f10ff */
[----:B------:R-:W-:Y:S01]  /*0fa0*/  IMAD.IADD R2, R7, 0x1, -R2 ;  /* 0x0000000107027824 */ /* 0x000fe200078e0a02 */
[----:B------:R-:W-:Y:S01]  /*0fb0*/  LOP3.LUT R0, R0, 0xffffffc0, RZ, 0xc0, !PT ;  /* 0xffffffc000007812 */ /* 0x000fe200078ec0ff */
[----:B------:R-:W-:Y:S01]  /*0fc0*/  IMAD.IADD R5, R6, 0x1, -R3 ;  /* 0x0000000106057824 */ /* 0x000fe200078e0a03 */
[----:B------:R-:W-:Y:S01]  /*0fd0*/  SHF.R.S32.HI R4, RZ, 0x2, R11 ;  /* 0x00000002ff047819 */ /* 0x000fe2000001140b */
[----:B------:R-:W-:Y:S01]  /*0fe0*/  IMAD.SHL.U32 R3, R10, 0x40, RZ ;  /* 0x000000400a037824 */ /* 0x000fe200078e00ff */
[----:B------:R-:W-:Y:S01]  /*0ff0*/  R2P PR, R9, 0x6 ;  /* 0x0000000609007804 */ /* 0x000fe20000000000 */
[----:B------:R-:W-:Y:S01]  /*1000*/  IMAD R13, R2, 0x8, R0 ;  /* 0x00000008020d7824 */ /* 0x000fe200078e0200 */
[----:B------:R-:W-:Y:S01]  /*1010*/  LOP3.LUT P4, RZ, R8, 0x2, RZ, 0xc0, !PT ;  /* 0x0000000208ff7812 */ /* 0x000fe2000788c0ff */
[----:B------:R-:W-:Y:S01]  /*1020*/  IMAD R16, R5, 0x10, R4 ;  /* 0x0000001005107824 */ /* 0x000fe200078e0204 */
[----:B------:R-:W-:Y:S01]  /*1030*/  LOP3.LUT R0, R3, 0x1c0, RZ, 0xc0, !PT ;  /* 0x000001c003007812 */ /* 0x000fe200078ec0ff */
[----:B------:R-:W-:Y:S01]  /*1040*/  IMAD.SHL.U32 R4, R9, 0x40, RZ ;  /* 0x0000004009047824 */ /* 0x000fe200078e00ff */
[----:B------:R-:W-:Y:S01]  /*1050*/  LOP3.LUT P6, RZ, R10, 0x2, RZ, 0xc0, !PT ;  /* 0x000000020aff7812 */ /* 0x000fe200078cc0ff */
[----:B------:R-:W-:Y:S01]  /*1060*/  IMAD.SHL.U32 R2, R14, 0x8, RZ ;  /* 0x000000080e027824 */ /* 0x000fe200078e00ff */
[----:B------:R-:W-:Y:S01]  /*1070*/  LOP3.LUT P5, RZ, R10, 0x4, RZ, 0xc0, !PT ;  /* 0x000000040aff7812 */ /* 0x000fe200078ac0ff */
[----:B------:R-:W-:Y:S01]  /*1080*/  IMAD.SHL.U32 R3, R6, 0x400, RZ ;  /* 0x0000040006037824 */ /* 0x000fe200078e00ff */
[----:B------:R-:W-:Y:S01]  /*1090*/  LOP3.LUT R4, R4, 0x1c0, RZ, 0xc0, !PT ;  /* 0x000001c004047812 */ /* 0x000fe200078ec0ff */
[----:B------:R-:W-:Y:S01]  /*10a0*/  IMAD.SHL.U32 R5, R12, 0x40, RZ ;  /* 0x000000400c057824 */ /* 0x000fe200078e00ff */
[----:B------:R-:W-:Y:S01]  /*10b0*/  LOP3.LUT R2, R0, 0x8, R2, 0xf8, !PT ;  /* 0x0000000800027812 */ /* 0x000fe200078ef802 */
[----:B------:R-:W-:Y:S01]  /*10c0*/  IMAD R6, R7, 0x2, R3 ;  /* 0x0000000207067824 */ /* 0x000fe200078e0203 */
[----:B------:R-:W-:Y:S01]  /*10d0*/  SHF.R.U32.HI R0, RZ, 0x3, R0 ;  /* 0x00000003ff007819 */ /* 0x000fe20000011600 */
[----:B------:R-:W-:Y:S01]  /*10e0*/  IMAD.MOV.U32 R7, RZ, RZ, -0x10 ;  /* 0xfffffff0ff077424 */ /* 0x000fe200078e00ff */
[----:B------:R-:W-:Y:S01]  /*10f0*/  LEA.HI R4, R4, R4, RZ, 0x1d ;  /* 0x0000000404047211 */ /* 0x000fe200078fe8ff */
[----:B------:R-:W-:Y:S01]  /*1100*/  IMAD.MOV.U32 R10, RZ, RZ, 0x20 ;  /* 0x00000020ff0a7424 */ /* 0x000fe200078e00ff */
[----:B------:R-:W-:Y:S01]  /*1110*/  LOP3.LUT R2, R2, R0, RZ, 0x3c, !PT ;  /* 0x0000000002027212 */ /* 0x000fe200078e3cff */
[----:B------:R-:W-:Y:S01]  /*1120*/  IMAD R0, R14, 0x200, R15 ;  /* 0x000002000e007824 */ /* 0x000fe200078e020f */
[----:B------:R-:W-:Y:S01]  /*1130*/  LOP3.LUT R5, R5, 0xfffffe00, RZ, 0xc0, !PT ;  /* 0xfffffe0005057812 */ /* 0x000fe200078ec0ff */
[----:B------:R-:W-:Y:S01]  /*1140*/  IMAD.IADD R9, R6, 0x1, R4 ;  /* 0x0000000106097824 */ /* 0x000fe200078e0204 */
[C---:B------:R-:W-:Y:S01]  /*1150*/  LOP3.LUT P3, RZ, R8.reuse, 0x4, RZ, 0xc0, !PT ;  /* 0x0000000408ff7812 */ /* 0x040fe2000786c0ff */
[----:B------:R-:W-:Y:S01]  /*1160*/  IMAD R6, R8, 0x10, R18 ;  /* 0x0000001008067824 */ /* 0x000fe200078e0212 */
[-C--:B------:R-:W-:Y:S01]  /*1170*/  IADD3 R4, R2, R5.reuse, R3 ;  /* 0x0000000502047210 */ /* 0x080fe20007ffe003 */
[----:B------:R-:W-:Y:S01]  /*1180*/  IMAD.MOV.U32 R12, RZ, RZ, 0x40 ;  /* 0x00000040ff0c7424 */ /* 0x000fe200078e00ff */
[----:B------:R-:W-:Y:S01]  /*1190*/  LOP3.LUT R3, R11, 0x7ffffffc, RZ, 0xc0, !PT ;  /* 0x7ffffffc0b037812 */ /* 0x000fe200078ec0ff */
[----:B------:R-:W-:Y:S01]  /*11a0*/  IMAD.IADD R8, R16, 0x1, R13 ;  /* 0x0000000110087824 */ /* 0x000fe200078e020d */
[----:B------:R-:W-:Y:S01]  /*11b0*/  LEA R196, R0, 0x2900, 0x1 ;  /* 0x0000290000c47811 */ /* 0x000fe200078e08ff */
[----:B------:R-:W-:Y:S01]  /*11c0*/  STL [R1+0x84], R16 ;  /* 0x0000841001007387 */ /* 0x000fe20000100800 */
[----:B------:R-:W-:Y:S01]  /*11d0*/  SEL R7, R7, 0x10, !P0 ;  /* 0x0000001007077807 */ /* 0x000fe20004000000 */
[----:B------:R-:W-:Y:S01]  /*11e0*/  IMAD.IADD R3, R17, 0x1, -R3 ;  /* 0x0000000111037824 */ /* 0x000fe200078e0a03 */
[----:B------:R-:W-:Y:S01]  /*11f0*/  LEA R9, R9, 0x80, 0x1 ;  /* 0x0000008009097811 */ /* 0x000fe200078e08ff */
[----:B------:R1:W-:Y:S01]  /*1200*/  STL [R1+0x74], R6 ;  /* 0x0000740601007387 */ /* 0x0003e20000100800 */
[----:B------:R-:W-:Y:S01]  /*1210*/  LOP3.LUT R5, R2, R5, RZ, 0xfc, !PT ;  /* 0x0000000502057212 */ /* 0x000fe200078efcff */
[----:B------:R-:W-:Y:S01]  /*1220*/  IMAD.SHL.U32 R3, R3, 0x2, RZ ;  /* 0x0000000203037824 */ /* 0x000fe200078e00ff */
[----:B------:R-:W-:Y:S01]  /*1230*/  IADD3 R207, R196, 0x20, RZ ;  /* 0x00000020c4cf7810 */ /* 0x000fe20007ffe0ff */
[----:B------:R2:W-:Y:S01]  /*1240*/  STL [R1+0x88], R8 ;  /* 0x0000880801007387 */ /* 0x0005e20000100800 */
[----:B------:R-:W-:-:S02]  /*1250*/  SEL R2, R12, 0xffffffc0, !P3 ;  /* 0xffffffc00c027807 */ /* 0x000fc40005800000 */
[----:B------:R-:W-:Y:S01]  /*1260*/  @P4 IADD3 R207, R196, -0x20, RZ ;  /* 0xffffffe0c4cf4810 */ /* 0x000fe20007ffe0ff */
[----:B------:R3:W-:Y:S01]  /*1270*/  STL [R1+0x4c], R3 ;  /* 0x00004c0301007387 */ /* 0x0007e20000100800 */
[----:B------:R-:W-:Y:S01]  /*1280*/  SEL R0, R10, 0xffffffe0, !P6 ;  /* 0xffffffe00a007807 */ /* 0x000fe20007000000 */
[----:B------:R-:W-:Y:S01]  /*1290*/  IMAD.IADD R202, R196, 0x1, R2 ;  /* 0x00000001c4ca7824 */ /* 0x000fe200078e0202 */
[C---:B------:R-:W-:Y:S01]  /*12a0*/  IADD3 R11, R9.reuse, 0x40, RZ ;  /* 0x00000040090b7810 */ /* 0x040fe20007ffe0ff */
[----:B------:R-:W-:Y:S01]  /*12b0*/  IMAD.IADD R199, R2, 0x1, R207 ;  /* 0x0000000102c77824 */ /* 0x000fe200078e02cf */
[----:B------:R-:W-:Y:S01]  /*12c0*/  @P2 IADD3 R11, R9, -0x40, RZ ;  /* 0xffffffc0090b2810 */ /* 0x000fe20007ffe0ff */
[----:B------:R-:W-:Y:S01]  /*12d0*/  STL [R1+0x58], R9 ;  /* 0x0000580901007387 */ /* 0x000fe20000100800 */
[----:B------:R-:W-:Y:S02]  /*12e0*/  LEA R203, R4, 0x5100, 0x1 ;  /* 0x0000510004cb7811 */ /* 0x000fe400078e08ff */
[----:B------:R-:W-:-:S02]  /*12f0*/  LEA R197, R5, 0x100, 0x1 ;  /* 0x0000010005c57811 */ /* 0x000fc400078e08ff */
[----:B------:R-:W-:Y:S01]  /*1300*/  IADD3 R211, R207, 0x800, RZ ;  /* 0x00000800cfd37810 */ /* 0x000fe20007ffe0ff */
[----:B------:R-:W-:Y:S01]  /*1310*/  IMAD.IADD R206, R203, 0x1, R0 ;  /* 0x00000001cbce7824 */ /* 0x000fe200078e0200 */
[C---:B------:R-:W-:Y:S01]  /*1320*/  IADD3 R210, R207.reuse, 0x1000, RZ ;  /* 0x00001000cfd27810 */ /* 0x040fe20007ffe0ff */
[----:B------:R-:W-:Y:S01]  /*1330*/  IMAD.IADD R201, R0, 0x1, R197 ;  /* 0x0000000100c97824 */ /* 0x000fe200078e02c5 */
[C---:B------:R-:W-:Y:S02]  /*1340*/  IADD3 R209, R207.reuse, 0x1800, RZ ;  /* 0x00001800cfd17810 */ /* 0x040fe40007ffe0ff */
[----:B-1----:R-:W-:Y:S02]  /*1350*/  SEL R6, R10, 0xffffffe0, !P1 ;  /* 0xffffffe00a067807 */ /* 0x002fe40004800000 */
[----:B------:R-:W-:Y:S01]  /*1360*/  IADD3 R208, R207, 0x2000, RZ ;  /* 0x00002000cfd07810 */ /* 0x000fe20007ffe0ff */
[C---:B--2---:R-:W-:Y:S02]  /*1370*/  IMAD.IADD R8, R9.reuse, 0x1, R7 ;  /* 0x0000000109087824 */ /* 0x044fe400078e0207 */
[----:B------:R-:W-:-:S02]  /*1380*/  IMAD.IADD R10, R9, 0x1, R6 ;  /* 0x00000001090a7824 */ /* 0x000fc400078e0206 */
[----:B------:R-:W-:Y:S01]  /*1390*/  IMAD.IADD R2, R8, 0x1, R6 ;  /* 0x0000000108027824 */ /* 0x000fe200078e0206 */
[----:B---3--:R-:W-:Y:S02]  /*13a0*/  SEL R3, R12, 0xffffffc0, !P5 ;  /* 0xffffffc00c037807 */ /* 0x008fe40006800000 */
[----:B------:R-:W-:Y:S03]  /*13b0*/  STL [R1+0x70], R10 ;  /* 0x0000700a01007387 */ /* 0x000fe60000100800 */
[----:B------:R-:W-:Y:S01]  /*13c0*/  IMAD.IADD R204, R203, 0x1, R3 ;  /* 0x00000001cbcc7824 */ /* 0x000fe200078e0203 */
[----:B------:R1:W-:Y:S01]  /*13d0*/  STL [R1+0x68], R8 ;  /* 0x0000680801007387 */ /* 0x0003e20000100800 */
[----:B------:R-:W-:Y:S02]  /*13e0*/  IMAD.IADD R198, R3, 0x1, R197 ;  /* 0x0000000103c67824 */ /* 0x000fe400078e02c5 */
[C---:B------:R-:W-:Y:S01]  /*13f0*/  IMAD.IADD R205, R0.reuse, 0x1, R204 ;  /* 0x0000000100cd7824 */ /* 0x040fe200078e02cc */
[----:B------:R2:W-:Y:S01]  /*1400*/  STL [R1+0x6c], R2 ;  /* 0x00006c0201007387 */ /* 0x0005e20000100800 */
[----:B------:R-:W-:-:S03]  /*1410*/  IMAD.IADD R200, R0, 0x1, R198 ;  /* 0x0000000100c87824 */ /* 0x000fc600078e02c6 */
[----:B------:R-:W-:Y:S01]  /*1420*/  STL [R1+0x5c], R11 ;  /* 0x00005c0b01007387 */ /* 0x000fe20000100800 */
[--C-:B-1----:R-:W-:Y:S02]  /*1430*/  IMAD.IADD R8, R6, 0x1, R11.reuse ;  /* 0x0000000106087824 */ /* 0x102fe400078e020b */
[----:B--2---:R-:W-:-:S03]  /*1440*/  IMAD.IADD R2, R7, 0x1, R11 ;  /* 0x0000000107027824 */ /* 0x004fc600078e020b */
[----:B------:R-:W-:Y:S01]  /*1450*/  STL [R1+0x60], R8 ;  /* 0x0000600801007387 */ /* 0x000fe20000100800 */
[----:B------:R-:W-:-:S03]  /*1460*/  IMAD.IADD R3, R7, 0x1, R8 ;  /* 0x0000000107037824 */ /* 0x000fc600078e0208 */
[----:B------:R1:W-:Y:S04]  /*1470*/  STL [R1+0x64], R2 ;  /* 0x0000640201007387 */ /* 0x0003e80000100800 */
[----:B------:R2:W-:Y:S01]  /*1480*/  STL [R1+0x7c], R3 ;  /* 0x00007c0301007387 */ /* 0x0005e20000100800 */
[----:B-1----:R-:W-:-:S05]  /*1490*/  IMAD.IADD R2, R6, 0x1, R2 ;  /* 0x0000000106027824 */ /* 0x002fca00078e0202 */
[----:B------:R2:W-:Y:S02]  /*14a0*/  STL [R1+0x78], R2 ;  /* 0x0000780201007387 */ /* 0x0005e40000100800 */
.L_x_142:
[----:B------:R-:W3:Y:S01]  /*14b0*/  LDL R0, [R1+0x2c] ;  /* 0x00002c0001007983 */ /* 0x000ee20000100800 */
[----:B------:R-:W-:Y:S01]  /*14c0*/  IMAD.MOV.U32 R14, RZ, RZ, 0x4 ;  /* 0x00000004ff0e7424 */ /* 0x000fe200078e00ff */
[----:B------:R-:W-:Y:S02]  /*14d0*/  ISETP.NE.U32.AND P0, PT, RZ, c[0x0][0x370], PT ;  /* 0x0000dc00ff007a0c */ /* 0x000fe40003f05070 */
[----:B------:R-:W4:Y:S02]  /*14e0*/  LDL R10, [R1+0x28] ;  /* 0x00002800010a7983 */ /* 0x000f240000100800 */
[----:B------:R-:W-:Y:S01]  /*14f0*/  ISETP.NE.AND.EX P0, PT, RZ, c[0x0][0x374], PT, P0 ;  /* 0x0000dd00ff007a0c */ /* 0x000fe20003f05300 */
[----:B--23--:R-:W-:-:S05]  /*1500*/  IMAD.WIDE R2, R0, R14, c[0x0][0x588] ;  /* 0x0001620000027625 */ /* 0x00cfca00078e020e */
[----:B------:R-:W2:Y:S01]  /*1510*/  LDG.E R21, [R2.64] ;  /* 0x0000000802157981 */ /* 0x000ea2000c1e1900 */
[----:B------:R-:W-:Y:S01]  /*1520*/  ISETP.NE.U32.AND P3, PT, RZ, c[0x0][0x360], PT ;  /* 0x0000d800ff007a0c */ /* 0x000fe20003f65070 */
[----:B------:R-:W-:Y:S01]  /*1530*/  CS2R R8, SRZ ;  /* 0x0000000000087805 */ /* 0x000fe2000001ff00 */
[----:B------:R-:W-:Y:S02]  /*1540*/  ISETP.NE.U32.AND P5, PT, RZ, c[0x0][0x348], PT ;  /* 0x0000d200ff007a0c */ /* 0x000fe40003fa5070 */
[----:B------:R-:W-:Y:S02]  /*1550*/  ISETP.NE.AND.EX P3, PT, RZ, c[0x0][0x364], PT, P3 ;  /* 0x0000d900ff007a0c */ /* 0x000fe40003f65330 */
[----:B------:R-:W-:Y:S02]  /*1560*/  ISETP.NE.U32.AND P4, PT, RZ, c[0x0][0x350], PT ;  /* 0x0000d400ff007a0c */ /* 0x000fe40003f85070 */
[----:B------:R-:W-:Y:S02]  /*1570*/  ISETP.NE.AND.EX P5, PT, RZ, c[0x0][0x34c], PT, P5 ;  /* 0x0000d300ff007a0c */ /* 0x000fe40003fa5350 */
[----:B------:R-:W-:Y:S01]  /*1580*/  ISETP.NE.AND.EX P4, PT, RZ, c[0x0][0x354], PT, P4 ;  /* 0x0000d500ff007a0c */ /* 0x000fe20003f85340 */
[----:B------:R-:W-:Y:S01]  /*1590*/  IMAD.MOV.U32 R11, RZ, RZ, RZ ;  /* 0x000000ffff0b7224 */ /* 0x000fe200078e00ff */
[----:B--2---:R-:W-:Y:S01]  /*15a0*/  SHF.R.S32.HI R12, RZ, 0x1f, R21 ;  /* 0x0000001fff0c7819 */ /* 0x004fe20000011415 */
[----:B------:R1:W-:Y:S01]  /*15b0*/  STL [R1+0x10], R21 ;  /* 0x0000101501007387 */ /* 0x0003e20000100800 */
[----:B------:R-:W-:-:S04]  /*15c0*/  @P0 LEA R2, P1, R21, c[0x0][0x370], 0x2 ;  /* 0x0000dc0015020a11 */ /* 0x000fc800078210ff */
[C---:B------:R-:W-:Y:S02]  /*15d0*/  @P0 LEA.HI.X R3, R21.reuse, c[0x0][0x374], R12, 0x2, P1 ;  /* 0x0000dd0015030a11 */ /* 0x040fe400008f140c */
[----:B------:R-:W-:-:S03]  /*15e0*/  LEA R4, P2, R21, c[0x0][0x348], 0x2 ;  /* 0x0000d20015047a11 */ /* 0x000fc600078410ff */
[----:B------:R2:W5:Y:S01]  /*15f0*/  @P0 LDG.E R8, [R2.64] ;  /* 0x0000000802080981 */ /* 0x000562000c1e1900 */
[C---:B------:R-:W-:Y:S02]  /*1600*/  @P3 LEA R6, P0, R21.reuse, c[0x0][0x360], 0x2 ;  /* 0x0000d80015063a11 */ /* 0x040fe400078010ff */
[C-C-:B------:R-:W-:Y:S02]  /*1610*/  LEA.HI.X R5, R21.reuse, c[0x0][0x34c], R12.reuse, 0x2, P2 ;  /* 0x0000d30015057a11 */ /* 0x140fe400010f140c */
[----:B------:R-:W-:-:S03]  /*1620*/  @P3 LEA.HI.X R7, R21, c[0x0][0x364], R12, 0x2, P0 ;  /* 0x0000d90015073a11 */ /* 0x000fc600000f140c */
[----:B------:R1:W5:Y:S04]  /*1630*/  @P5 LDG.E R11, [R4.64] ;  /* 0x00000008040b5981 */ /* 0x000368000c1e1900 */
[----:B------:R1:W5:Y:S01]  /*1640*/  @P3 LDG.E R17, [R6.64] ;  /* 0x0000000806113981 */ /* 0x000362000c1e1900 */
[----:B--2---:R-:W-:-:S04]  /*1650*/  LEA R2, P1, R21, c[0x0][0x350], 0x2 ;  /* 0x0000d40015027a11 */ /* 0x004fc800078210ff */
[----:B------:R-:W-:-:S05]  /*1660*/  LEA.HI.X R3, R21, c[0x0][0x354], R12, 0x2, P1 ;  /* 0x0000d50015037a11 */ /* 0x000fca00008f140c */
[----:B------:R1:W5:Y:S01]  /*1670*/  @P4 LDG.E R9, [R2.64] ;  /* 0x0000000802094981 */ /* 0x000362000c1e1900 */
[----:B----4-:R-:W-:-:S05]  /*1680*/  LOP3.LUT R27, R10, 0xffff, RZ, 0xc0, !PT ;  /* 0x0000ffff0a1b7812 */ /* 0x010fca00078ec0ff */
[----:B------:R1:W-:Y:S01]  /*1690*/  STL [R1+0x48], R27 ;  /* 0x0000481b01007387 */ /* 0x0003e20000100800 */
[----:B------:R-:W-:Y:S01]  /*16a0*/  YIELD ;  /* 0x0000000000007946 */ /* 0x000fe20003800000 */
[----:B------:R-:W-:Y:S05]  /*16b0*/  @P3 BRA `(.L_x_41) ;  /* 0x0000005000003947 */ /* 0x000fea0003800000 */
[----:B-----5:R-:W-:Y:S01]  /*16c0*/  MOV R17, c[0x0][0x168] ;  /* 0x00005a0000117a02 */ /* 0x020fe20000000f00 */
[----:B------:R-:W-:Y:S05]  /*16d0*/  @!P5 BRA `(.L_x_41) ;  /* 0x000000300000d947 */ /* 0x000fea0003800000 */
[----:B-1----:R-:W2:Y:S04]  /*16e0*/  LDG.E R6, [R4.64] ;  /* 0x0000000804067981 */ /* 0x002ea8000c1e1900 */
[----:B------:R-:W2:Y:S02]  /*16f0*/  LDG.E R0, [R4.64+0x4] ;  /* 0x0000040804007981 */ /* 0x000ea4000c1e1900 */
[----:B--2---:R-:W-:Y:S02]  /*1700*/  IADD3 R17, -R6, R0, RZ ;  /* 0x0000000006117210 */ /* 0x004fe40007ffe1ff */
.L_x_41:
[----:B------:R-:W-:-:S04]  /*1710*/  ISETP.NE.U32.AND P0, PT, RZ, c[0x0][0x368], PT ;  /* 0x0000da00ff007a0c */ /* 0x000fc80003f05070 */
[----:B------:R-:W-:-:S13]  /*1720*/  ISETP.NE.AND.EX P0, PT, RZ, c[0x0][0x36c], PT, P0 ;  /* 0x0000db00ff007a0c */ /* 0x000fda0003f05300 */
[----:B------:R-:W-:Y:S05]  /*1730*/  @!P0 BRA `(.L_x_42) ;  /* 0x0000004000008947 */ /* 0x000fea0003800000 */
[----:B-1----:R-:W-:-:S04]  /*1740*/  LEA R2, P0, R21, c[0x0][0x368], 0x2 ;  /* 0x0000da0015027a11 */ /* 0x002fc800078010ff */
[----:B------:R-:W-:-:S05]  /*1750*/  LEA.HI.X R3, R21, c[0x0][0x36c], R12, 0x2, P0 ;  /* 0x0000db0015037a11 */ /* 0x000fca00000f140c */
[----:B------:R1:W5:Y:S01]  /*1760*/  LDG.E R0, [R2.64] ;  /* 0x0000000802007981 */ /* 0x000362000c1e1900 */
[----:B------:R-:W-:Y:S05]  /*1770*/  BRA `(.L_x_43) ;  /* 0x0000005000007947 */ /* 0x000fea0003800000 */
.L_x_42:
[----:B------:R-:W-:Y:S01]  /*1780*/  MOV R0, c[0x0][0x1d0] ;  /* 0x0000740000007a02 */ /* 0x000fe20000000f00 */
[----:B------:R-:W-:Y:S05]  /*1790*/  @!P4 BRA `(.L_x_43) ;  /* 0x000000300000c947 */ /* 0x000fea0003800000 */
[----:B-1----:R-:W2:Y:S04]  /*17a0*/  LDG.E R4, [R2.64] ;  /* 0x0000000802047981 */ /* 0x002ea8000c1e1900 */
[----:B------:R-:W2:Y:S02]  /*17b0*/  LDG.E R0, [R2.64+0x4] ;  /* 0x0000040802007981 */ /* 0x000ea4000c1e1900 */
[----:B--2---:R-:W-:-:S04]  /*17c0*/  IADD3 R0, -R4, R0, RZ ;  /* 0x0000000004007210 */ /* 0x004fc80007ffe1ff */
.L_x_43:
[----:B-1----:R-:W-:Y:S01]  /*17d0*/  LOP3.LUT R2, R10, 0xff000000, RZ, 0xc0, !PT ;  /* 0xff0000000a027812 */ /* 0x002fe200078ec0ff */
[----:B-----5:R-:W-:Y:S01]  /*17e0*/  IMAD.IADD R89, R0, 0x1, -R8 ;  /* 0x0000000100597824 */ /* 0x020fe200078e0a08 */
[----:B------:R-:W-:Y:S01]  /*17f0*/  LOP3.LUT R3, R10, 0xff0000, RZ, 0xc0, !PT ;  /* 0x00ff00000a037812 */ /* 0x000fe200078ec0ff */
[----:B------:R-:W-:Y:S01]  /*1800*/  BSSY B0, `(.L_x_44) ;  /* 0x000002d000007945 */ /* 0x000fe20003800000 */
[----:B------:R-:W-:Y:S01]  /*1810*/  SHF.R.U32.HI R4, RZ, 0x8, R2 ;  /* 0x00000008ff047819 */ /* 0x000fe20000011602 */
[----:B------:R-:W-:Y:S01]  /*1820*/  IMAD.IADD R13, R9, 0x1, R8 ;  /* 0x00000001090d7824 */ /* 0x000fe200078e0208 */
[----:B------:R-:W-:-:S02]  /*1830*/  IADD3 R0, R89, 0x4f, RZ ;  /* 0x0000004f59007810 */ /* 0x000fc40007ffe0ff */
[----:B------:R-:W-:Y:S02]  /*1840*/  LEA.HI R3, R3, R4, RZ, 0x10 ;  /* 0x0000000403037211 */ /* 0x000fe400078f80ff */
[----:B------:R-:W-:Y:S01]  /*1850*/  ISETP.GE.AND P0, PT, R89, 0x1, PT ;  /* 0x000000015900780c */ /* 0x000fe20003f06270 */
[----:B------:R-:W-:Y:S01]  /*1860*/  IMAD.HI R0, R0, 0x66666667, RZ ;  /* 0x6666666700007827 */ /* 0x000fe200078e02ff */
[----:B------:R-:W-:Y:S02]  /*1870*/  LOP3.LUT R15, R3, 0xff, RZ, 0xc0, !PT ;  /* 0x000000ff030f7812 */ /* 0x000fe400078ec0ff */
[----:B------:R-:W-:Y:S02]  /*1880*/  SHF.R.U32.HI R5, RZ, 0x10, R3 ;  /* 0x00000010ff057819 */ /* 0x000fe40000011603 */
[----:B------:R-:W-:Y:S01]  /*1890*/  SHF.R.U32.HI R2, RZ, 0x1f, R0 ;  /* 0x0000001fff027819 */ /* 0x000fe20000011600 */
[----:B------:R1:W-:Y:S03]  /*18a0*/  STL [R1+0x54], R15 ;  /* 0x0000540f01007387 */ /* 0x0003e60000100800 */
[----:B------:R-:W-:Y:S01]  /*18b0*/  LEA.HI.SX32 R8, R0, R2, 0x1b ;  /* 0x0000000200087211 */ /* 0x000fe200078fdaff */
[----:B------:R1:W-:Y:S01]  /*18c0*/  STL [R1+0x50], R5 ;  /* 0x0000500501007387 */ /* 0x0003e20000100800 */
[----:B------:R-:W-:Y:S01]  /*18d0*/  IMAD.MOV.U32 R2, RZ, RZ, RZ ;  /* 0x000000ffff027224 */ /* 0x000fe200078e00ff */
[----:B------:R-:W-:Y:S05]  /*18e0*/  @!P0 BRA `(.L_x_45) ;  /* 0x000001e000008947 */ /* 0x000fea0003800000 */
[----:B------:R-:W-:Y:S01]  /*18f0*/  ISETP.NE.AND P0, PT, R5, RZ, PT ;  /* 0x000000ff0500720c */ /* 0x000fe20003f05270 */
[----:B------:R-:W-:-:S03]  /*1900*/  IMAD.MOV.U32 R4, RZ, RZ, RZ ;  /* 0x000000ffff047224 */ /* 0x000fc600078e00ff */
[----:B------:R-:W-:-:S04]  /*1910*/  SEL R0, R5, c[0x0][0x338], P0 ;  /* 0x0000ce0005007a07 */ /* 0x000fc80000000000 */
[----:B------:R-:W-:Y:S02]  /*1920*/  IABS R3, R0 ;  /* 0x0000000000037213 */ /* 0x000fe40000000000 */
[----:B------:R-:W-:Y:S02]  /*1930*/  IADD3 R6, R8, -0x1, R0 ;  /* 0xffffffff08067810 */ /* 0x000fe40007ffe000 */
[----:B------:R-:W2:Y:S02]  /*1940*/  I2F.RP R2, R3 ;  /* 0x0000000300027306 */ /* 0x000ea40000209400 */
[----:B------:R-:W-:-:S06]  /*1950*/  IABS R10, R6 ;  /* 0x00000006000a7213 */ /* 0x000fcc0000000000 */
[----:B--2---:R-:W2:Y:S02]  /*1960*/  MUFU.RCP R2, R2 ;  /* 0x0000000200027308 */ /* 0x004ea40000001000 */
[----:B--2---:R-:W-:-:S06]  /*1970*/  IADD3 R2, R2, 0xffffffe, RZ ;  /* 0x0ffffffe02027810 */ /* 0x004fcc0007ffe0ff */
[----:B-1----:R-:W1:Y:S02]  /*1980*/  F2I.FTZ.U32.TRUNC.NTZ R5, R2 ;  /* 0x0000000200057305 */ /* 0x002e64000021f000 */
[----:B-1----:R-:W-:-:S04]  /*1990*/  IMAD.MOV R2, RZ, RZ, -R5 ;  /* 0x000000ffff027224 */ /* 0x002fc800078e0a05 */
        /* <DEDUP_REMOVED lines=19> */
.L_x_45:
[----:B------:R-:W-:Y:S05]  /*1ad0*/  BSYNC B0 ;  /* 0x0000000000007941 */ /* 0x000fea0003800000 */
.L_x_44:
[----:B------:R-:W-:Y:S01]  /*1ae0*/  IMAD R3, R15, R2, RZ ;  /* 0x000000020f037224 */ /* 0x000fe200078e02ff */
[----:B------:R-:W-:Y:S01]  /*1af0*/  PRMT R0, RZ, 0x7610, R0 ;  /* 0x00007610ff007816 */ /* 0x000fe20000000000 */
[----:B------:R-:W-:Y:S01]  /*1b00*/  IMAD.MOV.U32 R26, RZ, RZ, RZ ;  /* 0x000000ffff1a7224 */ /* 0x000fe200078e00ff */
[----:B------:R-:W-:Y:S01]  /*1b10*/  MOV R19, RZ ;  /* 0x000000ff00137202 */ /* 0x000fe20000000f00 */
        /* <DEDUP_REMOVED lines=38> */
[----:B--2---:R-:W2:Y:S04]  /*1d80*/  LDL R4, [R1+0x74] ;  /* 0x0000740001047983 */ /* 0x004ea80000100800 */
[----:B------:R-:W2:Y:S01]  /*1d90*/  LDL R18, [R1+0x24] ;  /* 0x0000240001127983 */ /* 0x000ea20000100800 */
[----:B------:R-:W-:-:S03]  /*1da0*/  ISETP.NE.U32.AND P1, PT, RZ, c[0x0][0x340], PT ;  /* 0x0000d000ff007a0c */ /* 0x000fc60003f25070 */
[----:B------:R-:W3:Y:S04]  /*1db0*/  LDL.64 R8, [R1+0x18] ;  /* 0x0000180001087983 */ /* 0x000ee80000100a00 */
[----:B------:R4:W3:Y:S01]  /*1dc0*/  LDL.64 R22, [R1+0x18] ;  /* 0x0000180001167983 */ /* 0x0008e20000100a00 */
[----:B------:R-:W-:-:S13]  /*1dd0*/  ISETP.NE.AND.EX P1, PT, RZ, c[0x0][0x344], PT, P1 ;  /* 0x0000d100ff007a0c */ /* 0x000fda0003f25310 */
[----:B------:R-:W-:-:S05]  /*1de0*/  @P1 IMAD.WIDE R2, R21, R14, c[0x0][0x340] ;  /* 0x0000d00015021625 */ /* 0x000fca00078e020e */
[----:B------:R5:W4:Y:S04]  /*1df0*/  @P1 LDG.E R14, [R2.64] ;  /* 0x00000008020e1981 */ /* 0x000b28000c1e1900 */
[----:B------:R-:W1:Y:S01]  /*1e00*/  S2R R6, SR_TID.X ;  /* 0x0000000000067919 */ /* 0x000e620000002100 */
[----:B------:R-:W-:-:S04]  /*1e10*/  MOV R0, c[0x0][0x2c4] ;  /* 0x0000b10000007a02 */ /* 0x000fc80000000f00 */
[----:B------:R-:W-:Y:S02]  /*1e20*/  ISETP.NE.AND P0, PT, R0, 0x1, PT ;  /* 0x000000010000780c */ /* 0x000fe40003f05270 */
[----:B------:R-:W-:-:S05]  /*1e30*/  SHF.R.S32.HI R0, RZ, 0x1f, R11 ;  /* 0x0000001fff007819 */ /* 0x000fca000001140b */
[----:B------:R-:W-:Y:S01]  /*1e40*/  IMAD R0, R0, c[0x0][0x178], RZ ;  /* 0x00005e0000007a24 */ /* 0x000fe200078e02ff */
[----:B-1----:R-:W-:-:S03]  /*1e50*/  SHF.R.S32.HI R20, RZ, 0x1f, R6 ;  /* 0x0000001fff147819 */ /* 0x002fc60000011406 */
[----:B-----5:R-:W-:Y:S01]  /*1e60*/  IMAD R2, R11, c[0x0][0x17c], R0 ;  /* 0x00005f000b027a24 */ /* 0x020fe200078e0200 */
[----:B------:R-:W-:-:S04]  /*1e70*/  LEA.HI R20, R20, R6, RZ, 0x3 ;  /* 0x0000000614147211 */ /* 0x000fc800078f18ff */
[----:B------:R-:W-:Y:S02]  /*1e80*/  SHF.R.S32.HI R20, RZ, 0x3, R20 ;  /* 0x00000003ff147819 */ /* 0x000fe40000011414 */
[----:B------:R-:W-:-:S05]  /*1e90*/  SEL R6, R12, RZ, !P5 ;  /* 0x000000ff0c067207 */ /* 0x000fca0006800000 */
[----:B------:R-:W-:Y:S01]  /*1ea0*/  IMAD R16, R6, c[0x0][0x1c0], RZ ;  /* 0x0000700006107a24 */ /* 0x000fe200078e02ff */
[----:B------:R-:W-:Y:S02]  /*1eb0*/  IADD3 R88, R246, -0x1, RZ ;  /* 0xfffffffff6587810 */ /* 0x000fe40007ffe0ff */
[----:B--2---:R-:W-:Y:S01]  /*1ec0*/  LEA R10, R18, R4, 0x7 ;  /* 0x00000004120a7211 */ /* 0x004fe200078e38ff */
[----:B------:R-:W-:-:S04]  /*1ed0*/  IMAD.WIDE.U32 R4, R11, c[0x0][0x178], RZ ;  /* 0x00005e000b047a25 */ /* 0x000fc800078e00ff */
[----:B------:R-:W-:Y:S01]  /*1ee0*/  @P0 IMAD.HI.U32 R3, R10, c[0x0][0x2c8], RZ ;  /* 0x0000b2000a030a27 */ /* 0x000fe200078e00ff */
[----:B------:R-:W-:-:S03]  /*1ef0*/  IADD3 R5, R5, R2, RZ ;  /* 0x0000000205057210 */ /* 0x000fc60007ffe0ff */
[----:B------:R-:W-:Y:S01]  /*1f00*/  IMAD.MOV.U32 R0, RZ, RZ, R10 ;  /* 0x000000ffff007224 */ /* 0x000fe200078e000a */
[----:B------:R-:W-:Y:S02]  /*1f10*/  @P0 SHF.R.U32.HI R0, RZ, c[0x0][0x2cc], R3 ;  /* 0x0000b300ff000a19 */ /* 0x000fe40000011603 */
[----:B------:R-:W-:Y:S02]  /*1f20*/  SHF.R.S32.HI R3, RZ, 0x1f, R13 ;  /* 0x0000001fff037819 */ /* 0x000fe4000001140d */
[C---:B------:R-:W-:Y:S02]  /*1f30*/  IADD3 R2, P0, R20.reuse, R13, RZ ;  /* 0x0000000d14027210 */ /* 0x040fe40007f1e0ff */
[----:B---3--:R-:W-:Y:S02]  /*1f40*/  MOV R22, R8 ;  /* 0x0000000800167202 */ /* 0x008fe40000000f00 */
[----:B------:R-:W-:Y:S01]  /*1f50*/  LEA.HI.X.SX32 R3, R20, R3, 0x1, P0 ;  /* 0x0000000314037211 */ /* 0x000fe200000f0eff */
[----:B------:R-:W-:Y:S01]  /*1f60*/  IMAD.WIDE.U32 R4, R27, c[0x0][0x1b8], R4 ;  /* 0x00006e001b047a25 */ /* 0x000fe200078e0004 */
[----:B------:R-:W-:-:S03]  /*1f70*/  SHF.R.S32.HI R23, RZ, 0x1f, R22 ;  /* 0x0000001fff177819 */ /* 0x000fc60000011416 */
[C---:B------:R-:W-:Y:S02]  /*1f80*/  IMAD R15, R3.reuse, c[0x0][0x1e0], RZ ;  /* 0x00007800030f7a24 */ /* 0x040fe400078e02ff */
[----:B------:R-:W-:Y:S02]  /*1f90*/  IMAD R13, R3, c[0x0][0x208], RZ ;  /* 0x00008200030d7a24 */ /* 0x000fe400078e02ff */
[----:B------:R-:W-:Y:S01]  /*1fa0*/  IMAD R3, R27, c[0x0][0x1bc], R5 ;  /* 0x00006f001b037a24 */ /* 0x000fe200078e0205 */
[----:B------:R-:W-:Y:S01]  /*1fb0*/  SEL R11, R21, RZ, !P5 ;  /* 0x000000ff150b7207 */ /* 0x000fe20006800000 */
[C---:B------:R-:W-:Y:S02]  /*1fc0*/  IMAD R5, R2.reuse, c[0x0][0x1e4], R15 ;  /* 0x0000790002057a24 */ /* 0x040fe400078e020f */
[----:B------:R-:W-:-:S04]  /*1fd0*/  IMAD.WIDE.U32 R6, R2, c[0x0][0x1e0], R22 ;  /* 0x0000780002067a25 */ /* 0x000fc800078e0016 */
[----:B------:R-:W-:-:S04]  /*1fe0*/  IMAD.WIDE.U32 R8, R2, c[0x0][0x208], R22 ;  /* 0x0000820002087a25 */ /* 0x000fc800078e0016 */
[----:B------:R-:W-:Y:S02]  /*1ff0*/  IMAD R15, R2, c[0x0][0x20c], R13 ;  /* 0x00008300020f7a24 */ /* 0x000fe400078e020d */
[----:B------:R-:W-:Y:S02]  /*2000*/  IMAD.MOV.U32 R2, RZ, RZ, R4 ;  /* 0x000000ffff027224 */ /* 0x000fe400078e0004 */
[C---:B------:R-:W-:Y:S02]  /*2010*/  IMAD R13, R11.reuse, c[0x0][0x1c4], R16 ;  /* 0x000071000b0d7a24 */ /* 0x040fe400078e0210 */
[----:B------:R-:W-:Y:S01]  /*2020*/  IMAD.WIDE.U32 R2, R11, c[0x0][0x1c0], R2 ;  /* 0x000070000b027a25 */ /* 0x000fe200078e0002 */
[----:B------:R-:W-:Y:S02]  /*2030*/  SHF.R.S32.HI R11, RZ, 0x1f, R0 ;  /* 0x0000001fff0b7819 */ /* 0x000fe40000011400 */
[----:B------:R-:W-:Y:S02]  /*2040*/  IADD3 R4, -R0, RZ, RZ ;  /* 0x000000ff00047210 */ /* 0x000fe40007ffe1ff */
[----:B------:R-:W-:Y:S01]  /*2050*/  IADD3 R7, R7, R5, RZ ;  /* 0x0000000507077210 */ /* 0x000fe20007ffe0ff */
[----:B------:R-:W-:Y:S01]  /*2060*/  IMAD.IADD R5, R9, 0x1, R15 ;  /* 0x0000000109057824 */ /* 0x000fe200078e020f */
[----:B------:R-:W-:Y:S01]  /*2070*/  IADD3 R3, R3, R13, RZ ;  /* 0x0000000d03037210 */ /* 0x000fe20007ffe0ff */
[----:B------:R-:W-:-:S02]  /*2080*/  IMAD R9, R11, c[0x0][0x1b0], RZ ;  /* 0x00006c000b097a24 */ /* 0x000fc400078e02ff */
[----:B------:R-:W-:Y:S02]  /*2090*/  IMAD R10, R4, c[0x0][0x2c4], R10 ;  /* 0x0000b100040a7a24 */ /* 0x000fe400078e020a */
[----:B------:R-:W-:Y:S01]  /*20a0*/  IMAD.WIDE.U32 R6, R27, c[0x0][0x1e8], R6 ;  /* 0x00007a001b067a25 */ /* 0x000fe200078e0006 */
[----:B------:R-:W-:-:S03]  /*20b0*/  MOV R4, R8 ;  /* 0x0000000800047202 */ /* 0x000fc60000000f00 */
[C---:B------:R-:W-:Y:S02]  /*20c0*/  IMAD R11, R0.reuse, c[0x0][0x1b4], R9 ;  /* 0x00006d00000b7a24 */ /* 0x040fe400078e0209 */
[----:B------:R-:W-:Y:S01]  /*20d0*/  IMAD.WIDE.U32 R2, R0, c[0x0][0x1b0], R2 ;  /* 0x00006c0000027a25 */ /* 0x000fe200078e0002 */
[----:B----4-:R-:W-:Y:S02]  /*20e0*/  @P1 SHF.R.S32.HI R0, RZ, 0x1f, R14 ;  /* 0x0000001fff001819 */ /* 0x010fe4000001140e */
[----:B------:R-:W-:Y:S01]  /*20f0*/  @!P1 MOV R0, R12 ;  /* 0x0000000c00009202 */ /* 0x000fe20000000f00 */
[----:B------:R-:W-:Y:S01]  /*2100*/  IMAD R9, R27, c[0x0][0x1ec], R7 ;  /* 0x00007b001b097a24 */ /* 0x000fe200078e0207 */
[----:B------:R-:W-:Y:S01]  /*2110*/  SHF.R.S32.HI R7, RZ, 0x1f, R10 ;  /* 0x0000001fff077819 */ /* 0x000fe2000001140a */
[----:B------:R-:W-:Y:S01]  /*2120*/  IMAD.MOV.U32 R8, RZ, RZ, R6 ;  /* 0x000000ffff087224 */ /* 0x000fe200078e0006 */
[----:B------:R-:W-:Y:S02]  /*2130*/  IADD3 R3, R3, R11, RZ ;  /* 0x0000000b03037210 */ /* 0x000fe40007ffe0ff */
[----:B------:R-:W-:Y:S01]  /*2140*/  SEL R6, R0, RZ, !P4 ;  /* 0x000000ff00067207 */ /* 0x000fe20006000000 */
[----:B------:R-:W-:Y:S01]  /*2150*/  IMAD R7, R7, c[0x0][0x1a8], RZ ;  /* 0x00006a0007077a24 */ /* 0x000fe200078e02ff */
[----:B------:R-:W-:Y:S01]  /*2160*/  @!P1 MOV R14, R21 ;  /* 0x00000015000e9202 */ /* 0x000fe20000000f00 */
[----:B------:R-:W-:-:S03]  /*2170*/  IMAD.WIDE.U32 R4, R27, c[0x0][0x210], R4 ;  /* 0x000084001b047a25 */ /* 0x000fc600078e0004 */
[----:B------:R-:W-:Y:S01]  /*2180*/  SEL R0, R14, RZ, !P4 ;  /* 0x000000ff0e007207 */ /* 0x000fe20006000000 */
[C---:B------:R-:W-:Y:S02]  /*2190*/  IMAD R7, R10.reuse, c[0x0][0x1ac], R7 ;  /* 0x00006b000a077a24 */ /* 0x040fe400078e0207 */
[----:B------:R-:W-:-:S04]  /*21a0*/  IMAD.WIDE.U32 R2, R10, c[0x0][0x1a8], R2 ;  /* 0x00006a000a027a25 */ /* 0x000fc800078e0002 */
[C---:B------:R-:W-:Y:S02]  /*21b0*/  IMAD R11, R6.reuse, c[0x0][0x1f0], RZ ;  /* 0x00007c00060b7a24 */ /* 0x040fe400078e02ff */
[----:B------:R-:W-:Y:S02]  /*21c0*/  IMAD R5, R27, c[0x0][0x214], R5 ;  /* 0x000085001b057a24 */ /* 0x000fe400078e0205 */
[----:B------:R-:W-:Y:S02]  /*21d0*/  IMAD R6, R6, c[0x0][0x218], RZ ;  /* 0x0000860006067a24 */ /* 0x000fe400078e02ff */
[----:B------:R-:W-:Y:S01]  /*21e0*/  IMAD.IADD R3, R3, 0x1, R7 ;  /* 0x0000000103037824 */ /* 0x000fe200078e0207 */
[----:B------:R-:W-:Y:S01]  /*21f0*/  LEA R7, P0, R2, c[0x0][0x160], 0x1 ;  /* 0x0000580002077a11 */ /* 0x000fe200078008ff */
[C---:B------:R-:W-:Y:S02]  /*2200*/  IMAD R10, R0.reuse, c[0x0][0x21c], R6 ;  /* 0x00008700000a7a24 */ /* 0x040fe400078e0206 */
[----:B------:R-:W-:Y:S01]  /*2210*/  IMAD.WIDE.U32 R4, R0, c[0x0][0x218], R4 ;  /* 0x0000860000047a25 */ /* 0x000fe200078e0004 */
[----:B------:R-:W-:-:S03]  /*2220*/  LEA.HI.X R6, R2, c[0x0][0x164], R3, 0x1, P0 ;  /* 0x0000590002067a11 */ /* 0x000fc600000f0c03 */
[C---:B------:R-:W-:Y:S02]  /*2230*/  IMAD R11, R0.reuse, c[0x0][0x1f4], R11 ;  /* 0x00007d00000b7a24 */ /* 0x040fe400078e020b */
[----:B------:R-:W-:Y:S01]  /*2240*/  IMAD.WIDE.U32 R8, R0, c[0x0][0x1f0], R8 ;  /* 0x00007c0000087a25 */ /* 0x000fe200078e0008 */
[----:B------:R-:W-:Y:S01]  /*2250*/  IADD3 R2, R5, R10, RZ ;  /* 0x0000000a05027210 */ /* 0x000fe20007ffe0ff */
[----:B------:R1:W-:Y:S03]  /*2260*/  STL [R1+0x1c], R23 ;  /* 0x00001c1701007387 */ /* 0x0003e60000100800 */
[----:B------:R-:W-:Y:S01]  /*2270*/  IADD3 R3, R9, R11, RZ ;  /* 0x0000000b09037210 */ /* 0x000fe20007ffe0ff */
[----:B------:R1:W-:Y:S04]  /*2280*/  STL.64 [R1+0x30], R8 ;  /* 0x0000300801007387 */ /* 0x0003e80000100a00 */
[----:B------:R1:W-:Y:S04]  /*2290*/  STL.64 [R1+0x38], R4 ;  /* 0x0000380401007387 */ /* 0x0003e80000100a00 */
[----:B------:R1:W-:Y:S04]  /*22a0*/  STL [R1+0x44], R2 ;  /* 0x0000440201007387 */ /* 0x0003e80000100800 */
[----:B------:R1:W-:Y:S01]  /*22b0*/  STL [R1+0x40], R3 ;  /* 0x0000400301007387 */ /* 0x0003e20000100800 */
[----:B------:R-:W-:-:S02]  /*22c0*/  ISETP.GE.AND P1, PT, R22, c[0x0][0x1d4], PT ;  /* 0x0000750016007a0c */ /* 0x000fc40003f26270 */
[----:B------:R-:W-:Y:S02]  /*22d0*/  ISETP.GE.AND P3, PT, R22, c[0x0][0x198], PT ;  /* 0x0000660016007a0c */ /* 0x000fe40003f66270 */
[----:B------:R-:W-:Y:S01]  /*22e0*/  LEA R0, R18, R20, 0x7 ;  /* 0x0000001412007211 */ /* 0x000fe200078e38ff */
[----:B------:R-:W-:Y:S08]  /*22f0*/  BRA.DIV ~URZ, `(.L_x_47) ;  /* 0x0000c6427f007947 */ /* 0x000ff0000b800000 */
[----:B-1----:R1:W2:Y:S02]  /*2300*/  SHFL.IDX PT, R8, R6, RZ, 0x181f ;  /* 0x00181fff06087589 */ /* 0x0022a400000e0000 */
.L_x_147:
[----:B------:R-:W-:Y:S05]  /*2310*/  BRA.DIV ~URZ, `(.L_x_48) ;  /* 0x0000c6927f007947 */ /* 0x000fea000b800000 */
[----:B------:R3:W4:Y:S02]  /*2320*/  SHFL.IDX PT, R2, R7, RZ, 0x181f ;  /* 0x00181fff07027589 */ /* 0x00072400000e0000 */
.L_x_148:
[----:B------:R-:W-:Y:S01]  /*2330*/  IMAD R4, R17, c[0x0][0x2c4], RZ ;  /* 0x0000b10011047a24 */ /* 0x000fe200078e02ff */
[----:B------:R-:W-:Y:S04]  /*2340*/  BSSY B0, `(.L_x_49) ;  /* 0x000000a000007945 */ /* 0x000fe80003800000 */
[----:B------:R-:W-:-:S13]  /*2350*/  ISETP.GE.AND P0, PT, R0, R4, PT ;  /* 0x000000040000720c */ /* 0x000fda0003f06270 */
[----:B------:R-:W-:Y:S05]  /*2360*/  @P0 BRA `(.L_x_50) ;  /* 0x0000007000000947 */ /* 0x000fea0003800000 */
[----:B------:R-:W5:Y:S02]  /*2370*/  LDL.64 R10, [R1+0x18] ;  /* 0x00001800010a7983 */ /* 0x000f640000100a00 */
[----:B----45:R-:W-:-:S04]  /*2380*/  LEA R2, P0, R10, R2, 0x1 ;  /* 0x000000020a027211 */ /* 0x030fc800078008ff */
[----:B--2---:R-:W-:-:S05]  /*2390*/  LEA.HI.X R3, R10, R8, R11, 0x1, P0 ;  /* 0x000000080a037211 */ /* 0x004fca00000f0c0b */
[----:B------:R-:W-:Y:S01]  /*23a0*/  @!PT LDS RZ, [RZ] ;  /* 0x00000000fffff984 */ /* 0x000fe20000000800 */
[----:B------:R-:W-:Y:S01]  /*23b0*/  @!PT LDS RZ, [RZ] ;  /* 0x00000000fffff984 */ /* 0x000fe20000000800 */
[----:B------:R-:W-:Y:S01]  /*23c0*/  @!PT LDS RZ, [RZ] ;  /* 0x00000000fffff984 */ /* 0x000fe20000000800 */
[----:B------:R2:W-:Y:S04]  /*23d0*/  LDGSTS.E.BYPASS.LTC128B.128 [R213+0x5100], [R2.64], !P3 ;  /* 0x0510000002d57fae */ /* 0x0005e8000d901d48 */
.L_x_50:
[----:B------:R-:W-:Y:S05]  /*23e0*/  BSYNC B0 ;  /* 0x0000000000007941 */ /* 0x000fea0003800000 */
.L_x_49:
[----:B------:R-:W-:Y:S05]  /*23f0*/  BRA.DIV ~URZ, `(.L_x_51) ;  /* 0x0000c6227f007947 */ /* 0x000fea000b800000 */
[----:B--2---:R2:W1:Y:S04]  /*2400*/  SHFL.IDX PT, R8, R6, 0x1, 0x181f ;  /* 0x00381f0006087f89 */ /* 0x00446800000e0000 */
[----:B----4-:R2:W4:Y:S02]  /*2410*/  SHFL.IDX PT, R2, R7, 0x1, 0x181f ;  /* 0x00381f0007027f89 */ /* 0x01052400000e0000 */
.L_x_149:
[----:B------:R-:W-:Y:S01]  /*2420*/  IADD3 R3, R0, 0x10, RZ ;  /* 0x0000001000037810 */ /* 0x000fe20007ffe0ff */
[----:B------:R-:W-:Y:S03]  /*2430*/  BSSY B0, `(.L_x_52) ;  /* 0x000000a000007945 */ /* 0x000fe60003800000 */
[----:B------:R-:W-:-:S13]  /*2440*/  ISETP.GE.AND P0, PT, R3, R4, PT ;  /* 0x000000040300720c */ /* 0x000fda0003f06270 */
[----:B------:R-:W-:Y:S05]  /*2450*/  @P0 BRA `(.L_x_53) ;  /* 0x0000007000000947 */ /* 0x000fea0003800000 */
[----:B------:R-:W5:Y:S02]  /*2460*/  LDL.64 R10, [R1+0x18] ;  /* 0x00001800010a7983 */ /* 0x000f640000100a00 */
[----:B----45:R-:W-:-:S04]  /*2470*/  LEA R2, P0, R10, R2, 0x1 ;  /* 0x000000020a027211 */ /* 0x030fc800078008ff */
[----:B-1----:R-:W-:-:S05]  /*2480*/  LEA.HI.X R3, R10, R8, R11, 0x1, P0 ;  /* 0x000000080a037211 */ /* 0x002fca00000f0c0b */
[----:B------:R-:W-:Y:S01]  /*2490*/  @!PT LDS RZ, [RZ] ;  /* 0x00000000fffff984 */ /* 0x000fe20000000800 */
[----:B------:R-:W-:Y:S01]  /*24a0*/  @!PT LDS RZ, [RZ] ;  /* 0x00000000fffff984 */ /* 0x000fe20000000800 */
[----:B------:R-:W-:Y:S01]  /*24b0*/  @!PT LDS RZ, [RZ] ;  /* 0x00000000fffff984 */ /* 0x000fe20000000800 */
[----:B------:R1:W-:Y:S04]  /*24c0*/  LDGSTS.E.BYPASS.LTC128B.128 [R213+0x5900], [R2.64], !P3 ;  /* 0x0590000002d57fae */ /* 0x0003e8000d901d48 */
.L_x_53:
[----:B------:R-:W-:Y:S05]  /*24d0*/  BSYNC B0 ;  /* 0x0000000000007941 */ /* 0x000fea0003800000 */
.L_x_52:
[----:B------:R-:W-:Y:S05]  /*24e0*/  BRA.DIV ~URZ, `(.L_x_54) ;  /* 0x0000c6027f007947 */ /* 0x000fea000b800000 */
[----:B-1----:R1:W2:Y:S02]  /*24f0*/  SHFL.IDX PT, R8, R6, 0x2, 0x181f ;  /* 0x00581f0006087f89 */ /* 0x0022a400000e0000 */
.L_x_150:
[----:B------:R-:W-:Y:S05]  /*2500*/  BRA.DIV ~URZ, `(.L_x_55) ;  /* 0x0000c6527f007947 */ /* 0x000fea000b800000 */
[----:B----4-:R4:W1:Y:S02]  /*2510*/  SHFL.IDX PT, R2, R7, 0x2, 0x181f ;  /* 0x00581f0007027f89 */ /* 0x01086400000e0000 */
.L_x_151:
[----:B------:R-:W-:Y:S01]  /*2520*/  IADD3 R3, R0, 0x20, RZ ;  /* 0x0000002000037810 */ /* 0x000fe20007ffe0ff */
[----:B------:R-:W-:Y:S03]  /*2530*/  BSSY B0, `(.L_x_56) ;  /* 0x000000a000007945 */ /* 0x000fe60003800000 */
[----:B------:R-:W-:-:S13]  /*2540*/  ISETP.GE.AND P0, PT, R3, R4, PT ;  /* 0x000000040300720c */ /* 0x000fda0003f06270 */
[----:B------:R-:W-:Y:S05]  /*2550*/  @P0 BRA `(.L_x_57) ;  /* 0x0000007000000947 */ /* 0x000fea0003800000 */
[----:B------:R-:W5:Y:S02]  /*2560*/  LDL.64 R10, [R1+0x18] ;  /* 0x00001800010a7983 */ /* 0x000f640000100a00 */
[----:B-1---5:R-:W-:-:S04]  /*2570*/  LEA R2, P0, R10, R2, 0x1 ;  /* 0x000000020a027211 */ /* 0x022fc800078008ff */
[----:B--2---:R-:W-:-:S05]  /*2580*/  LEA.HI.X R3, R10, R8, R11, 0x1, P0 ;  /* 0x000000080a037211 */ /* 0x004fca00000f0c0b */
[----:B------:R-:W-:Y:S01]  /*2590*/  @!PT LDS RZ, [RZ] ;  /* 0x00000000fffff984 */ /* 0x000fe20000000800 */
[----:B------:R-:W-:Y:S01]  /*25a0*/  @!PT LDS RZ, [RZ] ;  /* 0x00000000fffff984 */ /* 0x000fe20000000800 */
[----:B------:R-:W-:Y:S01]  /*25b0*/  @!PT LDS RZ, [RZ] ;  /* 0x00000000fffff984 */ /* 0x000fe20000000800 */
[----:B------:R1:W-:Y:S04]  /*25c0*/  LDGSTS.E.BYPASS.LTC128B.128 [R213+0x6100], [R2.64], !P3 ;  /* 0x0610000002d57fae */ /* 0x0003e8000d901d48 */
.L_x_57:
[----:B------:R-:W-:Y:S05]  /*25d0*/  BSYNC B0 ;  /* 0x0000000000007941 */ /* 0x000fea0003800000 */
.L_x_56:
[----:B------:R-:W-:Y:S05]  /*25e0*/  BRA.DIV ~URZ, `(.L_x_58) ;  /* 0x0000c5e27f007947 */ /* 0x000fea000b800000 */
[----:B--2---:R2:W3:Y:S04]  /*25f0*/  SHFL.IDX PT, R8, R6, 0x3, 0x181f ;  /* 0x00781f0006087f89 */ /* 0x0044e800000e0000 */
[----:B-1----:R2:W1:Y:S02]  /*2600*/  SHFL.IDX PT, R2, R7, 0x3, 0x181f ;  /* 0x00781f0007027f89 */ /* 0x00246400000e0000 */
.L_x_152:
[----:B------:R-:W-:Y:S01]  /*2610*/  IADD3 R3, R0, 0x30, RZ ;  /* 0x0000003000037810 */ /* 0x000fe20007ffe0ff */
[----:B------:R-:W-:Y:S03]  /*2620*/  BSSY B0, `(.L_x_59) ;  /* 0x000000a000007945 */ /* 0x000fe60003800000 */
[----:B------:R-:W-:-:S13]  /*2630*/  ISETP.GE.AND P0, PT, R3, R4, PT ;  /* 0x000000040300720c */ /* 0x000fda0003f06270 */
[----:B------:R-:W-:Y:S05]  /*2640*/  @P0 BRA `(.L_x_60) ;  /* 0x0000007000000947 */ /* 0x000fea0003800000 */
[----:B------:R-:W5:Y:S02]  /*2650*/  LDL.64 R10, [R1+0x18] ;  /* 0x00001800010a7983 */ /* 0x000f640000100a00 */
[----:B-1---5:R-:W-:-:S04]  /*2660*/  LEA R2, P0, R10, R2, 0x1 ;  /* 0x000000020a027211 */ /* 0x022fc800078008ff */
[----:B---3--:R-:W-:-:S05]  /*2670*/  LEA.HI.X R3, R10, R8, R11, 0x1, P0 ;  /* 0x000000080a037211 */ /* 0x008fca00000f0c0b */
[----:B------:R-:W-:Y:S01]  /*2680*/  @!PT LDS RZ, [RZ] ;  /* 0x00000000fffff984 */ /* 0x000fe20000000800 */
[----:B------:R-:W-:Y:S01]  /*2690*/  @!PT LDS RZ, [RZ] ;  /* 0x00000000fffff984 */ /* 0x000fe20000000800 */
[----:B------:R-:W-:Y:S01]  /*26a0*/  @!PT LDS RZ, [RZ] ;  /* 0x00000000fffff984 */ /* 0x000fe20000000800 */
[----:B------:R1:W-:Y:S04]  /*26b0*/  LDGSTS.E.BYPASS.LTC128B.128 [R213+0x6900], [R2.64], !P3 ;  /* 0x0690000002d57fae */ /* 0x0003e8000d901d48 */
.L_x_60:
[----:B------:R-:W-:Y:S05]  /*26c0*/  BSYNC B0 ;  /* 0x0000000000007941 */ /* 0x000fea0003800000 */
.L_x_59:
[----:B------:R-:W-:Y:S05]  /*26d0*/  BRA.DIV ~URZ, `(.L_x_61) ;  /* 0x0000c5c27f007947 */ /* 0x000fea000b800000 */
[----:B---3--:R3:W2:Y:S02]  /*26e0*/  SHFL.IDX PT, R8, R6, 0x4, 0x181f ;  /* 0x00981f0006087f89 */ /* 0x0086a400000e0000 */
.L_x_153:
[----:B------:R-:W-:Y:S05]  /*26f0*/  BRA.DIV ~URZ, `(.L_x_62) ;  /* 0x0000c6127f007947 */ /* 0x000fea000b800000 */
[----:B-1----:R1:W3:Y:S02]  /*2700*/  SHFL.IDX PT, R2, R7, 0x4, 0x181f ;  /* 0x00981f0007027f89 */ /* 0x0022e400000e0000 */
.L_x_154:
[----:B------:R-:W-:Y:S01]  /*2710*/  IADD3 R3, R0, 0x40, RZ ;  /* 0x0000004000037810 */ /* 0x000fe20007ffe0ff */
[----:B------:R-:W-:Y:S03]  /*2720*/  BSSY B0, `(.L_x_63) ;  /* 0x000000a000007945 */ /* 0x000fe60003800000 */
[----:B------:R-:W-:-:S13]  /*2730*/  ISETP.GE.AND P0, PT, R3, R4, PT ;  /* 0x000000040300720c */ /* 0x000fda0003f06270 */
[----:B------:R-:W-:Y:S05]  /*2740*/  @P0 BRA `(.L_x_64) ;  /* 0x0000007000000947 */ /* 0x000fea0003800000 */
[----:B------:R-:W5:Y:S02]  /*2750*/  LDL.64 R10, [R1+0x18] ;  /* 0x00001800010a7983 */ /* 0x000f640000100a00 */
[----:B---3-5:R-:W-:-:S04]  /*2760*/  LEA R2, P0, R10, R2, 0x1 ;  /* 0x000000020a027211 */ /* 0x028fc800078008ff */
[----:B--2---:R-:W-:-:S05]  /*2770*/  LEA.HI.X R3, R10, R8, R11, 0x1, P0 ;  /* 0x000000080a037211 */ /* 0x004fca00000f0c0b */
[----:B------:R-:W-:Y:S01]  /*2780*/  @!PT LDS RZ, [RZ] ;  /* 0x00000000fffff984 */ /* 0x000fe20000000800 */
[----:B------:R-:W-:Y:S01]  /*2790*/  @!PT LDS RZ, [RZ] ;  /* 0x00000000fffff984 */ /* 0x000fe20000000800 */
[----:B------:R-:W-:Y:S01]  /*27a0*/  @!PT LDS RZ, [RZ] ;  /* 0x00000000fffff984 */ /* 0x000fe20000000800 */
[----:B------:R2:W-:Y:S04]  /*27b0*/  LDGSTS.E.BYPASS.LTC128B.128 [R213+0x7100], [R2.64], !P3 ;  /* 0x0710000002d57fae */ /* 0x0005e8000d901d48 */
.L_x_64:
[----:B------:R-:W-:Y:S05]  /*27c0*/  BSYNC B0 ;  /* 0x0000000000007941 */ /* 0x000fea0003800000 */
.L_x_63:
[----:B------:R-:W-:Y:S05]  /*27d0*/  BRA.DIV ~URZ, `(.L_x_65) ;  /* 0x0000c5a27f007947 */ /* 0x000fea000b800000 */
[----:B--2---:R2:W1:Y:S04]  /*27e0*/  SHFL.IDX PT, R8, R6, 0x5, 0x181f ;  /* 0x00b81f0006087f89 */ /* 0x00446800000e0000 */
[----:B---3--:R2:W3:Y:S02]  /*27f0*/  SHFL.IDX PT, R2, R7, 0x5, 0x181f ;  /* 0x00b81f0007027f89 */ /* 0x0084e400000e0000 */
.L_x_155:
[----:B------:R-:W-:Y:S01]  /*2800*/  IADD3 R3, R0, 0x50, RZ ;  /* 0x0000005000037810 */ /* 0x000fe20007ffe0ff */
[----:B------:R-:W-:Y:S03]  /*2810*/  BSSY B0, `(.L_x_66) ;  /* 0x000000a000007945 */ /* 0x000fe60003800000 */
[----:B------:R-:W-:-:S13]  /*2820*/  ISETP.GE.AND P0, PT, R3, R4, PT ;  /* 0x000000040300720c */ /* 0x000fda0003f06270 */
[----:B------:R-:W-:Y:S05]  /*2830*/  @P0 BRA `(.L_x_67) ;  /* 0x0000007000000947 */ /* 0x000fea0003800000 */
[----:B------:R-:W5:Y:S02]  /*2840*/  LDL.64 R10, [R1+0x18] ;  /* 0x00001800010a7983 */ /* 0x000f640000100a00 */
[----:B---3-5:R-:W-:-:S04]  /*2850*/  LEA R2, P0, R10, R2, 0x1 ;  /* 0x000000020a027211 */ /* 0x028fc800078008ff */
[----:B-1----:R-:W-:-:S05]  /*2860*/  LEA.HI.X R3, R10, R8, R11, 0x1, P0 ;  /* 0x000000080a037211 */ /* 0x002fca00000f0c0b */
[----:B------:R-:W-:Y:S01]  /*2870*/  @!PT LDS RZ, [RZ] ;  /* 0x00000000fffff984 */ /* 0x000fe20000000800 */
[----:B------:R-:W-:Y:S01]  /*2880*/  @!PT LDS RZ, [RZ] ;  /* 0x00000000fffff984 */ /* 0x000fe20000000800 */
[----:B------:R-:W-:Y:S01]  /*2890*/  @!PT LDS RZ, [RZ] ;  /* 0x00000000fffff984 */ /* 0x000fe20000000800 */
[----:B------:R1:W-:Y:S04]  /*28a0*/  LDGSTS.E.BYPASS.LTC128B.128 [R213+0x7900], [R2.64], !P3 ;  /* 0x0790000002d57fae */ /* 0x0003e8000d901d48 */
.L_x_67:
[----:B------:R-:W-:Y:S05]  /*28b0*/  BSYNC B0 ;  /* 0x0000000000007941 */ /* 0x000fea0003800000 */
.L_x_66:
[----:B------:R-:W-:Y:S05]  /*28c0*/  BRA.DIV ~URZ, `(.L_x_68) ;  /* 0x0000c5827f007947 */ /* 0x000fea000b800000 */
[----:B-1----:R1:W2:Y:S02]  /*28d0*/  SHFL.IDX PT, R8, R6, 0x6, 0x181f ;  /* 0x00d81f0006087f89 */ /* 0x0022a400000e0000 */
.L_x_156:
[----:B------:R-:W-:Y:S05]  /*28e0*/  BRA.DIV ~URZ, `(.L_x_69) ;  /* 0x0000c5d27f007947 */ /* 0x000fea000b800000 */
[----:B---3--:R3:W1:Y:S02]  /*28f0*/  SHFL.IDX PT, R2, R7, 0x6, 0x181f ;  /* 0x00d81f0007027f89 */ /* 0x00866400000e0000 */
.L_x_157:
        /* <DEDUP_REMOVED lines=11> */
.L_x_71:
[----:B------:R-:W-:Y:S05]  /*29b0*/  BSYNC B0 ;  /* 0x0000000000007941 */ /* 0x000fea0003800000 */
.L_x_70:
[----:B------:R-:W-:Y:S05]  /*29c0*/  BRA.DIV ~URZ, `(.L_x_72) ;  /* 0x0000c5627f007947 */ /* 0x000fea000b800000 */
[----:B-12---:R-:W1:Y:S04]  /*29d0*/  SHFL.IDX PT, R6, R6, 0x7, 0x181f ;  /* 0x00f81f0006067f89 */ /* 0x006e6800000e0000 */
[----:B------:R2:W3:Y:S02]  /*29e0*/  SHFL.IDX PT, R2, R7, 0x7, 0x181f ;  /* 0x00f81f0007027f89 */ /* 0x0004e400000e0000 */
.L_x_158:
[----:B------:R-:W5:Y:S01]  /*29f0*/  LDL.64 R14, [R1+0x18] ;  /* 0x00001800010e7983 */ /* 0x000f620000100a00 */
[----:B------:R-:W-:-:S04]  /*2a00*/  IADD3 R0, R0, 0x70, RZ ;  /* 0x0000007000007810 */ /* 0x000fc80007ffe0ff */
[----:B------:R-:W-:-:S13]  /*2a10*/  ISETP.GE.AND P2, PT, R0, R4, PT ;  /* 0x000000040000720c */ /* 0x000fda0003f46270 */
[----:B---3-5:R-:W-:-:S04]  /*2a20*/  @!P2 LEA R2, P0, R14, R2, 0x1 ;  /* 0x000000020e02a211 */ /* 0x028fc800078008ff */
[----:B-1----:R-:W-:-:S05]  /*2a30*/  @!P2 LEA.HI.X R3, R14, R6, R15, 0x1, P0 ;  /* 0x000000060e03a211 */ /* 0x002fca00000f0c0f */
[----:B------:R-:W-:Y:S01]  /*2a40*/  @!PT LDS RZ, [RZ] ;  /* 0x00000000fffff984 */ /* 0x000fe20000000800 */
[----:B------:R-:W-:Y:S01]  /*2a50*/  @!PT LDS RZ, [RZ] ;  /* 0x00000000fffff984 */ /* 0x000fe20000000800 */
[----:B------:R-:W-:Y:S01]  /*2a60*/  @!PT LDS RZ, [RZ] ;  /* 0x00000000fffff984 */ /* 0x000fe20000000800 */
[----:B------:R1:W-:Y:S04]  /*2a70*/  @!P2 LDGSTS.E.BYPASS.LTC128B.128 [R213+0x8900], [R2.64], !P3 ;  /* 0x0890000002d5afae */ /* 0x0003e8000d901d48 */
[----:B------:R-:W0:Y:S01]  /*2a80*/  LDGDEPBAR ;  /* 0x00000000000079af */ /* 0x000e220000000000 */
[----:B------:R-:W-:Y:S02]  /*2a90*/  WARPSYNC 0xffffffff ;  /* 0xffffffff00007948 */ /* 0x000fe40003800000 */
[----:B------:R-:W3:Y:S04]  /*2aa0*/  LDL R5, [R1+0x40] ;  /* 0x0000400001057983 */ /* 0x000ee80000100800 */
[----:B------:R-:W5:Y:S04]  /*2ab0*/  LDL.64 R8, [R1+0x30] ;  /* 0x0000300001087983 */ /* 0x000f680000100a00 */
[----:B--2---:R-:W2:Y:S04]  /*2ac0*/  LDL R18, [R1+0x44] ;  /* 0x0000440001127983 */ /* 0x004ea80000100800 */
[----:B----4-:R-:W4:Y:S04]  /*2ad0*/  LDL.64 R16, [R1+0x38] ;  /* 0x0000380001107983 */ /* 0x010f280000100a00 */
[----:B------:R-:W1:Y:S01]  /*2ae0*/  S2R R10, SR_TID.X ;  /* 0x00000000000a7919 */ /* 0x000e620000002100 */
[----:B------:R-:W-:-:S02]  /*2af0*/  MOV R90, 0xffffffb0 ;  /* 0xffffffb0005a7802 */ /* 0x000fc40000000f00 */
[----:B------:R-:W-:Y:S01]  /*2b00*/  SHF.R.S32.HI R12, RZ, 0x1f, R88 ;  /* 0x0000001fff0c7819 */ /* 0x000fe20000011458 */
[----:B-1----:R-:W-:Y:S01]  /*2b10*/  IMAD.WIDE.U32 R2, R88, c[0x0][0x1e0], RZ ;  /* 0x0000780058027a25 */ /* 0x002fe200078e00ff */
[----:B------:R-:W-:Y:S01]  /*2b20*/  MOV R152, c[0x0][0x1e0] ;  /* 0x0000780000987a02 */ /* 0x000fe20000000f00 */
[----:B------:R-:W-:Y:S01]  /*2b30*/  ULDC.64 UR4, c[0x0][0x208] ;  /* 0x0000820000047ab9 */ /* 0x000fe20000000a00 */
[----:B------:R-:W-:Y:S01]  /*2b40*/  MOV R153, c[0x0][0x1e4] ;  /* 0x0000790000997a02 */ /* 0x000fe20000000f00 */
[----:B------:R-:W-:Y:S01]  /*2b50*/  IMAD R90, R246, R90, 0x50 ;  /* 0x00000050f65a7424 */ /* 0x000fe200078e025a */
[----:B------:R-:W-:Y:S01]  /*2b60*/  UMOV UR6, 0x5 ;  /* 0x0000000500067882 */ /* 0x000fe20000000000 */
[----:B------:R-:W-:Y:S01]  /*2b70*/  IMAD R4, R12, c[0x0][0x1e0], RZ ;  /* 0x000078000c047a24 */ /* 0x000fe200078e02ff */
[----:B------:R-:W2:Y:S01]  /*2b80*/  LDL R247, [R1+0x28] ;  /* 0x0000280001f77983 */ /* 0x000ea20000100800 */
[----:B------:R-:W-:-:S04]  /*2b90*/  SHF.R.S32.HI R7, RZ, 0x1f, R10 ;  /* 0x0000001fff077819 */ /* 0x000fc8000001140a */
[----:B------:R-:W-:-:S04]  /*2ba0*/  LEA.HI R7, R7, R10, RZ, 0x3 ;  /* 0x0000000a07077211 */ /* 0x000fc800078f18ff */
[----:B------:R-:W-:Y:S01]  /*2bb0*/  SHF.R.S32.HI R7, RZ, 0x3, R7 ;  /* 0x00000003ff077819 */ /* 0x000fe20000011407 */
[----:B------:R-:W-:-:S03]  /*2bc0*/  IMAD R4, R88, c[0x0][0x1e4], R4 ;  /* 0x0000790058047a24 */ /* 0x000fc600078e0204 */
[----:B------:R-:W-:-:S04]  /*2bd0*/  IADD3 R0, R90, R89, -R7 ;  /* 0x000000595a007210 */ /* 0x000fc80007ffe807 */
[C---:B------:R-:W-:Y:S02]  /*2be0*/  ISETP.GE.AND P2, PT, R0.reuse, 0x1, PT ;  /* 0x000000010000780c */ /* 0x040fe40003f46270 */
[C---:B------:R-:W-:Y:S02]  /*2bf0*/  ISETP.GE.AND P6, PT, R0.reuse, 0x11, PT ;  /* 0x000000110000780c */ /* 0x040fe40003fc6270 */
[----:B------:R-:W-:Y:S01]  /*2c00*/  IADD3 R4, R3, R4, RZ ;  /* 0x0000000403047210 */ /* 0x000fe20007ffe0ff */
[----:B------:R-:W-:Y:S01]  /*2c10*/  BAR.SYNC.DEFER_BLOCKING 0x0 ;  /* 0x0000000000007b1d */ /* 0x000fe20000010000 */
[----:B------:R-:W-:Y:S01]  /*2c20*/  ISETP.GE.AND P5, PT, R0, 0x21, PT ;  /* 0x000000210000780c */ /* 0x000fe20003fa6270 */
[----:B------:R-:W-:Y:S02]  /*2c30*/  USHF.L.U32 UR7, UR4, 0x5, URZ ;  /* 0x0000000504077899 */ /* 0x000fe4000800063f */
[----:B------:R-:W-:Y:S01]  /*2c40*/  USHF.L.U64.HI UR5, UR4, UR6, UR5 ;  /* 0x0000000604057299 */ /* 0x000fe20008010205 */
[----:B---3--:R-:W-:-:S02]  /*2c50*/  MOV R113, R5 ;  /* 0x0000000500717202 */ /* 0x008fc40000000f00 */
[----:B-----5:R-:W-:Y:S01]  /*2c60*/  MOV R112, R8 ;  /* 0x0000000800707202 */ /* 0x020fe20000000f00 */
[----:B------:R-:W-:-:S04]  /*2c70*/  IMAD R5, R4, 0x50, RZ ;  /* 0x0000005004057824 */ /* 0x000fc800078e02ff */
[----:B------:R-:W-:-:S05]  /*2c80*/  IMAD.WIDE.U32 R2, R2, 0x50, R112 ;  /* 0x0000005002027825 */ /* 0x000fca00078e0070 */
[----:B------:R-:W-:Y:S02]  /*2c90*/  @P2 LEA R4, P4, R2, c[0x0][0x1c8], 0x1 ;  /* 0x0000720002042a11 */ /* 0x000fe400078808ff */
[C---:B------:R-:W-:Y:S02]  /*2ca0*/  @P6 LEA R6, P3, R152.reuse, R2, 0x4 ;  /* 0x0000000298066211 */ /* 0x040fe400078620ff */
[----:B------:R-:W-:Y:S01]  /*2cb0*/  IADD3 R3, R3, R5, RZ ;  /* 0x0000000503037210 */ /* 0x000fe20007ffe0ff */
[----:B------:R-:W-:-:S03]  /*2cc0*/  IMAD.WIDE.U32 R8, R152, 0x20, RZ ;  /* 0x0000002098087825 */ /* 0x000fc600078e00ff */
[----:B------:R-:W-:Y:S02]  /*2cd0*/  @P2 LEA.HI.X R5, R2, c[0x0][0x1cc], R3, 0x1, P4 ;  /* 0x0000730002052a11 */ /* 0x000fe400020f0c03 */
[----:B------:R-:W-:Y:S02]  /*2ce0*/  @P6 LEA.HI.X R7, R152, R3, R153, 0x4, P3 ;  /* 0x0000000398076211 */ /* 0x000fe400018f2499 */
[C---:B------:R-:W-:Y:S01]  /*2cf0*/  ISETP.GE.AND P4, PT, R0.reuse, 0x31, PT ;  /* 0x000000310000780c */ /* 0x040fe20003f86270 */
[----:B------:R-:W-:Y:S01]  /*2d00*/  @!PT LDS RZ, [RZ] ;  /* 0x00000000fffff984 */ /* 0x000fe20000000800 */
[----:B------:R-:W-:Y:S01]  /*2d10*/  @!PT LDS RZ, [RZ] ;  /* 0x00000000fffff984 */ /* 0x000fe20000000800 */
[----:B------:R-:W-:Y:S01]  /*2d20*/  @!PT LDS RZ, [RZ] ;  /* 0x00000000fffff984 */ /* 0x000fe20000000800 */
[----:B------:R1:W-:Y:S01]  /*2d30*/  @P2 LDGSTS.E.BYPASS.LTC128B.128 [R213+0x2900], [R4.64], !P1 ;  /* 0x0290000004d52fae */ /* 0x0003e2000c901d48 */
[----:B------:R-:W-:Y:S02]  /*2d40*/  ISETP.GE.AND P3, PT, R0, 0x41, PT ;  /* 0x000000410000780c */ /* 0x000fe40003f66270 */
[----:B------:R-:W-:-:S04]  /*2d50*/  @P6 LEA R10, P0, R6, c[0x0][0x1c8], 0x1 ;  /* 0x00007200060a6a11 */ /* 0x000fc800078008ff */
[----:B------:R-:W-:Y:S02]  /*2d60*/  @P6 LEA.HI.X R11, R6, c[0x0][0x1cc], R7, 0x1, P0 ;  /* 0x00007300060b6a11 */ /* 0x000fe400000f0c07 */
[C---:B------:R-:W-:Y:S02]  /*2d70*/  SHF.L.U32 R7, R153.reuse, 0x5, RZ ;  /* 0x0000000599077819 */ /* 0x040fe400000006ff */
[----:B------:R-:W-:Y:S01]  /*2d80*/  @P5 IADD3 R6, P0, R2, R8, RZ ;  /* 0x0000000802065210 */ /* 0x000fe20007f1e0ff */
[----:B------:R-:W-:Y:S01]  /*2d90*/  @P4 IMAD R13, R153, 0x30, RZ ;  /* 0x00000030990d4824 */ /* 0x000fe200078e02ff */
[----:B------:R3:W-:Y:S02]  /*2da0*/  @P6 LDGSTS.E.BYPASS.LTC128B.128 [R213+0x3100], [R10.64], !P1 ;  /* 0x031000000ad56fae */ /* 0x0007e4000c901d48 */
[----:B------:R-:W-:Y:S02]  /*2db0*/  @P5 IADD3.X R9, R3, R9, R7, P0, !PT ;  /* 0x0000000903095210 */ /* 0x000fe400007fe407 */
[----:B------:R-:W-:-:S02]  /*2dc0*/  @P5 LEA R8, P0, R6, c[0x0][0x1c8], 0x1 ;  /* 0x0000720006085a11 */ /* 0x000fc400078008ff */
[----:B------:R-:W-:Y:S02]  /*2dd0*/  @P3 LEA R7, P2, R152, R2, 0x6 ;  /* 0x0000000298073211 */ /* 0x000fe400078430ff */
[----:B------:R-:W-:-:S05]  /*2de0*/  @P5 LEA.HI.X R9, R6, c[0x0][0x1cc], R9, 0x1, P0 ;  /* 0x0000730006095a11 */ /* 0x000fca00000f0c09 */
[----:B------:R5:W-:Y:S01]  /*2df0*/  @P5 LDGSTS.E.BYPASS.LTC128B.128 [R213+0x3900], [R8.64], !P1 ;  /* 0x0390000008d55fae */ /* 0x000be2000c901d48 */
[C---:B-1----:R-:W-:Y:S01]  /*2e00*/  @P4 IMAD.WIDE.U32 R4, R152.reuse, 0x30, R2 ;  /* 0x0000003098044825 */ /* 0x042fe200078e0002 */
[----:B------:R-:W-:Y:S02]  /*2e10*/  @P3 LEA R2, P0, R7, c[0x0][0x1c8], 0x1 ;  /* 0x0000720007023a11 */ /* 0x000fe400078008ff */
[----:B------:R-:W-:Y:S02]  /*2e20*/  @P3 LEA.HI.X R3, R152, R3, R153, 0x6, P2 ;  /* 0x0000000398033211 */ /* 0x000fe400010f3499 */
[----:B------:R-:W-:Y:S02]  /*2e30*/  @P4 IADD3 R5, R5, R13, RZ ;  /* 0x0000000d05054210 */ /* 0x000fe40007ffe0ff */
[----:B------:R-:W-:Y:S02]  /*2e40*/  @P4 LEA R6, P2, R4, c[0x0][0x1c8], 0x1 ;  /* 0x0000720004064a11 */ /* 0x000fe400078408ff */
[----:B------:R-:W-:-:S02]  /*2e50*/  @P3 LEA.HI.X R3, R7, c[0x0][0x1cc], R3, 0x1, P0 ;  /* 0x0000730007033a11 */ /* 0x000fc400000f0c03 */
[----:B------:R-:W-:-:S05]  /*2e60*/  @P4 LEA.HI.X R7, R4, c[0x0][0x1cc], R5, 0x1, P2 ;  /* 0x0000730004074a11 */ /* 0x000fca00010f0c05 */
[----:B------:R4:W-:Y:S04]  /*2e70*/  @P4 LDGSTS.E.BYPASS.LTC128B.128 [R213+0x4100], [R6.64], !P1 ;  /* 0x0410000006d54fae */ /* 0x0009e8000c901d48 */
[----:B------:R1:W-:Y:S04]  /*2e80*/  @P3 LDGSTS.E.BYPASS.LTC128B.128 [R213+0x4900], [R2.64], !P1 ;  /* 0x0490000002d53fae */ /* 0x0003e8000c901d48 */
[----:B------:R-:W0:Y:S01]  /*2e90*/  LDGDEPBAR ;  /* 0x00000000000079af */ /* 0x000e220000000000 */
[----:B------:R-:W-:-:S04]  /*2ea0*/  DEPBAR.LE SB0, 0x1 ;  /* 0x000080400000791a */ /* 0x000fc80000000000 */
[----:B------:R-:W-:-:S04]  /*2eb0*/  DEPBAR.LE SB0, 0x0 ;  /* 0x000080000000791a */ /* 0x000fc80000000000 */
[----:B------:R-:W-:Y:S01]  /*2ec0*/  BAR.SYNC.DEFER_BLOCKING 0x0 ;  /* 0x0000000000007b1d */ /* 0x000fe20000010000 */
[----:B------:R-:W-:Y:S02]  /*2ed0*/  IMAD R4, R12, c[0x0][0x208], RZ ;  /* 0x000082000c047a24 */ /* 0x000fe400078e02ff */
[----:B-1----:R-:W-:-:S04]  /*2ee0*/  IMAD.WIDE.U32 R2, R88, c[0x0][0x208], RZ ;  /* 0x0000820058027a25 */ /* 0x002fc800078e00ff */
[----:B------:R-:W-:Y:S01]  /*2ef0*/  IMAD R4, R88, c[0x0][0x20c], R4 ;  /* 0x0000830058047a24 */ /* 0x000fe200078e0204 */
[----:B----4-:R-:W-:Y:S02]  /*2f00*/  MOV R6, R16 ;  /* 0x0000001000067202 */ /* 0x010fe40000000f00 */
[----:B--2---:R-:W-:Y:S02]  /*2f10*/  MOV R7, R18 ;  /* 0x0000001200077202 */ /* 0x004fe40000000f00 */
[----:B------:R-:W-:Y:S01]  /*2f20*/  IADD3 R4, R3, R4, RZ ;  /* 0x0000000403047210 */ /* 0x000fe20007ffe0ff */
[----:B------:R-:W-:Y:S04]  /*2f30*/  LDSM.16.M88.4 R32, [R203] ;  /* 0x00000000cb20783b */ /* 0x000fe80000000200 */
[----:B------:R-:W1:Y:S01]  /*2f40*/  LDSM.16.M88.4 R48, [R196] ;  /* 0x00000000c430783b */ /* 0x000e620000000200 */
[----:B------:R-:W-:-:S03]  /*2f50*/  IMAD.WIDE.U32 R2, R2, 0x50, R6 ;  /* 0x0000005002027825 */ /* 0x000fc600078e0006 */
[----:B------:R-:W2:Y:S01]  /*2f60*/  LDSM.16.M88.4 R28, [R203+0x2000] ;  /* 0x00200000cb1c783b */ /* 0x000ea20000000200 */
[----:B------:R-:W-:Y:S01]  /*2f70*/  IMAD R4, R4, 0x50, RZ ;  /* 0x0000005004047824 */ /* 0x000fe200078e02ff */
[----:B-----5:R-:W-:Y:S02]  /*2f80*/  LEA R8, P0, R2, c[0x0][0x1f8], 0x1 ;  /* 0x00007e0002087a11 */ /* 0x020fe400078008ff */
[----:B------:R-:W-:Y:S01]  /*2f90*/  ISETP.GE.AND P2, PT, R14, c[0x0][0x1d4], PT ;  /* 0x000075000e007a0c */ /* 0x000fe20003f46270 */
[----:B------:R-:W-:Y:S01]  /*2fa0*/  LDSM.16.M88.4 R24, [R206] ;  /* 0x00000000ce18783b */ /* 0x000fe20000000200 */
[----:B------:R-:W-:-:S03]  /*2fb0*/  IADD3 R3, R3, R4, RZ ;  /* 0x0000000403037210 */ /* 0x000fc60007ffe0ff */
[----:B------:R-:W4:Y:S01]  /*2fc0*/  LDSM.16.M88.4 R44, [R207] ;  /* 0x00000000cf2c783b */ /* 0x000f220000000200 */
[----:B------:R-:W-:Y:S02]  /*2fd0*/  IADD3 R6, P3, R8, UR7, RZ ;  /* 0x0000000708067c10 */ /* 0x000fe4000ff7e0ff */
[----:B------:R-:W-:Y:S01]  /*2fe0*/  LEA.HI.X R9, R2, c[0x0][0x1fc], R3, 0x1, P0 ;  /* 0x00007f0002097a11 */ /* 0x000fe200000f0c03 */
[----:B------:R-:W-:Y:S01]  /*2ff0*/  LDSM.16.M88.4 R68, [R196+0x800] ;  /* 0x00080000c444783b */ /* 0x000fe20000000200 */
[----:B------:R-:W-:Y:S02]  /*3000*/  ISETP.LT.OR P6, PT, R0, 0x1, P2 ;  /* 0x000000010000780c */ /* 0x000fe400017c1670 */
[----:B------:R-:W-:Y:S01]  /*3010*/  IADD3 R4, P0, R6, UR7, RZ ;  /* 0x0000000706047c10 */ /* 0x000fe2000ff1e0ff */
[----:B------:R-:W-:Y:S01]  /*3020*/  LDSM.16.M88.4 R84, [R196+0x1000] ;  /* 0x00100000c454783b */ /* 0x000fe20000000200 */
[----:B------:R-:W-:Y:S02]  /*3030*/  IADD3.X R7, R9, UR5, RZ, P3, !PT ;  /* 0x0000000509077c10 */ /* 0x000fe40009ffe4ff */
[C---:B------:R-:W-:Y:S01]  /*3040*/  ISETP.LT.OR P5, PT, R0.reuse, 0x11, P2 ;  /* 0x000000110000780c */ /* 0x040fe200017a1670 */
[----:B------:R-:W-:Y:S01]  /*3050*/  LDSM.16.M88.4 R96, [R196+0x1800] ;  /* 0x00180000c460783b */ /* 0x000fe20000000200 */
[----:B------:R-:W-:-:S02]  /*3060*/  ISETP.LT.OR P4, PT, R0, 0x21, P2 ;  /* 0x000000210000780c */ /* 0x000fc40001781670 */
[----:B------:R-:W-:Y:S01]  /*3070*/  IADD3.X R5, R7, UR5, RZ, P0, !PT ;  /* 0x0000000507057c10 */ /* 0x000fe200087fe4ff */
[----:B------:R-:W-:Y:S01]  /*3080*/  LDSM.16.M88.4 R104, [R196+0x2000] ;  /* 0x00200000c468783b */ /* 0x000fe20000000200 */
[----:B------:R-:W-:Y:S02]  /*3090*/  ISETP.LT.OR P3, PT, R0, 0x31, P2 ;  /* 0x000000310000780c */ /* 0x000fe40001761670 */
[----:B------:R-:W-:Y:S01]  /*30a0*/  IADD3 R2, P0, R4, UR7, RZ ;  /* 0x0000000704027c10 */ /* 0x000fe2000ff1e0ff */
[----:B------:R-:W5:Y:S01]  /*30b0*/  LDSM.16.M88.4 R20, [R206+0x2000] ;  /* 0x00200000ce14783b */ /* 0x000f620000000200 */
[----:B------:R-:W-:Y:S02]  /*30c0*/  ISETP.LT.OR P2, PT, R0, 0x41, P2 ;  /* 0x000000410000780c */ /* 0x000fe40001741670 */
[----:B------:R-:W-:Y:S01]  /*30d0*/  IADD3.X R3, R5, UR5, RZ, P0, !PT ;  /* 0x0000000505037c10 */ /* 0x000fe200087fe4ff */
[----:B------:R-:W-:Y:S04]  /*30e0*/  LDSM.16.M88.4 R80, [R211] ;  /* 0x00000000d350783b */ /* 0x000fe80000000200 */
[----:B------:R-:W-:Y:S01]  /*30f0*/  LDSM.16.M88.4 R92, [R210] ;  /* 0x00000000d25c783b */ /* 0x000fe20000000200 */
[----:B-1----:R-:W-:Y:S03]  /*3100*/  HMMA.16816.F32.BF16 R12, R32, R48, RZ ;  /* 0x00000030200c723c */ /* 0x002fe600000418ff */
[----:B------:R-:W-:Y:S04]  /*3110*/  LDSM.16.M88.4 R100, [R209] ;  /* 0x00000000d164783b */ /* 0x000fe80000000200 */
[----:B------:R-:W-:Y:S04]  /*3120*/  LDSM.16.M88.4 R108, [R208] ;  /* 0x00000000d06c783b */ /* 0x000fe80000000200 */
[----:B------:R-:W-:Y:S01]  /*3130*/  @!PT LDS RZ, [RZ] ;  /* 0x00000000fffff984 */ /* 0x000fe20000000800 */
[----:B------:R-:W-:Y:S01]  /*3140*/  @!PT LDS RZ, [RZ] ;  /* 0x00000000fffff984 */ /* 0x000fe20000000800 */
[----:B------:R-:W-:Y:S01]  /*3150*/  @!PT LDS RZ, [RZ] ;  /* 0x00000000fffff984 */ /* 0x000fe20000000800 */
[----:B------:R1:W-:Y:S04]  /*3160*/  LDGSTS.E.BYPASS.LTC128B.128 [R213+0x100], [R8.64], !P6 ;  /* 0x0010000008d57fae */ /* 0x0003e8000f101d48 */
[----:B------:R2:W-:Y:S04]  /*3170*/  LDGSTS.E.BYPASS.LTC128B.128 [R213+0x900], [R6.64], !P5 ;  /* 0x0090000006d57fae */ /* 0x0005e8000e901d48 */
[----:B------:R2:W-:Y:S04]  /*3180*/  LDGSTS.E.BYPASS.LTC128B.128 [R213+0x1100], [R4.64], !P4 ;  /* 0x0110000004d57fae */ /* 0x0005e8000e101d48 */
[----:B------:R2:W-:Y:S01]  /*3190*/  LDGSTS.E.BYPASS.LTC128B.128 [R213+0x1900], [R2.64], !P3 ;  /* 0x0190000002d57fae */ /* 0x0005e2000d901d48 */
[----:B-1----:R-:W-:-:S04]  /*31a0*/  IADD3 R8, P0, R2, UR7, RZ ;  /* 0x0000000702087c10 */ /* 0x002fc8000ff1e0ff */
[----:B------:R-:W-:-:S05]  /*31b0*/  IADD3.X R9, R3, UR5, RZ, P0, !PT ;  /* 0x0000000503097c10 */ /* 0x000fca00087fe4ff */
[----:B------:R3:W-:Y:S04]  /*31c0*/  LDGSTS.E.BYPASS.LTC128B.128 [R213+0x2100], [R8.64], !P2 ;  /* 0x0210000008d57fae */ /* 0x0007e8000d101d48 */
[----:B------:R-:W-:Y:S04]  /*31d0*/  LDSM.16.M88.4 R36, [R202] ;  /* 0x00000000ca24783b */ /* 0x000fe80000000200 */
[----:B------:R-:W1:Y:S01]  /*31e0*/  LDSM.16.M88.4 R16, [R204] ;  /* 0x00000000cc10783b */ /* 0x000e620000000200 */
[----:B--2---:R-:W-:Y:S03]  /*31f0*/  HMMA.16816.F32.BF16 R52, R28, R48, RZ ;  /* 0x000000301c34723c */ /* 0x004fe600000418ff */
[----:B------:R-:W-:Y:S04]  /*3200*/  LDSM.16.M88.4 R40, [R199] ;  /* 0x00000000c728783b */ /* 0x000fe80000000200 */
[----:B------:R-:W-:Y:S01]  /*3210*/  LDSM.16.M88.4 R4, [R205+0x2000] ;  /* 0x00200000cd04783b */ /* 0x000fe20000000200 */
[----:B----4-:R-:W-:Y:S03]  /*3220*/  HMMA.16816.F32.BF16 R56, R24, R44, R12 ;  /* 0x0000002c1838723c */ /* 0x010fe6000004180c */
[----:B------:R-:W2:Y:S04]  /*3230*/  LDSM.16.M88.4 R12, [R204+0x2000] ;  /* 0x00200000cc0c783b */ /* 0x000ea80000000200 */
[----:B------:R-:W0:Y:S04]  /*3240*/  LDGDEPBAR ;  /* 0x00000000000079af */ /* 0x000e280000000000 */
[----:B---3--:R-:W3:Y:S01]  /*3250*/  LDSM.16.M88.4 R8, [R205] ;  /* 0x00000000cd08783b */ /* 0x008ee20000000200 */
[----:B------:R-:W-:Y:S08]  /*3260*/  HMMA.16816.F32.BF16 R64, R32, R50, RZ ;  /* 0x000000322040723c */ /* 0x000ff000000418ff */
[----:B-----5:R-:W-:Y:S08]  /*3270*/  HMMA.16816.F32.BF16 R52, R20, R44, R52 ;  /* 0x0000002c1434723c */ /* 0x020ff00000041834 */
[----:B-1----:R-:W-:Y:S08]  /*3280*/  HMMA.16816.F32.BF16 R60, R16, R36, R56 ;  /* 0x00000024103c723c */ /* 0x002ff00000041838 */
[----:B------:R-:W-:Y:S08]  /*3290*/  HMMA.16816.F32.BF16 R56, R28, R50, RZ ;  /* 0x000000321c38723c */ /* 0x000ff000000418ff */
[----:B--2---:R-:W-:Y:S08]  /*32a0*/  HMMA.16816.F32.BF16 R48, R12, R36, R52 ;  /* 0x000000240c30723c */ /* 0x004ff00000041834 */
[----:B------:R-:W-:Y:S08]  /*32b0*/  HMMA.16816.F32.BF16 R52, R24, R46, R64 ;  /* 0x0000002e1834723c */ /* 0x000ff00000041840 */
[----:B---3--:R-:W-:Y:S08]  /*32c0*/  HMMA.16816.F32.BF16 R64, R8, R40, R60 ;  /* 0x000000280840723c */ /* 0x008ff0000004183c */
[----:B------:R-:W-:Y:S01]  /*32d0*/  HMMA.16816.F32.BF16 R60, R20, R46, R56 ;  /* 0x0000002e143c723c */ /* 0x000fe20000041838 */
[----:B------:R-:W1:Y:S07]  /*32e0*/  LDSM.16.M88.4 R44, [R202+0x800] ;  /* 0x00080000ca2c783b */ /* 0x000e6e0000000200 */
[----:B------:R-:W-:Y:S08]  /*32f0*/  HMMA.16816.F32.BF16 R56, R32, R68, RZ ;  /* 0x000000442038723c */ /* 0x000ff000000418ff */
[----:B------:R-:W-:Y:S08]  /*3300*/  HMMA.16816.F32.BF16 R76, R4, R40, R48 ;  /* 0x00000028044c723c */ /* 0x000ff00000041830 */
[----:B------:R-:W-:Y:S01]  /*3310*/  HMMA.16816.F32.BF16 R48, R16, R38, R52 ;  /* 0x000000261030723c */ /* 0x000fe20000041834 */
[----:B------:R-:W-:-:S07]  /*3320*/  FMUL.FTZ R0, R64, c[0x0][0x320] ;  /* 0x0000c80040007a20 */ /* 0x000fce0000410000 */
[----:B------:R-:W-:Y:S01]  /*3330*/  HMMA.16816.F32.BF16 R52, R28, R68, RZ ;  /* 0x000000441c34723c */ /* 0x000fe200000418ff */
[----:B------:R2:W3:Y:S07]  /*3340*/  MUFU.TANH R151, R0 ;  /* 0x0000000000977308 */ /* 0x0004ee0000002400 */
[----:B------:R-:W-:Y:S01]  /*3350*/  HMMA.16816.F32.BF16 R56, R24, R80, R56 ;  /* 0x000000501838723c */ /* 0x000fe20000041838 */
[----:B--2---:R-:W-:-:S07]  /*3360*/  FMUL.FTZ R0, R65, c[0x0][0x320] ;  /* 0x0000c80041007a20 */ /* 0x004fce0000410000 */
[----:B------:R-:W-:Y:S01]  /*3370*/  HMMA.16816.F32.BF16 R60, R12, R38, R60 ;  /* 0x000000260c3c723c */ /* 0x000fe2000004183c */
[----:B------:R-:W2:Y:S01]  /*3380*/  LDSM.16.M88.4 R36, [R199+0x800] ;  /* 0x00080000c724783b */ /* 0x000ea20000000200 */
[----:B------:R4:W1:Y:S02]  /*3390*/  MUFU.TANH R150, R0 ;  /* 0x0000000000967308 */ /* 0x0008640000002400 */
[----:B----4-:R-:W-:-:S06]  /*33a0*/  FMUL.FTZ R0, R66, c[0x0][0x320] ;  /* 0x0000c80042007a20 */ /* 0x010fcc0000410000 */
[----:B------:R4:W1:Y:S02]  /*33b0*/  MUFU.TANH R149, R0 ;  /* 0x0000000000957308 */ /* 0x0008640000002400 */
[----:B----4-:R-:W-:Y:S02]  /*33c0*/  FMUL.FTZ R0, R67, c[0x0][0x320] ;  /* 0x0000c80043007a20 */ /* 0x010fe40000410000 */
[----:B------:R-:W-:Y:S04]  /*33d0*/  HMMA.16816.F32.BF16 R64, R8, R42, R48 ;  /* 0x0000002a0840723c */ /* 0x000fe80000041830 */
[----:B------:R4:W1:Y:S04]  /*33e0*/  MUFU.TANH R148, R0 ;  /* 0x0000000000947308 */ /* 0x0008680000002400 */
[----:B------:R-:W-:Y:S01]  /*33f0*/  HMMA.16816.F32.BF16 R48, R20, R80, R52 ;  /* 0x000000501430723c */ /* 0x000fe20000041834 */
[----:B----4-:R-:W-:-:S07]  /*3400*/  FMUL.FTZ R0, R76, c[0x0][0x320] ;  /* 0x0000c8004c007a20 */ /* 0x010fce0000410000 */
[----:B------:R-:W-:Y:S01]  /*3410*/  HMMA.16816.F32.BF16 R52, R32, R70, RZ ;  /* 0x000000462034723c */ /* 0x000fe200000418ff */
[----:B------:R4:W2:Y:S07]  /*3420*/  MUFU.TANH R147, R0 ;  /* 0x0000000000937308 */ /* 0x0008ae0000002400 */
[----:B-1----:R-:W-:Y:S01]  /*3430*/  HMMA.16816.F32.BF16 R56, R16, R44, R56 ;  /* 0x0000002c1038723c */ /* 0x002fe20000041838 */
[----:B----4-:R-:W-:-:S04]  /*3440*/  FMUL.FTZ R0, R77, c[0x0][0x320] ;  /* 0x0000c8004d007a20 */ /* 0x010fc80000410000 */
[----:B------:R1:W4:Y:S03]  /*3450*/  MUFU.TANH R146, R0 ;  /* 0x0000000000927308 */ /* 0x0003260000002400 */
[----:B------:R-:W-:Y:S01]  /*3460*/  HMMA.16816.F32.BF16 R72, R4, R42, R60 ;  /* 0x0000002a0448723c */ /* 0x000fe2000004183c */
[----:B-1----:R-:W-:-:S04]  /*3470*/  FMUL.FTZ R0, R78, c[0x0][0x320] ;  /* 0x0000c8004e007a20 */ /* 0x002fc80000410000 */
[----:B------:R1:W1:Y:S03]  /*3480*/  MUFU.TANH R141, R0 ;  /* 0x00000000008d7308 */ /* 0x0002660000002400 */
[----:B------:R-:W-:Y:S01]  /*3490*/  HMMA.16816.F32.BF16 R60, R28, R70, RZ ;  /* 0x000000461c3c723c */ /* 0x000fe200000418ff */
[----:B-1----:R-:W-:-:S04]  /*34a0*/  FMUL.FTZ R0, R79, c[0x0][0x320] ;  /* 0x0000c8004f007a20 */ /* 0x002fc80000410000 */
[----:B------:R1:W1:Y:S03]  /*34b0*/  MUFU.TANH R142, R0 ;  /* 0x00000000008e7308 */ /* 0x0002660000002400 */
[----:B------:R-:W-:Y:S01]  /*34c0*/  HMMA.16816.F32.BF16 R40, R12, R44, R48 ;  /* 0x0000002c0c28723c */ /* 0x000fe20000041830 */
[----:B-1----:R-:W-:-:S04]  /*34d0*/  FMUL.FTZ R0, R64, c[0x0][0x320] ;  /* 0x0000c80040007a20 */ /* 0x002fc80000410000 */
[----:B------:R1:W1:Y:S03]  /*34e0*/  MUFU.TANH R145, R0 ;  /* 0x0000000000917308 */ /* 0x0002660000002400 */
[----:B------:R-:W-:Y:S01]  /*34f0*/  HMMA.16816.F32.BF16 R48, R24, R82, R52 ;  /* 0x000000521830723c */ /* 0x000fe20000041834 */
[----:B-1----:R-:W-:-:S04]  /*3500*/  FMUL.FTZ R0, R65, c[0x0][0x320] ;  /* 0x0000c80041007a20 */ /* 0x002fc80000410000 */
[----:B------:R1:W1:Y:S03]  /*3510*/  MUFU.TANH R143, R0 ;  /* 0x00000000008f7308 */ /* 0x0002660000002400 */
[----:B------:R-:W-:Y:S01]  /*3520*/  HMMA.16816.F32.BF16 R60, R20, R82, R60 ;  /* 0x00000052143c723c */ /* 0x000fe2000004183c */
[----:B-1----:R-:W-:-:S04]  /*3530*/  FMUL.FTZ R0, R66, c[0x0][0x320] ;  /* 0x0000c80042007a20 */ /* 0x002fc80000410000 */
[----:B------:R1:W1:Y:S02]  /*3540*/  MUFU.TANH R140, R0 ;  /* 0x00000000008c7308 */ /* 0x0002640000002400 */
[----:B-1----:R-:W-:Y:S02]  /*3550*/  FMUL.FTZ R0, R67, c[0x0][0x320] ;  /* 0x0000c80043007a20 */ /* 0x002fe40000410000 */
[----:B--2---:R-:W-:Y:S04]  /*3560*/  HMMA.16816.F32.BF16 R64, R8, R36, R56 ;  /* 0x000000240840723c */ /* 0x004fe80000041838 */
[----:B------:R1:W2:Y:S04]  /*3570*/  MUFU.TANH R139, R0 ;  /* 0x00000000008b7308 */ /* 0x0002a80000002400 */
[----:B------:R-:W-:Y:S01]  /*3580*/  HMMA.16816.F32.BF16 R56, R32, R84, RZ ;  /* 0x000000542038723c */ /* 0x000fe200000418ff */
[----:B-1----:R-:W-:-:S04]  /*3590*/  FMUL.FTZ R0, R72, c[0x0][0x320] ;  /* 0x0000c80048007a20 */ /* 0x002fc80000410000 */
[----:B------:R1:W1:Y:S03]  /*35a0*/  MUFU.TANH R136, R0 ;  /* 0x0000000000887308 */ /* 0x0002660000002400 */
[----:B------:R-:W-:Y:S01]  /*35b0*/  HMMA.16816.F32.BF16 R76, R4, R36, R40 ;  /* 0x00000024044c723c */ /* 0x000fe20000041828 */
[----:B------:R-:W5:Y:S07]  /*35c0*/  LDSM.16.M88.4 R40, [R202+0x1000] ;  /* 0x00100000ca28783b */ /* 0x000f6e0000000200 */
[----:B------:R-:W-:Y:S01]  /*35d0*/  HMMA.16816.F32.BF16 R48, R16, R46, R48 ;  /* 0x0000002e1030723c */ /* 0x000fe20000041830 */
[----:B-1----:R-:W-:-:S04]  /*35e0*/  FMUL.FTZ R0, R73, c[0x0][0x320] ;  /* 0x0000c80049007a20 */ /* 0x002fc80000410000 */
[----:B------:R1:W1:Y:S03]  /*35f0*/  MUFU.TANH R135, R0 ;  /* 0x0000000000877308 */ /* 0x0002660000002400 */
[----:B------:R-:W-:Y:S01]  /*3600*/  HMMA.16816.F32.BF16 R52, R28, R84, RZ ;  /* 0x000000541c34723c */ /* 0x000fe200000418ff */
[----:B-1----:R-:W-:-:S04]  /*3610*/  FMUL.FTZ R0, R74, c[0x0][0x320] ;  /* 0x0000c8004a007a20 */ /* 0x002fc80000410000 */
[----:B------:R1:W1:Y:S03]  /*3620*/  MUFU.TANH R125, R0 ;  /* 0x00000000007d7308 */ /* 0x0002660000002400 */
[----:B------:R-:W-:Y:S01]  /*3630*/  HMMA.16816.F32.BF16 R60, R12, R46, R60 ;  /* 0x0000002e0c3c723c */ /* 0x000fe2000004183c */
[----:B------:R-:W2:Y:S01]  /*3640*/  LDSM.16.M88.4 R44, [R199+0x1000] ;  /* 0x00100000c72c783b */ /* 0x000ea20000000200 */
[----:B-1----:R-:W-:-:S04]  /*3650*/  FMUL.FTZ R0, R75, c[0x0][0x320] ;  /* 0x0000c8004b007a20 */ /* 0x002fc80000410000 */
[----:B------:R1:W1:Y:S02]  /*3660*/  MUFU.TANH R128, R0 ;  /* 0x0000000000807308 */ /* 0x0002640000002400 */
[----:B------:R-:W-:Y:S01]  /*3670*/  HMMA.16816.F32.BF16 R56, R24, R92, R56 ;  /* 0x0000005c1838723c */ /* 0x000fe20000041838 */
[----:B-1----:R-:W-:-:S05]  /*3680*/  FMUL.FTZ R0, R64, c[0x0][0x320] ;  /* 0x0000c80040007a20 */ /* 0x002fca0000410000 */
[----:B------:R1:W1:Y:S02]  /*3690*/  MUFU.TANH R132, R0 ;  /* 0x0000000000847308 */ /* 0x0002640000002400 */
[----:B-1----:R-:W-:-:S06]  /*36a0*/  FMUL.FTZ R0, R65, c[0x0][0x320] ;  /* 0x0000c80041007a20 */ /* 0x002fcc0000410000 */
[----:B------:R1:W1:Y:S02]  /*36b0*/  MUFU.TANH R129, R0 ;  /* 0x0000000000817308 */ /* 0x0002640000002400 */
[----:B-1----:R-:W-:-:S06]  /*36c0*/  FMUL.FTZ R0, R66, c[0x0][0x320] ;  /* 0x0000c80042007a20 */ /* 0x002fcc0000410000 */
[----:B------:R1:W1:Y:S02]  /*36d0*/  MUFU.TANH R124, R0 ;  /* 0x00000000007c7308 */ /* 0x0002640000002400 */
[----:B-1----:R-:W-:Y:S02]  /*36e0*/  FMUL.FTZ R0, R67, c[0x0][0x320] ;  /* 0x0000c80043007a20 */ /* 0x002fe40000410000 */
[----:B------:R-:W-:Y:S04]  /*36f0*/  HMMA.16816.F32.BF16 R64, R8, R38, R48 ;  /* 0x000000260840723c */ /* 0x000fe80000041830 */
[----:B------:R1:W1:Y:S04]  /*3700*/  MUFU.TANH R119, R0 ;  /* 0x0000000000777308 */ /* 0x0002680000002400 */
[----:B------:R-:W-:Y:S01]  /*3710*/  HMMA.16816.F32.BF16 R48, R20, R92, R52 ;  /* 0x0000005c1430723c */ /* 0x000fe20000041834 */
[----:B-1----:R-:W-:-:S07]  /*3720*/  FMUL.FTZ R0, R76, c[0x0][0x320] ;  /* 0x0000c8004c007a20 */ /* 0x002fce0000410000 */
[----:B------:R-:W-:Y:S01]  /*3730*/  HMMA.16816.F32.BF16 R52, R32, R86, RZ ;  /* 0x000000562034723c */ /* 0x000fe200000418ff */
[----:B------:R1:W1:Y:S07]  /*3740*/  MUFU.TANH R118, R0 ;  /* 0x0000000000767308 */ /* 0x00026e0000002400 */
[----:B------:R-:W-:Y:S01]  /*3750*/  HMMA.16816.F32.BF16 R68, R4, R38, R60 ;  /* 0x000000260444723c */ /* 0x000fe2000004183c */
[----:B-1----:R-:W-:-:S07]  /*3760*/  FMUL.FTZ R0, R77, c[0x0][0x320] ;  /* 0x0000c8004d007a20 */ /* 0x002fce0000410000 */
[----:B-----5:R-:W-:Y:S01]  /*3770*/  HMMA.16816.F32.BF16 R56, R16, R40, R56 ;  /* 0x000000281038723c */ /* 0x020fe20000041838 */
[----:B------:R1:W1:Y:S07]  /*3780*/  MUFU.TANH R117, R0 ;  /* 0x0000000000757308 */ /* 0x00026e0000002400 */
        /* <DEDUP_REMOVED lines=12> */
[----:B-1----:R-:W-:-:S06]  /*3850*/  FMUL.FTZ R0, R66, c[0x0][0x320] ;  /* 0x0000c80042007a20 */ /* 0x002fcc0000410000 */
[----:B------:R1:W1:Y:S02]  /*3860*/  MUFU.TANH R91, R0 ;  /* 0x00000000005b7308 */ /* 0x0002640000002400 */
[----:B-1----:R-:W-:Y:S02]  /*3870*/  FMUL.FTZ R0, R67, c[0x0][0x320] ;  /* 0x0000c80043007a20 */ /* 0x002fe40000410000 */
[----:B--2---:R-:W-:Y:S04]  /*3880*/  HMMA.16816.F32.BF16 R64, R8, R44, R56 ;  /* 0x0000002c0840723c */ /* 0x004fe80000041838 */
[----:B------:R1:W2:Y:S04]  /*3890*/  MUFU.TANH R120, R0 ;  /* 0x0000000000787308 */ /* 0x0002a80000002400 */
[----:B------:R-:W-:Y:S01]  /*38a0*/  HMMA.16816.F32.BF16 R56, R32, R96, RZ ;  /* 0x000000602038723c */ /* 0x000fe200000418ff */
[----:B-1----:R-:W-:-:S04]  /*38b0*/  FMUL.FTZ R0, R68, c[0x0][0x320] ;  /* 0x0000c80044007a20 */ /* 0x002fc80000410000 */
[----:B------:R1:W1:Y:S03]  /*38c0*/  MUFU.TANH R87, R0 ;  /* 0x0000000000577308 */ /* 0x0002660000002400 */
[----:B------:R-:W-:Y:S08]  /*38d0*/  HMMA.16816.F32.BF16 R72, R4, R44, R36 ;  /* 0x0000002c0448723c */ /* 0x000ff00000041824 */
[----:B------:R-:W-:Y:S01]  /*38e0*/  HMMA.16816.F32.BF16 R36, R16, R42, R48 ;  /* 0x0000002a1024723c */ /* 0x000fe20000041830 */
[----:B------:R-:W5:Y:S01]  /*38f0*/  LDSM.16.M88.4 R48, [R202+0x1800] ;  /* 0x00180000ca30783b */ /* 0x000f620000000200 */
[----:B-1----:R-:W-:-:S04]  /*3900*/  FMUL.FTZ R0, R69, c[0x0][0x320] ;  /* 0x0000c80045007a20 */ /* 0x002fc80000410000 */
[----:B------:R1:W1:Y:S02]  /*3910*/  MUFU.TANH R86, R0 ;  /* 0x0000000000567308 */ /* 0x0002640000002400 */
[----:B------:R-:W-:Y:S01]  /*3920*/  HMMA.16816.F32.BF16 R60, R12, R42, R60 ;  /* 0x0000002a0c3c723c */ /* 0x000fe2000004183c */
[----:B-1----:R-:W-:-:S05]  /*3930*/  FMUL.FTZ R0, R70, c[0x0][0x320] ;  /* 0x0000c80046007a20 */ /* 0x002fca0000410000 */
[----:B------:R1:W1:Y:S02]  /*3940*/  MUFU.TANH R85, R0 ;  /* 0x0000000000557308 */ /* 0x0002640000002400 */
[----:B------:R-:W-:Y:S01]  /*3950*/  HMMA.16816.F32.BF16 R52, R28, R96, RZ ;  /* 0x000000601c34723c */ /* 0x000fe200000418ff */
[----:B-1----:R-:W-:-:S05]  /*3960*/  FMUL.FTZ R0, R71, c[0x0][0x320] ;  /* 0x0000c80047007a20 */ /* 0x002fca0000410000 */
[----:B------:R1:W1:Y:S02]  /*3970*/  MUFU.TANH R92, R0 ;  /* 0x00000000005c7308 */ /* 0x0002640000002400 */
[----:B------:R-:W-:Y:S01]  /*3980*/  HMMA.16816.F32.BF16 R56, R24, R100, R56 ;  /* 0x000000641838723c */ /* 0x000fe20000041838 */
[----:B-1----:R-:W-:-:S05]  /*3990*/  FMUL.FTZ R0, R64, c[0x0][0x320] ;  /* 0x0000c80040007a20 */ /* 0x002fca0000410000 */
[----:B------:R1:W1:Y:S02]  /*39a0*/  MUFU.TANH R121, R0 ;  /* 0x0000000000797308 */ /* 0x0002640000002400 */
[----:B-1----:R-:W-:-:S06]  /*39b0*/  FMUL.FTZ R0, R65, c[0x0][0x320] ;  /* 0x0000c80041007a20 */ /* 0x002fcc0000410000 */
[----:B------:R1:W1:Y:S01]  /*39c0*/  MUFU.TANH R130, R0 ;  /* 0x0000000000827308 */ /* 0x0002620000002400 */
[----:B------:R-:W-:Y:S01]  /*39d0*/  HMMA.16816.F32.BF16 R68, R4, R46, R60 ;  /* 0x0000002e0444723c */ /* 0x000fe2000004183c */
[----:B-1----:R-:W-:-:S06]  /*39e0*/  FMUL.FTZ R0, R66, c[0x0][0x320] ;  /* 0x0000c80042007a20 */ /* 0x002fcc0000410000 */
[----:B------:R1:W1:Y:S01]  /*39f0*/  MUFU.TANH R134, R0 ;  /* 0x0000000000867308 */ /* 0x0002620000002400 */
[----:B------:R-:W-:Y:S01]  /*3a00*/  HMMA.16816.F32.BF16 R40, R20, R100, R52 ;  /* 0x000000641428723c */ /* 0x000fe20000041834 */
[----:B-1----:R-:W-:-:S07]  /*3a10*/  FMUL.FTZ R0, R67, c[0x0][0x320] ;  /* 0x0000c80043007a20 */ /* 0x002fce0000410000 */
[----:B------:R-:W-:Y:S01]  /*3a20*/  HMMA.16816.F32.BF16 R64, R8, R46, R36 ;  /* 0x0000002e0840723c */ /* 0x000fe20000041824 */
[----:B------:R-:W1:Y:S01]  /*3a30*/  LDSM.16.M88.4 R36, [R199+0x1800] ;  /* 0x00180000c724783b */ /* 0x000e620000000200 */
[----:B------:R2:W1:Y:S06]  /*3a40*/  MUFU.TANH R137, R0 ;  /* 0x0000000000897308 */ /* 0x00046c0000002400 */
[----:B------:R-:W-:Y:S01]  /*3a50*/  HMMA.16816.F32.BF16 R44, R32, R98, RZ ;  /* 0x00000062202c723c */ /* 0x000fe200000418ff */
[----:B--2---:R-:W-:-:S04]  /*3a60*/  FMUL.FTZ R0, R72, c[0x0][0x320] ;  /* 0x0000c80048007a20 */ /* 0x004fc80000410000 */
[----:B------:R2:W1:Y:S03]  /*3a70*/  MUFU.TANH R122, R0 ;  /* 0x00000000007a7308 */ /* 0x0004660000002400 */
[----:B-----5:R-:W-:Y:S01]  /*3a80*/  HMMA.16816.F32.BF16 R52, R16, R48, R56 ;  /* 0x000000301034723c */ /* 0x020fe20000041838 */
[----:B--2---:R-:W-:-:S04]  /*3a90*/  FMUL.FTZ R0, R73, c[0x0][0x320] ;  /* 0x0000c80049007a20 */ /* 0x004fc80000410000 */
[----:B------:R2:W1:Y:S03]  /*3aa0*/  MUFU.TANH R123, R0 ;  /* 0x00000000007b7308 */ /* 0x0004660000002400 */
[----:B------:R-:W-:Y:S01]  /*3ab0*/  HMMA.16816.F32.BF16 R56, R28, R98, RZ ;  /* 0x000000621c38723c */ /* 0x000fe200000418ff */
[----:B--2---:R-:W-:-:S04]  /*3ac0*/  FMUL.FTZ R0, R74, c[0x0][0x320] ;  /* 0x0000c8004a007a20 */ /* 0x004fc80000410000 */
[----:B------:R2:W1:Y:S03]  /*3ad0*/  MUFU.TANH R126, R0 ;  /* 0x00000000007e7308 */ /* 0x0004660000002400 */
[----:B------:R-:W-:Y:S01]  /*3ae0*/  HMMA.16816.F32.BF16 R40, R12, R48, R40 ;  /* 0x000000300c28723c */ /* 0x000fe20000041828 */
[----:B--2---:R-:W-:-:S04]  /*3af0*/  FMUL.FTZ R0, R75, c[0x0][0x320] ;  /* 0x0000c8004b007a20 */ /* 0x004fc80000410000 */
[----:B------:R2:W1:Y:S03]  /*3b00*/  MUFU.TANH R127, R0 ;  /* 0x00000000007f7308 */ /* 0x0004660000002400 */
[----:B------:R-:W-:Y:S01]  /*3b10*/  HMMA.16816.F32.BF16 R44, R24, R102, R44 ;  /* 0x00000066182c723c */ /* 0x000fe2000004182c */
[----:B--2---:R-:W-:-:S04]  /*3b20*/  FMUL.FTZ R0, R64, c[0x0][0x320] ;  /* 0x0000c80040007a20 */ /* 0x004fc80000410000 */
[----:B------:R2:W1:Y:S02]  /*3b30*/  MUFU.TANH R131, R0 ;  /* 0x0000000000837308 */ /* 0x0004640000002400 */
[----:B--2---:R-:W-:-:S06]  /*3b40*/  FMUL.FTZ R0, R65, c[0x0][0x320] ;  /* 0x0000c80041007a20 */ /* 0x004fcc0000410000 */
[----:B------:R2:W1:Y:S01]  /*3b50*/  MUFU.TANH R133, R0 ;  /* 0x0000000000857308 */ /* 0x0004620000002400 */
[----:B------:R-:W-:Y:S01]  /*3b60*/  HMMA.16816.F32.BF16 R60, R20, R102, R56 ;  /* 0x00000066143c723c */ /* 0x000fe20000041838 */
[----:B--2---:R-:W-:-:S06]  /*3b70*/  FMUL.FTZ R0, R66, c[0x0][0x320] ;  /* 0x0000c80042007a20 */ /* 0x004fcc0000410000 */
[----:B------:R2:W1:Y:S01]  /*3b80*/  MUFU.TANH R138, R0 ;  /* 0x00000000008a7308 */ /* 0x0004620000002400 */
[----:B------:R-:W-:Y:S01]  /*3b90*/  HMMA.16816.F32.BF16 R56, R32, R104, RZ ;  /* 0x000000682038723c */ /* 0x000fe200000418ff */
[----:B--2---:R-:W-:-:S07]  /*3ba0*/  FMUL.FTZ R0, R67, c[0x0][0x320] ;  /* 0x0000c80043007a20 */ /* 0x004fce0000410000 */
[----:B-1----:R-:W-:Y:S01]  /*3bb0*/  HMMA.16816.F32.BF16 R64, R8, R36, R52 ;  /* 0x000000240840723c */ /* 0x002fe20000041834 */
[----:B------:R1:W2:Y:S02]  /*3bc0*/  MUFU.TANH R144, R0 ;  /* 0x0000000000907308 */ /* 0x0002a40000002400 */
[----:B-1----:R-:W-:-:S06]  /*3bd0*/  FMUL.FTZ R0, R68, c[0x0][0x320] ;  /* 0x0000c80044007a20 */ /* 0x002fcc0000410000 */
[----:B------:R1:W1:Y:S01]  /*3be0*/  MUFU.TANH R84, R0 ;  /* 0x0000000000547308 */ /* 0x0002620000002400 */
        /* <DEDUP_REMOVED lines=15> */
[----:B------:R1:W1:Y:S01]  /*3ce0*/  MUFU.TANH R82, R0 ;  /* 0x0000000000527308 */ /* 0x0002620000002400 */
[----:B------:R-:W-:Y:S01]  /*3cf0*/  HMMA.16816.F32.BF16 R32, R32, R106, RZ ;  /* 0x0000006a2020723c */ /* 0x000fe200000418ff */
[----:B-1----:R-:W-:-:S06]  /*3d00*/  FMUL.FTZ R0, R66, c[0x0][0x320] ;  /* 0x0000c80042007a20 */ /* 0x002fcc0000410000 */
[----:B------:R1:W1:Y:S01]  /*3d10*/  MUFU.TANH R78, R0 ;  /* 0x00000000004e7308 */ /* 0x0002620000002400 */
[----:B------:R-:W-:Y:S01]  /*3d20*/  HMMA.16816.F32.BF16 R52, R20, R108, R52 ;  /* 0x0000006c1434723c */ /* 0x000fe20000041834 */
[----:B-1----:R-:W-:-:S07]  /*3d30*/  FMUL.FTZ R0, R67, c[0x0][0x320] ;  /* 0x0000c80043007a20 */ /* 0x002fce0000410000 */
[----:B------:R-:W-:Y:S01]  /*3d40*/  HMMA.16816.F32.BF16 R64, R8, R38, R44 ;  /* 0x000000260840723c */ /* 0x000fe2000004182c */
[----:B------:R-:W1:Y:S01]  /*3d50*/  LDSM.16.M88.4 R44, [R199+0x2000] ;  /* 0x00200000c72c783b */ /* 0x000e620000000200 */
[----:B------:R2:W1:Y:S01]  /*3d60*/  MUFU.TANH R77, R0 ;  /* 0x00000000004d7308 */ /* 0x0004620000002400 */
[----:B------:R-:W-:Y:S01]  /*3d70*/  ISETP.GT.AND P0, PT, R88, R247, PT ;  /* 0x000000f75800720c */ /* 0x000fe20003f04270 */
[----:B------:R-:W-:-:S04]  /*3d80*/  DEPBAR.LE SB0, 0x0 ;  /* 0x000080000000791a */ /* 0x000fc80000000000 */
[----:B--2---:R-:W-:-:S04]  /*3d90*/  FMUL.FTZ R0, R72, c[0x0][0x320] ;  /* 0x0000c80048007a20 */ /* 0x004fc80000410000 */
[----:B------:R2:W1:Y:S01]  /*3da0*/  MUFU.TANH R76, R0 ;  /* 0x00000000004c7308 */ /* 0x0004620000002400 */
[----:B------:R-:W-:Y:S08]  /*3db0*/  HMMA.16816.F32.BF16 R60, R4, R38, R48 ;  /* 0x00000026043c723c */ /* 0x000ff00000041830 */
        /* <DEDUP_REMOVED lines=11> */
[----:B------:R2:W2:Y:S03]  /*3e70*/  MUFU.TANH R57, R0 ;  /* 0x0000000000397308 */ /* 0x0004a60000002400 */
[----:B-1----:R-:W-:Y:S01]  /*3e80*/  HMMA.16816.F32.BF16 R36, R8, R44, R36 ;  /* 0x0000002c0824723c */ /* 0x002fe20000041824 */
[----:B--2---:R-:W-:-:S04]  /*3e90*/  FMUL.FTZ R0, R65, c[0x0][0x320] ;  /* 0x0000c80041007a20 */ /* 0x004fc80000410000 */
[----:B------:R1:W2:Y:S02]  /*3ea0*/  MUFU.TANH R56, R0 ;  /* 0x0000000000387308 */ /* 0x0002a40000002400 */
[----:B-1----:R-:W-:-:S06]  /*3eb0*/  FMUL.FTZ R0, R66, c[0x0][0x320] ;  /* 0x0000c80042007a20 */ /* 0x002fcc0000410000 */
[----:B------:R1:W1:Y:S01]  /*3ec0*/  MUFU.TANH R58, R0 ;  /* 0x00000000003a7308 */ /* 0x0002620000002400 */
[----:B------:R-:W-:Y:S01]  /*3ed0*/  HMMA.16816.F32.BF16 R32, R20, R110, R48 ;  /* 0x0000006e1420723c */ /* 0x000fe20000041830 */
[----:B-1----:R-:W-:-:S06]  /*3ee0*/  FMUL.FTZ R0, R67, c[0x0][0x320] ;  /* 0x0000c80043007a20 */ /* 0x002fcc0000410000 */
[----:B------:R1:W1:Y:S01]  /*3ef0*/  MUFU.TANH R54, R0 ;  /* 0x0000000000367308 */ /* 0x0002620000002400 */
[----:B------:R-:W-:Y:S01]  /*3f00*/  HMMA.16816.F32.BF16 R16, R16, R42, R24 ;  /* 0x0000002a1010723c */ /* 0x000fe20000041818 */
[----:B-1----:R-:W-:-:S06]  /*3f10*/  FMUL.FTZ R0, R60, c[0x0][0x320] ;  /* 0x0000c8003c007a20 */ /* 0x002fcc0000410000 */
[----:B------:R1:W1:Y:S01]  /*3f20*/  MUFU.TANH R52, R0 ;  /* 0x0000000000347308 */ /* 0x0002620000002400 */
[----:B------:R-:W-:Y:S01]  /*3f30*/  HMMA.16816.F32.BF16 R20, R4, R44, R28 ;  /* 0x0000002c0414723c */ /* 0x000fe2000004181c */
[----:B-1----:R-:W-:-:S06]  /*3f40*/  FMUL.FTZ R0, R61, c[0x0][0x320] ;  /* 0x0000c8003d007a20 */ /* 0x002fcc0000410000 */
[----:B------:R1:W1:Y:S02]  /*3f50*/  MUFU.TANH R53, R0 ;  /* 0x0000000000357308 */ /* 0x0002640000002400 */
[----:B-1----:R-:W-:-:S06]  /*3f60*/  FMUL.FTZ R0, R62, c[0x0][0x320] ;  /* 0x0000c8003e007a20 */ /* 0x002fcc0000410000 */
[----:B------:R1:W1:Y:S02]  /*3f70*/  MUFU.TANH R40, R0 ;  /* 0x0000000000287308 */ /* 0x0002640000002400 */
        /* <DEDUP_REMOVED lines=35> */
[----:B------:R-:W-:Y:S01]  /*41b0*/  BSSY B0, `(.L_x_73) ;  /* 0x0000022000007945 */ /* 0x000fe20003800000 */
[----:B-1----:R-:W-:-:S06]  /*41c0*/  FMUL.FTZ R0, R7, c[0x0][0x320] ;  /* 0x0000c80007007a20 */ /* 0x002fcc0000410000 */
[----:B------:R1:W1:Y:S01]  /*41d0*/  MUFU.TANH R22, R0 ;  /* 0x0000000000167308 */ /* 0x0002620000002400 */
[----:B------:R-:W-:Y:S06]  /*41e0*/  BAR.SYNC.DEFER_BLOCKING 0x0 ;  /* 0x0000000000007b1d */ /* 0x000fec0000010000 */
[----:B------:R-:W-:Y:S05]  /*41f0*/  @!P0 BRA `(.L_x_74) ;  /* 0x000001d000008947 */ /* 0x000fea0003800000 */
[----:B-1234-:R-:W-:Y:S01]  /*4200*/  IADD3 R0, R246, -0x2, RZ ;  /* 0xfffffffef6007810 */ /* 0x01efe20007ffe0ff */
[C---:B------:R-:W-:Y:S01]  /*4210*/  IMAD.SHL.U32 R10, R152.reuse, 0x20, RZ ;  /* 0x00000020980a7824 */ /* 0x040fe200078e00ff */
[----:B------:R-:W-:Y:S02]  /*4220*/  SHF.L.U64.HI R11, R152, 0x5, R153 ;  /* 0x00000005980b7819 */ /* 0x000fe40000010299 */
[----:B------:R-:W-:-:S05]  /*4230*/  SHF.R.S32.HI R2, RZ, 0x1f, R0 ;  /* 0x0000001fff027819 */ /* 0x000fca0000011400 */
[----:B------:R-:W-:Y:S02]  /*4240*/  IMAD R4, R2, c[0x0][0x1e0], RZ ;  /* 0x0000780002047a24 */ /* 0x000fe400078e02ff */
[----:B------:R-:W-:-:S04]  /*4250*/  IMAD.WIDE.U32 R2, R0, c[0x0][0x1e0], RZ ;  /* 0x0000780000027a25 */ /* 0x000fc800078e00ff */
[----:B------:R-:W-:-:S04]  /*4260*/  IMAD R0, R0, c[0x0][0x1e4], R4 ;  /* 0x0000790000007a24 */ /* 0x000fc800078e0204 */
[----:B------:R-:W-:Y:S02]  /*4270*/  IMAD.IADD R0, R3, 0x1, R0 ;  /* 0x0000000103007824 */ /* 0x000fe400078e0200 */
[----:B------:R-:W-:-:S04]  /*4280*/  IMAD.WIDE.U32 R2, R2, 0x50, R112 ;  /* 0x0000005002027825 */ /* 0x000fc800078e0070 */
[----:B------:R-:W-:Y:S01]  /*4290*/  IMAD R0, R0, 0x50, RZ ;  /* 0x0000005000007824 */ /* 0x000fe200078e02ff */
[----:B------:R-:W-:-:S04]  /*42a0*/  LEA R8, P0, R2, c[0x0][0x1c8], 0x1 ;  /* 0x0000720002087a11 */ /* 0x000fc800078008ff */
[----:B------:R-:W-:Y:S02]  /*42b0*/  IADD3 R0, R3, R0, RZ ;  /* 0x0000000003007210 */ /* 0x000fe40007ffe0ff */
[----:B------:R-:W-:Y:S02]  /*42c0*/  IADD3 R6, P2, R10, R8, RZ ;  /* 0x000000080a067210 */ /* 0x000fe40007f5e0ff */
[----:B------:R-:W-:Y:S02]  /*42d0*/  LEA.HI.X R9, R2, c[0x0][0x1cc], R0, 0x1, P0 ;  /* 0x0000730002097a11 */ /* 0x000fe400000f0c00 */
[----:B------:R-:W-:-:S03]  /*42e0*/  IADD3 R4, P0, R6, R10, RZ ;  /* 0x0000000a06047210 */ /* 0x000fc60007f1e0ff */
[----:B------:R-:W-:Y:S01]  /*42f0*/  IMAD.X R7, R11, 0x1, R9, P2 ;  /* 0x000000010b077824 */ /* 0x000fe200010e0609 */
[-C--:B------:R-:W-:Y:S01]  /*4300*/  IADD3 R2, P2, R4, R10.reuse, RZ ;  /* 0x0000000a04027210 */ /* 0x080fe20007f5e0ff */
[----:B------:R-:W-:Y:S01]  /*4310*/  @!PT LDS RZ, [RZ] ;  /* 0x00000000fffff984 */ /* 0x000fe20000000800 */
[----:B------:R-:W-:Y:S01]  /*4320*/  @!PT LDS RZ, [RZ] ;  /* 0x00000000fffff984 */ /* 0x000fe20000000800 */
[----:B------:R-:W-:Y:S01]  /*4330*/  @!PT LDS RZ, [RZ] ;  /* 0x00000000fffff984 */ /* 0x000fe20000000800 */
[----:B------:R1:W-:Y:S03]  /*4340*/  LDGSTS.E.BYPASS.LTC128B.128 [R213+0x2900], [R8.64], !P1 ;  /* 0x0290000008d57fae */ /* 0x0003e6000c901d48 */
[----:B------:R-:W-:Y:S01]  /*4350*/  IADD3.X R5, R7, R11, RZ, P0, !PT ;  /* 0x0000000b07057210 */ /* 0x000fe200007fe4ff */
[----:B------:R1:W-:Y:S01]  /*4360*/  LDGSTS.E.BYPASS.LTC128B.128 [R213+0x3100], [R6.64], !P1 ;  /* 0x0310000006d57fae */ /* 0x0003e2000c901d48 */
[----:B------:R-:W-:-:S03]  /*4370*/  IADD3 R10, P0, R2, R10, RZ ;  /* 0x0000000a020a7210 */ /* 0x000fc60007f1e0ff */
[----:B------:R-:W-:Y:S01]  /*4380*/  IMAD.X R3, R5, 0x1, R11, P2 ;  /* 0x0000000105037824 */ /* 0x000fe200010e060b */
[----:B------:R1:W-:Y:S04]  /*4390*/  LDGSTS.E.BYPASS.LTC128B.128 [R213+0x3900], [R4.64], !P1 ;  /* 0x0390000004d57fae */ /* 0x0003e8000c901d48 */
[----:B------:R-:W-:Y:S01]  /*43a0*/  IADD3.X R11, R3, R11, RZ, P0, !PT ;  /* 0x0000000b030b7210 */ /* 0x000fe200007fe4ff */
[----:B------:R1:W-:Y:S04]  /*43b0*/  LDGSTS.E.BYPASS.LTC128B.128 [R213+0x4100], [R2.64], !P1 ;  /* 0x0410000002d57fae */ /* 0x0003e8000c901d48 */
[----:B------:R1:W-:Y:S02]  /*43c0*/  LDGSTS.E.BYPASS.LTC128B.128 [R213+0x4900], [R10.64], !P1 ;  /* 0x049000000ad57fae */ /* 0x0003e4000c901d48 */
.L_x_74:
[----:B--234-:R-:W-:Y:S05]  /*43d0*/  BSYNC B0 ;  /* 0x0000000000007941 */ /* 0x01cfea0003800000 */
.L_x_73:
[----:B-1----:R-:W2:Y:S04]  /*43e0*/  LDL R0, [R1+0x4c] ;  /* 0x00004c0001007983 */ /* 0x002ea80000100800 */
[----:B------:R-:W0:Y:S01]  /*43f0*/  LDGDEPBAR ;  /* 0x00000000000079af */ /* 0x000e220000000000 */
[----:B--2---:R-:W-:-:S04]  /*4400*/  IADD3 R0, -R0, R89, R90 ;  /* 0x0000005900007210 */ /* 0x004fc80007ffe15a */
[C---:B------:R-:W-:Y:S02]  /*4410*/  ISETP.GT.AND P2, PT, R0.reuse, RZ, PT ;  /* 0x000000ff0000720c */ /* 0x040fe40003f44270 */
[C---:B------:R-:W-:Y:S02]  /*4420*/  ISETP.GT.AND P0, PT, R0.reuse, 0x1, PT ;  /* 0x000000010000780c */ /* 0x040fe40003f04270 */
[----:B------:R-:W-:Y:S02]  /*4430*/  ISETP.GT.AND P6, PT, R0, 0x8, PT ;  /* 0x000000080000780c */ /* 0x000fe40003fc4270 */
[----:B------:R-:W-:Y:S02]  /*4440*/  FSEL R8, R151, -INF , P2 ;  /* 0xff80000097087808 */ /* 0x000fe40001000000 */
[----:B------:R-:W-:Y:S02]  /*4450*/  FSEL R25, R150, -INF , P0 ;  /* 0xff80000096197808 */ /* 0x000fe40000000000 */
[----:B------:R-:W-:-:S02]  /*4460*/  ISETP.GT.AND P5, PT, R0, 0x9, PT ;  /* 0x000000090000780c */ /* 0x000fc40003fa4270 */
[----:B------:R-:W-:Y:S02]  /*4470*/  FSEL R9, R147, -INF , P2 ;  /* 0xff80000093097808 */ /* 0x000fe40001000000 */
[----:B------:R-:W-:Y:S02]  /*4480*/  FSEL R10, R146, -INF , P0 ;  /* 0xff800000920a7808 */ /* 0x000fe40000000000 */
[----:B------:R-:W-:Y:S02]  /*4490*/  FSEL R26, R145, -INF , P6 ;  /* 0xff800000911a7808 */ /* 0x000fe40003000000 */
[----:B------:R-:W-:Y:S02]  /*44a0*/  FMNMX.FTZ R2, R8, R25, !PT ;  /* 0x0000001908027209 */ /* 0x000fe40007810000 */
[----:B------:R-:W-:Y:S02]  /*44b0*/  ISETP.GT.AND P4, PT, R0, 0x10, PT ;  /* 0x000000100000780c */ /* 0x000fe40003f84270 */
[----:B------:R-:W-:-:S02]  /*44c0*/  FSEL R11, R136, -INF , P6 ;  /* 0xff800000880b7808 */ /* 0x000fc40003000000 */
[----:B------:R-:W-:Y:S02]  /*44d0*/  FSEL R27, R143, -INF , P5 ;  /* 0xff8000008f1b7808 */ /* 0x000fe40002800000 */
[----:B------:R-:W-:Y:S02]  /*44e0*/  FMNMX.FTZ R3, R9, R10, !PT ;  /* 0x0000000a09037209 */ /* 0x000fe40007810000 */
[----:B------:R-:W-:Y:S02]  /*44f0*/  FMNMX.FTZ R2, R26, R2, !PT ;  /* 0x000000021a027209 */ /* 0x000fe40007810000 */
[----:B------:R-:W-:Y:S02]  /*4500*/  FSEL R71, R93, -INF , P4 ;  /* 0xff8000005d477808 */ /* 0x000fe40002000000 */
[----:B------:R-:W-:Y:S02]  /*4510*/  ISETP.GT.AND P3, PT, R0, 0x11, PT ;  /* 0x000000110000780c */ /* 0x000fe40003f64270 */
[----:B------:R-:W-:-:S02]  /*4520*/  FSEL R12, R135, -INF , P5 ;  /* 0xff800000870c7808 */ /* 0x000fc40002800000 */
[----:B------:R-:W-:Y:S02]  /*4530*/  FSEL R93, R132, -INF , P4 ;  /* 0xff800000845d7808 */ /* 0x000fe40002000000 */
[----:B------:R-:W-:Y:S02]  /*4540*/  FMNMX.FTZ R3, R11, R3, !PT ;  /* 0x000000030b037209 */ /* 0x000fe40007810000 */
[----:B------:R-:W-:Y:S02]  /*4550*/  FMNMX.FTZ R2, R27, R2, !PT ;  /* 0x000000021b027209 */ /* 0x000fe40007810000 */
[----:B------:R-:W-:Y:S02]  /*4560*/  FSEL R13, R141, -INF , P2 ;  /* 0xff8000008d0d7808 */ /* 0x000fe40001000000 */
[----:B------:R-:W-:Y:S02]  /*4570*/  FSEL R32, R149, -INF , P2 ;  /* 0xff80000095207808 */ /* 0x000fe40001000000 */
[----:B------:R-:W-:-:S02]  /*4580*/  ISETP.GT.AND P2, PT, R0, 0x18, PT ;  /* 0x000000180000780c */ /* 0x000fc40003f44270 */
[----:B------:R-:W-:Y:S02]  /*4590*/  FSEL R14, R142, -INF , P0 ;  /* 0xff8000008e0e7808 */ /* 0x000fe40000000000 */
[----:B------:R-:W-:Y:S02]  /*45a0*/  FSEL R33, R148, -INF , P0 ;  /* 0xff80000094217808 */ /* 0x000fe40000000000 */
[----:B------:R-:W-:Y:S02]  /*45b0*/  FSEL R36, R118, -INF , P4 ;  /* 0xff80000076247808 */ /* 0x000fe40002000000 */
[----:B------:R-:W-:Y:S02]  /*45c0*/  FSEL R94, R129, -INF , P3 ;  /* 0xff800000815e7808 */ /* 0x000fe40001800000 */
[----:B------:R-:W-:Y:S02]  /*45d0*/  FMNMX.FTZ R3, R12, R3, !PT ;  /* 0x000000030c037209 */ /* 0x000fe40007810000 */
[----:B------:R-:W-:-:S02]  /*45e0*/  FMNMX.FTZ R2, R93, R2, !PT ;  /* 0x000000025d027209 */ /* 0x000fc40007810000 */
[----:B------:R-:W-:Y:S02]  /*45f0*/  ISETP.GT.AND P0, PT, R0, 0x19, PT ;  /* 0x000000190000780c */ /* 0x000fe40003f04270 */
[----:B------:R-:W-:Y:S02]  /*4600*/  FSEL R37, R117, -INF , P3 ;  /* 0xff80000075257808 */ /* 0x000fe40001800000 */
[----:B------:R-:W-:Y:S02]  /*4610*/  FSEL R95, R116, -INF , P2 ;  /* 0xff800000745f7808 */ /* 0x000fe40001000000 */
[----:B------:R-:W-:Y:S02]  /*4620*/  FMNMX.FTZ R3, R36, R3, !PT ;  /* 0x0000000324037209 */ /* 0x000fe40007810000 */
[----:B------:R-:W-:Y:S02]  /*4630*/  FMNMX.FTZ R2, R94, R2, !PT ;  /* 0x000000025e027209 */ /* 0x000fe40007810000 */
[----:B------:R-:W-:-:S02]  /*4640*/  FSEL R15, R125, -INF , P6 ;  /* 0xff8000007d0f7808 */ /* 0x000fc40003000000 */
[----:B------:R-:W-:Y:S02]  /*4650*/  FSEL R34, R140, -INF , P6 ;  /* 0xff8000008c227808 */ /* 0x000fe40003000000 */
[----:B------:R-:W-:Y:S02]  /*4660*/  FSEL R24, R128, -INF , P5 ;  /* 0xff80000080187808 */ /* 0x000fe40002800000 */
[----:B------:R-:W-:Y:S02]  /*4670*/  FSEL R35, R139, -INF , P5 ;  /* 0xff8000008b237808 */ /* 0x000fe40002800000 */
[----:B------:R-:W-:Y:S02]  /*4680*/  FSEL R101, R124, -INF , P4 ;  /* 0xff8000007c657808 */ /* 0x000fe40002000000 */
[----:B------:R-:W-:Y:S02]  /*4690*/  FSEL R72, R114, -INF , P3 ;  /* 0xff80000072487808 */ /* 0x000fe40001800000 */
        /* <DEDUP_REMOVED lines=8> */
[C---:B------:R-:W-:Y:S02]  /*4720*/  ISETP.GT.AND P6, PT, R0.reuse, 0x20, PT ;  /* 0x000000200000780c */ /* 0x040fe40003fc4270 */
[C---:B------:R-:W-:Y:S02]  /*4730*/  ISETP.GT.AND P5, PT, R0.reuse, 0x21, PT ;  /* 0x000000210000780c */ /* 0x040fe40003fa4270 */
[C---:B------:R-:W-:Y:S02]  /*4740*/  ISETP.GT.AND P4, PT, R0.reuse, 0x28, PT ;  /* 0x000000280000780c */ /* 0x040fe40003f84270 */
[C---:B------:R-:W-:Y:S02]  /*4750*/  ISETP.GT.AND P3, PT, R0.reuse, 0x29, PT ;  /* 0x000000290000780c */ /* 0x040fe40003f64270 */
[----:B------:R-:W-:-:S02]  /*4760*/  ISETP.GT.AND P2, PT, R0, 0x30, PT ;  /* 0x000000300000780c */ /* 0x000fc40003f44270 */
[----:B------:R-:W-:Y:S02]  /*4770*/  ISETP.GT.AND P0, PT, R0, 0x31, PT ;  /* 0x000000310000780c */ /* 0x000fe40003f04270 */
[----:B------:R-:W-:Y:S02]  /*4780*/  FMNMX.FTZ R3, R37, R3, !PT ;  /* 0x0000000325037209 */ /* 0x000fe40007810000 */
[----:B------:R-:W-:Y:S02]  /*4790*/  FMNMX.FTZ R2, R95, R2, !PT ;  /* 0x000000025f027209 */ /* 0x000fe40007810000 */
        /* <DEDUP_REMOVED lines=24> */
[C---:B------:R-:W-:Y:S02]  /*4920*/  ISETP.GT.AND P6, PT, R0.reuse, 0x38, PT ;  /* 0x000000380000780c */ /* 0x040fe40003fc4270 */
[C---:B------:R-:W-:Y:S02]  /*4930*/  ISETP.GT.AND P5, PT, R0.reuse, 0x39, PT ;  /* 0x000000390000780c */ /* 0x040fe40003fa4270 */
[----:B------:R-:W-:-:S02]  /*4940*/  ISETP.GT.AND P4, PT, R0, 0x40, PT ;  /* 0x000000400000780c */ /* 0x000fc40003f84270 */
[C---:B------:R-:W-:Y:S02]  /*4950*/  ISETP.GT.AND P3, PT, R0.reuse, 0x41, PT ;  /* 0x000000410000780c */ /* 0x040fe40003f64270 */
[C---:B------:R-:W-:Y:S02]  /*4960*/  ISETP.GT.AND P2, PT, R0.reuse, 0x48, PT ;  /* 0x000000480000780c */ /* 0x040fe40003f44270 */
[----:B------:R-:W-:Y:S02]  /*4970*/  ISETP.GT.AND P0, PT, R0, 0x49, PT ;  /* 0x000000490000780c */ /* 0x000fe40003f04270 */
        /* <DEDUP_REMOVED lines=18> */
[----:B------:R-:W-:Y:S02]  /*4aa0*/  FSEL R135, R57, -INF , P6 ;  /* 0xff80000039877808 */ /* 0x000fe40003000000 */
[----:B------:R-:W-:Y:S02]  /*4ab0*/  FMNMX.FTZ R0, R148, R0, !PT ;  /* 0x0000000094007209 */ /* 0x000fe40007810000 */
[----:B------:R-:W-:-:S02]  /*4ac0*/  FMNMX.FTZ R2, R136, R2, !PT ;  /* 0x0000000288027209 */ /* 0x000fc40007810000 */
[----:B------:R-:W-:Y:S02]  /*4ad0*/  FMNMX.FTZ R3, R92, R3, !PT ;  /* 0x000000035c037209 */ /* 0x000fe40007810000 */
[----:B------:R-:W-:Y:S02]  /*4ae0*/  FSEL R146, R52, -INF , P6 ;  /* 0xff80000034927808 */ /* 0x000fe40003000000 */
[----:B------:R-:W-:Y:S02]  /*4af0*/  FSEL R152, R56, -INF , P5 ;  /* 0xff80000038987808 */ /* 0x000fe40002800000 */
[----:B------:R-:W-:Y:S02]  /*4b00*/  FMNMX.FTZ R0, R147, R0, !PT ;  /* 0x0000000093007209 */ /* 0x000fe40007810000 */
[----:B------:R-:W-:Y:S02]  /*4b10*/  FMNMX.FTZ R2, R135, R2, !PT ;  /* 0x0000000287027209 */ /* 0x000fe40007810000 */
[----:B------:R-:W-:-:S02]  /*4b20*/  FMNMX.FTZ R3, R126, R3, !PT ;  /* 0x000000037e037209 */ /* 0x000fc40007810000 */
[----:B------:R-:W-:Y:S02]  /*4b30*/  FSEL R145, R53, -INF , P5 ;  /* 0xff80000035917808 */ /* 0x000fe40002800000 */
[----:B------:R-:W-:Y:S02]  /*4b40*/  FSEL R174, R30, -INF , P4 ;  /* 0xff8000001eae7808 */ /* 0x000fe40002000000 */
[----:B------:R-:W-:Y:S02]  /*4b50*/  FMNMX.FTZ R0, R146, R0, !PT ;  /* 0x0000000092007209 */ /* 0x000fe40007810000 */
[----:B------:R-:W-:Y:S02]  /*4b60*/  FMNMX.FTZ R2, R152, R2, !PT ;  /* 0x0000000298027209 */ /* 0x000fe40007810000 */
[----:B------:R-:W-:Y:S02]  /*4b70*/  FMNMX.FTZ R3, R127, R3, !PT ;  /* 0x000000037f037209 */ /* 0x000fe40007810000 */
[----:B------:R-:W-:-:S02]  /*4b80*/  FSEL R215, R20, -INF , P4 ;  /* 0xff80000014d77808 */ /* 0x000fc40002000000 */
[----:B------:R-:W-:Y:S02]  /*4b90*/  FSEL R177, R31, -INF , P3 ;  /* 0xff8000001fb17808 */ /* 0x000fe40001800000 */
[----:B------:R-:W-:Y:S02]  /*4ba0*/  FMNMX.FTZ R0, R145, R0, !PT ;  /* 0x0000000091007209 */ /* 0x000fe40007810000 */
[----:B------:R-:W-:Y:S02]  /*4bb0*/  FMNMX.FTZ R2, R174, R2, !PT ;  /* 0x00000002ae027209 */ /* 0x000fe40007810000 */
[----:B------:R-:W-:Y:S02]  /*4bc0*/  FMNMX.FTZ R3, R128, R3, !PT ;  /* 0x0000000380037209 */ /* 0x000fe40007810000 */
[----:B------:R-:W-:Y:S02]  /*4bd0*/  FSEL R218, R21, -INF , P3 ;  /* 0xff80000015da7808 */ /* 0x000fe40001800000 */
[----:B------:R-:W-:-:S02]  /*4be0*/  FSEL R176, R18, -INF , P2 ;  /* 0xff80000012b07808 */ /* 0x000fc40001000000 */
[----:B------:R-:W-:Y:S02]  /*4bf0*/  FMNMX.FTZ R0, R215, R0, !PT ;  /* 0x00000000d7007209 */ /* 0x000fe40007810000 */
[----:B------:R-:W-:Y:S02]  /*4c00*/  FMNMX.FTZ R2, R177, R2, !PT ;  /* 0x00000002b1027209 */ /* 0x000fe40007810000 */
[----:B------:R-:W-:Y:S02]  /*4c10*/  FMNMX.FTZ R4, R129, R3, !PT ;  /* 0x0000000381047209 */ /* 0x000fe40007810000 */
[----:B------:R-:W-:Y:S02]  /*4c20*/  FSEL R212, R16, -INF , P2 ;  /* 0xff80000010d47808 */ /* 0x000fe40001000000 */
[----:B------:R-:W-:Y:S02]  /*4c30*/  FSEL R182, R19, -INF , P0 ;  /* 0xff80000013b67808 */ /* 0x000fe40000000000 */
[----:B------:R-:W-:-:S02]  /*4c40*/  FMNMX.FTZ R0, R218, R0, !PT ;  /* 0x00000000da007209 */ /* 0x000fc40007810000 */
[----:B------:R-:W-:Y:S02]  /*4c50*/  FMNMX.FTZ R3, R176, R2, !PT ;  /* 0x00000002b0037209 */ /* 0x000fe40007810000 */
[----:B------:R-:W-:Y:S02]  /*4c60*/  FMNMX.FTZ R2, R153, R4, !PT ;  /* 0x0000000499027209 */ /* 0x000fe40007810000 */
[----:B------:R-:W-:Y:S02]  /*4c70*/  FSEL R189, R17, -INF , P0 ;  /* 0xff80000011bd7808 */ /* 0x000fe40000000000 */
[----:B------:R-:W-:Y:S01]  /*4c80*/  FMNMX.FTZ R0, R212, R0, !PT ;  /* 0x00000000d4007209 */ /* 0x000fe20007810000 */
[----:B------:R-:W-:Y:S01]  /*4c90*/  LDSM.16.MT88.4 R16, [R197] ;  /* 0x00000000c510783b */ /* 0x000fe20000004200 */
[----:B------:R-:W-:Y:S02]  /*4ca0*/  FMNMX.FTZ R4, R182, R3, !PT ;  /* 0x00000003b6047209 */ /* 0x000fe40007810000 */
[----:B------:R-:W-:-:S02]  /*4cb0*/  FMNMX.FTZ R5, R32, R33, !PT ;  /* 0x0000002120057209 */ /* 0x000fc40007810000 */
[----:B------:R-:W-:Y:S01]  /*4cc0*/  FMNMX.FTZ R3, R189, R0, !PT ;  /* 0x00000000bd037209 */ /* 0x000fe20007810000 */
[----:B------:R-:W1:Y:S01]  /*4cd0*/  SHFL.BFLY PT, R7, R4, 0x2, 0x1f ;  /* 0x0c401f0004077f89 */ /* 0x000e6200000e0000 */
[----:B------:R-:W-:Y:S02]  /*4ce0*/  FMNMX.FTZ R0, R34, R5, !PT ;  /* 0x0000000522007209 */ /* 0x000fe40007810000 */
[----:B------:R-:W-:Y:S01]  /*4cf0*/  FSEL R151, R40, -INF , P6 ;  /* 0xff80000028977808 */ /* 0x000fe20003000000 */
[----:B------:R-:W2:Y:S01]  /*4d00*/  SHFL.BFLY PT, R6, R3, 0x2, 0x1f ;  /* 0x0c401f0003067f89 */ /* 0x000ea200000e0000 */
[----:B------:R-:W-:Y:S02]  /*4d10*/  FMNMX.FTZ R0, R35, R0, !PT ;  /* 0x0000000023007209 */ /* 0x000fe40007810000 */
[----:B------:R-:W-:Y:S02]  /*4d20*/  FMNMX.FTZ R2, R154, R2, !PT ;  /* 0x000000029a027209 */ /* 0x000fe40007810000 */
[----:B------:R-:W-:-:S02]  /*4d30*/  FMNMX.FTZ R0, R101, R0, !PT ;  /* 0x0000000065007209 */ /* 0x000fc40007810000 */
[----:B------:R-:W-:Y:S02]  /*4d40*/  FSEL R139, R48, -INF , P5 ;  /* 0xff800000308b7808 */ /* 0x000fe40002800000 */
[----:B------:R-:W-:Y:S02]  /*4d50*/  FMNMX.FTZ R0, R102, R0, !PT ;  /* 0x0000000066007209 */ /* 0x000fe40007810000 */
[----:B------:R-:W-:Y:S02]  /*4d60*/  FMNMX.FTZ R2, R151, R2, !PT ;  /* 0x0000000297027209 */ /* 0x000fe40007810000 */
[----:B------:R-:W-:Y:S02]  /*4d70*/  FMNMX.FTZ R0, R103, R0, !PT ;  /* 0x0000000067007209 */ /* 0x000fe40007810000 */
[----:B------:R-:W-:Y:S02]  /*4d80*/  FSEL R188, R29, -INF , P4 ;  /* 0xff8000001dbc7808 */ /* 0x000fe40002000000 */
[----:B------:R-:W-:-:S02]  /*4d90*/  FMNMX.FTZ R2, R139, R2, !PT ;  /* 0x000000028b027209 */ /* 0x000fc40007810000 */
[----:B------:R-:W-:Y:S02]  /*4da0*/  FMNMX.FTZ R5, R120, R0, !PT ;  /* 0x0000000078057209 */ /* 0x000fe40007810000 */
[----:B------:R-:W-:Y:S02]  /*4db0*/  FSEL R191, R28, -INF , P3 ;  /* 0xff8000001cbf7808 */ /* 0x000fe40001800000 */
[----:B------:R-:W-:Y:S01]  /*4dc0*/  FMNMX.FTZ R2, R188, R2, !PT ;  /* 0x00000002bc027209 */ /* 0x000fe20007810000 */
[----:B------:R-:W-:Y:S01]  /*4dd0*/  LDSM.16.MT88.4 R28, [R198] ;  /* 0x00000000c61c783b */ /* 0x000fe20000004200 */
[----:B-1----:R-:W-:Y:S02]  /*4de0*/  FMNMX.FTZ R0, R4, R7, !PT ;  /* 0x0000000704007209 */ /* 0x002fe40007810000 */
[----:B------:R-:W-:Y:S02]  /*4df0*/  FMNMX.FTZ R4, R134, R5, !PT ;  /* 0x0000000586047209 */ /* 0x000fe40007810000 */
[----:B------:R-:W-:-:S02]  /*4e00*/  FSEL R216, R23, -INF , P2 ;  /* 0xff80000017d87808 */ /* 0x000fc40001000000 */
[----:B------:R-:W-:Y:S02]  /*4e10*/  FMNMX.FTZ R2, R191, R2, !PT ;  /* 0x00000002bf027209 */ /* 0x000fe40007810000 */
[----:B--2---:R-:W-:Y:S02]  /*4e20*/  FMNMX.FTZ R3, R3, R6, !PT ;  /* 0x0000000603037209 */ /* 0x004fe40007810000 */
[----:B------:R-:W1:Y:S01]  /*4e30*/  SHFL.BFLY PT, R6, R0, 0x1, 0x1f ;  /* 0x0c201f0000067f89 */ /* 0x000e6200000e0000 */
[----:B------:R-:W-:Y:S02]  /*4e40*/  FMNMX.FTZ R4, R137, R4, !PT ;  /* 0x0000000489047209 */ /* 0x000fe40007810000 */
[----:B------:R-:W-:Y:S01]  /*4e50*/  FSEL R220, R22, -INF , P0 ;  /* 0xff80000016dc7808 */ /* 0x000fe20000000000 */
[----:B------:R-:W-:Y:S01]  /*4e60*/  SHFL.BFLY PT, R7, R3, 0x1, 0x1f ;  /* 0x0c201f0003077f89 */ /* 0x000fe200000e0000 */
[----:B------:R-:W-:Y:S02]  /*4e70*/  FMNMX.FTZ R2, R216, R2, !PT ;  /* 0x00000002d8027209 */ /* 0x000fe40007810000 */
[----:B------:R-:W-:Y:S01]  /*4e80*/  FMNMX.FTZ R4, R138, R4, !PT ;  /* 0x000000048a047209 */ /* 0x000fe20007810000 */
[----:B------:R-:W-:Y:S01]  /*4e90*/  LDSM.16.MT88.4 R20, [R201] ;  /* 0x00000000c914783b */ /* 0x000fe20000004200 */
[----:B------:R-:W-:-:S02]  /*4ea0*/  FMNMX.FTZ R2, R220, R2, !PT ;  /* 0x00000002dc027209 */ /* 0x000fc40007810000 */
[----:B------:R-:W-:Y:S02]  /*4eb0*/  FMNMX.FTZ R4, R144, R4, !PT ;  /* 0x0000000490047209 */ /* 0x000fe40007810000 */
[----:B------:R-:W-:Y:S01]  /*4ec0*/  FSEL R149, R58, -INF , P6 ;  /* 0xff8000003a957808 */ /* 0x000fe20003000000 */
[----:B------:R-:W2:Y:S01]  /*4ed0*/  SHFL.BFLY PT, R5, R2, 0x2, 0x1f ;  /* 0x0c401f0002057f89 */ /* 0x000ea200000e0000 */
[----:B------:R-:W-:Y:S02]  /*4ee0*/  FMNMX.FTZ R4, R219, R4, !PT ;  /* 0x00000004db047209 */ /* 0x000fe40007810000 */
[----:B------:R-:W-:Y:S02]  /*4ef0*/  FSEL R150, R54, -INF , P5 ;  /* 0xff80000036967808 */ /* 0x000fe40002800000 */
[----:B------:R-:W-:Y:S02]  /*4f00*/  FMNMX.FTZ R4, R192, R4, !PT ;  /* 0x00000004c0047209 */ /* 0x000fe40007810000 */
[----:B------:R-:W-:-:S02]  /*4f10*/  FSEL R214, R44, -INF , P4 ;  /* 0xff8000002cd67808 */ /* 0x000fc40002000000 */
[----:B------:R-:W-:Y:S02]  /*4f20*/  FMNMX.FTZ R4, R149, R4, !PT ;  /* 0x0000000495047209 */ /* 0x000fe40007810000 */
[----:B-1----:R-:W-:Y:S02]  /*4f30*/  FMNMX.FTZ R70, R0, R6, !PT ;  /* 0x0000000600467209 */ /* 0x002fe40007810000 */
[----:B------:R-:W-:Y:S02]  /*4f40*/  FMNMX.FTZ R0, R150, R4, !PT ;  /* 0x0000000496007209 */ /* 0x000fe40007810000 */
[----:B------:R-:W-:Y:S02]  /*4f50*/  FSEL R190, R43, -INF , P3 ;  /* 0xff8000002bbe7808 */ /* 0x000fe40001800000 */
[----:B------:R-:W-:Y:S02]  /*4f60*/  FMNMX.FTZ R0, R214, R0, !PT ;  /* 0x00000000d6007209 */ /* 0x000fe40007810000 */
[----:B------:R-:W-:-:S02]  /*4f70*/  FSEL R221, R41, -INF , P2 ;  /* 0xff80000029dd7808 */ /* 0x000fc40001000000 */
[----:B------:R-:W-:Y:S02]  /*4f80*/  FMNMX.FTZ R0, R190, R0, !PT ;  /* 0x00000000be007209 */ /* 0x000fe40007810000 */
[----:B------:R-:W-:Y:S02]  /*4f90*/  FSEL R222, R42, -INF , P0 ;  /* 0xff8000002ade7808 */ /* 0x000fe40000000000 */
[----:B--2---:R-:W-:Y:S01]  /*4fa0*/  FMNMX.FTZ R5, R2, R5, !PT ;  /* 0x0000000502057209 */ /* 0x004fe20007810000 */
[----:B------:R-:W-:Y:S01]  /*4fb0*/  LDSM.16.MT88.4 R40, [R200] ;  /* 0x00000000c828783b */ /* 0x000fe20000004200 */
[----:B------:R-:W-:Y:S02]  /*4fc0*/  FMNMX.FTZ R4, R221, R0, !PT ;  /* 0x00000000dd047209 */ /* 0x000fe40007810000 */
[----:B------:R-:W-:Y:S01]  /*4fd0*/  FMNMX.FTZ R68, R3, R7, !PT ;  /* 0x0000000703447209 */ /* 0x000fe20007810000 */
[----:B------:R-:W1:Y:S01]  /*4fe0*/  SHFL.BFLY PT, R6, R5, 0x1, 0x1f ;  /* 0x0c201f0005067f89 */ /* 0x000e6200000e0000 */
[----:B------:R-:W-:Y:S01]  /*4ff0*/  FMNMX.FTZ R4, R222, R4, !PT ;  /* 0x00000004de047209 */ /* 0x000fe20007810000 */
[C---:B------:R-:W-:Y:S01]  /*5000*/  FMUL.FTZ R3, R70.reuse, c[0x0][0x2d0] ;  /* 0x0000b40046037a20 */ /* 0x040fe20000410000 */
[----:B------:R-:W-:Y:S01]  /*5010*/  FSETP.NEU.FTZ.AND P3, PT, R70, -INF , PT ;  /* 0xff8000004600780b */ /* 0x000fe20003f7d000 */
[C---:B------:R-:W-:Y:S01]  /*5020*/  FMUL.FTZ R2, R68.reuse, c[0x0][0x2d0] ;  /* 0x0000b40044027a20 */ /* 0x040fe20000410000 */
[----:B------:R-:W-:Y:S01]  /*5030*/  FSETP.NEU.FTZ.AND P2, PT, R68, -INF , PT ;  /* 0xff8000004400780b */ /* 0x000fe20003f5d000 */
[----:B------:R-:W2:Y:S01]  /*5040*/  SHFL.BFLY PT, R7, R4, 0x2, 0x1f ;  /* 0x0c401f0004077f89 */ /* 0x000ea200000e0000 */
[----:B------:R-:W-:-:S02]  /*5050*/  FSEL R3, R3, RZ, P3 ;  /* 0x000000ff03037208 */ /* 0x000fc40001800000 */
[----:B------:R-:W-:-:S03]  /*5060*/  FSEL R2, R2, RZ, P2 ;  /* 0x000000ff02027208 */ /* 0x000fc60001000000 */
[----:B------:R-:W-:-:S04]  /*5070*/  FFMA.FTZ R0, R8, c[0x0][0x2d0], -R3 ;  /* 0x0000b40008007a23 */ /* 0x000fc80000010803 */
[----:B------:R3:W-:Y:S01]  /*5080*/  MUFU.EX2 R243, R0 ;  /* 0x0000000000f37308 */ /* 0x0007e20000000800 */
[----:B-1----:R-:W-:Y:S01]  /*5090*/  FMNMX.FTZ R5, R5, R6, !PT ;  /* 0x0000000605057209 */ /* 0x002fe20007810000 */
[----:B------:R-:W-:-:S03]  /*50a0*/  FFMA.FTZ R6, R11, c[0x0][0x2d0], -R2 ;  /* 0x0000b4000b067a23 */ /* 0x000fc60000010802 */
[----:B------:R-:W-:-:S03]  /*50b0*/  FSETP.NEU.FTZ.AND P0, PT, R5, -INF , PT ;  /* 0xff8000000500780b */ /* 0x000fc60003f1d000 */
[----:B------:R1:W-:Y:S01]  /*50c0*/  MUFU.EX2 R244, R6 ;  /* 0x0000000600f47308 */ /* 0x0003e20000000800 */
[----:B--2---:R-:W-:Y:S01]  /*50d0*/  FMNMX.FTZ R4, R4, R7, !PT ;  /* 0x0000000704047209 */ /* 0x004fe20007810000 */
[----:B---3--:R-:W-:-:S04]  /*50e0*/  FFMA.FTZ R0, R9, c[0x0][0x2d0], -R2 ;  /* 0x0000b40009007a23 */ /* 0x008fc80000010802 */
[----:B------:R-:W2:Y:S02]  /*50f0*/  SHFL.BFLY PT, R7, R4, 0x1, 0x1f ;  /* 0x0c201f0004077f89 */ /* 0x000ea400000e0000 */
[----:B------:R3:W-:Y:S01]  /*5100*/  MUFU.EX2 R242, R0 ;  /* 0x0000000000f27308 */ /* 0x0007e20000000800 */
[----:B-1----:R-:W-:-:S07]  /*5110*/  FFMA.FTZ R6, R12, c[0x0][0x2d0], -R2 ;  /* 0x0000b4000c067a23 */ /* 0x002fce0000010802 */
[----:B------:R-:W1:Y:S01]  /*5120*/  MUFU.EX2 R245, R6 ;  /* 0x0000000600f57308 */ /* 0x000e620000000800 */
[----:B---3--:R-:W-:-:S07]  /*5130*/  FFMA.FTZ R0, R10, c[0x0][0x2d0], -R2 ;  /* 0x0000b4000a007a23 */ /* 0x008fce0000010802 */
[----:B------:R3:W4:Y:S01]  /*5140*/  MUFU.EX2 R241, R0 ;  /* 0x0000000000f17308 */ /* 0x0007220000000800 */
[----:B--2---:R-:W-:Y:S01]  /*5150*/  FMNMX.FTZ R69, R4, R7, !PT ;  /* 0x0000000704457209 */ /* 0x004fe20007810000 */
[----:B------:R-:W-:-:S06]  /*5160*/  FFMA.FTZ R4, R26, c[0x0][0x2d0], -R3 ;  /* 0x0000b4001a047a23 */ /* 0x000fcc0000010803 */
[----:B------:R-:W-:Y:S01]  /*5170*/  MUFU.EX2 R230, R4 ;  /* 0x0000000400e67308 */ /* 0x000fe20000000800 */
[----:B-1----:R-:W-:Y:S01]  /*5180*/  F2FP.BF16.PACK_AB R10, R245, R244 ;  /* 0x000000f4f50a723e */ /* 0x002fe200000010ff */
[----:B---3--:R-:W-:Y:S01]  /*5190*/  FMUL.FTZ R0, R5, c[0x0][0x2d0] ;  /* 0x0000b40005007a20 */ /* 0x008fe20000410000 */
[----:B----4-:R-:W-:-:S04]  /*51a0*/  F2FP.BF16.PACK_AB R8, R241, R242 ;  /* 0x000000f2f108723e */ /* 0x010fc800000010ff */
[----:B------:R-:W-:Y:S02]  /*51b0*/  FSEL R0, R0, RZ, P0 ;  /* 0x000000ff00007208 */ /* 0x000fe40000000000 */
[----:B------:R-:W-:-:S03]  /*51c0*/  FSETP.NEU.FTZ.AND P0, PT, R69, -INF , PT ;  /* 0xff8000004500780b */ /* 0x000fc60003f1d000 */
[----:B------:R-:W-:-:S04]  /*51d0*/  FFMA.FTZ R6, R13, c[0x0][0x2d0], -R0 ;  /* 0x0000b4000d067a23 */ /* 0x000fc80000010800 */
[----:B------:R1:W-:Y:S02]  /*51e0*/  MUFU.EX2 R238, R6 ;  /* 0x0000000600ee7308 */ /* 0x0003e40000000800 */
[----:B-1----:R-:W-:-:S06]  /*51f0*/  FFMA.FTZ R6, R14, c[0x0][0x2d0], -R0 ;  /* 0x0000b4000e067a23 */ /* 0x002fcc0000010800 */
[----:B------:R1:W2:Y:S02]  /*5200*/  MUFU.EX2 R237, R6 ;  /* 0x0000000600ed7308 */ /* 0x0002a40000000800 */
[----:B-1----:R-:W-:Y:S01]  /*5210*/  FFMA.FTZ R6, R15, c[0x0][0x2d0], -R0 ;  /* 0x0000b4000f067a23 */ /* 0x002fe20000010800 */
[----:B--2---:R-:W-:-:S05]  /*5220*/  F2FP.BF16.PACK_AB R9, R237, R238 ;  /* 0x000000eeed09723e */ /* 0x004fca00000010ff */
[----:B------:R1:W-:Y:S02]  /*5230*/  MUFU.EX2 R239, R6 ;  /* 0x0000000600ef7308 */ /* 0x0003e40000000800 */
[----:B-1----:R-:W-:-:S06]  /*5240*/  FFMA.FTZ R6, R24, c[0x0][0x2d0], -R0 ;  /* 0x0000b40018067a23 */ /* 0x002fcc0000010800 */
[----:B------:R1:W2:Y:S02]  /*5250*/  MUFU.EX2 R240, R6 ;  /* 0x0000000600f07308 */ /* 0x0002a40000000800 */
[----:B-1----:R-:W-:Y:S01]  /*5260*/  FFMA.FTZ R6, R25, c[0x0][0x2d0], -R3 ;  /* 0x0000b40019067a23 */ /* 0x002fe20000010803 */
[----:B--2---:R-:W-:-:S05]  /*5270*/  F2FP.BF16.PACK_AB R11, R240, R239 ;  /* 0x000000eff00b723e */ /* 0x004fca00000010ff */
[----:B------:R1:W2:Y:S02]  /*5280*/  MUFU.EX2 R231, R6 ;  /* 0x0000000600e77308 */ /* 0x0002a40000000800 */
[C---:B------:R-:W-:Y:S08]  /*5290*/  HMMA.16816.F32.BF16 R80, R8.reuse, R16, RZ ;  /* 0x000000100850723c */ /* 0x040ff000000418ff */
[----:B------:R-:W-:Y:S01]  /*52a0*/  HMMA.16816.F32.BF16 R64, R8, R18, RZ ;  /* 0x000000120840723c */ /* 0x000fe200000418ff */
[----:B-1----:R-:W-:Y:S01]  /*52b0*/  FMUL.FTZ R6, R69, c[0x0][0x2d0] ;  /* 0x0000b40045067a20 */ /* 0x002fe20000410000 */
[----:B--2---:R-:W-:-:S06]  /*52c0*/  F2FP.BF16.PACK_AB R12, R231, R243 ;  /* 0x000000f3e70c723e */ /* 0x004fcc00000010ff */
[C---:B------:R-:W-:Y:S01]  /*52d0*/  HMMA.16816.F32.BF16 R76, R8.reuse, R20, RZ ;  /* 0x00000014084c723c */ /* 0x040fe200000418ff */
[----:B------:R-:W-:Y:S01]  /*52e0*/  FSEL R4, R6, RZ, P0 ;  /* 0x000000ff06047208 */ /* 0x000fe20000000000 */
[----:B------:R-:W-:Y:S02]  /*52f0*/  FFMA.FTZ R6, R27, c[0x0][0x2d0], -R3 ;  /* 0x0000b4001b067a23 */ /* 0x000fe40000010803 */
[----:B------:R-:W1:Y:S02]  /*5300*/  LDSM.16.MT88.4 R24, [R197+0x800] ;  /* 0x00080000c518783b */ /* 0x000e640000004200 */
[----:B------:R2:W3:Y:S02]  /*5310*/  MUFU.EX2 R233, R6 ;  /* 0x0000000600e97308 */ /* 0x0004e40000000800 */
[C---:B------:R-:W-:Y:S08]  /*5320*/  HMMA.16816.F32.BF16 R56, R8.reuse, R28, RZ ;  /* 0x0000001c0838723c */ /* 0x040ff000000418ff */
[----:B------:R-:W-:Y:S01]  /*5330*/  HMMA.16816.F32.BF16 R48, R8, R40, RZ ;  /* 0x000000280830723c */ /* 0x000fe200000418ff */
[----:B--2---:R-:W-:Y:S01]  /*5340*/  FFMA.FTZ R6, R32, c[0x0][0x2d0], -R4 ;  /* 0x0000b40020067a23 */ /* 0x004fe20000010804 */
[----:B---3--:R-:W-:-:S06]  /*5350*/  F2FP.BF16.PACK_AB R14, R233, R230 ;  /* 0x000000e6e90e723e */ /* 0x008fcc00000010ff */
[C---:B------:R-:W-:Y:S01]  /*5360*/  HMMA.16816.F32.BF16 R60, R8.reuse, R22, RZ ;  /* 0x00000016083c723c */ /* 0x040fe200000418ff */
[----:B------:R2:W-:Y:S07]  /*5370*/  MUFU.EX2 R228, R6 ;  /* 0x0000000600e47308 */ /* 0x0005ee0000000800 */
[C---:B------:R-:W-:Y:S08]  /*5380*/  HMMA.16816.F32.BF16 R52, R8.reuse, R30, RZ ;  /* 0x0000001e0834723c */ /* 0x040ff000000418ff */
[----:B------:R-:W-:Y:S01]  /*5390*/  HMMA.16816.F32.BF16 R44, R8, R42, RZ ;  /* 0x0000002a082c723c */ /* 0x000fe200000418ff */
[----:B--2---:R-:W-:-:S04]  /*53a0*/  FFMA.FTZ R6, R33, c[0x0][0x2d0], -R4 ;  /* 0x0000b40021067a23 */ /* 0x004fc80000010804 */
[----:B------:R2:W3:Y:S02]  /*53b0*/  MUFU.EX2 R7, R6 ;  /* 0x0000000600077308 */ /* 0x0004e40000000800 */
[----:B--2---:R-:W-:Y:S01]  /*53c0*/  FFMA.FTZ R6, R34, c[0x0][0x2d0], -R4 ;  /* 0x0000b40022067a23 */ /* 0x004fe20000010804 */
[----:B---3--:R-:W-:-:S05]  /*53d0*/  F2FP.BF16.PACK_AB R13, R7, R228 ;  /* 0x000000e4070d723e */ /* 0x008fca00000010ff */
[----:B------:R2:W-:Y:S02]  /*53e0*/  MUFU.EX2 R227, R6 ;  /* 0x0000000600e37308 */ /* 0x0005e40000000800 */
[----:B--2---:R-:W-:Y:S02]  /*53f0*/  FFMA.FTZ R6, R35, c[0x0][0x2d0], -R4 ;  /* 0x0000b40023067a23 */ /* 0x004fe40000010804 */
[----:B------:R-:W-:Y:S04]  /*5400*/  LDSM.16.MT88.4 R32, [R200+0x800] ;  /* 0x00080000c820783b */ /* 0x000fe80000004200 */
[----:B------:R2:W3:Y:S02]  /*5410*/  MUFU.EX2 R229, R6 ;  /* 0x0000000600e57308 */ /* 0x0004e40000000800 */
[----:B--2---:R-:W-:Y:S01]  /*5420*/  FFMA.FTZ R6, R36, c[0x0][0x2d0], -R2 ;  /* 0x0000b40024067a23 */ /* 0x004fe20000010802 */
[----:B---3--:R-:W-:-:S05]  /*5430*/  F2FP.BF16.PACK_AB R15, R229, R227 ;  /* 0x000000e3e50f723e */ /* 0x008fca00000010ff */
[----:B------:R2:W-:Y:S02]  /*5440*/  MUFU.EX2 R232, R6 ;  /* 0x0000000600e87308 */ /* 0x0005e40000000800 */
[C---:B------:R-:W-:Y:S08]  /*5450*/  HMMA.16816.F32.BF16 R88, R12.reuse, R16, RZ ;  /* 0x000000100c58723c */ /* 0x040ff000000418ff */
[----:B------:R-:W-:Y:S01]  /*5460*/  HMMA.16816.F32.BF16 R104, R12, R18, RZ ;  /* 0x000000120c68723c */ /* 0x000fe200000418ff */
[----:B------:R-:W3:Y:S01]  /*5470*/  LDSM.16.MT88.4 R16, [R198+0x800] ;  /* 0x00080000c610783b */ /* 0x000ee20000004200 */
[----:B--2---:R-:W-:-:S04]  /*5480*/  FFMA.FTZ R6, R37, c[0x0][0x2d0], -R2 ;  /* 0x0000b40025067a23 */ /* 0x004fc80000010802 */
[----:B------:R2:W4:Y:S02]  /*5490*/  MUFU.EX2 R236, R6 ;  /* 0x0000000600ec7308 */ /* 0x0005240000000800 */
[C---:B------:R-:W-:Y:S08]  /*54a0*/  HMMA.16816.F32.BF16 R84, R12.reuse, R20, RZ ;  /* 0x000000140c54723c */ /* 0x040ff000000418ff */
[----:B------:R-:W-:Y:S01]  /*54b0*/  HMMA.16816.F32.BF16 R112, R12, R22, RZ ;  /* 0x000000160c70723c */ /* 0x000fe200000418ff */
[----:B--2---:R-:W-:-:S07]  /*54c0*/  FFMA.FTZ R6, R38, c[0x0][0x2d0], -R2 ;  /* 0x0000b40026067a23 */ /* 0x004fce0000010802 */
[C---:B------:R-:W-:Y:S01]  /*54d0*/  HMMA.16816.F32.BF16 R20, R12.reuse, R40, RZ ;  /* 0x000000280c14723c */ /* 0x040fe200000418ff */
[----:B----4-:R-:W-:Y:S01]  /*54e0*/  F2FP.BF16.PACK_AB R8, R236, R232 ;  /* 0x000000e8ec08723e */ /* 0x010fe200000010ff */
[----:B------:R2:W-:Y:S06]  /*54f0*/  MUFU.EX2 R235, R6 ;  /* 0x0000000600eb7308 */ /* 0x0005ec0000000800 */
[C---:B------:R-:W-:Y:S08]  /*5500*/  HMMA.16816.F32.BF16 R96, R12.reuse, R42, RZ ;  /* 0x0000002a0c60723c */ /* 0x040ff000000418ff */
[----:B------:R-:W-:Y:S01]  /*5510*/  HMMA.16816.F32.BF16 R116, R12, R30, RZ ;  /* 0x0000001e0c74723c */ /* 0x000fe200000418ff */
[----:B--2---:R-:W-:-:S02]  /*5520*/  FFMA.FTZ R6, R39, c[0x0][0x2d0], -R2 ;  /* 0x0000b40027067a23 */ /* 0x004fc40000010802 */
[----:B------:R-:W2:Y:S02]  /*5530*/  LDSM.16.MT88.4 R36, [R201+0x800] ;  /* 0x00080000c924783b */ /* 0x000ea40000004200 */
[----:B------:R4:W5:Y:S02]  /*5540*/  MUFU.EX2 R234, R6 ;  /* 0x0000000600ea7308 */ /* 0x0009640000000800 */
[----:B----4-:R-:W-:Y:S01]  /*5550*/  FFMA.FTZ R6, R71, c[0x0][0x2d0], -R0 ;  /* 0x0000b40047067a23 */ /* 0x010fe20000010800 */
[----:B-----5:R-:W-:-:S05]  /*5560*/  F2FP.BF16.PACK_AB R10, R234, R235 ;  /* 0x000000ebea0a723e */ /* 0x020fca00000010ff */
[----:B------:R4:W-:Y:S02]  /*5570*/  MUFU.EX2 R224, R6 ;  /* 0x0000000600e07308 */ /* 0x0009e40000000800 */
[----:B----4-:R-:W-:-:S06]  /*5580*/  FFMA.FTZ R6, R72, c[0x0][0x2d0], -R0 ;  /* 0x0000b40048067a23 */ /* 0x010fcc0000010800 */
[----:B------:R4:W5:Y:S02]  /*5590*/  MUFU.EX2 R223, R6 ;  /* 0x0000000600df7308 */ /* 0x0009640000000800 */
[--C-:B----4-:R-:W-:Y:S01]  /*55a0*/  FFMA.FTZ R6, R73, c[0x0][0x2d0], -R0.reuse ;  /* 0x0000b40049067a23 */ /* 0x110fe20000010800 */
[----:B-----5:R-:W-:Y:S01]  /*55b0*/  F2FP.BF16.PACK_AB R9, R223, R224 ;  /* 0x000000e0df09723e */ /* 0x020fe200000010ff */
[----:B------:R-:W-:Y:S01]  /*55c0*/  HMMA.16816.F32.BF16 R72, R12, R28, RZ ;  /* 0x0000001c0c48723c */ /* 0x000fe200000418ff */
[----:B------:R-:W4:Y:S03]  /*55d0*/  LDSM.16.MT88.4 R28, [R198+0x1000] ;  /* 0x00100000c61c783b */ /* 0x000f260000004200 */
[----:B------:R5:W-:Y:S01]  /*55e0*/  MUFU.EX2 R226, R6 ;  /* 0x0000000600e27308 */ /* 0x000be20000000800 */
[----:B------:R-:W-:Y:S01]  /*55f0*/  LDSM.16.MT88.4 R12, [R197+0x1000] ;  /* 0x00100000c50c783b */ /* 0x000fe20000004200 */
[----:B-----5:R-:W-:-:S06]  /*5600*/  FFMA.FTZ R6, R92, c[0x0][0x2d0], -R0 ;  /* 0x0000b4005c067a23 */ /* 0x020fcc0000010800 */
[----:B------:R5:W1:Y:S02]  /*5610*/  MUFU.EX2 R225, R6 ;  /* 0x0000000600e17308 */ /* 0x000a640000000800 */
[----:B-----5:R-:W-:Y:S01]  /*5620*/  FFMA.FTZ R6, R93, c[0x0][0x2d0], -R3 ;  /* 0x0000b4005d067a23 */ /* 0x020fe20000010803 */
[----:B-1----:R-:W-:-:S05]  /*5630*/  F2FP.BF16.PACK_AB R11, R225, R226 ;  /* 0x000000e2e10b723e */ /* 0x002fca00000010ff */
[----:B------:R1:W-:Y:S02]  /*5640*/  MUFU.EX2 R195, R6 ;  /* 0x0000000600c37308 */ /* 0x0003e40000000800 */
[C---:B------:R-:W-:Y:S08]  /*5650*/  HMMA.16816.F32.BF16 R108, R8.reuse, R24, R80 ;  /* 0x00000018086c723c */ /* 0x040ff00000041850 */
[----:B---3--:R-:W-:Y:S01]  /*5660*/  HMMA.16816.F32.BF16 R80, R8, R16, R56 ;  /* 0x000000100850723c */ /* 0x008fe20000041838 */
[----:B-1----:R-:W-:-:S04]  /*5670*/  FFMA.FTZ R6, R94, c[0x0][0x2d0], -R3 ;  /* 0x0000b4005e067a23 */ /* 0x002fc80000010803 */
[----:B------:R1:W3:Y:S03]  /*5680*/  MUFU.EX2 R194, R6 ;  /* 0x0000000600c27308 */ /* 0x0002e60000000800 */
[C---:B------:R-:W-:Y:S08]  /*5690*/  HMMA.16816.F32.BF16 R64, R8.reuse, R26, R64 ;  /* 0x0000001a0840723c */ /* 0x040ff00000041840 */
[----:B--2---:R-:W-:Y:S01]  /*56a0*/  HMMA.16816.F32.BF16 R60, R8, R38, R60 ;  /* 0x00000026083c723c */ /* 0x004fe2000004183c */
[----:B-1----:R-:W-:-:S07]  /*56b0*/  FFMA.FTZ R6, R95, c[0x0][0x2d0], -R3 ;  /* 0x0000b4005f067a23 */ /* 0x002fce0000010803 */
[C---:B------:R-:W-:Y:S01]  /*56c0*/  HMMA.16816.F32.BF16 R56, R8.reuse, R18, R52 ;  /* 0x000000120838723c */ /* 0x040fe20000041834 */
[----:B------:R1:W-:Y:S07]  /*56d0*/  MUFU.EX2 R217, R6 ;  /* 0x0000000600d97308 */ /* 0x0003ee0000000800 */
[C---:B------:R-:W-:Y:S08]  /*56e0*/  HMMA.16816.F32.BF16 R92, R8.reuse, R36, R76 ;  /* 0x00000024085c723c */ /* 0x040ff0000004184c */
[----:B------:R-:W-:Y:S01]  /*56f0*/  HMMA.16816.F32.BF16 R76, R8, R32, R48 ;  /* 0x00000020084c723c */ /* 0x000fe20000041830 */
[----:B-1----:R-:W-:-:S04]  /*5700*/  FFMA.FTZ R6, R100, c[0x0][0x2d0], -R3 ;  /* 0x0000b40064067a23 */ /* 0x002fc80000010803 */
[----:B------:R1:W2:Y:S03]  /*5710*/  MUFU.EX2 R193, R6 ;  /* 0x0000000600c17308 */ /* 0x0002a60000000800 */
[----:B------:R-:W-:Y:S07]  /*5720*/  HMMA.16816.F32.BF16 R44, R8, R34, R44 ;  /* 0x00000022082c723c */ /* 0x000fee000004182c */
[----:B---3--:R-:W-:Y:S01]  /*5730*/  F2FP.BF16.PACK_AB R8, R194, R195 ;  /* 0x000000c3c208723e */ /* 0x008fe200000010ff */
[----:B-1----:R-:W-:Y:S01]  /*5740*/  FFMA.FTZ R6, R101, c[0x0][0x2d0], -R4 ;  /* 0x0000b40065067a23 */ /* 0x002fe20000010804 */
[----:B--2---:R-:W-:-:S03]  /*5750*/  F2FP.BF16.PACK_AB R10, R193, R217 ;  /* 0x000000d9c10a723e */ /* 0x004fc600000010ff */
        /* <DEDUP_REMOVED lines=10> */
[----:B------:R1:W-:Y:S02]  /*5800*/  MUFU.EX2 R183, R6 ;  /* 0x0000000600b77308 */ /* 0x0003e40000000800 */
[C---:B------:R-:W-:Y:S08]  /*5810*/  HMMA.16816.F32.BF16 R52, R8.reuse, R24, R88 ;  /* 0x000000180834723c */ /* 0x040ff00000041858 */
[----:B------:R-:W-:Y:S01]  /*5820*/  HMMA.16816.F32.BF16 R40, R8, R26, R104 ;  /* 0x0000001a0828723c */ /* 0x000fe20000041868 */
[----:B-1----:R-:W-:-:S04]  /*5830*/  FFMA.FTZ R6, R122, c[0x0][0x2d0], -R2 ;  /* 0x0000b4007a067a23 */ /* 0x002fc80000010802 */
[----:B------:R1:W-:Y:S03]  /*5840*/  MUFU.EX2 R180, R6 ;  /* 0x0000000600b47308 */ /* 0x0003e60000000800 */
[C---:B------:R-:W-:Y:S08]  /*5850*/  HMMA.16816.F32.BF16 R48, R8.reuse, R36, R84 ;  /* 0x000000240830723c */ /* 0x040ff00000041854 */
[----:B------:R-:W-:Y:S01]  /*5860*/  HMMA.16816.F32.BF16 R24, R8, R38, R112 ;  /* 0x000000260818723c */ /* 0x000fe20000041870 */
[----:B------:R-:W2:Y:S01]  /*5870*/  LDSM.16.MT88.4 R36, [R200+0x1000] ;  /* 0x00100000c824783b */ /* 0x000ea20000004200 */
[----:B-1----:R-:W-:-:S06]  /*5880*/  FFMA.FTZ R6, R123, c[0x0][0x2d0], -R2 ;  /* 0x0000b4007b067a23 */ /* 0x002fcc0000010802 */
[C---:B------:R-:W-:Y:S01]  /*5890*/  HMMA.16816.F32.BF16 R100, R8.reuse, R32, R20 ;  /* 0x000000200864723c */ /* 0x040fe20000041814 */
[----:B------:R-:W1:Y:S01]  /*58a0*/  LDSM.16.MT88.4 R20, [R201+0x1000] ;  /* 0x00100000c914783b */ /* 0x000e620000004200 */
[----:B------:R3:W5:Y:S06]  /*58b0*/  MUFU.EX2 R181, R6 ;  /* 0x0000000600b57308 */ /* 0x00076c0000000800 */
[C---:B------:R-:W-:Y:S08]  /*58c0*/  HMMA.16816.F32.BF16 R72, R8.reuse, R16, R72 ;  /* 0x000000100848723c */ /* 0x040ff00000041848 */
[----:B------:R-:W-:Y:S01]  /*58d0*/  HMMA.16816.F32.BF16 R16, R8, R18, R116 ;  /* 0x000000120810723c */ /* 0x000fe20000041874 */
[----:B------:R-:W-:Y:S01]  /*58e0*/  LDSM.16.MT88.4 R116, [R201+0x2000] ;  /* 0x00200000c974783b */ /* 0x000fe20000004200 */
[----:B---3--:R-:W-:-:S04]  /*58f0*/  FFMA.FTZ R6, R124, c[0x0][0x2d0], -R2 ;  /* 0x0000b4007c067a23 */ /* 0x008fc80000010802 */
[----:B------:R3:W-:Y:S02]  /*5900*/  MUFU.EX2 R179, R6 ;  /* 0x0000000600b37308 */ /* 0x0007e40000000800 */
[----:B------:R-:W-:Y:S07]  /*5910*/  HMMA.16816.F32.BF16 R84, R8, R34, R96 ;  /* 0x000000220854723c */ /* 0x000fee0000041860 */
[----:B-----5:R-:W-:Y:S01]  /*5920*/  F2FP.BF16.PACK_AB R8, R181, R180 ;  /* 0x000000b4b508723e */ /* 0x020fe200000010ff */
[----:B---3--:R-:W-:-:S04]  /*5930*/  FFMA.FTZ R6, R125, c[0x0][0x2d0], -R2 ;  /* 0x0000b4007d067a23 */ /* 0x008fc80000010802 */
[----:B------:R3:W5:Y:S02]  /*5940*/  MUFU.EX2 R178, R6 ;  /* 0x0000000600b27308 */ /* 0x0007640000000800 */
[----:B---3--:R-:W-:Y:S01]  /*5950*/  FFMA.FTZ R6, R126, c[0x0][0x2d0], -R0 ;  /* 0x0000b4007e067a23 */ /* 0x008fe20000010800 */
[----:B-----5:R-:W-:-:S05]  /*5960*/  F2FP.BF16.PACK_AB R10, R178, R179 ;  /* 0x000000b3b20a723e */ /* 0x020fca00000010ff */
[----:B------:R3:W-:Y:S02]  /*5970*/  MUFU.EX2 R175, R6 ;  /* 0x0000000600af7308 */ /* 0x0007e40000000800 */
[----:B---3--:R-:W-:-:S06]  /*5980*/  FFMA.FTZ R6, R127, c[0x0][0x2d0], -R0 ;  /* 0x0000b4007f067a23 */ /* 0x008fcc0000010800 */
        /* <DEDUP_REMOVED lines=8> */
[----:B------:R3:W5:Y:S02]  /*5a10*/  MUFU.EX2 R170, R6 ;  /* 0x0000000600aa7308 */ /* 0x0007640000000800 */
[C---:B----4-:R-:W-:Y:S08]  /*5a20*/  HMMA.16816.F32.BF16 R88, R8.reuse, R28, R80 ;  /* 0x0000001c0858723c */ /* 0x050ff00000041850 */
[----:B--2---:R-:W-:Y:S01]  /*5a30*/  HMMA.16816.F32.BF16 R140, R8, R36, R76 ;  /* 0x00000024088c723c */ /* 0x004fe2000004184c */
[----:B---3--:R-:W-:-:S04]  /*5a40*/  FFMA.FTZ R6, R131, c[0x0][0x2d0], -R3 ;  /* 0x0000b40083067a23 */ /* 0x008fc80000010803 */
[----:B------:R2:W-:Y:S03]  /*5a50*/  MUFU.EX2 R169, R6 ;  /* 0x0000000600a97308 */ /* 0x0005e60000000800 */
[C---:B------:R-:W-:Y:S08]  /*5a60*/  HMMA.16816.F32.BF16 R80, R8.reuse, R14, R64 ;  /* 0x0000000e0850723c */ /* 0x040ff00000041840 */
[----:B-1----:R-:W-:Y:S01]  /*5a70*/  HMMA.16816.F32.BF16 R76, R8, R22, R60 ;  /* 0x00000016084c723c */ /* 0x002fe2000004183c */
[----:B--2---:R-:W-:-:S07]  /*5a80*/  FFMA.FTZ R6, R133, c[0x0][0x2d0], -R3 ;  /* 0x0000b40085067a23 */ /* 0x004fce0000010803 */
[C---:B------:R-:W-:Y:S01]  /*5a90*/  HMMA.16816.F32.BF16 R108, R8.reuse, R12, R108 ;  /* 0x0000000c086c723c */ /* 0x040fe2000004186c */
[----:B------:R1:W2:Y:S07]  /*5aa0*/  MUFU.EX2 R168, R6 ;  /* 0x0000000600a87308 */ /* 0x0002ae0000000800 */
[C---:B------:R-:W-:Y:S08]  /*5ab0*/  HMMA.16816.F32.BF16 R92, R8.reuse, R20, R92 ;  /* 0x00000014085c723c */ /* 0x040ff0000004185c */
[----:B------:R-:W-:Y:S01]  /*5ac0*/  HMMA.16816.F32.BF16 R64, R8, R30, R56 ;  /* 0x0000001e0840723c */ /* 0x000fe20000041838 */
[----:B-1----:R-:W-:-:S04]  /*5ad0*/  FFMA.FTZ R6, R132, c[0x0][0x2d0], -R3 ;  /* 0x0000b40084067a23 */ /* 0x002fc80000010803 */
[----:B------:R1:W-:Y:S03]  /*5ae0*/  MUFU.EX2 R167, R6 ;  /* 0x0000000600a77308 */ /* 0x0003e60000000800 */
[----:B------:R-:W-:Y:S07]  /*5af0*/  HMMA.16816.F32.BF16 R60, R8, R38, R44 ;  /* 0x00000026083c723c */ /* 0x000fee000004182c */
[----:B-----5:R-:W-:-:S02]  /*5b00*/  F2FP.BF16.PACK_AB R8, R170, R183 ;  /* 0x000000b7aa08723e */ /* 0x020fc400000010ff */
[----:B--2---:R-:W-:Y:S01]  /*5b10*/  F2FP.BF16.PACK_AB R10, R168, R169 ;  /* 0x000000a9a80a723e */ /* 0x004fe200000010ff */
[----:B-1----:R-:W-:-:S04]  /*5b20*/  FFMA.FTZ R6, R134, c[0x0][0x2d0], -R4 ;  /* 0x0000b40086067a23 */ /* 0x002fc80000010804 */
        /* <DEDUP_REMOVED lines=11> */
[C---:B------:R-:W-:Y:S01]  /*5be0*/  HMMA.16816.F32.BF16 R32, R8.reuse, R22, R24 ;  /* 0x000000160820723c */ /* 0x040fe20000041818 */
[----:B------:R-:W2:Y:S07]  /*5bf0*/  LDSM.16.MT88.4 R24, [R197+0x1800] ;  /* 0x00180000c518783b */ /* 0x000eae0000004200 */
[----:B------:R-:W-:Y:S01]  /*5c00*/  HMMA.16816.F32.BF16 R48, R8, R20, R48 ;  /* 0x000000140830723c */ /* 0x000fe20000041830 */
[----:B------:R-:W3:Y:S01]  /*5c10*/  LDSM.16.MT88.4 R20, [R201+0x1800] ;  /* 0x00180000c914783b */ /* 0x000ee20000004200 */
[----:B-1----:R-:W-:-:S03]  /*5c20*/  FFMA.FTZ R6, R135, c[0x0][0x2d0], -R3 ;  /* 0x0000b40087067a23 */ /* 0x002fc60000010803 */
[----:B------:R-:W-:Y:S01]  /*5c30*/  LDSM.16.MT88.4 R132, [R198+0x2000] ;  /* 0x00200000c684783b */ /* 0x000fe20000004200 */
[----:B------:R1:W-:Y:S02]  /*5c40*/  MUFU.EX2 R161, R6 ;  /* 0x0000000600a17308 */ /* 0x0003e40000000800 */
[C---:B------:R-:W-:Y:S08]  /*5c50*/  HMMA.16816.F32.BF16 R56, R8.reuse, R12, R52 ;  /* 0x0000000c0838723c */ /* 0x040ff00000041834 */
[----:B------:R-:W-:Y:S01]  /*5c60*/  HMMA.16816.F32.BF16 R44, R8, R36, R100 ;  /* 0x00000024082c723c */ /* 0x000fe20000041864 */
[----:B------:R-:W-:Y:S01]  /*5c70*/  LDSM.16.MT88.4 R100, [R197+0x2000] ;  /* 0x00200000c564783b */ /* 0x000fe20000004200 */
[----:B-1----:R-:W-:-:S06]  /*5c80*/  FFMA.FTZ R6, R148, c[0x0][0x2d0], -R2 ;  /* 0x0000b40094067a23 */ /* 0x002fcc0000010802 */
[C---:B------:R-:W-:Y:S01]  /*5c90*/  HMMA.16816.F32.BF16 R52, R8.reuse, R14, R40 ;  /* 0x0000000e0834723c */ /* 0x040fe20000041828 */
[----:B------:R-:W-:Y:S01]  /*5ca0*/  LDSM.16.MT88.4 R12, [R200+0x1800] ;  /* 0x00180000c80c783b */ /* 0x000fe20000004200 */
[----:B------:R1:W-:Y:S06]  /*5cb0*/  MUFU.EX2 R160, R6 ;  /* 0x0000000600a07308 */ /* 0x0003ec0000000800 */
[C---:B------:R-:W-:Y:S08]  /*5cc0*/  HMMA.16816.F32.BF16 R36, R8.reuse, R38, R84 ;  /* 0x000000260824723c */ /* 0x040ff00000041854 */
[----:B------:R-:W-:Y:S01]  /*5cd0*/  HMMA.16816.F32.BF16 R40, R8, R28, R72 ;  /* 0x0000001c0828723c */ /* 0x000fe20000041848 */
[----:B-1----:R-:W-:-:S04]  /*5ce0*/  FFMA.FTZ R6, R147, c[0x0][0x2d0], -R2 ;  /* 0x0000b40093067a23 */ /* 0x002fc80000010802 */
[----:B------:R1:W4:Y:S03]  /*5cf0*/  MUFU.EX2 R159, R6 ;  /* 0x00000006009f7308 */ /* 0x0003260000000800 */
[----:B------:R-:W-:Y:S01]  /*5d00*/  HMMA.16816.F32.BF16 R28, R8, R30, R16 ;  /* 0x0000001e081c723c */ /* 0x000fe20000041810 */
[----:B------:R-:W5:Y:S01]  /*5d10*/  LDSM.16.MT88.4 R16, [R198+0x1800] ;  /* 0x00180000c610783b */ /* 0x000f620000004200 */
[----:B-1----:R-:W-:-:S05]  /*5d20*/  FFMA.FTZ R6, R146, c[0x0][0x2d0], -R2 ;  /* 0x0000b40092067a23 */ /* 0x002fca0000010802 */
[----:B----4-:R-:W-:Y:S01]  /*5d30*/  F2FP.BF16.PACK_AB R8, R159, R160 ;  /* 0x000000a09f08723e */ /* 0x010fe200000010ff */
[----:B------:R1:W-:Y:S02]  /*5d40*/  MUFU.EX2 R158, R6 ;  /* 0x00000006009e7308 */ /* 0x0003e40000000800 */
[----:B-1----:R-:W-:-:S06]  /*5d50*/  FFMA.FTZ R6, R145, c[0x0][0x2d0], -R2 ;  /* 0x0000b40091067a23 */ /* 0x002fcc0000010802 */
[----:B------:R1:W4:Y:S02]  /*5d60*/  MUFU.EX2 R157, R6 ;  /* 0x00000006009d7308 */ /* 0x0003240000000800 */
[----:B-1----:R-:W-:Y:S01]  /*5d70*/  FFMA.FTZ R6, R153, c[0x0][0x2d0], -R0 ;  /* 0x0000b40099067a23 */ /* 0x002fe20000010800 */
[----:B----4-:R-:W-:-:S05]  /*5d80*/  F2FP.BF16.PACK_AB R10, R157, R158 ;  /* 0x0000009e9d0a723e */ /* 0x010fca00000010ff */
        /* <DEDUP_REMOVED lines=11> */
[C---:B--2---:R-:W-:Y:S08]  /*5e40*/  HMMA.16816.F32.BF16 R96, R8.reuse, R26, R80 ;  /* 0x0000001a0860723c */ /* 0x044ff00000041850 */
[----:B---3--:R-:W-:Y:S01]  /*5e50*/  HMMA.16816.F32.BF16 R112, R8, R22, R76 ;  /* 0x000000160870723c */ /* 0x008fe2000004184c */
[----:B-1----:R-:W-:-:S04]  /*5e60*/  FFMA.FTZ R6, R174, c[0x0][0x2d0], -R3 ;  /* 0x0000b400ae067a23 */ /* 0x002fc80000010803 */
[----:B------:R1:W-:Y:S03]  /*5e70*/  MUFU.EX2 R85, R6 ;  /* 0x0000000600557308 */ /* 0x0003e60000000800 */
[C---:B------:R-:W-:Y:S08]  /*5e80*/  HMMA.16816.F32.BF16 R108, R8.reuse, R24, R108 ;  /* 0x00000018086c723c */ /* 0x040ff0000004186c */
[----:B------:R-:W-:Y:S01]  /*5e90*/  HMMA.16816.F32.BF16 R92, R8, R20, R92 ;  /* 0x00000014085c723c */ /* 0x000fe2000004185c */
[----:B-1----:R-:W-:-:S07]  /*5ea0*/  FFMA.FTZ R6, R177, c[0x0][0x2d0], -R3 ;  /* 0x0000b400b1067a23 */ /* 0x002fce0000010803 */
[C---:B-----5:R-:W-:Y:S01]  /*5eb0*/  HMMA.16816.F32.BF16 R124, R8.reuse, R16, R88 ;  /* 0x00000010087c723c */ /* 0x060fe20000041858 */
[----:B------:R1:W2:Y:S07]  /*5ec0*/  MUFU.EX2 R84, R6 ;  /* 0x0000000600547308 */ /* 0x0002ae0000000800 */
[C---:B------:R-:W-:Y:S08]  /*5ed0*/  HMMA.16816.F32.BF16 R64, R8.reuse, R18, R64 ;  /* 0x000000120840723c */ /* 0x040ff00000041840 */
[----:B------:R-:W-:Y:S01]  /*5ee0*/  HMMA.16816.F32.BF16 R140, R8, R12, R140 ;  /* 0x0000000c088c723c */ /* 0x000fe2000004188c */
[--C-:B-1----:R-:W-:Y:S01]  /*5ef0*/  FFMA.FTZ R6, R176, c[0x0][0x2d0], -R3.reuse ;  /* 0x0000b400b0067a23 */ /* 0x102fe20000010803 */
[----:B--2---:R-:W-:Y:S01]  /*5f00*/  F2FP.BF16.PACK_AB R148, R84, R85 ;  /* 0x000000555494723e */ /* 0x004fe200000010ff */
[----:B------:R-:W-:-:S02]  /*5f10*/  FFMA.FTZ R3, R182, c[0x0][0x2d0], -R3 ;  /* 0x0000b400b6037a23 */ /* 0x000fc40000010803 */
[----:B------:R1:W-:Y:S03]  /*5f20*/  MUFU.EX2 R81, R6 ;  /* 0x0000000600517308 */ /* 0x0003e60000000800 */
[----:B------:R-:W-:Y:S05]  /*5f30*/  HMMA.16816.F32.BF16 R60, R8, R14, R60 ;  /* 0x0000000e083c723c */ /* 0x000fea000004183c */
[----:B------:R2:W-:Y:S02]  /*5f40*/  MUFU.EX2 R77, R3 ;  /* 0x00000003004d7308 */ /* 0x0005e40000000800 */
[----:B------:R-:W-:-:S02]  /*5f50*/  F2FP.BF16.PACK_AB R8, R165, R167 ;  /* 0x000000a7a508723e */ /* 0x000fc400000010ff */
[----:B------:R-:W-:Y:S01]  /*5f60*/  F2FP.BF16.PACK_AB R10, R152, R161 ;  /* 0x000000a1980a723e */ /* 0x000fe200000010ff */
[----:B-1----:R-:W-:-:S04]  /*5f70*/  FFMA.FTZ R6, R219, c[0x0][0x2d0], -R4 ;  /* 0x0000b400db067a23 */ /* 0x002fc80000010804 */
[----:B------:R1:W-:Y:S01]  /*5f80*/  MUFU.EX2 R80, R6 ;  /* 0x0000000600507308 */ /* 0x0003e20000000800 */
[----:B--2---:R-:W-:-:S07]  /*5f90*/  FFMA.FTZ R3, R215, c[0x0][0x2d0], -R2 ;  /* 0x0000b400d7037a23 */ /* 0x004fce0000010802 */
[----:B------:R2:W-:Y:S01]  /*5fa0*/  MUFU.EX2 R71, R3 ;  /* 0x0000000300477308 */ /* 0x0005e20000000800 */
[----:B-1----:R-:W-:-:S07]  /*5fb0*/  FFMA.FTZ R6, R192, c[0x0][0x2d0], -R4 ;  /* 0x0000b400c0067a23 */ /* 0x002fce0000010804 */
[----:B------:R1:W3:Y:S01]  /*5fc0*/  MUFU.EX2 R76, R6 ;  /* 0x00000006004c7308 */ /* 0x0002e20000000800 */
[----:B--2---:R-:W-:-:S07]  /*5fd0*/  FFMA.FTZ R3, R218, c[0x0][0x2d0], -R2 ;  /* 0x0000b400da037a23 */ /* 0x004fce0000010802 */
[----:B------:R2:W4:Y:S01]  /*5fe0*/  MUFU.EX2 R73, R3 ;  /* 0x0000000300497308 */ /* 0x0005220000000800 */
[----:B-1----:R-:W-:Y:S01]  /*5ff0*/  FFMA.FTZ R6, R149, c[0x0][0x2d0], -R4 ;  /* 0x0000b40095067a23 */ /* 0x002fe20000010804 */
[----:B---3--:R-:W-:-:S06]  /*6000*/  F2FP.BF16.PACK_AB R9, R76, R80 ;  /* 0x000000504c09723e */ /* 0x008fcc00000010ff */
[----:B------:R1:W-:Y:S01]  /*6010*/  MUFU.EX2 R75, R6 ;  /* 0x00000006004b7308 */ /* 0x0003e20000000800 */
[--C-:B--2---:R-:W-:Y:S01]  /*6020*/  FFMA.FTZ R3, R212, c[0x0][0x2d0], -R2.reuse ;  /* 0x0000b400d4037a23 */ /* 0x104fe20000010802 */
[----:B----4-:R-:W-:Y:S01]  /*6030*/  F2FP.BF16.PACK_AB R144, R73, R71 ;  /* 0x000000474990723e */ /* 0x010fe200000010ff */
[----:B------:R-:W-:-:S05]  /*6040*/  FFMA.FTZ R2, R189, c[0x0][0x2d0], -R2 ;  /* 0x0000b400bd027a23 */ /* 0x000fca0000010802 */
[----:B------:R2:W-:Y:S01]  /*6050*/  MUFU.EX2 R72, R3 ;  /* 0x0000000300487308 */ /* 0x0005e20000000800 */
[----:B-1----:R-:W-:Y:S01]  /*6060*/  FFMA.FTZ R6, R150, c[0x0][0x2d0], -R4 ;  /* 0x0000b40096067a23 */ /* 0x002fe20000010804 */
[----:B------:R-:W-:-:S06]  /*6070*/  F2FP.BF16.PACK_AB R150, R77, R81 ;  /* 0x000000514d96723e */ /* 0x000fcc00000010ff */
[----:B------:R-:W1:Y:S01]  /*6080*/  MUFU.EX2 R74, R6 ;  /* 0x00000006004a7308 */ /* 0x000e620000000800 */
[----:B--2---:R-:W-:-:S04]  /*6090*/  FADD.FTZ R3, R242, R241 ;  /* 0x000000f1f2037221 */ /* 0x004fc80000010000 */
[----:B------:R-:W-:Y:S01]  /*60a0*/  FADD.FTZ R3, R244, R3 ;  /* 0x00000003f4037221 */ /* 0x000fe20000010000 */
[----:B-1----:R-:W-:-:S07]  /*60b0*/  F2FP.BF16.PACK_AB R11, R74, R75 ;  /* 0x0000004b4a0b723e */ /* 0x002fce00000010ff */
[C---:B------:R-:W-:Y:S01]  /*60c0*/  HMMA.16816.F32.BF16 R56, R8.reuse, R24, R56 ;  /* 0x000000180838723c */ /* 0x040fe20000041838 */
[----:B------:R1:W2:Y:S07]  /*60d0*/  MUFU.EX2 R25, R2 ;  /* 0x0000000200197308 */ /* 0x0002ae0000000800 */
[C---:B------:R-:W-:Y:S08]  /*60e0*/  HMMA.16816.F32.BF16 R32, R8.reuse, R22, R32 ;  /* 0x000000160820723c */ /* 0x040ff00000041820 */
[----:B------:R-:W-:Y:S01]  /*60f0*/  HMMA.16816.F32.BF16 R48, R8, R20, R48 ;  /* 0x000000140830723c */ /* 0x000fe20000041830 */
[----:B-1----:R-:W-:Y:S01]  /*6100*/  FFMA.FTZ R2, R188, c[0x0][0x2d0], -R0 ;  /* 0x0000b400bc027a23 */ /* 0x002fe20000010800 */
[----:B--2---:R-:W-:-:S03]  /*6110*/  F2FP.BF16.PACK_AB R146, R25, R72 ;  /* 0x000000481992723e */ /* 0x004fc600000010ff */
[----:B------:R1:W-:Y:S03]  /*6120*/  MUFU.EX2 R24, R2 ;  /* 0x0000000200187308 */ /* 0x0003e60000000800 */
[C---:B------:R-:W-:Y:S08]  /*6130*/  HMMA.16816.F32.BF16 R44, R8.reuse, R12, R44 ;  /* 0x0000000c082c723c */ /* 0x040ff0000004182c */
[----:B------:R-:W-:Y:S01]  /*6140*/  HMMA.16816.F32.BF16 R52, R8, R26, R52 ;  /* 0x0000001a0834723c */ /* 0x000fe20000041834 */
[----:B-1----:R-:W-:-:S07]  /*6150*/  FFMA.FTZ R2, R191, c[0x0][0x2d0], -R0 ;  /* 0x0000b400bf027a23 */ /* 0x002fce0000010800 */
[C---:B------:R-:W-:Y:S01]  /*6160*/  HMMA.16816.F32.BF16 R40, R8.reuse, R16, R40 ;  /* 0x000000100828723c */ /* 0x040fe20000041828 */
[----:B------:R1:W2:Y:S07]  /*6170*/  MUFU.EX2 R22, R2 ;  /* 0x0000000200167308 */ /* 0x0002ae0000000800 */
[C---:B------:R-:W-:Y:S01]  /*6180*/  HMMA.16816.F32.BF16 R28, R8.reuse, R18, R28 ;  /* 0x00000012081c723c */ /* 0x040fe2000004181c */
[----:B------:R-:W3:Y:S07]  /*6190*/  LDSM.16.MT88.4 R16, [R200+0x2000] ;  /* 0x00200000c810783b */ /* 0x000eee0000004200 */
[----:B------:R-:W-:Y:S01]  /*61a0*/  HMMA.16816.F32.BF16 R36, R8, R14, R36 ;  /* 0x0000000e0824723c */ /* 0x000fe20000041824 */
[--C-:B-1----:R-:W-:Y:S01]  /*61b0*/  FFMA.FTZ R2, R216, c[0x0][0x2d0], -R0.reuse ;  /* 0x0000b400d8027a23 */ /* 0x102fe20000010800 */
[----:B--2---:R-:W-:Y:S01]  /*61c0*/  F2FP.BF16.PACK_AB R145, R22, R24 ;  /* 0x000000181691723e */ /* 0x004fe200000010ff */
[----:B------:R-:W-:-:S02]  /*61d0*/  FFMA.FTZ R0, R220, c[0x0][0x2d0], -R0 ;  /* 0x0000b400dc007a23 */ /* 0x000fc40000010800 */
[----:B------:R1:W-:Y:S08]  /*61e0*/  MUFU.EX2 R21, R2 ;  /* 0x0000000200157308 */ /* 0x0003f00000000800 */
[----:B------:R2:W4:Y:S01]  /*61f0*/  MUFU.EX2 R20, R0 ;  /* 0x0000000000147308 */ /* 0x0005220000000800 */
[----:B-1----:R-:W-:-:S04]  /*6200*/  FADD.FTZ R2, R243, R231 ;  /* 0x000000e7f3027221 */ /* 0x002fc80000010000 */
[----:B------:R-:W-:Y:S02]  /*6210*/  FADD.FTZ R6, R230, R2 ;  /* 0x00000002e6067221 */ /* 0x000fe40000010000 */
[----:B--2---:R-:W-:Y:S01]  /*6220*/  FFMA.FTZ R0, R214, c[0x0][0x2d0], -R4 ;  /* 0x0000b400d6007a23 */ /* 0x004fe20000010804 */
[----:B----4-:R-:W-:-:S03]  /*6230*/  F2FP.BF16.PACK_AB R147, R20, R21 ;  /* 0x000000151493723e */ /* 0x010fc600000010ff */
[----:B------:R1:W-:Y:S04]  /*6240*/  MUFU.EX2 R12, R0 ;  /* 0x00000000000c7308 */ /* 0x0003e80000000800 */
[C---:B------:R-:W-:Y:S08]  /*6250*/  HMMA.16816.F32.BF16 R88, R144.reuse, R100, R108 ;  /* 0x000000649058723c */ /* 0x040ff0000004186c */
[----:B------:R-:W-:Y:S01]  /*6260*/  HMMA.16816.F32.BF16 R108, R144, R116, R92 ;  /* 0x00000074906c723c */ /* 0x000fe2000004185c */
[----:B-1----:R-:W-:-:S04]  /*6270*/  FFMA.FTZ R0, R190, c[0x0][0x2d0], -R4 ;  /* 0x0000b400be007a23 */ /* 0x002fc80000010804 */
[----:B------:R1:W2:Y:S03]  /*6280*/  MUFU.EX2 R9, R0 ;  /* 0x0000000000097308 */ /* 0x0002a60000000800 */
[C---:B------:R-:W-:Y:S08]  /*6290*/  HMMA.16816.F32.BF16 R96, R144.reuse, R102, R96 ;  /* 0x000000669060723c */ /* 0x040ff00000041860 */
[----:B------:R-:W-:Y:S01]  /*62a0*/  HMMA.16816.F32.BF16 R112, R144, R118, R112 ;  /* 0x000000769070723c */ /* 0x000fe20000041870 */
[----:B-1----:R-:W-:Y:S01]  /*62b0*/  FFMA.FTZ R0, R221, c[0x0][0x2d0], -R4 ;  /* 0x0000b400dd007a23 */ /* 0x002fe20000010804 */
[----:B--2---:R-:W-:-:S06]  /*62c0*/  F2FP.BF16.PACK_AB R149, R9, R12 ;  /* 0x0000000c0995723e */ /* 0x004fcc00000010ff */
[C---:B------:R-:W-:Y:S01]  /*62d0*/  HMMA.16816.F32.BF16 R124, R144.reuse, R132, R124 ;  /* 0x00000084907c723c */ /* 0x040fe2000004187c */
[----:B------:R1:W-:Y:S07]  /*62e0*/  MUFU.EX2 R10, R0 ;  /* 0x00000000000a7308 */ /* 0x0003ee0000000800 */
[C---:B------:R-:W-:Y:S08]  /*62f0*/  HMMA.16816.F32.BF16 R128, R144.reuse, R134, R64 ;  /* 0x000000869080723c */ /* 0x040ff00000041840 */
[----:B---3--:R-:W-:Y:S01]  /*6300*/  HMMA.16816.F32.BF16 R140, R144, R16, R140 ;  /* 0x00000010908c723c */ /* 0x008fe2000004188c */
[----:B-1----:R-:W-:-:S04]  /*6310*/  FFMA.FTZ R0, R222, c[0x0][0x2d0], -R4 ;  /* 0x0000b400de007a23 */ /* 0x002fc80000010804 */
[----:B------:R1:W2:Y:S03]  /*6320*/  MUFU.EX2 R11, R0 ;  /* 0x00000000000b7308 */ /* 0x0002a60000000800 */
[----:B------:R-:W-:Y:S01]  /*6330*/  HMMA.16816.F32.BF16 R144, R144, R18, R60 ;  /* 0x000000129090723c */ /* 0x000fe2000004183c */
[----:B-1----:R-:W-:Y:S01]  /*6340*/  FADD.FTZ R0, R228, R7 ;  /* 0x00000007e4007221 */ /* 0x002fe20000010000 */
[----:B--2---:R-:W-:Y:S01]  /*6350*/  F2FP.BF16.PACK_AB R151, R11, R10 ;  /* 0x0000000a0b97723e */ /* 0x004fe200000010ff */
        /* <DEDUP_REMOVED lines=69> */
[----:B------:R-:W-:Y:S01]  /*67b0*/  FADD.FTZ R2, R73, R0 ;  /* 0x0000000049027221 */ /* 0x000fe20000010000 */
[----:B------:R-:W-:Y:S01]  /*67c0*/  IADD3 R0, R246, -0x2, RZ ;  /* 0xfffffffef6007810 */ /* 0x000fe20007ffe0ff */
[----:B------:R-:W-:-:S02]  /*67d0*/  FADD.FTZ R6, R22, R6 ;  /* 0x0000000616067221 */ /* 0x000fc40000010000 */
[----:B------:R-:W-:Y:S01]  /*67e0*/  FADD.FTZ R4, R81, R4 ;  /* 0x0000000451047221 */ /* 0x000fe20000010000 */
[----:B------:R-:W-:Y:S01]  /*67f0*/  ISETP.GE.AND P0, PT, R0, R247, PT ;  /* 0x000000f70000720c */ /* 0x000fe20003f06270 */
[----:B------:R-:W-:Y:S02]  /*6800*/  FADD.FTZ R3, R10, R3 ;  /* 0x000000030a037221 */ /* 0x000fe40000010000 */
[----:B------:R-:W-:Y:S02]  /*6810*/  FADD.FTZ R2, R72, R2 ;  /* 0x0000000248027221 */ /* 0x000fe40000010000 */
[----:B------:R-:W-:Y:S02]  /*6820*/  FADD.FTZ R6, R21, R6 ;  /* 0x0000000615067221 */ /* 0x000fe40000010000 */
[----:B------:R-:W-:Y:S02]  /*6830*/  FADD.FTZ R7, R77, R4 ;  /* 0x000000044d077221 */ /* 0x000fe40000010000 */
[----:B------:R-:W-:-:S02]  /*6840*/  FADD.FTZ R4, R11, R3 ;  /* 0x000000030b047221 */ /* 0x000fc40000010000 */
[----:B------:R-:W-:Y:S01]  /*6850*/  FADD.FTZ R3, R25, R2 ;  /* 0x0000000219037221 */ /* 0x000fe20000010000 */
[----:B------:R1:W-:Y:S01]  /*6860*/  STL [R1], R7 ;  /* 0x0000000701007387 */ /* 0x0003e20000100800 */
[----:B------:R-:W-:-:S03]  /*6870*/  FADD.FTZ R2, R20, R6 ;  /* 0x0000000614027221 */ /* 0x000fc60000010000 */
[----:B------:R1:W-:Y:S04]  /*6880*/  STL [R1+0x4], R4 ;  /* 0x0000040401007387 */ /* 0x0003e80000100800 */
[----:B------:R1:W-:Y:S04]  /*6890*/  STL [R1+0xc], R2 ;  /* 0x00000c0201007387 */ /* 0x0003e80000100800 */
[----:B------:R1:W-:Y:S01]  /*68a0*/  STL [R1+0x8], R3 ;  /* 0x0000080301007387 */ /* 0x0003e20000100800 */
[----:B------:R-:W-:Y:S05]  /*68b0*/  @!P0 BRA `(.L_x_75) ;  /* 0x00003ae000008947 */ /* 0x000fea0003800000 */
[----:B------:R-:W-:Y:S01]  /*68c0*/  MOV R212, R0 ;  /* 0x0000000000d47202 */ /* 0x000fe20000000f00 */
[----:B-1----:R-:W-:Y:S01]  /*68d0*/  IMAD.MOV.U32 R2, RZ, RZ, R70 ;  /* 0x000000ffff027224 */ /* 0x002fe200078e0046 */
[----:B------:R-:W-:Y:S01]  /*68e0*/  MOV R3, R69 ;  /* 0x0000004500037202 */ /* 0x000fe20000000f00 */
[----:B------:R-:W-:Y:S01]  /*68f0*/  IMAD.MOV.U32 R84, RZ, RZ, R68 ;  /* 0x000000ffff547224 */ /* 0x000fe200078e0044 */
[----:B------:R-:W-:-:S02]  /*6900*/  MOV R85, R5 ;  /* 0x0000000500557202 */ /* 0x000fc40000000f00 */
.L_x_76:
[----:B------:R-:W5:Y:S01]  /*6910*/  LDL R174, [R1+0x44] ;  /* 0x0000440001ae7983 */ /* 0x000f620000100800 */
[----:B------:R-:W-:Y:S04]  /*6920*/  DEPBAR.LE SB0, 0x0 ;  /* 0x000080000000791a */ /* 0x000fe80000000000 */
[----:B------:R-:W5:Y:S01]  /*6930*/  LDL.64 R172, [R1+0x38] ;  /* 0x0000380001ac7983 */ /* 0x000f620000100a00 */
[----:B------:R-:W-:Y:S01]  /*6940*/  WARPSYNC 0xffffffff ;  /* 0xffffffff00007948 */ /* 0x000fe20003800000 */
[----:B---3--:R-:W-:Y:S01]  /*6950*/  SHF.R.S32.HI R0, RZ, 0x1f, R212 ;  /* 0x0000001fff007819 */ /* 0x008fe200000114d4 */
[----:B------:R-:W-:Y:S01]  /*6960*/  IMAD.WIDE.U32 R86, R212, c[0x0][0x208], RZ ;  /* 0x00008200d4567a25 */ /* 0x000fe200078e00ff */
[----:B------:R-:W-:Y:S02]  /*6970*/  MOV R178, c[0x0][0x208] ;  /* 0x0000820000b27a02 */ /* 0x000fe40000000f00 */
[----:B------:R-:W-:Y:S01]  /*6980*/  BAR.SYNC.DEFER_BLOCKING 0x0 ;  /* 0x0000000000007b1d */ /* 0x000fe20000010000 */
[----:B------:R-:W-:Y:S01]  /*6990*/  IMAD R0, R0, c[0x0][0x208], RZ ;  /* 0x0000820000007a24 */ /* 0x000fe200078e02ff */
[----:B------:R-:W-:Y:S03]  /*69a0*/  SHF.L.U32 R179, R178, 0x5, RZ ;  /* 0x00000005b2b37819 */ /* 0x000fe600000006ff */
[----:B------:R-:W-:Y:S05]  /*69b0*/  IMAD R0, R212, c[0x0][0x20c], R0 ;  /* 0x00008300d4007a24 */ /* 0x000fea00078e0200 */
[----:B------:R-:W-:Y:S02]  /*69c0*/  IADD3 R0, R87, R0, RZ ;  /* 0x0000000057007210 */ /* 0x000fe40007ffe0ff */
[----:B------:R-:W-:Y:S03]  /*69d0*/  MOV R87, 0x5 ;  /* 0x0000000500577802 */ /* 0x000fe60000000f00 */
[----:B------:R-:W-:Y:S01]  /*69e0*/  IMAD R0, R0, 0x50, RZ ;  /* 0x0000005000007824 */ /* 0x000fe200078e02ff */
[----:B------:R-:W-:Y:S01]  /*69f0*/  SHF.L.U64.HI R178, R178, R87, c[0x0][0x20c] ;  /* 0x00008300b2b27619 */ /* 0x000fe20000010257 */
[----:B------:R-:W-:Y:S08]  /*6a00*/  LDSM.16.M88.4 R80, [R203] ;  /* 0x00000000cb50783b */ /* 0x000ff00000000200 */
[----:B------:R-:W1:Y:S08]  /*6a10*/  LDSM.16.M88.4 R16, [R196] ;  /* 0x00000000c410783b */ /* 0x000e700000000200 */
[----:B------:R-:W3:Y:S08]  /*6a20*/  LDSM.16.M88.4 R76, [R203+0x2000] ;  /* 0x00200000cb4c783b */ /* 0x000ef00000000200 */
[----:B------:R-:W4:Y:S08]  /*6a30*/  LDSM.16.M88.4 R32, [R196+0x800] ;  /* 0x00080000c420783b */ /* 0x000f300000000200 */
[----:B------:R-:W5:Y:S08]  /*6a40*/  LDSM.16.M88.4 R48, [R196+0x1000] ;  /* 0x00100000c430783b */ /* 0x000f700000000200 */
[----:B------:R-:W1:Y:S08]  /*6a50*/  LDSM.16.M88.4 R64, [R196+0x1800] ;  /* 0x00180000c440783b */ /* 0x000e700000000200 */
[----:B------:R-:W1:Y:S08]  /*6a60*/  LDSM.16.M88.4 R152, [R196+0x2000] ;  /* 0x00200000c498783b */ /* 0x000e700000000200 */
[----:B------:R-:W-:Y:S08]  /*6a70*/  LDSM.16.M88.4 R156, [R206] ;  /* 0x00000000ce9c783b */ /* 0x000ff00000000200 */
[----:B------:R-:W3:Y:S08]  /*6a80*/  LDSM.16.M88.4 R160, [R207] ;  /* 0x00000000cfa0783b */ /* 0x000ef00000000200 */
[----:B------:R-:W4:Y:S08]  /*6a90*/  LDSM.16.M88.4 R164, [R206+0x2000] ;  /* 0x00200000cea4783b */ /* 0x000f300000000200 */
[----:B------:R-:W5:Y:S08]  /*6aa0*/  LDSM.16.M88.4 R168, [R211] ;  /* 0x00000000d3a8783b */ /* 0x000f700000000200 */
[----:B------:R-:W2:Y:S04]  /*6ab0*/  LDL R223, [R1+0x28] ;  /* 0x0000280001df7983 */ /* 0x000ea80000100800 */
[----:B------:R-:W2:Y:S04]  /*6ac0*/  LDL R222, [R1+0x40] ;  /* 0x0000400001de7983 */ /* 0x000ea80000100800 */
[----:B------:R-:W2:Y:S01]  /*6ad0*/  LDL.64 R220, [R1+0x30] ;  /* 0x0000300001dc7983 */ /* 0x000ea20000100a00 */
[-C--:B-1----:R-:W-:Y:S08]  /*6ae0*/  HMMA.16816.F32.BF16 R4, R80, R16.reuse, RZ ;  /* 0x000000105004723c */ /* 0x082ff000000418ff */
[C---:B---3--:R-:W-:Y:S08]  /*6af0*/  HMMA.16816.F32.BF16 R8, R76.reuse, R16, RZ ;  /* 0x000000104c08723c */ /* 0x048ff000000418ff */
[-C--:B------:R-:W-:Y:S08]  /*6b00*/  HMMA.16816.F32.BF16 R12, R76, R18.reuse, RZ ;  /* 0x000000124c0c723c */ /* 0x080ff000000418ff */
[C---:B------:R-:W-:Y:S08]  /*6b10*/  HMMA.16816.F32.BF16 R16, R80.reuse, R18, RZ ;  /* 0x000000125010723c */ /* 0x040ff000000418ff */
[-C--:B----4-:R-:W-:Y:S08]  /*6b20*/  HMMA.16816.F32.BF16 R20, R80, R32.reuse, RZ ;  /* 0x000000205014723c */ /* 0x090ff000000418ff */
[C---:B------:R-:W-:Y:S08]  /*6b30*/  HMMA.16816.F32.BF16 R24, R76.reuse, R32, RZ ;  /* 0x000000204c18723c */ /* 0x040ff000000418ff */
[-C--:B------:R-:W-:Y:S08]  /*6b40*/  HMMA.16816.F32.BF16 R28, R76, R34.reuse, RZ ;  /* 0x000000224c1c723c */ /* 0x080ff000000418ff */
[C---:B------:R-:W-:Y:S08]  /*6b50*/  HMMA.16816.F32.BF16 R32, R80.reuse, R34, RZ ;  /* 0x000000225020723c */ /* 0x040ff000000418ff */
[-C--:B-----5:R-:W-:Y:S08]  /*6b60*/  HMMA.16816.F32.BF16 R36, R80, R48.reuse, RZ ;  /* 0x000000305024723c */ /* 0x0a0ff000000418ff */
        /* <DEDUP_REMOVED lines=10> */
[----:B------:R-:W-:Y:S01]  /*6c10*/  HMMA.16816.F32.BF16 R80, R80, R154, RZ ;  /* 0x0000009a5050723c */ /* 0x000fe200000418ff */
[----:B------:R-:W1:Y:S07]  /*6c20*/  LDSM.16.M88.4 R152, [R210] ;  /* 0x00000000d298783b */ /* 0x000e6e0000000200 */
[-C--:B------:R-:W-:Y:S08]  /*6c30*/  HMMA.16816.F32.BF16 R4, R156, R160.reuse, R4 ;  /* 0x000000a09c04723c */ /* 0x080ff00000041804 */
[C---:B------:R-:W-:Y:S04]  /*6c40*/  HMMA.16816.F32.BF16 R8, R164.reuse, R160, R8 ;  /* 0x000000a0a408723c */ /* 0x040fe80000041808 */
[----:B------:R-:W-:Y:S04]  /*6c50*/  MOV R173, R174 ;  /* 0x000000ae00ad7202 */ /* 0x000fe80000000f00 */
[-C--:B------:R-:W-:Y:S04]  /*6c60*/  HMMA.16816.F32.BF16 R12, R164, R162.reuse, R12 ;  /* 0x000000a2a40c723c */ /* 0x080fe8000004180c */
[----:B------:R-:W-:Y:S04]  /*6c70*/  IMAD.WIDE.U32 R172, R86, 0x50, R172 ;  /* 0x0000005056ac7825 */ /* 0x000fe800078e00ac */
[C---:B------:R-:W-:Y:S01]  /*6c80*/  HMMA.16816.F32.BF16 R16, R156.reuse, R162, R16 ;  /* 0x000000a29c10723c */ /* 0x040fe20000041810 */
[----:B------:R-:W3:Y:S03]  /*6c90*/  LDSM.16.M88.4 R160, [R209] ;  /* 0x00000000d1a0783b */ /* 0x000ee60000000200 */
[C---:B------:R-:W-:Y:S02]  /*6ca0*/  LEA R86, P0, R172.reuse, c[0x0][0x1f8], 0x1 ;  /* 0x00007e00ac567a11 */ /* 0x040fe400078008ff */
[----:B------:R-:W-:Y:S02]  /*6cb0*/  IADD3 R0, R173, R0, RZ ;  /* 0x00000000ad007210 */ /* 0x000fe40007ffe0ff */
[-C--:B------:R-:W-:Y:S04]  /*6cc0*/  HMMA.16816.F32.BF16 R20, R156, R168.reuse, R20 ;  /* 0x000000a89c14723c */ /* 0x080fe80000041814 */
[----:B------:R-:W-:Y:S02]  /*6cd0*/  LEA.HI.X R87, R172, c[0x0][0x1fc], R0, 0x1, P0 ;  /* 0x00007f00ac577a11 */ /* 0x000fe400000f0c00 */
[-C--:B------:R-:W-:Y:S02]  /*6ce0*/  IADD3 R176, P2, R86, R179.reuse, RZ ;  /* 0x000000b356b07210 */ /* 0x080fe40007f5e0ff */
[C---:B------:R-:W-:Y:S04]  /*6cf0*/  HMMA.16816.F32.BF16 R24, R164.reuse, R168, R24 ;  /* 0x000000a8a418723c */ /* 0x040fe80000041818 */
[-C--:B------:R-:W-:Y:S02]  /*6d00*/  IADD3.X R177, R87, R178.reuse, RZ, P2, !PT ;  /* 0x000000b257b17210 */ /* 0x080fe400017fe4ff */
[-C--:B------:R-:W-:Y:S02]  /*6d10*/  IADD3 R174, P0, R176, R179.reuse, RZ ;  /* 0x000000b3b0ae7210 */ /* 0x080fe40007f1e0ff */
[-C--:B------:R-:W-:Y:S04]  /*6d20*/  HMMA.16816.F32.BF16 R28, R164, R170.reuse, R28 ;  /* 0x000000aaa41c723c */ /* 0x080fe8000004181c */
[-C--:B------:R-:W-:Y:S02]  /*6d30*/  IADD3.X R175, R177, R178.reuse, RZ, P0, !PT ;  /* 0x000000b2b1af7210 */ /* 0x080fe400007fe4ff */
[-C--:B------:R-:W-:Y:S02]  /*6d40*/  IADD3 R172, P2, R174, R179.reuse, RZ ;  /* 0x000000b3aeac7210 */ /* 0x080fe40007f5e0ff */
[C---:B------:R-:W-:Y:S01]  /*6d50*/  HMMA.16816.F32.BF16 R32, R156.reuse, R170, R32 ;  /* 0x000000aa9c20723c */ /* 0x040fe20000041820 */
[----:B------:R-:W4:Y:S03]  /*6d60*/  LDSM.16.M88.4 R168, [R208] ;  /* 0x00000000d0a8783b */ /* 0x000f260000000200 */
[-C--:B------:R-:W-:Y:S04]  /*6d70*/  IADD3.X R173, R175, R178.reuse, RZ, P2, !PT ;  /* 0x000000b2afad7210 */ /* 0x080fe800017fe4ff */
[-C--:B-1----:R-:W-:Y:S01]  /*6d80*/  HMMA.16816.F32.BF16 R36, R156, R152.reuse, R36 ;  /* 0x000000989c24723c */ /* 0x082fe20000041824 */
[----:B------:R-:W-:Y:S01]  /*6d90*/  @!PT LDS RZ, [RZ] ;  /* 0x00000000fffff984 */ /* 0x000fe20000000800 */
[----:B------:R-:W-:Y:S01]  /*6da0*/  @!PT LDS RZ, [RZ] ;  /* 0x00000000fffff984 */ /* 0x000fe20000000800 */
[----:B------:R-:W-:Y:S01]  /*6db0*/  @!PT LDS RZ, [RZ] ;  /* 0x00000000fffff984 */ /* 0x000fe20000000800 */
[----:B------:R1:W-:Y:S07]  /*6dc0*/  LDGSTS.E.BYPASS.LTC128B.128 [R213+0x100], [R86.64], !P1 ;  /* 0x0010000056d57fae */ /* 0x0003ee000c901d48 */
[C---:B------:R-:W-:Y:S01]  /*6dd0*/  HMMA.16816.F32.BF16 R40, R164.reuse, R152, R40 ;  /* 0x00000098a428723c */ /* 0x040fe20000041828 */
[----:B------:R5:W-:Y:S07]  /*6de0*/  LDGSTS.E.BYPASS.LTC128B.128 [R213+0x900], [R176.64], !P1 ;  /* 0x00900000b0d57fae */ /* 0x000bee000c901d48 */
[-C--:B------:R-:W-:Y:S01]  /*6df0*/  HMMA.16816.F32.BF16 R44, R164, R154.reuse, R44 ;  /* 0x0000009aa42c723c */ /* 0x080fe2000004182c */
[----:B------:R4:W-:Y:S07]  /*6e00*/  LDGSTS.E.BYPASS.LTC128B.128 [R213+0x1100], [R174.64], !P1 ;  /* 0x01100000aed57fae */ /* 0x0009ee000c901d48 */
[C---:B------:R-:W-:Y:S01]  /*6e10*/  HMMA.16816.F32.BF16 R48, R156.reuse, R154, R48 ;  /* 0x0000009a9c30723c */ /* 0x040fe20000041830 */
[----:B------:R4:W-:Y:S03]  /*6e20*/  LDGSTS.E.BYPASS.LTC128B.128 [R213+0x1900], [R172.64], !P1 ;  /* 0x01900000acd57fae */ /* 0x0009e6000c901d48 */
[----:B-1----:R-:W-:Y:S04]  /*6e30*/  IADD3 R86, P0, R172, R179, RZ ;  /* 0x000000b3ac567210 */ /* 0x002fe80007f1e0ff */
[-C--:B---3--:R-:W-:Y:S04]  /*6e40*/  HMMA.16816.F32.BF16 R52, R156, R160.reuse, R52 ;  /* 0x000000a09c34723c */ /* 0x088fe80000041834 */
[----:B------:R-:W-:Y:S04]  /*6e50*/  IADD3.X R87, R173, R178, RZ, P0, !PT ;  /* 0x000000b2ad577210 */ /* 0x000fe800007fe4ff */
[C---:B------:R-:W-:Y:S01]  /*6e60*/  HMMA.16816.F32.BF16 R56, R164.reuse, R160, R56 ;  /* 0x000000a0a438723c */ /* 0x040fe20000041838 */
[----:B------:R1:W-:Y:S07]  /*6e70*/  LDGSTS.E.BYPASS.LTC128B.128 [R213+0x2100], [R86.64], !P1 ;  /* 0x0210000056d57fae */ /* 0x0003ee000c901d48 */
[-C--:B------:R-:W-:Y:S01]  /*6e80*/  HMMA.16816.F32.BF16 R60, R164, R162.reuse, R60 ;  /* 0x000000a2a43c723c */ /* 0x080fe2000004183c */
[----:B-----5:R-:W-:Y:S07]  /*6e90*/  LDSM.16.M88.4 R176, [R202] ;  /* 0x00000000cab0783b */ /* 0x020fee0000000200 */
[C---:B------:R-:W-:Y:S01]  /*6ea0*/  HMMA.16816.F32.BF16 R64, R156.reuse, R162, R64 ;  /* 0x000000a29c40723c */ /* 0x040fe20000041840 */
[----:B----4-:R-:W3:Y:S07]  /*6eb0*/  LDSM.16.M88.4 R172, [R204] ;  /* 0x00000000ccac783b */ /* 0x010eee0000000200 */
[-C--:B------:R-:W-:Y:S01]  /*6ec0*/  HMMA.16816.F32.BF16 R68, R156, R168.reuse, R68 ;  /* 0x000000a89c44723c */ /* 0x080fe20000041844 */
[----:B------:R-:W4:Y:S02]  /*6ed0*/  LDSM.16.M88.4 R180, [R204+0x2000] ;  /* 0x00200000ccb4783b */ /* 0x000f240000000200 */
[C---:B--2---:R-:W-:Y:S02]  /*6ee0*/  ISETP.GT.AND P0, PT, R212.reuse, R223, PT ;  /* 0x000000dfd400720c */ /* 0x044fe40003f04270 */
[----:B------:R-:W-:Y:S03]  /*6ef0*/  IADD3 R212, R212, -0x1, RZ ;  /* 0xffffffffd4d47810 */ /* 0x000fe60007ffe0ff */
[C---:B------:R-:W-:Y:S01]  /*6f00*/  HMMA.16816.F32.BF16 R72, R164.reuse, R168, R72 ;  /* 0x000000a8a448723c */ /* 0x040fe20000041848 */
[----:B------:R-:W2:Y:S07]  /*6f10*/  LDSM.16.M88.4 R152, [R202+0x800] ;  /* 0x00080000ca98783b */ /* 0x000eae0000000200 */
[-C--:B------:R-:W-:Y:S01]  /*6f20*/  HMMA.16816.F32.BF16 R76, R164, R170.reuse, R76 ;  /* 0x000000aaa44c723c */ /* 0x080fe2000004184c */
[----:B------:R-:W5:Y:S07]  /*6f30*/  LDSM.16.M88.4 R160, [R202+0x1000] ;  /* 0x00100000caa0783b */ /* 0x000f6e0000000200 */
[----:B------:R-:W-:Y:S01]  /*6f40*/  HMMA.16816.F32.BF16 R80, R156, R170, R80 ;  /* 0x000000aa9c50723c */ /* 0x000fe20000041850 */
[----:B------:R-:W1:Y:S07]  /*6f50*/  LDSM.16.M88.4 R184, [R202+0x1800] ;  /* 0x00180000cab8783b */ /* 0x000e6e0000000200 */
[-C--:B---3--:R-:W-:Y:S01]  /*6f60*/  HMMA.16816.F32.BF16 R4, R172, R176.reuse, R4 ;  /* 0x000000b0ac04723c */ /* 0x088fe20000041804 */
[----:B------:R-:W3:Y:S07]  /*6f70*/  LDSM.16.M88.4 R188, [R202+0x2000] ;  /* 0x00200000cabc783b */ /* 0x000eee0000000200 */
[C---:B----4-:R-:W-:Y:S01]  /*6f80*/  HMMA.16816.F32.BF16 R8, R180.reuse, R176, R8 ;  /* 0x000000b0b408723c */ /* 0x050fe20000041808 */
[----:B------:R-:W-:Y:S07]  /*6f90*/  LDSM.16.M88.4 R164, [R205] ;  /* 0x00000000cda4783b */ /* 0x000fee0000000200 */
[-C--:B------:R-:W-:Y:S01]  /*6fa0*/  HMMA.16816.F32.BF16 R12, R180, R178.reuse, R12 ;  /* 0x000000b2b40c723c */ /* 0x080fe2000004180c */
[----:B------:R-:W4:Y:S07]  /*6fb0*/  LDSM.16.M88.4 R192, [R199] ;  /* 0x00000000c7c0783b */ /* 0x000f2e0000000200 */
[C---:B------:R-:W-:Y:S01]  /*6fc0*/  HMMA.16816.F32.BF16 R16, R172.reuse, R178, R16 ;  /* 0x000000b2ac10723c */ /* 0x040fe20000041810 */
[----:B------:R-:W0:Y:S07]  /*6fd0*/  LDGDEPBAR ;  /* 0x00000000000079af */ /* 0x000e2e0000000000 */
[-C--:B--2---:R-:W-:Y:S08]  /*6fe0*/  HMMA.16816.F32.BF16 R20, R172, R152.reuse, R20 ;  /* 0x00000098ac14723c */ /* 0x084ff00000041814 */
[C---:B------:R-:W-:Y:S08]  /*6ff0*/  HMMA.16816.F32.BF16 R24, R180.reuse, R152, R24 ;  /* 0x00000098b418723c */ /* 0x040ff00000041818 */
[-C--:B------:R-:W-:Y:S08]  /*7000*/  HMMA.16816.F32.BF16 R28, R180, R154.reuse, R28 ;  /* 0x0000009ab41c723c */ /* 0x080ff0000004181c */
[C---:B------:R-:W-:Y:S01]  /*7010*/  HMMA.16816.F32.BF16 R32, R172.reuse, R154, R32 ;  /* 0x0000009aac20723c */ /* 0x040fe20000041820 */
[----:B------:R-:W2:Y:S07]  /*7020*/  LDSM.16.M88.4 R152, [R205+0x2000] ;  /* 0x00200000cd98783b */ /* 0x000eae0000000200 */
[-C--:B-----5:R-:W-:Y:S08]  /*7030*/  HMMA.16816.F32.BF16 R36, R172, R160.reuse, R36 ;  /* 0x000000a0ac24723c */ /* 0x0a0ff00000041824 */
[C---:B------:R-:W-:Y:S08]  /*7040*/  HMMA.16816.F32.BF16 R40, R180.reuse, R160, R40 ;  /* 0x000000a0b428723c */ /* 0x040ff00000041828 */
[-C--:B------:R-:W-:Y:S08]  /*7050*/  HMMA.16816.F32.BF16 R44, R180, R162.reuse, R44 ;  /* 0x000000a2b42c723c */ /* 0x080ff0000004182c */
[C---:B------:R-:W-:Y:S08]  /*7060*/  HMMA.16816.F32.BF16 R48, R172.reuse, R162, R48 ;  /* 0x000000a2ac30723c */ /* 0x040ff00000041830 */
[-C--:B-1----:R-:W-:Y:S08]  /*7070*/  HMMA.16816.F32.BF16 R52, R172, R184.reuse, R52 ;  /* 0x000000b8ac34723c */ /* 0x082ff00000041834 */
[C---:B------:R-:W-:Y:S08]  /*7080*/  HMMA.16816.F32.BF16 R56, R180.reuse, R184, R56 ;  /* 0x000000b8b438723c */ /* 0x040ff00000041838 */
[-C--:B------:R-:W-:Y:S08]  /*7090*/  HMMA.16816.F32.BF16 R60, R180, R186.reuse, R60 ;  /* 0x000000bab43c723c */ /* 0x080ff0000004183c */
[C---:B------:R-:W-:Y:S08]  /*70a0*/  HMMA.16816.F32.BF16 R64, R172.reuse, R186, R64 ;  /* 0x000000baac40723c */ /* 0x040ff00000041840 */
[-C--:B---3--:R-:W-:Y:S08]  /*70b0*/  HMMA.16816.F32.BF16 R68, R172, R188.reuse, R68 ;  /* 0x000000bcac44723c */ /* 0x088ff00000041844 */
[C---:B------:R-:W-:Y:S08]  /*70c0*/  HMMA.16816.F32.BF16 R72, R180.reuse, R188, R72 ;  /* 0x000000bcb448723c */ /* 0x040ff00000041848 */
[-C--:B------:R-:W-:Y:S08]  /*70d0*/  HMMA.16816.F32.BF16 R76, R180, R190.reuse, R76 ;  /* 0x000000beb44c723c */ /* 0x080ff0000004184c */
[----:B------:R-:W-:Y:S08]  /*70e0*/  HMMA.16816.F32.BF16 R80, R172, R190, R80 ;  /* 0x000000beac50723c */ /* 0x000ff00000041850 */
[-C--:B----4-:R-:W-:Y:S08]  /*70f0*/  HMMA.16816.F32.BF16 R4, R164, R192.reuse, R4 ;  /* 0x000000c0a404723c */ /* 0x090ff00000041804 */
[C---:B--2---:R-:W-:Y:S08]  /*7100*/  HMMA.16816.F32.BF16 R8, R152.reuse, R192, R8 ;  /* 0x000000c09808723c */ /* 0x044ff00000041808 */
[-C--:B------:R-:W-:Y:S08]  /*7110*/  HMMA.16816.F32.BF16 R12, R152, R194.reuse, R12 ;  /* 0x000000c2980c723c */ /* 0x080ff0000004180c */
[----:B------:R-:W-:Y:S01]  /*7120*/  FMUL.FTZ R0, R4, c[0x0][0x320] ;  /* 0x0000c80004007a20 */ /* 0x000fe20000410000 */
[C---:B------:R-:W-:Y:S03]  /*7130*/  HMMA.16816.F32.BF16 R16, R164.reuse, R194, R16 ;  /* 0x000000c2a410723c */ /* 0x040fe60000041810 */
[----:B------:R1:W-:Y:S04]  /*7140*/  MUFU.TANH R160, R0 ;  /* 0x0000000000a07308 */ /* 0x0003e80000002400 */
[----:B------:R-:W-:Y:S02]  /*7150*/  FMUL.FTZ R10, R10, c[0x0][0x320] ;  /* 0x0000c8000a0a7a20 */ /* 0x000fe40000410000 */
[----:B------:R-:W-:Y:S04]  /*7160*/  FMUL.FTZ R11, R11, c[0x0][0x320] ;  /* 0x0000c8000b0b7a20 */ /* 0x000fe80000410000 */
[----:B------:R-:W-:Y:S10]  /*7170*/  MUFU.TANH R169, R10 ;  /* 0x0000000a00a97308 */ /* 0x000ff40000002400 */
[----:B------:R-:W-:Y:S01]  /*7180*/  MUFU.TANH R168, R11 ;  /* 0x0000000b00a87308 */ /* 0x000fe20000002400 */
[----:B-1----:R-:W-:Y:S09]  /*7190*/  FMUL.FTZ R0, R5, c[0x0][0x320] ;  /* 0x0000c80005007a20 */ /* 0x002ff20000410000 */
[----:B------:R1:W-:Y:S02]  /*71a0*/  MUFU.TANH R159, R0 ;  /* 0x00000000009f7308 */ /* 0x0003e40000002400 */
[----:B-1----:R-:W-:Y:S08]  /*71b0*/  FMUL.FTZ R0, R6, c[0x0][0x320] ;  /* 0x0000c80006007a20 */ /* 0x002ff00000410000 */
[----:B------:R1:W2:Y:S02]  /*71c0*/  MUFU.TANH R163, R0 ;  /* 0x0000000000a37308 */ /* 0x0002a40000002400 */
[----:B-1----:R-:W-:Y:S02]  /*71d0*/  FMUL.FTZ R0, R7, c[0x0][0x320] ;  /* 0x0000c80007007a20 */ /* 0x002fe40000410000 */
[----:B------:R-:W1:Y:S06]  /*71e0*/  LDSM.16.M88.4 R4, [R199+0x800] ;  /* 0x00080000c704783b */ /* 0x000e6c0000000200 */
[----:B------:R3:W4:Y:S02]  /*71f0*/  MUFU.TANH R161, R0 ;  /* 0x0000000000a17308 */ /* 0x0007240000002400 */
[----:B---3--:R-:W-:Y:S08]  /*7200*/  FMUL.FTZ R0, R8, c[0x0][0x320] ;  /* 0x0000c80008007a20 */ /* 0x008ff00000410000 */
[----:B------:R3:W-:Y:S01]  /*7210*/  MUFU.TANH R171, R0 ;  /* 0x0000000000ab7308 */ /* 0x0007e20000002400 */
[-C--:B-1----:R-:W-:Y:S08]  /*7220*/  HMMA.16816.F32.BF16 R20, R164, R4.reuse, R20 ;  /* 0x00000004a414723c */ /* 0x082ff00000041814 */
[C---:B------:R-:W-:Y:S04]  /*7230*/  HMMA.16816.F32.BF16 R24, R152.reuse, R4, R24 ;  /* 0x000000049818723c */ /* 0x040fe80000041818 */
[----:B---3--:R-:W-:Y:S02]  /*7240*/  FMUL.FTZ R0, R9, c[0x0][0x320] ;  /* 0x0000c80009007a20 */ /* 0x008fe40000410000 */
[----:B------:R-:W1:Y:S02]  /*7250*/  LDSM.16.M88.4 R8, [R199+0x1000] ;  /* 0x00100000c708783b */ /* 0x000e640000000200 */
[-C--:B------:R-:W-:Y:S01]  /*7260*/  HMMA.16816.F32.BF16 R28, R152, R6.reuse, R28 ;  /* 0x00000006981c723c */ /* 0x080fe2000004181c */
[----:B------:R3:W-:Y:S07]  /*7270*/  MUFU.TANH R162, R0 ;  /* 0x0000000000a27308 */ /* 0x0007ee0000002400 */
[C---:B------:R-:W-:Y:S08]  /*7280*/  HMMA.16816.F32.BF16 R32, R164.reuse, R6, R32 ;  /* 0x00000006a420723c */ /* 0x040ff00000041820 */
[----:B------:R-:W-:Y:S04]  /*7290*/  FMUL.FTZ R5, R26, c[0x0][0x320] ;  /* 0x0000c8001a057a20 */ /* 0x000fe80000410000 */
[----:B------:R-:W-:Y:S01]  /*72a0*/  FMUL.FTZ R4, R27, c[0x0][0x320] ;  /* 0x0000c8001b047a20 */ /* 0x000fe20000410000 */
[----:B------:R-:W-:Y:S01]  /*72b0*/  MUFU.TANH R173, R5 ;  /* 0x0000000500ad7308 */ /* 0x000fe20000002400 */
[----:B---3--:R-:W-:Y:S09]  /*72c0*/  FMUL.FTZ R0, R12, c[0x0][0x320] ;  /* 0x0000c8000c007a20 */ /* 0x008ff20000410000 */
[----:B------:R3:W-:Y:S10]  /*72d0*/  MUFU.TANH R156, R0 ;  /* 0x00000000009c7308 */ /* 0x0007f40000002400 */
[----:B------:R5:W-:Y:S01]  /*72e0*/  MUFU.TANH R180, R4 ;  /* 0x0000000400b47308 */ /* 0x000be20000002400 */
[-C--:B-1----:R-:W-:Y:S08]  /*72f0*/  HMMA.16816.F32.BF16 R36, R164, R8.reuse, R36 ;  /* 0x00000008a424723c */ /* 0x082ff00000041824 */
[C---:B------:R-:W-:Y:S04]  /*7300*/  HMMA.16816.F32.BF16 R40, R152.reuse, R8, R40 ;  /* 0x000000089828723c */ /* 0x040fe80000041828 */
[----:B---3--:R-:W-:Y:S04]  /*7310*/  FMUL.FTZ R0, R13, c[0x0][0x320] ;  /* 0x0000c8000d007a20 */ /* 0x008fe80000410000 */
[-C--:B------:R-:W-:Y:S01]  /*7320*/  HMMA.16816.F32.BF16 R44, R152, R10.reuse, R44 ;  /* 0x0000000a982c723c */ /* 0x080fe2000004182c */
[----:B------:R1:W-:Y:S01]  /*7330*/  MUFU.TANH R87, R0 ;  /* 0x0000000000577308 */ /* 0x0003e20000002400 */
[----:B-----5:R-:W3:Y:S06]  /*7340*/  LDSM.16.M88.4 R4, [R199+0x1800] ;  /* 0x00180000c704783b */ /* 0x020eec0000000200 */
[C---:B------:R-:W-:Y:S08]  /*7350*/  HMMA.16816.F32.BF16 R48, R164.reuse, R10, R48 ;  /* 0x0000000aa430723c */ /* 0x040ff00000041830 */
[----:B------:R-:W-:Y:S04]  /*7360*/  FMUL.FTZ R9, R41, c[0x0][0x320] ;  /* 0x0000c80029097a20 */ /* 0x000fe80000410000 */
[----:B------:R-:W-:Y:S01]  /*7370*/  MUFU.TANH R188, R9 ;  /* 0x0000000900bc7308 */ /* 0x000fe20000002400 */
[----:B------:R-:W-:Y:S02]  /*7380*/  FMUL.FTZ R8, R42, c[0x0][0x320] ;  /* 0x0000c8002a087a20 */ /* 0x000fe40000410000 */
[----:B-1----:R-:W-:Y:S07]  /*7390*/  FMUL.FTZ R0, R14, c[0x0][0x320] ;  /* 0x0000c8000e007a20 */ /* 0x002fee0000410000 */
[----:B------:R1:W-:Y:S10]  /*73a0*/  MUFU.TANH R157, R0 ;  /* 0x00000000009d7308 */ /* 0x0003f40000002400 */
[----:B------:R5:W-:Y:S01]  /*73b0*/  MUFU.TANH R189, R8 ;  /* 0x0000000800bd7308 */ /* 0x000be20000002400 */
[-C--:B---3--:R-:W-:Y:S03]  /*73c0*/  HMMA.16816.F32.BF16 R52, R164, R4.reuse, R52 ;  /* 0x00000004a434723c */ /* 0x088fe60000041834 */
[----:B-1----:R-:W-:Y:S05]  /*73d0*/  FMUL.FTZ R0, R15, c[0x0][0x320] ;  /* 0x0000c8000f007a20 */ /* 0x002fea0000410000 */
[C---:B------:R-:W-:Y:S01]  /*73e0*/  HMMA.16816.F32.BF16 R56, R152.reuse, R4, R56 ;  /* 0x000000049838723c */ /* 0x040fe20000041838 */
[----:B------:R1:W-:Y:S07]  /*73f0*/  MUFU.TANH R158, R0 ;  /* 0x00000000009e7308 */ /* 0x0003ee0000002400 */
[-C--:B------:R-:W-:Y:S01]  /*7400*/  HMMA.16816.F32.BF16 R60, R152, R6.reuse, R60 ;  /* 0x00000006983c723c */ /* 0x080fe2000004183c */
[----:B-----5:R-:W3:Y:S01]  /*7410*/  LDSM.16.M88.4 R8, [R199+0x2000] ;  /* 0x00200000c708783b */ /* 0x020ee20000000200 */
[----:B------:R-:W-:Y:S06]  /*7420*/  DEPBAR.LE SB0, 0x0 ;  /* 0x000080000000791a */ /* 0x000fec0000000000 */
[C---:B------:R-:W-:Y:S01]  /*7430*/  HMMA.16816.F32.BF16 R64, R164.reuse, R6, R64 ;  /* 0x00000006a440723c */ /* 0x040fe20000041840 */
[----:B------:R-:W-:Y:S07]  /*7440*/  BAR.SYNC.DEFER_BLOCKING 0x0 ;  /* 0x0000000000007b1d */ /* 0x000fee0000010000 */
[----:B------:R-:W-:Y:S04]  /*7450*/  FMUL.FTZ R4, R57, c[0x0][0x320] ;  /* 0x0000c80039047a20 */ /* 0x000fe80000410000 */
[----:B-1----:R-:W-:Y:S02]  /*7460*/  FMUL.FTZ R0, R16, c[0x0][0x320] ;  /* 0x0000c80010007a20 */ /* 0x002fe40000410000 */
[----:B------:R-:W-:Y:S02]  /*7470*/  FMUL.FTZ R5, R56, c[0x0][0x320] ;  /* 0x0000c80038057a20 */ /* 0x000fe40000410000 */
[----:B------:R1:W-:Y:S01]  /*7480*/  MUFU.TANH R86, R0 ;  /* 0x0000000000567308 */ /* 0x0003e20000002400 */
[-C--:B---3--:R-:W-:Y:S03]  /*7490*/  HMMA.16816.F32.BF16 R68, R164, R8.reuse, R68 ;  /* 0x00000008a444723c */ /* 0x088fe60000041844 */
[----:B-1----:R-:W-:Y:S05]  /*74a0*/  FMUL.FTZ R0, R17, c[0x0][0x320] ;  /* 0x0000c80011007a20 */ /* 0x002fea0000410000 */
[C---:B------:R-:W-:Y:S01]  /*74b0*/  HMMA.16816.F32.BF16 R72, R152.reuse, R8, R72 ;  /* 0x000000089848723c */ /* 0x040fe20000041848 */
[----:B------:R1:W-:Y:S06]  /*74c0*/  MUFU.TANH R12, R0 ;  /* 0x00000000000c7308 */ /* 0x0003ec0000002400 */
[----:B------:R-:W-:Y:S01]  /*74d0*/  FMUL.FTZ R8, R62, c[0x0][0x320] ;  /* 0x0000c8003e087a20 */ /* 0x000fe20000410000 */
[-C--:B------:R-:W-:Y:S04]  /*74e0*/  HMMA.16816.F32.BF16 R76, R152, R10.reuse, R76 ;  /* 0x0000000a984c723c */ /* 0x080fe8000004184c */
[----:B------:R-:W-:Y:S04]  /*74f0*/  FMUL.FTZ R9, R63, c[0x0][0x320] ;  /* 0x0000c8003f097a20 */ /* 0x000fe80000410000 */
[----:B------:R-:W-:Y:S01]  /*7500*/  MUFU.TANH R155, R9 ;  /* 0x00000009009b7308 */ /* 0x000fe20000002400 */
[----:B------:R-:W-:Y:S07]  /*7510*/  HMMA.16816.F32.BF16 R80, R164, R10, R80 ;  /* 0x0000000aa450723c */ /* 0x000fee0000041850 */
[----:B------:R-:W-:Y:S02]  /*7520*/  FMUL.FTZ R6, R73, c[0x0][0x320] ;  /* 0x0000c80049067a20 */ /* 0x000fe40000410000 */
[----:B------:R-:W-:Y:S03]  /*7530*/  MUFU.TANH R164, R8 ;  /* 0x0000000800a47308 */ /* 0x000fe60000002400 */
[----:B-1----:R-:W-:Y:S02]  /*7540*/  FMUL.FTZ R0, R18, c[0x0][0x320] ;  /* 0x0000c80012007a20 */ /* 0x002fe40000410000 */
[----:B------:R-:W-:Y:S02]  /*7550*/  FMUL.FTZ R11, R75, c[0x0][0x320] ;  /* 0x0000c8004b0b7a20 */ /* 0x000fe40000410000 */
[----:B------:R-:W-:Y:S03]  /*7560*/  FMUL.FTZ R7, R76, c[0x0][0x320] ;  /* 0x0000c8004c077a20 */ /* 0x000fe60000410000 */
[----:B------:R1:W3:Y:S10]  /*7570*/  MUFU.TANH R16, R0 ;  /* 0x0000000000107308 */ /* 0x0002f40000002400 */
[----:B------:R-:W-:Y:S10]  /*7580*/  MUFU.TANH R195, R11 ;  /* 0x0000000b00c37308 */ /* 0x000ff40000002400 */
[----:B------:R5:W-:Y:S01]  /*7590*/  MUFU.TANH R193, R7 ;  /* 0x0000000700c17308 */ /* 0x000be20000002400 */
[----:B-1----:R-:W-:Y:S09]  /*75a0*/  FMUL.FTZ R0, R19, c[0x0][0x320] ;  /* 0x0000c80013007a20 */ /* 0x002ff20000410000 */
[----:B------:R1:W1:Y:S01]  /*75b0*/  MUFU.TANH R15, R0 ;  /* 0x00000000000f7308 */ /* 0x0002620000002400 */
[----:B-----5:R-:W-:Y:S09]  /*75c0*/  FMUL.FTZ R7, R77, c[0x0][0x320] ;  /* 0x0000c8004d077a20 */ /* 0x020ff20000410000 */
[----:B------:R-:W-:Y:S01]  /*75d0*/  MUFU.TANH R190, R7 ;  /* 0x0000000700be7308 */ /* 0x000fe20000002400 */
[----:B-1----:R-:W-:Y:S09]  /*75e0*/  FMUL.FTZ R0, R20, c[0x0][0x320] ;  /* 0x0000c80014007a20 */ /* 0x002ff20000410000 */
[----:B------:R1:W-:Y:S02]  /*75f0*/  MUFU.TANH R19, R0 ;  /* 0x0000000000137308 */ /* 0x0003e40000002400 */
[----:B-1----:R-:W-:Y:S08]  /*7600*/  FMUL.FTZ R0, R21, c[0x0][0x320] ;  /* 0x0000c80015007a20 */ /* 0x002ff00000410000 */
[----:B------:R1:W-:Y:S02]  /*7610*/  MUFU.TANH R20, R0 ;  /* 0x0000000000147308 */ /* 0x0003e40000002400 */
[----:B-1----:R-:W-:Y:S08]  /*7620*/  FMUL.FTZ R0, R22, c[0x0][0x320] ;  /* 0x0000c80016007a20 */ /* 0x002ff00000410000 */
[----:B------:R1:W5:Y:S02]  /*7630*/  MUFU.TANH R21, R0 ;  /* 0x0000000000157308 */ /* 0x0003640000002400 */
[----:B-1----:R-:W-:Y:S08]  /*7640*/  FMUL.FTZ R0, R23, c[0x0][0x320] ;  /* 0x0000c80017007a20 */ /* 0x002ff00000410000 */
[----:B------:R1:W1:Y:S02]  /*7650*/  MUFU.TANH R170, R0 ;  /* 0x0000000000aa7308 */ /* 0x0002640000002400 */
[----:B-1----:R-:W-:Y:S08]  /*7660*/  FMUL.FTZ R0, R24, c[0x0][0x320] ;  /* 0x0000c80018007a20 */ /* 0x002ff00000410000 */
[----:B------:R1:W-:Y:S02]  /*7670*/  MUFU.TANH R24, R0 ;  /* 0x0000000000187308 */ /* 0x0003e40000002400 */
[----:B-1----:R-:W-:Y:S08]  /*7680*/  FMUL.FTZ R0, R25, c[0x0][0x320] ;  /* 0x0000c80019007a20 */ /* 0x002ff00000410000 */
[----:B------:R1:W-:Y:S02]  /*7690*/  MUFU.TANH R172, R0 ;  /* 0x0000000000ac7308 */ /* 0x0003e40000002400 */
[----:B-1----:R-:W-:Y:S08]  /*76a0*/  FMUL.FTZ R0, R28, c[0x0][0x320] ;  /* 0x0000c8001c007a20 */ /* 0x002ff00000410000 */
[----:B------:R1:W-:Y:S02]  /*76b0*/  MUFU.TANH R25, R0 ;  /* 0x0000000000197308 */ /* 0x0003e40000002400 */
[----:B-1----:R-:W-:Y:S08]  /*76c0*/  FMUL.FTZ R0, R29, c[0x0][0x320] ;  /* 0x0000c8001d007a20 */ /* 0x002ff00000410000 */
[----:B------:R1:W-:Y:S02]  /*76d0*/  MUFU.TANH R26, R0 ;  /* 0x00000000001a7308 */ /* 0x0003e40000002400 */
[----:B-1----:R-:W-:Y:S08]  /*76e0*/  FMUL.FTZ R0, R30, c[0x0][0x320] ;  /* 0x0000c8001e007a20 */ /* 0x002ff00000410000 */
[----:B------:R1:W-:Y:S10]  /*76f0*/  MUFU.TANH R30, R6 ;  /* 0x00000006001e7308 */ /* 0x0003f40000002400 */
[----:B------:R2:W-:Y:S01]  /*7700*/  MUFU.TANH R28, R0 ;  /* 0x00000000001c7308 */ /* 0x0005e20000002400 */
[----:B-1----:R-:W-:Y:S09]  /*7710*/  FMUL.FTZ R6, R80, c[0x0][0x320] ;  /* 0x0000c80050067a20 */ /* 0x002ff20000410000 */
[----:B------:R1:W-:Y:S01]  /*7720*/  MUFU.TANH R194, R6 ;  /* 0x0000000600c27308 */ /* 0x0003e20000002400 */
[----:B--2---:R-:W-:Y:S09]  /*7730*/  FMUL.FTZ R0, R31, c[0x0][0x320] ;  /* 0x0000c8001f007a20 */ /* 0x004ff20000410000 */
        /* <DEDUP_REMOVED lines=8> */
[----:B------:R2:W-:Y:S10]  /*77c0*/  MUFU.TANH R13, R0 ;  /* 0x00000000000d7308 */ /* 0x0005f40000002400 */
[----:B------:R3:W-:Y:S01]  /*77d0*/  MUFU.TANH R33, R5 ;  /* 0x0000000500217308 */ /* 0x0007e20000002400 */
[----:B-1----:R-:W-:Y:S09]  /*77e0*/  FMUL.FTZ R6, R83, c[0x0][0x320] ;  /* 0x0000c80053067a20 */ /* 0x002ff20000410000 */
[----:B------:R1:W-:Y:S01]  /*77f0*/  MUFU.TANH R219, R6 ;  /* 0x0000000600db7308 */ /* 0x0003e20000002400 */
[----:B--2---:R-:W-:Y:S09]  /*7800*/  FMUL.FTZ R0, R34, c[0x0][0x320] ;  /* 0x0000c80022007a20 */ /* 0x004ff20000410000 */
[----:B------:R2:W2:Y:S01]  /*7810*/  MUFU.TANH R18, R0 ;  /* 0x0000000000127308 */ /* 0x0004a20000002400 */
[----:B---3--:R-:W-:Y:S04]  /*7820*/  FMNMX.FTZ R5, R163, R3, !PT ;  /* 0x00000003a3057209 */ /* 0x008fe80007810000 */
[----:B----4-:R-:W-:Y:S04]  /*7830*/  FMNMX.FTZ R5, R161, R5, !PT ;  /* 0x00000005a1057209 */ /* 0x010fe80007810000 */
[----:B------:R-:W-:Y:S02]  /*7840*/  FMNMX.FTZ R5, R16, R5, !PT ;  /* 0x0000000510057209 */ /* 0x000fe40007810000 */
[----:B-1----:R-:W-:Y:S02]  /*7850*/  FMNMX.FTZ R6, R169, R85, !PT ;  /* 0x00000055a9067209 */ /* 0x002fe40007810000 */
[----:B------:R-:W-:Y:S02]  /*7860*/  FMNMX.FTZ R5, R15, R5, !PT ;  /* 0x000000050f057209 */ /* 0x000fe40007810000 */
[----:B------:R-:W-:Y:S02]  /*7870*/  FMNMX.FTZ R6, R168, R6, !PT ;  /* 0x00000006a8067209 */ /* 0x000fe40007810000 */
[----:B-----5:R-:W-:Y:S02]  /*7880*/  FMNMX.FTZ R5, R21, R5, !PT ;  /* 0x0000000515057209 */ /* 0x020fe40007810000 */
[----:B------:R-:W-:Y:S01]  /*7890*/  FMNMX.FTZ R7, R157, R6, !PT ;  /* 0x000000069d077209 */ /* 0x000fe20007810000 */
[----:B--2---:R-:W-:Y:S01]  /*78a0*/  FMUL.FTZ R0, R35, c[0x0][0x320] ;  /* 0x0000c80023007a20 */ /* 0x004fe20000410000 */
[----:B------:R-:W-:Y:S01]  /*78b0*/  FMNMX.FTZ R5, R170, R5, !PT ;  /* 0x00000005aa057209 */ /* 0x000fe20007810000 */
[----:B------:R1:W-:Y:S03]  /*78c0*/  MUFU.TANH R35, R4 ;  /* 0x0000000400237308 */ /* 0x0003e60000002400 */
[----:B------:R-:W-:Y:S07]  /*78d0*/  FMNMX.FTZ R5, R18, R5, !PT ;  /* 0x0000000512057209 */ /* 0x000fee0007810000 */
[----:B------:R2:W3:Y:S01]  /*78e0*/  MUFU.TANH R17, R0 ;  /* 0x0000000000117308 */ /* 0x0004e20000002400 */
[----:B-1----:R-:W-:Y:S09]  /*78f0*/  FMUL.FTZ R4, R72, c[0x0][0x320] ;  /* 0x0000c80048047a20 */ /* 0x002ff20000410000 */
[----:B------:R1:W-:Y:S01]  /*7900*/  MUFU.TANH R31, R4 ;  /* 0x00000004001f7308 */ /* 0x0003e20000002400 */
[----:B--2---:R-:W-:Y:S01]  /*7910*/  FMUL.FTZ R0, R36, c[0x0][0x320] ;  /* 0x0000c80024007a20 */ /* 0x004fe20000410000 */
[----:B---3--:R-:W-:Y:S08]  /*7920*/  FMNMX.FTZ R5, R17, R5, !PT ;  /* 0x0000000511057209 */ /* 0x008ff00007810000 */
[----:B------:R2:W-:Y:S01]  /*7930*/  MUFU.TANH R179, R0 ;  /* 0x0000000000b37308 */ /* 0x0005e20000002400 */
[----:B-1----:R-:W-:Y:S04]  /*7940*/  FMNMX.FTZ R4, R171, R84, !PT ;  /* 0x00000054ab047209 */ /* 0x002fe80007810000 */
[----:B------:R-:W-:Y:S04]  /*7950*/  FMNMX.FTZ R4, R162, R4, !PT ;  /* 0x00000004a2047209 */ /* 0x000fe80007810000 */
[----:B------:R-:W-:Y:S01]  /*7960*/  FMNMX.FTZ R4, R156, R4, !PT ;  /* 0x000000049c047209 */ /* 0x000fe20007810000 */
[----:B--2---:R-:W-:Y:S03]  /*7970*/  FMUL.FTZ R0, R37, c[0x0][0x320] ;  /* 0x0000c80025007a20 */ /* 0x004fe60000410000 */
[----:B------:R-:W-:Y:S01]  /*7980*/  FMNMX.FTZ R4, R87, R4, !PT ;  /* 0x0000000457047209 */ /* 0x000fe20007810000 */
[----:B------:R1:W-:Y:S03]  /*7990*/  MUFU.TANH R182, R0 ;  /* 0x0000000000b67308 */ /* 0x0003e60000002400 */
[----:B------:R-:W-:Y:S04]  /*79a0*/  FMNMX.FTZ R4, R24, R4, !PT ;  /* 0x0000000418047209 */ /* 0x000fe80007810000 */
[----:B------:R-:W-:Y:S04]  /*79b0*/  FMNMX.FTZ R4, R172, R4, !PT ;  /* 0x00000004ac047209 */ /* 0x000fe80007810000 */
[----:B------:R-:W-:Y:S04]  /*79c0*/  FMNMX.FTZ R4, R25, R4, !PT ;  /* 0x0000000419047209 */ /* 0x000fe80007810000 */
[----:B------:R-:W-:Y:S01]  /*79d0*/  FMNMX.FTZ R4, R26, R4, !PT ;  /* 0x000000041a047209 */ /* 0x000fe20007810000 */
[----:B-1----:R-:W-:Y:S04]  /*79e0*/  FMUL.FTZ R0, R38, c[0x0][0x320] ;  /* 0x0000c80026007a20 */ /* 0x002fe80000410000 */
[----:B------:R1:W2:Y:S02]  /*79f0*/  MUFU.TANH R185, R0 ;  /* 0x0000000000b97308 */ /* 0x0002a40000002400 */
[----:B-1----:R-:W-:Y:S01]  /*7a00*/  FMUL.FTZ R0, R39, c[0x0][0x320] ;  /* 0x0000c80027007a20 */ /* 0x002fe20000410000 */
[----:B--2---:R-:W-:Y:S07]  /*7a10*/  FMNMX.FTZ R5, R185, R5, !PT ;  /* 0x00000005b9057209 */ /* 0x004fee0007810000 */
[----:B------:R1:W2:Y:S02]  /*7a20*/  MUFU.TANH R186, R0 ;  /* 0x0000000000ba7308 */ /* 0x0002a40000002400 */
[----:B-1----:R-:W-:Y:S01]  /*7a30*/  FMUL.FTZ R0, R40, c[0x0][0x320] ;  /* 0x0000c80028007a20 */ /* 0x002fe20000410000 */
[----:B--2---:R-:W-:Y:S07]  /*7a40*/  FMNMX.FTZ R5, R186, R5, !PT ;  /* 0x00000005ba057209 */ /* 0x004fee0007810000 */
[----:B------:R1:W2:Y:S02]  /*7a50*/  MUFU.TANH R187, R0 ;  /* 0x0000000000bb7308 */ /* 0x0002a40000002400 */
[----:B-1----:R-:W-:Y:S01]  /*7a60*/  FMUL.FTZ R0, R43, c[0x0][0x320] ;  /* 0x0000c8002b007a20 */ /* 0x002fe20000410000 */
[----:B--2---:R-:W-:Y:S07]  /*7a70*/  FMNMX.FTZ R4, R187, R4, !PT ;  /* 0x00000004bb047209 */ /* 0x004fee0007810000 */
[----:B------:R1:W-:Y:S01]  /*7a80*/  MUFU.TANH R245, R0 ;  /* 0x0000000000f57308 */ /* 0x0003e20000002400 */
[----:B------:R-:W-:Y:S01]  /*7a90*/  FMNMX.FTZ R4, R188, R4, !PT ;  /* 0x00000004bc047209 */ /* 0x000fe20007810000 */
[----:B-1----:R-:W-:Y:S08]  /*7aa0*/  FMUL.FTZ R0, R44, c[0x0][0x320] ;  /* 0x0000c8002c007a20 */ /* 0x002ff00000410000 */
[----:B------:R1:W2:Y:S02]  /*7ab0*/  MUFU.TANH R243, R0 ;  /* 0x0000000000f37308 */ /* 0x0002a40000002400 */
[----:B-1----:R-:W-:Y:S01]  /*7ac0*/  FMUL.FTZ R0, R45, c[0x0][0x320] ;  /* 0x0000c8002d007a20 */ /* 0x002fe20000410000 */
[----:B--2---:R-:W-:Y:S07]  /*7ad0*/  FMNMX.FTZ R4, R243, R4, !PT ;  /* 0x00000004f3047209 */ /* 0x004fee0007810000 */
[----:B------:R1:W2:Y:S02]  /*7ae0*/  MUFU.TANH R247, R0 ;  /* 0x0000000000f77308 */ /* 0x0002a40000002400 */
[----:B-1----:R-:W-:Y:S01]  /*7af0*/  FMUL.FTZ R0, R46, c[0x0][0x320] ;  /* 0x0000c8002e007a20 */ /* 0x002fe20000410000 */
[----:B--2---:R-:W-:Y:S07]  /*7b00*/  FMNMX.FTZ R4, R247, R4, !PT ;  /* 0x00000004f7047209 */ /* 0x004fee0007810000 */
[----:B------:R1:W-:Y:S01]  /*7b10*/  MUFU.TANH R251, R0 ;  /* 0x0000000000fb7308 */ /* 0x0003e20000002400 */
[----:B------:R-:W-:Y:S04]  /*7b20*/  FMNMX.FTZ R4, R33, R4, !PT ;  /* 0x0000000421047209 */ /* 0x000fe80007810000 */
[----:B------:R-:W-:Y:S01]  /*7b30*/  FMNMX.FTZ R4, R35, R4, !PT ;  /* 0x0000000423047209 */ /* 0x000fe20007810000 */
[----:B-1----:R-:W-:Y:S04]  /*7b40*/  FMUL.FTZ R0, R47, c[0x0][0x320] ;  /* 0x0000c8002f007a20 */ /* 0x002fe80000410000 */
[----:B------:R1:W-:Y:S02]  /*7b50*/  MUFU.TANH R214, R0 ;  /* 0x0000000000d67308 */ /* 0x0003e40000002400 */
[----:B-1----:R-:W-:Y:S08]  /*7b60*/  FMUL.FTZ R0, R48, c[0x0][0x320] ;  /* 0x0000c80030007a20 */ /* 0x002ff00000410000 */
[----:B------:R1:W-:Y:S02]  /*7b70*/  MUFU.TANH R44, R0 ;  /* 0x00000000002c7308 */ /* 0x0003e40000002400 */
[----:B-1----:R-:W-:Y:S08]  /*7b80*/  FMUL.FTZ R0, R49, c[0x0][0x320] ;  /* 0x0000c80031007a20 */ /* 0x002ff00000410000 */
[----:B------:R1:W-:Y:S02]  /*7b90*/  MUFU.TANH R174, R0 ;  /* 0x0000000000ae7308 */ /* 0x0003e40000002400 */
[----:B-1----:R-:W-:Y:S08]  /*7ba0*/  FMUL.FTZ R0, R50, c[0x0][0x320] ;  /* 0x0000c80032007a20 */ /* 0x002ff00000410000 */
[----:B------:R1:W2:Y:S02]  /*7bb0*/  MUFU.TANH R183, R0 ;  /* 0x0000000000b77308 */ /* 0x0002a40000002400 */
[----:B-1----:R-:W-:Y:S01]  /*7bc0*/  FMUL.FTZ R0, R51, c[0x0][0x320] ;  /* 0x0000c80033007a20 */ /* 0x002fe20000410000 */
[----:B--2---:R-:W-:Y:S07]  /*7bd0*/  FMNMX.FTZ R5, R183, R5, !PT ;  /* 0x00000005b7057209 */ /* 0x004fee0007810000 */
[----:B------:R1:W2:Y:S02]  /*7be0*/  MUFU.TANH R184, R0 ;  /* 0x0000000000b87308 */ /* 0x0002a40000002400 */
[----:B-1----:R-:W-:Y:S01]  /*7bf0*/  FMUL.FTZ R0, R52, c[0x0][0x320] ;  /* 0x0000c80034007a20 */ /* 0x002fe20000410000 */
[----:B--2---:R-:W-:Y:S07]  /*7c00*/  FMNMX.FTZ R5, R184, R5, !PT ;  /* 0x00000005b8057209 */ /* 0x004fee0007810000 */
        /* <DEDUP_REMOVED lines=21> */
[----:B------:R-:W-:Y:S02]  /*7d60*/  FMNMX.FTZ R6, R31, R4, !PT ;  /* 0x000000041f067209 */ /* 0x000fe40007810000 */
[----:B------:R-:W-:Y:S01]  /*7d70*/  FMNMX.FTZ R4, R158, R7, !PT ;  /* 0x000000079e047209 */ /* 0x000fe20007810000 */
[----:B------:R-:W-:Y:S01]  /*7d80*/  FMUL.FTZ R7, R74, c[0x0][0x320] ;  /* 0x0000c8004a077a20 */ /* 0x000fe20000410000 */
[----:B------:R-:W-:Y:S02]  /*7d90*/  FMNMX.FTZ R6, R30, R6, !PT ;  /* 0x000000061e067209 */ /* 0x000fe40007810000 */
[----:B------:R-:W-:Y:S02]  /*7da0*/  FMNMX.FTZ R4, R173, R4, !PT ;  /* 0x00000004ad047209 */ /* 0x000fe40007810000 */
[----:B------:R-:W-:Y:S01]  /*7db0*/  FMNMX.FTZ R6, R193, R6, !PT ;  /* 0x00000006c1067209 */ /* 0x000fe20007810000 */
[----:B------:R2:W-:Y:S01]  /*7dc0*/  MUFU.TANH R192, R7 ;  /* 0x0000000700c07308 */ /* 0x0005e20000002400 */
[----:B------:R-:W-:Y:S02]  /*7dd0*/  FMNMX.FTZ R4, R180, R4, !PT ;  /* 0x00000004b4047209 */ /* 0x000fe40007810000 */
[----:B------:R-:W-:Y:S02]  /*7de0*/  FMNMX.FTZ R6, R190, R6, !PT ;  /* 0x00000006be067209 */ /* 0x000fe40007810000 */
[----:B------:R-:W-:Y:S03]  /*7df0*/  FMNMX.FTZ R4, R28, R4, !PT ;  /* 0x000000041c047209 */ /* 0x000fe60007810000 */
[----:B------:R-:W3:Y:S01]  /*7e00*/  SHFL.BFLY PT, R9, R6, 0x2, 0x1f ;  /* 0x0c401f0006097f89 */ /* 0x000ee200000e0000 */
[----:B-1----:R-:W-:Y:S04]  /*7e10*/  FMUL.FTZ R0, R65, c[0x0][0x320] ;  /* 0x0000c80041007a20 */ /* 0x002fe80000410000 */
[----:B------:R1:W-:Y:S01]  /*7e20*/  MUFU.TANH R246, R0 ;  /* 0x0000000000f67308 */ /* 0x0003e20000002400 */
[----:B--2---:R-:W-:Y:S02]  /*7e30*/  FMNMX.FTZ R7, R181, R4, !PT ;  /* 0x00000004b5077209 */ /* 0x004fe40007810000 */
[----:B---3--:R-:W-:Y:S05]  /*7e40*/  FMNMX.FTZ R6, R6, R9, !PT ;  /* 0x0000000906067209 */ /* 0x008fea0007810000 */
[----:B------:R-:W2:Y:S01]  /*7e50*/  SHFL.BFLY PT, R9, R6, 0x1, 0x1f ;  /* 0x0c201f0006097f89 */ /* 0x000ea200000e0000 */
[----:B-1----:R-:W-:Y:S04]  /*7e60*/  FMUL.FTZ R0, R66, c[0x0][0x320] ;  /* 0x0000c80042007a20 */ /* 0x002fe80000410000 */
[----:B------:R1:W3:Y:S02]  /*7e70*/  MUFU.TANH R249, R0 ;  /* 0x0000000000f97308 */ /* 0x0002e40000002400 */
[----:B-1----:R-:W-:Y:S01]  /*7e80*/  FMUL.FTZ R0, R67, c[0x0][0x320] ;  /* 0x0000c80043007a20 */ /* 0x002fe20000410000 */
[----:B---3--:R-:W-:Y:S07]  /*7e90*/  FMNMX.FTZ R5, R249, R5, !PT ;  /* 0x00000005f9057209 */ /* 0x008fee0007810000 */
[----:B------:R1:W3:Y:S02]  /*7ea0*/  MUFU.TANH R252, R0 ;  /* 0x0000000000fc7308 */ /* 0x0002e40000002400 */
[----:B-1----:R-:W-:Y:S01]  /*7eb0*/  FMUL.FTZ R0, R68, c[0x0][0x320] ;  /* 0x0000c80044007a20 */ /* 0x002fe20000410000 */
[----:B--2---:R-:W-:Y:S02]  /*7ec0*/  FMNMX.FTZ R68, R6, R9, !PT ;  /* 0x0000000906447209 */ /* 0x004fe40007810000 */
[----:B---3--:R-:W-:Y:S05]  /*7ed0*/  FMNMX.FTZ R5, R252, R5, !PT ;  /* 0x00000005fc057209 */ /* 0x008fea0007810000 */
        /* <DEDUP_REMOVED lines=8> */
[----:B-1----:R-:W-:Y:S02]  /*7f60*/  FMNMX.FTZ R0, R160, R2, !PT ;  /* 0x00000002a0007209 */ /* 0x002fe40007810000 */
[----:B--2---:R-:W-:Y:S02]  /*7f70*/  FMNMX.FTZ R5, R29, R5, !PT ;  /* 0x000000051d057209 */ /* 0x004fe40007810000 */
[----:B------:R-:W-:Y:S02]  /*7f80*/  FMNMX.FTZ R0, R159, R0, !PT ;  /* 0x000000009f007209 */ /* 0x000fe40007810000 */
[----:B------:R-:W-:Y:S02]  /*7f90*/  FMNMX.FTZ R5, R191, R5, !PT ;  /* 0x00000005bf057209 */ /* 0x000fe40007810000 */
[----:B------:R-:W-:Y:S02]  /*7fa0*/  FMNMX.FTZ R0, R86, R0, !PT ;  /* 0x0000000056007209 */ /* 0x000fe40007810000 */
[----:B------:R-:W-:Y:S02]  /*7fb0*/  FMNMX.FTZ R5, R219, R5, !PT ;  /* 0x00000005db057209 */ /* 0x000fe40007810000 */
[----:B------:R-:W-:Y:S03]  /*7fc0*/  FMNMX.FTZ R0, R12, R0, !PT ;  /* 0x000000000c007209 */ /* 0x000fe60007810000 */
[----:B------:R-:W1:Y:S01]  /*7fd0*/  SHFL.BFLY PT, R8, R5, 0x2, 0x1f ;  /* 0x0c401f0005087f89 */ /* 0x000e6200000e0000 */
[----:B------:R-:W-:Y:S04]  /*7fe0*/  FMNMX.FTZ R0, R19, R0, !PT ;  /* 0x0000000013007209 */ /* 0x000fe80007810000 */
[----:B------:R-:W-:Y:S04]  /*7ff0*/  FMNMX.FTZ R0, R20, R0, !PT ;  /* 0x0000000014007209 */ /* 0x000fe80007810000 */
[----:B------:R-:W-:Y:S04]  /*8000*/  FMNMX.FTZ R0, R14, R0, !PT ;  /* 0x000000000e007209 */ /* 0x000fe80007810000 */
[----:B------:R-:W-:Y:S04]  /*8010*/  FMNMX.FTZ R0, R13, R0, !PT ;  /* 0x000000000d007209 */ /* 0x000fe80007810000 */
[----:B------:R-:W-:Y:S04]  /*8020*/  FMNMX.FTZ R0, R179, R0, !PT ;  /* 0x00000000b3007209 */ /* 0x000fe80007810000 */
[----:B------:R-:W-:Y:S02]  /*8030*/  FMNMX.FTZ R0, R182, R0, !PT ;  /* 0x00000000b6007209 */ /* 0x000fe40007810000 */
[----:B-1----:R-:W-:Y:S02]  /*8040*/  FMNMX.FTZ R5, R5, R8, !PT ;  /* 0x0000000805057209 */ /* 0x002fe40007810000 */
        /* <DEDUP_REMOVED lines=9> */
[----:B------:R-:W-:Y:S02]  /*80e0*/  FMNMX.FTZ R0, R40, R0, !PT ;  /* 0x0000000028007209 */ /* 0x000fe40007810000 */
[----:B------:R-:W-:Y:S01]  /*80f0*/  @P0 MOV R5, R222 ;  /* 0x000000de00050202 */ /* 0x000fe20000000f00 */
[----:B------:R-:W-:Y:S01]  /*8100*/  FMUL.FTZ R154, R69, c[0x0][0x2d0] ;  /* 0x0000b400459a7a20 */ /* 0x000fe20000410000 */
[----:B------:R-:W-:Y:S04]  /*8110*/  FMNMX.FTZ R0, R194, R0, !PT ;  /* 0x00000000c2007209 */ /* 0x000fe80007810000 */
[----:B------:R-:W-:Y:S05]  /*8120*/  FMNMX.FTZ R0, R165, R0, !PT ;  /* 0x00000000a5007209 */ /* 0x000fea0007810000 */
[----:B------:R-:W1:Y:S02]  /*8130*/  SHFL.BFLY PT, R10, R0, 0x2, 0x1f ;  /* 0x0c401f00000a7f89 */ /* 0x000e6400000e0000 */
[----:B-1----:R-:W-:Y:S02]  /*8140*/  FMNMX.FTZ R4, R0, R10, !PT ;  /* 0x0000000a00047209 */ /* 0x002fe40007810000 */
[----:B------:R-:W-:Y:S01]  /*8150*/  FMNMX.FTZ R0, R189, R7, !PT ;  /* 0x00000007bd007209 */ /* 0x000fe20007810000 */
[----:B------:R-:W-:Y:S03]  /*8160*/  FMUL.FTZ R7, R78, c[0x0][0x320] ;  /* 0x0000c8004e077a20 */ /* 0x000fe60000410000 */
[----:B------:R-:W1:Y:S01]  /*8170*/  SHFL.BFLY PT, R10, R4, 0x1, 0x1f ;  /* 0x0c201f00040a7f89 */ /* 0x000e6200000e0000 */
[----:B------:R-:W-:Y:S01]  /*8180*/  FMNMX.FTZ R0, R245, R0, !PT ;  /* 0x00000000f5007209 */ /* 0x000fe20007810000 */
[----:B------:R2:W3:Y:S03]  /*8190*/  MUFU.TANH R74, R7 ;  /* 0x00000007004a7308 */ /* 0x0004e60000002400 */
[----:B------:R-:W-:Y:S04]  /*81a0*/  FMNMX.FTZ R0, R251, R0, !PT ;  /* 0x00000000fb007209 */ /* 0x000fe80007810000 */
[----:B------:R-:W-:Y:S02]  /*81b0*/  FMNMX.FTZ R0, R214, R0, !PT ;  /* 0x00000000d6007209 */ /* 0x000fe40007810000 */
[----:B-1----:R-:W-:Y:S02]  /*81c0*/  FMNMX.FTZ R70, R4, R10, !PT ;  /* 0x0000000a04467209 */ /* 0x002fe40007810000 */
[----:B--2---:R-:W-:Y:S01]  /*81d0*/  FMNMX.FTZ R7, R215, R0, !PT ;  /* 0x00000000d7077209 */ /* 0x004fe20007810000 */
[----:B------:R-:W-:Y:S02]  /*81e0*/  FMUL.FTZ R0, R79, c[0x0][0x320] ;  /* 0x0000c8004f007a20 */ /* 0x000fe40000410000 */
[----:B------:R-:W-:Y:S01]  /*81f0*/  FMUL.FTZ R153, R70, c[0x0][0x2d0] ;  /* 0x0000b40046997a20 */ /* 0x000fe20000410000 */
[----:B------:R-:W-:Y:S01]  /*8200*/  FMNMX.FTZ R7, R34, R7, !PT ;  /* 0x0000000722077209 */ /* 0x000fe20007810000 */
[----:B------:R1:W2:Y:S02]  /*8210*/  MUFU.TANH R75, R0 ;  /* 0x00000000004b7308 */ /* 0x0002a40000002400 */
[--C-:B------:R-:W-:Y:S08]  /*8220*/  FFMA.FTZ R9, R20, c[0x0][0x2d0], -R153.reuse ;  /* 0x0000b40014097a23 */ /* 0x100ff00000010899 */
[----:B------:R-:W-:Y:S01]  /*8230*/  MUFU.EX2 R228, R9 ;  /* 0x0000000900e47308 */ /* 0x000fe20000000800 */
[----:B-1----:R-:W-:Y:S01]  /*8240*/  FMNMX.FTZ R0, R164, R7, !PT ;  /* 0x00000007a4007209 */ /* 0x002fe20007810000 */
[----:B------:R-:W-:Y:S03]  /*8250*/  @P0 IMAD.WIDE.U32 R6, R212, c[0x0][0x1e0], RZ ;  /* 0x00007800d4060a25 */ /* 0x000fe600078e00ff */
[----:B------:R-:W-:Y:S01]  /*8260*/  FMNMX.FTZ R4, R155, R0, !PT ;  /* 0x000000009b047209 */ /* 0x000fe20007810000 */
[----:B------:R-:W-:Y:S03]  /*8270*/  FADD.FTZ R0, -R70, R2 ;  /* 0x0000000246007221 */ /* 0x000fe60000010100 */
[----:B------:R-:W-:Y:S01]  /*8280*/  FMNMX.FTZ R4, R192, R4, !PT ;  /* 0x00000004c0047209 */ /* 0x000fe20007810000 */
[----:B------:R-:W-:Y:S03]  /*8290*/  FMUL.FTZ R2, R0, c[0x0][0x2d0] ;  /* 0x0000b40000027a20 */ /* 0x000fe60000410000 */
[----:B------:R-:W-:Y:S01]  /*82a0*/  FMNMX.FTZ R0, R195, R4, !PT ;  /* 0x00000004c3007209 */ /* 0x000fe20007810000 */
[----:B------:R1:W4:Y:S01]  /*82b0*/  MUFU.EX2 R73, R2 ;  /* 0x0000000200497308 */ /* 0x0003220000000800 */
[----:B------:R-:W-:Y:S01]  /*82c0*/  FFMA.FTZ R4, R160, c[0x0][0x2d0], -R153 ;  /* 0x0000b400a0047a23 */ /* 0x000fe20000010899 */
[----:B------:R-:W-:Y:S02]  /*82d0*/  MOV R160, R193 ;  /* 0x000000c100a07202 */ /* 0x000fe40000000f00 */
[----:B---3--:R-:W-:Y:S04]  /*82e0*/  FMNMX.FTZ R0, R74, R0, !PT ;  /* 0x000000004a007209 */ /* 0x008fe80007810000 */
[----:B--2---:R-:W-:Y:S02]  /*82f0*/  FMNMX.FTZ R0, R75, R0, !PT ;  /* 0x000000004b007209 */ /* 0x004fe40007810000 */
[----:B------:R-:W-:Y:S01]  /*8300*/  MUFU.EX2 R233, R4 ;  /* 0x0000000400e97308 */ /* 0x000fe20000000800 */
[----:B-1----:R-:W-:Y:S02]  /*8310*/  FADD.FTZ R2, -R69, R3 ;  /* 0x0000000345027221 */ /* 0x002fe40000010100 */
[----:B------:R-:W1:Y:S01]  /*8320*/  SHFL.BFLY PT, R3, R0, 0x2, 0x1f ;  /* 0x0c401f0000037f89 */ /* 0x000e6200000e0000 */
[C---:B----4-:R-:W-:Y:S02]  /*8330*/  FMUL.FTZ R48, R73.reuse, R132 ;  /* 0x0000008449307220 */ /* 0x050fe40000410000 */
[----:B------:R-:W-:Y:S02]  /*8340*/  FMUL.FTZ R2, R2, c[0x0][0x2d0] ;  /* 0x0000b40002027a20 */ /* 0x000fe40000410000 */
[----:B------:R-:W-:Y:S02]  /*8350*/  FMUL.FTZ R49, R73, R133 ;  /* 0x0000008549317220 */ /* 0x000fe40000410000 */
[----:B------:R2:W3:Y:S01]  /*8360*/  MUFU.EX2 R72, R2 ;  /* 0x0000000200487308 */ /* 0x0004e20000000800 */
[----:B-1----:R-:W-:Y:S01]  /*8370*/  FMNMX.FTZ R0, R0, R3, !PT ;  /* 0x0000000300007209 */ /* 0x002fe20007810000 */
[--C-:B------:R-:W-:Y:S08]  /*8380*/  FFMA.FTZ R3, R12, c[0x0][0x2d0], -R153.reuse ;  /* 0x0000b4000c037a23 */ /* 0x100ff00000010899 */
[----:B------:R1:W-:Y:S01]  /*8390*/  MUFU.EX2 R241, R3 ;  /* 0x0000000300f17308 */ /* 0x0003e20000000800 */
[----:B--2---:R-:W-:Y:S02]  /*83a0*/  FADD.FTZ R2, -R68, R84 ;  /* 0x0000005444027221 */ /* 0x004fe40000010100 */
[----:B---3--:R-:W-:Y:S02]  /*83b0*/  FMUL.FTZ R50, R72, R134 ;  /* 0x0000008648327220 */ /* 0x008fe40000410000 */
[----:B------:R-:W-:Y:S02]  /*83c0*/  FMUL.FTZ R2, R2, c[0x0][0x2d0] ;  /* 0x0000b40002027a20 */ /* 0x000fe40000410000 */
[----:B------:R-:W-:Y:S03]  /*83d0*/  FMUL.FTZ R51, R72, R135 ;  /* 0x0000008748337220 */ /* 0x000fe60000410000 */
[----:B------:R2:W3:Y:S01]  /*83e0*/  MUFU.EX2 R71, R2 ;  /* 0x0000000200477308 */ /* 0x0004e20000000800 */
[--C-:B-1----:R-:W-:Y:S01]  /*83f0*/  FFMA.FTZ R3, R163, c[0x0][0x2d0], -R154.reuse ;  /* 0x0000b400a3037a23 */ /* 0x102fe2000001089a */
[----:B------:R-:W-:Y:S08]  /*8400*/  MOV R163, R219 ;  /* 0x000000db00a37202 */ /* 0x000ff00000000f00 */
[----:B------:R1:W-:Y:S01]  /*8410*/  MUFU.EX2 R234, R3 ;  /* 0x0000000300ea7308 */ /* 0x0003e20000000800 */
[--C-:B--2---:R-:W-:Y:S02]  /*8420*/  FFMA.FTZ R2, R159, c[0x0][0x2d0], -R153.reuse ;  /* 0x0000b4009f027a23 */ /* 0x104fe40000010899 */
[----:B------:R-:W-:Y:S07]  /*8430*/  FMUL.FTZ R159, R68, c[0x0][0x2d0] ;  /* 0x0000b400449f7a20 */ /* 0x000fee0000410000 */
[----:B------:R2:W4:Y:S01]  /*8440*/  MUFU.EX2 R240, R2 ;  /* 0x0000000200f07308 */ /* 0x0005220000000800 */
[C---:B---3--:R-:W-:Y:S02]  /*8450*/  FMUL.FTZ R41, R71.reuse, R125 ;  /* 0x0000007d47297220 */ /* 0x048fe40000410000 */
[C---:B------:R-:W-:Y:S02]  /*8460*/  FMUL.FTZ R45, R71.reuse, R129 ;  /* 0x00000081472d7220 */ /* 0x040fe40000410000 */
[C---:B------:R-:W-:Y:S02]  /*8470*/  FMUL.FTZ R57, R71.reuse, R141 ;  /* 0x0000008d47397220 */ /* 0x040fe40000410000 */
[C---:B------:R-:W-:Y:S02]  /*8480*/  FMUL.FTZ R56, R71.reuse, R140 ;  /* 0x0000008c47387220 */ /* 0x040fe40000410000 */
[C---:B------:R-:W-:Y:S02]  /*8490*/  FMUL.FTZ R60, R71.reuse, R144 ;  /* 0x00000090473c7220 */ /* 0x040fe40000410000 */
[----:B------:R-:W-:Y:S02]  /*84a0*/  FMUL.FTZ R61, R71, R145 ;  /* 0x00000091473d7220 */ /* 0x000fe40000410000 */
[--C-:B-1----:R-:W-:Y:S01]  /*84b0*/  FFMA.FTZ R3, R161, c[0x0][0x2d0], -R154.reuse ;  /* 0x0000b400a1037a23 */ /* 0x102fe2000001089a */
[----:B------:R-:W-:Y:S03]  /*84c0*/  MOV R161, R31 ;  /* 0x0000001f00a17202 */ /* 0x000fe60000000f00 */
[----:B------:R1:W3:Y:S01]  /*84d0*/  MUFU.EX2 R236, R3 ;  /* 0x0000000300ec7308 */ /* 0x0002e20000000800 */
[----:B--2---:R-:W-:Y:S01]  /*84e0*/  FFMA.FTZ R2, R86, c[0x0][0x2d0], -R153 ;  /* 0x0000b40056027a23 */ /* 0x004fe20000010899 */
[----:B----4-:R-:W-:Y:S08]  /*84f0*/  F2FP.BF16.PACK_AB R76, R240, R233 ;  /* 0x000000e9f04c723e */ /* 0x010ff000000010ff */
[----:B------:R2:W4:Y:S01]  /*8500*/  MUFU.EX2 R239, R2 ;  /* 0x0000000200ef7308 */ /* 0x0005220000000800 */
[--C-:B-1----:R-:W-:Y:S01]  /*8510*/  FFMA.FTZ R3, R16, c[0x0][0x2d0], -R154.reuse ;  /* 0x0000b40010037a23 */ /* 0x102fe2000001089a */
[----:B---3--:R-:W-:Y:S01]  /*8520*/  F2FP.BF16.PACK_AB R77, R236, R234 ;  /* 0x000000eaec4d723e */ /* 0x008fe200000010ff */
[----:B------:R-:W-:Y:S01]  /*8530*/  FMUL.FTZ R16, R73, R100 ;  /* 0x0000006449107220 */ /* 0x000fe20000410000 */
[----:B------:R-:W-:Y:S06]  /*8540*/  MOV R100, R40 ;  /* 0x0000002800647202 */ /* 0x000fec0000000f00 */
[----:B------:R1:W-:Y:S01]  /*8550*/  MUFU.EX2 R237, R3 ;  /* 0x0000000300ed7308 */ /* 0x0003e20000000800 */
[----:B------:R-:W-:Y:S01]  /*8560*/  FMUL.FTZ R40, R71, R124 ;  /* 0x0000007c47287220 */ /* 0x000fe20000410000 */
[----:B--2---:R-:W2:Y:S01]  /*8570*/  SHFL.BFLY PT, R2, R0, 0x1, 0x1f ;  /* 0x0c201f0000027f89 */ /* 0x004ea200000e0000 */
[----:B----4-:R-:W-:Y:S01]  /*8580*/  F2FP.BF16.PACK_AB R78, R241, R239 ;  /* 0x000000eff14e723e */ /* 0x010fe200000010ff */
[--C-:B-1----:R-:W-:Y:S01]  /*8590*/  FFMA.FTZ R3, R171, c[0x0][0x2d0], -R159.reuse ;  /* 0x0000b400ab037a23 */ /* 0x102fe2000001089f */
[----:B------:R-:W-:Y:S01]  /*85a0*/  MOV R171, R32 ;  /* 0x0000002000ab7202 */ /* 0x000fe20000000f00 */
[----:B------:R-:W-:Y:S04]  /*85b0*/  FMUL.FTZ R32, R73, R116 ;  /* 0x0000007449207220 */ /* 0x000fe80000410000 */
[----:B------:R1:W-:Y:S01]  /*85c0*/  MUFU.EX2 R230, R3 ;  /* 0x0000000300e67308 */ /* 0x0003e20000000800 */
[----:B--2---:R-:W-:Y:S01]  /*85d0*/  FMNMX.FTZ R2, R0, R2, !PT ;  /* 0x0000000200027209 */ /* 0x004fe20007810000 */
[----:B------:R-:W-:Y:S04]  /*85e0*/  FFMA.FTZ R0, R15, c[0x0][0x2d0], -R154 ;  /* 0x0000b4000f007a23 */ /* 0x000fe8000001089a */
[----:B------:R-:W-:Y:S04]  /*85f0*/  FMUL.FTZ R152, R2, c[0x0][0x2d0] ;  /* 0x0000b40002987a20 */ /* 0x000fe80000410000 */
[----:B------:R2:W3:Y:S01]  /*8600*/  MUFU.EX2 R238, R0 ;  /* 0x0000000000ee7308 */ /* 0x0004e20000000800 */
[--C-:B------:R-:W-:Y:S01]  /*8610*/  FFMA.FTZ R4, R157, c[0x0][0x2d0], -R152.reuse ;  /* 0x0000b4009d047a23 */ /* 0x100fe20000010898 */
[----:B------:R-:W-:Y:S08]  /*8620*/  MOV R157, R190 ;  /* 0x000000be009d7202 */ /* 0x000ff00000000f00 */
[----:B------:R4:W-:Y:S01]  /*8630*/  MUFU.EX2 R177, R4 ;  /* 0x0000000400b17308 */ /* 0x0009e20000000800 */
[----:B-1----:R-:W-:Y:S01]  /*8640*/  FFMA.FTZ R3, R162, c[0x0][0x2d0], -R159 ;  /* 0x0000b400a2037a23 */ /* 0x002fe2000001089f */
[----:B------:R-:W-:Y:S08]  /*8650*/  MOV R162, R30 ;  /* 0x0000001e00a27202 */ /* 0x000ff00000000f00 */
[----:B------:R1:W5:Y:S01]  /*8660*/  MUFU.EX2 R231, R3 ;  /* 0x0000000300e77308 */ /* 0x0003620000000800 */
[----:B--2---:R-:W-:Y:S01]  /*8670*/  FADD.FTZ R0, -R2, R85 ;  /* 0x0000005502007221 */ /* 0x004fe20000010100 */
[----:B---3--:R-:W-:Y:S03]  /*8680*/  F2FP.BF16.PACK_AB R79, R238, R237 ;  /* 0x000000edee4f723e */ /* 0x008fe600000010ff */
[----:B------:R-:W-:Y:S06]  /*8690*/  FMUL.FTZ R0, R0, c[0x0][0x2d0] ;  /* 0x0000b40000007a20 */ /* 0x000fec0000410000 */
[----:B------:R-:W2:Y:S01]  /*86a0*/  MUFU.EX2 R0, R0 ;  /* 0x0000000000007308 */ /* 0x000ea20000000800 */
[----:B----4-:R-:W-:Y:S01]  /*86b0*/  FFMA.FTZ R4, R158, c[0x0][0x2d0], -R152 ;  /* 0x0000b4009e047a23 */ /* 0x010fe20000010898 */
[----:B------:R-:W-:Y:S01]  /*86c0*/  MOV R158, R34 ;  /* 0x00000022009e7202 */ /* 0x000fe20000000f00 */
[----:B------:R-:W-:Y:S07]  /*86d0*/  FMUL.FTZ R34, R72, R118 ;  /* 0x0000007648227220 */ /* 0x000fee0000410000 */
[----:B------:R3:W4:Y:S01]  /*86e0*/  MUFU.EX2 R178, R4 ;  /* 0x0000000400b27308 */ /* 0x0007220000000800 */
[----:B-1----:R-:W-:Y:S01]  /*86f0*/  FFMA.FTZ R3, R156, c[0x0][0x2d0], -R159 ;  /* 0x0000b4009c037a23 */ /* 0x002fe2000001089f */
[----:B------:R-:W-:Y:S02]  /*8700*/  MOV R156, R191 ;  /* 0x000000bf009c7202 */ /* 0x000fe40000000f00 */
[----:B-----5:R-:W-:Y:S06]  /*8710*/  F2FP.BF16.PACK_AB R64, R231, R230 ;  /* 0x000000e6e740723e */ /* 0x020fec00000010ff */
[----:B------:R1:W-:Y:S01]  /*8720*/  MUFU.EX2 R232, R3 ;  /* 0x0000000300e87308 */ /* 0x0003e20000000800 */
[C---:B--2---:R-:W-:Y:S01]  /*8730*/  FMUL.FTZ R15, R0.reuse, R99 ;  /* 0x00000063000f7220 */ /* 0x044fe20000410000 */
[----:B------:R-:W-:Y:S01]  /*8740*/  MOV R99, R218 ;  /* 0x000000da00637202 */ /* 0x000fe20000000f00 */
[C---:B------:R-:W-:Y:S02]  /*8750*/  FMUL.FTZ R30, R0.reuse, R114 ;  /* 0x00000072001e7220 */ /* 0x040fe40000410000 */
[C---:B------:R-:W-:Y:S02]  /*8760*/  FMUL.FTZ R31, R0.reuse, R115 ;  /* 0x00000073001f7220 */ /* 0x040fe40000410000 */
[C---:B------:R-:W-:Y:S02]  /*8770*/  FMUL.FTZ R42, R0.reuse, R126 ;  /* 0x0000007e002a7220 */ /* 0x040fe40000410000 */
[C---:B------:R-:W-:Y:S01]  /*8780*/  FMUL.FTZ R43, R0.reuse, R127 ;  /* 0x0000007f002b7220 */ /* 0x040fe20000410000 */
[----:B---3--:R-:W-:Y:S01]  /*8790*/  @P0 MOV R4, R220 ;  /* 0x000000dc00040202 */ /* 0x008fe20000000f00 */
[----:B------:R-:W-:Y:S01]  /*87a0*/  FMUL.FTZ R46, R0, R130 ;  /* 0x00000082002e7220 */ /* 0x000fe20000410000 */
[----:B----4-:R-:W-:Y:S01]  /*87b0*/  F2FP.BF16.PACK_AB R67, R178, R177 ;  /* 0x000000b1b243723e */ /* 0x010fe200000010ff */
[----:B------:R-:W-:Y:S02]  /*87c0*/  FMUL.FTZ R47, R0, R131 ;  /* 0x00000083002f7220 */ /* 0x000fe40000410000 */
[----:B------:R-:W-:Y:S04]  /*87d0*/  @P0 IMAD.WIDE.U32 R4, R6, 0x50, R4 ;  /* 0x0000005006040825 */ /* 0x000fe800078e0004 */
[----:B------:R-:W-:Y:S01]  /*87e0*/  FFMA.FTZ R6, R19, c[0x0][0x2d0], -R153 ;  /* 0x0000b40013067a23 */ /* 0x000fe20000010899 */
[----:B------:R-:W-:Y:S01]  /*87f0*/  @P0 LEA R10, P2, R4, c[0x0][0x1c8], 0x1 ;  /* 0x00007200040a0a11 */ /* 0x000fe200078408ff */
[----:B-1----:R-:W-:Y:S02]  /*8800*/  FFMA.FTZ R3, R87, c[0x0][0x2d0], -R159 ;  /* 0x0000b40057037a23 */ /* 0x002fe4000001089f */
[----:B------:R-:W-:Y:S01]  /*8810*/  MUFU.EX2 R229, R6 ;  /* 0x0000000600e57308 */ /* 0x000fe20000000800 */
[C---:B------:R-:W-:Y:S01]  /*8820*/  FMUL.FTZ R19, R72.reuse, R103 ;  /* 0x0000006748137220 */ /* 0x040fe20000410000 */
[----:B------:R-:W-:Y:S01]  /*8830*/  MOV R103, R35 ;  /* 0x0000002300677202 */ /* 0x000fe20000000f00 */
[----:B------:R-:W-:Y:S02]  /*8840*/  FMUL.FTZ R35, R72, R119 ;  /* 0x0000007748237220 */ /* 0x000fe40000410000 */
[C---:B------:R-:W-:Y:S02]  /*8850*/  FMUL.FTZ R59, R0.reuse, R143 ;  /* 0x0000008f003b7220 */ /* 0x040fe40000410000 */
[C---:B------:R-:W-:Y:S02]  /*8860*/  FMUL.FTZ R58, R0.reuse, R142 ;  /* 0x0000008e003a7220 */ /* 0x040fe40000410000 */
[C---:B------:R-:W-:Y:S01]  /*8870*/  FMUL.FTZ R62, R0.reuse, R146 ;  /* 0x00000092003e7220 */ /* 0x040fe20000410000 */
[----:B------:R1:W2:Y:S01]  /*8880*/  MUFU.EX2 R235, R3 ;  /* 0x0000000300eb7308 */ /* 0x0002a20000000800 */
[----:B------:R-:W-:Y:S02]  /*8890*/  FMUL.FTZ R63, R0, R147 ;  /* 0x00000093003f7220 */ /* 0x000fe40000410000 */
[--C-:B-1----:R-:W-:Y:S01]  /*88a0*/  FFMA.FTZ R3, R169, c[0x0][0x2d0], -R152.reuse ;  /* 0x0000b400a9037a23 */ /* 0x102fe20000010898 */
[----:B--2---:R-:W-:Y:S06]  /*88b0*/  F2FP.BF16.PACK_AB R66, R235, R232 ;  /* 0x000000e8eb42723e */ /* 0x004fec00000010ff */
[----:B------:R1:W-:Y:S02]  /*88c0*/  MUFU.EX2 R175, R3 ;  /* 0x0000000300af7308 */ /* 0x0003e40000000800 */
[----:B-1----:R-:W-:Y:S08]  /*88d0*/  FFMA.FTZ R3, R168, c[0x0][0x2d0], -R152 ;  /* 0x0000b400a8037a23 */ /* 0x002ff00000010898 */
[----:B------:R1:W2:Y:S02]  /*88e0*/  MUFU.EX2 R176, R3 ;  /* 0x0000000300b07308 */ /* 0x0002a40000000800 */
[----:B-1----:R-:W-:Y:S02]  /*88f0*/  @P0 SHF.R.S32.HI R3, RZ, 0x1f, R212 ;  /* 0x0000001fff030819 */ /* 0x002fe400000114d4 */
[----:B--2---:R-:W-:Y:S03]  /*8900*/  F2FP.BF16.PACK_AB R65, R176, R175 ;  /* 0x000000afb041723e */ /* 0x004fe600000010ff */
[----:B------:R-:W-:Y:S04]  /*8910*/  @P0 IMAD R3, R3, c[0x0][0x1e0], RZ ;  /* 0x0000780003030a24 */ /* 0x000fe800078e02ff */
[----:B------:R-:W-:Y:S05]  /*8920*/  @P0 IMAD R3, R212, c[0x0][0x1e4], R3 ;  /* 0x00007900d4030a24 */ /* 0x000fea00078e0203 */
[----:B------:R-:W-:Y:S02]  /*8930*/  @P0 IADD3 R3, R7, R3, RZ ;  /* 0x0000000307030210 */ /* 0x000fe40007ffe0ff */
[----:B------:R-:W-:Y:S03]  /*8940*/  @P0 MOV R7, c[0x0][0x1e0] ;  /* 0x0000780000070a02 */ /* 0x000fe60000000f00 */
[----:B------:R-:W-:Y:S01]  /*8950*/  @P0 IMAD R6, R3, 0x50, RZ ;  /* 0x0000005003060824 */ /* 0x000fe200078e02ff */
[----:B------:R-:W-:Y:S04]  /*8960*/  @P0 SHF.L.U32 R3, R7, 0x5, RZ ;  /* 0x0000000507030819 */ /* 0x000fe800000006ff */
[----:B------:R-:W-:Y:S02]  /*8970*/  @P0 IADD3 R6, R5, R6, RZ ;  /* 0x0000000605060210 */ /* 0x000fe40007ffe0ff */
[-C--:B------:R-:W-:Y:S02]  /*8980*/  @P0 IADD3 R8, P4, R10, R3.reuse, RZ ;  /* 0x000000030a080210 */ /* 0x080fe40007f9e0ff */
[----:B------:R-:W-:Y:S02]  /*8990*/  @P0 LEA.HI.X R11, R4, c[0x0][0x1cc], R6, 0x1, P2 ;  /* 0x00007300040b0a11 */ /* 0x000fe400010f0c06 */
[----:B------:R-:W-:Y:S02]  /*89a0*/  @P0 MOV R5, c[0x0][0x1e4] ;  /* 0x0000790000050a02 */ /* 0x000fe40000000f00 */
[-C--:B------:R-:W-:Y:S01]  /*89b0*/  @P0 IADD3 R6, P3, R8, R3.reuse, RZ ;  /* 0x0000000308060210 */ /* 0x080fe20007f7e0ff */
[----:B------:R1:W-:Y:S01]  /*89c0*/  @P0 LDGSTS.E.BYPASS.LTC128B.128 [R213+0x2900], [R10.64], !P1 ;  /* 0x029000000ad50fae */ /* 0x0003e2000c901d48 */
[----:B------:R-:W-:Y:S01]  /*89d0*/  @P0 SHF.L.U64.HI R12, R7, 0x5, R5 ;  /* 0x00000005070c0819 */ /* 0x000fe20000010205 */
[--C-:B------:R-:W-:Y:S01]  /*89e0*/  FFMA.FTZ R5, R14, c[0x0][0x2d0], -R153.reuse ;  /* 0x0000b4000e057a23 */ /* 0x100fe20000010899 */
[----:B------:R-:W-:Y:S01]  /*89f0*/  @P0 IADD3 R4, P2, R6, R3, RZ ;  /* 0x0000000306040210 */ /* 0x000fe20007f5e0ff */
[C---:B------:R-:W-:Y:S01]  /*8a00*/  FMUL.FTZ R14, R0.reuse, R98 ;  /* 0x00000062000e7220 */ /* 0x040fe20000410000 */
[-C--:B------:R-:W-:Y:S01]  /*8a10*/  @P0 IADD3.X R9, R11, R12.reuse, RZ, P4, !PT ;  /* 0x0000000c0b090210 */ /* 0x080fe200027fe4ff */
[----:B------:R2:W-:Y:S01]  /*8a20*/  MUFU.EX2 R227, R5 ;  /* 0x0000000500e37308 */ /* 0x0005e20000000800 */
[----:B------:R-:W-:Y:S01]  /*8a30*/  MOV R98, R27 ;  /* 0x0000001b00627202 */ /* 0x000fe20000000f00 */
[----:B------:R-:W-:Y:S01]  /*8a40*/  FMUL.FTZ R27, R0, R111 ;  /* 0x0000006f001b7220 */ /* 0x000fe20000410000 */
[-C--:B------:R-:W-:Y:S01]  /*8a50*/  @P0 IADD3.X R7, R9, R12.reuse, RZ, P3, !PT ;  /* 0x0000000c09070210 */ /* 0x080fe20001ffe4ff */
[----:B------:R3:W-:Y:S08]  /*8a60*/  @P0 LDGSTS.E.BYPASS.LTC128B.128 [R213+0x3100], [R8.64], !P1 ;  /* 0x0310000008d50fae */ /* 0x0007f0000c901d48 */
[----:B------:R4:W-:Y:S01]  /*8a70*/  @P0 LDGSTS.E.BYPASS.LTC128B.128 [R213+0x3900], [R6.64], !P1 ;  /* 0x0390000006d50fae */ /* 0x0009e2000c901d48 */
[----:B-1----:R-:W-:Y:S01]  /*8a80*/  @P0 IADD3 R10, P3, R4, R3, RZ ;  /* 0x00000003040a0210 */ /* 0x002fe20007f7e0ff */
[--C-:B------:R-:W-:Y:S02]  /*8a90*/  FFMA.FTZ R3, R21, c[0x0][0x2d0], -R154.reuse ;  /* 0x0000b40015037a23 */ /* 0x100fe4000001089a */
[----:B------:R-:W-:Y:S01]  /*8aa0*/  FFMA.FTZ R11, R13, c[0x0][0x2d0], -R153 ;  /* 0x0000b4000d0b7a23 */ /* 0x000fe20000010899 */
[----:B--2---:R-:W-:Y:S01]  /*8ab0*/  @P0 IADD3.X R5, R7, R12, RZ, P2, !PT ;  /* 0x0000000c07050210 */ /* 0x004fe200017fe4ff */
[----:B------:R1:W-:Y:S01]  /*8ac0*/  MUFU.EX2 R222, R3 ;  /* 0x0000000300de7308 */ /* 0x0003e20000000800 */
[C---:B------:R-:W-:Y:S01]  /*8ad0*/  FMUL.FTZ R13, R71.reuse, R97 ;  /* 0x00000061470d7220 */ /* 0x040fe20000410000 */
[----:B------:R-:W-:Y:S02]  /*8ae0*/  MOV R97, R194 ;  /* 0x000000c200617202 */ /* 0x000fe40000000f00 */
[----:B------:R2:W-:Y:S01]  /*8af0*/  @P0 LDGSTS.E.BYPASS.LTC128B.128 [R213+0x4100], [R4.64], !P1 ;  /* 0x0410000004d50fae */ /* 0x0005e2000c901d48 */
[C---:B---3--:R-:W-:Y:S02]  /*8b00*/  FMUL.FTZ R8, R71.reuse, R88 ;  /* 0x0000005847087220 */ /* 0x048fe40000410000 */
[----:B------:R-:W-:Y:S03]  /*8b10*/  FMUL.FTZ R9, R71, R89 ;  /* 0x0000005947097220 */ /* 0x000fe60000410000 */
[----:B------:R3:W-:Y:S01]  /*8b20*/  MUFU.EX2 R226, R11 ;  /* 0x0000000b00e27308 */ /* 0x0007e20000000800 */
[C---:B----4-:R-:W-:Y:S02]  /*8b30*/  FMUL.FTZ R6, R72.reuse, R94 ;  /* 0x0000005e48067220 */ /* 0x050fe40000410000 */
[----:B------:R-:W-:Y:S02]  /*8b40*/  FMUL.FTZ R7, R72, R95 ;  /* 0x0000005f48077220 */ /* 0x000fe40000410000 */
[--C-:B-1----:R-:W-:Y:S01]  /*8b50*/  FFMA.FTZ R3, R170, c[0x0][0x2d0], -R154.reuse ;  /* 0x0000b400aa037a23 */ /* 0x102fe2000001089a */
[----:B------:R-:W-:Y:S04]  /*8b60*/  MOV R170, R192 ;  /* 0x000000c000aa7202 */ /* 0x000fe80000000f00 */
[----:B------:R1:W-:Y:S01]  /*8b70*/  MUFU.EX2 R223, R3 ;  /* 0x0000000300df7308 */ /* 0x0003e20000000800 */
[----:B--2---:R-:W-:Y:S01]  /*8b80*/  FMUL.FTZ R4, R73, R92 ;  /* 0x0000005c49047220 */ /* 0x004fe20000410000 */
[----:B---3--:R-:W-:Y:S01]  /*8b90*/  @P0 IADD3.X R11, R5, R12, RZ, P3, !PT ;  /* 0x0000000c050b0210 */ /* 0x008fe20001ffe4ff */
[----:B------:R-:W-:Y:S02]  /*8ba0*/  FMUL.FTZ R5, R73, R93 ;  /* 0x0000005d49057220 */ /* 0x000fe40000410000 */
[----:B------:R-:W-:Y:S01]  /*8bb0*/  FMUL.FTZ R12, R71, R96 ;  /* 0x00000060470c7220 */ /* 0x000fe20000410000 */
[----:B------:R-:W-:Y:S01]  /*8bc0*/  MOV R96, R195 ;  /* 0x000000c300607202 */ /* 0x000fe20000000f00 */
[----:B------:R2:W-:Y:S08]  /*8bd0*/  @P0 LDGSTS.E.BYPASS.LTC128B.128 [R213+0x4900], [R10.64], !P1 ;  /* 0x049000000ad50fae */ /* 0x0005f0000c901d48 */
[----:B------:R-:W3:Y:S01]  /*8be0*/  LDSM.16.MT88.4 R20, [R197] ;  /* 0x00000000c514783b */ /* 0x000ee20000004200 */
[--C-:B-1----:R-:W-:Y:S02]  /*8bf0*/  FFMA.FTZ R3, R18, c[0x0][0x2d0], -R154.reuse ;  /* 0x0000b40012037a23 */ /* 0x102fe4000001089a */
[----:B------:R-:W-:Y:S05]  /*8c00*/  FMUL.FTZ R18, R72, R102 ;  /* 0x0000006648127220 */ /* 0x000fea0000410000 */
[----:B------:R-:W1:Y:S01]  /*8c10*/  LDSM.16.MT88.4 R36, [R201] ;  /* 0x00000000c924783b */ /* 0x000e620000004200 */
[----:B------:R4:W-:Y:S01]  /*8c20*/  MUFU.EX2 R224, R3 ;  /* 0x0000000300e07308 */ /* 0x0009e20000000800 */
[----:B------:R-:W-:Y:S06]  /*8c30*/  MOV R102, R215 ;  /* 0x000000d700667202 */ /* 0x000fec0000000f00 */
[----:B------:R-:W5:Y:S01]  /*8c40*/  LDSM.16.MT88.4 R52, [R198] ;  /* 0x00000000c634783b */ /* 0x000f620000004200 */
[C---:B--2---:R-:W-:Y:S02]  /*8c50*/  FMUL.FTZ R10, R0.reuse, R90 ;  /* 0x0000005a000a7220 */ /* 0x044fe40000410000 */
[----:B------:R-:W-:Y:S05]  /*8c60*/  FMUL.FTZ R11, R0, R91 ;  /* 0x0000005b000b7220 */ /* 0x000fea0000410000 */
[----:B------:R-:W2:Y:S08]  /*8c70*/  LDSM.16.MT88.4 R80, [R200] ;  /* 0x00000000c850783b */ /* 0x000eb00000004200 */
[----:B------:R-:W1:Y:S01]  /*8c80*/  LDSM.16.MT88.4 R84, [R197+0x800] ;  /* 0x00080000c554783b */ /* 0x000e620000004200 */
[----:B----4-:R-:W-:Y:S02]  /*8c90*/  FFMA.FTZ R3, R17, c[0x0][0x2d0], -R154 ;  /* 0x0000b40011037a23 */ /* 0x010fe4000001089a */
[C---:B------:R-:W-:Y:S01]  /*8ca0*/  FMUL.FTZ R17, R73.reuse, R101 ;  /* 0x0000006549117220 */ /* 0x040fe20000410000 */
[----:B------:R-:W-:Y:S01]  /*8cb0*/  MOV R101, R216 ;  /* 0x000000d800657202 */ /* 0x000fe20000000f00 */
[----:B------:R4:W-:Y:S01]  /*8cc0*/  MUFU.EX2 R225, R3 ;  /* 0x0000000300e17308 */ /* 0x0009e20000000800 */
[-C--:B---3--:R-:W-:Y:S02]  /*8cd0*/  HMMA.16816.F32.BF16 R4, R76, R20.reuse, R4 ;  /* 0x000000144c04723c */ /* 0x088fe40000041804 */
[----:B------:R-:W3:Y:S06]  /*8ce0*/  LDSM.16.MT88.4 R88, [R201+0x800] ;  /* 0x00080000c958783b */ /* 0x000eec0000004200 */
[C---:B------:R-:W-:Y:S02]  /*8cf0*/  HMMA.16816.F32.BF16 R8, R64.reuse, R20, R8 ;  /* 0x000000144008723c */ /* 0x040fe40000041808 */
[----:B------:R-:W2:Y:S05]  /*8d00*/  LDSM.16.MT88.4 R92, [R198+0x800] ;  /* 0x00080000c65c783b */ /* 0x000eaa0000004200 */
[C---:B------:R-:W-:Y:S01]  /*8d10*/  FMUL.FTZ R20, R73.reuse, R104 ;  /* 0x0000006849147220 */ /* 0x040fe20000410000 */
[-C--:B------:R-:W-:Y:S02]  /*8d20*/  HMMA.16816.F32.BF16 R12, R64, R22.reuse, R12 ;  /* 0x00000016400c723c */ /* 0x080fe4000004180c */
[----:B------:R-:W-:Y:S02]  /*8d30*/  LDSM.16.MT88.4 R132, [R198+0x2000] ;  /* 0x00200000c684783b */ /* 0x000fe40000004200 */
[----:B------:R-:W-:Y:S01]  /*8d40*/  MOV R104, R217 ;  /* 0x000000d900687202 */ /* 0x000fe20000000f00 */
[--C-:B----4-:R-:W-:Y:S02]  /*8d50*/  FFMA.FTZ R3, R24, c[0x0][0x2d0], -R159.reuse ;  /* 0x0000b40018037a23 */ /* 0x110fe4000001089f */
[----:B------:R-:W-:Y:S01]  /*8d60*/  FMUL.FTZ R21, R73, R105 ;  /* 0x0000006949157220 */ /* 0x000fe20000410000 */
[C---:B------:R-:W-:Y:S01]  /*8d70*/  HMMA.16816.F32.BF16 R16, R76.reuse, R22, R16 ;  /* 0x000000164c10723c */ /* 0x040fe20000041810 */
[----:B------:R4:W-:Y:S01]  /*8d80*/  MUFU.EX2 R221, R3 ;  /* 0x0000000300dd7308 */ /* 0x0009e20000000800 */
[----:B------:R-:W0:Y:S02]  /*8d90*/  LDGDEPBAR ;  /* 0x00000000000079af */ /* 0x000e240000000000 */
[----:B------:R-:W-:Y:S01]  /*8da0*/  MOV R105, R214 ;  /* 0x000000d600697202 */ /* 0x000fe20000000f00 */
[C---:B------:R-:W-:Y:S02]  /*8db0*/  FMUL.FTZ R24, R71.reuse, R108 ;  /* 0x0000006c47187220 */ /* 0x040fe40000410000 */
[C---:B------:R-:W-:Y:S02]  /*8dc0*/  FMUL.FTZ R22, R72.reuse, R106 ;  /* 0x0000006a48167220 */ /* 0x040fe40000410000 */
[----:B------:R-:W-:Y:S07]  /*8dd0*/  FMUL.FTZ R23, R72, R107 ;  /* 0x0000006b48177220 */ /* 0x000fee0000410000 */
[-C--:B-1----:R-:W-:Y:S03]  /*8de0*/  HMMA.16816.F32.BF16 R20, R76, R36.reuse, R20 ;  /* 0x000000244c14723c */ /* 0x082fe60000041814 */
[--C-:B----4-:R-:W-:Y:S01]  /*8df0*/  FFMA.FTZ R3, R172, c[0x0][0x2d0], -R159.reuse ;  /* 0x0000b400ac037a23 */ /* 0x110fe2000001089f */
[----:B------:R-:W-:Y:S03]  /*8e00*/  MOV R172, R29 ;  /* 0x0000001d00ac7202 */ /* 0x000fe60000000f00 */
[----:B------:R1:W4:Y:S01]  /*8e10*/  MUFU.EX2 R220, R3 ;  /* 0x0000000300dc7308 */ /* 0x0003220000000800 */
[----:B------:R-:W-:Y:S04]  /*8e20*/  FMUL.FTZ R29, R71, R113 ;  /* 0x00000071471d7220 */ /* 0x000fe80000410000 */
[--C-:B-1----:R-:W-:Y:S02]  /*8e30*/  FFMA.FTZ R3, R25, c[0x0][0x2d0], -R159.reuse ;  /* 0x0000b40019037a23 */ /* 0x102fe4000001089f */
[----:B------:R-:W-:Y:S03]  /*8e40*/  FMUL.FTZ R25, R71, R109 ;  /* 0x0000006d47197220 */ /* 0x000fe60000410000 */
[----:B------:R1:W-:Y:S02]  /*8e50*/  MUFU.EX2 R219, R3 ;  /* 0x0000000300db7308 */ /* 0x0003e40000000800 */
[----:B-1----:R-:W-:Y:S02]  /*8e60*/  FFMA.FTZ R3, R26, c[0x0][0x2d0], -R159 ;  /* 0x0000b4001a037a23 */ /* 0x002fe4000001089f */
[----:B------:R-:W-:Y:S06]  /*8e70*/  FMUL.FTZ R26, R0, R110 ;  /* 0x0000006e001a7220 */ /* 0x000fec0000410000 */
[----:B------:R1:W-:Y:S01]  /*8e80*/  MUFU.EX2 R218, R3 ;  /* 0x0000000300da7308 */ /* 0x0003e20000000800 */
[C---:B------:R-:W-:Y:S07]  /*8e90*/  HMMA.16816.F32.BF16 R24, R64.reuse, R36, R24 ;  /* 0x000000244018723c */ /* 0x040fee0000041818 */
[C---:B------:R-:W-:Y:S02]  /*8ea0*/  FMUL.FTZ R36, R73.reuse, R120 ;  /* 0x0000007849247220 */ /* 0x040fe40000410000 */
[----:B------:R-:W-:Y:S03]  /*8eb0*/  FMUL.FTZ R37, R73, R121 ;  /* 0x0000007949257220 */ /* 0x000fe60000410000 */
[--C-:B-1----:R-:W-:Y:S01]  /*8ec0*/  FFMA.FTZ R3, R173, c[0x0][0x2d0], -R152.reuse ;  /* 0x0000b400ad037a23 */ /* 0x102fe20000010898 */
[----:B------:R-:W-:Y:S01]  /*8ed0*/  MOV R173, R33 ;  /* 0x0000002100ad7202 */ /* 0x000fe20000000f00 */
[----:B------:R-:W-:Y:S02]  /*8ee0*/  FMUL.FTZ R33, R73, R117 ;  /* 0x0000007549217220 */ /* 0x000fe40000410000 */
[----:B------:R1:W-:Y:S01]  /*8ef0*/  MUFU.EX2 R169, R3 ;  /* 0x0000000300a97308 */ /* 0x0003e20000000800 */
[----:B------:R-:W-:Y:S01]  /*8f00*/  LDSM.16.MT88.4 R116, [R201+0x2000] ;  /* 0x00200000c974783b */ /* 0x000fe20000004200 */
[--C-:B-1----:R-:W-:Y:S08]  /*8f10*/  FFMA.FTZ R3, R180, c[0x0][0x2d0], -R152.reuse ;  /* 0x0000b400b4037a23 */ /* 0x102ff00000010898 */
[----:B------:R1:W1:Y:S02]  /*8f20*/  MUFU.EX2 R168, R3 ;  /* 0x0000000300a87308 */ /* 0x0002640000000800 */
[--C-:B-1----:R-:W-:Y:S02]  /*8f30*/  FFMA.FTZ R3, R28, c[0x0][0x2d0], -R152.reuse ;  /* 0x0000b4001c037a23 */ /* 0x102fe40000010898 */
[----:B------:R-:W-:Y:S06]  /*8f40*/  FMUL.FTZ R28, R71, R112 ;  /* 0x00000070471c7220 */ /* 0x000fec0000410000 */
[----:B------:R1:W-:Y:S01]  /*8f50*/  MUFU.EX2 R167, R3 ;  /* 0x0000000300a77308 */ /* 0x0003e20000000800 */
[-C--:B------:R-:W-:Y:S08]  /*8f60*/  HMMA.16816.F32.BF16 R28, R64, R38.reuse, R28 ;  /* 0x00000026401c723c */ /* 0x080ff0000004181c */
[C---:B------:R-:W-:Y:S07]  /*8f70*/  HMMA.16816.F32.BF16 R32, R76.reuse, R38, R32 ;  /* 0x000000264c20723c */ /* 0x040fee0000041820 */
[C---:B------:R-:W-:Y:S02]  /*8f80*/  FMUL.FTZ R38, R72.reuse, R122 ;  /* 0x0000007a48267220 */ /* 0x040fe40000410000 */
[----:B------:R-:W-:Y:S03]  /*8f90*/  FMUL.FTZ R39, R72, R123 ;  /* 0x0000007b48277220 */ /* 0x000fe60000410000 */
[----:B-1----:R-:W-:Y:S04]  /*8fa0*/  FFMA.FTZ R3, R181, c[0x0][0x2d0], -R152 ;  /* 0x0000b400b5037a23 */ /* 0x002fe80000010898 */
[-C--:B-----5:R-:W-:Y:S01]  /*8fb0*/  HMMA.16816.F32.BF16 R36, R76, R52.reuse, R36 ;  /* 0x000000344c24723c */ /* 0x0a0fe20000041824 */
[----:B------:R1:W5:Y:S07]  /*8fc0*/  MUFU.EX2 R166, R3 ;  /* 0x0000000300a67308 */ /* 0x00036e0000000800 */
[C---:B------:R-:W-:Y:S07]  /*8fd0*/  HMMA.16816.F32.BF16 R40, R64.reuse, R52, R40 ;  /* 0x000000344028723c */ /* 0x040fee0000041828 */
[C---:B------:R-:W-:Y:S02]  /*8fe0*/  FMUL.FTZ R53, R73.reuse, R137 ;  /* 0x0000008949357220 */ /* 0x040fe40000410000 */
[----:B------:R-:W-:Y:S03]  /*8ff0*/  FMUL.FTZ R52, R73, R136 ;  /* 0x0000008849347220 */ /* 0x000fe60000410000 */
[--C-:B-1----:R-:W-:Y:S04]  /*9000*/  FFMA.FTZ R3, R179, c[0x0][0x2d0], -R153.reuse ;  /* 0x0000b400b3037a23 */ /* 0x102fe80000010899 */
[----:B------:R1:W-:Y:S02]  /*9010*/  MUFU.EX2 R217, R3 ;  /* 0x0000000300d97308 */ /* 0x0003e40000000800 */
        /* <DEDUP_REMOVED lines=10> */
[-C--:B--2---:R-:W-:Y:S01]  /*90c0*/  HMMA.16816.F32.BF16 R52, R76, R80.reuse, R52 ;  /* 0x000000504c34723c */ /* 0x084fe20000041834 */
[----:B------:R1:W2:Y:S07]  /*90d0*/  MUFU.EX2 R214, R3 ;  /* 0x0000000300d67308 */ /* 0x0002ae0000000800 */
[C---:B------:R-:W-:Y:S07]  /*90e0*/  HMMA.16816.F32.BF16 R56, R64.reuse, R80, R56 ;  /* 0x000000504038723c */ /* 0x040fee0000041838 */
[----:B----4-:R-:W-:Y:S01]  /*90f0*/  F2FP.BF16.PACK_AB R80, R220, R221 ;  /* 0x000000dddc50723e */ /* 0x010fe200000010ff */
[-C--:B------:R-:W-:Y:S04]  /*9100*/  HMMA.16816.F32.BF16 R60, R64, R82.reuse, R60 ;  /* 0x00000052403c723c */ /* 0x080fe8000004183c */
[----:B------:R-:W-:Y:S03]  /*9110*/  F2FP.BF16.PACK_AB R81, R168, R169 ;  /* 0x000000a9a851723e */ /* 0x000fe600000010ff */
[----:B------:R-:W-:Y:S02]  /*9120*/  FMUL.FTZ R64, R73, R148 ;  /* 0x0000009449407220 */ /* 0x000fe40000410000 */
[--C-:B-1----:R-:W-:Y:S03]  /*9130*/  FFMA.FTZ R3, R185, c[0x0][0x2d0], -R154.reuse ;  /* 0x0000b400b9037a23 */ /* 0x102fe6000001089a */
[----:B------:R-:W-:Y:S01]  /*9140*/  FMUL.FTZ R65, R73, R149 ;  /* 0x0000009549417220 */ /* 0x000fe20000410000 */
[----:B------:R1:W-:Y:S01]  /*9150*/  MUFU.EX2 R195, R3 ;  /* 0x0000000300c37308 */ /* 0x0003e20000000800 */
[C---:B------:R-:W-:Y:S02]  /*9160*/  FMUL.FTZ R66, R72.reuse, R150 ;  /* 0x0000009648427220 */ /* 0x040fe40000410000 */
[----:B------:R-:W-:Y:S07]  /*9170*/  FMUL.FTZ R67, R72, R151 ;  /* 0x0000009748437220 */ /* 0x000fee0000410000 */
[----:B------:R-:W-:Y:S07]  /*9180*/  HMMA.16816.F32.BF16 R64, R76, R82, R64 ;  /* 0x000000524c40723c */ /* 0x000fee0000041840 */
[----:B------:R-:W-:Y:S02]  /*9190*/  F2FP.BF16.PACK_AB R76, R228, R229 ;  /* 0x000000e5e44c723e */ /* 0x000fe400000010ff */
[----:B------:R-:W-:Y:S03]  /*91a0*/  F2FP.BF16.PACK_AB R78, R226, R227 ;  /* 0x000000e3e24e723e */ /* 0x000fe600000010ff */
[----:B------:R-:W-:Y:S01]  /*91b0*/  F2FP.BF16.PACK_AB R77, R223, R222 ;  /* 0x000000dedf4d723e */ /* 0x000fe200000010ff */
[--C-:B-1----:R-:W-:Y:S01]  /*91c0*/  FFMA.FTZ R3, R186, c[0x0][0x2d0], -R154.reuse ;  /* 0x0000b400ba037a23 */ /* 0x102fe2000001089a */
[----:B------:R-:W-:Y:S02]  /*91d0*/  F2FP.BF16.PACK_AB R79, R225, R224 ;  /* 0x000000e0e14f723e */ /* 0x000fe400000010ff */
[----:B------:R-:W-:Y:S01]  /*91e0*/  F2FP.BF16.PACK_AB R82, R218, R219 ;  /* 0x000000dbda52723e */ /* 0x000fe200000010ff */
[----:B------:R1:W4:Y:S01]  /*91f0*/  MUFU.EX2 R194, R3 ;  /* 0x0000000300c27308 */ /* 0x0003220000000800 */
[----:B-----5:R-:W-:Y:S03]  /*9200*/  F2FP.BF16.PACK_AB R83, R166, R167 ;  /* 0x000000a7a653723e */ /* 0x020fe600000010ff */
[-C--:B------:R-:W-:Y:S08]  /*9210*/  HMMA.16816.F32.BF16 R4, R76, R84.reuse, R4 ;  /* 0x000000544c04723c */ /* 0x080ff00000041804 */
[C---:B------:R-:W-:Y:S08]  /*9220*/  HMMA.16816.F32.BF16 R8, R80.reuse, R84, R8 ;  /* 0x000000545008723c */ /* 0x040ff00000041808 */
[-C--:B------:R-:W-:Y:S04]  /*9230*/  HMMA.16816.F32.BF16 R12, R80, R86.reuse, R12 ;  /* 0x00000056500c723c */ /* 0x080fe8000004180c */
[--C-:B-1----:R-:W-:Y:S04]  /*9240*/  FFMA.FTZ R3, R183, c[0x0][0x2d0], -R154.reuse ;  /* 0x0000b400b7037a23 */ /* 0x102fe8000001089a */
[C---:B------:R-:W-:Y:S01]  /*9250*/  HMMA.16816.F32.BF16 R16, R76.reuse, R86, R16 ;  /* 0x000000564c10723c */ /* 0x040fe20000041810 */
[----:B------:R1:W-:Y:S01]  /*9260*/  MUFU.EX2 R193, R3 ;  /* 0x0000000300c17308 */ /* 0x0003e20000000800 */
[----:B------:R-:W5:Y:S06]  /*9270*/  LDSM.16.MT88.4 R84, [R200+0x800] ;  /* 0x00080000c854783b */ /* 0x000f6c0000004200 */
[-C--:B---3--:R-:W-:Y:S08]  /*9280*/  HMMA.16816.F32.BF16 R20, R76, R88.reuse, R20 ;  /* 0x000000584c14723c */ /* 0x088ff00000041814 */
[C---:B------:R-:W-:Y:S08]  /*9290*/  HMMA.16816.F32.BF16 R24, R80.reuse, R88, R24 ;  /* 0x000000585018723c */ /* 0x040ff00000041818 */
[-C--:B------:R-:W-:Y:S04]  /*92a0*/  HMMA.16816.F32.BF16 R28, R80, R90.reuse, R28 ;  /* 0x0000005a501c723c */ /* 0x080fe8000004181c */
[--C-:B-1----:R-:W-:Y:S04]  /*92b0*/  FFMA.FTZ R3, R184, c[0x0][0x2d0], -R154.reuse ;  /* 0x0000b400b8037a23 */ /* 0x102fe8000001089a */
[C---:B------:R-:W-:Y:S01]  /*92c0*/  HMMA.16816.F32.BF16 R32, R76.reuse, R90, R32 ;  /* 0x0000005a4c20723c */ /* 0x040fe20000041820 */
[----:B------:R1:W3:Y:S01]  /*92d0*/  MUFU.EX2 R192, R3 ;  /* 0x0000000300c07308 */ /* 0x0002e20000000800 */
[----:B------:R-:W2:Y:S06]  /*92e0*/  LDSM.16.MT88.4 R88, [R197+0x1000] ;  /* 0x00100000c558783b */ /* 0x000eac0000004200 */
[-C--:B------:R-:W-:Y:S08]  /*92f0*/  HMMA.16816.F32.BF16 R36, R76, R92.reuse, R36 ;  /* 0x0000005c4c24723c */ /* 0x080ff00000041824 */
[C---:B------:R-:W-:Y:S07]  /*9300*/  HMMA.16816.F32.BF16 R40, R80.reuse, R92, R40 ;  /* 0x0000005c5028723c */ /* 0x040fee0000041828 */
[----:B------:R-:W-:Y:S01]  /*9310*/  FFMA.FTZ R92, R250, c[0x0][0x2d0], -R154 ;  /* 0x0000b400fa5c7a23 */ /* 0x000fe2000001089a */
[-C--:B------:R-:W-:Y:S03]  /*9320*/  HMMA.16816.F32.BF16 R44, R80, R94.reuse, R44 ;  /* 0x0000005e502c723c */ /* 0x080fe6000004182c */
[----:B------:R2:W-:Y:S01]  /*9330*/  MUFU.EX2 R186, R92 ;  /* 0x0000005c00ba7308 */ /* 0x0005e20000000800 */
[--C-:B-1----:R-:W-:Y:S04]  /*9340*/  FFMA.FTZ R3, R187, c[0x0][0x2d0], -R159.reuse ;  /* 0x0000b400bb037a23 */ /* 0x102fe8000001089f */
[C---:B------:R-:W-:Y:S05]  /*9350*/  HMMA.16816.F32.BF16 R48, R76.reuse, R94, R48 ;  /* 0x0000005e4c30723c */ /* 0x040fea0000041830 */
[----:B------:R1:W-:Y:S03]  /*9360*/  MUFU.EX2 R191, R3 ;  /* 0x0000000300bf7308 */ /* 0x0003e60000000800 */
[-C--:B-----5:R-:W-:Y:S08]  /*9370*/  HMMA.16816.F32.BF16 R52, R76, R84.reuse, R52 ;  /* 0x000000544c34723c */ /* 0x0a0ff00000041834 */
[C---:B------:R-:W-:Y:S01]  /*9380*/  HMMA.16816.F32.BF16 R56, R80.reuse, R84, R56 ;  /* 0x000000545038723c */ /* 0x040fe20000041838 */
[----:B--2---:R-:W-:Y:S07]  /*9390*/  LDSM.16.MT88.4 R92, [R198+0x1000] ;  /* 0x00100000c65c783b */ /* 0x004fee0000004200 */
[-C--:B------:R-:W-:Y:S04]  /*93a0*/  HMMA.16816.F32.BF16 R60, R80, R86.reuse, R60 ;  /* 0x00000056503c723c */ /* 0x080fe8000004183c */
[--C-:B-1----:R-:W-:Y:S04]  /*93b0*/  FFMA.FTZ R3, R188, c[0x0][0x2d0], -R159.reuse ;  /* 0x0000b400bc037a23 */ /* 0x102fe8000001089f */
[----:B------:R-:W-:Y:S01]  /*93c0*/  HMMA.16816.F32.BF16 R64, R76, R86, R64 ;  /* 0x000000564c40723c */ /* 0x000fe20000041840 */
[----:B------:R1:W2:Y:S01]  /*93d0*/  MUFU.EX2 R190, R3 ;  /* 0x0000000300be7308 */ /* 0x0002a20000000800 */
[----:B------:R-:W5:Y:S05]  /*93e0*/  LDSM.16.MT88.4 R84, [R201+0x1000] ;  /* 0x00100000c954783b */ /* 0x000f6a0000004200 */
[----:B------:R-:W-:Y:S02]  /*93f0*/  F2FP.BF16.PACK_AB R76, R216, R217 ;  /* 0x000000d9d84c723e */ /* 0x000fe400000010ff */
[----:B------:R-:W-:Y:S03]  /*9400*/  F2FP.BF16.PACK_AB R78, R214, R215 ;  /* 0x000000d7d64e723e */ /* 0x000fe600000010ff */
[----:B----4-:R-:W-:Y:S02]  /*9410*/  F2FP.BF16.PACK_AB R77, R194, R195 ;  /* 0x000000c3c24d723e */ /* 0x010fe400000010ff */
[----:B---3--:R-:W-:Y:S07]  /*9420*/  F2FP.BF16.PACK_AB R79, R192, R193 ;  /* 0x000000c1c04f723e */ /* 0x008fee00000010ff */
[-C--:B------:R-:W-:Y:S03]  /*9430*/  HMMA.16816.F32.BF16 R4, R76, R88.reuse, R4 ;  /* 0x000000584c04723c */ /* 0x080fe60000041804 */
[--C-:B-1----:R-:W-:Y:S01]  /*9440*/  FFMA.FTZ R3, R189, c[0x0][0x2d0], -R152.reuse ;  /* 0x0000b400bd037a23 */ /* 0x102fe20000010898 */
[----:B--2---:R-:W-:Y:S03]  /*9450*/  F2FP.BF16.PACK_AB R80, R190, R191 ;  /* 0x000000bfbe50723e */ /* 0x004fe600000010ff */
[----:B------:R1:W-:Y:S02]  /*9460*/  MUFU.EX2 R138, R3 ;  /* 0x00000003008a7308 */ /* 0x0003e40000000800 */
[--C-:B-1----:R-:W-:Y:S08]  /*9470*/  FFMA.FTZ R3, R245, c[0x0][0x2d0], -R152.reuse ;  /* 0x0000b400f5037a23 */ /* 0x102ff00000010898 */
        /* <DEDUP_REMOVED lines=13> */
[----:B------:R1:W-:Y:S01]  /*9550*/  MUFU.EX2 R188, R3 ;  /* 0x0000000300bc7308 */ /* 0x0003e20000000800 */
[C---:B------:R-:W-:Y:S08]  /*9560*/  HMMA.16816.F32.BF16 R8, R80.reuse, R88, R8 ;  /* 0x000000585008723c */ /* 0x040ff00000041808 */
[-C--:B------:R-:W-:Y:S08]  /*9570*/  HMMA.16816.F32.BF16 R12, R80, R90.reuse, R12 ;  /* 0x0000005a500c723c */ /* 0x080ff0000004180c */
[C---:B------:R-:W-:Y:S01]  /*9580*/  HMMA.16816.F32.BF16 R16, R76.reuse, R90, R16 ;  /* 0x0000005a4c10723c */ /* 0x040fe20000041810 */
[----:B------:R-:W2:Y:S03]  /*9590*/  LDSM.16.MT88.4 R88, [R200+0x1000] ;  /* 0x00100000c858783b */ /* 0x000ea60000004200 */
[----:B-1----:R-:W-:Y:S04]  /*95a0*/  FFMA.FTZ R3, R248, c[0x0][0x2d0], -R153 ;  /* 0x0000b400f8037a23 */ /* 0x002fe80000010899 */
[-C--:B-----5:R-:W-:Y:S01]  /*95b0*/  HMMA.16816.F32.BF16 R20, R76, R84.reuse, R20 ;  /* 0x000000544c14723c */ /* 0x0a0fe20000041814 */
[----:B------:R1:W3:Y:S07]  /*95c0*/  MUFU.EX2 R187, R3 ;  /* 0x0000000300bb7308 */ /* 0x0002ee0000000800 */
[C---:B------:R-:W-:Y:S07]  /*95d0*/  HMMA.16816.F32.BF16 R24, R80.reuse, R84, R24 ;  /* 0x000000545018723c */ /* 0x040fee0000041818 */
[----:B------:R-:W-:Y:S01]  /*95e0*/  FFMA.FTZ R84, R98, c[0x0][0x2d0], -R159 ;  /* 0x0000b40062547a23 */ /* 0x000fe2000001089f */
[-C--:B------:R-:W-:Y:S03]  /*95f0*/  HMMA.16816.F32.BF16 R28, R80, R86.reuse, R28 ;  /* 0x00000056501c723c */ /* 0x080fe6000004181c */
[----:B------:R4:W-:Y:S01]  /*9600*/  MUFU.EX2 R180, R84 ;  /* 0x0000005400b47308 */ /* 0x0009e20000000800 */
[----:B------:R-:W-:Y:S04]  /*9610*/  MOV R98, R157 ;  /* 0x0000009d00627202 */ /* 0x000fe80000000f00 */
[C---:B------:R-:W-:Y:S04]  /*9620*/  HMMA.16816.F32.BF16 R32, R76.reuse, R86, R32 ;  /* 0x000000564c20723c */ /* 0x040fe80000041820 */
[--C-:B-1----:R-:W-:Y:S04]  /*9630*/  FFMA.FTZ R3, R104, c[0x0][0x2d0], -R154.reuse ;  /* 0x0000b40068037a23 */ /* 0x102fe8000001089a */
[-C--:B------:R-:W-:Y:S01]  /*9640*/  HMMA.16816.F32.BF16 R36, R76, R92.reuse, R36 ;  /* 0x0000005c4c24723c */ /* 0x080fe20000041824 */
[----:B------:R1:W5:Y:S07]  /*9650*/  MUFU.EX2 R143, R3 ;  /* 0x00000003008f7308 */ /* 0x00036e0000000800 */
[C---:B------:R-:W-:Y:S01]  /*9660*/  HMMA.16816.F32.BF16 R40, R80.reuse, R92, R40 ;  /* 0x0000005c5028723c */ /* 0x040fe20000041828 */
[----:B----4-:R-:W4:Y:S06]  /*9670*/  LDSM.16.MT88.4 R84, [R197+0x1800] ;  /* 0x00180000c554783b */ /* 0x010f2c0000004200 */
[--C-:B------:R-:W-:Y:S01]  /*9680*/  FFMA.FTZ R92, R100, c[0x0][0x2d0], -R153.reuse ;  /* 0x0000b400645c7a23 */ /* 0x100fe20000010899 */
[-C--:B------:R-:W-:Y:S04]  /*9690*/  HMMA.16816.F32.BF16 R44, R80, R94.reuse, R44 ;  /* 0x0000005e502c723c */ /* 0x080fe8000004182c */
[----:B------:R-:W-:Y:S04]  /*96a0*/  MOV R100, R98 ;  /* 0x0000006200647202 */ /* 0x000fe80000000f00 */
[C---:B------:R-:W-:Y:S04]  /*96b0*/  HMMA.16816.F32.BF16 R48, R76.reuse, R94, R48 ;  /* 0x0000005e4c30723c */ /* 0x040fe80000041830 */
[--C-:B-1----:R-:W-:Y:S04]  /*96c0*/  FFMA.FTZ R3, R242, c[0x0][0x2d0], -R153.reuse ;  /* 0x0000b400f2037a23 */ /* 0x102fe80000010899 */
[-C--:B--2---:R-:W-:Y:S01]  /*96d0*/  HMMA.16816.F32.BF16 R52, R76, R88.reuse, R52 ;  /* 0x000000584c34723c */ /* 0x084fe20000041834 */
[----:B------:R1:W-:Y:S07]  /*96e0*/  MUFU.EX2 R185, R3 ;  /* 0x0000000300b97308 */ /* 0x0003ee0000000800 */
[C---:B------:R-:W-:Y:S08]  /*96f0*/  HMMA.16816.F32.BF16 R56, R80.reuse, R88, R56 ;  /* 0x000000585038723c */ /* 0x040ff00000041838 */
[-C--:B------:R-:W-:Y:S08]  /*9700*/  HMMA.16816.F32.BF16 R60, R80, R90.reuse, R60 ;  /* 0x0000005a503c723c */ /* 0x080ff0000004183c */
[----:B------:R-:W-:Y:S01]  /*9710*/  HMMA.16816.F32.BF16 R64, R76, R90, R64 ;  /* 0x0000005a4c40723c */ /* 0x000fe20000041840 */
[----:B------:R-:W2:Y:S03]  /*9720*/  LDSM.16.MT88.4 R88, [R201+0x1800] ;  /* 0x00180000c958783b */ /* 0x000ea60000004200 */
[----:B-1----:R-:W-:Y:S03]  /*9730*/  FFMA.FTZ R3, R246, c[0x0][0x2d0], -R153 ;  /* 0x0000b400f6037a23 */ /* 0x002fe60000010899 */
[----:B---3--:R-:W-:Y:S01]  /*9740*/  F2FP.BF16.PACK_AB R76, R187, R188 ;  /* 0x000000bcbb4c723e */ /* 0x008fe200000010ff */
[----:B------:R1:W3:Y:S01]  /*9750*/  MUFU.EX2 R184, R3 ;  /* 0x0000000300b87308 */ /* 0x0002e20000000800 */
[----:B-----5:R-:W-:Y:S03]  /*9760*/  F2FP.BF16.PACK_AB R77, R143, R186 ;  /* 0x000000ba8f4d723e */ /* 0x020fe600000010ff */
[--C-:B-1----:R-:W-:Y:S01]  /*9770*/  FFMA.FTZ R3, R249, c[0x0][0x2d0], -R154.reuse ;  /* 0x0000b400f9037a23 */ /* 0x102fe2000001089a */
[----:B---3--:R-:W-:Y:S05]  /*9780*/  F2FP.BF16.PACK_AB R78, R184, R185 ;  /* 0x000000b9b84e723e */ /* 0x008fea00000010ff */
[----:B------:R1:W-:Y:S02]  /*9790*/  MUFU.EX2 R183, R3 ;  /* 0x0000000300b77308 */ /* 0x0003e40000000800 */
[----:B-1----:R-:W-:Y:S08]  /*97a0*/  FFMA.FTZ R3, R252, c[0x0][0x2d0], -R154 ;  /* 0x0000b400fc037a23 */ /* 0x002ff0000001089a */
[----:B------:R1:W3:Y:S02]  /*97b0*/  MUFU.EX2 R182, R3 ;  /* 0x0000000300b67308 */ /* 0x0002e40000000800 */
[--C-:B-1----:R-:W-:Y:S01]  /*97c0*/  FFMA.FTZ R3, R173, c[0x0][0x2d0], -R159.reuse ;  /* 0x0000b400ad037a23 */ /* 0x102fe2000001089f */
[----:B---3--:R-:W-:Y:S07]  /*97d0*/  F2FP.BF16.PACK_AB R79, R182, R183 ;  /* 0x000000b7b64f723e */ /* 0x008fee00000010ff */
[----:B------:R1:W-:Y:S01]  /*97e0*/  MUFU.EX2 R173, R92 ;  /* 0x0000005c00ad7308 */ /* 0x0003e20000000800 */
[-C--:B----4-:R-:W-:Y:S09]  /*97f0*/  HMMA.16816.F32.BF16 R4, R76, R84.reuse, R4 ;  /* 0x000000544c04723c */ /* 0x090ff20000041804 */
[----:B------:R3:W-:Y:S01]  /*9800*/  MUFU.EX2 R142, R3 ;  /* 0x00000003008e7308 */ /* 0x0007e20000000800 */
[----:B-1----:R-:W1:Y:S02]  /*9810*/  LDSM.16.MT88.4 R92, [R198+0x1800] ;  /* 0x00180000c65c783b */ /* 0x002e640000004200 */
[--C-:B---3--:R-:W-:Y:S07]  /*9820*/  FFMA.FTZ R3, R103, c[0x0][0x2d0], -R159.reuse ;  /* 0x0000b40067037a23 */ /* 0x108fee000001089f */
[----:B------:R3:W4:Y:S02]  /*9830*/  MUFU.EX2 R181, R3 ;  /* 0x0000000300b57308 */ /* 0x0007240000000800 */
[--C-:B---3--:R-:W-:Y:S01]  /*9840*/  FFMA.FTZ R3, R102, c[0x0][0x2d0], -R152.reuse ;  /* 0x0000b40066037a23 */ /* 0x108fe20000010898 */
[----:B----4-:R-:W-:Y:S07]  /*9850*/  F2FP.BF16.PACK_AB R80, R181, R142 ;  /* 0x0000008eb550723e */ /* 0x010fee00000010ff */
[----:B------:R3:W-:Y:S02]  /*9860*/  MUFU.EX2 R140, R3 ;  /* 0x00000003008c7308 */ /* 0x0007e40000000800 */
[--C-:B---3--:R-:W-:Y:S08]  /*9870*/  FFMA.FTZ R3, R158, c[0x0][0x2d0], -R152.reuse ;  /* 0x0000b4009e037a23 */ /* 0x108ff00000010898 */
[----:B------:R3:W4:Y:S02]  /*9880*/  MUFU.EX2 R158, R3 ;  /* 0x00000003009e7308 */ /* 0x0007240000000800 */
[----:B---3--:R-:W-:Y:S01]  /*9890*/  FFMA.FTZ R3, R99, c[0x0][0x2d0], -R159 ;  /* 0x0000b40063037a23 */ /* 0x008fe2000001089f */
[----:B------:R-:W-:Y:S02]  /*98a0*/  MOV R99, R156 ;  /* 0x0000009c00637202 */ /* 0x000fe40000000f00 */
[----:B----4-:R-:W-:Y:S05]  /*98b0*/  F2FP.BF16.PACK_AB R81, R158, R140 ;  /* 0x0000008c9e51723e */ /* 0x010fea00000010ff */
[----:B------:R3:W4:Y:S02]  /*98c0*/  MUFU.EX2 R179, R3 ;  /* 0x0000000300b37308 */ /* 0x0007240000000800 */
[--C-:B---3--:R-:W-:Y:S01]  /*98d0*/  FFMA.FTZ R3, R164, c[0x0][0x2d0], -R152.reuse ;  /* 0x0000b400a4037a23 */ /* 0x108fe20000010898 */
[----:B----4-:R-:W-:Y:S07]  /*98e0*/  F2FP.BF16.PACK_AB R82, R180, R179 ;  /* 0x000000b3b452723e */ /* 0x010fee00000010ff */
[----:B------:R3:W-:Y:S02]  /*98f0*/  MUFU.EX2 R156, R3 ;  /* 0x00000003009c7308 */ /* 0x0007e40000000800 */
[----:B---3--:R-:W-:Y:S08]  /*9900*/  FFMA.FTZ R3, R155, c[0x0][0x2d0], -R152 ;  /* 0x0000b4009b037a23 */ /* 0x008ff00000010898 */
[----:B------:R3:W4:Y:S02]  /*9910*/  MUFU.EX2 R157, R3 ;  /* 0x00000003009d7308 */ /* 0x0007240000000800 */
[--C-:B---3--:R-:W-:Y:S01]  /*9920*/  FFMA.FTZ R3, R101, c[0x0][0x2d0], -R153.reuse ;  /* 0x0000b40065037a23 */ /* 0x108fe20000010899 */
[----:B----4-:R-:W-:Y:S07]  /*9930*/  F2FP.BF16.PACK_AB R83, R157, R156 ;  /* 0x0000009c9d53723e */ /* 0x010fee00000010ff */
[----:B------:R3:W4:Y:S01]  /*9940*/  MUFU.EX2 R174, R3 ;  /* 0x0000000300ae7308 */ /* 0x0007220000000800 */
[C---:B------:R-:W-:Y:S08]  /*9950*/  HMMA.16816.F32.BF16 R8, R80.reuse, R84, R8 ;  /* 0x000000545008723c */ /* 0x040ff00000041808 */
[-C--:B------:R-:W-:Y:S08]  /*9960*/  HMMA.16816.F32.BF16 R12, R80, R86.reuse, R12 ;  /* 0x00000056500c723c */ /* 0x080ff0000004180c */
[C---:B------:R-:W-:Y:S01]  /*9970*/  HMMA.16816.F32.BF16 R16, R76.reuse, R86, R16 ;  /* 0x000000564c10723c */ /* 0x040fe20000041810 */
[----:B------:R-:W5:Y:S03]  /*9980*/  LDSM.16.MT88.4 R84, [R200+0x1800] ;  /* 0x00180000c854783b */ /* 0x000f660000004200 */
[--C-:B---3--:R-:W-:Y:S01]  /*9990*/  FFMA.FTZ R3, R171, c[0x0][0x2d0], -R154.reuse ;  /* 0x0000b400ab037a23 */ /* 0x108fe2000001089a */
[----:B----4-:R-:W-:Y:S03]  /*99a0*/  F2FP.BF16.PACK_AB R148, R173, R174 ;  /* 0x000000aead94723e */ /* 0x010fe600000010ff */
[-C--:B--2---:R-:W-:Y:S01]  /*99b0*/  HMMA.16816.F32.BF16 R20, R76, R88.reuse, R20 ;  /* 0x000000584c14723c */ /* 0x084fe20000041814 */
[----:B------:R2:W-:Y:S07]  /*99c0*/  MUFU.EX2 R171, R3 ;  /* 0x0000000300ab7308 */ /* 0x0005ee0000000800 */
[C---:B------:R-:W-:Y:S08]  /*99d0*/  HMMA.16816.F32.BF16 R24, R80.reuse, R88, R24 ;  /* 0x000000585018723c */ /* 0x040ff00000041818 */
[-C--:B------:R-:W-:Y:S08]  /*99e0*/  HMMA.16816.F32.BF16 R28, R80, R90.reuse, R28 ;  /* 0x0000005a501c723c */ /* 0x080ff0000004181c */
[C---:B------:R-:W-:Y:S04]  /*99f0*/  HMMA.16816.F32.BF16 R32, R76.reuse, R90, R32 ;  /* 0x0000005a4c20723c */ /* 0x040fe80000041820 */
[--C-:B--2---:R-:W-:Y:S04]  /*9a00*/  FFMA.FTZ R3, R172, c[0x0][0x2d0], -R154.reuse ;  /* 0x0000b400ac037a23 */ /* 0x104fe8000001089a */
[-C--:B-1----:R-:W-:Y:S01]  /*9a10*/  HMMA.16816.F32.BF16 R36, R76, R92.reuse, R36 ;  /* 0x0000005c4c24723c */ /* 0x082fe20000041824 */
[----:B------:R1:W2:Y:S07]  /*9a20*/  MUFU.EX2 R172, R3 ;  /* 0x0000000300ac7308 */ /* 0x0002ae0000000800 */
[C---:B------:R-:W-:Y:S08]  /*9a30*/  HMMA.16816.F32.BF16 R40, R80.reuse, R92, R40 ;  /* 0x0000005c5028723c */ /* 0x040ff00000041828 */
[-C--:B------:R-:W-:Y:S08]  /*9a40*/  HMMA.16816.F32.BF16 R44, R80, R94.reuse, R44 ;  /* 0x0000005e502c723c */ /* 0x080ff0000004182c */
[C---:B------:R-:W-:Y:S04]  /*9a50*/  HMMA.16816.F32.BF16 R48, R76.reuse, R94, R48 ;  /* 0x0000005e4c30723c */ /* 0x040fe80000041830 */
[--C-:B-1----:R-:W-:Y:S01]  /*9a60*/  FFMA.FTZ R3, R97, c[0x0][0x2d0], -R153.reuse ;  /* 0x0000b40061037a23 */ /* 0x102fe20000010899 */
[----:B------:R-:W-:Y:S02]  /*9a70*/  MOV R97, R170 ;  /* 0x000000aa00617202 */ /* 0x000fe40000000f00 */
[----:B--2---:R-:W-:Y:S01]  /*9a80*/  F2FP.BF16.PACK_AB R149, R172, R171 ;  /* 0x000000abac95723e */ /* 0x004fe200000010ff */
[----:B------:R1:W-:Y:S01]  /*9a90*/  MUFU.EX2 R170, R3 ;  /* 0x0000000300aa7308 */ /* 0x0003e20000000800 */
[-C--:B-----5:R-:W-:Y:S08]  /*9aa0*/  HMMA.16816.F32.BF16 R52, R76, R84.reuse, R52 ;  /* 0x000000544c34723c */ /* 0x0a0ff00000041834 */
[C---:B------:R-:W-:Y:S07]  /*9ab0*/  HMMA.16816.F32.BF16 R56, R80.reuse, R84, R56 ;  /* 0x000000545038723c */ /* 0x040fee0000041838 */
[----:B------:R-:W-:Y:S01]  /*9ac0*/  MOV R85, R2 ;  /* 0x0000000200557202 */ /* 0x000fe20000000f00 */
[-C--:B------:R-:W-:Y:S04]  /*9ad0*/  HMMA.16816.F32.BF16 R60, R80, R86.reuse, R60 ;  /* 0x00000056503c723c */ /* 0x080fe8000004183c */
[----:B------:R-:W-:Y:S01]  /*9ae0*/  MOV R84, R68 ;  /* 0x0000004400547202 */ /* 0x000fe20000000f00 */
[----:B-1----:R-:W-:Y:S03]  /*9af0*/  FFMA.FTZ R3, R165, c[0x0][0x2d0], -R153 ;  /* 0x0000b400a5037a23 */ /* 0x002fe60000010899 */
[----:B------:R-:W-:Y:S01]  /*9b00*/  HMMA.16816.F32.BF16 R64, R76, R86, R64 ;  /* 0x000000564c40723c */ /* 0x000fe20000041840 */
[----:B------:R1:W2:Y:S03]  /*9b10*/  MUFU.EX2 R165, R3 ;  /* 0x0000000300a57308 */ /* 0x0002a60000000800 */
[--C-:B-1----:R-:W-:Y:S01]  /*9b20*/  FFMA.FTZ R3, R99, c[0x0][0x2d0], -R154.reuse ;  /* 0x0000b40063037a23 */ /* 0x102fe2000001089a */
[----:B--2---:R-:W-:Y:S01]  /*9b30*/  F2FP.BF16.PACK_AB R150, R165, R170 ;  /* 0x000000aaa596723e */ /* 0x004fe200000010ff */
[----:B------:R-:W2:Y:S05]  /*9b40*/  LDL.LU R99, [R1] ;  /* 0x0000000001637983 */ /* 0x000eaa0000300800 */
[----:B------:R1:W-:Y:S01]  /*9b50*/  MUFU.EX2 R164, R3 ;  /* 0x0000000300a47308 */ /* 0x0003e20000000800 */
[----:B------:R-:W3:Y:S01]  /*9b60*/  LDL.LU R98, [R1+0x4] ;  /* 0x0000040001627983 */ /* 0x000ee20000300800 */
[----:B-1----:R-:W-:Y:S08]  /*9b70*/  FFMA.FTZ R3, R163, c[0x0][0x2d0], -R154 ;  /* 0x0000b400a3037a23 */ /* 0x002ff0000001089a */
[----:B------:R1:W4:Y:S02]  /*9b80*/  MUFU.EX2 R163, R3 ;  /* 0x0000000300a37308 */ /* 0x0003240000000800 */
[--C-:B-1----:R-:W-:Y:S01]  /*9b90*/  FFMA.FTZ R3, R161, c[0x0][0x2d0], -R159.reuse ;  /* 0x0000b400a1037a23 */ /* 0x102fe2000001089f */
[----:B----4-:R-:W-:Y:S07]  /*9ba0*/  F2FP.BF16.PACK_AB R151, R163, R164 ;  /* 0x000000a4a397723e */ /* 0x010fee00000010ff */
[----:B------:R1:W-:Y:S02]  /*9bb0*/  MUFU.EX2 R161, R3 ;  /* 0x0000000300a17308 */ /* 0x0003e40000000800 */
[--C-:B-1----:R-:W-:Y:S08]  /*9bc0*/  FFMA.FTZ R3, R162, c[0x0][0x2d0], -R159.reuse ;  /* 0x0000b400a2037a23 */ /* 0x102ff0000001089f */
[----:B------:R1:W4:Y:S02]  /*9bd0*/  MUFU.EX2 R162, R3 ;  /* 0x0000000300a27308 */ /* 0x0003240000000800 */
[--C-:B-1----:R-:W-:Y:S01]  /*9be0*/  FFMA.FTZ R3, R97, c[0x0][0x2d0], -R152.reuse ;  /* 0x0000b40061037a23 */ /* 0x102fe20000010898 */
[----:B----4-:R-:W-:Y:S01]  /*9bf0*/  F2FP.BF16.PACK_AB R144, R162, R161 ;  /* 0x000000a1a290723e */ /* 0x010fe200000010ff */
[----:B------:R-:W4:Y:S06]  /*9c00*/  LDL.LU R97, [R1+0x8] ;  /* 0x0000080001617983 */ /* 0x000f2c0000300800 */
[----:B------:R1:W-:Y:S02]  /*9c10*/  MUFU.EX2 R155, R3 ;  /* 0x00000003009b7308 */ /* 0x0003e40000000800 */
[--C-:B-1----:R-:W-:Y:S02]  /*9c20*/  FFMA.FTZ R3, R96, c[0x0][0x2d0], -R152.reuse ;  /* 0x0000b40060037a23 */ /* 0x102fe40000010898 */
[----:B------:R-:W5:Y:S06]  /*9c30*/  LDL.LU R96, [R1+0xc] ;  /* 0x00000c0001607983 */ /* 0x000f6c0000300800 */
[----:B------:R1:W1:Y:S02]  /*9c40*/  MUFU.EX2 R154, R3 ;  /* 0x00000003009a7308 */ /* 0x0002640000000800 */
[--C-:B-1----:R-:W-:Y:S01]  /*9c50*/  FFMA.FTZ R3, R160, c[0x0][0x2d0], -R159.reuse ;  /* 0x0000b400a0037a23 */ /* 0x102fe2000001089f */
[----:B------:R-:W-:Y:S07]  /*9c60*/  F2FP.BF16.PACK_AB R145, R154, R155 ;  /* 0x0000009b9a91723e */ /* 0x000fee00000010ff */
[----:B------:R1:W-:Y:S02]  /*9c70*/  MUFU.EX2 R160, R3 ;  /* 0x0000000300a07308 */ /* 0x0003e40000000800 */
[----:B-1----:R-:W-:Y:S02]  /*9c80*/  FFMA.FTZ R3, R100, c[0x0][0x2d0], -R159 ;  /* 0x0000b40064037a23 */ /* 0x002fe4000001089f */
[----:B------:R-:W1:Y:S06]  /*9c90*/  LDSM.16.MT88.4 R100, [R197+0x2000] ;  /* 0x00200000c564783b */ /* 0x000e6c0000004200 */
[----:B------:R1:W1:Y:S02]  /*9ca0*/  MUFU.EX2 R159, R3 ;  /* 0x00000003009f7308 */ /* 0x0002640000000800 */
[--C-:B-1----:R-:W-:Y:S01]  /*9cb0*/  FFMA.FTZ R3, R74, c[0x0][0x2d0], -R152.reuse ;  /* 0x0000b4004a037a23 */ /* 0x102fe20000010898 */
[----:B------:R-:W-:Y:S01]  /*9cc0*/  F2FP.BF16.PACK_AB R146, R159, R160 ;  /* 0x000000a09f92723e */ /* 0x000fe200000010ff */
[----:B------:R-:W-:Y:S06]  /*9cd0*/  FFMA.FTZ R152, R75, c[0x0][0x2d0], -R152 ;  /* 0x0000b4004b987a23 */ /* 0x000fec0000010898 */
[----:B------:R-:W-:Y:S10]  /*9ce0*/  MUFU.EX2 R153, R3 ;  /* 0x0000000300997308 */ /* 0x000ff40000000800 */
[----:B------:R-:W1:Y:S01]  /*9cf0*/  MUFU.EX2 R74, R152 ;  /* 0x00000098004a7308 */ /* 0x000e620000000800 */
[-C--:B------:R-:W-:Y:S05]  /*9d00*/  HMMA.16816.F32.BF16 R92, R148, R100.reuse, R4 ;  /* 0x00000064945c723c */ /* 0x080fea0000041804 */
[----:B-1----:R-:W-:Y:S07]  /*9d10*/  F2FP.BF16.PACK_AB R147, R74, R153 ;  /* 0x000000994a93723e */ /* 0x002fee00000010ff */
[C---:B------:R-:W-:Y:S04]  /*9d20*/  HMMA.16816.F32.BF16 R88, R144.reuse, R100, R8 ;  /* 0x000000649058723c */ /* 0x040fe80000041808 */
[----:B--2---:R-:W-:Y:S02]  /*9d30*/  FFMA.FTZ R3, R73, R99, R233 ;  /* 0x0000006349037223 */ /* 0x004fe400000100e9 */
[----:B---3--:R-:W-:Y:S02]  /*9d40*/  FFMA.FTZ R72, R72, R98, R234 ;  /* 0x0000006248487223 */ /* 0x008fe400000100ea */
[----:B------:R-:W-:Y:S04]  /*9d50*/  FADD.FTZ R3, R240, R3 ;  /* 0x00000003f0037221 */ /* 0x000fe80000010000 */
[----:B------:R-:W-:Y:S02]  /*9d60*/  FADD.FTZ R4, R236, R72 ;  /* 0x00000048ec047221 */ /* 0x000fe40000010000 */
[----:B------:R-:W-:Y:S02]  /*9d70*/  FADD.FTZ R3, R239, R3 ;  /* 0x00000003ef037221 */ /* 0x000fe40000010000 */
[----:B------:R-:W-:Y:S02]  /*9d80*/  FADD.FTZ R9, R237, R4 ;  /* 0x00000004ed097221 */ /* 0x000fe40000010000 */
[----:B------:R-:W-:Y:S02]  /*9d90*/  FADD.FTZ R8, R241, R3 ;  /* 0x00000003f1087221 */ /* 0x000fe40000010000 */
[----:B------:R-:W-:Y:S02]  /*9da0*/  FADD.FTZ R3, R238, R9 ;  /* 0x00000009ee037221 */ /* 0x000fe40000010000 */
[----:B----4-:R-:W-:Y:S04]  /*9db0*/  FFMA.FTZ R71, R71, R97, R230 ;  /* 0x0000006147477223 */ /* 0x010fe800000100e6 */
[----:B------:R-:W-:Y:S04]  /*9dc0*/  FADD.FTZ R5, R231, R71 ;  /* 0x00000047e7057221 */ /* 0x000fe80000010000 */
[----:B------:R-:W-:Y:S02]  /*9dd0*/  FADD.FTZ R11, R232, R5 ;  /* 0x00000005e80b7221 */ /* 0x000fe40000010000 */
[----:B------:R-:W1:Y:S01]  /*9de0*/  LDSM.16.MT88.4 R4, [R200+0x2000] ;  /* 0x00200000c804783b */ /* 0x000e620000004200 */
[----:B-----5:R-:W-:Y:S02]  /*9df0*/  FFMA.FTZ R0, R0, R96, R175 ;  /* 0x0000006000007223 */ /* 0x020fe400000100af */
[-C--:B------:R-:W-:Y:S03]  /*9e00*/  HMMA.16816.F32.BF16 R96, R144, R102.reuse, R12 ;  /* 0x000000669060723c */ /* 0x080fe6000004180c */
[----:B------:R-:W-:Y:S04]  /*9e10*/  FADD.FTZ R0, R176, R0 ;  /* 0x00000000b0007221 */ /* 0x000fe80000010000 */
        /* <DEDUP_REMOVED lines=42> */
[----:B------:R-:W-:Y:S01]  /*a0c0*/  FADD.FTZ R11, R214, R8 ;  /* 0x00000008d60b7221 */ /* 0x000fe20000010000 */
[-C--:B-1----:R-:W-:Y:S03]  /*a0d0*/  HMMA.16816.F32.BF16 R136, R148, R4.reuse, R52 ;  /* 0x000000049488723c */ /* 0x082fe60000041834 */
        /* <DEDUP_REMOVED lines=32> */
[----:B------:R1:W-:Y:S01]  /*a2e0*/  STL [R1], R5 ;  /* 0x0000000501007387 */ /* 0x0003e20000100800 */
[----:B------:R-:W-:Y:S02]  /*a2f0*/  FADD.FTZ R3, R159, R3 ;  /* 0x000000039f037221 */ /* 0x000fe40000010000 */
[----:B------:R-:W-:Y:S02]  /*a300*/  FADD.FTZ R4, R163, R4 ;  /* 0x00000004a3047221 */ /* 0x000fe40000010000 */
[----:B------:R-:W-:Y:S03]  /*a310*/  FADD.FTZ R0, R153, R7 ;  /* 0x0000000799007221 */ /* 0x000fe60000010000 */
[----:B------:R-:W-:Y:S01]  /*a320*/  STL [R1+0x4], R4 ;  /* 0x0000040401007387 */ /* 0x000fe20000100800 */
[----:B------:R-:W-:Y:S03]  /*a330*/  FADD.FTZ R0, R74, R0 ;  /* 0x000000004a007221 */ /* 0x000fe60000010000 */
[----:B------:R2:W-:Y:S04]  /*a340*/  STL [R1+0x8], R3 ;  /* 0x0000080301007387 */ /* 0x0005e80000100800 */
[----:B------:R3:W-:Y:S01]  /*a350*/  STL [R1+0xc], R0 ;  /* 0x00000c0001007387 */ /* 0x0007e20000100800 */
[----:B-1----:R-:W-:Y:S02]  /*a360*/  MOV R5, R2 ;  /* 0x0000000200057202 */ /* 0x002fe40000000f00 */
[----:B------:R-:W-:Y:S02]  /*a370*/  MOV R2, R70 ;  /* 0x0000004600027202 */ /* 0x000fe40000000f00 */
[----:B--2---:R-:W-:Y:S01]  /*a380*/  MOV R3, R69 ;  /* 0x0000004500037202 */ /* 0x004fe20000000f00 */
[----:B------:R-:W-:-:S05]  /*a390*/  @P0 BRA `(.L_x_76) ;  /* 0xffffc57000000947 */ /* 0x000fca000383ffff */
.L_x_75:
[----:B------:R-:W-:Y:S05]  /*a3a0*/  BRA.DIV ~URZ, `(.L_x_77) ;  /* 0x00004c527f007947 */ /* 0x000fea000b800000 */
[----:B------:R-:W2:Y:S04]  /*a3b0*/  LDL.LU R13, [R1] ;  /* 0x00000000010d7983 */ /* 0x000ea80000300800 */
[----:B------:R-:W4:Y:S04]  /*a3c0*/  LDL.LU R12, [R1+0x4] ;  /* 0x00000400010c7983 */ /* 0x000f280000300800 */
[----:B------:R-:W5:Y:S04]  /*a3d0*/  LDL.LU R11, [R1+0x8] ;  /* 0x00000800010b7983 */ /* 0x000f680000300800 */
[----:B---3--:R-:W3:Y:S04]  /*a3e0*/  LDL.LU R10, [R1+0xc] ;  /* 0x00000c00010a7983 */ /* 0x008ee80000300800 */
[----:B--2---:R-:W2:Y:S04]  /*a3f0*/  SHFL.BFLY PT, R0, R13, 0x2, 0x1f ;  /* 0x0c401f000d007f89 */ /* 0x004ea800000e0000 */
[----:B-1--4-:R-:W1:Y:S04]  /*a400*/  SHFL.BFLY PT, R2, R12, 0x2, 0x1f ;  /* 0x0c401f000c027f89 */ /* 0x012e6800000e0000 */
[----:B-----5:R-:W4:Y:S04]  /*a410*/  SHFL.BFLY PT, R3, R11, 0x2, 0x1f ;  /* 0x0c401f000b037f89 */ /* 0x020f2800000e0000 */
[----:B---3--:R-:W3:Y:S01]  /*a420*/  SHFL.BFLY PT, R8, R10, 0x2, 0x1f ;  /* 0x0c401f000a087f89 */ /* 0x008ee200000e0000 */
[----:B--2---:R-:W-:-:S02]  /*a430*/  FADD.FTZ R0, R0, R13 ;  /* 0x0000000d00007221 */ /* 0x004fc40000010000 */
[----:B-1----:R-:W-:-:S03]  /*a440*/  FADD.FTZ R2, R2, R12 ;  /* 0x0000000c02027221 */ /* 0x002fc60000010000 */
[----:B------:R-:W1:Y:S01]  /*a450*/  SHFL.BFLY PT, R4, R0, 0x1, 0x1f ;  /* 0x0c201f0000047f89 */ /* 0x000e6200000e0000 */
[----:B----4-:R-:W-:-:S03]  /*a460*/  FADD.FTZ R3, R3, R11 ;  /* 0x0000000b03037221 */ /* 0x010fc60000010000 */
[----:B------:R-:W2:Y:S01]  /*a470*/  SHFL.BFLY PT, R6, R2, 0x1, 0x1f ;  /* 0x0c201f0002067f89 */ /* 0x000ea200000e0000 */
[----:B---3--:R-:W-:-:S03]  /*a480*/  FADD.FTZ R8, R8, R10 ;  /* 0x0000000a08087221 */ /* 0x008fc60000010000 */
[----:B------:R-:W3:Y:S04]  /*a490*/  SHFL.BFLY PT, R7, R3, 0x1, 0x1f ;  /* 0x0c201f0003077f89 */ /* 0x000ee800000e0000 */
[----:B------:R4:W4:Y:S01]  /*a4a0*/  SHFL.BFLY PT, R9, R8, 0x1, 0x1f ;  /* 0x0c201f0008097f89 */ /* 0x00092200000e0000 */
[----:B-1----:R-:W-:Y:S02]  /*a4b0*/  FADD.FTZ R4, R0, R4 ;  /* 0x0000000400047221 */ /* 0x002fe40000010000 */
[----:B--2---:R-:W-:Y:S02]  /*a4c0*/  FADD.FTZ R6, R2, R6 ;  /* 0x0000000602067221 */ /* 0x004fe40000010000 */
[----:B---3--:R-:W-:Y:S02]  /*a4d0*/  FADD.FTZ R7, R3, R7 ;  /* 0x0000000703077221 */ /* 0x008fe40000010000 */
.L_x_159:
[----:B------:R-:W-:Y:S01]  /*a4e0*/  FSETP.NE.FTZ.AND P3, PT, R4, RZ, PT ;  /* 0x000000ff0400720b */ /* 0x000fe20003f75000 */
[----:B------:R-:W-:Y:S01]  /*a4f0*/  CS2R R2, SRZ ;  /* 0x0000000000027805 */ /* 0x000fe2000001ff00 */
[----:B------:R-:W-:-:S02]  /*a500*/  MOV R0, RZ ;  /* 0x000000ff00007202 */ /* 0x000fc40000000f00 */
[----:B------:R-:W-:Y:S02]  /*a510*/  FSETP.NE.FTZ.AND P1, PT, R7, RZ, PT ;  /* 0x000000ff0700720b */ /* 0x000fe40003f35000 */
[----:B------:R-:W-:Y:S02]  /*a520*/  FSETP.NE.FTZ.AND P2, PT, R6, RZ, PT ;  /* 0x000000ff0600720b */ /* 0x000fe40003f55000 */
[----:B------:R-:W-:Y:S02]  /*a530*/  MOV R26, 0xff800000 ;  /* 0xff800000001a7802 */ /* 0x000fe40000000f00 */
[----:B------:R-:W-:Y:S02]  /*a540*/  MOV R25, 0xff800000 ;  /* 0xff80000000197802 */ /* 0x000fe40000000f00 */
[----:B------:R-:W-:Y:S01]  /*a550*/  MOV R24, 0xff800000 ;  /* 0xff80000000187802 */ /* 0x000fe20000000f00 */
[----:B------:R-:W1:Y:S01]  /*a560*/  @P3 MUFU.RCP R0, R4 ;  /* 0x0000000400003308 */ /* 0x000e620000001000 */
[----:B------:R-:W-:-:S03]  /*a570*/  MOV R19, 0xff800000 ;  /* 0xff80000000137802 */ /* 0x000fc60000000f00 */
[----:B------:R-:W-:-:S04]  /*a580*/  @P1 MOV R11, 0x3f317218 ;  /* 0x3f317218000b1802 */ /* 0x000fc80000000f00 */
[----:B------:R2:W-:Y:S01]  /*a590*/  @P3 MUFU.LG2 R10, R4 ;  /* 0x00000004000a3308 */ /* 0x0005e20000000c00 */
[----:B-1----:R-:W-:-:S07]  /*a5a0*/  FMUL.FTZ R64, R0, R92 ;  /* 0x0000005c00407220 */ /* 0x002fce0000410000 */
[----:B------:R-:W1:Y:S01]  /*a5b0*/  @P2 MUFU.RCP R3, R6 ;  /* 0x0000000600032308 */ /* 0x000e620000001000 */
[C---:B------:R-:W-:Y:S02]  /*a5c0*/  FMUL.FTZ R65, R0.reuse, R93 ;  /* 0x0000005d00417220 */ /* 0x040fe40000410000 */
[C---:B------:R-:W-:Y:S02]  /*a5d0*/  FMUL.FTZ R66, R0.reuse, R100 ;  /* 0x0000006400427220 */ /* 0x040fe40000410000 */
[C---:B------:R-:W-:Y:S02]  /*a5e0*/  FMUL.FTZ R67, R0.reuse, R101 ;  /* 0x0000006500437220 */ /* 0x040fe40000410000 */
[C---:B------:R-:W-:Y:S01]  /*a5f0*/  FMUL.FTZ R72, R0.reuse, R104 ;  /* 0x0000006800487220 */ /* 0x040fe20000410000 */
[----:B------:R-:W-:Y:S01]  /*a600*/  @P1 MUFU.RCP R2, R7 ;  /* 0x0000000700021308 */ /* 0x000fe20000001000 */
        /* <DEDUP_REMOVED lines=10> */
[----:B------:R-:W-:Y:S02]  /*a6b0*/  FMUL.FTZ R57, R0, R149 ;  /* 0x0000009500397220 */ /* 0x000fe40000410000 */
[----:B------:R-:W3:Y:S01]  /*a6c0*/  @P1 MUFU.LG2 R0, R7 ;  /* 0x0000000700001308 */ /* 0x000ee20000000c00 */
[----:B--2-4-:R-:W-:Y:S02]  /*a6d0*/  FADD.FTZ R4, R9, R8 ;  /* 0x0000000809047221 */ /* 0x014fe40000010000 */
[C---:B-1----:R-:W-:Y:S02]  /*a6e0*/  FMUL.FTZ R82, R3.reuse, R94 ;  /* 0x0000005e03527220 */ /* 0x042fe40000410000 */
[C---:B------:R-:W-:Y:S01]  /*a6f0*/  FMUL.FTZ R83, R3.reuse, R95 ;  /* 0x0000005f03537220 */ /* 0x040fe20000410000 */
[----:B------:R-:W-:Y:S01]  /*a700*/  FSETP.NE.FTZ.AND P0, PT, R4, RZ, PT ;  /* 0x000000ff0400720b */ /* 0x000fe20003f15000 */
[C---:B------:R-:W-:Y:S01]  /*a710*/  FMUL.FTZ R84, R3.reuse, R102 ;  /* 0x0000006603547220 */ /* 0x040fe20000410000 */
[----:B------:R1:W2:Y:S01]  /*a720*/  @P2 MUFU.LG2 R9, R6 ;  /* 0x0000000600092308 */ /* 0x0002a20000000c00 */
[----:B------:R-:W-:-:S02]  /*a730*/  FMUL.FTZ R85, R3, R103 ;  /* 0x0000006703557220 */ /* 0x000fc40000410000 */
[C---:B------:R-:W-:Y:S02]  /*a740*/  FMUL.FTZ R86, R3.reuse, R106 ;  /* 0x0000006a03567220 */ /* 0x040fe40000410000 */
[C---:B------:R-:W-:Y:S02]  /*a750*/  FMUL.FTZ R87, R3.reuse, R107 ;  /* 0x0000006b03577220 */ /* 0x040fe40000410000 */
[C---:B------:R-:W-:Y:S02]  /*a760*/  FMUL.FTZ R92, R3.reuse, R118 ;  /* 0x00000076035c7220 */ /* 0x040fe40000410000 */
[----:B---3--:R-:W-:Y:S01]  /*a770*/  @P1 FMUL.FTZ R8, R0, 0.69314718246459960938 ;  /* 0x3f31721800081820 */ /* 0x008fe20000410000 */
[----:B------:R-:W-:Y:S01]  /*a780*/  MOV R0, RZ ;  /* 0x000000ff00007202 */ /* 0x000fe20000000f00 */
[C---:B------:R-:W-:Y:S02]  /*a790*/  FMUL.FTZ R93, R3.reuse, R119 ;  /* 0x00000077035d7220 */ /* 0x040fe40000410000 */
[----:B------:R-:W-:-:S02]  /*a7a0*/  FMUL.FTZ R100, R3, R122 ;  /* 0x0000007a03647220 */ /* 0x000fc40000410000 */
[C---:B------:R-:W-:Y:S01]  /*a7b0*/  FMUL.FTZ R101, R3.reuse, R123 ;  /* 0x0000007b03657220 */ /* 0x040fe20000410000 */
[----:B------:R-:W-:Y:S01]  /*a7c0*/  @P0 MUFU.RCP R0, R4 ;  /* 0x0000000400000308 */ /* 0x000fe20000001000 */
[C---:B------:R-:W-:Y:S01]  /*a7d0*/  FMUL.FTZ R94, R3.reuse, R134 ;  /* 0x00000086035e7220 */ /* 0x040fe20000410000 */
[----:B-1----:R-:W-:Y:S01]  /*a7e0*/  @P2 MOV R6, 0x3f317218 ;  /* 0x3f31721800062802 */ /* 0x002fe20000000f00 */
[C---:B------:R-:W-:Y:S02]  /*a7f0*/  FMUL.FTZ R95, R3.reuse, R135 ;  /* 0x00000087035f7220 */ /* 0x040fe40000410000 */
[C---:B------:R-:W-:Y:S02]  /*a800*/  FMUL.FTZ R80, R3.reuse, R138 ;  /* 0x0000008a03507220 */ /* 0x040fe40000410000 */
[C---:B------:R-:W-:Y:S02]  /*a810*/  FMUL.FTZ R81, R3.reuse, R139 ;  /* 0x0000008b03517220 */ /* 0x040fe40000410000 */
[----:B------:R-:W-:-:S02]  /*a820*/  FMUL.FTZ R62, R3, R150 ;  /* 0x00000096033e7220 */ /* 0x000fc40000410000 */
[----:B------:R-:W-:Y:S01]  /*a830*/  FMUL.FTZ R63, R3, R151 ;  /* 0x00000097033f7220 */ /* 0x000fe20000410000 */
[----:B------:R-:W-:Y:S01]  /*a840*/  @P3 MOV R3, 0x3f317218 ;  /* 0x3f31721800033802 */ /* 0x000fe20000000f00 */
        /* <DEDUP_REMOVED lines=15> */
[----:B------:R-:W-:Y:S02]  /*a940*/  FMUL.FTZ R29, R2, R145 ;  /* 0x00000091021d7220 */ /* 0x000fe40000410000 */
[----:B------:R1:W3:Y:S01]  /*a950*/  @P0 MUFU.LG2 R2, R4 ;  /* 0x0000000400020308 */ /* 0x0002e20000000c00 */
[----:B------:R-:W-:-:S02]  /*a960*/  @P3 FMUL.FTZ R7, R3, c[0x0][0x2d0] ;  /* 0x0000b40003073a20 */ /* 0x000fc40000410000 */
[----:B------:R-:W-:Y:S02]  /*a970*/  @P1 FMUL.FTZ R3, R11, c[0x0][0x2d0] ;  /* 0x0000b4000b031a20 */ /* 0x000fe40000410000 */
[----:B--2---:R-:W-:Y:S02]  /*a980*/  @P2 FMUL.FTZ R9, R9, 0.69314718246459960938 ;  /* 0x3f31721809092820 */ /* 0x004fe40000410000 */
[----:B------:R-:W-:Y:S01]  /*a990*/  @P1 FFMA.FTZ R26, R3, R68, R8 ;  /* 0x00000044031a1223 */ /* 0x000fe20000010008 */
[----:B------:R-:W-:Y:S01]  /*a9a0*/  @P0 MOV R3, 0x3f317218 ;  /* 0x3f31721800030802 */ /* 0x000fe20000000f00 */
[----:B------:R-:W-:Y:S02]  /*a9b0*/  @P2 FMUL.FTZ R6, R6, c[0x0][0x2d0] ;  /* 0x0000b40006062a20 */ /* 0x000fe40000410000 */
[----:B------:R-:W-:Y:S02]  /*a9c0*/  @P3 FMUL.FTZ R10, R10, 0.69314718246459960938 ;  /* 0x3f3172180a0a3820 */ /* 0x000fe40000410000 */
[----:B------:R-:W-:-:S02]  /*a9d0*/  @P0 FMUL.FTZ R3, R3, c[0x0][0x2d0] ;  /* 0x0000b40003030a20 */ /* 0x000fc40000410000 */
[----:B------:R-:W-:Y:S01]  /*a9e0*/  @P2 FFMA.FTZ R25, R6, R69, R9 ;  /* 0x0000004506192223 */ /* 0x000fe20000010009 */
[----:B-1----:R-:W-:Y:S01]  /*a9f0*/  MOV R4, 0x1 ;  /* 0x0000000100047802 */ /* 0x002fe20000000f00 */
[----:B---3--:R-:W-:Y:S02]  /*aa00*/  @P0 FMUL.FTZ R2, R2, 0.69314718246459960938 ;  /* 0x3f31721802020820 */ /* 0x008fe40000410000 */
        /* <DEDUP_REMOVED lines=16> */
[----:B------:R-:W-:Y:S01]  /*ab10*/  PRMT R0, R4, 0x7610, R0 ;  /* 0x0000761004007816 */ /* 0x000fe20000000000 */
[----:B------:R-:W-:-:S02]  /*ab20*/  @P3 FFMA.FTZ R24, R7, R70, R10 ;  /* 0x0000004607183223 */ /* 0x000fc4000001000a */
[----:B------:R-:W-:Y:S02]  /*ab30*/  @P0 FFMA.FTZ R19, R3, R5, R2 ;  /* 0x0000000503130223 */ /* 0x000fe40000010002 */
.L_x_46:
[----:B--2---:R2:W5:Y:S04]  /*ab40*/  LDL R6, [R1+0x20] ;  /* 0x0000200001067983 */ /* 0x0045680000100800 */
[----:B------:R-:W3:Y:S01]  /*ab50*/  S2R R2, SR_TID.X ;  /* 0x0000000000027919 */ /* 0x000ee20000002100 */
[----:B------:R-:W-:Y:S01]  /*ab60*/  BSSY B0, `(.L_x_78) ;  /* 0x0000011000007945 */ /* 0x000fe20003800000 */
[----:B---3--:R-:W-:-:S13]  /*ab70*/  LOP3.LUT P0, RZ, R2, 0x7f, RZ, 0xc0, !PT ;  /* 0x0000007f02ff7812 */ /* 0x008fda000780c0ff */
[----:B------:R-:W-:Y:S05]  /*ab80*/  @P0 BRA `(.L_x_79) ;  /* 0x000000e000000947 */ /* 0x000fea0003800000 */
[----:B--2---:R-:W2:Y:S01]  /*ab90*/  S2R R4, SR_LANEID ;  /* 0x0000000000047919 */ /* 0x004ea20000000000 */
[----:B------:R-:W-:Y:S01]  /*aba0*/  VOTEU.ANY UR4, UPT, PT ;  /* 0x0000000000047886 */ /* 0x000fe200038e0100 */
[----:B-1----:R-:W-:Y:S01]  /*abb0*/  IMAD.MOV.U32 R5, RZ, RZ, c[0x0][0x564] ;  /* 0x00015900ff057624 */ /* 0x002fe200078e00ff */
[----:B------:R-:W2:Y:S08]  /*abc0*/  FLO.U32 R3, UR4 ;  /* 0x0000000400037d00 */ /* 0x000eb000080e0000 */
[----:B------:R-:W1:Y:S01]  /*abd0*/  POPC R2, UR4 ;  /* 0x0000000400027d09 */ /* 0x000e620008000000 */
[----:B--2---:R-:W-:Y:S01]  /*abe0*/  ISETP.EQ.U32.AND P0, PT, R3, R4, PT ;  /* 0x000000040300720c */ /* 0x004fe20003f02070 */
[----:B------:R-:W-:-:S12]  /*abf0*/  IMAD.MOV.U32 R4, RZ, RZ, c[0x0][0x560] ;  /* 0x00015800ff047624 */ /* 0x000fd800078e00ff */
[----:B-1----:R1:W2:Y:S04]  /*ac00*/  @P0 ATOMG.E.ADD.STRONG.GPU PT, R2, [R4.64], R2 ;  /* 0x00000002040209a8 */ /* 0x0022a800081ee1c8 */
[----:B-1----:R-:W1:Y:S04]  /*ac10*/  S2R R4, SR_LTMASK ;  /* 0x0000000000047919 */ /* 0x002e680000003900 */
[----:B--2---:R1:W2:Y:S02]  /*ac20*/  SHFL.IDX PT, R3, R2, R3, 0x1f ;  /* 0x00001f0302037589 */ /* 0x0042a400000e0000 */
[----:B-1----:R-:W-:-:S06]  /*ac30*/  LOP3.LUT R2, R4, UR4, RZ, 0xc0, !PT ;  /* 0x0000000404027c12 */ /* 0x002fcc000f8ec0ff */
[----:B------:R-:W2:Y:S02]  /*ac40*/  POPC R2, R2 ;  /* 0x0000000200027309 */ /* 0x000ea40000000000 */
[----:B--2--5:R-:W-:-:S05]  /*ac50*/  IADD3 R6, R3, c[0x0][0xc], R2 ;  /* 0x0000030003067a10 */ /* 0x024fca0007ffe002 */
[----:B------:R1:W-:Y:S02]  /*ac60*/  STL [R1+0x20], R6 ;  /* 0x0000200601007387 */ /* 0x0003e40000100800 */
.L_x_79:
[----:B--2---:R-:W-:Y:S05]  /*ac70*/  BSYNC B0 ;  /* 0x0000000000007941 */ /* 0x004fea0003800000 */
.L_x_78:
[----:B------:R-:W2:Y:S04]  /*ac80*/  LDL.64 R2, [R1+0x18] ;  /* 0x0000180001027983 */ /* 0x000ea80000100a00 */
[----:B------:R-:W3:Y:S01]  /*ac90*/  LDL R9, [R1+0x10] ;  /* 0x0000100001097983 */ /* 0x000ee20000100800 */
[----:B------:R-:W-:Y:S01]  /*aca0*/  PRMT R0, R0, 0x9910, RZ ;  /* 0x0000991000007816 */ /* 0x000fe200000000ff */
[----:B------:R-:W-:Y:S01]  /*acb0*/  BSSY B1, `(.L_x_80) ;  /* 0x00002c6000017945 */ /* 0x000fe20003800000 */
[----:B-----5:R-:W-:Y:S02]  /*acc0*/  IMAD.MOV.U32 R70, RZ, RZ, R6 ;  /* 0x000000ffff467224 */ /* 0x020fe400078e0006 */
[----:B------:R-:W-:Y:S02]  /*acd0*/  ISETP.NE.AND P0, PT, R0, RZ, PT ;  /* 0x000000ff0000720c */ /* 0x000fe40003f05270 */
[----:B--2---:R-:W-:-:S02]  /*ace0*/  SHF.R.S32.HI R18, RZ, 0x1f, R2 ;  /* 0x0000001fff127819 */ /* 0x004fc40000011402 */
[----:B---3--:R-:W-:-:S09]  /*acf0*/  SHF.R.S32.HI R8, RZ, 0x1f, R9 ;  /* 0x0000001fff087819 */ /* 0x008fd20000011409 */
[----:B------:R-:W-:Y:S05]  /*ad00*/  @!P0 BRA `(.L_x_81) ;  /* 0x00001f9000008947 */ /* 0x000fea0003800000 */
[----:B-1----:R-:W2:Y:S04]  /*ad10*/  LDL R6, [R1+0x58] ;  /* 0x0000580001067983 */ /* 0x002ea80000100800 */
[----:B------:R-:W3:Y:S04]  /*ad20*/  LDL R5, [R1+0x68] ;  /* 0x0000680001057983 */ /* 0x000ee80000100800 */
[----:B------:R-:W4:Y:S04]  /*ad30*/  LDL R12, [R1+0x70] ;  /* 0x00007000010c7983 */ /* 0x000f280000100800 */
[----:B------:R-:W4:Y:S01]  /*ad40*/  LDL R13, [R1+0x6c] ;  /* 0x00006c00010d7983 */ /* 0x000f220000100800 */
[----:B------:R-:W-:Y:S01]  /*ad50*/  WARPSYNC 0xffffffff ;  /* 0xffffffff00007948 */ /* 0x000fe20003800000 */
[----:B------:R-:W-:-:S02]  /*ad60*/  F2FP.BF16.PACK_AB R0, R65, R64 ;  /* 0x000000404100723e */ /* 0x000fc400000010ff */
[----:B------:R-:W-:Y:S01]  /*ad70*/  BAR.SYNC.DEFER_BLOCKING 0x1, 0x80 ;  /* 0x0042000000007b1d */ /* 0x000fe20000010000 */
[----:B------:R-:W-:Y:S02]  /*ad80*/  F2FP.BF16.PACK_AB R3, R83, R82 ;  /* 0x000000525303723e */ /* 0x000fe400000010ff */
[----:B------:R-:W-:-:S03]  /*ad90*/  F2FP.BF16.PACK_AB R2, R67, R66 ;  /* 0x000000424302723e */ /* 0x000fc600000010ff */
[----:B------:R-:W4:Y:S01]  /*ada0*/  LDL R11, [R1+0x5c] ;  /* 0x00005c00010b7983 */ /* 0x000f220000100800 */
[----:B------:R-:W-:-:S03]  /*adb0*/  F2FP.BF16.PACK_AB R4, R69, R68 ;  /* 0x000000444504723e */ /* 0x000fc600000010ff */
[----:B------:R-:W4:Y:S04]  /*adc0*/  LDL R10, [R1+0x64] ;  /* 0x00006400010a7983 */ /* 0x000f280000100800 */
[----:B------:R-:W4:Y:S04]  /*add0*/  LDL R7, [R1+0x60] ;  /* 0x0000600001077983 */ /* 0x000f280000100800 */
[----:B--2---:R1:W-:Y:S04]  /*ade0*/  STS [R6], R0 ;  /* 0x0000000006007388 */ /* 0x0043e80000000800 */
[----:B------:R2:W-:Y:S04]  /*adf0*/  STS [R6+0x400], R3 ;  /* 0x0004000306007388 */ /* 0x0005e80000000800 */
[----:B---3--:R3:W-:Y:S01]  /*ae00*/  STS [R5], R2 ;  /* 0x0000000205007388 */ /* 0x0087e20000000800 */
[----:B-1----:R-:W-:-:S02]  /*ae10*/  F2FP.BF16.PACK_AB R0, R85, R84 ;  /* 0x000000545500723e */ /* 0x002fc400000010ff */
[----:B--2---:R-:W-:-:S03]  /*ae20*/  F2FP.BF16.PACK_AB R3, R45, R44 ;  /* 0x0000002c2d03723e */ /* 0x004fc600000010ff */
[----:B------:R1:W-:Y:S01]  /*ae30*/  STS [R5+0x400], R0 ;  /* 0x0004000005007388 */ /* 0x0003e20000000800 */
[----:B---3--:R-:W-:-:S03]  /*ae40*/  F2FP.BF16.PACK_AB R2, R33, R32 ;  /* 0x000000202102723e */ /* 0x008fc600000010ff */
[----:B------:R2:W-:Y:S04]  /*ae50*/  STS [R6+0x2000], R3 ;  /* 0x0020000306007388 */ /* 0x0005e80000000800 */
[----:B------:R3:W-:Y:S01]  /*ae60*/  STS [R6+0x2400], R2 ;  /* 0x0024000206007388 */ /* 0x0007e20000000800 */
[----:B-1----:R-:W-:Y:S02]  /*ae70*/  F2FP.BF16.PACK_AB R0, R35, R34 ;  /* 0x000000222300723e */ /* 0x002fe400000010ff */
[----:B--2---:R-:W-:-:S03]  /*ae80*/  F2FP.BF16.PACK_AB R3, R73, R72 ;  /* 0x000000484903723e */ /* 0x004fc600000010ff */
[----:B------:R1:W-:Y:S01]  /*ae90*/  STS [R5+0x2000], R0 ;  /* 0x0020000005007388 */ /* 0x0003e20000000800 */
[----:B---3--:R-:W-:-:S03]  /*aea0*/  F2FP.BF16.PACK_AB R2, R87, R86 ;  /* 0x000000565702723e */ /* 0x008fc600000010ff */
[----:B------:R2:W-:Y:S04]  /*aeb0*/  STS [R5+0x2400], R4 ;  /* 0x0024000405007388 */ /* 0x0005e80000000800 */
[----:B----4-:R3:W-:Y:S04]  /*aec0*/  STS [R12], R3 ;  /* 0x000000030c007388 */ /* 0x0107e80000000800 */
[----:B------:R3:W-:Y:S04]  /*aed0*/  STS [R12+0x400], R2 ;  /* 0x000400020c007388 */ /* 0x0007e80000000800 */
[----:B------:R-:W4:Y:S01]  /*aee0*/  LDL R6, [R1+0x78] ;  /* 0x0000780001067983 */ /* 0x000f220000100800 */
[----:B-1----:R-:W-:-:S02]  /*aef0*/  F2FP.BF16.PACK_AB R0, R75, R74 ;  /* 0x0000004a4b00723e */ /* 0x002fc400000010ff */
[----:B--2---:R-:W-:Y:S02]  /*af00*/  F2FP.BF16.PACK_AB R4, R37, R36 ;  /* 0x000000242504723e */ /* 0x004fe400000010ff */
[----:B---3--:R-:W-:Y:S01]  /*af10*/  F2FP.BF16.PACK_AB R3, R93, R92 ;  /* 0x0000005c5d03723e */ /* 0x008fe200000010ff */
[----:B------:R-:W-:Y:S01]  /*af20*/  STS [R13], R0 ;  /* 0x000000000d007388 */ /* 0x000fe20000000800 */
[----:B------:R-:W-:-:S03]  /*af30*/  F2FP.BF16.PACK_AB R2, R59, R58 ;  /* 0x0000003a3b02723e */ /* 0x000fc600000010ff */
[----:B------:R-:W-:Y:S04]  /*af40*/  STS [R13+0x400], R3 ;  /* 0x000400030d007388 */ /* 0x000fe80000000800 */
[----:B------:R-:W-:Y:S04]  /*af50*/  STS [R12+0x2000], R4 ;  /* 0x002000040c007388 */ /* 0x000fe80000000800 */
[----:B------:R1:W-:Y:S04]  /*af60*/  STS [R12+0x2400], R2 ;  /* 0x002400020c007388 */ /* 0x0003e80000000800 */
[----:B-1----:R-:W2:Y:S01]  /*af70*/  LDL R12, [R1+0x7c] ;  /* 0x00007c00010c7983 */ /* 0x002ea20000100800 */
[----:B------:R-:W-:-:S02]  /*af80*/  F2FP.BF16.PACK_AB R0, R39, R38 ;  /* 0x000000262700723e */ /* 0x000fc400000010ff */
[----:B------:R-:W-:Y:S02]  /*af90*/  F2FP.BF16.PACK_AB R5, R55, R54 ;  /* 0x000000363705723e */ /* 0x000fe400000010ff */
[----:B------:R-:W-:Y:S01]  /*afa0*/  F2FP.BF16.PACK_AB R4, R61, R60 ;  /* 0x0000003c3d04723e */ /* 0x000fe200000010ff */
[----:B------:R1:W-:Y:S01]  /*afb0*/  STS [R13+0x2000], R0 ;  /* 0x002000000d007388 */ /* 0x0003e20000000800 */
[----:B------:R-:W-:Y:S02]  /*afc0*/  F2FP.BF16.PACK_AB R3, R101, R100 ;  /* 0x000000646503723e */ /* 0x000fe400000010ff */
[----:B------:R-:W-:Y:S01]  /*afd0*/  F2FP.BF16.PACK_AB R2, R79, R78 ;  /* 0x0000004e4f02723e */ /* 0x000fe200000010ff */
[----:B------:R-:W-:Y:S04]  /*afe0*/  STS [R13+0x2400], R5 ;  /* 0x002400050d007388 */ /* 0x000fe80000000800 */
[----:B------:R3:W-:Y:S04]  /*aff0*/  STS [R11], R4 ;  /* 0x000000040b007388 */ /* 0x0007e80000000800 */
[----:B------:R3:W-:Y:S04]  /*b000*/  STS [R11+0x400], R3 ;  /* 0x000400030b007388 */ /* 0x0007e80000000800 */
[----:B------:R3:W-:Y:S01]  /*b010*/  STS [R10], R2 ;  /* 0x000000020a007388 */ /* 0x0007e20000000800 */
[----:B-1----:R-:W-:-:S05]  /*b020*/  F2FP.BF16.PACK_AB R0, R95, R94 ;  /* 0x0000005e5f00723e */ /* 0x002fca00000010ff */
[----:B------:R1:W-:Y:S01]  /*b030*/  STS [R10+0x400], R0 ;  /* 0x000400000a007388 */ /* 0x0003e20000000800 */
[----:B---3--:R-:W-:Y:S02]  /*b040*/  F2FP.BF16.PACK_AB R4, R51, R50 ;  /* 0x000000323304723e */ /* 0x008fe400000010ff */
[----:B------:R-:W-:-:S03]  /*b050*/  F2FP.BF16.PACK_AB R3, R53, R52 ;  /* 0x000000343503723e */ /* 0x000fc600000010ff */
[----:B------:R-:W-:Y:S01]  /*b060*/  STS [R11+0x2000], R4 ;  /* 0x002000040b007388 */ /* 0x000fe20000000800 */
[----:B------:R-:W-:-:S03]  /*b070*/  F2FP.BF16.PACK_AB R2, R47, R46 ;  /* 0x0000002e2f02723e */ /* 0x000fc600000010ff */
[----:B------:R3:W-:Y:S04]  /*b080*/  STS [R11+0x2400], R3 ;  /* 0x002400030b007388 */ /* 0x0007e80000000800 */
[----:B------:R3:W-:Y:S01]  /*b090*/  STS [R10+0x2000], R2 ;  /* 0x002000020a007388 */ /* 0x0007e20000000800 */
[----:B-1----:R-:W-:-:S05]  /*b0a0*/  F2FP.BF16.PACK_AB R0, R49, R48 ;  /* 0x000000303100723e */ /* 0x002fca00000010ff */
[----:B------:R1:W-:Y:S01]  /*b0b0*/  STS [R10+0x2400], R0 ;  /* 0x002400000a007388 */ /* 0x0003e20000000800 */
[----:B---3--:R-:W-:-:S03]  /*b0c0*/  F2FP.BF16.PACK_AB R3, R77, R76 ;  /* 0x0000004c4d03723e */ /* 0x008fc600000010ff */
[----:B------:R-:W3:Y:S01]  /*b0d0*/  LDL.LU R11, [R1+0x50] ;  /* 0x00005000010b7983 */ /* 0x000ee20000300800 */
[----:B------:R-:W-:-:S03]  /*b0e0*/  F2FP.BF16.PACK_AB R2, R81, R80 ;  /* 0x000000505102723e */ /* 0x000fc600000010ff */
[----:B------:R1:W-:Y:S04]  /*b0f0*/  STS [R7], R3 ;  /* 0x0000000307007388 */ /* 0x0003e80000000800 */
[----:B------:R1:W-:Y:S02]  /*b100*/  STS [R7+0x400], R2 ;  /* 0x0004000207007388 */ /* 0x0003e40000000800 */
[----:B-1----:R-:W-:Y:S02]  /*b110*/  F2FP.BF16.PACK_AB R0, R57, R56 ;  /* 0x000000383900723e */ /* 0x002fe400000010ff */
[----:B------:R-:W-:Y:S02]  /*b120*/  F2FP.BF16.PACK_AB R3, R63, R62 ;  /* 0x0000003e3f03723e */ /* 0x000fe400000010ff */
[----:B------:R-:W-:-:S02]  /*b130*/  F2FP.BF16.PACK_AB R2, R41, R40 ;  /* 0x000000282902723e */ /* 0x000fc400000010ff */
[----:B------:R-:W-:-:S04]  /*b140*/  ISETP.NE.U32.AND P2, PT, RZ, c[0x0][0x508], PT ;  /* 0x00014200ff007a0c */ /* 0x000fc80003f45070 */
[----:B------:R-:W-:Y:S02]  /*b150*/  ISETP.NE.AND.EX P2, PT, RZ, c[0x0][0x50c], PT, P2 ;  /* 0x00014300ff007a0c */ /* 0x000fe40003f45320 */
[----:B------:R-:W-:-:S04]  /*b160*/  ISETP.NE.U32.AND P1, PT, RZ, c[0x0][0x500], PT ;  /* 0x00014000ff007a0c */ /* 0x000fc80003f25070 */
[----:B------:R-:W-:Y:S01]  /*b170*/  ISETP.NE.AND.EX P1, PT, RZ, c[0x0][0x504], PT, P1 ;  /* 0x00014100ff007a0c */ /* 0x000fe20003f25310 */
[----:B------:R-:W-:-:S06]  /*b180*/  IMAD.MOV.U32 R10, RZ, RZ, c[0x0][0x388] ;  /* 0x0000e200ff0a7624 */ /* 0x000fcc00078e00ff */
[----:B------:R-:W-:-:S04]  /*b190*/  @P2 LEA R4, P0, R9, c[0x0][0x508], 0x2 ;  /* 0x0001420009042a11 */ /* 0x000fc800078010ff */
[----:B------:R-:W-:Y:S01]  /*b1a0*/  @P2 LEA.HI.X R5, R9, c[0x0][0x50c], R8, 0x2, P0 ;  /* 0x0001430009052a11 */ /* 0x000fe200000f1408 */
[----:B----4-:R1:W-:Y:S02]  /*b1b0*/  STS [R6], R0 ;  /* 0x0000000006007388 */ /* 0x0103e40000000800 */
[----:B-1----:R-:W-:Y:S02]  /*b1c0*/  F2FP.BF16.PACK_AB R0, R43, R42 ;  /* 0x0000002a2b00723e */ /* 0x002fe400000010ff */
[----:B--2---:R1:W-:Y:S04]  /*b1d0*/  STS [R12+0x400], R3 ;  /* 0x000400030c007388 */ /* 0x0043e80000000800 */
[----:B------:R-:W-:Y:S04]  /*b1e0*/  STS [R7+0x2000], R2 ;  /* 0x0020000207007388 */ /* 0x000fe80000000800 */
[----:B------:R2:W-:Y:S01]  /*b1f0*/  STS [R7+0x2400], R0 ;  /* 0x0024000007007388 */ /* 0x0005e20000000800 */
[----:B-1----:R-:W-:-:S02]  /*b200*/  F2FP.BF16.PACK_AB R3, R29, R28 ;  /* 0x0000001c1d03723e */ /* 0x002fc400000010ff */
[----:B--2---:R-:W-:-:S03]  /*b210*/  F2FP.BF16.PACK_AB R0, R31, R30 ;  /* 0x0000001e1f00723e */ /* 0x004fc600000010ff */
[----:B------:R1:W-:Y:S04]  /*b220*/  STS [R6+0x2000], R3 ;  /* 0x0020000306007388 */ /* 0x0003e80000000800 */
[----:B------:R2:W-:Y:S04]  /*b230*/  STS [R12+0x2400], R0 ;  /* 0x002400000c007388 */ /* 0x0005e80000000800 */
[----:B------:R-:W-:Y:S01]  /*b240*/  BAR.SYNC.DEFER_BLOCKING 0x1, 0x80 ;  /* 0x0042000000007b1d */ /* 0x000fe20000010000 */
[----:B-1----:R-:W-:Y:S02]  /*b250*/  IMAD.MOV.U32 R6, RZ, RZ, 0x4 ;  /* 0x00000004ff067424 */ /* 0x002fe400078e00ff */
[----:B------:R-:W-:-:S02]  /*b260*/  IMAD.MOV.U32 R3, RZ, RZ, RZ ;  /* 0x000000ffff037224 */ /* 0x000fc400078e00ff */
[----:B------:R-:W-:Y:S01]  /*b270*/  IMAD.WIDE R6, R9, R6, c[0x0][0x500] ;  /* 0x0001400009067625 */ /* 0x000fe200078e0206 */
[----:B------:R1:W5:Y:S04]  /*b280*/  @P2 LDG.E R10, [R4.64] ;  /* 0x00000008040a2981 */ /* 0x000368000c1e1900 */
[----:B------:R1:W5:Y:S01]  /*b290*/  @P1 LDG.E R3, [R6.64] ;  /* 0x0000000806031981 */ /* 0x000362000c1e1900 */
[----:B---3--:R-:W-:-:S04]  /*b2a0*/  ISETP.NE.AND P0, PT, R11, RZ, PT ;  /* 0x000000ff0b00720c */ /* 0x008fc80003f05270 */
[----:B--2---:R-:W-:Y:S01]  /*b2b0*/  SEL R0, R11, c[0x0][0x3d4], P0 ;  /* 0x0000f5000b007a07 */ /* 0x004fe20000000000 */
[----:B------:R-:W-:Y:S05]  /*b2c0*/  @P2 BRA `(.L_x_82) ;  /* 0x0000004000002947 */ /* 0x000fea0003800000 */
[----:B------:R-:W-:Y:S05]  /*b2d0*/  @!P1 BRA `(.L_x_82) ;  /* 0x0000003000009947 */ /* 0x000fea0003800000 */
[----:B-----5:R2:W3:Y:S04]  /*b2e0*/  LDG.E R10, [R6.64] ;  /* 0x00000008060a7981 */ /* 0x0204e8000c1e1900 */
[----:B-12---:R-:W3:Y:S02]  /*b2f0*/  LDG.E R6, [R6.64+0x4] ;  /* 0x0000040806067981 */ /* 0x006ee4000c1e1900 */
[----:B---3--:R-:W-:Y:S02]  /*b300*/  IADD3 R10, -R10, R6, RZ ;  /* 0x000000060a0a7210 */ /* 0x008fe40007ffe1ff */
.L_x_82:
[----:B-1----:R-:W2:Y:S04]  /*b310*/  LDL R4, [R1+0x88] ;  /* 0x0000880001047983 */ /* 0x002ea80000100800 */
[----:B------:R-:W2:Y:S04]  /*b320*/  LDL R71, [R1+0x24] ;  /* 0x0000240001477983 */ /* 0x000ea80000100800 */
[----:B------:R-:W3:Y:S04]  /*b330*/  LDL R27, [R1+0x48] ;  /* 0x00004800011b7983 */ /* 0x000ee80000100800 */
[----:B------:R-:W4:Y:S04]  /*b340*/  LDL R14, [R1+0x54] ;  /* 0x00005400010e7983 */ /* 0x000f280000100800 */
[----:B------:R-:W4:Y:S01]  /*b350*/  LDL R16, [R1+0x84] ;  /* 0x0000840001107983 */ /* 0x000f220000100800 */
[----:B------:R-:W-:Y:S01]  /*b360*/  IMAD.MOV.U32 R11, RZ, RZ, 0x368 ;  /* 0x00000368ff0b7424 */ /* 0x000fe200078e00ff */
[----:B------:R-:W-:-:S04]  /*b370*/  ISETP.GT.AND P3, PT, R0, 0x1, PT ;  /* 0x000000010000780c */ /* 0x000fc80003f64270 */
[----:B------:R-:W-:-:S04]  /*b380*/  SEL R11, R11, 0x328, P3 ;  /* 0x000003280b0b7807 */ /* 0x000fc80001800000 */
[----:B------:R-:W1:Y:S08]  /*b390*/  LDC.64 R6, c[0x0][R11+0x170] ;  /* 0x00005c000b067b82 */ /* 0x000e700000000a00 */
[----:B------:R1:W3:Y:S08]  /*b3a0*/  LDC.64 R12, c[0x0][R11+0x168] ;  /* 0x00005a000b0c7b82 */ /* 0x0002f00000000a00 */
[----:B------:R1:W2:Y:S08]  /*b3b0*/  LDC.64 R20, c[0x0][R11+0x178] ;  /* 0x00005e000b147b82 */ /* 0x0002b00000000a00 */
[----:B------:R1:W2:Y:S01]  /*b3c0*/  LDC.64 R22, c[0x0][R11+0x160] ;  /* 0x000058000b167b82 */ /* 0x0002a20000000a00 */
[----:B------:R-:W-:Y:S01]  /*b3d0*/  ISETP.NE.U32.AND P0, PT, RZ, c[0x0][0x500], PT ;  /* 0x00014000ff007a0c */ /* 0x000fe20003f05070 */
[----:B------:R-:W-:-:S03]  /*b3e0*/  IMAD.MOV.U32 R0, RZ, RZ, c[0x0][0x4e8] ;  /* 0x00013a00ff007624 */ /* 0x000fc600078e00ff */
[----:B------:R-:W-:Y:S02]  /*b3f0*/  ISETP.NE.AND.EX P0, PT, RZ, c[0x0][0x504], PT, P0 ;  /* 0x00014100ff007a0c */ /* 0x000fe40003f05300 */
[----:B------:R-:W-:Y:S02]  /*b400*/  ISETP.NE.AND P2, PT, R0, 0x1, PT ;  /* 0x000000010000780c */ /* 0x000fe40003f45270 */
[----:B------:R-:W-:Y:S02]  /*b410*/  SEL R2, R9, RZ, !P0 ;  /* 0x000000ff09027207 */ /* 0x000fe40004000000 */
[----:B------:R-:W-:Y:S01]  /*b420*/  SEL R5, R8, RZ, !P0 ;  /* 0x000000ff08057207 */ /* 0x000fe20004000000 */
[----:B------:R-:W1:Y:S02]  /*b430*/  S2R R88, SR_TID.X ;  /* 0x0000000000587919 */ /* 0x000e640000002100 */
[----:B-1----:R-:W-:-:S04]  /*b440*/  IMAD R0, R7, R2, RZ ;  /* 0x0000000207007224 */ /* 0x002fc800078e02ff */
[C---:B------:R-:W-:Y:S02]  /*b450*/  IMAD R11, R6.reuse, R5, R0 ;  /* 0x00000005060b7224 */ /* 0x040fe400078e0200 */
[----:B------:R-:W-:Y:S01]  /*b460*/  IMAD.WIDE.U32 R6, R6, R2, RZ ;  /* 0x0000000206067225 */ /* 0x000fe200078e00ff */
[----:B-----5:R-:W-:Y:S02]  /*b470*/  SHF.R.S32.HI R17, RZ, 0x1f, R3 ;  /* 0x0000001fff117819 */ /* 0x020fe40000011403 */
[----:B------:R-:W-:-:S04]  /*b480*/  SHF.R.S32.HI R15, RZ, 0x1f, R88 ;  /* 0x0000001fff0f7819 */ /* 0x000fc80000011458 */
[----:B------:R-:W-:-:S04]  /*b490*/  LEA.HI R15, R15, R88, RZ, 0x5 ;  /* 0x000000580f0f7211 */ /* 0x000fc800078f28ff */
[----:B------:R-:W-:-:S05]  /*b4a0*/  LOP3.LUT R15, R15, 0xffffffe0, RZ, 0xc0, !PT ;  /* 0xffffffe00f0f7812 */ /* 0x000fca00078ec0ff */
[----:B------:R-:W-:Y:S02]  /*b4b0*/  IMAD.IADD R15, R88, 0x1, -R15 ;  /* 0x00000001580f7824 */ /* 0x000fe400078e0a0f */
[----:B--2---:R-:W-:-:S04]  /*b4c0*/  IMAD R4, R71, 0x80, R4 ;  /* 0x0000008047047824 */ /* 0x004fc800078e0204 */
[----:B------:R-:W-:-:S04]  /*b4d0*/  @P2 IMAD.HI.U32 R5, R4, c[0x0][0x4ec], RZ ;  /* 0x00013b0004052a27 */ /* 0x000fc800078e00ff */
[----:B---3--:R-:W-:-:S04]  /*b4e0*/  IMAD.WIDE.U32 R8, R12, R27, RZ ;  /* 0x0000001b0c087225 */ /* 0x008fc800078e00ff */
[----:B------:R-:W-:Y:S01]  /*b4f0*/  IMAD.MOV.U32 R0, RZ, RZ, R4 ;  /* 0x000000ffff007224 */ /* 0x000fe200078e0004 */
[----:B------:R-:W-:Y:S01]  /*b500*/  @P2 SHF.R.U32.HI R0, RZ, c[0x0][0x4f0], R5 ;  /* 0x00013c00ff002a19 */ /* 0x000fe20000011605 */
[----:B------:R-:W-:Y:S01]  /*b510*/  IMAD R12, R13, R27, RZ ;  /* 0x0000001b0d0c7224 */ /* 0x000fe200078e02ff */
[----:B----4-:R-:W-:Y:S01]  /*b520*/  SEL R5, R14, RZ, P3 ;  /* 0x000000ff0e057207 */ /* 0x010fe20001800000 */
[----:B------:R-:W-:Y:S01]  /*b530*/  IMAD.IADD R13, R7, 0x1, R11 ;  /* 0x00000001070d7824 */ /* 0x000fe200078e020b */
[----:B------:R-:W-:Y:S01]  /*b540*/  IADD3 R14, P1, P0, R6, R8, R3 ;  /* 0x00000008060e7210 */ /* 0x000fe2000783e003 */
[----:B------:R-:W-:Y:S02]  /*b550*/  IMAD.IADD R8, R9, 0x1, R12 ;  /* 0x0000000109087824 */ /* 0x000fe400078e020c */
[----:B------:R-:W-:Y:S02]  /*b560*/  IMAD.MOV R9, RZ, RZ, -R0 ;  /* 0x000000ffff097224 */ /* 0x000fe400078e0a00 */
[----:B------:R-:W-:-:S02]  /*b570*/  IMAD R11, R21, R5, RZ ;  /* 0x00000005150b7224 */ /* 0x000fc400078e02ff */
[----:B------:R-:W-:Y:S01]  /*b580*/  IMAD.WIDE.U32 R6, R20, R5, RZ ;  /* 0x0000000514067225 */ /* 0x000fe200078e00ff */
[----:B------:R-:W-:-:S03]  /*b590*/  IADD3.X R13, R13, R8, R17, P1, P0 ;  /* 0x000000080d0d7210 */ /* 0x000fc60000fe0411 */
[----:B------:R-:W-:Y:S01]  /*b5a0*/  IMAD R8, R9, c[0x0][0x4e8], R4 ;  /* 0x00013a0009087a24 */ /* 0x000fe200078e0204 */
[----:B------:R-:W-:Y:S01]  /*b5b0*/  IADD3 R6, P1, P0, R0, R14, R6 ;  /* 0x0000000e00067210 */ /* 0x000fe2000783e006 */
[----:B------:R-:W-:Y:S01]  /*b5c0*/  IMAD.IADD R11, R7, 0x1, R11 ;  /* 0x00000001070b7824 */ /* 0x000fe200078e020b */
[----:B------:R-:W-:Y:S01]  /*b5d0*/  SHF.R.S32.HI R5, RZ, 0x1f, R0 ;  /* 0x0000001fff057819 */ /* 0x000fe20000011400 */
[----:B------:R-:W-:Y:S01]  /*b5e0*/  IMAD R0, R23, R8, RZ ;  /* 0x0000000817007224 */ /* 0x000fe200078e02ff */
[----:B------:R-:W-:Y:S02]  /*b5f0*/  SHF.R.S32.HI R9, RZ, 0x1f, R8 ;  /* 0x0000001fff097819 */ /* 0x000fe40000011408 */
[----:B------:R-:W-:Y:S01]  /*b600*/  IADD3.X R7, R5, R13, R11, P1, P0 ;  /* 0x0000000d05077210 */ /* 0x000fe20000fe040b */
[----:B------:R-:W-:Y:S02]  /*b610*/  IMAD.MOV.U32 R5, RZ, RZ, c[0x0][0x4a8] ;  /* 0x00012a00ff057624 */ /* 0x000fe400078e00ff */
[----:B------:R-:W-:-:S02]  /*b620*/  IMAD R0, R22, R9, R0 ;  /* 0x0000000916007224 */ /* 0x000fc400078e0200 */
[----:B------:R-:W-:Y:S01]  /*b630*/  IMAD.WIDE.U32 R8, R22, R8, R6 ;  /* 0x0000000816087225 */ /* 0x000fe200078e0006 */
[----:B------:R-:W-:-:S03]  /*b640*/  SEL R6, R5, c[0x0][0x450], P3 ;  /* 0x0001140005067a07 */ /* 0x000fc60001800000 */
[----:B------:R-:W-:Y:S01]  /*b650*/  IMAD.MOV.U32 R7, RZ, RZ, c[0x0][0x4ac] ;  /* 0x00012b00ff077624 */ /* 0x000fe200078e00ff */
[----:B------:R-:W-:Y:S01]  /*b660*/  LEA R6, P0, R8, R6, 0x2 ;  /* 0x0000000608067211 */ /* 0x000fe200078010ff */
[----:B------:R-:W-:-:S03]  /*b670*/  IMAD.IADD R5, R9, 0x1, R0 ;  /* 0x0000000109057824 */ /* 0x000fc600078e0200 */
[----:B------:R-:W-:-:S04]  /*b680*/  SEL R7, R7, c[0x0][0x454], P3 ;  /* 0x0001150007077a07 */ /* 0x000fc80001800000 */
[----:B------:R-:W-:Y:S01]  /*b690*/  LEA.HI.X R5, R8, R7, R5, 0x2, P0 ;  /* 0x0000000708057211 */ /* 0x000fe200000f1405 */
[----:B------:R-:W-:Y:S01]  /*b6a0*/  IMAD R0, R10, c[0x0][0x4e8], RZ ;  /* 0x00013a000a007a24 */ /* 0x000fe200078e02ff */
[----:B------:R-:W-:Y:S04]  /*b6b0*/  SHFL.IDX PT, R12, R6, RZ, 0x1c1f ;  /* 0x001c1fff060c7589 */ /* 0x000fe800000e0000 */
[----:B------:R-:W1:Y:S04]  /*b6c0*/  SHFL.IDX PT, R13, R5, RZ, 0x1c1f ;  /* 0x001c1fff050d7589 */ /* 0x000e6800000e0000 */
[----:B------:R-:W-:Y:S04]  /*b6d0*/  SHFL.IDX PT, R10, R6, 0x1, 0x1c1f ;  /* 0x003c1f00060a7f89 */ /* 0x000fe800000e0000 */
[----:B------:R-:W2:Y:S04]  /*b6e0*/  SHFL.IDX PT, R11, R5, 0x1, 0x1c1f ;  /* 0x003c1f00050b7f89 */ /* 0x000ea800000e0000 */
[----:B------:R-:W-:Y:S04]  /*b6f0*/  SHFL.IDX PT, R8, R6, 0x2, 0x1c1f ;  /* 0x005c1f0006087f89 */ /* 0x000fe800000e0000 */
[----:B------:R-:W3:Y:S04]  /*b700*/  SHFL.IDX PT, R9, R5, 0x2, 0x1c1f ;  /* 0x005c1f0005097f89 */ /* 0x000ee800000e0000 */
[----:B------:R4:W-:Y:S04]  /*b710*/  SHFL.IDX PT, R7, R5, 0x3, 0x1c1f ;  /* 0x007c1f0005077f89 */ /* 0x0009e800000e0000 */
[----:B------:R-:W1:Y:S01]  /*b720*/  SHFL.IDX PT, R6, R6, 0x3, 0x1c1f ;  /* 0x007c1f0006067f89 */ /* 0x000e6200000e0000 */
[----:B------:R-:W-:Y:S01]  /*b730*/  LOP3.LUT P0, RZ, R15, 0x3, RZ, 0xc0, !PT ;  /* 0x000000030fff7812 */ /* 0x000fe2000780c0ff */
[----:B----4-:R-:W-:-:S05]  /*b740*/  IMAD R5, R71, 0x80, R16 ;  /* 0x0000008047057824 */ /* 0x010fca00078e0210 */
[C---:B------:R-:W-:Y:S02]  /*b750*/  IADD3 R16, R5.reuse, 0x8, RZ ;  /* 0x0000000805107810 */ /* 0x040fe40007ffe0ff */
[C---:B------:R-:W-:Y:S02]  /*b760*/  IADD3 R15, R5.reuse, 0x40, RZ ;  /* 0x00000040050f7810 */ /* 0x040fe40007ffe0ff */
[C---:B------:R-:W-:Y:S02]  /*b770*/  IADD3 R14, R5.reuse, 0x48, RZ ;  /* 0x00000048050e7810 */ /* 0x040fe40007ffe0ff */
[-C--:B------:R-:W-:Y:S02]  /*b780*/  ISETP.GE.OR P5, PT, R5, R0.reuse, P0 ;  /* 0x000000000500720c */ /* 0x080fe400007a6670 */
[-C--:B------:R-:W-:Y:S02]  /*b790*/  ISETP.GE.OR P4, PT, R16, R0.reuse, P0 ;  /* 0x000000001000720c */ /* 0x080fe40000786670 */
[----:B------:R-:W-:-:S02]  /*b7a0*/  ISETP.GE.OR P1, PT, R15, R0, P0 ;  /* 0x000000000f00720c */ /* 0x000fc40000726670 */
[----:B------:R-:W-:-:S07]  /*b7b0*/  ISETP.GE.OR P0, PT, R14, R0, P0 ;  /* 0x000000000e00720c */ /* 0x000fce0000706670 */
[----:B-1----:R1:W-:Y:S01]  /*b7c0*/  @!P5 ST.E [R12.64], R24 ;  /* 0x000000180c00d985 */ /* 0x0023e2000c101908 */
[----:B------:R-:W-:-:S03]  /*b7d0*/  ISETP.GE.AND P5, PT, R14, R0, PT ;  /* 0x000000000e00720c */ /* 0x000fc60003fa6270 */
[----:B--2---:R1:W-:Y:S01]  /*b7e0*/  @!P4 ST.E [R10.64], R25 ;  /* 0x000000190a00c985 */ /* 0x0043e2000c101908 */
[----:B------:R-:W-:-:S03]  /*b7f0*/  ISETP.GE.AND P4, PT, R15, R0, PT ;  /* 0x000000000f00720c */ /* 0x000fc60003f86270 */
[----:B---3--:R1:W-:Y:S01]  /*b800*/  @!P1 ST.E [R8.64], R26 ;  /* 0x0000001a08009985 */ /* 0x0083e2000c101908 */
[----:B------:R-:W-:-:S03]  /*b810*/  ISETP.GE.AND P1, PT, R5, R0, PT ;  /* 0x000000000500720c */ /* 0x000fc60003f26270 */
[----:B------:R1:W-:Y:S01]  /*b820*/  @!P0 ST.E [R6.64], R19 ;  /* 0x0000001306008985 */ /* 0x0003e2000c101908 */
[----:B------:R-:W-:Y:S01]  /*b830*/  ISETP.GE.AND P0, PT, R16, R0, PT ;  /* 0x000000001000720c */ /* 0x000fe20003f06270 */
[----:B------:R-:W-:Y:S05]  /*b840*/  @P3 BRA `(.L_x_83) ;  /* 0x0000079000003947 */ /* 0x000fea0003800000 */
[----:B------:R-:W2:Y:S01]  /*b850*/  LDL R88, [R1+0x74] ;  /* 0x0000740001587983 */ /* 0x000ea20000100800 */
[----:B------:R-:W-:Y:S01]  /*b860*/  IMAD R17, R17, c[0x0][0x3a0], RZ ;  /* 0x0000e80011117a24 */ /* 0x000fe200078e02ff */
[----:B-1----:R-:W-:Y:S01]  /*b870*/  SHF.R.S32.HI R7, RZ, 0x1f, R2 ;  /* 0x0000001fff077819 */ /* 0x002fe20000011402 */
[C---:B------:R-:W-:Y:S01]  /*b880*/  IMAD.WIDE.U32 R4, R3.reuse, c[0x0][0x3a0], RZ ;  /* 0x0000e80003047a25 */ /* 0x040fe200078e00ff */
[----:B------:R1:W3:Y:S03]  /*b890*/  LDS.128 R12, [R213+0x80] ;  /* 0x00008000d50c7984 */ /* 0x0002e60000000c00 */
[----:B------:R-:W-:Y:S01]  /*b8a0*/  IMAD R3, R3, c[0x0][0x3a4], R17 ;  /* 0x0000e90003037a24 */ /* 0x000fe200078e0211 */
[----:B------:R1:W4:Y:S01]  /*b8b0*/  LDS.128 R20, [R213+0x880] ;  /* 0x00088000d5147984 */ /* 0x0003220000000c00 */
[----:B------:R-:W-:-:S03]  /*b8c0*/  IMAD R7, R7, c[0x0][0x3f0], RZ ;  /* 0x0000fc0007077a24 */ /* 0x000fc600078e02ff */
[----:B------:R-:W-:Y:S01]  /*b8d0*/  IADD3 R5, R5, R3, RZ ;  /* 0x0000000305057210 */ /* 0x000fe20007ffe0ff */
[----:B------:R1:W1:Y:S04]  /*b8e0*/  LDS.128 R28, [R213+0x1880] ;  /* 0x00188000d51c7984 */ /* 0x0002680000000c00 */
[C---:B------:R-:W-:Y:S01]  /*b8f0*/  IMAD.WIDE.U32 R4, R27.reuse, c[0x0][0x3e8], R4 ;  /* 0x0000fa001b047a25 */ /* 0x040fe200078e0004 */
[----:B------:R1:W1:Y:S03]  /*b900*/  LDS.128 R32, [R213+0x2080] ;  /* 0x00208000d5207984 */ /* 0x0002660000000c00 */
[----:B------:R-:W-:Y:S01]  /*b910*/  IMAD R5, R27, c[0x0][0x3ec], R5 ;  /* 0x0000fb001b057a24 */ /* 0x000fe200078e0205 */
[----:B------:R1:W1:Y:S03]  /*b920*/  LDS.128 R36, [R213+0x2880] ;  /* 0x00288000d5247984 */ /* 0x0002660000000c00 */
[----:B------:R-:W-:Y:S01]  /*b930*/  IMAD.WIDE.U32 R4, R2, c[0x0][0x3f0], R4 ;  /* 0x0000fc0002047a25 */ /* 0x000fe200078e0004 */
[----:B------:R1:W1:Y:S04]  /*b940*/  LDS.128 R24, [R213+0x1080] ;  /* 0x00108000d5187984 */ /* 0x0002680000000c00 */
[----:B------:R1:W1:Y:S04]  /*b950*/  LDS.128 R40, [R213+0x3080] ;  /* 0x00308000d5287984 */ /* 0x0002680000000c00 */
[----:B------:R1:W1:Y:S04]  /*b960*/  LDS.128 R44, [R213+0x3880] ;  /* 0x00388000d52c7984 */ /* 0x0002680000000c00 */
[----:B------:R-:W5:Y:S02]  /*b970*/  S2R R10, SR_TID.X ;  /* 0x00000000000a7919 */ /* 0x000f640000002100 */
[----:B-----5:R-:W-:-:S04]  /*b980*/  SHF.R.S32.HI R9, RZ, 0x1f, R10 ;  /* 0x0000001fff097819 */ /* 0x020fc8000001140a */
[----:B------:R-:W-:-:S04]  /*b990*/  LEA.HI R9, R9, R10, RZ, 0x3 ;  /* 0x0000000a09097211 */ /* 0x000fc800078f18ff */
[----:B------:R-:W-:Y:S02]  /*b9a0*/  SHF.R.S32.HI R9, RZ, 0x3, R9 ;  /* 0x00000003ff097819 */ /* 0x000fe40000011409 */
[----:B--2---:R-:W-:-:S04]  /*b9b0*/  LEA R6, R71, R88, 0x7 ;  /* 0x0000005847067211 */ /* 0x004fc800078e38ff */
[----:B------:R-:W-:Y:S01]  /*b9c0*/  MOV R3, R6 ;  /* 0x0000000600037202 */ /* 0x000fe20000000f00 */
[----:B------:R-:W-:-:S05]  /*b9d0*/  @P2 IMAD.HI.U32 R8, R6, c[0x0][0x4ec], RZ ;  /* 0x00013b0006082a27 */ /* 0x000fca00078e00ff */
[----:B------:R-:W-:Y:S01]  /*b9e0*/  @P2 SHF.R.U32.HI R3, RZ, c[0x0][0x4f0], R8 ;  /* 0x00013c00ff032a19 */ /* 0x000fe20000011608 */
[----:B------:R-:W-:-:S03]  /*b9f0*/  IMAD R8, R2, c[0x0][0x3f4], R7 ;  /* 0x0000fd0002087a24 */ /* 0x000fc600078e0207 */
[----:B------:R-:W-:Y:S02]  /*ba00*/  SHF.R.S32.HI R7, RZ, 0x1f, R3 ;  /* 0x0000001fff077819 */ /* 0x000fe40000011403 */
[----:B------:R-:W-:Y:S02]  /*ba10*/  IADD3 R2, -R3, RZ, RZ ;  /* 0x000000ff03027210 */ /* 0x000fe40007ffe1ff */
[----:B------:R-:W-:Y:S01]  /*ba20*/  IADD3 R5, R5, R8, RZ ;  /* 0x0000000805057210 */ /* 0x000fe20007ffe0ff */
[----:B------:R-:W-:Y:S02]  /*ba30*/  IMAD R7, R7, c[0x0][0x3e0], RZ ;  /* 0x0000f80007077a24 */ /* 0x000fe400078e02ff */
[----:B------:R-:W-:Y:S02]  /*ba40*/  IMAD R6, R2, c[0x0][0x4e8], R6 ;  /* 0x00013a0002067a24 */ /* 0x000fe400078e0206 */
[C---:B------:R-:W-:Y:S02]  /*ba50*/  IMAD R7, R3.reuse, c[0x0][0x3e4], R7 ;  /* 0x0000f90003077a24 */ /* 0x040fe400078e0207 */
[----:B------:R-:W-:Y:S01]  /*ba60*/  IMAD.WIDE.U32 R2, R3, c[0x0][0x3e0], R4 ;  /* 0x0000f80003027a25 */ /* 0x000fe200078e0004 */
[----:B------:R-:W-:-:S04]  /*ba70*/  SHF.R.S32.HI R4, RZ, 0x1f, R6 ;  /* 0x0000001fff047819 */ /* 0x000fc80000011406 */
[----:B------:R-:W-:Y:S01]  /*ba80*/  IADD3 R3, R3, R7, RZ ;  /* 0x0000000703037210 */ /* 0x000fe20007ffe0ff */
[----:B------:R-:W-:-:S04]  /*ba90*/  IMAD R4, R4, c[0x0][0x3d8], RZ ;  /* 0x0000f60004047a24 */ /* 0x000fc800078e02ff */
[----:B------:R-:W-:-:S04]  /*baa0*/  IMAD.WIDE.U32 R2, R6, c[0x0][0x3d8], R2 ;  /* 0x0000f60006027a25 */ /* 0x000fc800078e0002 */
[----:B------:R-:W-:Y:S01]  /*bab0*/  IMAD R6, R6, c[0x0][0x3dc], R4 ;  /* 0x0000f70006067a24 */ /* 0x000fe200078e0204 */
[----:B------:R-:W-:Y:S02]  /*bac0*/  LEA R7, P0, R2, c[0x0][0x380], 0x1 ;  /* 0x0000e00002077a11 */ /* 0x000fe400078008ff */
[----:B------:R-:W-:Y:S02]  /*bad0*/  LEA R4, R71, R9, 0x7 ;  /* 0x0000000947047211 */ /* 0x000fe400078e38ff */
[----:B------:R-:W-:-:S04]  /*bae0*/  IADD3 R3, R3, R6, RZ ;  /* 0x0000000603037210 */ /* 0x000fc80007ffe0ff */
[----:B------:R-:W-:Y:S01]  /*baf0*/  LEA.HI.X R6, R2, c[0x0][0x384], R3, 0x1, P0 ;  /* 0x0000e10002067a11 */ /* 0x000fe200000f0c03 */
[----:B------:R-:W-:Y:S05]  /*bb00*/  BRA.DIV ~URZ, `(.L_x_84) ;  /* 0x000037e27f007947 */ /* 0x000fea000b800000 */
[----:B-1-34-:R1:W2:Y:S02]  /*bb10*/  SHFL.IDX PT, R8, R6, RZ, 0x181f ;  /* 0x00181fff06087589 */ /* 0x01a2a400000e0000 */
.L_x_160:
[----:B------:R-:W-:Y:S05]  /*bb20*/  BRA.DIV ~URZ, `(.L_x_85) ;  /* 0x000038327f007947 */ /* 0x000fea000b800000 */
[----:B------:R3:W4:Y:S02]  /*bb30*/  SHFL.IDX PT, R2, R7, RZ, 0x181f ;  /* 0x00181fff07027589 */ /* 0x00072400000e0000 */
.L_x_161:
[----:B------:R-:W5:Y:S02]  /*bb40*/  LDL.64 R10, [R1+0x18] ;  /* 0x00001800010a7983 */ /* 0x000f640000100a00 */
[----:B-----5:R-:W-:-:S04]  /*bb50*/  ISETP.GE.AND P2, PT, R10, c[0x0][0x3c8], PT ;  /* 0x0000f2000a007a0c */ /* 0x020fc80003f46270 */
[----:B------:R-:W-:-:S13]  /*bb60*/  ISETP.GE.OR P1, PT, R4, R0, P2 ;  /* 0x000000000400720c */ /* 0x000fda0001726670 */
[----:B----4-:R-:W-:-:S04]  /*bb70*/  @!P1 LEA R2, P0, R10, R2, 0x1 ;  /* 0x000000020a029211 */ /* 0x010fc800078008ff */
[----:B--2---:R-:W-:-:S05]  /*bb80*/  @!P1 LEA.HI.X R3, R10, R8, R18, 0x1, P0 ;  /* 0x000000080a039211 */ /* 0x004fca00000f0c12 */
[----:B------:R2:W-:Y:S01]  /*bb90*/  @!P1 ST.E.128 [R2.64], R12 ;  /* 0x0000000c02009985 */ /* 0x0005e2000c101d08 */
[----:B------:R-:W-:Y:S05]  /*bba0*/  BRA.DIV ~URZ, `(.L_x_86) ;  /* 0x000038227f007947 */ /* 0x000fea000b800000 */
[----:B------:R4:W1:Y:S04]  /*bbb0*/  SHFL.IDX PT, R8, R6, 0x1, 0x181f ;  /* 0x00381f0006087f89 */ /* 0x00086800000e0000 */
[----:B--2---:R4:W2:Y:S02]  /*bbc0*/  SHFL.IDX PT, R2, R7, 0x1, 0x181f ;  /* 0x00381f0007027f89 */ /* 0x0048a400000e0000 */
.L_x_162:
[----:B------:R-:W5:Y:S01]  /*bbd0*/  LDL.64 R10, [R1+0x18] ;  /* 0x00001800010a7983 */ /* 0x000f620000100a00 */
[----:B------:R-:W-:-:S04]  /*bbe0*/  IADD3 R3, R4, 0x10, RZ ;  /* 0x0000001004037810 */ /* 0x000fc80007ffe0ff */
[----:B------:R-:W-:-:S13]  /*bbf0*/  ISETP.GE.OR P1, PT, R3, R0, P2 ;  /* 0x000000000300720c */ /* 0x000fda0001726670 */
[----:B--2--5:R-:W-:-:S04]  /*bc00*/  @!P1 LEA R2, P0, R10, R2, 0x1 ;  /* 0x000000020a029211 */ /* 0x024fc800078008ff */
[----:B-1----:R-:W-:-:S05]  /*bc10*/  @!P1 LEA.HI.X R3, R10, R8, R18, 0x1, P0 ;  /* 0x000000080a039211 */ /* 0x002fca00000f0c12 */
[----:B------:R1:W-:Y:S01]  /*bc20*/  @!P1 ST.E.128 [R2.64], R20 ;  /* 0x0000001402009985 */ /* 0x0003e2000c101d08 */
[----:B------:R-:W-:Y:S05]  /*bc30*/  BRA.DIV ~URZ, `(.L_x_87) ;  /* 0x000038627f007947 */ /* 0x000fea000b800000 */
[----:B------:R2:W1:Y:S02]  /*bc40*/  SHFL.IDX PT, R8, R6, 0x2, 0x181f ;  /* 0x00581f0006087f89 */ /* 0x00046400000e0000 */
.L_x_163:
[----:B------:R-:W-:Y:S05]  /*bc50*/  BRA.DIV ~URZ, `(.L_x_88) ;  /* 0x000038b27f007947 */ /* 0x000fea000b800000 */
[----:B-1----:R1:W2:Y:S02]  /*bc60*/  SHFL.IDX PT, R2, R7, 0x2, 0x181f ;  /* 0x00581f0007027f89 */ /* 0x0022a400000e0000 */
.L_x_164:
[----:B------:R-:W5:Y:S01]  /*bc70*/  LDL.64 R10, [R1+0x18] ;  /* 0x00001800010a7983 */ /* 0x000f620000100a00 */
[----:B------:R-:W-:-:S04]  /*bc80*/  IADD3 R3, R4, 0x20, RZ ;  /* 0x0000002004037810 */ /* 0x000fc80007ffe0ff */
[----:B------:R-:W-:-:S13]  /*bc90*/  ISETP.GE.OR P1, PT, R3, R0, P2 ;  /* 0x000000000300720c */ /* 0x000fda0001726670 */
[----:B--2--5:R-:W-:-:S04]  /*bca0*/  @!P1 LEA R2, P0, R10, R2, 0x1 ;  /* 0x000000020a029211 */ /* 0x024fc800078008ff */
[----:B------:R-:W-:-:S05]  /*bcb0*/  @!P1 LEA.HI.X R3, R10, R8, R18, 0x1, P0 ;  /* 0x000000080a039211 */ /* 0x000fca00000f0c12 */
[----:B------:R2:W-:Y:S01]  /*bcc0*/  @!P1 ST.E.128 [R2.64], R24 ;  /* 0x0000001802009985 */ /* 0x0005e2000c101d08 */
[----:B------:R-:W-:Y:S05]  /*bcd0*/  BRA.DIV ~URZ, `(.L_x_89) ;  /* 0x000038a27f007947 */ /* 0x000fea000b800000 */
[----:B------:R1:W2:Y:S04]  /*bce0*/  SHFL.IDX PT, R8, R6, 0x3, 0x181f ;  /* 0x00781f0006087f89 */ /* 0x0002a800000e0000 */
[----:B--2---:R1:W2:Y:S02]  /*bcf0*/  SHFL.IDX PT, R2, R7, 0x3, 0x181f ;  /* 0x00781f0007027f89 */ /* 0x0042a400000e0000 */
.L_x_165:
[----:B------:R-:W5:Y:S01]  /*bd00*/  LDL.64 R10, [R1+0x18] ;  /* 0x00001800010a7983 */ /* 0x000f620000100a00 */
[----:B------:R-:W-:-:S04]  /*bd10*/  IADD3 R3, R4, 0x30, RZ ;  /* 0x0000003004037810 */ /* 0x000fc80007ffe0ff */
[----:B------:R-:W-:-:S13]  /*bd20*/  ISETP.GE.OR P1, PT, R3, R0, P2 ;  /* 0x000000000300720c */ /* 0x000fda0001726670 */
[----:B--2--5:R-:W-:-:S04]  /*bd30*/  @!P1 LEA R2, P0, R10, R2, 0x1 ;  /* 0x000000020a029211 */ /* 0x024fc800078008ff */
[----:B------:R-:W-:-:S05]  /*bd40*/  @!P1 LEA.HI.X R3, R10, R8, R18, 0x1, P0 ;  /* 0x000000080a039211 */ /* 0x000fca00000f0c12 */
[----:B------:R2:W-:Y:S01]  /*bd50*/  @!P1 ST.E.128 [R2.64], R28 ;  /* 0x0000001c02009985 */ /* 0x0005e2000c101d08 */
[----:B------:R-:W-:Y:S05]  /*bd60*/  BRA.DIV ~URZ, `(.L_x_90) ;  /* 0x000038e27f007947 */ /* 0x000fea000b800000 */
[----:B------:R1:W2:Y:S02]  /*bd70*/  SHFL.IDX PT, R8, R6, 0x4, 0x181f ;  /* 0x00981f0006087f89 */ /* 0x0002a400000e0000 */
.L_x_166:
[----:B------:R-:W-:Y:S05]  /*bd80*/  BRA.DIV ~URZ, `(.L_x_91) ;  /* 0x000039327f007947 */ /* 0x000fea000b800000 */
[----:B--2---:R2:W1:Y:S02]  /*bd90*/  SHFL.IDX PT, R2, R7, 0x4, 0x181f ;  /* 0x00981f0007027f89 */ /* 0x00446400000e0000 */
.L_x_167:
[----:B------:R-:W5:Y:S01]  /*bda0*/  LDL.64 R10, [R1+0x18] ;  /* 0x00001800010a7983 */ /* 0x000f620000100a00 */
[----:B------:R-:W-:-:S04]  /*bdb0*/  IADD3 R3, R4, 0x40, RZ ;  /* 0x0000004004037810 */ /* 0x000fc80007ffe0ff */
[----:B------:R-:W-:-:S13]  /*bdc0*/  ISETP.GE.OR P1, PT, R3, R0, P2 ;  /* 0x000000000300720c */ /* 0x000fda0001726670 */
[----:B-1---5:R-:W-:-:S04]  /*bdd0*/  @!P1 LEA R2, P0, R10, R2, 0x1 ;  /* 0x000000020a029211 */ /* 0x022fc800078008ff */
[----:B------:R-:W-:-:S05]  /*bde0*/  @!P1 LEA.HI.X R3, R10, R8, R18, 0x1, P0 ;  /* 0x000000080a039211 */ /* 0x000fca00000f0c12 */
[----:B------:R1:W-:Y:S01]  /*bdf0*/  @!P1 ST.E.128 [R2.64], R32 ;  /* 0x0000002002009985 */ /* 0x0003e2000c101d08 */
[----:B------:R-:W-:Y:S05]  /*be00*/  BRA.DIV ~URZ, `(.L_x_92) ;  /* 0x000039227f007947 */ /* 0x000fea000b800000 */
[----:B------:R1:W2:Y:S04]  /*be10*/  SHFL.IDX PT, R8, R6, 0x5, 0x181f ;  /* 0x00b81f0006087f89 */ /* 0x0002a800000e0000 */
[----:B-1----:R1:W3:Y:S02]  /*be20*/  SHFL.IDX PT, R2, R7, 0x5, 0x181f ;  /* 0x00b81f0007027f89 */ /* 0x0022e400000e0000 */
.L_x_168:
[----:B------:R-:W5:Y:S01]  /*be30*/  LDL.64 R10, [R1+0x18] ;  /* 0x00001800010a7983 */ /* 0x000f620000100a00 */
[----:B------:R-:W-:-:S04]  /*be40*/  IADD3 R3, R4, 0x50, RZ ;  /* 0x0000005004037810 */ /* 0x000fc80007ffe0ff */
[----:B------:R-:W-:-:S13]  /*be50*/  ISETP.GE.OR P1, PT, R3, R0, P2 ;  /* 0x000000000300720c */ /* 0x000fda0001726670 */
[----:B---3-5:R-:W-:-:S04]  /*be60*/  @!P1 LEA R2, P0, R10, R2, 0x1 ;  /* 0x000000020a029211 */ /* 0x028fc800078008ff */
[----:B--2---:R-:W-:-:S05]  /*be70*/  @!P1 LEA.HI.X R3, R10, R8, R18, 0x1, P0 ;  /* 0x000000080a039211 */ /* 0x004fca00000f0c12 */
[----:B------:R2:W-:Y:S01]  /*be80*/  @!P1 ST.E.128 [R2.64], R36 ;  /* 0x0000002402009985 */ /* 0x0005e2000c101d08 */
[----:B------:R-:W-:Y:S05]  /*be90*/  BRA.DIV ~URZ, `(.L_x_93) ;  /* 0x000039627f007947 */ /* 0x000fea000b800000 */
[----:B------:R3:W1:Y:S02]  /*bea0*/  SHFL.IDX PT, R8, R6, 0x6, 0x181f ;  /* 0x00d81f0006087f89 */ /* 0x00066400000e0000 */
.L_x_169:
[----:B------:R-:W-:Y:S05]  /*beb0*/  BRA.DIV ~URZ, `(.L_x_94) ;  /* 0x000039b27f007947 */ /* 0x000fea000b800000 */
[----:B--2---:R2:W3:Y:S02]  /*bec0*/  SHFL.IDX PT, R2, R7, 0x6, 0x181f ;  /* 0x00d81f0007027f89 */ /* 0x0044e400000e0000 */
.L_x_170:
[----:B------:R-:W5:Y:S01]  /*bed0*/  LDL.64 R10, [R1+0x18] ;  /* 0x00001800010a7983 */ /* 0x000f620000100a00 */
[----:B------:R-:W-:-:S04]  /*bee0*/  IADD3 R3, R4, 0x60, RZ ;  /* 0x0000006004037810 */ /* 0x000fc80007ffe0ff */
[----:B------:R-:W-:-:S13]  /*bef0*/  ISETP.GE.OR P1, PT, R3, R0, P2 ;  /* 0x000000000300720c */ /* 0x000fda0001726670 */
[----:B---3-5:R-:W-:-:S04]  /*bf00*/  @!P1 LEA R2, P0, R10, R2, 0x1 ;  /* 0x000000020a029211 */ /* 0x028fc800078008ff */
[----:B-1----:R-:W-:-:S05]  /*bf10*/  @!P1 LEA.HI.X R3, R10, R8, R18, 0x1, P0 ;  /* 0x000000080a039211 */ /* 0x002fca00000f0c12 */
[----:B------:R1:W-:Y:S01]  /*bf20*/  @!P1 ST.E.128 [R2.64], R40 ;  /* 0x0000002802009985 */ /* 0x0003e2000c101d08 */
[----:B------:R-:W-:Y:S05]  /*bf30*/  BRA.DIV ~URZ, `(.L_x_95) ;  /* 0x000039a27f007947 */ /* 0x000fea000b800000 */
[----:B----4-:R-:W3:Y:S04]  /*bf40*/  SHFL.IDX PT, R6, R6, 0x7, 0x181f ;  /* 0x00f81f0006067f89 */ /* 0x010ee800000e0000 */
[----:B-1----:R1:W4:Y:S02]  /*bf50*/  SHFL.IDX PT, R3, R7, 0x7, 0x181f ;  /* 0x00f81f0007037f89 */ /* 0x00232400000e0000 */
.L_x_171:
[----:B------:R-:W-:-:S04]  /*bf60*/  IADD3 R2, R4, 0x70, RZ ;  /* 0x0000007004027810 */ /* 0x000fc80007ffe0ff */
[----:B------:R-:W-:-:S13]  /*bf70*/  ISETP.GE.OR P2, PT, R2, R0, P2 ;  /* 0x000000000200720c */ /* 0x000fda0001746670 */
[----:B------:R-:W-:Y:S05]  /*bf80*/  @P2 BRA `(.L_x_96) ;  /* 0x0000198000002947 */ /* 0x000fea0003800000 */
[----:B------:R-:W5:Y:S02]  /*bf90*/  LDL.64 R8, [R1+0x18] ;  /* 0x0000180001087983 */ /* 0x000f640000100a00 */
[----:B----45:R-:W-:-:S04]  /*bfa0*/  LEA R2, P0, R8, R3, 0x1 ;  /* 0x0000000308027211 */ /* 0x030fc800078008ff */
[----:B---3--:R-:W-:-:S05]  /*bfb0*/  LEA.HI.X R3, R8, R6, R18, 0x1, P0 ;  /* 0x0000000608037211 */ /* 0x008fca00000f0c12 */
[----:B------:R3:W-:Y:S01]  /*bfc0*/  ST.E.128 [R2.64], R44 ;  /* 0x0000002c02007985 */ /* 0x0007e2000c101d08 */
[----:B------:R-:W-:Y:S05]  /*bfd0*/  BRA `(.L_x_96) ;  /* 0x0000193000007947 */ /* 0x000fea0003800000 */
.L_x_83:
[----:B------:R-:W2:Y:S04]  /*bfe0*/  LDL.LU R5, [R1+0x48] ;  /* 0x0000480001057983 */ /* 0x000ea80000300800 */
[----:B-1----:R-:W3:Y:S01]  /*bff0*/  LDL.LU R9, [R1+0x54] ;  /* 0x0000540001097983 */ /* 0x002ee20000300800 */
[----:B------:R-:W-:Y:S01]  /*c000*/  IMAD R17, R17, c[0x0][0x408], RZ ;  /* 0x0001020011117a24 */ /* 0x000fe200078e02ff */
[----:B------:R-:W-:Y:S01]  /*c010*/  SHF.R.S32.HI R0, RZ, 0x1f, R2 ;  /* 0x0000001fff007819 */ /* 0x000fe20000011402 */
[----:B------:R-:W-:-:S04]  /*c020*/  IMAD.WIDE.U32 R6, R3, c[0x0][0x408], RZ ;  /* 0x0001020003067a25 */ /* 0x000fc800078e00ff */
[----:B------:R-:W-:Y:S02]  /*c030*/  IMAD R3, R3, c[0x0][0x40c], R17 ;  /* 0x0001030003037a24 */ /* 0x000fe400078e0211 */
[----:B------:R-:W-:Y:S02]  /*c040*/  IMAD R0, R0, c[0x0][0x440], RZ ;  /* 0x0001100000007a24 */ /* 0x000fe400078e02ff */
[----:B------:R-:W-:Y:S01]  /*c050*/  @P2 IMAD.HI.U32 R8, R4, c[0x0][0x4ec], RZ ;  /* 0x00013b0004082a27 */ /* 0x000fe200078e00ff */
[----:B------:R-:W-:-:S05]  /*c060*/  IADD3 R7, R7, R3, RZ ;  /* 0x0000000307077210 */ /* 0x000fca0007ffe0ff */
[----:B--2---:R-:W-:-:S04]  /*c070*/  IMAD.WIDE.U32 R6, R5, c[0x0][0x438], R6 ;  /* 0x00010e0005067a25 */ /* 0x004fc800078e0006 */
[----:B------:R-:W-:Y:S02]  /*c080*/  IMAD R7, R5, c[0x0][0x43c], R7 ;  /* 0x00010f0005077a24 */ /* 0x000fe400078e0207 */
[C---:B------:R-:W-:Y:S01]  /*c090*/  IMAD R5, R2.reuse, c[0x0][0x444], R0 ;  /* 0x0001110002057a24 */ /* 0x040fe200078e0200 */
[----:B------:R-:W-:Y:S01]  /*c0a0*/  MOV R0, R4 ;  /* 0x0000000400007202 */ /* 0x000fe20000000f00 */
[----:B------:R-:W-:Y:S01]  /*c0b0*/  IMAD.WIDE.U32 R2, R2, c[0x0][0x440], R6 ;  /* 0x0001100002027a25 */ /* 0x000fe200078e0006 */
[----:B------:R-:W-:-:S04]  /*c0c0*/  @P2 SHF.R.U32.HI R0, RZ, c[0x0][0x4f0], R8 ;  /* 0x00013c00ff002a19 */ /* 0x000fc80000011608 */
[----:B------:R-:W-:Y:S02]  /*c0d0*/  IADD3 R3, R3, R5, RZ ;  /* 0x0000000503037210 */ /* 0x000fe40007ffe0ff */
[----:B------:R-:W-:Y:S02]  /*c0e0*/  SHF.R.S32.HI R6, RZ, 0x1f, R0 ;  /* 0x0000001fff067819 */ /* 0x000fe40000011400 */
[----:B------:R-:W-:Y:S01]  /*c0f0*/  IADD3 R5, -R0, RZ, RZ ;  /* 0x000000ff00057210 */ /* 0x000fe20007ffe1ff */
[----:B---3--:R-:W-:-:S04]  /*c100*/  IMAD.WIDE.U32 R2, R9, c[0x0][0x448], R2 ;  /* 0x0001120009027a25 */ /* 0x008fc800078e0002 */
[----:B------:R-:W-:Y:S02]  /*c110*/  IMAD R6, R6, c[0x0][0x430], RZ ;  /* 0x00010c0006067a24 */ /* 0x000fe400078e02ff */
[----:B------:R-:W-:Y:S02]  /*c120*/  IMAD R3, R9, c[0x0][0x44c], R3 ;  /* 0x0001130009037a24 */ /* 0x000fe400078e0203 */
        /* <DEDUP_REMOVED lines=8> */
[----:B------:R-:W-:-:S04]  /*c1b0*/  LEA R20, P2, R2, c[0x0][0x400], 0x2 ;  /* 0x0001000002147a11 */ /* 0x000fc800078410ff */
[----:B------:R-:W-:-:S04]  /*c1c0*/  IADD3 R4, R3, R4, RZ ;  /* 0x0000000403047210 */ /* 0x000fc80007ffe0ff */
[----:B------:R-:W-:Y:S01]  /*c1d0*/  LEA.HI.X R13, R2, c[0x0][0x404], R4, 0x2, P2 ;  /* 0x00010100020d7a11 */ /* 0x000fe200010f1404 */
[----:B------:R-:W-:Y:S05]  /*c1e0*/  BRA.DIV ~URZ, `(.L_x_97) ;  /* 0x000037c27f007947 */ /* 0x000fea000b800000 */
[----:B------:R1:W2:Y:S02]  /*c1f0*/  SHFL.IDX PT, R12, R13, RZ, 0x1c1f ;  /* 0x001c1fff0d0c7589 */ /* 0x0002a400000e0000 */
.L_x_172:
[----:B------:R-:W-:Y:S05]  /*c200*/  BRA.DIV ~URZ, `(.L_x_98) ;  /* 0x000038127f007947 */ /* 0x000fea000b800000 */
[----:B------:R3:W4:Y:S02]  /*c210*/  SHFL.IDX PT, R2, R20, RZ, 0x1c1f ;  /* 0x001c1fff14027589 */ /* 0x00072400000e0000 */
.L_x_173:
[----:B------:R-:W5:Y:S01]  /*c220*/  LDL R5, [R1+0x4c] ;  /* 0x00004c0001057983 */ /* 0x000f620000100800 */
[----:B------:R-:W-:Y:S01]  /*c230*/  BSSY B0, `(.L_x_99) ;  /* 0x0000030000007945 */ /* 0x000fe20003800000 */
[C---:B-----5:R-:W-:Y:S02]  /*c240*/  IADD3 R11, R5.reuse, 0x10, RZ ;  /* 0x00000010050b7810 */ /* 0x060fe40007ffe0ff */
[C---:B------:R-:W-:Y:S02]  /*c250*/  IADD3 R10, R5.reuse, 0x18, RZ ;  /* 0x00000018050a7810 */ /* 0x040fe40007ffe0ff */
[C---:B------:R-:W-:Y:S02]  /*c260*/  IADD3 R8, R5.reuse, 0x20, RZ ;  /* 0x0000002005087810 */ /* 0x040fe40007ffe0ff */
[C---:B------:R-:W-:Y:S02]  /*c270*/  IADD3 R7, R5.reuse, 0x28, RZ ;  /* 0x0000002805077810 */ /* 0x040fe40007ffe0ff */
[----:B------:R-:W-:-:S02]  /*c280*/  IADD3 R6, R5, 0x30, RZ ;  /* 0x0000003005067810 */ /* 0x000fc40007ffe0ff */
[C---:B------:R-:W-:Y:S02]  /*c290*/  IADD3 R4, R5.reuse, 0x38, RZ ;  /* 0x0000003805047810 */ /* 0x040fe40007ffe0ff */
[----:B------:R-:W-:Y:S02]  /*c2a0*/  IADD3 R0, R5, 0x8, RZ ;  /* 0x0000000805007810 */ /* 0x000fe40007ffe0ff */
[----:B------:R-:W-:Y:S02]  /*c2b0*/  SHF.R.S32.HI R23, RZ, 0x1f, R10 ;  /* 0x0000001fff177819 */ /* 0x000fe4000001140a */
[----:B------:R-:W-:Y:S02]  /*c2c0*/  SHF.R.S32.HI R24, RZ, 0x1f, R8 ;  /* 0x0000001fff187819 */ /* 0x000fe40000011408 */
[----:B------:R-:W-:Y:S02]  /*c2d0*/  SHF.R.S32.HI R25, RZ, 0x1f, R7 ;  /* 0x0000001fff197819 */ /* 0x000fe40000011407 */
[----:B------:R-:W-:-:S02]  /*c2e0*/  SHF.R.S32.HI R26, RZ, 0x1f, R6 ;  /* 0x0000001fff1a7819 */ /* 0x000fc40000011406 */
[----:B------:R-:W-:Y:S02]  /*c2f0*/  SHF.R.S32.HI R27, RZ, 0x1f, R4 ;  /* 0x0000001fff1b7819 */ /* 0x000fe40000011404 */
[----:B------:R-:W-:Y:S02]  /*c300*/  SHF.R.S32.HI R22, RZ, 0x1f, R11 ;  /* 0x0000001fff167819 */ /* 0x000fe4000001140b */
[----:B------:R-:W-:Y:S01]  /*c310*/  SHF.R.S32.HI R21, RZ, 0x1f, R0 ;  /* 0x0000001fff157819 */ /* 0x000fe20000011400 */
[----:B------:R-:W-:Y:S05]  /*c320*/  @P1 BRA `(.L_x_100) ;  /* 0x0000020000001947 */ /* 0x000fea0003800000 */
[----:B------:R-:W-:Y:S02]  /*c330*/  ISETP.GE.AND P3, PT, R5, c[0x0][0x3c8], PT ;  /* 0x0000f20005007a0c */ /* 0x000fe40003f66270 */
[----:B------:R-:W-:Y:S02]  /*c340*/  ISETP.GE.AND P1, PT, R0, c[0x0][0x3c8], PT ;  /* 0x0000f20000007a0c */ /* 0x000fe40003f26270 */
[----:B------:R-:W-:-:S09]  /*c350*/  ISETP.GE.AND P6, PT, R11, c[0x0][0x3c8], PT ;  /* 0x0000f2000b007a0c */ /* 0x000fd20003fc6270 */
[----:B--2---:R-:W-:Y:S02]  /*c360*/  @!P3 IMAD.MOV.U32 R3, RZ, RZ, R12 ;  /* 0x000000ffff03b224 */ /* 0x004fe400078e000c */
[C---:B----4-:R-:W-:Y:S02]  /*c370*/  @!P1 LEA R14, P2, R0.reuse, R2, 0x2 ;  /* 0x00000002000e9211 */ /* 0x050fe400078410ff */
[----:B------:R-:W-:Y:S02]  /*c380*/  @!P3 IMAD.WIDE R16, R5, 0x4, R2 ;  /* 0x000000040510b825 */ /* 0x000fe400078e0202 */
[----:B------:R-:W-:Y:S02]  /*c390*/  @!P1 LEA.HI.X R15, R0, R12, R21, 0x2, P2 ;  /* 0x0000000c000f9211 */ /* 0x000fe400010f1415 */
[----:B------:R-:W-:Y:S01]  /*c3a0*/  @!P6 LEA R18, P2, R11, R2, 0x2 ;  /* 0x000000020b12e211 */ /* 0x000fe200078410ff */
[----:B------:R2:W-:Y:S01]  /*c3b0*/  @!P3 ST.E.64 [R16.64], R64 ;  /* 0x000000401000b985 */ /* 0x0005e2000c101b08 */
[----:B------:R-:W-:-:S02]  /*c3c0*/  ISETP.GE.AND P3, PT, R10, c[0x0][0x3c8], PT ;  /* 0x0000f2000a007a0c */ /* 0x000fc40003f66270 */
[----:B------:R-:W-:Y:S01]  /*c3d0*/  @!P6 LEA.HI.X R19, R11, R12, R22, 0x2, P2 ;  /* 0x0000000c0b13e211 */ /* 0x000fe200010f1416 */
[----:B------:R4:W-:Y:S01]  /*c3e0*/  @!P1 ST.E.64 [R14.64], R66 ;  /* 0x000000420e009985 */ /* 0x0009e2000c101b08 */
[----:B------:R-:W-:-:S03]  /*c3f0*/  ISETP.GE.AND P1, PT, R8, c[0x0][0x3c8], PT ;  /* 0x0000f20008007a0c */ /* 0x000fc60003f26270 */
[----:B------:R-:W-:Y:S01]  /*c400*/  @!P6 ST.E.64 [R18.64], R72 ;  /* 0x000000481200e985 */ /* 0x000fe2000c101b08 */
[----:B------:R-:W-:-:S05]  /*c410*/  ISETP.GE.AND P6, PT, R7, c[0x0][0x3c8], PT ;  /* 0x0000f20007007a0c */ /* 0x000fca0003fc6270 */
[----:B--2---:R-:W-:-:S04]  /*c420*/  @!P3 LEA R16, P2, R10, R2, 0x2 ;  /* 0x000000020a10b211 */ /* 0x004fc800078410ff */
[----:B------:R-:W-:Y:S02]  /*c430*/  @!P3 LEA.HI.X R17, R10, R12, R23, 0x2, P2 ;  /* 0x0000000c0a11b211 */ /* 0x000fe400010f1417 */
[----:B----4-:R-:W-:-:S03]  /*c440*/  @!P1 LEA R14, P2, R8, R2, 0x2 ;  /* 0x00000002080e9211 */ /* 0x010fc600078410ff */
[----:B------:R2:W-:Y:S01]  /*c450*/  @!P3 ST.E.64 [R16.64], R74 ;  /* 0x0000004a1000b985 */ /* 0x0005e2000c101b08 */
[----:B------:R-:W-:Y:S02]  /*c460*/  ISETP.GE.AND P3, PT, R6, c[0x0][0x3c8], PT ;  /* 0x0000f20006007a0c */ /* 0x000fe40003f66270 */
[----:B------:R-:W-:Y:S02]  /*c470*/  @!P1 LEA.HI.X R15, R8, R12, R24, 0x2, P2 ;  /* 0x0000000c080f9211 */ /* 0x000fe400010f1418 */
[----:B------:R-:W-:-:S03]  /*c480*/  ISETP.GE.AND P2, PT, R4, c[0x0][0x3c8], PT ;  /* 0x0000f20004007a0c */ /* 0x000fc60003f46270 */
[----:B------:R4:W-:Y:S01]  /*c490*/  @!P1 ST.E.64 [R14.64], R60 ;  /* 0x0000003c0e009985 */ /* 0x0009e2000c101b08 */
[----:B--2---:R-:W-:-:S04]  /*c4a0*/  @!P6 LEA R16, P1, R7, R2, 0x2 ;  /* 0x000000020710e211 */ /* 0x004fc800078210ff */
[----:B------:R-:W-:Y:S02]  /*c4b0*/  @!P6 LEA.HI.X R17, R7, R12, R25, 0x2, P1 ;  /* 0x0000000c0711e211 */ /* 0x000fe400008f1419 */
[----:B----4-:R-:W-:-:S03]  /*c4c0*/  @!P3 LEA R14, P1, R6, R2, 0x2 ;  /* 0x00000002060eb211 */ /* 0x010fc600078210ff */
[----:B------:R2:W-:Y:S01]  /*c4d0*/  @!P6 ST.E.64 [R16.64], R78 ;  /* 0x0000004e1000e985 */ /* 0x0005e2000c101b08 */
[----:B------:R-:W-:Y:S02]  /*c4e0*/  @!P3 LEA.HI.X R15, R6, R12, R26, 0x2, P1 ;  /* 0x0000000c060fb211 */ /* 0x000fe400008f141a */
[----:B------:R-:W-:-:S03]  /*c4f0*/  @!P2 LEA R2, P1, R4, R2, 0x2 ;  /* 0x000000020402a211 */ /* 0x000fc600078210ff */
[----:B------:R2:W-:Y:S01]  /*c500*/  @!P3 ST.E.64 [R14.64], R76 ;  /* 0x0000004c0e00b985 */ /* 0x0005e2000c101b08 */
[----:B------:R-:W-:-:S05]  /*c510*/  @!P2 LEA.HI.X R3, R4, R12, R27, 0x2, P1 ;  /* 0x0000000c0403a211 */ /* 0x000fca00008f141b */
[----:B------:R2:W-:Y:S04]  /*c520*/  @!P2 ST.E.64 [R2.64], R56 ;  /* 0x000000380200a985 */ /* 0x0005e8000c101b08 */
.L_x_100:
[----:B------:R-:W-:Y:S05]  /*c530*/  BSYNC B0 ;  /* 0x0000000000007941 */ /* 0x000fea0003800000 */
.L_x_99:
[----:B------:R-:W-:Y:S05]  /*c540*/  BRA.DIV ~URZ, `(.L_x_101) ;  /* 0x000035427f007947 */ /* 0x000fea000b800000 */
[----:B--2---:R2:W1:Y:S04]  /*c550*/  SHFL.IDX PT, R12, R13, 0x1, 0x1c1f ;  /* 0x003c1f000d0c7f89 */ /* 0x00446800000e0000 */
[----:B----4-:R2:W4:Y:S02]  /*c560*/  SHFL.IDX PT, R2, R20, 0x1, 0x1c1f ;  /* 0x003c1f0014027f89 */ /* 0x01052400000e0000 */
.L_x_174:
[----:B------:R-:W-:Y:S01]  /*c570*/  BSSY B0, `(.L_x_102) ;  /* 0x0000023000007945 */ /* 0x000fe20003800000 */
[----:B------:R-:W-:Y:S05]  /*c580*/  @P0 BRA `(.L_x_103) ;  /* 0x0000021000000947 */ /* 0x000fea0003800000 */
[----:B------:R-:W5:Y:S01]  /*c590*/  LDL R5, [R1+0x4c] ;  /* 0x00004c0001057983 */ /* 0x000f620000100800 */
[----:B------:R-:W-:Y:S02]  /*c5a0*/  ISETP.GE.AND P6, PT, R0, c[0x0][0x3c8], PT ;  /* 0x0000f20000007a0c */ /* 0x000fe40003fc6270 */
[----:B------:R-:W-:Y:S02]  /*c5b0*/  ISETP.GE.AND P1, PT, R11, c[0x0][0x3c8], PT ;  /* 0x0000f2000b007a0c */ /* 0x000fe40003f26270 */
[----:B------:R-:W-:-:S09]  /*c5c0*/  ISETP.GE.AND P0, PT, R10, c[0x0][0x3c8], PT ;  /* 0x0000f2000a007a0c */ /* 0x000fd20003f06270 */
[----:B----4-:R-:W-:-:S04]  /*c5d0*/  @!P6 LEA R14, P3, R0, R2, 0x2 ;  /* 0x00000002000ee211 */ /* 0x010fc800078610ff */
[----:B-1----:R-:W-:Y:S02]  /*c5e0*/  @!P6 LEA.HI.X R15, R0, R12, R21, 0x2, P3 ;  /* 0x0000000c000fe211 */ /* 0x002fe400018f1415 */
[----:B------:R-:W-:Y:S02]  /*c5f0*/  ISETP.GE.AND P3, PT, R8, c[0x0][0x3c8], PT ;  /* 0x0000f20008007a0c */ /* 0x000fe40003f66270 */
[----:B-----5:R-:W-:-:S13]  /*c600*/  ISETP.GE.AND P2, PT, R5, c[0x0][0x3c8], PT ;  /* 0x0000f20005007a0c */ /* 0x020fda0003f46270 */
[----:B------:R-:W-:-:S04]  /*c610*/  @!P2 IMAD.MOV.U32 R3, RZ, RZ, R12 ;  /* 0x000000ffff03a224 */ /* 0x000fc800078e000c */
[----:B------:R-:W-:-:S05]  /*c620*/  @!P2 IMAD.WIDE R16, R5, 0x4, R2 ;  /* 0x000000040510a825 */ /* 0x000fca00078e0202 */
[----:B------:R1:W-:Y:S04]  /*c630*/  @!P2 ST.E.64 [R16.64], R82 ;  /* 0x000000521000a985 */ /* 0x0003e8000c101b08 */
[----:B------:R4:W-:Y:S01]  /*c640*/  @!P6 ST.E.64 [R14.64], R84 ;  /* 0x000000540e00e985 */ /* 0x0009e2000c101b08 */
[----:B-1----:R-:W-:-:S04]  /*c650*/  @!P1 LEA R16, P2, R11, R2, 0x2 ;  /* 0x000000020b109211 */ /* 0x002fc800078410ff */
[----:B------:R-:W-:Y:S02]  /*c660*/  @!P1 LEA.HI.X R17, R11, R12, R22, 0x2, P2 ;  /* 0x0000000c0b119211 */ /* 0x000fe400010f1416 */
[C---:B----4-:R-:W-:Y:S02]  /*c670*/  @!P0 LEA R14, P6, R10.reuse, R2, 0x2 ;  /* 0x000000020a0e8211 */ /* 0x050fe400078c10ff */
[----:B------:R-:W-:Y:S01]  /*c680*/  ISETP.GE.AND P2, PT, R7, c[0x0][0x3c8], PT ;  /* 0x0000f20007007a0c */ /* 0x000fe20003f46270 */
[----:B------:R1:W-:Y:S01]  /*c690*/  @!P1 ST.E.64 [R16.64], R86 ;  /* 0x0000005610009985 */ /* 0x0003e2000c101b08 */
[----:B------:R-:W-:Y:S02]  /*c6a0*/  @!P0 LEA.HI.X R15, R10, R12, R23, 0x2, P6 ;  /* 0x0000000c0a0f8211 */ /* 0x000fe400030f1417 */
[----:B------:R-:W-:Y:S02]  /*c6b0*/  ISETP.GE.AND P1, PT, R6, c[0x0][0x3c8], PT ;  /* 0x0000f20006007a0c */ /* 0x000fe40003f26270 */
[----:B------:R-:W-:Y:S01]  /*c6c0*/  @!P3 LEA R18, P6, R8, R2, 0x2 ;  /* 0x000000020812b211 */ /* 0x000fe200078c10ff */
[----:B------:R4:W-:Y:S01]  /*c6d0*/  @!P0 ST.E.64 [R14.64], R92 ;  /* 0x0000005c0e008985 */ /* 0x0009e2000c101b08 */
[----:B------:R-:W-:-:S02]  /*c6e0*/  ISETP.GE.AND P0, PT, R4, c[0x0][0x3c8], PT ;  /* 0x0000f20004007a0c */ /* 0x000fc40003f06270 */
[----:B------:R-:W-:-:S05]  /*c6f0*/  @!P3 LEA.HI.X R19, R8, R12, R24, 0x2, P6 ;  /* 0x0000000c0813b211 */ /* 0x000fca00030f1418 */
[----:B------:R2:W-:Y:S01]  /*c700*/  @!P3 ST.E.64 [R18.64], R100 ;  /* 0x000000641200b985 */ /* 0x0005e2000c101b08 */
[----:B-1----:R-:W-:-:S04]  /*c710*/  @!P2 LEA R16, P6, R7, R2, 0x2 ;  /* 0x000000020710a211 */ /* 0x002fc800078c10ff */
        /* <DEDUP_REMOVED lines=8> */
.L_x_103:
[----:B------:R-:W-:Y:S05]  /*c7a0*/  BSYNC B0 ;  /* 0x0000000000007941 */ /* 0x000fea0003800000 */
.L_x_102:
[----:B------:R-:W-:Y:S05]  /*c7b0*/  BRA.DIV ~URZ, `(.L_x_104) ;  /* 0x000033a27f007947 */ /* 0x000fea000b800000 */
[----:B-1----:R1:W2:Y:S02]  /*c7c0*/  SHFL.IDX PT, R12, R13, 0x2, 0x1c1f ;  /* 0x005c1f000d0c7f89 */ /* 0x0022a400000e0000 */
.L_x_175:
[----:B------:R-:W-:Y:S05]  /*c7d0*/  BRA.DIV ~URZ, `(.L_x_105) ;  /* 0x000033f27f007947 */ /* 0x000fea000b800000 */
[----:B--2-4-:R2:W4:Y:S02]  /*c7e0*/  SHFL.IDX PT, R2, R20, 0x2, 0x1c1f ;  /* 0x005c1f0014027f89 */ /* 0x01452400000e0000 */
.L_x_176:
[----:B------:R-:W-:Y:S01]  /*c7f0*/  BSSY B0, `(.L_x_106) ;  /* 0x0000023000007945 */ /* 0x000fe20003800000 */
[----:B------:R-:W-:Y:S05]  /*c800*/  @P4 BRA `(.L_x_107) ;  /* 0x0000021000004947 */ /* 0x000fea0003800000 */
[----:B------:R-:W5:Y:S01]  /*c810*/  LDL R5, [R1+0x4c] ;  /* 0x00004c0001057983 */ /* 0x000f620000100800 */
[----:B------:R-:W-:Y:S02]  /*c820*/  ISETP.GE.AND P1, PT, R0, c[0x0][0x3c8], PT ;  /* 0x0000f20000007a0c */ /* 0x000fe40003f26270 */
[----:B------:R-:W-:Y:S02]  /*c830*/  ISETP.GE.AND P0, PT, R11, c[0x0][0x3c8], PT ;  /* 0x0000f2000b007a0c */ /* 0x000fe40003f06270 */
[----:B------:R-:W-:-:S09]  /*c840*/  ISETP.GE.AND P4, PT, R10, c[0x0][0x3c8], PT ;  /* 0x0000f2000a007a0c */ /* 0x000fd20003f86270 */
[CC--:B----4-:R-:W-:Y:S02]  /*c850*/  @!P1 LEA R14, P6, R0.reuse, R2.reuse, 0x2 ;  /* 0x00000002000e9211 */ /* 0x0d0fe400078c10ff */
[C---:B------:R-:W-:Y:S02]  /*c860*/  @!P0 LEA R16, P2, R11.reuse, R2, 0x2 ;  /* 0x000000020b108211 */ /* 0x040fe400078410ff */
[-C--:B------:R-:W-:Y:S02]  /*c870*/  @!P1 LEA.HI.X R15, R0, R12.reuse, R21, 0x2, P6 ;  /* 0x0000000c000f9211 */ /* 0x080fe400030f1415 */
[----:B------:R-:W-:Y:S02]  /*c880*/  @!P0 LEA.HI.X R17, R11, R12, R22, 0x2, P2 ;  /* 0x0000000c0b118211 */ /* 0x000fe400010f1416 */
[----:B------:R-:W-:Y:S02]  /*c890*/  ISETP.GE.AND P2, PT, R7, c[0x0][0x3c8], PT ;  /* 0x0000f20007007a0c */ /* 0x000fe40003f46270 */
[----:B-----5:R-:W-:-:S13]  /*c8a0*/  ISETP.GE.AND P3, PT, R5, c[0x0][0x3c8], PT ;  /* 0x0000f20005007a0c */ /* 0x020fda0003f66270 */
[----:B------:R-:W-:-:S04]  /*c8b0*/  @!P3 IMAD.MOV.U32 R3, RZ, RZ, R12 ;  /* 0x000000ffff03b224 */ /* 0x000fc800078e000c */
[----:B------:R-:W-:-:S05]  /*c8c0*/  @!P3 IMAD.WIDE R18, R5, 0x4, R2 ;  /* 0x000000040512b825 */ /* 0x000fca00078e0202 */
[----:B------:R-:W-:Y:S01]  /*c8d0*/  @!P3 ST.E.64 [R18.64], R44 ;  /* 0x0000002c1200b985 */ /* 0x000fe2000c101b08 */
[----:B------:R-:W-:-:S03]  /*c8e0*/  ISETP.GE.AND P3, PT, R8, c[0x0][0x3c8], PT ;  /* 0x0000f20008007a0c */ /* 0x000fc60003f66270 */
[----:B------:R4:W-:Y:S01]  /*c8f0*/  @!P1 ST.E.64 [R14.64], R34 ;  /* 0x000000220e009985 */ /* 0x0009e2000c101b08 */
[----:B------:R-:W-:-:S03]  /*c900*/  ISETP.GE.AND P1, PT, R6, c[0x0][0x3c8], PT ;  /* 0x0000f20006007a0c */ /* 0x000fc60003f26270 */
[----:B------:R5:W-:Y:S01]  /*c910*/  @!P0 ST.E.64 [R16.64], R36 ;  /* 0x0000002410008985 */ /* 0x000be2000c101b08 */
[----:B------:R-:W-:Y:S02]  /*c920*/  ISETP.GE.AND P0, PT, R4, c[0x0][0x3c8], PT ;  /* 0x0000f20004007a0c */ /* 0x000fe40003f06270 */
[----:B----4-:R-:W-:-:S04]  /*c930*/  @!P4 LEA R14, P6, R10, R2, 0x2 ;  /* 0x000000020a0ec211 */ /* 0x010fc800078c10ff */
[----:B------:R-:W-:Y:S02]  /*c940*/  @!P4 LEA.HI.X R15, R10, R12, R23, 0x2, P6 ;  /* 0x0000000c0a0fc211 */ /* 0x000fe400030f1417 */
[----:B------:R-:W-:-:S03]  /*c950*/  @!P3 LEA R18, P6, R8, R2, 0x2 ;  /* 0x000000020812b211 */ /* 0x000fc600078c10ff */
[----:B------:R4:W-:Y:S01]  /*c960*/  @!P4 ST.E.64 [R14.64], R38 ;  /* 0x000000260e00c985 */ /* 0x0009e2000c101b08 */
[C---:B-----5:R-:W-:Y:S02]  /*c970*/  @!P2 LEA R16, P4, R7.reuse, R2, 0x2 ;  /* 0x000000020710a211 */ /* 0x060fe400078810ff */
[-C--:B------:R-:W-:Y:S02]  /*c980*/  @!P3 LEA.HI.X R19, R8, R12.reuse, R24, 0x2, P6 ;  /* 0x0000000c0813b211 */ /* 0x080fe400030f1418 */
[----:B------:R-:W-:-:S03]  /*c990*/  @!P2 LEA.HI.X R17, R7, R12, R25, 0x2, P4 ;  /* 0x0000000c0711a211 */ /* 0x000fc600020f1419 */
[----:B------:R1:W-:Y:S04]  /*c9a0*/  @!P3 ST.E.64 [R18.64], R50 ;  /* 0x000000321200b985 */ /* 0x0003e8000c101b08 */
[----:B------:R1:W-:Y:S01]  /*c9b0*/  @!P2 ST.E.64 [R16.64], R46 ;  /* 0x0000002e1000a985 */ /* 0x0003e2000c101b08 */
[-C--:B----4-:R-:W-:Y:S02]  /*c9c0*/  @!P1 LEA R14, P6, R6, R2.reuse, 0x2 ;  /* 0x00000002060e9211 */ /* 0x090fe400078c10ff */
[----:B------:R-:W-:Y:S02]  /*c9d0*/  @!P0 LEA R2, P4, R4, R2, 0x2 ;  /* 0x0000000204028211 */ /* 0x000fe400078810ff */
[-C--:B------:R-:W-:Y:S02]  /*c9e0*/  @!P1 LEA.HI.X R15, R6, R12.reuse, R26, 0x2, P6 ;  /* 0x0000000c060f9211 */ /* 0x080fe400030f141a */
[----:B------:R-:W-:-:S03]  /*c9f0*/  @!P0 LEA.HI.X R3, R4, R12, R27, 0x2, P4 ;  /* 0x0000000c04038211 */ /* 0x000fc600020f141b */
[----:B------:R1:W-:Y:S04]  /*ca00*/  @!P1 ST.E.64 [R14.64], R40 ;  /* 0x000000280e009985 */ /* 0x0003e8000c101b08 */
[----:B------:R1:W-:Y:S02]  /*ca10*/  @!P0 ST.E.64 [R2.64], R28 ;  /* 0x0000001c02008985 */ /* 0x0003e4000c101b08 */
.L_x_107:
[----:B------:R-:W-:Y:S05]  /*ca20*/  BSYNC B0 ;  /* 0x0000000000007941 */ /* 0x000fea0003800000 */
.L_x_106:
[----:B------:R-:W-:Y:S05]  /*ca30*/  BRA.DIV ~URZ, `(.L_x_108) ;  /* 0x000032027f007947 */ /* 0x000fea000b800000 */
[----:B------:R1:W2:Y:S04]  /*ca40*/  SHFL.IDX PT, R12, R13, 0x3, 0x1c1f ;  /* 0x007c1f000d0c7f89 */ /* 0x0002a800000e0000 */
[----:B-1--4-:R1:W4:Y:S02]  /*ca50*/  SHFL.IDX PT, R2, R20, 0x3, 0x1c1f ;  /* 0x007c1f0014027f89 */ /* 0x01232400000e0000 */
.L_x_177:
[----:B------:R-:W-:Y:S05]  /*ca60*/  @P5 BRA `(.L_x_96) ;  /* 0x00000ea000005947 */ /* 0x000fea0003800000 */
[----:B------:R-:W5:Y:S01]  /*ca70*/  LDL R5, [R1+0x4c] ;  /* 0x00004c0001057983 */ /* 0x000f620000100800 */
[----:B------:R-:W-:Y:S02]  /*ca80*/  ISETP.GE.AND P5, PT, R0, c[0x0][0x3c8], PT ;  /* 0x0000f20000007a0c */ /* 0x000fe40003fa6270 */
[----:B------:R-:W-:-:S02]  /*ca90*/  ISETP.GE.AND P4, PT, R11, c[0x0][0x3c8], PT ;  /* 0x0000f2000b007a0c */ /* 0x000fc40003f86270 */
[----:B------:R-:W-:Y:S02]  /*caa0*/  ISETP.GE.AND P3, PT, R10, c[0x0][0x3c8], PT ;  /* 0x0000f2000a007a0c */ /* 0x000fe40003f66270 */
[----:B------:R-:W-:Y:S02]  /*cab0*/  ISETP.GE.AND P2, PT, R8, c[0x0][0x3c8], PT ;  /* 0x0000f20008007a0c */ /* 0x000fe40003f46270 */
[----:B------:R-:W-:-:S05]  /*cac0*/  ISETP.GE.AND P1, PT, R7, c[0x0][0x3c8], PT ;  /* 0x0000f20007007a0c */ /* 0x000fca0003f26270 */
[----:B-1234-:R-:W-:-:S04]  /*cad0*/  @!P5 LEA R20, P6, R0, R2, 0x2 ;  /* 0x000000020014d211 */ /* 0x01efc800078c10ff */
[----:B------:R-:W-:Y:S02]  /*cae0*/  @!P5 LEA.HI.X R21, R0, R12, R21, 0x2, P6 ;  /* 0x0000000c0015d211 */ /* 0x000fe400030f1415 */
[----:B------:R-:W-:-:S04]  /*caf0*/  @!P3 LEA R16, P6, R10, R2, 0x2 ;  /* 0x000000020a10b211 */ /* 0x000fc800078c10ff */
[----:B------:R-:W-:Y:S02]  /*cb00*/  @!P3 LEA.HI.X R17, R10, R12, R23, 0x2, P6 ;  /* 0x0000000c0a11b211 */ /* 0x000fe400030f1417 */
[----:B-----5:R-:W-:-:S13]  /*cb10*/  ISETP.GE.AND P0, PT, R5, c[0x0][0x3c8], PT ;  /* 0x0000f20005007a0c */ /* 0x020fda0003f06270 */
[----:B------:R-:W-:-:S04]  /*cb20*/  @!P0 IMAD.MOV.U32 R3, RZ, RZ, R12 ;  /* 0x000000ffff038224 */ /* 0x000fc800078e000c */
[----:B------:R-:W-:-:S05]  /*cb30*/  @!P0 IMAD.WIDE R14, R5, 0x4, R2 ;  /* 0x00000004050e8825 */ /* 0x000fca00078e0202 */
[----:B------:R1:W-:Y:S01]  /*cb40*/  @!P0 ST.E.64 [R14.64], R32 ;  /* 0x000000200e008985 */ /* 0x0003e2000c101b08 */
[----:B------:R-:W-:-:S03]  /*cb50*/  @!P4 LEA R18, P0, R11, R2, 0x2 ;  /* 0x000000020b12c211 */ /* 0x000fc600078010ff */
[----:B------:R2:W-:Y:S01]  /*cb60*/  @!P5 ST.E.64 [R20.64], R68 ;  /* 0x000000441400d985 */ /* 0x0005e2000c101b08 */
[----:B------:R-:W-:Y:S02]  /*cb70*/  @!P4 LEA.HI.X R19, R11, R12, R22, 0x2, P0 ;  /* 0x0000000c0b13c211 */ /* 0x000fe400000f1416 */
[----:B------:R-:W-:-:S03]  /*cb80*/  ISETP.GE.AND P0, PT, R6, c[0x0][0x3c8], PT ;  /* 0x0000f20006007a0c */ /* 0x000fc60003f06270 */
[----:B------:R2:W-:Y:S04]  /*cb90*/  @!P4 ST.E.64 [R18.64], R58 ;  /* 0x0000003a1200c985 */ /* 0x0005e8000c101b08 */
[----:B------:R2:W-:Y:S01]  /*cba0*/  @!P3 ST.E.64 [R16.64], R54 ;  /* 0x000000361000b985 */ /* 0x0005e2000c101b08 */
[----:B-1----:R-:W-:-:S04]  /*cbb0*/  @!P2 LEA R14, P6, R8, R2, 0x2 ;  /* 0x00000002080ea211 */ /* 0x002fc800078c10ff */
[----:B------:R-:W-:Y:S02]  /*cbc0*/  @!P2 LEA.HI.X R15, R8, R12, R24, 0x2, P6 ;  /* 0x0000000c080fa211 */ /* 0x000fe400030f1418 */
[----:B------:R-:W-:-:S03]  /*cbd0*/  @!P1 LEA R10, P6, R7, R2, 0x2 ;  /* 0x00000002070a9211 */ /* 0x000fc600078c10ff */
[----:B------:R2:W-:Y:S01]  /*cbe0*/  @!P2 ST.E.64 [R14.64], R52 ;  /* 0x000000340e00a985 */ /* 0x0005e2000c101b08 */
[----:B------:R-:W-:Y:S02]  /*cbf0*/  @!P1 LEA.HI.X R11, R7, R12, R25, 0x2, P6 ;  /* 0x0000000c070b9211 */ /* 0x000fe400030f1419 */
[----:B------:R-:W-:-:S03]  /*cc00*/  @!P0 LEA R8, P6, R6, R2, 0x2 ;  /* 0x0000000206088211 */ /* 0x000fc600078c10ff */
[----:B------:R2:W-:Y:S01]  /*cc10*/  @!P1 ST.E.64 [R10.64], R48 ;  /* 0x000000300a009985 */ /* 0x0005e2000c101b08 */
[----:B------:R-:W-:-:S05]  /*cc20*/  @!P0 LEA.HI.X R9, R6, R12, R26, 0x2, P6 ;  /* 0x0000000c06098211 */ /* 0x000fca00030f141a */
[----:B------:R2:W-:Y:S01]  /*cc30*/  @!P0 ST.E.64 [R8.64], R42 ;  /* 0x0000002a08008985 */ /* 0x0005e2000c101b08 */
[----:B------:R-:W-:-:S13]  /*cc40*/  ISETP.GE.AND P0, PT, R4, c[0x0][0x3c8], PT ;  /* 0x0000f20004007a0c */ /* 0x000fda0003f06270 */
[----:B------:R-:W-:Y:S05]  /*cc50*/  @P0 BRA `(.L_x_96) ;  /* 0x00000cb000000947 */ /* 0x000fea0003800000 */
[----:B------:R-:W-:-:S04]  /*cc60*/  LEA R2, P0, R4, R2, 0x2 ;  /* 0x0000000204027211 */ /* 0x000fc800078010ff */
[----:B------:R-:W-:-:S05]  /*cc70*/  LEA.HI.X R3, R4, R12, R27, 0x2, P0 ;  /* 0x0000000c04037211 */ /* 0x000fca00000f141b */
[----:B------:R1:W-:Y:S01]  /*cc80*/  ST.E.64 [R2.64], R30 ;  /* 0x0000001e02007985 */ /* 0x0003e2000c101b08 */
[----:B------:R-:W-:Y:S05]  /*cc90*/  BRA `(.L_x_96) ;  /* 0x00000c7000007947 */ /* 0x000fea0003800000 */
.L_x_81:
[----:B------:R-:W2:Y:S04]  /*cca0*/  LDL.LU R7, [R1+0x50] ;  /* 0x0000500001077983 */ /* 0x000ea80000300800 */
[----:B-1----:R-:W3:Y:S01]  /*ccb0*/  LDL R6, [R1+0x10] ;  /* 0x0000100001067983 */ /* 0x002ee20000100800 */
[----:B------:R-:W-:Y:S01]  /*ccc0*/  ISETP.NE.U32.AND P1, PT, RZ, c[0x0][0x508], PT ;  /* 0x00014200ff007a0c */ /* 0x000fe20003f25070 */
[----:B------:R-:W-:Y:S01]  /*ccd0*/  IMAD.MOV.U32 R4, RZ, RZ, 0x4 ;  /* 0x00000004ff047424 */ /* 0x000fe200078e00ff */
[----:B------:R-:W-:Y:S01]  /*cce0*/  ISETP.NE.U32.AND P2, PT, RZ, c[0x0][0x500], PT ;  /* 0x00014000ff007a0c */ /* 0x000fe20003f45070 */
[----:B------:R-:W-:Y:S01]  /*ccf0*/  IMAD.MOV.U32 R0, RZ, RZ, RZ ;  /* 0x000000ffff007224 */ /* 0x000fe200078e00ff */
[----:B------:R-:W-:Y:S01]  /*cd00*/  ISETP.NE.AND.EX P1, PT, RZ, c[0x0][0x50c], PT, P1 ;  /* 0x00014300ff007a0c */ /* 0x000fe20003f25310 */
[----:B------:R-:W-:Y:S01]  /*cd10*/  IMAD.MOV.U32 R20, RZ, RZ, c[0x0][0x388] ;  /* 0x0000e200ff147624 */ /* 0x000fe200078e00ff */
[----:B------:R-:W-:-:S11]  /*cd20*/  ISETP.NE.AND.EX P2, PT, RZ, c[0x0][0x504], PT, P2 ;  /* 0x00014100ff007a0c */ /* 0x000fd60003f45320 */
[C---:B---3--:R-:W-:Y:S01]  /*cd30*/  @P1 LEA R2, P0, R6.reuse, c[0x0][0x508], 0x2 ;  /* 0x0001420006021a11 */ /* 0x048fe200078010ff */
[----:B------:R-:W-:-:S03]  /*cd40*/  IMAD.WIDE R4, R6, R4, c[0x0][0x500] ;  /* 0x0001400006047625 */ /* 0x000fc600078e0204 */
[----:B------:R-:W-:Y:S02]  /*cd50*/  @P1 LEA.HI.X R3, R6, c[0x0][0x50c], R8, 0x2, P0 ;  /* 0x0001430006031a11 */ /* 0x000fe400000f1408 */
[----:B------:R1:W5:Y:S04]  /*cd60*/  @P2 LDG.E R0, [R4.64] ;  /* 0x0000000804002981 */ /* 0x000368000c1e1900 */
[----:B------:R1:W5:Y:S01]  /*cd70*/  @P1 LDG.E R20, [R2.64] ;  /* 0x0000000802141981 */ /* 0x000362000c1e1900 */
[----:B--2---:R-:W-:-:S04]  /*cd80*/  ISETP.NE.AND P0, PT, R7, RZ, PT ;  /* 0x000000ff0700720c */ /* 0x004fc80003f05270 */
[----:B------:R-:W-:Y:S01]  /*cd90*/  SEL R19, R7, c[0x0][0x3d4], P0 ;  /* 0x0000f50007137a07 */ /* 0x000fe20000000000 */
[----:B------:R-:W-:Y:S05]  /*cda0*/  @P1 BRA `(.L_x_109) ;  /* 0x0000004000001947 */ /* 0x000fea0003800000 */
[----:B------:R-:W-:Y:S05]  /*cdb0*/  @!P2 BRA `(.L_x_109) ;  /* 0x000000300000a947 */ /* 0x000fea0003800000 */
[----:B-1----:R1:W2:Y:S04]  /*cdc0*/  LDG.E R2, [R4.64] ;  /* 0x0000000804027981 */ /* 0x0022a8000c1e1900 */
[----:B-1----:R-:W2:Y:S02]  /*cdd0*/  LDG.E R4, [R4.64+0x4] ;  /* 0x0000040804047981 */ /* 0x002ea4000c1e1900 */
[----:B--2--5:R-:W-:Y:S02]  /*cde0*/  IADD3 R20, -R2, R4, RZ ;  /* 0x0000000402147210 */ /* 0x024fe40007ffe1ff */
.L_x_109:
[----:B-1----:R-:W1:Y:S01]  /*cdf0*/  S2R R4, SR_TID.X ;  /* 0x0000000000047919 */ /* 0x002e620000002100 */
[----:B------:R-:W-:Y:S01]  /*ce00*/  BSSY B0, `(.L_x_110) ;  /* 0x0000038000007945 */ /* 0x000fe20003800000 */
[----:B------:R-:W-:Y:S02]  /*ce10*/  SEL R12, R6, RZ, !P2 ;  /* 0x000000ff060c7207 */ /* 0x000fe40005000000 */
[----:B------:R-:W-:-:S02]  /*ce20*/  SEL R21, R8, RZ, !P2 ;  /* 0x000000ff08157207 */ /* 0x000fc40005000000 */
[----:B-----5:R-:W-:Y:S02]  /*ce30*/  SHF.R.S32.HI R17, RZ, 0x1f, R0 ;  /* 0x0000001fff117819 */ /* 0x020fe40000011400 */
[----:B-1----:R-:W-:-:S13]  /*ce40*/  ISETP.GT.AND P0, PT, R4, 0x7f, PT ;  /* 0x0000007f0400780c */ /* 0x002fda0003f04270 */
[----:B------:R-:W-:Y:S05]  /*ce50*/  @P0 BRA `(.L_x_111) ;  /* 0x0000032000000947 */ /* 0x000fea0003800000 */
[----:B------:R-:W2:Y:S01]  /*ce60*/  LDL R3, [R1+0x24] ;  /* 0x0000240001037983 */ /* 0x000ea20000100800 */
[----:B------:R-:W-:Y:S01]  /*ce70*/  IMAD R2, R20, c[0x0][0x4e8], RZ ;  /* 0x00013a0014027a24 */ /* 0x000fe200078e02ff */
[----:B--2---:R-:W-:-:S04]  /*ce80*/  LEA R13, R3, R4, 0x7 ;  /* 0x00000004030d7211 */ /* 0x004fc800078e38ff */
[----:B------:R-:W-:-:S13]  /*ce90*/  ISETP.GE.AND P0, PT, R13, R2, PT ;  /* 0x000000020d00720c */ /* 0x000fda0003f06270 */
[----:B------:R-:W-:Y:S05]  /*cea0*/  @P0 BRA `(.L_x_111) ;  /* 0x000002d000000947 */ /* 0x000fea0003800000 */
[----:B------:R-:W2:Y:S04]  /*ceb0*/  LDL R4, [R1+0x48] ;  /* 0x0000480001047983 */ /* 0x000ea80000100800 */
[----:B------:R-:W3:Y:S01]  /*cec0*/  LDL.LU R22, [R1+0x54] ;  /* 0x0000540001167983 */ /* 0x000ee20000300800 */
[----:B------:R-:W-:Y:S01]  /*ced0*/  IMAD.MOV.U32 R2, RZ, RZ, 0x368 ;  /* 0x00000368ff027424 */ /* 0x000fe200078e00ff */
[----:B------:R-:W-:-:S04]  /*cee0*/  ISETP.GT.AND P2, PT, R19, 0x1, PT ;  /* 0x000000011300780c */ /* 0x000fc80003f44270 */
[----:B------:R-:W-:-:S04]  /*cef0*/  SEL R2, R2, 0x328, P2 ;  /* 0x0000032802027807 */ /* 0x000fc80001000000 */
[----:B------:R1:W4:Y:S08]  /*cf00*/  LDC.64 R8, c[0x0][R2+0x170] ;  /* 0x00005c0002087b82 */ /* 0x0003300000000a00 */
[----:B------:R1:W2:Y:S08]  /*cf10*/  LDC.64 R6, c[0x0][R2+0x168] ;  /* 0x00005a0002067b82 */ /* 0x0002b00000000a00 */
[----:B------:R1:W5:Y:S08]  /*cf20*/  LDC.64 R14, c[0x0][R2+0x178] ;  /* 0x00005e00020e7b82 */ /* 0x0003700000000a00 */
[----:B------:R1:W2:Y:S02]  /*cf30*/  LDC.64 R10, c[0x0][R2+0x160] ;  /* 0x00005800020a7b82 */ /* 0x0002a40000000a00 */
[----:B-1----:R-:W-:-:S02]  /*cf40*/  IMAD.MOV.U32 R2, RZ, RZ, c[0x0][0x4e8] ;  /* 0x00013a00ff027624 */ /* 0x002fc400078e00ff */
[----:B----4-:R-:W-:-:S03]  /*cf50*/  IMAD R3, R9, R12, RZ ;  /* 0x0000000c09037224 */ /* 0x010fc600078e02ff */
[----:B------:R-:W-:Y:S02]  /*cf60*/  ISETP.NE.AND P0, PT, R2, 0x1, PT ;  /* 0x000000010200780c */ /* 0x000fe40003f05270 */
[----:B------:R-:W-:-:S11]  /*cf70*/  MOV R2, R13 ;  /* 0x0000000d00027202 */ /* 0x000fd60000000f00 */
[----:B------:R-:W-:-:S05]  /*cf80*/  @P0 IMAD.HI.U32 R16, R13, c[0x0][0x4ec], RZ ;  /* 0x00013b000d100a27 */ /* 0x000fca00078e00ff */
[----:B------:R-:W-:Y:S01]  /*cf90*/  @P0 SHF.R.U32.HI R2, RZ, c[0x0][0x4f0], R16 ;  /* 0x00013c00ff020a19 */ /* 0x000fe20000011610 */
[-C--:B--2---:R-:W-:Y:S02]  /*cfa0*/  IMAD R9, R7, R4.reuse, RZ ;  /* 0x0000000407097224 */ /* 0x084fe400078e02ff */
[----:B------:R-:W-:-:S04]  /*cfb0*/  IMAD.WIDE.U32 R6, R6, R4, RZ ;  /* 0x0000000406067225 */ /* 0x000fc800078e00ff */
[----:B------:R-:W-:-:S04]  /*cfc0*/  IMAD.WIDE.U32 R4, R8, R12, RZ ;  /* 0x0000000c08047225 */ /* 0x000fc800078e00ff */
[----:B------:R-:W-:Y:S01]  /*cfd0*/  IMAD R8, R8, R21, R3 ;  /* 0x0000001508087224 */ /* 0x000fe200078e0203 */
[----:B---3--:R-:W-:Y:S01]  /*cfe0*/  SEL R3, R22, RZ, P2 ;  /* 0x000000ff16037207 */ /* 0x008fe20001000000 */
[----:B------:R-:W-:Y:S01]  /*cff0*/  IMAD.IADD R9, R7, 0x1, R9 ;  /* 0x0000000107097824 */ /* 0x000fe200078e0209 */
[----:B------:R-:W-:Y:S01]  /*d000*/  IADD3 R16, P1, P0, R4, R6, R0 ;  /* 0x0000000604107210 */ /* 0x000fe2000783e000 */
[----:B------:R-:W-:Y:S01]  /*d010*/  IMAD.MOV R6, RZ, RZ, -R2 ;  /* 0x000000ffff067224 */ /* 0x000fe200078e0a02 */
[----:B------:R-:W-:Y:S01]  /*d020*/  IADD3 R7, R5, R8, RZ ;  /* 0x0000000805077210 */ /* 0x000fe20007ffe0ff */
[-C--:B-----5:R-:W-:Y:S02]  /*d030*/  IMAD R8, R15, R3.reuse, RZ ;  /* 0x000000030f087224 */ /* 0x0a0fe400078e02ff */
[----:B------:R-:W-:Y:S01]  /*d040*/  IMAD.WIDE.U32 R4, R14, R3, RZ ;  /* 0x000000030e047225 */ /* 0x000fe200078e00ff */
[----:B------:R-:W-:-:S03]  /*d050*/  IADD3.X R9, R7, R9, R17, P1, P0 ;  /* 0x0000000907097210 */ /* 0x000fc60000fe0411 */
[----:B------:R-:W-:Y:S01]  /*d060*/  IMAD R3, R6, c[0x0][0x4e8], R13 ;  /* 0x00013a0006037a24 */ /* 0x000fe200078e020d */
[----:B------:R-:W-:Y:S02]  /*d070*/  IADD3 R7, R5, R8, RZ ;  /* 0x0000000805077210 */ /* 0x000fe40007ffe0ff */
[----:B------:R-:W-:Y:S02]  /*d080*/  IADD3 R4, P1, P0, R2, R16, R4 ;  /* 0x0000001002047210 */ /* 0x000fe4000783e004 */
[----:B------:R-:W-:Y:S01]  /*d090*/  SHF.R.S32.HI R5, RZ, 0x1f, R2 ;  /* 0x0000001fff057819 */ /* 0x000fe20000011402 */
[----:B------:R-:W-:Y:S01]  /*d0a0*/  IMAD R2, R11, R3, RZ ;  /* 0x000000030b027224 */ /* 0x000fe200078e02ff */
[----:B------:R-:W-:Y:S02]  /*d0b0*/  SHF.R.S32.HI R6, RZ, 0x1f, R3 ;  /* 0x0000001fff067819 */ /* 0x000fe40000011403 */
[----:B------:R-:W-:Y:S01]  /*d0c0*/  IADD3.X R5, R5, R9, R7, P1, P0 ;  /* 0x0000000905057210 */ /* 0x000fe20000fe0407 */
[----:B------:R-:W-:-:S02]  /*d0d0*/  IMAD.MOV.U32 R7, RZ, RZ, c[0x0][0x4a8] ;  /* 0x00012a00ff077624 */ /* 0x000fc400078e00ff */
[C---:B------:R-:W-:Y:S02]  /*d0e0*/  IMAD R6, R10.reuse, R6, R2 ;  /* 0x000000060a067224 */ /* 0x040fe400078e0202 */
[----:B------:R-:W-:Y:S01]  /*d0f0*/  IMAD.WIDE.U32 R2, R10, R3, R4 ;  /* 0x000000030a027225 */ /* 0x000fe200078e0004 */
[----:B------:R-:W-:Y:S02]  /*d100*/  MOV R5, c[0x0][0x4ac] ;  /* 0x00012b0000057a02 */ /* 0x000fe40000000f00 */
[----:B------:R-:W-:Y:S01]  /*d110*/  SEL R4, R7, c[0x0][0x450], P2 ;  /* 0x0001140007047a07 */ /* 0x000fe20001000000 */
[----:B------:R-:W-:Y:S01]  /*d120*/  IMAD.IADD R3, R3, 0x1, R6 ;  /* 0x0000000103037824 */ /* 0x000fe200078e0206 */
[----:B------:R-:W-:Y:S02]  /*d130*/  SEL R5, R5, c[0x0][0x454], P2 ;  /* 0x0001150005057a07 */ /* 0x000fe40001000000 */
[----:B------:R-:W-:-:S04]  /*d140*/  LEA R4, P0, R2, R4, 0x2 ;  /* 0x0000000402047211 */ /* 0x000fc800078010ff */
[----:B------:R-:W-:Y:S02]  /*d150*/  LEA.HI.X R5, R2, R5, R3, 0x2, P0 ;  /* 0x0000000502057211 */ /* 0x000fe400000f1403 */
[----:B------:R-:W-:-:S05]  /*d160*/  MOV R2, 0xff800000 ;  /* 0xff80000000027802 */ /* 0x000fca0000000f00 */
[----:B------:R1:W-:Y:S02]  /*d170*/  STG.E [R4.64], R2 ;  /* 0x0000000204007986 */ /* 0x0003e4000c101908 */
.L_x_111:
[----:B------:R-:W-:Y:S05]  /*d180*/  BSYNC B0 ;  /* 0x0000000000007941 */ /* 0x000fea0003800000 */
.L_x_110:
[----:B------:R-:W-:-:S13]  /*d190*/  ISETP.GT.AND P0, PT, R19, 0x1, PT ;  /* 0x000000011300780c */ /* 0x000fda0003f04270 */
[----:B------:R-:W-:Y:S05]  /*d1a0*/  @P0 BRA `(.L_x_96) ;  /* 0x0000076000000947 */ /* 0x000fea0003800000 */
[----:B------:R-:W2:Y:S04]  /*d1b0*/  LDL.LU R3, [R1+0x48] ;  /* 0x0000480001037983 */ /* 0x000ea80000300800 */
[----:B-1----:R-:W3:Y:S04]  /*d1c0*/  LDL.LU R2, [R1+0x24] ;  /* 0x0000240001027983 */ /* 0x002ee80000300800 */
[----:B------:R-:W4:Y:S04]  /*d1d0*/  LDL R5, [R1+0x74] ;  /* 0x0000740001057983 */ /* 0x000f280000100800 */
[----:B------:R-:W5:Y:S01]  /*d1e0*/  LDL.64 R10, [R1+0x18] ;  /* 0x00001800010a7983 */ /* 0x000f620000100a00 */
[----:B------:R-:W-:-:S03]  /*d1f0*/  IMAD R4, R17, c[0x0][0x3a0], RZ ;  /* 0x0000e80011047a24 */ /* 0x000fc600078e02ff */
[----:B------:R-:W1:Y:S02]  /*d200*/  S2R R13, SR_TID.X ;  /* 0x00000000000d7919 */ /* 0x000e640000002100 */
[----:B-1----:R-:W-:-:S04]  /*d210*/  SHF.R.S32.HI R9, RZ, 0x1f, R13 ;  /* 0x0000001fff097819 */ /* 0x002fc8000001140d */
[----:B------:R-:W-:-:S04]  /*d220*/  LEA.HI R9, R9, R13, RZ, 0x3 ;  /* 0x0000000d09097211 */ /* 0x000fc800078f18ff */
[----:B------:R-:W-:Y:S02]  /*d230*/  SHF.R.S32.HI R9, RZ, 0x3, R9 ;  /* 0x00000003ff097819 */ /* 0x000fe40000011409 */
[----:B--2---:R-:W-:Y:S02]  /*d240*/  MOV R7, R3 ;  /* 0x0000000300077202 */ /* 0x004fe40000000f00 */
[----:B---3--:R-:W-:Y:S02]  /*d250*/  MOV R8, R2 ;  /* 0x0000000200087202 */ /* 0x008fe40000000f00 */
[----:B------:R-:W-:-:S04]  /*d260*/  MOV R2, c[0x0][0x4e8] ;  /* 0x00013a0000027a02 */ /* 0x000fc80000000f00 */
[----:B------:R-:W-:Y:S01]  /*d270*/  ISETP.NE.AND P0, PT, R2, 0x1, PT ;  /* 0x000000010200780c */ /* 0x000fe20003f05270 */
[----:B------:R-:W-:-:S04]  /*d280*/  IMAD.WIDE.U32 R2, R0, c[0x0][0x3a0], RZ ;  /* 0x0000e80000027a25 */ /* 0x000fc800078e00ff */
[----:B------:R-:W-:Y:S01]  /*d290*/  IMAD R0, R0, c[0x0][0x3a4], R4 ;  /* 0x0000e90000007a24 */ /* 0x000fe200078e0204 */
[----:B----4-:R-:W-:-:S03]  /*d2a0*/  LEA R4, R8, R5, 0x7 ;  /* 0x0000000508047211 */ /* 0x010fc600078e38ff */
[----:B------:R-:W-:-:S04]  /*d2b0*/  IMAD.IADD R3, R3, 0x1, R0 ;  /* 0x0000000103037824 */ /* 0x000fc800078e0200 */
[----:B------:R-:W-:Y:S01]  /*d2c0*/  @P0 IMAD.HI.U32 R6, R4, c[0x0][0x4ec], RZ ;  /* 0x00013b0004060a27 */ /* 0x000fe200078e00ff */
[----:B------:R-:W-:-:S03]  /*d2d0*/  MOV R0, R4 ;  /* 0x0000000400007202 */ /* 0x000fc60000000f00 */
[----:B------:R-:W-:Y:S01]  /*d2e0*/  IMAD.WIDE.U32 R2, R7, c[0x0][0x3e8], R2 ;  /* 0x0000fa0007027a25 */ /* 0x000fe200078e0002 */
[----:B------:R-:W-:-:S03]  /*d2f0*/  @P0 SHF.R.U32.HI R0, RZ, c[0x0][0x4f0], R6 ;  /* 0x00013c00ff000a19 */ /* 0x000fc60000011606 */
[----:B------:R-:W-:Y:S02]  /*d300*/  IMAD R5, R21, c[0x0][0x3f0], RZ ;  /* 0x0000fc0015057a24 */ /* 0x000fe400078e02ff */
[----:B------:R-:W-:Y:S01]  /*d310*/  IMAD R3, R7, c[0x0][0x3ec], R3 ;  /* 0x0000fb0007037a24 */ /* 0x000fe200078e0203 */
[----:B------:R-:W-:Y:S01]  /*d320*/  SHF.R.S32.HI R6, RZ, 0x1f, R0 ;  /* 0x0000001fff067819 */ /* 0x000fe20000011400 */
[----:B------:R-:W-:Y:S01]  /*d330*/  IMAD R7, R12, c[0x0][0x3f4], R5 ;  /* 0x0000fd000c077a24 */ /* 0x000fe200078e0205 */
[----:B------:R-:W-:Y:S01]  /*d340*/  IADD3 R5, -R0, RZ, RZ ;  /* 0x000000ff00057210 */ /* 0x000fe20007ffe1ff */
[----:B------:R-:W-:-:S04]  /*d350*/  IMAD.WIDE.U32 R2, R12, c[0x0][0x3f0], R2 ;  /* 0x0000fc000c027a25 */ /* 0x000fc800078e0002 */
[----:B------:R-:W-:Y:S02]  /*d360*/  IMAD R6, R6, c[0x0][0x3e0], RZ ;  /* 0x0000f80006067a24 */ /* 0x000fe400078e02ff */
[----:B------:R-:W-:Y:S02]  /*d370*/  IMAD.IADD R3, R3, 0x1, R7 ;  /* 0x0000000103037824 */ /* 0x000fe400078e0207 */
        /* <DEDUP_REMOVED lines=9> */
[----:B------:R-:W-:Y:S02]  /*d410*/  IADD3 R4, R3, R4, RZ ;  /* 0x0000000403047210 */ /* 0x000fe40007ffe0ff */
[----:B-----5:R-:W-:Y:S02]  /*d420*/  ISETP.GE.AND P0, PT, R10, c[0x0][0x3c8], PT ;  /* 0x0000f2000a007a0c */ /* 0x020fe40003f06270 */
[----:B------:R-:W-:Y:S02]  /*d430*/  LEA R0, R8, R9, 0x7 ;  /* 0x0000000908007211 */ /* 0x000fe400078e38ff */
[----:B------:R-:W-:Y:S01]  /*d440*/  LEA.HI.X R6, R2, c[0x0][0x384], R4, 0x1, P1 ;  /* 0x0000e10002067a11 */ /* 0x000fe200008f0c04 */
[----:B------:R-:W-:Y:S06]  /*d450*/  BRA.DIV ~URZ, `(.L_x_112) ;  /* 0x000028b27f007947 */ /* 0x000fec000b800000 */
[----:B------:R1:W2:Y:S02]  /*d460*/  SHFL.IDX PT, R8, R6, RZ, 0x181f ;  /* 0x00181fff06087589 */ /* 0x0002a400000e0000 */
.L_x_178:
[----:B------:R-:W-:Y:S05]  /*d470*/  BRA.DIV ~URZ, `(.L_x_113) ;  /* 0x000029027f007947 */ /* 0x000fea000b800000 */
[----:B------:R3:W4:Y:S02]  /*d480*/  SHFL.IDX PT, R2, R7, RZ, 0x181f ;  /* 0x00181fff07027589 */ /* 0x00072400000e0000 */
.L_x_179:
[----:B------:R-:W5:Y:S01]  /*d490*/  LDL.64 R10, [R1+0x18] ;  /* 0x00001800010a7983 */ /* 0x000f620000100a00 */
[----:B------:R-:W-:-:S05]  /*d4a0*/  IMAD R4, R20, c[0x0][0x4e8], RZ ;  /* 0x00013a0014047a24 */ /* 0x000fca00078e02ff */
[----:B------:R-:W-:-:S13]  /*d4b0*/  ISETP.GE.OR P2, PT, R0, R4, P0 ;  /* 0x000000040000720c */ /* 0x000fda0000746670 */
[----:B----45:R-:W-:-:S04]  /*d4c0*/  @!P2 LEA R2, P1, R10, R2, 0x1 ;  /* 0x000000020a02a211 */ /* 0x030fc800078208ff */
[----:B--2---:R-:W-:-:S05]  /*d4d0*/  @!P2 LEA.HI.X R3, R10, R8, R18, 0x1, P1 ;  /* 0x000000080a03a211 */ /* 0x004fca00008f0c12 */
[----:B------:R2:W-:Y:S01]  /*d4e0*/  @!P2 ST.E.128 [R2.64], RZ ;  /* 0x000000ff0200a985 */ /* 0x0005e2000c101d08 */
[----:B------:R-:W-:Y:S05]  /*d4f0*/  BRA.DIV ~URZ, `(.L_x_114) ;  /* 0x000028f27f007947 */ /* 0x000fea000b800000 */
[----:B------:R4:W1:Y:S04]  /*d500*/  SHFL.IDX PT, R8, R6, 0x1, 0x181f ;  /* 0x00381f0006087f89 */ /* 0x00086800000e0000 */
[----:B--2---:R4:W2:Y:S02]  /*d510*/  SHFL.IDX PT, R2, R7, 0x1, 0x181f ;  /* 0x00381f0007027f89 */ /* 0x0048a400000e0000 */
.L_x_180:
[----:B------:R-:W5:Y:S01]  /*d520*/  LDL.64 R10, [R1+0x18] ;  /* 0x00001800010a7983 */ /* 0x000f620000100a00 */
[----:B------:R-:W-:-:S04]  /*d530*/  IADD3 R3, R0, 0x10, RZ ;  /* 0x0000001000037810 */ /* 0x000fc80007ffe0ff */
[----:B------:R-:W-:-:S13]  /*d540*/  ISETP.GE.OR P2, PT, R3, R4, P0 ;  /* 0x000000040300720c */ /* 0x000fda0000746670 */
[----:B--2--5:R-:W-:-:S04]  /*d550*/  @!P2 LEA R2, P1, R10, R2, 0x1 ;  /* 0x000000020a02a211 */ /* 0x024fc800078208ff */
[----:B-1----:R-:W-:-:S05]  /*d560*/  @!P2 LEA.HI.X R3, R10, R8, R18, 0x1, P1 ;  /* 0x000000080a03a211 */ /* 0x002fca00008f0c12 */
[----:B------:R1:W-:Y:S01]  /*d570*/  @!P2 ST.E.128 [R2.64], RZ ;  /* 0x000000ff0200a985 */ /* 0x0003e2000c101d08 */
[----:B------:R-:W-:Y:S05]  /*d580*/  BRA.DIV ~URZ, `(.L_x_115) ;  /* 0x000029327f007947 */ /* 0x000fea000b800000 */
[----:B------:R2:W1:Y:S02]  /*d590*/  SHFL.IDX PT, R8, R6, 0x2, 0x181f ;  /* 0x00581f0006087f89 */ /* 0x00046400000e0000 */
.L_x_181:
[----:B------:R-:W-:Y:S05]  /*d5a0*/  BRA.DIV ~URZ, `(.L_x_116) ;  /* 0x000029827f007947 */ /* 0x000fea000b800000 */
[----:B-1----:R1:W2:Y:S02]  /*d5b0*/  SHFL.IDX PT, R2, R7, 0x2, 0x181f ;  /* 0x00581f0007027f89 */ /* 0x0022a400000e0000 */
.L_x_182:
[----:B------:R-:W5:Y:S01]  /*d5c0*/  LDL.64 R10, [R1+0x18] ;  /* 0x00001800010a7983 */ /* 0x000f620000100a00 */
[----:B------:R-:W-:-:S04]  /*d5d0*/  IADD3 R3, R0, 0x20, RZ ;  /* 0x0000002000037810 */ /* 0x000fc80007ffe0ff */
[----:B------:R-:W-:-:S13]  /*d5e0*/  ISETP.GE.OR P2, PT, R3, R4, P0 ;  /* 0x000000040300720c */ /* 0x000fda0000746670 */
[----:B--2--5:R-:W-:-:S04]  /*d5f0*/  @!P2 LEA R2, P1, R10, R2, 0x1 ;  /* 0x000000020a02a211 */ /* 0x024fc800078208ff */
[----:B------:R-:W-:-:S05]  /*d600*/  @!P2 LEA.HI.X R3, R10, R8, R18, 0x1, P1 ;  /* 0x000000080a03a211 */ /* 0x000fca00008f0c12 */
[----:B------:R2:W-:Y:S01]  /*d610*/  @!P2 ST.E.128 [R2.64], RZ ;  /* 0x000000ff0200a985 */ /* 0x0005e2000c101d08 */
[----:B------:R-:W-:Y:S05]  /*d620*/  BRA.DIV ~URZ, `(.L_x_117) ;  /* 0x000029727f007947 */ /* 0x000fea000b800000 */
[----:B------:R1:W2:Y:S04]  /*d630*/  SHFL.IDX PT, R8, R6, 0x3, 0x181f ;  /* 0x00781f0006087f89 */ /* 0x0002a800000e0000 */
[----:B--2---:R1:W2:Y:S02]  /*d640*/  SHFL.IDX PT, R2, R7, 0x3, 0x181f ;  /* 0x00781f0007027f89 */ /* 0x0042a400000e0000 */
.L_x_183:
[----:B------:R-:W5:Y:S01]  /*d650*/  LDL.64 R10, [R1+0x18] ;  /* 0x00001800010a7983 */ /* 0x000f620000100a00 */
[----:B------:R-:W-:-:S04]  /*d660*/  IADD3 R3, R0, 0x30, RZ ;  /* 0x0000003000037810 */ /* 0x000fc80007ffe0ff */
[----:B------:R-:W-:-:S13]  /*d670*/  ISETP.GE.OR P2, PT, R3, R4, P0 ;  /* 0x000000040300720c */ /* 0x000fda0000746670 */
[----:B--2--5:R-:W-:-:S04]  /*d680*/  @!P2 LEA R2, P1, R10, R2, 0x1 ;  /* 0x000000020a02a211 */ /* 0x024fc800078208ff */
[----:B------:R-:W-:-:S05]  /*d690*/  @!P2 LEA.HI.X R3, R10, R8, R18, 0x1, P1 ;  /* 0x000000080a03a211 */ /* 0x000fca00008f0c12 */
[----:B------:R2:W-:Y:S01]  /*d6a0*/  @!P2 ST.E.128 [R2.64], RZ ;  /* 0x000000ff0200a985 */ /* 0x0005e2000c101d08 */
[----:B------:R-:W-:Y:S05]  /*d6b0*/  BRA.DIV ~URZ, `(.L_x_118) ;  /* 0x000029b27f007947 */ /* 0x000fea000b800000 */
[----:B------:R1:W2:Y:S02]  /*d6c0*/  SHFL.IDX PT, R8, R6, 0x4, 0x181f ;  /* 0x00981f0006087f89 */ /* 0x0002a400000e0000 */
.L_x_184:
[----:B------:R-:W-:Y:S05]  /*d6d0*/  BRA.DIV ~URZ, `(.L_x_119) ;  /* 0x00002a027f007947 */ /* 0x000fea000b800000 */
[----:B--2---:R2:W1:Y:S02]  /*d6e0*/  SHFL.IDX PT, R2, R7, 0x4, 0x181f ;  /* 0x00981f0007027f89 */ /* 0x00446400000e0000 */
.L_x_185:
[----:B------:R-:W5:Y:S01]  /*d6f0*/  LDL.64 R10, [R1+0x18] ;  /* 0x00001800010a7983 */ /* 0x000f620000100a00 */
[----:B------:R-:W-:-:S04]  /*d700*/  IADD3 R3, R0, 0x40, RZ ;  /* 0x0000004000037810 */ /* 0x000fc80007ffe0ff */
[----:B------:R-:W-:-:S13]  /*d710*/  ISETP.GE.OR P2, PT, R3, R4, P0 ;  /* 0x000000040300720c */ /* 0x000fda0000746670 */
[----:B-1---5:R-:W-:-:S04]  /*d720*/  @!P2 LEA R2, P1, R10, R2, 0x1 ;  /* 0x000000020a02a211 */ /* 0x022fc800078208ff */
[----:B------:R-:W-:-:S05]  /*d730*/  @!P2 LEA.HI.X R3, R10, R8, R18, 0x1, P1 ;  /* 0x000000080a03a211 */ /* 0x000fca00008f0c12 */
[----:B------:R1:W-:Y:S01]  /*d740*/  @!P2 ST.E.128 [R2.64], RZ ;  /* 0x000000ff0200a985 */ /* 0x0003e2000c101d08 */
[----:B------:R-:W-:Y:S05]  /*d750*/  BRA.DIV ~URZ, `(.L_x_120) ;  /* 0x000029f27f007947 */ /* 0x000fea000b800000 */
[----:B------:R1:W2:Y:S04]  /*d760*/  SHFL.IDX PT, R8, R6, 0x5, 0x181f ;  /* 0x00b81f0006087f89 */ /* 0x0002a800000e0000 */
[----:B-1----:R1:W3:Y:S02]  /*d770*/  SHFL.IDX PT, R2, R7, 0x5, 0x181f ;  /* 0x00b81f0007027f89 */ /* 0x0022e400000e0000 */
.L_x_186:
[----:B------:R-:W5:Y:S01]  /*d780*/  LDL.64 R10, [R1+0x18] ;  /* 0x00001800010a7983 */ /* 0x000f620000100a00 */
[----:B------:R-:W-:-:S04]  /*d790*/  IADD3 R3, R0, 0x50, RZ ;  /* 0x0000005000037810 */ /* 0x000fc80007ffe0ff */
[----:B------:R-:W-:-:S13]  /*d7a0*/  ISETP.GE.OR P2, PT, R3, R4, P0 ;  /* 0x000000040300720c */ /* 0x000fda0000746670 */
[----:B---3-5:R-:W-:-:S04]  /*d7b0*/  @!P2 LEA R2, P1, R10, R2, 0x1 ;  /* 0x000000020a02a211 */ /* 0x028fc800078208ff */
[----:B--2---:R-:W-:-:S05]  /*d7c0*/  @!P2 LEA.HI.X R3, R10, R8, R18, 0x1, P1 ;  /* 0x000000080a03a211 */ /* 0x004fca00008f0c12 */
[----:B------:R2:W-:Y:S01]  /*d7d0*/  @!P2 ST.E.128 [R2.64], RZ ;  /* 0x000000ff0200a985 */ /* 0x0005e2000c101d08 */
[----:B------:R-:W-:Y:S05]  /*d7e0*/  BRA.DIV ~URZ, `(.L_x_121) ;  /* 0x00002a327f007947 */ /* 0x000fea000b800000 */
[----:B------:R3:W1:Y:S02]  /*d7f0*/  SHFL.IDX PT, R8, R6, 0x6, 0x181f ;  /* 0x00d81f0006087f89 */ /* 0x00066400000e0000 */
.L_x_187:
[----:B------:R-:W-:Y:S05]  /*d800*/  BRA.DIV ~URZ, `(.L_x_122) ;  /* 0x00002a827f007947 */ /* 0x000fea000b800000 */
[----:B--2---:R2:W3:Y:S02]  /*d810*/  SHFL.IDX PT, R2, R7, 0x6, 0x181f ;  /* 0x00d81f0007027f89 */ /* 0x0044e400000e0000 */
.L_x_188:
[----:B------:R-:W5:Y:S01]  /*d820*/  LDL.64 R10, [R1+0x18] ;  /* 0x00001800010a7983 */ /* 0x000f620000100a00 */
[----:B------:R-:W-:-:S04]  /*d830*/  IADD3 R3, R0, 0x60, RZ ;  /* 0x0000006000037810 */ /* 0x000fc80007ffe0ff */
[----:B------:R-:W-:-:S13]  /*d840*/  ISETP.GE.OR P2, PT, R3, R4, P0 ;  /* 0x000000040300720c */ /* 0x000fda0000746670 */
[----:B---3-5:R-:W-:-:S04]  /*d850*/  @!P2 LEA R2, P1, R10, R2, 0x1 ;  /* 0x000000020a02a211 */ /* 0x028fc800078208ff */
[----:B-1----:R-:W-:-:S05]  /*d860*/  @!P2 LEA.HI.X R3, R10, R8, R18, 0x1, P1 ;  /* 0x000000080a03a211 */ /* 0x002fca00008f0c12 */
[----:B------:R1:W-:Y:S01]  /*d870*/  @!P2 ST.E.128 [R2.64], RZ ;  /* 0x000000ff0200a985 */ /* 0x0003e2000c101d08 */
[----:B------:R-:W-:Y:S05]  /*d880*/  BRA.DIV ~URZ, `(.L_x_123) ;  /* 0x00002a727f007947 */ /* 0x000fea000b800000 */
[----:B----4-:R-:W3:Y:S04]  /*d890*/  SHFL.IDX PT, R6, R6, 0x7, 0x181f ;  /* 0x00f81f0006067f89 */ /* 0x010ee800000e0000 */
[----:B-1----:R1:W4:Y:S02]  /*d8a0*/  SHFL.IDX PT, R2, R7, 0x7, 0x181f ;  /* 0x00f81f0007027f89 */ /* 0x00232400000e0000 */
.L_x_189:
[----:B------:R-:W5:Y:S01]  /*d8b0*/  LDL.64 R8, [R1+0x18] ;  /* 0x0000180001087983 */ /* 0x000f620000100a00 */
[----:B------:R-:W-:-:S04]  /*d8c0*/  IADD3 R0, R0, 0x70, RZ ;  /* 0x0000007000007810 */ /* 0x000fc80007ffe0ff */
[----:B------:R-:W-:-:S13]  /*d8d0*/  ISETP.GE.OR P1, PT, R0, R4, P0 ;  /* 0x000000040000720c */ /* 0x000fda0000726670 */
[----:B----45:R-:W-:-:S04]  /*d8e0*/  @!P1 LEA R2, P0, R8, R2, 0x1 ;  /* 0x0000000208029211 */ /* 0x030fc800078008ff */
[----:B---3--:R-:W-:-:S05]  /*d8f0*/  @!P1 LEA.HI.X R3, R8, R6, R18, 0x1, P0 ;  /* 0x0000000608039211 */ /* 0x008fca00000f0c12 */
[----:B------:R3:W-:Y:S04]  /*d900*/  @!P1 ST.E.128 [R2.64], RZ ;  /* 0x000000ff02009985 */ /* 0x0007e8000c101d08 */
.L_x_96:
[----:B------:R-:W-:Y:S05]  /*d910*/  BSYNC B1 ;  /* 0x0000000000017941 */ /* 0x000fea0003800000 */
.L_x_80:
[----:B------:R-:W5:Y:S02]  /*d920*/  LDL R0, [R1+0x80] ;  /* 0x0000800001007983 */ /* 0x000f640000100800 */
[----:B-----5:R-:W-:-:S13]  /*d930*/  ISETP.NE.AND P0, PT, R0, RZ, PT ;  /* 0x000000ff0000720c */ /* 0x020fda0003f05270 */
[----:B------:R-:W-:Y:S01]  /*d940*/  @P0 WARPSYNC 0xffffffff ;  /* 0xffffffff00000948 */ /* 0x000fe20003800000 */
[----:B------:R-:W-:Y:S06]  /*d950*/  @P0 BAR.SYNC.DEFER_BLOCKING 0x5, 0x80 ;  /* 0x0142000000000b1d */ /* 0x000fec0000010000 */
[----:B-123--:R-:W1:Y:S04]  /*d960*/  @P0 LDS.128 R4, [0x9100] ;  /* 0x00910000ff040984 */ /* 0x00ee680000000c00 */
[----:B-1----:R1:W-:Y:S04]  /*d970*/  @P0 STL.64 [R1+0x20], R4 ;  /* 0x0000200401000387 */ /* 0x0023e80000100a00 */
[----:B------:R1:W-:Y:S04]  /*d980*/  @P0 STL.64 [R1+0x28], R6 ;  /* 0x0000280601000387 */ /* 0x0003e80000100a00 */
[----:B------:R-:W-:Y:S06]  /*d990*/  @P0 BAR.ARV 0x4, 0x80 ;  /* 0x0102000000000b1d */ /* 0x000fec0000002000 */
[----:B------:R-:W-:Y:S05]  /*d9a0*/  @P0 BRA `(.L_x_124) ;  /* 0x00000ba000000947 */ /* 0x000fea0003800000 */
[----:B------:R-:W2:Y:S01]  /*d9b0*/  S2R R0, SR_TID.X ;  /* 0x0000000000007919 */ /* 0x000ea20000002100 */
[----:B-1----:R-:W-:Y:S01]  /*d9c0*/  IMAD.MOV.U32 R7, RZ, RZ, RZ ;  /* 0x000000ffff077224 */ /* 0x002fe200078e00ff */
[----:B--2---:R-:W-:-:S04]  /*d9d0*/  LOP3.LUT R14, R0, 0x1f, RZ, 0xc0, !PT ;  /* 0x0000001f000e7812 */ /* 0x004fc800078ec0ff */
[----:B------:R-:W-:Y:S01]  /*d9e0*/  ISETP.NE.AND P5, PT, R14, 0x1f, PT ;  /* 0x0000001f0e00780c */ /* 0x000fe20003fa5270 */
[----:B------:R-:W-:Y:S10]  /*d9f0*/  BRA.DIV ~URZ, `(.L_x_125) ;  /* 0x000029d27f007947 */ /* 0x000ff4000b800000 */
[----:B------:R1:W2:Y:S02]  /*da00*/  SHFL.IDX PT, R10, R70, RZ, 0x1f ;  /* 0x00001fff460a7589 */ /* 0x0002a400000e0000 */
.L_x_190:
[----:B------:R-:W-:Y:S05]  /*da10*/  BRA.DIV ~URZ, `(.L_x_126) ;  /* 0x00002a227f007947 */ /* 0x000fea000b800000 */
[----:B------:R3:W1:Y:S02]  /*da20*/  SHFL.IDX PT, R8, R70, 0x1, 0x1f ;  /* 0x00201f0046087f89 */ /* 0x00066400000e0000 */
.L_x_191:
[----:B------:R-:W5:Y:S01]  /*da30*/  LDL R0, [R1+0x2c] ;  /* 0x00002c0001007983 */ /* 0x000f620000100800 */
[----:B------:R-:W-:Y:S02]  /*da40*/  IMAD.MOV.U32 R6, RZ, RZ, RZ ;  /* 0x000000ffff067224 */ /* 0x000fe400078e00ff */
[----:B-----5:R-:W-:-:S05]  /*da50*/  IMAD.IADD R0, R0, 0x1, R14 ;  /* 0x0000000100007824 */ /* 0x020fca00078e020e */
[----:B------:R-:W-:-:S13]  /*da60*/  ISETP.GE.OR P0, PT, R0, c[0x0][0x53c], !P5 ;  /* 0x00014f0000007a0c */ /* 0x000fda0006f06670 */
[----:B----4-:R-:W-:Y:S01]  /*da70*/  @!P0 IMAD.MOV.U32 R2, RZ, RZ, 0x4 ;  /* 0x00000004ff028424 */ /* 0x010fe200078e00ff */
[----:B------:R-:W-:-:S03]  /*da80*/  @!P0 MOV R3, 0x4 ;  /* 0x0000000400038802 */ /* 0x000fc60000000f00 */
[----:B------:R-:W-:-:S04]  /*da90*/  @!P0 IMAD.WIDE R4, R0, R2, c[0x0][0x580] ;  /* 0x0001600000048625 */ /* 0x000fc800078e0202 */
[----:B------:R-:W-:Y:S01]  /*daa0*/  @!P0 IMAD.WIDE R2, R0, R3, c[0x0][0x578] ;  /* 0x00015e0000028625 */ /* 0x000fe200078e0203 */
[----:B------:R-:W4:Y:S04]  /*dab0*/  @!P0 LDG.E R6, [R4.64] ;  /* 0x0000000804068981 */ /* 0x000f28000c1e1900 */
[----:B------:R-:W4:Y:S01]  /*dac0*/  @!P0 LDG.E R7, [R2.64] ;  /* 0x0000000802078981 */ /* 0x000f22000c1e1900 */
[C---:B------:R-:W-:Y:S02]  /*dad0*/  ISETP.GE.U32.AND P4, PT, R14.reuse, 0x10, PT ;  /* 0x000000100e00780c */ /* 0x040fe40003f86070 */
[C---:B------:R-:W-:Y:S02]  /*dae0*/  ISETP.GE.U32.AND P3, PT, R14.reuse, 0x8, PT ;  /* 0x000000080e00780c */ /* 0x040fe40003f66070 */
[----:B------:R-:W-:-:S02]  /*daf0*/  ISETP.GE.U32.AND P2, PT, R14, 0x4, PT ;  /* 0x000000040e00780c */ /* 0x000fc40003f46070 */
[C---:B------:R-:W-:Y:S02]  /*db00*/  ISETP.GE.U32.AND P1, PT, R14.reuse, 0x2, PT ;  /* 0x000000020e00780c */ /* 0x040fe40003f26070 */
[----:B------:R-:W-:Y:S02]  /*db10*/  ISETP.NE.AND P0, PT, R14, RZ, PT ;  /* 0x000000ff0e00720c */ /* 0x000fe40003f05270 */
[----:B------:R-:W-:Y:S01]  /*db20*/  MOV R13, RZ ;  /* 0x000000ff000d7202 */ /* 0x000fe20000000f00 */
[----:B----4-:R-:W-:Y:S01]  /*db30*/  IMAD R0, R7, R6, RZ ;  /* 0x0000000607007224 */ /* 0x010fe200078e02ff */
[----:B------:R-:W-:Y:S07]  /*db40*/  BRA.DIV ~URZ, `(.L_x_127) ;  /* 0x000029627f007947 */ /* 0x000fee000b800000 */
[----:B------:R4:W3:Y:S02]  /*db50*/  SHFL.UP PT, R4, R0, 0x1, RZ ;  /* 0x0420000000047989 */ /* 0x0008e400000e00ff */
.L_x_192:
[----:B---3--:R-:W-:-:S04]  /*db60*/  SEL R4, R4, RZ, P0 ;  /* 0x000000ff04047207 */ /* 0x008fc80000000000 */
[----:B----4-:R-:W-:Y:S01]  /*db70*/  IADD3 R0, R0, R4, RZ ;  /* 0x0000000400007210 */ /* 0x010fe20007ffe0ff */
[----:B------:R-:W-:Y:S05]  /*db80*/  BRA.DIV ~URZ, `(.L_x_128) ;  /* 0x000029627f007947 */ /* 0x000fea000b800000 */
[----:B------:R-:W3:Y:S02]  /*db90*/  SHFL.UP PT, R2, R0, 0x2, RZ ;  /* 0x0440000000027989 */ /* 0x000ee400000e00ff */
[----:B---3--:R-:W-:-:S05]  /*dba0*/  SEL R2, R2, RZ, P1 ;  /* 0x000000ff02027207 */ /* 0x008fca0000800000 */
[----:B------:R-:W-:-:S05]  /*dbb0*/  IMAD.IADD R4, R0, 0x1, R2 ;  /* 0x0000000100047824 */ /* 0x000fca00078e0202 */
        /* <DEDUP_REMOVED lines=9> */
[----:B------:R3:W4:Y:S02]  /*dc50*/  SHFL.IDX PT, R0, R4, 0x1f, 0x1f ;  /* 0x03e01f0004007f89 */ /* 0x00072400000e0000 */
.L_x_193:
[----:B----4-:R-:W-:Y:S01]  /*dc60*/  IMAD R0, R0, c[0x0][0x538], RZ ;  /* 0x00014e0000007a24 */ /* 0x010fe200078e02ff */
[----:B------:R-:W-:Y:S04]  /*dc70*/  BSSY B1, `(.L_x_129) ;  /* 0x0000084000017945 */ /* 0x000fe80003800000 */
[----:B-1----:R-:W-:-:S04]  /*dc80*/  IADD3 R8, R0, R8, RZ ;  /* 0x0000000800087210 */ /* 0x002fc80007ffe0ff */
[----:B--2---:R-:W-:-:S13]  /*dc90*/  ISETP.GT.AND P6, PT, R8, R10, PT ;  /* 0x0000000a0800720c */ /* 0x004fda0003fc4270 */
[----:B------:R-:W-:Y:S05]  /*dca0*/  @P6 BRA `(.L_x_130) ;  /* 0x0000025000006947 */ /* 0x000fea0003800000 */
.L_x_134:
[----:B------:R-:W2:Y:S02]  /*dcb0*/  LDL.LU R0, [R1+0x2c] ;  /* 0x00002c0001007983 */ /* 0x000ea40000300800 */
[----:B--2---:R-:W-:-:S04]  /*dcc0*/  IADD3 R0, R0, 0x1f, RZ ;  /* 0x0000001f00007810 */ /* 0x004fc80007ffe0ff */
[----:B------:R-:W-:-:S13]  /*dcd0*/  ISETP.GE.AND P6, PT, R0, c[0x0][0x53c], PT ;  /* 0x00014f0000007a0c */ /* 0x000fda0003fc6270 */
[----:B------:R-:W-:Y:S05]  /*dce0*/  @P6 BRA `(.L_x_131) ;  /* 0x0000077000006947 */ /* 0x000fea0003800000 */
[----:B------:R1:W-:Y:S01]  /*dcf0*/  STL [R1+0x2c], R0 ;  /* 0x00002c0001007387 */ /* 0x0003e20000100800 */
[----:B------:R-:W-:Y:S01]  /*dd00*/  CS2R R6, SRZ ;  /* 0x0000000000067805 */ /* 0x000fe2000001ff00 */
[----:B-1----:R-:W-:-:S04]  /*dd10*/  IADD3 R0, R0, R14, RZ ;  /* 0x0000000e00007210 */ /* 0x002fc80007ffe0ff */
[----:B------:R-:W-:-:S13]  /*dd20*/  ISETP.GE.OR P6, PT, R0, c[0x0][0x53c], !P5 ;  /* 0x00014f0000007a0c */ /* 0x000fda0006fc6670 */
[----:B------:R-:W-:Y:S02]  /*dd30*/  @!P6 MOV R2, 0x4 ;  /* 0x000000040002e802 */ /* 0x000fe40000000f00 */
[----:B------:R-:W-:-:S03]  /*dd40*/  @!P6 MOV R3, 0x4 ;  /* 0x000000040003e802 */ /* 0x000fc60000000f00 */
[----:B---3--:R-:W-:-:S04]  /*dd50*/  @!P6 IMAD.WIDE R4, R0, R2, c[0x0][0x580] ;  /* 0x000160000004e625 */ /* 0x008fc800078e0202 */
[----:B------:R-:W-:Y:S01]  /*dd60*/  @!P6 IMAD.WIDE R2, R0, R3, c[0x0][0x578] ;  /* 0x00015e000002e625 */ /* 0x000fe200078e0203 */
[----:B------:R-:W2:Y:S04]  /*dd70*/  @!P6 LDG.E R6, [R4.64] ;  /* 0x000000080406e981 */ /* 0x000ea8000c1e1900 */
[----:B------:R-:W2:Y:S02]  /*dd80*/  @!P6 LDG.E R7, [R2.64] ;  /* 0x000000080207e981 */ /* 0x000ea4000c1e1900 */
[----:B--2---:R-:W-:Y:S01]  /*dd90*/  IMAD R0, R7, R6, RZ ;  /* 0x0000000607007224 */ /* 0x004fe200078e02ff */
[----:B------:R-:W-:Y:S05]  /*dda0*/  BRA.DIV ~URZ, `(.L_x_132) ;  /* 0x000028f27f007947 */ /* 0x000fea000b800000 */
[----:B------:R1:W2:Y:S02]  /*ddb0*/  SHFL.UP PT, R2, R0, 0x1, RZ ;  /* 0x0420000000027989 */ /* 0x0002a400000e00ff */
.L_x_194:
        /* <DEDUP_REMOVED lines=16> */
.L_x_195:
[----:B--2---:R-:W-:-:S05]  /*dec0*/  IMAD R0, R0, c[0x0][0x538], RZ ;  /* 0x00014e0000007a24 */ /* 0x004fca00078e02ff */
[----:B------:R-:W-:-:S04]  /*ded0*/  IADD3 R8, R0, R8, RZ ;  /* 0x0000000800087210 */ /* 0x000fc80007ffe0ff */
[----:B------:R-:W-:-:S13]  /*dee0*/  ISETP.GT.AND P6, PT, R8, R10, PT ;  /* 0x0000000a0800720c */ /* 0x000fda0003fc4270 */
[----:B-1----:R-:W-:Y:S05]  /*def0*/  @!P6 BRA `(.L_x_134) ;  /* 0xfffffdb00000e947 */ /* 0x002fea000383ffff */
.L_x_130:
[----:B------:R-:W-:-:S05]  /*df00*/  IADD3 R12, -R0, R8, RZ ;  /* 0x00000008000c7210 */ /* 0x000fca0007ffe1ff */
[----:B------:R-:W-:-:S05]  /*df10*/  IMAD R0, R4, c[0x0][0x538], R12 ;  /* 0x00014e0004007a24 */ /* 0x000fca00078e020c */
[----:B------:R-:W-:Y:S01]  /*df20*/  ISETP.GT.AND P0, PT, R0, R10, PT ;  /* 0x0000000a0000720c */ /* 0x000fe20003f04270 */
[----:B------:R-:W-:-:S12]  /*df30*/  BRA.DIV ~URZ, `(.L_x_135) ;  /* 0x000029627f007947 */ /* 0x000fd8000b800000 */
[----:B------:R-:W-:-:S04]  /*df40*/  VOTE.ANY R0, PT, !P0 ;  /* 0x0000000000007806 */ /* 0x000fc800040e0100 */
.L_x_196:
[----:B------:R1:W2:Y:S01]  /*df50*/  POPC R11, R0 ;  /* 0x00000000000b7309 */ /* 0x0002a20000000000 */
[----:B------:R-:W-:Y:S05]  /*df60*/  BRA.DIV ~URZ, `(.L_x_136) ;  /* 0x000029727f007947 */ /* 0x000fea000b800000 */
[----:B--2---:R2:W4:Y:S04]  /*df70*/  SHFL.IDX PT, R8, R6, R11, 0x1f ;  /* 0x00001f0b06087589 */ /* 0x00452800000e0000 */
[----:B------:R2:W1:Y:S02]  /*df80*/  SHFL.IDX PT, R7, R7, R11, 0x1f ;  /* 0x00001f0b07077589 */ /* 0x00046400000e0000 */
.L_x_197:
[----:B------:R-:W-:Y:S01]  /*df90*/  ISETP.NE.AND P0, PT, R0, RZ, PT ;  /* 0x000000ff0000720c */ /* 0x000fe20003f05270 */
[----:B------:R-:W-:-:S12]  /*dfa0*/  BSSY B0, `(.L_x_137) ;  /* 0x0000005000007945 */ /* 0x000fd80003800000 */
[----:B------:R-:W-:Y:S05]  /*dfb0*/  @!P0 BRA `(.L_x_138) ;  /* 0x0000003000008947 */ /* 0x000fea0003800000 */
[----:B------:R-:W-:Y:S01]  /*dfc0*/  IADD3 R5, R11, -0x1, RZ ;  /* 0xffffffff0b057810 */ /* 0x000fe20007ffe0ff */
[----:B------:R-:W-:Y:S05]  /*dfd0*/  BRA.DIV ~URZ, `(.L_x_139) ;  /* 0x000029d27f007947 */ /* 0x000fea000b800000 */
[----:B------:R2:W3:Y:S02]  /*dfe0*/  SHFL.IDX PT, R13, R4, R5, 0x1f ;  /* 0x00001f05040d7589 */ /* 0x0004e400000e0000 */
.L_x_138:
[----:B------:R-:W-:Y:S05]  /*dff0*/  BSYNC B0 ;  /* 0x0000000000007941 */ /* 0x000fea0003800000 */
.L_x_137:
[----:B--23--:R-:W-:Y:S01]  /*e000*/  IMAD R6, R13, c[0x0][0x538], R12 ;  /* 0x00014e000d067a24 */ /* 0x00cfe200078e020c */
[----:B----4-:R-:W-:Y:S02]  /*e010*/  IABS R2, R8 ;  /* 0x0000000800027213 */ /* 0x010fe40000000000 */
[----:B-1----:R-:W-:Y:S01]  /*e020*/  IABS R3, R7 ;  /* 0x0000000700037213 */ /* 0x002fe20000000000 */
[----:B------:R-:W-:Y:S01]  /*e030*/  IMAD.IADD R9, R10, 0x1, -R6 ;  /* 0x000000010a097824 */ /* 0x000fe200078e0a06 */
[----:B------:R1:W-:Y:S01]  /*e040*/  STL [R1+0x20], R6 ;  /* 0x0000200601007387 */ /* 0x0003e20000100800 */
[----:B------:R-:W2:Y:S03]  /*e050*/  I2F.RP R4, R2 ;  /* 0x0000000200047306 */ /* 0x000ea60000209400 */
[----:B------:R-:W3:Y:S05]  /*e060*/  LDL.LU R13, [R1+0x2c] ;  /* 0x00002c00010d7983 */ /* 0x000eea0000300800 */
[----:B--2---:R-:W2:Y:S02]  /*e070*/  MUFU.RCP R4, R4 ;  /* 0x0000000400047308 */ /* 0x004ea40000001000 */
[----:B--2---:R-:W-:-:S06]  /*e080*/  IADD3 R4, R4, 0xffffffe, RZ ;  /* 0x0ffffffe04047810 */ /* 0x004fcc0007ffe0ff */
[----:B------:R-:W2:Y:S01]  /*e090*/  F2I.FTZ.U32.TRUNC.NTZ R5, R4 ;  /* 0x0000000400057305 */ /* 0x000ea2000021f000 */
[----:B-1----:R-:W-:Y:S02]  /*e0a0*/  MOV R6, R3 ;  /* 0x0000000300067202 */ /* 0x002fe40000000f00 */
[----:B------:R-:W-:Y:S01]  /*e0b0*/  IABS R10, R9 ;  /* 0x00000009000a7213 */ /* 0x000fe20000000000 */
[----:B--2---:R-:W-:-:S04]  /*e0c0*/  IMAD.MOV R0, RZ, RZ, -R5 ;  /* 0x000000ffff007224 */ /* 0x004fc800078e0a05 */
[----:B------:R-:W-:Y:S01]  /*e0d0*/  IMAD.MOV.U32 R4, RZ, RZ, R0 ;  /* 0x000000ffff047224 */ /* 0x000fe200078e0000 */
[----:B------:R-:W-:-:S03]  /*e0e0*/  IABS R0, R8 ;  /* 0x0000000800007213 */ /* 0x000fc60000000000 */
[----:B------:R-:W-:Y:S02]  /*e0f0*/  IMAD R3, R4, R2, RZ ;  /* 0x0000000204037224 */ /* 0x000fe400078e02ff */
[----:B------:R-:W-:Y:S01]  /*e100*/  IMAD.MOV.U32 R4, RZ, RZ, RZ ;  /* 0x000000ffff047224 */ /* 0x000fe200078e00ff */
[----:B------:R-:W1:Y:S01]  /*e110*/  I2F.RP R12, R6 ;  /* 0x00000006000c7306 */ /* 0x000e620000209400 */
[----:B------:R-:W-:Y:S02]  /*e120*/  IMAD.MOV R0, RZ, RZ, -R0 ;  /* 0x000000ffff007224 */ /* 0x000fe400078e0a00 */
[----:B------:R-:W-:-:S04]  /*e130*/  IMAD.HI.U32 R5, R5, R3, R4 ;  /* 0x0000000305057227 */ /* 0x000fc800078e0004 */
[----:B------:R-:W-:Y:S01]  /*e140*/  IMAD.MOV.U32 R3, RZ, RZ, R10 ;  /* 0x000000ffff037224 */ /* 0x000fe200078e000a */
[----:B------:R-:W-:-:S03]  /*e150*/  MOV R4, R0 ;  /* 0x0000000000047202 */ /* 0x000fc60000000f00 */
[----:B------:R-:W-:-:S04]  /*e160*/  IMAD.HI.U32 R0, R5, R3, RZ ;  /* 0x0000000305007227 */ /* 0x000fc800078e00ff */
[----:B------:R-:W-:Y:S02]  /*e170*/  IMAD R3, R0, R4, R3 ;  /* 0x0000000400037224 */ /* 0x000fe400078e0203 */
[----:B-1----:R-:W1:Y:S03]  /*e180*/  MUFU.RCP R4, R12 ;  /* 0x0000000c00047308 */ /* 0x002e660000001000 */
[----:B------:R-:W-:-:S13]  /*e190*/  ISETP.GT.U32.AND P1, PT, R2, R3, PT ;  /* 0x000000030200720c */ /* 0x000fda0003f24070 */
[----:B------:R-:W-:Y:S01]  /*e1a0*/  @!P1 IMAD.IADD R3, R3, 0x1, -R2 ;  /* 0x0000000103039824 */ /* 0x000fe200078e0a02 */
[----:B-1----:R-:W-:-:S04]  /*e1b0*/  IADD3 R4, R4, 0xffffffe, RZ ;  /* 0x0ffffffe04047810 */ /* 0x002fc80007ffe0ff */
[----:B------:R-:W-:Y:S02]  /*e1c0*/  ISETP.GE.U32.AND P2, PT, R3, R2, PT ;  /* 0x000000020300720c */ /* 0x000fe40003f46070 */
[----:B------:R-:W1:Y:S01]  /*e1d0*/  F2I.FTZ.U32.TRUNC.NTZ R3, R4 ;  /* 0x0000000400037305 */ /* 0x000e62000021f000 */
[----:B------:R-:W-:Y:S02]  /*e1e0*/  LOP3.LUT R2, R9, R8, RZ, 0x3c, !PT ;  /* 0x0000000809027212 */ /* 0x000fe400078e3cff */
[----:B------:R-:W-:Y:S02]  /*e1f0*/  @!P1 IADD3 R0, R0, 0x1, RZ ;  /* 0x0000000100009810 */ /* 0x000fe40007ffe0ff */
[----:B------:R-:W-:Y:S02]  /*e200*/  ISETP.GE.AND P0, PT, R2, RZ, PT ;  /* 0x000000ff0200720c */ /* 0x000fe40003f06270 */
[----:B------:R-:W-:-:S04]  /*e210*/  ISETP.NE.AND P1, PT, R8, RZ, PT ;  /* 0x000000ff0800720c */ /* 0x000fc80003f25270 */
[----:B------:R-:W-:Y:S01]  /*e220*/  @P2 IADD3 R0, R0, 0x1, RZ ;  /* 0x0000000100002810 */ /* 0x000fe20007ffe0ff */
[----:B-1----:R-:W-:-:S06]  /*e230*/  IMAD.MOV R2, RZ, RZ, -R3 ;  /* 0x000000ffff027224 */ /* 0x002fcc00078e0a03 */
[----:B------:R-:W-:Y:S01]  /*e240*/  @!P0 IMAD.MOV R0, RZ, RZ, -R0 ;  /* 0x000000ffff008224 */ /* 0x000fe200078e0a00 */
[----:B------:R-:W-:Y:S02]  /*e250*/  MOV R4, R2 ;  /* 0x0000000200047202 */ /* 0x000fe40000000f00 */
[----:B------:R-:W-:Y:S02]  /*e260*/  IABS R2, R7 ;  /* 0x0000000700027213 */ /* 0x000fe40000000000 */
[----:B------:R-:W-:Y:S01]  /*e270*/  @!P1 LOP3.LUT R0, RZ, R8, RZ, 0x33, !PT ;  /* 0x00000008ff009212 */ /* 0x000fe200078e33ff */
[----:B------:R-:W-:Y:S02]  /*e280*/  IMAD R4, R4, R6, RZ ;  /* 0x0000000604047224 */ /* 0x000fe400078e02ff */
[----:B------:R-:W-:Y:S01]  /*e290*/  IMAD.MOV R5, RZ, RZ, -R2 ;  /* 0x000000ffff057224 */ /* 0x000fe200078e0a02 */
[----:B------:R-:W-:Y:S01]  /*e2a0*/  IABS R10, R0 ;  /* 0x00000000000a7213 */ /* 0x000fe20000000000 */
[----:B------:R-:W-:-:S04]  /*e2b0*/  IMAD.MOV.U32 R2, RZ, RZ, RZ ;  /* 0x000000ffff027224 */ /* 0x000fc800078e00ff */
[----:B------:R-:W-:Y:S01]  /*e2c0*/  IMAD.HI.U32 R2, R3, R4, R2 ;  /* 0x0000000403027227 */ /* 0x000fe200078e0002 */
[----:B------:R-:W-:-:S03]  /*e2d0*/  MOV R4, R5 ;  /* 0x0000000500047202 */ /* 0x000fc60000000f00 */
[----:B------:R-:W-:-:S04]  /*e2e0*/  IMAD.MOV.U32 R3, RZ, RZ, R10 ;  /* 0x000000ffff037224 */ /* 0x000fc800078e000a */
[----:B------:R-:W-:-:S04]  /*e2f0*/  IMAD.HI.U32 R2, R2, R3, RZ ;  /* 0x0000000302027227 */ /* 0x000fc800078e00ff */
[----:B------:R-:W-:-:S05]  /*e300*/  IMAD R3, R2, R4, R3 ;  /* 0x0000000402037224 */ /* 0x000fca00078e0203 */
[----:B------:R-:W-:-:S13]  /*e310*/  ISETP.GT.U32.AND P1, PT, R6, R3, PT ;  /* 0x000000030600720c */ /* 0x000fda0003f24070 */
[----:B------:R-:W-:-:S05]  /*e320*/  @!P1 IMAD.IADD R3, R3, 0x1, -R6 ;  /* 0x0000000103039824 */ /* 0x000fca00078e0a06 */
[----:B------:R-:W-:Y:S02]  /*e330*/  ISETP.GE.U32.AND P2, PT, R3, R6, PT ;  /* 0x000000060300720c */ /* 0x000fe40003f46070 */
[----:B------:R-:W-:Y:S02]  /*e340*/  LOP3.LUT R3, R0, R7, RZ, 0x3c, !PT ;  /* 0x0000000700037212 */ /* 0x000fe400078e3cff */
[----:B------:R-:W-:Y:S02]  /*e350*/  @!P1 IADD3 R2, R2, 0x1, RZ ;  /* 0x0000000102029810 */ /* 0x000fe40007ffe0ff */
[----:B------:R-:W-:Y:S02]  /*e360*/  ISETP.GE.AND P0, PT, R3, RZ, PT ;  /* 0x000000ff0300720c */ /* 0x000fe40003f06270 */
[----:B------:R-:W-:-:S05]  /*e370*/  ISETP.NE.AND P1, PT, R7, RZ, PT ;  /* 0x000000ff0700720c */ /* 0x000fca0003f25270 */
[----:B------:R-:W-:-:S06]  /*e380*/  @P2 IADD3 R2, R2, 0x1, RZ ;  /* 0x0000000102022810 */ /* 0x000fcc0007ffe0ff */
[----:B------:R-:W-:Y:S02]  /*e390*/  @!P0 IMAD.MOV R2, RZ, RZ, -R2 ;  /* 0x000000ffff028224 */ /* 0x000fe400078e0a02 */
[----:B------:R-:W-:-:S04]  /*e3a0*/  @!P1 LOP3.LUT R2, RZ, R7, RZ, 0x33, !PT ;  /* 0x00000007ff029212 */ /* 0x000fc800078e33ff */
[----:B------:R-:W-:Y:S01]  /*e3b0*/  IADD3 R3, -R2, RZ, RZ ;  /* 0x000000ff02037210 */ /* 0x000fe20007ffe1ff */
[----:B------:R-:W-:Y:S02]  /*e3c0*/  IMAD R4, R0, R8, RZ ;  /* 0x0000000800047224 */ /* 0x000fe400078e02ff */
[C---:B------:R-:W-:Y:S02]  /*e3d0*/  IMAD R2, R7.reuse, 0x1000000, R2 ;  /* 0x0100000007027824 */ /* 0x040fe400078e0202 */
[----:B------:R-:W-:Y:S01]  /*e3e0*/  IMAD R0, R7, R3, R0 ;  /* 0x0000000307007224 */ /* 0x000fe200078e0200 */
[----:B------:R-:W-:-:S03]  /*e3f0*/  IADD3 R3, R9, -R4, RZ ;  /* 0x8000000409037210 */ /* 0x000fc60007ffe0ff */
[----:B------:R-:W-:-:S05]  /*e400*/  IMAD R0, R0, 0x10000, R2 ;  /* 0x0001000000007824 */ /* 0x000fca00078e0202 */
[----:B------:R1:W-:Y:S01]  /*e410*/  STL [R1+0x28], R0 ;  /* 0x0000280001007387 */ /* 0x0003e20000100800 */
[----:B---3--:R-:W-:-:S05]  /*e420*/  IMAD.IADD R13, R11, 0x1, R13 ;  /* 0x000000010b0d7824 */ /* 0x008fca00078e020d */
[----:B------:R1:W-:Y:S04]  /*e430*/  STL [R1+0x2c], R13 ;  /* 0x00002c0d01007387 */ /* 0x0003e80000100800 */
[----:B------:R1:W-:Y:S01]  /*e440*/  STL [R1+0x24], R3 ;  /* 0x0000240301007387 */ /* 0x0003e20000100800 */
[----:B------:R-:W-:Y:S05]  /*e450*/  BRA `(.L_x_140) ;  /* 0x0000005000007947 */ /* 0x000fea0003800000 */
.L_x_131:
[----:B------:R-:W-:Y:S01]  /*e460*/  MOV R0, c[0x0][0x53c] ;  /* 0x00014f0000007a02 */ /* 0x000fe20000000f00 */
[----:B------:R1:W-:Y:S04]  /*e470*/  STL [R1+0x20], R10 ;  /* 0x0000200a01007387 */ /* 0x0003e80000100800 */
[----:B------:R1:W-:Y:S04]  /*e480*/  STL [R1+0x24], RZ ;  /* 0x000024ff01007387 */ /* 0x0003e80000100800 */
[----:B------:R1:W-:Y:S04]  /*e490*/  STL [R1+0x28], RZ ;  /* 0x000028ff01007387 */ /* 0x0003e80000100800 */
[----:B------:R1:W-:Y:S02]  /*e4a0*/  STL [R1+0x2c], R0 ;  /* 0x00002c0001007387 */ /* 0x0003e40000100800 */
.L_x_140:
[----:B------:R-:W-:Y:S05]  /*e4b0*/  BSYNC B1 ;  /* 0x0000000000017941 */ /* 0x000fea0003800000 */
.L_x_129:
[----:B---3--:R-:W2:Y:S04]  /*e4c0*/  LDL R4, [R1+0x20] ;  /* 0x0000200001047983 */ /* 0x008ea80000100800 */
[----:B------:R-:W2:Y:S04]  /*e4d0*/  LDL R5, [R1+0x24] ;  /* 0x0000240001057983 */ /* 0x000ea80000100800 */
[----:B------:R-:W2:Y:S04]  /*e4e0*/  LDL R6, [R1+0x28] ;  /* 0x0000280001067983 */ /* 0x000ea80000100800 */
[----:B------:R-:W2:Y:S01]  /*e4f0*/  LDL R7, [R1+0x2c] ;  /* 0x00002c0001077983 */ /* 0x000ea20000100800 */
[----:B------:R-:W-:Y:S03]  /*e500*/  WARPSYNC 0xffffffff ;  /* 0xffffffff00007948 */ /* 0x000fe60003800000 */
[----:B------:R-:W-:Y:S01]  /*e510*/  BAR.SYNC.DEFER_BLOCKING 0x4, 0x80 ;  /* 0x0102000000007b1d */ /* 0x000fe20000010000 */
[----:B------:R-:W-:-:S13]  /*e520*/  ISETP.NE.AND P0, PT, R14, RZ, PT ;  /* 0x000000ff0e00720c */ /* 0x000fda0003f05270 */
[----:B--2---:R2:W-:Y:S04]  /*e530*/  @!P0 STS.128 [0x9100], R4 ;  /* 0x00910004ff008388 */ /* 0x0045e80000000c00 */
[----:B------:R-:W-:Y:S06]  /*e540*/  BAR.ARV 0x5, 0x80 ;  /* 0x0142000000007b1d */ /* 0x000fec0000002000 */
.L_x_124:
[----:B-1----:R-:W3:Y:S02]  /*e550*/  LDL R0, [R1+0x2c] ;  /* 0x00002c0001007983 */ /* 0x002ee40000100800 */
[----:B---3--:R-:W-:-:S13]  /*e560*/  ISETP.GE.AND P0, PT, R0, c[0x0][0x53c], PT ;  /* 0x00014f0000007a0c */ /* 0x008fda0003f06270 */
[----:B--2-4-:R-:W-:Y:S01]  /*e570*/  @P0 CALL.REL.NOINC `(.L_x_141) ;  /* 0x0000001000000944 */ /* 0x014fe20003c00000 */
[----:B------:R-:W-:Y:S05]  /*e580*/  BRA `(.L_x_142) ;  /* 0xffff2f2000007947 */ /* 0x000fea000383ffff */
.L_x_141:
[----:B------:R-:W-:Y:S05]  /*e590*/  EXIT ;  /* 0x000000000000794d */ /* 0x000fea0003800000 */
.L_x_32:
[----:B------:R-:W-:Y:S01]  /*e5a0*/  IMAD.MOV.U32 R0, RZ, RZ, R5 ;  /* 0x000000ffff007224 */ /* 0x000fe200078e0005 */
[----:B------:R-:W-:Y:S02]  /*e5b0*/  MOV R2, 0x1 ;  /* 0x0000000100027802 */ /* 0x000fe40000000f00 */
[----:B------:R-:W-:Y:S02]  /*e5c0*/  MOV R3, 0xe5e0 ;  /* 0x0000e5e000037802 */ /* 0x000fe40000000f00 */
[----:B------:R-:W-:Y:S05]  /*e5d0*/  CALL.REL.NOINC `($__internal_2_$__cuda_sm70_shflsync_up_p) ;  /* 0x000024c000007944 */ /* 0x000fea0003c00000 */
[----:B------:R-:W-:Y:S01]  /*e5e0*/  MOV R0, R4 ;  /* 0x0000000400007202 */ /* 0x000fe20000000f00 */
[----:B------:R-:W-:Y:S05]  /*e5f0*/  BRA `(.L_x_143) ;  /* 0xffff1e8000007947 */ /* 0x000fea000383ffff */
.L_x_33:
[----:B------:R-:W-:Y:S01]  /*e600*/  IMAD.MOV.U32 R0, RZ, RZ, R5 ;  /* 0x000000ffff007224 */ /* 0x000fe200078e0005 */
[----:B------:R-:W-:Y:S02]  /*e610*/  MOV R2, 0x2 ;  /* 0x0000000200027802 */ /* 0x000fe40000000f00 */
[----:B------:R-:W-:Y:S02]  /*e620*/  MOV R3, 0xe640 ;  /* 0x0000e64000037802 */ /* 0x000fe40000000f00 */
[----:B------:R-:W-:Y:S05]  /*e630*/  CALL.REL.NOINC `($__internal_2_$__cuda_sm70_shflsync_up_p) ;  /* 0x0000246000007944 */ /* 0x000fea0003c00000 */
[----:B------:R-:W-:Y:S01]  /*e640*/  SEL R0, R4, RZ, P4 ;  /* 0x000000ff04007207 */ /* 0x000fe20002000000 */
[----:B------:R-:W-:Y:S01]  /*e650*/  IMAD.MOV.U32 R2, RZ, RZ, 0x4 ;  /* 0x00000004ff027424 */ /* 0x000fe200078e00ff */
[----:B------:R-:W-:-:S03]  /*e660*/  MOV R3, 0xe690 ;  /* 0x0000e69000037802 */ /* 0x000fc60000000f00 */
[----:B------:R-:W-:Y:S02]  /*e670*/  IMAD.IADD R0, R5, 0x1, R0 ;  /* 0x0000000105007824 */ /* 0x000fe400078e0200 */
        /* <DEDUP_REMOVED lines=13> */
[----:B------:R-:W-:Y:S02]  /*e750*/  MOV R3, 0x1f ;  /* 0x0000001f00037802 */ /* 0x000fe40000000f00 */
[----:B------:R-:W-:Y:S01]  /*e760*/  MOV R2, 0xe7a0 ;  /* 0x0000e7a000027802 */ /* 0x000fe20000000f00 */
[----:B------:R-:W-:-:S04]  /*e770*/  IMAD.IADD R4, R0, 0x1, R4 ;  /* 0x0000000100047824 */ /* 0x000fc800078e0204 */
[----:B------:R-:W-:Y:S02]  /*e780*/  IMAD.MOV.U32 R9, RZ, RZ, R4 ;  /* 0x000000ffff097224 */ /* 0x000fe400078e0004 */
[----:B------:R-:W-:Y:S05]  /*e790*/  CALL.REL.NOINC `($__internal_1_$__cuda_sm70_shflsync_idx_p) ;  /* 0x000022b000007944 */ /* 0x000fea0003c00000 */
[----:B------:R-:W-:Y:S01]  /*e7a0*/  MOV R0, R5 ;  /* 0x0000000500007202 */ /* 0x000fe20000000f00 */
[----:B------:R-:W-:Y:S05]  /*e7b0*/  BRA `(.L_x_144) ;  /* 0xffff1dc000007947 */ /* 0x000fea000383ffff */
.L_x_35:
[----:B------:R-:W-:Y:S02]  /*e7c0*/  SEL R0, RZ, 0x1, P0 ;  /* 0x00000001ff007807 */ /* 0x000fe40000000000 */
[----:B------:R-:W-:Y:S02]  /*e7d0*/  MOV R2, 0xe7f0 ;  /* 0x0000e7f000027802 */ /* 0x000fe40000000f00 */
[----:B------:R-:W-:Y:S05]  /*e7e0*/  CALL.REL.NOINC `($__internal_3_$__cuda_sm70_votesync_ballot) ;  /* 0x0000232000007944 */ /* 0x000fea0003c00000 */
[----:B------:R-:W-:Y:S05]  /*e7f0*/  BRA `(.L_x_145) ;  /* 0xffff1e1000007947 */ /* 0x000fea000383ffff */
.L_x_36:
[----:B------:R-:W-:Y:S01]  /*e800*/  IMAD.MOV.U32 R9, RZ, RZ, R8 ;  /* 0x000000ffff097224 */ /* 0x000fe200078e0008 */
[----:B--2---:R-:W-:Y:S01]  /*e810*/  MOV R5, R14 ;  /* 0x0000000e00057202 */ /* 0x004fe20000000f00 */
[----:B------:R-:W-:Y:S01]  /*e820*/  IMAD.MOV.U32 R3, RZ, RZ, 0x1f ;  /* 0x0000001fff037424 */ /* 0x000fe200078e00ff */
[----:B------:R-:W-:Y:S02]  /*e830*/  MOV R2, 0xe850 ;  /* 0x0000e85000027802 */ /* 0x000fe40000000f00 */
[----:B-1----:R-:W-:Y:S05]  /*e840*/  CALL.REL.NOINC `($__internal_1_$__cuda_sm70_shflsync_idx_p) ;  /* 0x0000220000007944 */ /* 0x002fea0003c00000 */
[----:B------:R-:W-:Y:S01]  /*e850*/  IMAD.MOV.U32 R12, RZ, RZ, R5 ;  /* 0x000000ffff0c7224 */ /* 0x000fe200078e0005 */
[----:B------:R-:W-:Y:S01]  /*e860*/  MOV R9, R7 ;  /* 0x0000000700097202 */ /* 0x000fe20000000f00 */
[----:B------:R-:W-:Y:S01]  /*e870*/  IMAD.MOV.U32 R6, RZ, RZ, RZ ;  /* 0x000000ffff067224 */ /* 0x000fe200078e00ff */
[----:B------:R-:W-:Y:S01]  /*e880*/  MOV R5, R14 ;  /* 0x0000000e00057202 */ /* 0x000fe20000000f00 */
[----:B------:R-:W-:Y:S01]  /*e890*/  IMAD.MOV.U32 R3, RZ, RZ, 0x1f ;  /* 0x0000001fff037424 */ /* 0x000fe200078e00ff */
[----:B------:R-:W-:-:S02]  /*e8a0*/  MOV R2, 0xe8c0 ;  /* 0x0000e8c000027802 */ /* 0x000fc40000000f00 */
[----:B------:R-:W-:Y:S05]  /*e8b0*/  CALL.REL.NOINC `($__internal_1_$__cuda_sm70_shflsync_idx_p) ;  /* 0x0000219000007944 */ /* 0x000fea0003c00000 */
[----:B------:R-:W-:Y:S01]  /*e8c0*/  MOV R11, R5 ;  /* 0x00000005000b7202 */ /* 0x000fe20000000f00 */
[----:B------:R-:W-:Y:S05]  /*e8d0*/  BRA `(.L_x_146) ;  /* 0xffff1d8000007947 */ /* 0x000fea000383ffff */
.L_x_39:
[----:B------:R-:W-:Y:S01]  /*e8e0*/  IMAD.MOV.U32 R9, RZ, RZ, R4 ;  /* 0x000000ffff097224 */ /* 0x000fe200078e0004 */
[----:B------:R-:W-:-:S02]  /*e8f0*/  MOV R3, 0x1f ;  /* 0x0000001f00037802 */ /* 0x000fc40000000f00 */
[----:B------:R-:W-:Y:S02]  /*e900*/  MOV R2, 0xe920 ;  /* 0x0000e92000027802 */ /* 0x000fe40000000f00 */
[----:B-1234-:R-:W-:Y:S05]  /*e910*/  CALL.REL.NOINC `($__internal_1_$__cuda_sm70_shflsync_idx_p) ;  /* 0x0000213000007944 */ /* 0x01efea0003c00000 */
[----:B------:R-:W-:Y:S01]  /*e920*/  MOV R6, R5 ;  /* 0x0000000500067202 */ /* 0x000fe20000000f00 */
[----:B------:R-:W-:Y:S05]  /*e930*/  BRA `(.L_x_38) ;  /* 0xffff1d8000007947 */ /* 0x000fea000383ffff */
.L_x_47:
[----:B-1----:R-:W-:Y:S01]  /*e940*/  IMAD.MOV.U32 R9, RZ, RZ, R6 ;  /* 0x000000ffff097224 */ /* 0x002fe200078e0006 */
[----:B------:R-:W-:Y:S01]  /*e950*/  MOV R5, RZ ;  /* 0x000000ff00057202 */ /* 0x000fe20000000f00 */
[----:B------:R-:W-:Y:S01]  /*e960*/  IMAD.MOV.U32 R3, RZ, RZ, 0x181f ;  /* 0x0000181fff037424 */ /* 0x000fe200078e00ff */
[----:B------:R-:W-:Y:S02]  /*e970*/  MOV R2, 0xe990 ;  /* 0x0000e99000027802 */ /* 0x000fe40000000f00 */
[----:B------:R-:W-:Y:S05]  /*e980*/  CALL.REL.NOINC `($__internal_1_$__cuda_sm70_shflsync_idx_p) ;  /* 0x000020c000007944 */ /* 0x000fea0003c00000 */
[----:B------:R-:W-:Y:S01]  /*e990*/  MOV R8, R5 ;  /* 0x0000000500087202 */ /* 0x000fe20000000f00 */
[----:B------:R-:W-:Y:S05]  /*e9a0*/  BRA `(.L_x_147) ;  /* 0xffff396000007947 */ /* 0x000fea000383ffff */
.L_x_48:
[----:B------:R-:W-:Y:S01]  /*e9b0*/  IMAD.MOV.U32 R9, RZ, RZ, R7 ;  /* 0x000000ffff097224 */ /* 0x000fe200078e0007 */
[----:B------:R-:W-:Y:S01]  /*e9c0*/  MOV R5, RZ ;  /* 0x000000ff00057202 */ /* 0x000fe20000000f00 */
[----:B------:R-:W-:Y:S01]  /*e9d0*/  IMAD.MOV.U32 R3, RZ, RZ, 0x181f ;  /* 0x0000181fff037424 */ /* 0x000fe200078e00ff */
[----:B------:R-:W-:Y:S02]  /*e9e0*/  MOV R2, 0xea00 ;  /* 0x0000ea0000027802 */ /* 0x000fe40000000f00 */
[----:B-12---:R-:W-:Y:S05]  /*e9f0*/  CALL.REL.NOINC `($__internal_1_$__cuda_sm70_shflsync_idx_p) ;  /* 0x0000205000007944 */ /* 0x006fea0003c00000 */
[----:B------:R-:W-:Y:S01]  /*ea00*/  MOV R2, R5 ;  /* 0x0000000500027202 */ /* 0x000fe20000000f00 */
[----:B------:R-:W-:Y:S05]  /*ea10*/  BRA `(.L_x_148) ;  /* 0xffff391000007947 */ /* 0x000fea000383ffff */
.L_x_51:
[----:B------:R-:W-:Y:S01]  /*ea20*/  IMAD.MOV.U32 R9, RZ, RZ, R6 ;  /* 0x000000ffff097224 */ /* 0x000fe200078e0006 */
[----:B------:R-:W-:Y:S01]  /*ea30*/  MOV R5, 0x1 ;  /* 0x0000000100057802 */ /* 0x000fe20000000f00 */
[----:B--2---:R-:W-:Y:S01]  /*ea40*/  IMAD.MOV.U32 R3, RZ, RZ, 0x181f ;  /* 0x0000181fff037424 */ /* 0x004fe200078e00ff */
[----:B----4-:R-:W-:-:S02]  /*ea50*/  MOV R2, 0xea70 ;  /* 0x0000ea7000027802 */ /* 0x010fc40000000f00 */
[----:B-1-3--:R-:W-:Y:S05]  /*ea60*/  CALL.REL.NOINC `($__internal_1_$__cuda_sm70_shflsync_idx_p) ;  /* 0x00001fe000007944 */ /* 0x00afea0003c00000 */
[----:B------:R-:W-:Y:S01]  /*ea70*/  IMAD.MOV.U32 R8, RZ, RZ, R5 ;  /* 0x000000ffff087224 */ /* 0x000fe200078e0005 */
[----:B------:R-:W-:Y:S01]  /*ea80*/  MOV R5, 0x1 ;  /* 0x0000000100057802 */ /* 0x000fe20000000f00 */
[----:B------:R-:W-:Y:S01]  /*ea90*/  IMAD.MOV.U32 R9, RZ, RZ, R7 ;  /* 0x000000ffff097224 */ /* 0x000fe200078e0007 */
[----:B------:R-:W-:-:S02]  /*eaa0*/  MOV R3, 0x181f ;  /* 0x0000181f00037802 */ /* 0x000fc40000000f00 */
[----:B------:R-:W-:Y:S02]  /*eab0*/  MOV R2, 0xead0 ;  /* 0x0000ead000027802 */ /* 0x000fe40000000f00 */
[----:B------:R-:W-:Y:S05]  /*eac0*/  CALL.REL.NOINC `($__internal_1_$__cuda_sm70_shflsync_idx_p) ;  /* 0x00001f8000007944 */ /* 0x000fea0003c00000 */
[----:B------:R-:W-:Y:S01]  /*ead0*/  MOV R2, R5 ;  /* 0x0000000500027202 */ /* 0x000fe20000000f00 */
[----:B------:R-:W-:Y:S05]  /*eae0*/  BRA `(.L_x_149) ;  /* 0xffff393000007947 */ /* 0x000fea000383ffff */
.L_x_54:
[----:B------:R-:W-:Y:S01]  /*eaf0*/  IMAD.MOV.U32 R9, RZ, RZ, R6 ;  /* 0x000000ffff097224 */ /* 0x000fe200078e0006 */
[----:B------:R-:W-:Y:S01]  /*eb00*/  MOV R5, 0x2 ;  /* 0x0000000200057802 */ /* 0x000fe20000000f00 */
[----:B-1----:R-:W-:Y:S01]  /*eb10*/  IMAD.MOV.U32 R3, RZ, RZ, 0x181f ;  /* 0x0000181fff037424 */ /* 0x002fe200078e00ff */
[----:B----4-:R-:W-:Y:S02]  /*eb20*/  MOV R2, 0xeb40 ;  /* 0x0000eb4000027802 */ /* 0x010fe40000000f00 */
[----:B--23--:R-:W-:Y:S05]  /*eb30*/  CALL.REL.NOINC `($__internal_1_$__cuda_sm70_shflsync_idx_p) ;  /* 0x00001f1000007944 */ /* 0x00cfea0003c00000 */
[----:B------:R-:W-:Y:S01]  /*eb40*/  MOV R8, R5 ;  /* 0x0000000500087202 */ /* 0x000fe20000000f00 */
[----:B------:R-:W-:Y:S05]  /*eb50*/  BRA `(.L_x_150) ;  /* 0xffff39a000007947 */ /* 0x000fea000383ffff */
.L_x_55:
[----:B------:R-:W-:Y:S01]  /*eb60*/  IMAD.MOV.U32 R9, RZ, RZ, R7 ;  /* 0x000000ffff097224 */ /* 0x000fe200078e0007 */
[----:B------:R-:W-:Y:S01]  /*eb70*/  MOV R5, 0x2 ;  /* 0x0000000200057802 */ /* 0x000fe20000000f00 */
[----:B------:R-:W-:Y:S01]  /*eb80*/  IMAD.MOV.U32 R3, RZ, RZ, 0x181f ;  /* 0x0000181fff037424 */ /* 0x000fe200078e00ff */
[----:B----4-:R-:W-:Y:S02]  /*eb90*/  MOV R2, 0xebb0 ;  /* 0x0000ebb000027802 */ /* 0x010fe40000000f00 */
[----:B-123--:R-:W-:Y:S05]  /*eba0*/  CALL.REL.NOINC `($__internal_1_$__cuda_sm70_shflsync_idx_p) ;  /* 0x00001ea000007944 */ /* 0x00efea0003c00000 */
[----:B------:R-:W-:Y:S01]  /*ebb0*/  MOV R2, R5 ;  /* 0x0000000500027202 */ /* 0x000fe20000000f00 */
[----:B------:R-:W-:Y:S05]  /*ebc0*/  BRA `(.L_x_151) ;  /* 0xffff395000007947 */ /* 0x000fea000383ffff */
.L_x_58:
[----:B------:R-:W-:Y:S01]  /*ebd0*/  IMAD.MOV.U32 R9, RZ, RZ, R6 ;  /* 0x000000ffff097224 */ /* 0x000fe200078e0006 */
[----:B------:R-:W-:Y:S01]  /*ebe0*/  MOV R5, 0x3 ;  /* 0x0000000300057802 */ /* 0x000fe20000000f00 */
[----:B-1----:R-:W-:Y:S01]  /*ebf0*/  IMAD.MOV.U32 R3, RZ, RZ, 0x181f ;  /* 0x0000181fff037424 */ /* 0x002fe200078e00ff */
[----:B------:R-:W-:-:S02]  /*ec00*/  MOV R2, 0xec20 ;  /* 0x0000ec2000027802 */ /* 0x000fc40000000f00 */
[----:B--234-:R-:W-:Y:S05]  /*ec10*/  CALL.REL.NOINC `($__internal_1_$__cuda_sm70_shflsync_idx_p) ;  /* 0x00001e3000007944 */ /* 0x01cfea0003c00000 */
        /* <DEDUP_REMOVED lines=8> */
.L_x_61:
[----:B------:R-:W-:Y:S01]  /*eca0*/  IMAD.MOV.U32 R9, RZ, RZ, R6 ;  /* 0x000000ffff097224 */ /* 0x000fe200078e0006 */
[----:B------:R-:W-:Y:S01]  /*ecb0*/  MOV R5, 0x4 ;  /* 0x0000000400057802 */ /* 0x000fe20000000f00 */
[----:B-1----:R-:W-:Y:S01]  /*ecc0*/  IMAD.MOV.U32 R3, RZ, RZ, 0x181f ;  /* 0x0000181fff037424 */ /* 0x002fe200078e00ff */
[----:B------:R-:W-:Y:S02]  /*ecd0*/  MOV R2, 0xecf0 ;  /* 0x0000ecf000027802 */ /* 0x000fe40000000f00 */
[----:B--234-:R-:W-:Y:S05]  /*ece0*/  CALL.REL.NOINC `($__internal_1_$__cuda_sm70_shflsync_idx_p) ;  /* 0x00001d6000007944 */ /* 0x01cfea0003c00000 */
[----:B------:R-:W-:Y:S01]  /*ecf0*/  MOV R8, R5 ;  /* 0x0000000500087202 */ /* 0x000fe20000000f00 */
[----:B------:R-:W-:Y:S05]  /*ed00*/  BRA `(.L_x_153) ;  /* 0xffff39e000007947 */ /* 0x000fea000383ffff */
.L_x_62:
[----:B------:R-:W-:Y:S01]  /*ed10*/  IMAD.MOV.U32 R9, RZ, RZ, R7 ;  /* 0x000000ffff097224 */ /* 0x000fe200078e0007 */
[----:B------:R-:W-:Y:S01]  /*ed20*/  MOV R5, 0x4 ;  /* 0x0000000400057802 */ /* 0x000fe20000000f00 */
[----:B-1----:R-:W-:Y:S01]  /*ed30*/  IMAD.MOV.U32 R3, RZ, RZ, 0x181f ;  /* 0x0000181fff037424 */ /* 0x002fe200078e00ff */
[----:B------:R-:W-:Y:S02]  /*ed40*/  MOV R2, 0xed60 ;  /* 0x0000ed6000027802 */ /* 0x000fe40000000f00 */
[----:B--234-:R-:W-:Y:S05]  /*ed50*/  CALL.REL.NOINC `($__internal_1_$__cuda_sm70_shflsync_idx_p) ;  /* 0x00001cf000007944 */ /* 0x01cfea0003c00000 */
[----:B------:R-:W-:Y:S01]  /*ed60*/  MOV R2, R5 ;  /* 0x0000000500027202 */ /* 0x000fe20000000f00 */
[----:B------:R-:W-:Y:S05]  /*ed70*/  BRA `(.L_x_154) ;  /* 0xffff399000007947 */ /* 0x000fea000383ffff */
.L_x_65:
[----:B------:R-:W-:Y:S01]  /*ed80*/  IMAD.MOV.U32 R9, RZ, RZ, R6 ;  /* 0x000000ffff097224 */ /* 0x000fe200078e0006 */
[----:B------:R-:W-:Y:S01]  /*ed90*/  MOV R5, 0x5 ;  /* 0x0000000500057802 */ /* 0x000fe20000000f00 */
[----:B--2---:R-:W-:Y:S01]  /*eda0*/  IMAD.MOV.U32 R3, RZ, RZ, 0x181f ;  /* 0x0000181fff037424 */ /* 0x004fe200078e00ff */
[----:B---3--:R-:W-:-:S02]  /*edb0*/  MOV R2, 0xedd0 ;  /* 0x0000edd000027802 */ /* 0x008fc40000000f00 */
[----:B-1--4-:R-:W-:Y:S05]  /*edc0*/  CALL.REL.NOINC `($__internal_1_$__cuda_sm70_shflsync_idx_p) ;  /* 0x00001c8000007944 */ /* 0x012fea0003c00000 */
        /* <DEDUP_REMOVED lines=8> */
.L_x_68:
[----:B------:R-:W-:Y:S01]  /*ee50*/  IMAD.MOV.U32 R9, RZ, RZ, R6 ;  /* 0x000000ffff097224 */ /* 0x000fe200078e0006 */
[----:B------:R-:W-:Y:S01]  /*ee60*/  MOV R5, 0x6 ;  /* 0x0000000600057802 */ /* 0x000fe20000000f00 */
[----:B-1----:R-:W-:Y:S01]  /*ee70*/  IMAD.MOV.U32 R3, RZ, RZ, 0x181f ;  /* 0x0000181fff037424 */ /* 0x002fe200078e00ff */
[----:B---3--:R-:W-:Y:S02]  /*ee80*/  MOV R2, 0xeea0 ;  /* 0x0000eea000027802 */ /* 0x008fe40000000f00 */
[----:B--2-4-:R-:W-:Y:S05]  /*ee90*/  CALL.REL.NOINC `($__internal_1_$__cuda_sm70_shflsync_idx_p) ;  /* 0x00001bb000007944 */ /* 0x014fea0003c00000 */
[----:B------:R-:W-:Y:S01]  /*eea0*/  MOV R8, R5 ;  /* 0x0000000500087202 */ /* 0x000fe20000000f00 */
[----:B------:R-:W-:Y:S05]  /*eeb0*/  BRA `(.L_x_156) ;  /* 0xffff3a2000007947 */ /* 0x000fea000383ffff */
.L_x_69:
[----:B------:R-:W-:Y:S01]  /*eec0*/  IMAD.MOV.U32 R9, RZ, RZ, R7 ;  /* 0x000000ffff097224 */ /* 0x000fe200078e0007 */
[----:B------:R-:W-:Y:S01]  /*eed0*/  MOV R5, 0x6 ;  /* 0x0000000600057802 */ /* 0x000fe20000000f00 */
[----:B------:R-:W-:Y:S01]  /*eee0*/  IMAD.MOV.U32 R3, RZ, RZ, 0x181f ;  /* 0x0000181fff037424 */ /* 0x000fe200078e00ff */
[----:B---3--:R-:W-:Y:S02]  /*eef0*/  MOV R2, 0xef10 ;  /* 0x0000ef1000027802 */ /* 0x008fe40000000f00 */
[----:B-12-4-:R-:W-:Y:S05]  /*ef00*/  CALL.REL.NOINC `($__internal_1_$__cuda_sm70_shflsync_idx_p) ;  /* 0x00001b4000007944 */ /* 0x016fea0003c00000 */
[----:B------:R-:W-:Y:S01]  /*ef10*/  MOV R2, R5 ;  /* 0x0000000500027202 */ /* 0x000fe20000000f00 */
[----:B------:R-:W-:Y:S05]  /*ef20*/  BRA `(.L_x_157) ;  /* 0xffff39d000007947 */ /* 0x000fea000383ffff */
.L_x_72:
        /* <DEDUP_REMOVED lines=13> */
.L_x_77:
[----:B---3--:R2:W5:Y:S01]  /*f000*/  LDL R0, [R1] ;  /* 0x0000000001007983 */ /* 0x0085620000100800 */
[----:B-1----:R-:W-:Y:S01]  /*f010*/  IMAD.MOV.U32 R3, RZ, RZ, 0x2 ;  /* 0x00000002ff037424 */ /* 0x002fe200078e00ff */
[----:B------:R-:W-:Y:S01]  /*f020*/  MOV R10, 0x1f ;  /* 0x0000001f000a7802 */ /* 0x000fe20000000f00 */
[----:B------:R-:W-:Y:S01]  /*f030*/  IMAD.MOV.U32 R9, RZ, RZ, -0x1 ;  /* 0xffffffffff097424 */ /* 0x000fe200078e00ff */
[----:B------:R-:W-:Y:S02]  /*f040*/  MOV R2, 0xf060 ;  /* 0x0000f06000027802 */ /* 0x000fe40000000f00 */
[----:B--2--5:R-:W-:Y:S05]  /*f050*/  CALL.REL.NOINC `($__internal_0_$__cuda_sm70_shflsync_bfly_p) ;  /* 0x000019b000007944 */ /* 0x024fea0003c00000 */
[----:B------:R-:W2:Y:S01]  /*f060*/  LDL.LU R2, [R1] ;  /* 0x0000000001027983 */ /* 0x000ea20000300800 */
[----:B------:R-:W-:Y:S01]  /*f070*/  MOV R3, 0x1 ;  /* 0x0000000100037802 */ /* 0x000fe20000000f00 */
[----:B--2---:R-:W-:Y:S01]  /*f080*/  FADD.FTZ R7, R2, R0 ;  /* 0x0000000002077221 */ /* 0x004fe20000010000 */
[----:B------:R-:W-:-:S04]  /*f090*/  MOV R2, 0xf0c0 ;  /* 0x0000f0c000027802 */ /* 0x000fc80000000f00 */
[----:B------:R-:W-:Y:S02]  /*f0a0*/  MOV R0, R7 ;  /* 0x0000000700007202 */ /* 0x000fe40000000f00 */
[----:B------:R-:W-:Y:S05]  /*f0b0*/  CALL.REL.NOINC `($__internal_0_$__cuda_sm70_shflsync_bfly_p) ;  /* 0x0000195000007944 */ /* 0x000fea0003c00000 */
[----:B------:R-:W-:Y:S02]  /*f0c0*/  FADD.FTZ R4, R7, R0 ;  /* 0x0000000007047221 */ /* 0x000fe40000010000 */
[----:B------:R1:W5:Y:S01]  /*f0d0*/  LDL R0, [R1+0x4] ;  /* 0x0000040001007983 */ /* 0x0003620000100800 */
[----:B------:R-:W-:Y:S02]  /*f0e0*/  MOV R3, 0x2 ;  /* 0x0000000200037802 */ /* 0x000fe40000000f00 */
[----:B------:R-:W-:Y:S02]  /*f0f0*/  MOV R2, 0xf110 ;  /* 0x0000f11000027802 */ /* 0x000fe40000000f00 */
[----:B-1---5:R-:W-:Y:S05]  /*f100*/  CALL.REL.NOINC `($__internal_0_$__cuda_sm70_shflsync_bfly_p) ;  /* 0x0000190000007944 */ /* 0x022fea0003c00000 */
[----:B------:R-:W2:Y:S01]  /*f110*/  LDL.LU R2, [R1+0x4] ;  /* 0x0000040001027983 */ /* 0x000ea20000300800 */
        /* <DEDUP_REMOVED lines=27> */
[----:B------:R-:W-:Y:S01]  /*f2d0*/  MOV R9, R0 ;  /* 0x0000000000097202 */ /* 0x000fe20000000f00 */
[----:B------:R-:W-:Y:S05]  /*f2e0*/  BRA `(.L_x_159) ;  /* 0xffffb1f000007947 */ /* 0x000fea000383ffff */
.L_x_84:
[----:B-1-34-:R-:W-:Y:S01]  /*f2f0*/  IMAD.MOV.U32 R9, RZ, RZ, R6 ;  /* 0x000000ffff097224 */ /* 0x01afe200078e0006 */
[----:B------:R-:W-:Y:S01]  /*f300*/  MOV R5, RZ ;  /* 0x000000ff00057202 */ /* 0x000fe20000000f00 */
[----:B------:R-:W-:Y:S01]  /*f310*/  IMAD.MOV.U32 R3, RZ, RZ, 0x181f ;  /* 0x0000181fff037424 */ /* 0x000fe200078e00ff */
[----:B------:R-:W-:Y:S02]  /*f320*/  MOV R2, 0xf340 ;  /* 0x0000f34000027802 */ /* 0x000fe40000000f00 */
[----:B------:R-:W-:Y:S05]  /*f330*/  CALL.REL.NOINC `($__internal_1_$__cuda_sm70_shflsync_idx_p) ;  /* 0x0000171000007944 */ /* 0x000fea0003c00000 */
[----:B------:R-:W-:Y:S01]  /*f340*/  MOV R8, R5 ;  /* 0x0000000500087202 */ /* 0x000fe20000000f00 */
[----:B------:R-:W-:Y:S05]  /*f350*/  BRA `(.L_x_160) ;  /* 0xffffc7c000007947 */ /* 0x000fea000383ffff */
.L_x_85:
[----:B------:R-:W-:Y:S01]  /*f360*/  IMAD.MOV.U32 R9, RZ, RZ, R7 ;  /* 0x000000ffff097224 */ /* 0x000fe200078e0007 */
[----:B------:R-:W-:Y:S01]  /*f370*/  MOV R5, RZ ;  /* 0x000000ff00057202 */ /* 0x000fe20000000f00 */
[----:B------:R-:W-:Y:S01]  /*f380*/  IMAD.MOV.U32 R3, RZ, RZ, 0x181f ;  /* 0x0000181fff037424 */ /* 0x000fe200078e00ff */
[----:B------:R-:W-:Y:S02]  /*f390*/  MOV R2, 0xf3b0 ;  /* 0x0000f3b000027802 */ /* 0x000fe40000000f00 */
[----:B-12---:R-:W-:Y:S05]  /*f3a0*/  CALL.REL.NOINC `($__internal_1_$__cuda_sm70_shflsync_idx_p) ;  /* 0x000016a000007944 */ /* 0x006fea0003c00000 */
[----:B------:R-:W-:Y:S01]  /*f3b0*/  MOV R2, R5 ;  /* 0x0000000500027202 */ /* 0x000fe20000000f00 */
[----:B------:R-:W-:Y:S05]  /*f3c0*/  BRA `(.L_x_161) ;  /* 0xffffc77000007947 */ /* 0x000fea000383ffff */
.L_x_86:
[----:B------:R-:W-:Y:S01]  /*f3d0*/  IMAD.MOV.U32 R9, RZ, RZ, R6 ;  /* 0x000000ffff097224 */ /* 0x000fe200078e0006 */
[----:B------:R-:W-:Y:S01]  /*f3e0*/  MOV R5, 0x1 ;  /* 0x0000000100057802 */ /* 0x000fe20000000f00 */
[----:B--2---:R-:W-:Y:S01]  /*f3f0*/  IMAD.MOV.U32 R3, RZ, RZ, 0x181f ;  /* 0x0000181fff037424 */ /* 0x004fe200078e00ff */
[----:B------:R-:W-:-:S02]  /*f400*/  MOV R2, 0xf420 ;  /* 0x0000f42000027802 */ /* 0x000fc40000000f00 */
        /* <DEDUP_REMOVED lines=9> */
.L_x_87:
[----:B------:R-:W-:Y:S01]  /*f4a0*/  IMAD.MOV.U32 R9, RZ, RZ, R6 ;  /* 0x000000ffff097224 */ /* 0x000fe200078e0006 */
[----:B------:R-:W-:Y:S01]  /*f4b0*/  MOV R5, 0x2 ;  /* 0x0000000200057802 */ /* 0x000fe20000000f00 */
[----:B-1----:R-:W-:Y:S01]  /*f4c0*/  IMAD.MOV.U32 R3, RZ, RZ, 0x181f ;  /* 0x0000181fff037424 */ /* 0x002fe200078e00ff */
[----:B------:R-:W-:Y:S02]  /*f4d0*/  MOV R2, 0xf4f0 ;  /* 0x0000f4f000027802 */ /* 0x000fe40000000f00 */
[----:B---34-:R-:W-:Y:S05]  /*f4e0*/  CALL.REL.NOINC `($__internal_1_$__cuda_sm70_shflsync_idx_p) ;  /* 0x0000156000007944 */ /* 0x018fea0003c00000 */
[----:B------:R-:W-:Y:S01]  /*f4f0*/  MOV R8, R5 ;  /* 0x0000000500087202 */ /* 0x000fe20000000f00 */
[----:B------:R-:W-:Y:S05]  /*f500*/  BRA `(.L_x_163) ;  /* 0xffffc74000007947 */ /* 0x000fea000383ffff */
.L_x_88:
[----:B------:R-:W-:Y:S01]  /*f510*/  IMAD.MOV.U32 R9, RZ, RZ, R7 ;  /* 0x000000ffff097224 */ /* 0x000fe200078e0007 */
[----:B------:R-:W-:Y:S01]  /*f520*/  MOV R5, 0x2 ;  /* 0x0000000200057802 */ /* 0x000fe20000000f00 */
[----:B-1----:R-:W-:Y:S01]  /*f530*/  IMAD.MOV.U32 R3, RZ, RZ, 0x181f ;  /* 0x0000181fff037424 */ /* 0x002fe200078e00ff */
[----:B------:R-:W-:Y:S02]  /*f540*/  MOV R2, 0xf560 ;  /* 0x0000f56000027802 */ /* 0x000fe40000000f00 */
[----:B--234-:R-:W-:Y:S05]  /*f550*/  CALL.REL.NOINC `($__internal_1_$__cuda_sm70_shflsync_idx_p) ;  /* 0x000014f000007944 */ /* 0x01cfea0003c00000 */
[----:B------:R-:W-:Y:S01]  /*f560*/  MOV R2, R5 ;  /* 0x0000000500027202 */ /* 0x000fe20000000f00 */
[----:B------:R-:W-:Y:S05]  /*f570*/  BRA `(.L_x_164) ;  /* 0xffffc6f000007947 */ /* 0x000fea000383ffff */
.L_x_89:
[----:B------:R-:W-:Y:S01]  /*f580*/  IMAD.MOV.U32 R9, RZ, RZ, R6 ;  /* 0x000000ffff097224 */ /* 0x000fe200078e0006 */
[----:B------:R-:W-:Y:S01]  /*f590*/  MOV R5, 0x3 ;  /* 0x0000000300057802 */ /* 0x000fe20000000f00 */
[----:B--2---:R-:W-:Y:S01]  /*f5a0*/  IMAD.MOV.U32 R3, RZ, RZ, 0x181f ;  /* 0x0000181fff037424 */ /* 0x004fe200078e00ff */
[----:B------:R-:W-:-:S02]  /*f5b0*/  MOV R2, 0xf5d0 ;  /* 0x0000f5d000027802 */ /* 0x000fc40000000f00 */
[----:B-1-34-:R-:W-:Y:S05]  /*f5c0*/  CALL.REL.NOINC `($__internal_1_$__cuda_sm70_shflsync_idx_p) ;  /* 0x0000148000007944 */ /* 0x01afea0003c00000 */
        /* <DEDUP_REMOVED lines=8> */
.L_x_90:
[----:B------:R-:W-:Y:S01]  /*f650*/  IMAD.MOV.U32 R9, RZ, RZ, R6 ;  /* 0x000000ffff097224 */ /* 0x000fe200078e0006 */
[----:B------:R-:W-:Y:S01]  /*f660*/  MOV R5, 0x4 ;  /* 0x0000000400057802 */ /* 0x000fe20000000f00 */
[----:B--2---:R-:W-:Y:S01]  /*f670*/  IMAD.MOV.U32 R3, RZ, RZ, 0x181f ;  /* 0x0000181fff037424 */ /* 0x004fe200078e00ff */
[----:B------:R-:W-:Y:S02]  /*f680*/  MOV R2, 0xf6a0 ;  /* 0x0000f6a000027802 */ /* 0x000fe40000000f00 */
[----:B-1-34-:R-:W-:Y:S05]  /*f690*/  CALL.REL.NOINC `($__internal_1_$__cuda_sm70_shflsync_idx_p) ;  /* 0x000013b000007944 */ /* 0x01afea0003c00000 */
[----:B------:R-:W-:Y:S01]  /*f6a0*/  MOV R8, R5 ;  /* 0x0000000500087202 */ /* 0x000fe20000000f00 */
[----:B------:R-:W-:Y:S05]  /*f6b0*/  BRA `(.L_x_166) ;  /* 0xffffc6c000007947 */ /* 0x000fea000383ffff */
.L_x_91:
[----:B------:R-:W-:Y:S01]  /*f6c0*/  IMAD.MOV.U32 R9, RZ, RZ, R7 ;  /* 0x000000ffff097224 */ /* 0x000fe200078e0007 */
[----:B------:R-:W-:Y:S01]  /*f6d0*/  MOV R5, 0x4 ;  /* 0x0000000400057802 */ /* 0x000fe20000000f00 */
[----:B--2---:R-:W-:Y:S01]  /*f6e0*/  IMAD.MOV.U32 R3, RZ, RZ, 0x181f ;  /* 0x0000181fff037424 */ /* 0x004fe200078e00ff */
[----:B------:R-:W-:Y:S02]  /*f6f0*/  MOV R2, 0xf710 ;  /* 0x0000f71000027802 */ /* 0x000fe40000000f00 */
[----:B-1-34-:R-:W-:Y:S05]  /*f700*/  CALL.REL.NOINC `($__internal_1_$__cuda_sm70_shflsync_idx_p) ;  /* 0x0000134000007944 */ /* 0x01afea0003c00000 */
[----:B------:R-:W-:Y:S01]  /*f710*/  MOV R2, R5 ;  /* 0x0000000500027202 */ /* 0x000fe20000000f00 */
[----:B------:R-:W-:Y:S05]  /*f720*/  BRA `(.L_x_167) ;  /* 0xffffc67000007947 */ /* 0x000fea000383ffff */
.L_x_92:
        /* <DEDUP_REMOVED lines=13> */
.L_x_93:
[----:B------:R-:W-:Y:S01]  /*f800*/  IMAD.MOV.U32 R9, RZ, RZ, R6 ;  /* 0x000000ffff097224 */ /* 0x000fe200078e0006 */
[----:B------:R-:W-:Y:S01]  /*f810*/  MOV R5, 0x6 ;  /* 0x0000000600057802 */ /* 0x000fe20000000f00 */
[----:B--2---:R-:W-:Y:S01]  /*f820*/  IMAD.MOV.U32 R3, RZ, RZ, 0x181f ;  /* 0x0000181fff037424 */ /* 0x004fe200078e00ff */
[----:B------:R-:W-:Y:S02]  /*f830*/  MOV R2, 0xf850 ;  /* 0x0000f85000027802 */ /* 0x000fe40000000f00 */
[----:B-1--4-:R-:W-:Y:S05]  /*f840*/  CALL.REL.NOINC `($__internal_1_$__cuda_sm70_shflsync_idx_p) ;  /* 0x0000120000007944 */ /* 0x012fea0003c00000 */
[----:B------:R-:W-:Y:S01]  /*f850*/  MOV R8, R5 ;  /* 0x0000000500087202 */ /* 0x000fe20000000f00 */
[----:B------:R-:W-:Y:S05]  /*f860*/  BRA `(.L_x_169) ;  /* 0xffffc64000007947 */ /* 0x000fea000383ffff */
.L_x_94:
[----:B------:R-:W-:Y:S01]  /*f870*/  IMAD.MOV.U32 R9, RZ, RZ, R7 ;  /* 0x000000ffff097224 */ /* 0x000fe200078e0007 */
[----:B------:R-:W-:Y:S01]  /*f880*/  MOV R5, 0x6 ;  /* 0x0000000600057802 */ /* 0x000fe20000000f00 */
[----:B--2---:R-:W-:Y:S01]  /*f890*/  IMAD.MOV.U32 R3, RZ, RZ, 0x181f ;  /* 0x0000181fff037424 */ /* 0x004fe200078e00ff */
[----:B------:R-:W-:Y:S02]  /*f8a0*/  MOV R2, 0xf8c0 ;  /* 0x0000f8c000027802 */ /* 0x000fe40000000f00 */
[----:B-1-34-:R-:W-:Y:S05]  /*f8b0*/  CALL.REL.NOINC `($__internal_1_$__cuda_sm70_shflsync_idx_p) ;  /* 0x0000119000007944 */ /* 0x01afea0003c00000 */
[----:B------:R-:W-:Y:S01]  /*f8c0*/  MOV R2, R5 ;  /* 0x0000000500027202 */ /* 0x000fe20000000f00 */
[----:B------:R-:W-:Y:S05]  /*f8d0*/  BRA `(.L_x_170) ;  /* 0xffffc5f000007947 */ /* 0x000fea000383ffff */
.L_x_95:
[----:B------:R-:W-:Y:S01]  /*f8e0*/  IMAD.MOV.U32 R9, RZ, RZ, R6 ;  /* 0x000000ffff097224 */ /* 0x000fe200078e0006 */
[----:B------:R-:W-:Y:S01]  /*f8f0*/  MOV R5, 0x7 ;  /* 0x0000000700057802 */ /* 0x000fe20000000f00 */
[----:B-1----:R-:W-:Y:S01]  /*f900*/  IMAD.MOV.U32 R3, RZ, RZ, 0x181f ;  /* 0x0000181fff037424 */ /* 0x002fe200078e00ff */
[----:B------:R-:W-:-:S02]  /*f910*/  MOV R2, 0xf930 ;  /* 0x0000f93000027802 */ /* 0x000fc40000000f00 */
[----:B--2-4-:R-:W-:Y:S05]  /*f920*/  CALL.REL.NOINC `($__internal_1_$__cuda_sm70_shflsync_idx_p) ;  /* 0x0000112000007944 */ /* 0x014fea0003c00000 */
        /* <DEDUP_REMOVED lines=8> */
.L_x_97:
[----:B------:R-:W-:Y:S01]  /*f9b0*/  IMAD.MOV.U32 R9, RZ, RZ, R13 ;  /* 0x000000ffff097224 */ /* 0x000fe200078e000d */
[----:B------:R-:W-:Y:S01]  /*f9c0*/  MOV R5, RZ ;  /* 0x000000ff00057202 */ /* 0x000fe20000000f00 */
[----:B------:R-:W-:Y:S01]  /*f9d0*/  IMAD.MOV.U32 R3, RZ, RZ, 0x1c1f ;  /* 0x00001c1fff037424 */ /* 0x000fe200078e00ff */
[----:B------:R-:W-:Y:S02]  /*f9e0*/  MOV R2, 0xfa00 ;  /* 0x0000fa0000027802 */ /* 0x000fe40000000f00 */
[----:B------:R-:W-:Y:S05]  /*f9f0*/  CALL.REL.NOINC `($__internal_1_$__cuda_sm70_shflsync_idx_p) ;  /* 0x0000105000007944 */ /* 0x000fea0003c00000 */
[----:B------:R-:W-:Y:S01]  /*fa00*/  MOV R12, R5 ;  /* 0x00000005000c7202 */ /* 0x000fe20000000f00 */
[----:B------:R-:W-:Y:S05]  /*fa10*/  BRA `(.L_x_172) ;  /* 0xffffc7e000007947 */ /* 0x000fea000383ffff */
.L_x_98:
[----:B------:R-:W-:Y:S01]  /*fa20*/  IMAD.MOV.U32 R9, RZ, RZ, R20 ;  /* 0x000000ffff097224 */ /* 0x000fe200078e0014 */
[----:B------:R-:W-:Y:S01]  /*fa30*/  MOV R5, RZ ;  /* 0x000000ff00057202 */ /* 0x000fe20000000f00 */
[----:B------:R-:W-:Y:S01]  /*fa40*/  IMAD.MOV.U32 R3, RZ, RZ, 0x1c1f ;  /* 0x00001c1fff037424 */ /* 0x000fe200078e00ff */
[----:B------:R-:W-:Y:S02]  /*fa50*/  MOV R2, 0xfa70 ;  /* 0x0000fa7000027802 */ /* 0x000fe40000000f00 */
[----:B-12---:R-:W-:Y:S05]  /*fa60*/  CALL.REL.NOINC `($__internal_1_$__cuda_sm70_shflsync_idx_p) ;  /* 0x00000fe000007944 */ /* 0x006fea0003c00000 */
[----:B------:R-:W-:Y:S01]  /*fa70*/  MOV R2, R5 ;  /* 0x0000000500027202 */ /* 0x000fe20000000f00 */
[----:B------:R-:W-:Y:S05]  /*fa80*/  BRA `(.L_x_173) ;  /* 0xffffc79000007947 */ /* 0x000fea000383ffff */
.L_x_101:
        /* <DEDUP_REMOVED lines=13> */
.L_x_104:
[----:B------:R-:W-:Y:S01]  /*fb60*/  IMAD.MOV.U32 R9, RZ, RZ, R13 ;  /* 0x000000ffff097224 */ /* 0x000fe200078e000d */
[----:B------:R-:W-:Y:S01]  /*fb70*/  MOV R5, 0x2 ;  /* 0x0000000200057802 */ /* 0x000fe20000000f00 */
[----:B--2---:R-:W-:Y:S01]  /*fb80*/  IMAD.MOV.U32 R3, RZ, RZ, 0x1c1f ;  /* 0x00001c1fff037424 */ /* 0x004fe200078e00ff */
[----:B----4-:R-:W-:Y:S02]  /*fb90*/  MOV R2, 0xfbb0 ;  /* 0x0000fbb000027802 */ /* 0x010fe40000000f00 */
[----:B-1-3--:R-:W-:Y:S05]  /*fba0*/  CALL.REL.NOINC `($__internal_1_$__cuda_sm70_shflsync_idx_p) ;  /* 0x00000ea000007944 */ /* 0x00afea0003c00000 */
[----:B------:R-:W-:Y:S01]  /*fbb0*/  MOV R12, R5 ;  /* 0x00000005000c7202 */ /* 0x000fe20000000f00 */
[----:B------:R-:W-:Y:S05]  /*fbc0*/  BRA `(.L_x_175) ;  /* 0xffffcc0000007947 */ /* 0x000fea000383ffff */
.L_x_105:
[----:B------:R-:W-:Y:S01]  /*fbd0*/  IMAD.MOV.U32 R9, RZ, RZ, R20 ;  /* 0x000000ffff097224 */ /* 0x000fe200078e0014 */
[----:B------:R-:W-:Y:S01]  /*fbe0*/  MOV R5, 0x2 ;  /* 0x0000000200057802 */ /* 0x000fe20000000f00 */
[----:B--2---:R-:W-:Y:S01]  /*fbf0*/  IMAD.MOV.U32 R3, RZ, RZ, 0x1c1f ;  /* 0x00001c1fff037424 */ /* 0x004fe200078e00ff */
[----:B----4-:R-:W-:Y:S02]  /*fc00*/  MOV R2, 0xfc20 ;  /* 0x0000fc2000027802 */ /* 0x010fe40000000f00 */
[----:B-1-3--:R-:W-:Y:S05]  /*fc10*/  CALL.REL.NOINC `($__internal_1_$__cuda_sm70_shflsync_idx_p) ;  /* 0x00000e3000007944 */ /* 0x00afea0003c00000 */
[----:B------:R-:W-:Y:S01]  /*fc20*/  MOV R2, R5 ;  /* 0x0000000500027202 */ /* 0x000fe20000000f00 */
[----:B------:R-:W-:Y:S05]  /*fc30*/  BRA `(.L_x_176) ;  /* 0xffffcbb000007947 */ /* 0x000fea000383ffff */
.L_x_108:
[----:B------:R-:W-:Y:S01]  /*fc40*/  IMAD.MOV.U32 R9, RZ, RZ, R13 ;  /* 0x000000ffff097224 */ /* 0x000fe200078e000d */
[----:B------:R-:W-:Y:S01]  /*fc50*/  MOV R5, 0x3 ;  /* 0x0000000300057802 */ /* 0x000fe20000000f00 */
[----:B-1----:R-:W-:Y:S01]  /*fc60*/  IMAD.MOV.U32 R3, RZ, RZ, 0x1c1f ;  /* 0x00001c1fff037424 */ /* 0x002fe200078e00ff */
[----:B----4-:R-:W-:-:S02]  /*fc70*/  MOV R2, 0xfc90 ;  /* 0x0000fc9000027802 */ /* 0x010fc40000000f00 */
[----:B--23--:R-:W-:Y:S05]  /*fc80*/  CALL.REL.NOINC `($__internal_1_$__cuda_sm70_shflsync_idx_p) ;  /* 0x00000dc000007944 */ /* 0x00cfea0003c00000 */
        /* <DEDUP_REMOVED lines=8> */
.L_x_112:
[----:B------:R-:W-:Y:S01]  /*fd10*/  IMAD.MOV.U32 R9, RZ, RZ, R6 ;  /* 0x000000ffff097224 */ /* 0x000fe200078e0006 */
[----:B------:R-:W-:Y:S01]  /*fd20*/  MOV R5, RZ ;  /* 0x000000ff00057202 */ /* 0x000fe20000000f00 */
[----:B------:R-:W-:Y:S01]  /*fd30*/  IMAD.MOV.U32 R3, RZ, RZ, 0x181f ;  /* 0x0000181fff037424 */ /* 0x000fe200078e00ff */
[----:B------:R-:W-:Y:S02]  /*fd40*/  MOV R2, 0xfd60 ;  /* 0x0000fd6000027802 */ /* 0x000fe40000000f00 */
[----:B------:R-:W-:Y:S05]  /*fd50*/  CALL.REL.NOINC `($__internal_1_$__cuda_sm70_shflsync_idx_p) ;  /* 0x00000cf000007944 */ /* 0x000fea0003c00000 */
[----:B------:R-:W-:Y:S01]  /*fd60*/  MOV R8, R5 ;  /* 0x0000000500087202 */ /* 0x000fe20000000f00 */
[----:B------:R-:W-:Y:S05]  /*fd70*/  BRA `(.L_x_178) ;  /* 0xffffd6f000007947 */ /* 0x000fea000383ffff */
.L_x_113:
[----:B------:R-:W-:Y:S01]  /*fd80*/  IMAD.MOV.U32 R9, RZ, RZ, R7 ;  /* 0x000000ffff097224 */ /* 0x000fe200078e0007 */
[----:B------:R-:W-:Y:S01]  /*fd90*/  MOV R5, RZ ;  /* 0x000000ff00057202 */ /* 0x000fe20000000f00 */
[----:B------:R-:W-:Y:S01]  /*fda0*/  IMAD.MOV.U32 R3, RZ, RZ, 0x181f ;  /* 0x0000181fff037424 */ /* 0x000fe200078e00ff */
[----:B------:R-:W-:Y:S02]  /*fdb0*/  MOV R2, 0xfdd0 ;  /* 0x0000fdd000027802 */ /* 0x000fe40000000f00 */
[----:B-12---:R-:W-:Y:S05]  /*fdc0*/  CALL.REL.NOINC `($__internal_1_$__cuda_sm70_shflsync_idx_p) ;  /* 0x00000c8000007944 */ /* 0x006fea0003c00000 */
[----:B------:R-:W-:Y:S01]  /*fdd0*/  MOV R2, R5 ;  /* 0x0000000500027202 */ /* 0x000fe20000000f00 */
[----:B------:R-:W-:Y:S05]  /*fde0*/  BRA `(.L_x_179) ;  /* 0xffffd6a000007947 */ /* 0x000fea000383ffff */
.L_x_114:
        /* <DEDUP_REMOVED lines=13> */
.L_x_115:
[----:B------:R-:W-:Y:S01]  /*fec0*/  IMAD.MOV.U32 R9, RZ, RZ, R6 ;  /* 0x000000ffff097224 */ /* 0x000fe200078e0006 */
[----:B------:R-:W-:Y:S01]  /*fed0*/  MOV R5, 0x2 ;  /* 0x0000000200057802 */ /* 0x000fe20000000f00 */
[----:B-1----:R-:W-:Y:S01]  /*fee0*/  IMAD.MOV.U32 R3, RZ, RZ, 0x181f ;  /* 0x0000181fff037424 */ /* 0x002fe200078e00ff */
[----:B------:R-:W-:Y:S02]  /*fef0*/  MOV R2, 0xff10 ;  /* 0x0000ff1000027802 */ /* 0x000fe40000000f00 */
[----:B---34-:R-:W-:Y:S05]  /*ff00*/  CALL.REL.NOINC `($__internal_1_$__cuda_sm70_shflsync_idx_p) ;  /* 0x00000b4000007944 */ /* 0x018fea0003c00000 */
[----:B------:R-:W-:Y:S01]  /*ff10*/  MOV R8, R5 ;  /* 0x0000000500087202 */ /* 0x000fe20000000f00 */
[----:B------:R-:W-:Y:S05]  /*ff20*/  BRA `(.L_x_181) ;  /* 0xffffd67000007947 */ /* 0x000fea000383ffff */
.L_x_116:
[----:B------:R-:W-:Y:S01]  /*ff30*/  IMAD.MOV.U32 R9, RZ, RZ, R7 ;  /* 0x000000ffff097224 */ /* 0x000fe200078e0007 */
[----:B------:R-:W-:Y:S01]  /*ff40*/  MOV R5, 0x2 ;  /* 0x0000000200057802 */ /* 0x000fe20000000f00 */
[----:B-1----:R-:W-:Y:S01]  /*ff50*/  IMAD.MOV.U32 R3, RZ, RZ, 0x181f ;  /* 0x0000181fff037424 */ /* 0x002fe200078e00ff */
[----:B------:R-:W-:Y:S02]  /*ff60*/  MOV R2, 0xff80 ;  /* 0x0000ff8000027802 */ /* 0x000fe40000000f00 */
[----:B--234-:R-:W-:Y:S05]  /*ff70*/  CALL.REL.NOINC `($__internal_1_$__cuda_sm70_shflsync_idx_p) ;  /* 0x00000ad000007944 */ /* 0x01cfea0003c00000 */
[----:B------:R-:W-:Y:S01]  /*ff80*/  MOV R2, R5 ;  /* 0x0000000500027202 */ /* 0x000fe20000000f00 */
[----:B------:R-:W-:Y:S05]  /*ff90*/  BRA `(.L_x_182) ;  /* 0xffffd62000007947 */ /* 0x000fea000383ffff */
.L_x_117:
        /* <DEDUP_REMOVED lines=13> */
.L_x_118:
[----:B------:R-:W-:Y:S01]  /*10070*/  IMAD.MOV.U32 R9, RZ, RZ, R6 ;  /* 0x000000ffff097224 */ /* 0x000fe200078e0006 */
[----:B------:R-:W-:Y:S01]  /*10080*/  MOV R5, 0x4 ;  /* 0x0000000400057802 */ /* 0x000fe20000000f00 */
[----:B--2---:R-:W-:Y:S01]  /*10090*/  IMAD.MOV.U32 R3, RZ, RZ, 0x181f ;  /* 0x0000181fff037424 */ /* 0x004fe200078e00ff */
[----:B------:R-:W-:Y:S02]  /*100a0*/  MOV R2, 0x100c0 ;  /* 0x000100c000027802 */ /* 0x000fe40000000f00 */
[----:B-1-34-:R-:W-:Y:S05]  /*100b0*/  CALL.REL.NOINC `($__internal_1_$__cuda_sm70_shflsync_idx_p) ;  /* 0x0000099000007944 */ /* 0x01afea0003c00000 */
[----:B------:R-:W-:Y:S01]  /*100c0*/  MOV R8, R5 ;  /* 0x0000000500087202 */ /* 0x000fe20000000f00 */
[----:B------:R-:W-:Y:S05]  /*100d0*/  BRA `(.L_x_184) ;  /* 0xffffd5f000007947 */ /* 0x000fea000383ffff */
.L_x_119:
[----:B------:R-:W-:Y:S01]  /*100e0*/  IMAD.MOV.U32 R9, RZ, RZ, R7 ;  /* 0x000000ffff097224 */ /* 0x000fe200078e0007 */
[----:B------:R-:W-:Y:S01]  /*100f0*/  MOV R5, 0x4 ;  /* 0x0000000400057802 */ /* 0x000fe20000000f00 */
[----:B--2---:R-:W-:Y:S01]  /*10100*/  IMAD.MOV.U32 R3, RZ, RZ, 0x181f ;  /* 0x0000181fff037424 */ /* 0x004fe200078e00ff */
[----:B------:R-:W-:Y:S02]  /*10110*/  MOV R2, 0x10130 ;  /* 0x0001013000027802 */ /* 0x000fe40000000f00 */
[----:B-1-34-:R-:W-:Y:S05]  /*10120*/  CALL.REL.NOINC `($__internal_1_$__cuda_sm70_shflsync_idx_p) ;  /* 0x0000092000007944 */ /* 0x01afea0003c00000 */
[----:B------:R-:W-:Y:S01]  /*10130*/  MOV R2, R5 ;  /* 0x0000000500027202 */ /* 0x000fe20000000f00 */
[----:B------:R-:W-:Y:S05]  /*10140*/  BRA `(.L_x_185) ;  /* 0xffffd5a000007947 */ /* 0x000fea000383ffff */
.L_x_120:
        /* <DEDUP_REMOVED lines=13> */
.L_x_121:
[----:B------:R-:W-:Y:S01]  /*10220*/  IMAD.MOV.U32 R9, RZ, RZ, R6 ;  /* 0x000000ffff097224 */ /* 0x000fe200078e0006 */
[----:B------:R-:W-:Y:S01]  /*10230*/  MOV R5, 0x6 ;  /* 0x0000000600057802 */ /* 0x000fe20000000f00 */
[----:B--2---:R-:W-:Y:S01]  /*10240*/  IMAD.MOV.U32 R3, RZ, RZ, 0x181f ;  /* 0x0000181fff037424 */ /* 0x004fe200078e00ff */
[----:B------:R-:W-:Y:S02]  /*10250*/  MOV R2, 0x10270 ;  /* 0x0001027000027802 */ /* 0x000fe40000000f00 */
[----:B-1--4-:R-:W-:Y:S05]  /*10260*/  CALL.REL.NOINC `($__internal_1_$__cuda_sm70_shflsync_idx_p) ;  /* 0x000007e000007944 */ /* 0x012fea0003c00000 */
[----:B------:R-:W-:Y:S01]  /*10270*/  MOV R8, R5 ;  /* 0x0000000500087202 */ /* 0x000fe20000000f00 */
[----:B------:R-:W-:Y:S05]  /*10280*/  BRA `(.L_x_187) ;  /* 0xffffd57000007947 */ /* 0x000fea000383ffff */
.L_x_122:
[----:B------:R-:W-:Y:S01]  /*10290*/  IMAD.MOV.U32 R9, RZ, RZ, R7 ;  /* 0x000000ffff097224 */ /* 0x000fe200078e0007 */
[----:B------:R-:W-:Y:S01]  /*102a0*/  MOV R5, 0x6 ;  /* 0x0000000600057802 */ /* 0x000fe20000000f00 */
[----:B--2---:R-:W-:Y:S01]  /*102b0*/  IMAD.MOV.U32 R3, RZ, RZ, 0x181f ;  /* 0x0000181fff037424 */ /* 0x004fe200078e00ff */
[----:B------:R-:W-:Y:S02]  /*102c0*/  MOV R2, 0x102e0 ;  /* 0x000102e000027802 */ /* 0x000fe40000000f00 */
[----:B-1-34-:R-:W-:Y:S05]  /*102d0*/  CALL.REL.NOINC `($__internal_1_$__cuda_sm70_shflsync_idx_p) ;  /* 0x0000077000007944 */ /* 0x01afea0003c00000 */
[----:B------:R-:W-:Y:S01]  /*102e0*/  MOV R2, R5 ;  /* 0x0000000500027202 */ /* 0x000fe20000000f00 */
[----:B------:R-:W-:Y:S05]  /*102f0*/  BRA `(.L_x_188) ;  /* 0xffffd52000007947 */ /* 0x000fea000383ffff */
.L_x_123:
        /* <DEDUP_REMOVED lines=13> */
.L_x_125:
[----:B------:R-:W-:Y:S01]  /*103d0*/  IMAD.MOV.U32 R9, RZ, RZ, R70 ;  /* 0x000000ffff097224 */ /* 0x000fe200078e0046 */
[----:B------:R-:W-:Y:S01]  /*103e0*/  MOV R5, RZ ;  /* 0x000000ff00057202 */ /* 0x000fe20000000f00 */
[----:B----4-:R-:W-:Y:S01]  /*103f0*/  IMAD.MOV.U32 R3, RZ, RZ, 0x1f ;  /* 0x0000001fff037424 */ /* 0x010fe200078e00ff */
[----:B------:R-:W-:Y:S02]  /*10400*/  MOV R2, 0x10420 ;  /* 0x0001042000027802 */ /* 0x000fe40000000f00 */
[----:B------:R-:W-:Y:S05]  /*10410*/  CALL.REL.NOINC `($__internal_1_$__cuda_sm70_shflsync_idx_p) ;  /* 0x0000063000007944 */ /* 0x000fea0003c00000 */
[----:B------:R-:W-:Y:S01]  /*10420*/  MOV R10, R5 ;  /* 0x00000005000a7202 */ /* 0x000fe20000000f00 */
[----:B------:R-:W-:Y:S05]  /*10430*/  BRA `(.L_x_190) ;  /* 0xffffd5d000007947 */ /* 0x000fea000383ffff */
.L_x_126:
[----:B------:R-:W-:Y:S01]  /*10440*/  IMAD.MOV.U32 R9, RZ, RZ, R70 ;  /* 0x000000ffff097224 */ /* 0x000fe200078e0046 */
[----:B------:R-:W-:Y:S01]  /*10450*/  MOV R5, 0x1 ;  /* 0x0000000100057802 */ /* 0x000fe20000000f00 */
[----:B----4-:R-:W-:Y:S01]  /*10460*/  IMAD.MOV.U32 R3, RZ, RZ, 0x1f ;  /* 0x0000001fff037424 */ /* 0x010fe200078e00ff */
[----:B------:R-:W-:Y:S02]  /*10470*/  MOV R2, 0x10490 ;  /* 0x0001049000027802 */ /* 0x000fe40000000f00 */
[----:B-12---:R-:W-:Y:S05]  /*10480*/  CALL.REL.NOINC `($__internal_1_$__cuda_sm70_shflsync_idx_p) ;  /* 0x000005c000007944 */ /* 0x006fea0003c00000 */
[----:B------:R-:W-:Y:S01]  /*10490*/  MOV R8, R5 ;  /* 0x0000000500087202 */ /* 0x000fe20000000f00 */
[----:B------:R-:W-:Y:S05]  /*104a0*/  BRA `(.L_x_191) ;  /* 0xffffd58000007947 */ /* 0x000fea000383ffff */
.L_x_127:
[----:B------:R-:W-:Y:S02]  /*104b0*/  MOV R2, 0x1 ;  /* 0x0000000100027802 */ /* 0x000fe40000000f00 */
[----:B------:R-:W-:-:S02]  /*104c0*/  MOV R3, 0x104e0 ;  /* 0x000104e000037802 */ /* 0x000fc40000000f00 */
[----:B-123--:R-:W-:Y:S05]  /*104d0*/  CALL.REL.NOINC `($__internal_2_$__cuda_sm70_shflsync_up_p) ;  /* 0x000005c000007944 */ /* 0x00efea0003c00000 */
[----:B------:R-:W-:Y:S05]  /*104e0*/  BRA `(.L_x_192) ;  /* 0xffffd67000007947 */ /* 0x000fea000383ffff */
.L_x_128:
[----:B------:R-:W-:Y:S02]  /*104f0*/  MOV R2, 0x2 ;  /* 0x0000000200027802 */ /* 0x000fe40000000f00 */
[----:B------:R-:W-:-:S02]  /*10500*/  MOV R3, 0x10520 ;  /* 0x0001052000037802 */ /* 0x000fc40000000f00 */
[----:B-12---:R-:W-:Y:S05]  /*10510*/  CALL.REL.NOINC `($__internal_2_$__cuda_sm70_shflsync_up_p) ;  /* 0x0000058000007944 */ /* 0x006fea0003c00000 */
        /* <DEDUP_REMOVED lines=24> */
.L_x_132:
[----:B------:R-:W-:Y:S02]  /*106a0*/  MOV R2, 0x1 ;  /* 0x0000000100027802 */ /* 0x000fe40000000f00 */
[----:B------:R-:W-:Y:S02]  /*106b0*/  MOV R3, 0x106d0 ;  /* 0x000106d000037802 */ /* 0x000fe40000000f00 */
[----:B------:R-:W-:Y:S05]  /*106c0*/  CALL.REL.NOINC `($__internal_2_$__cuda_sm70_shflsync_up_p) ;  /* 0x000003d000007944 */ /* 0x000fea0003c00000 */
[----:B------:R-:W-:Y:S01]  /*106d0*/  MOV R2, R4 ;  /* 0x0000000400027202 */ /* 0x000fe20000000f00 */
[----:B------:R-:W-:Y:S05]  /*106e0*/  BRA `(.L_x_194) ;  /* 0xffffd6d000007947 */ /* 0x000fea000383ffff */
.L_x_133:
        /* <DEDUP_REMOVED lines=27> */
.L_x_135:
[----:B------:R-:W-:Y:S02]  /*108a0*/  SEL R0, RZ, 0x1, P0 ;  /* 0x00000001ff007807 */ /* 0x000fe40000000000 */
[----:B------:R-:W-:Y:S02]  /*108b0*/  MOV R2, 0x108d0 ;  /* 0x000108d000027802 */ /* 0x000fe40000000f00 */
[----:B---3--:R-:W-:Y:S05]  /*108c0*/  CALL.REL.NOINC `($__internal_3_$__cuda_sm70_votesync_ballot) ;  /* 0x0000024000007944 */ /* 0x008fea0003c00000 */
[----:B------:R-:W-:Y:S05]  /*108d0*/  BRA `(.L_x_196) ;  /* 0xffffd67000007947 */ /* 0x000fea000383ffff */
.L_x_136:
[----:B------:R-:W-:Y:S01]  /*108e0*/  IMAD.MOV.U32 R9, RZ, RZ, R6 ;  /* 0x000000ffff097224 */ /* 0x000fe200078e0006 */
[----:B--2---:R-:W-:Y:S01]  /*108f0*/  MOV R5, R11 ;  /* 0x0000000b00057202 */ /* 0x004fe20000000f00 */
[----:B------:R-:W-:Y:S01]  /*10900*/  IMAD.MOV.U32 R3, RZ, RZ, 0x1f ;  /* 0x0000001fff037424 */ /* 0x000fe200078e00ff */
[----:B------:R-:W-:Y:S02]  /*10910*/  MOV R2, 0x10930 ;  /* 0x0001093000027802 */ /* 0x000fe40000000f00 */
[----:B-1-3--:R-:W-:Y:S05]  /*10920*/  CALL.REL.NOINC `($__internal_1_$__cuda_sm70_shflsync_idx_p) ;  /* 0x0000012000007944 */ /* 0x00afea0003c00000 */
[----:B------:R-:W-:Y:S01]  /*10930*/  IMAD.MOV.U32 R8, RZ, RZ, R5 ;  /* 0x000000ffff087224 */ /* 0x000fe200078e0005 */
[----:B------:R-:W-:Y:S01]  /*10940*/  MOV R5, R11 ;  /* 0x0000000b00057202 */ /* 0x000fe20000000f00 */
[----:B------:R-:W-:Y:S01]  /*10950*/  IMAD.MOV.U32 R9, RZ, RZ, R7 ;  /* 0x000000ffff097224 */ /* 0x000fe200078e0007 */
[----:B------:R-:W-:Y:S02]  /*10960*/  MOV R3, 0x1f ;  /* 0x0000001f00037802 */ /* 0x000fe40000000f00 */
[----:B------:R-:W-:-:S02]  /*10970*/  MOV R2, 0x10990 ;  /* 0x0001099000027802 */ /* 0x000fc40000000f00 */
[----:B------:R-:W-:Y:S05]  /*10980*/  CALL.REL.NOINC `($__internal_1_$__cuda_sm70_shflsync_idx_p) ;  /* 0x000000c000007944 */ /* 0x000fea0003c00000 */
[----:B------:R-:W-:Y:S01]  /*10990*/  MOV R7, R5 ;  /* 0x0000000500077202 */ /* 0x000fe20000000f00 */
[----:B------:R-:W-:Y:S05]  /*109a0*/  BRA `(.L_x_197) ;  /* 0xffffd5e000007947 */ /* 0x000fea000383ffff */
.L_x_139:
[----:B------:R-:W-:Y:S01]  /*109b0*/  IMAD.MOV.U32 R9, RZ, RZ, R4 ;  /* 0x000000ffff097224 */ /* 0x000fe200078e0004 */
[----:B------:R-:W-:-:S02]  /*109c0*/  MOV R3, 0x1f ;  /* 0x0000001f00037802 */ /* 0x000fc40000000f00 */
[----:B------:R-:W-:Y:S02]  /*109d0*/  MOV R2, 0x109f0 ;  /* 0x000109f000027802 */ /* 0x000fe40000000f00 */
[----:B-1234-:R-:W-:Y:S05]  /*109e0*/  CALL.REL.NOINC `($__internal_1_$__cuda_sm70_shflsync_idx_p) ;  /* 0x0000006000007944 */ /* 0x01efea0003c00000 */
[----:B------:R-:W-:Y:S01]  /*109f0*/  MOV R13, R5 ;  /* 0x00000005000d7202 */ /* 0x000fe20000000f00 */
[----:B------:R-:W-:Y:S05]  /*10a00*/  BRA `(.L_x_138) ;  /* 0xffffd5e000007947 */ /* 0x000fea000383ffff */
        .weak           $__internal_0_$__cuda_sm70_shflsync_bfly_p
        .type           $__internal_0_$__cuda_sm70_shflsync_bfly_p,@function
        .size           $__internal_0_$__cuda_sm70_shflsync_bfly_p,($__internal_1_$__cuda_sm70_shflsync_idx_p - $__internal_0_$__cuda_sm70_shflsync_bfly_p)
$__internal_0_$__cuda_sm70_shflsync_bfly_p:
[----:B------:R-:W-:Y:S04]  /*10a10*/  WARPSYNC R9 ;  /* 0x0000000900007348 */ /* 0x000fe80003800000 */
[----:B------:R1:W2:Y:S02]  /*10a20*/  SHFL.BFLY PT, R0, R0, R3, R10 ;  /* 0x0c00000300007389 */ /* 0x0002a400000e000a */
[----:B-1----:R-:W-:-:S04]  /*10a30*/  MOV R3, 0x0 ;  /* 0x0000000000037802 */ /* 0x002fc80000000f00 */
[----:B--2---:R-:W-:Y:S05]  /*10a40*/  RET.REL.NODEC R2 `(_ZN7cutlass13device_kernelIN5flash19enable_sm80_to_sm89INS1_16FlashAttnFwdSm80INS1_25CollectiveMainloopFwdSm80ILi4ELi1ELb0EN4cute5tupleIJNS5_1CILi128EEENS7_ILi80EEENS7_ILi64EEEEEELi64ENS_10bfloat16_tEfNS_4arch4Sm80ELb0ELb0ELb1ELb1ELb0ELb0ELb1ELb1EEENS1_21CollectiveEpilogueFwdINS6_IJS8_SA_S9_EEENS6_IJNS7_ILi1EEESI_SI_EEESC_SE_Li128ELb1ELb1ELb1ELb0EEENS1_36VarlenDynamicPersistentTileSchedulerILi128ELi80ELi128ELi128ELb1ELb1ELb0ELb0ELb1ELb1EEEEEEEEEvNT_6ParamsE) ;  /* 0xfffef5b002007950 */ /* 0x004fea0003c3ffff */
        .weak           $__internal_1_$__cuda_sm70_shflsync_idx_p
        .type           $__internal_1_$__cuda_sm70_shflsync_idx_p,@function
        .size           $__internal_1_$__cuda_sm70_shflsync_idx_p,($__internal_2_$__cuda_sm70_shflsync_up_p - $__internal_1_$__cuda_sm70_shflsync_idx_p)
$__internal_1_$__cuda_sm70_shflsync_idx_p:
[----:B------:R-:W-:-:S04]  /*10a50*/  MOV R16, 0xffffffff ;  /* 0xffffffff00107802 */ /* 0x000fc80000000f00 */
[----:B------:R-:W-:Y:S04]  /*10a60*/  WARPSYNC R16 ;  /* 0x0000001000007348 */ /* 0x000fe80003800000 */
[----:B------:R1:W2:Y:S02]  /*10a70*/  SHFL.IDX PT, R5, R9, R5, R3 ;  /* 0x0000000509057389 */ /* 0x0002a400000e0003 */
[----:B-1----:R-:W-:-:S04]  /*10a80*/  MOV R3, 0x0 ;  /* 0x0000000000037802 */ /* 0x002fc80000000f00 */
[----:B--2---:R-:W-:Y:S05]  /*10a90*/  RET.REL.NODEC R2 `(_ZN7cutlass13device_kernelIN5flash19enable_sm80_to_sm89INS1_16FlashAttnFwdSm80INS1_25CollectiveMainloopFwdSm80ILi4ELi1ELb0EN4cute5tupleIJNS5_1CILi128EEENS7_ILi80EEENS7_ILi64EEEEEELi64ENS_10bfloat16_tEfNS_4arch4Sm80ELb0ELb0ELb1ELb1ELb0ELb0ELb1ELb1EEENS1_21CollectiveEpilogueFwdINS6_IJS8_SA_S9_EEENS6_IJNS7_ILi1EEESI_SI_EEESC_SE_Li128ELb1ELb1ELb1ELb0EEENS1_36VarlenDynamicPersistentTileSchedulerILi128ELi80ELi128ELi128ELb1ELb1ELb0ELb0ELb1ELb1EEEEEEEEEvNT_6ParamsE) ;  /* 0xfffef56002007950 */ /* 0x004fea0003c3ffff */
        .weak           $__internal_2_$__cuda_sm70_shflsync_up_p
        .type           $__internal_2_$__cuda_sm70_shflsync_up_p,@function
        .size           $__internal_2_$__cuda_sm70_shflsync_up_p,($__internal_3_$__cuda_sm70_votesync_ballot - $__internal_2_$__cuda_sm70_shflsync_up_p)
$__internal_2_$__cuda_sm70_shflsync_up_p:
[----:B------:R-:W-:Y:S02]  /*10aa0*/  IMAD.MOV.U32 R4, RZ, RZ, RZ ;  /* 0x000000ffff047224 */ /* 0x000fe400078e00ff */
[----:B------:R-:W-:-:S04]  /*10ab0*/  IMAD.MOV.U32 R9, RZ, RZ, -0x1 ;  /* 0xffffffffff097424 */ /* 0x000fc800078e00ff */
[----:B------:R-:W-:Y:S04]  /*10ac0*/  WARPSYNC R9 ;  /* 0x0000000900007348 */ /* 0x000fe80003800000 */
[----:B------:R1:W2:Y:S02]  /*10ad0*/  SHFL.UP PT, R4, R0, R2, R4 ;  /* 0x0400000200047389 */ /* 0x0002a400000e0004 */
[----:B-1----:R-:W-:Y:S02]  /*10ae0*/  MOV R2, R3 ;  /* 0x0000000300027202 */ /* 0x002fe40000000f00 */
[----:B------:R-:W-:-:S04]  /*10af0*/  MOV R3, 0x0 ;  /* 0x0000000000037802 */ /* 0x000fc80000000f00 */
[----:B--2---:R-:W-:Y:S05]  /*10b00*/  RET.REL.NODEC R2 `(_ZN7cutlass13device_kernelIN5flash19enable_sm80_to_sm89INS1_16FlashAttnFwdSm80INS1_25CollectiveMainloopFwdSm80ILi4ELi1ELb0EN4cute5tupleIJNS5_1CILi128EEENS7_ILi80EEENS7_ILi64EEEEEELi64ENS_10bfloat16_tEfNS_4arch4Sm80ELb0ELb0ELb1ELb1ELb0ELb0ELb1ELb1EEENS1_21CollectiveEpilogueFwdINS6_IJS8_SA_S9_EEENS6_IJNS7_ILi1EEESI_SI_EEESC_SE_Li128ELb1ELb1ELb1ELb0EEENS1_36VarlenDynamicPersistentTileSchedulerILi128ELi80ELi128ELi128ELb1ELb1ELb0ELb0ELb1ELb1EEEEEEEEEvNT_6ParamsE) ;  /* 0xfffef4f002007950 */ /* 0x004fea0003c3ffff */
        .weak           $__internal_3_$__cuda_sm70_votesync_ballot
        .type           $__internal_3_$__cuda_sm70_votesync_ballot,@function
        .size           $__internal_3_$__cuda_sm70_votesync_ballot,(.L_x_3229 - $__internal_3_$__cuda_sm70_votesync_ballot)
$__internal_3_$__cuda_sm70_votesync_ballot:
[----:B------:R-:W-:Y:S01]  /*10b10*/  ISETP.NE.U32.AND P0, PT, R0, 0x1, PT ;  /* 0x000000010000780c */ /* 0x000fe20003f05070 */
[----:B------:R-:W-:-:S04]  /*10b20*/  IMAD.MOV.U32 R3, RZ, RZ, -0x1 ;  /* 0xffffffffff037424 */ /* 0x000fc800078e00ff */
[----:B------:R-:W-:Y:S08]  /*10b30*/  WARPSYNC R3 ;  /* 0x0000000300007348 */ /* 0x000ff00003800000 */
[----:B------:R-:W-:-:S04]  /*10b40*/  VOTE.ANY R0, PT, !P0 ;  /* 0x0000000000007806 */ /* 0x000fc800040e0100 */
[----:B------:R-:W-:Y:S01]  /*10b50*/  LOP3.LUT R0, R0, R3, RZ, 0xc0, !PT ;  /* 0x0000000300007212 */ /* 0x000fe200078ec0ff */
[----:B------:R-:W-:-:S04]  /*10b60*/  IMAD.MOV.U32 R3, RZ, RZ, 0x0 ;  /* 0x00000000ff037424 */ /* 0x000fc800078e00ff */
[----:B------:R-:W-:Y:S05]  /*10b70*/  RET.REL.NODEC R2 `(_ZN7cutlass13device_kernelIN5flash19enable_sm80_to_sm89INS1_16FlashAttnFwdSm80INS1_25CollectiveMainloopFwdSm80ILi4ELi1ELb0EN4cute5tupleIJNS5_1CILi128EEENS7_ILi80EEENS7_ILi64EEEEEELi64ENS_10bfloat16_tEfNS_4arch4Sm80ELb0ELb0ELb1ELb1ELb0ELb0ELb1ELb1EEENS1_21CollectiveEpilogueFwdINS6_IJS8_SA_S9_EEENS6_IJNS7_ILi1EEESI_SI_EEESC_SE_Li128ELb1ELb1ELb1ELb0EEENS1_36VarlenDynamicPersistentTileSchedulerILi128ELi80ELi128ELi128ELb1ELb1ELb0ELb0ELb1ELb1EEEEEEEEEvNT_6ParamsE) ;  /* 0xfffef48002007950 */ /* 0x000fea0003c3ffff */
.L_x_198:
        /* <DEDUP_REMOVED lines=16> */
.L_x_3229:


//--------------------- .text._ZN7cutlass13device_kernelIN5flash19enable_sm80_to_sm89INS1_16FlashAttnFwdSm80INS1_25CollectiveMainloopFwdSm80ILi4ELi1ELb0EN4cute5tupleIJNS5_1CILi128EEENS7_ILi80EEENS7_ILi64EEEEEELi64ENS_10bfloat16_tEfNS_4arch4Sm80ELb0ELb0ELb1ELb1ELb0ELb1ELb1ELb1EEENS1_21CollectiveEpilogueFwdINS6_IJS8_SA_S9_EEENS6_IJNS7_ILi1EEESI_SI_EEESC_SE_Li128ELb1ELb1ELb1ELb0EEENS1_36VarlenDynamicPersistentTileSchedulerILi128ELi80ELi128ELi128ELb1ELb1ELb0ELb0ELb1ELb1EEEEEEEEEvNT_6ParamsE --------------------------
	.section	.text._ZN7cutlass13device_kernelIN5flash19enable_sm80_to_sm89INS1_16FlashAttnFwdSm80INS1_25CollectiveMainloopFwdSm80ILi4ELi1ELb0EN4cute5tupleIJNS5_1CILi128EEENS7_ILi80EEENS7_ILi64EEEEEELi64ENS_10bfloat16_tEfNS_4arch4Sm80ELb0ELb0ELb1ELb1ELb0ELb1ELb1ELb1EEENS1_21CollectiveEpilogueFwdINS6_IJS8_SA_S9_EEENS6_IJNS7_ILi1EEESI_SI_EEESC_SE_Li128ELb1ELb1ELb1ELb0EEENS1_36VarlenDynamicPersistentTileSchedulerILi128ELi80ELi128ELi128ELb1ELb1ELb0ELb0ELb1ELb1EEEEEEEEEvNT_6ParamsE,"ax",@progbits
	.sectioninfo	@"SHI_REGISTERS=255"
	.align	128
.text._ZN7cutlass13device_kernelIN5flash19enable_sm80_to_sm89INS1_16FlashAttnFwdSm80INS1_25CollectiveMainloopFwdSm80ILi4ELi1ELb0EN4cute5tupleIJNS5_1CILi128EEENS7_ILi80EEENS7_ILi64EEEEEELi64ENS_10bfloat16_tEfNS_4arch4Sm80ELb0ELb0ELb1ELb1ELb0ELb1ELb1ELb1EEENS1_21CollectiveEpilogueFwdINS6_IJS8_SA_S9_EEENS6_IJNS7_ILi1EEESI_SI_EEESC_SE_Li128ELb1ELb1ELb1ELb0EEENS1_36VarlenDynamicPersistentTileSchedulerILi128ELi80ELi128ELi128ELb1ELb1ELb0ELb0ELb1ELb1EEEEEEEEEvNT_6ParamsE:
        .type           _ZN7cutlass13device_kernelIN5flash19enable_sm80_to_sm89INS1_16FlashAttnFwdSm80INS1_25CollectiveMainloopFwdSm80ILi4ELi1ELb0EN4cute5tupleIJNS5_1CILi128EEENS7_ILi80EEENS7_ILi64EEEEEELi64ENS_10bfloat16_tEfNS_4arch4Sm80ELb0ELb0ELb1ELb1ELb0ELb1ELb1ELb1EEENS1_21CollectiveEpilogueFwdINS6_IJS8_SA_S9_EEENS6_IJNS7_ILi1EEESI_SI_EEESC_SE_Li128ELb1ELb1ELb1ELb0EEENS1_36VarlenDynamicPersistentTileSchedulerILi128ELi80ELi128ELi128ELb1ELb1ELb0ELb0ELb1ELb1EEEEEEEEEvNT_6ParamsE,@function
        .size           _ZN7cutlass13device_kernelIN5flash19enable_sm80_to_sm89INS1_16FlashAttnFwdSm80INS1_25CollectiveMainloopFwdSm80ILi4ELi1ELb0EN4cute5tupleIJNS5_1CILi128EEENS7_ILi80EEENS7_ILi64EEEEEELi64ENS_10bfloat16_tEfNS_4arch4Sm80ELb0ELb0ELb1ELb1ELb0ELb1ELb1ELb1EEENS1_21CollectiveEpilogueFwdINS6_IJS8_SA_S9_EEENS6_IJNS7_ILi1EEESI_SI_EEESC_SE_Li128ELb1ELb1ELb1ELb0EEENS1_36VarlenDynamicPersistentTileSchedulerILi128ELi80ELi128ELi128ELb1ELb1ELb0ELb0ELb1ELb1EEEEEEEEEvNT_6ParamsE,(.L_x_3234 - _ZN7cutlass13device_kernelIN5flash19enable_sm80_to_sm89INS1_16FlashAttnFwdSm80INS1_25CollectiveMainloopFwdSm80ILi4ELi1ELb0EN4cute5tupleIJNS5_1CILi128EEENS7_ILi80EEENS7_ILi64EEEEEELi64ENS_10bfloat16_tEfNS_4arch4Sm80ELb0ELb0ELb1ELb1ELb0ELb1ELb1ELb1EEENS1_21CollectiveEpilogueFwdINS6_IJS8_SA_S9_EEENS6_IJNS7_ILi1EEESI_SI_EEESC_SE_Li128ELb1ELb1ELb1ELb0EEENS1_36VarlenDynamicPersistentTileSchedulerILi128ELi80ELi128ELi128ELb1ELb1ELb0ELb0ELb1ELb1EEEEEEEEEvNT_6ParamsE)
        .other          _ZN7cutlass13device_kernelIN5flash19enable_sm80_to_sm89INS1_16FlashAttnFwdSm80INS1_25CollectiveMainloopFwdSm80ILi4ELi1ELb0EN4cute5tupleIJNS5_1CILi128EEENS7_ILi80EEENS7_ILi64EEEEEELi64ENS_10bfloat16_tEfNS_4arch4Sm80ELb0ELb0ELb1ELb1ELb0ELb1ELb1ELb1EEENS1_21CollectiveEpilogueFwdINS6_IJS8_SA_S9_EEENS6_IJNS7_ILi1EEESI_SI_EEESC_SE_Li128ELb1ELb1ELb1ELb0EEENS1_36VarlenDynamicPersistentTileSchedulerILi128ELi80ELi128ELi128ELb1ELb1ELb0ELb0ELb1ELb1EEEEEEEEEvNT_6ParamsE,@"STO_CUDA_ENTRY STV_DEFAULT"
_ZN7cutlass13device_kernelIN5flash19enable_sm80_to_sm89INS1_16FlashAttnFwdSm80INS1_25CollectiveMainloopFwdSm80ILi4ELi1ELb0EN4cute5tupleIJNS5_1CILi128EEENS7_ILi80EEENS7_ILi64EEEEEELi64ENS_10bfloat16_tEfNS_4arch4Sm80ELb0ELb0ELb1ELb1ELb0ELb1ELb1ELb1EEENS1_21CollectiveEpilogueFwdINS6_IJS8_SA_S9_EEENS6_IJNS7_ILi1EEESI_SI_EEESC_SE_Li128ELb1ELb1ELb1ELb0EEENS1_36VarlenDynamicPersistentTileSchedulerILi128ELi80ELi128ELi128ELb1ELb1ELb0ELb0ELb1ELb1EEEEEEEEEvNT_6ParamsE:
        /* <DEDUP_REMOVED lines=15> */
[----:B------:R-:W-:Y:S01]  /*00f0*/  CS2R R8, SRZ ;  /* 0x0000000000087805 */ /* 0x000fe2000001ff00 */
[----:B-1----:R-:W-:-:S02]  /*0100*/  IMAD.MOV.U32 R7, RZ, RZ, RZ ;  /* 0x000000ffff077224 */ /* 0x002fc400078e00ff */
        /* <DEDUP_REMOVED lines=13> */
[----:B------:R-:W-:Y:S01]  /*01e0*/  ISETP.GE.U32.AND P1, PT, R16, 0x10, PT ;  /* 0x000000101000780c */ /* 0x000fe20003f26070 */
[----:B--2---:R-:W-:-:S05]  /*01f0*/  IMAD R4, R8, R7, RZ ;  /* 0x0000000708047224 */ /* 0x004fca00078e02ff */
        /* <DEDUP_REMOVED lines=22> */
.L_x_204:
        /* <DEDUP_REMOVED lines=17> */
.L_x_381:
        /* <DEDUP_REMOVED lines=16> */
.L_x_382:
[----:B--2---:R-:W-:-:S05]  /*0570*/  IMAD R0, R0, c[0x0][0x538], RZ ;  /* 0x00014e0000007a24 */ /* 0x004fca00078e02ff */
[----:B------:R-:W-:-:S04]  /*0580*/  IADD3 R6, R0, R6, RZ ;  /* 0x0000000600067210 */ /* 0x000fc80007ffe0ff */
[----:B------:R-:W-:-:S13]  /*0590*/  ISETP.GT.AND P0, PT, R6, UR4, PT ;  /* 0x0000000406007c0c */ /* 0x000fda000bf04270 */
[----:B-1----:R-:W-:Y:S05]  /*05a0*/  @!P0 BRA `(.L_x_204) ;  /* 0xfffffdb000008947 */ /* 0x002fea000383ffff */
.L_x_200:
[----:B------:R-:W-:-:S05]  /*05b0*/  IADD3 R14, -R0, R6, RZ ;  /* 0x00000006000e7210 */ /* 0x000fca0007ffe1ff */
[----:B------:R-:W-:-:S05]  /*05c0*/  IMAD R0, R4, c[0x0][0x538], R14 ;  /* 0x00014e0004007a24 */ /* 0x000fca00078e020e */
[----:B------:R-:W-:Y:S01]  /*05d0*/  ISETP.GT.AND P0, PT, R0, UR4, PT ;  /* 0x0000000400007c0c */ /* 0x000fe2000bf04270 */
[----:B------:R-:W-:-:S12]  /*05e0*/  BRA.DIV ~URZ, `(.L_x_205) ;  /* 0x00016f827f007947 */ /* 0x000fd8000b800000 */
[----:B------:R-:W-:-:S04]  /*05f0*/  VOTE.ANY R0, PT, !P0 ;  /* 0x0000000000007806 */ /* 0x000fc800040e0100 */
.L_x_383:
[----:B------:R1:W2:Y:S01]  /*0600*/  POPC R15, R0 ;  /* 0x00000000000f7309 */ /* 0x0002a20000000000 */
[----:B------:R-:W-:Y:S05]  /*0610*/  BRA.DIV ~URZ, `(.L_x_206) ;  /* 0x00016f927f007947 */ /* 0x000fea000b800000 */
[----:B--2---:R2:W3:Y:S01]  /*0620*/  SHFL.IDX PT, R13, R8, R15, 0x1f ;  /* 0x00001f0f080d7589 */ /* 0x0044e200000e0000 */
[----:B------:R-:W-:-:S03]  /*0630*/  MOV R6, RZ ;  /* 0x000000ff00067202 */ /* 0x000fc60000000f00 */
[----:B------:R2:W4:Y:S04]  /*0640*/  SHFL.IDX PT, R10, R7, R15, 0x1f ;  /* 0x00001f0f070a7589 */ /* 0x00052800000e0000 */
.L_x_384:
[----:B------:R-:W-:Y:S01]  /*0650*/  ISETP.NE.AND P0, PT, R0, RZ, PT ;  /* 0x000000ff0000720c */ /* 0x000fe20003f05270 */
[----:B------:R-:W-:-:S12]  /*0660*/  BSSY B0, `(.L_x_207) ;  /* 0x0000005000007945 */ /* 0x000fd80003800000 */
[----:B------:R-:W-:Y:S05]  /*0670*/  @!P0 BRA `(.L_x_208) ;  /* 0x0000003000008947 */ /* 0x000fea0003800000 */
[----:B------:R-:W-:Y:S01]  /*0680*/  IADD3 R11, R15, -0x1, RZ ;  /* 0xffffffff0f0b7810 */ /* 0x000fe20007ffe0ff */
[----:B------:R-:W-:Y:S05]  /*0690*/  BRA.DIV ~URZ, `(.L_x_209) ;  /* 0x00016ff27f007947 */ /* 0x000fea000b800000 */
[----:B------:R1:W2:Y:S02]  /*06a0*/  SHFL.IDX PT, R6, R4, R11, 0x1f ;  /* 0x00001f0b04067589 */ /* 0x0002a400000e0000 */
.L_x_208:
[----:B------:R-:W-:Y:S05]  /*06b0*/  BSYNC B0 ;  /* 0x0000000000007941 */ /* 0x000fea0003800000 */
.L_x_207:
        /* <DEDUP_REMOVED lines=23> */
[----:B------:R-:W-:Y:S02]  /*0830*/  ISETP.GT.U32.AND P0, PT, R5, R0, PT ;  /* 0x000000000500720c */ /* 0x000fe40003f04070 */
[----:B-1----:R-:W-:-:S11]  /*0840*/  IADD3 R3, R3, 0xffffffe, RZ ;  /* 0x0ffffffe03037810 */ /* 0x002fd60007ffe0ff */
[----:B------:R-:W-:Y:S01]  /*0850*/  @!P0 IMAD.IADD R0, R0, 0x1, -R5 ;  /* 0x0000000100008824 */ /* 0x000fe200078e0a05 */
[----:B------:R-:W-:Y:S02]  /*0860*/  @!P0 IADD3 R2, R2, 0x1, RZ ;  /* 0x0000000102028810 */ /* 0x000fe40007ffe0ff */
[----:B------:R-:W-:Y:S01]  /*0870*/  ISETP.NE.AND P0, PT, R13, RZ, PT ;  /* 0x000000ff0d00720c */ /* 0x000fe20003f05270 */
[----:B------:R-:W1:Y:S01]  /*0880*/  F2I.FTZ.U32.TRUNC.NTZ R3, R3 ;  /* 0x0000000300037305 */ /* 0x000e62000021f000 */
[----:B------:R-:W-:Y:S02]  /*0890*/  ISETP.GE.U32.AND P2, PT, R0, R5, PT ;  /* 0x000000050000720c */ /* 0x000fe40003f46070 */
[----:B------:R-:W-:-:S04]  /*08a0*/  LOP3.LUT R0, R11, R13, RZ, 0x3c, !PT ;  /* 0x0000000d0b007212 */ /* 0x000fc800078e3cff */
[----:B------:R-:W-:-:S07]  /*08b0*/  ISETP.GE.AND P1, PT, R0, RZ, PT ;  /* 0x000000ff0000720c */ /* 0x000fce0003f26270 */
[----:B------:R-:W-:Y:S02]  /*08c0*/  @P2 IADD3 R2, R2, 0x1, RZ ;  /* 0x0000000102022810 */ /* 0x000fe40007ffe0ff */
[----:B-1----:R-:W-:-:S03]  /*08d0*/  IADD3 R0, RZ, -R3, RZ ;  /* 0x80000003ff007210 */ /* 0x002fc60007ffe0ff */
[----:B------:R-:W-:Y:S02]  /*08e0*/  IMAD.MOV.U32 R4, RZ, RZ, R2 ;  /* 0x000000ffff047224 */ /* 0x000fe400078e0002 */
[----:B------:R-:W-:Y:S01]  /*08f0*/  IMAD.MOV.U32 R2, RZ, RZ, R0 ;  /* 0x000000ffff027224 */ /* 0x000fe200078e0000 */
[----:B------:R-:W-:Y:S01]  /*0900*/  IABS R0, R10 ;  /* 0x0000000a00007213 */ /* 0x000fe20000000000 */
[----:B------:R-:W-:Y:S01]  /*0910*/  @!P1 IMAD.MOV R4, RZ, RZ, -R4 ;  /* 0x000000ffff049224 */ /* 0x000fe200078e0a04 */
[----:B------:R-:W-:Y:S01]  /*0920*/  @!P0 LOP3.LUT R4, RZ, R13, RZ, 0x33, !PT ;  /* 0x0000000dff048212 */ /* 0x000fe200078e33ff */
[----:B------:R-:W-:Y:S01]  /*0930*/  IMAD R5, R2, R7, RZ ;  /* 0x0000000702057224 */ /* 0x000fe200078e02ff */
[----:B------:R-:W-:Y:S01]  /*0940*/  MOV R2, RZ ;  /* 0x000000ff00027202 */ /* 0x000fe20000000f00 */
[----:B------:R-:W-:Y:S01]  /*0950*/  IMAD.MOV R6, RZ, RZ, -R0 ;  /* 0x000000ffff067224 */ /* 0x000fe200078e0a00 */
[----:B------:R-:W-:-:S03]  /*0960*/  IABS R8, R4 ;  /* 0x0000000400087213 */ /* 0x000fc60000000000 */
        /* <DEDUP_REMOVED lines=26> */
.L_x_201:
[----:B------:R-:W-:Y:S01]  /*0b10*/  MOV R0, UR4 ;  /* 0x0000000400007c02 */ /* 0x000fe20008000f00 */
[----:B------:R-:W-:Y:S04]  /*0b20*/  STL [R1+0x34], RZ ;  /* 0x000034ff01007387 */ /* 0x000fe80000100800 */
[----:B------:R-:W-:Y:S04]  /*0b30*/  STL [R1+0x38], RZ ;  /* 0x000038ff01007387 */ /* 0x000fe80000100800 */
[----:B------:R1:W-:Y:S02]  /*0b40*/  STL [R1+0x30], R0 ;  /* 0x0000300001007387 */ /* 0x0003e40000100800 */
[----:B-1----:R-:W-:-:S05]  /*0b50*/  MOV R0, c[0x0][0x53c] ;  /* 0x00014f0000007a02 */ /* 0x002fca0000000f00 */
[----:B------:R1:W-:Y:S02]  /*0b60*/  STL [R1+0x3c], R0 ;  /* 0x00003c0001007387 */ /* 0x0003e40000100800 */
.L_x_210:
        /* <DEDUP_REMOVED lines=8> */
.L_x_199:
[----:B------:R-:W2:Y:S02]  /*0bf0*/  LDL R0, [R1+0x3c] ;  /* 0x00003c0001007983 */ /* 0x000ea40000100800 */
[----:B--2---:R-:W-:-:S13]  /*0c00*/  ISETP.GE.AND P0, PT, R0, c[0x0][0x53c], PT ;  /* 0x00014f0000007a0c */ /* 0x004fda0003f06270 */
[----:B------:R-:W-:Y:S05]  /*0c10*/  @P0 EXIT ;  /* 0x000000000000094d */ /* 0x000fea0003800000 */
[----:B------:R-:W2:Y:S02]  /*0c20*/  S2R R15, SR_TID.X ;  /* 0x00000000000f7919 */ /* 0x000ea40000002100 */
[----:B--2---:R-:W-:-:S04]  /*0c30*/  SHF.R.S32.HI R12, RZ, 0x1f, R15 ;  /* 0x0000001fff0c7819 */ /* 0x004fc8000001140f */
[CC--:B------:R-:W-:Y:S02]  /*0c40*/  LEA.HI R2, R12.reuse, R15.reuse, RZ, 0x4 ;  /* 0x0000000f0c027211 */ /* 0x0c0fe400078f20ff */
[----:B------:R-:W-:Y:S02]  /*0c50*/  LEA.HI R10, R12, R15, RZ, 0x3 ;  /* 0x0000000f0c0a7211 */ /* 0x000fe400078f18ff */
[----:B------:R-:W-:Y:S02]  /*0c60*/  SHF.R.S32.HI R3, RZ, 0x4, R2 ;  /* 0x00000004ff037819 */ /* 0x000fe40000011402 */
[----:B-1----:R-:W-:Y:S02]  /*0c70*/  SHF.R.S32.HI R4, RZ, 0x3, R10 ;  /* 0x00000003ff047819 */ /* 0x002fe4000001140a */
[C---:B------:R-:W-:Y:S02]  /*0c80*/  LEA.HI R0, R2.reuse, R3, RZ, 0x1 ;  /* 0x0000000302007211 */ /* 0x040fe400078f08ff */
[----:B------:R-:W-:Y:S01]  /*0c90*/  LOP3.LUT R2, R2, 0xfffffff0, RZ, 0xc0, !PT ;  /* 0xfffffff002027812 */ /* 0x000fe200078ec0ff */
[----:B------:R-:W-:Y:S01]  /*0ca0*/  IMAD.SHL.U32 R4, R4, 0x40, RZ ;  /* 0x0000004004047824 */ /* 0x000fe200078e00ff */
[----:B------:R-:W-:-:S02]  /*0cb0*/  LOP3.LUT R0, R0, 0xfffffffe, RZ, 0xc0, !PT ;  /* 0xfffffffe00007812 */ /* 0x000fc400078ec0ff */
[CC--:B------:R-:W-:Y:S02]  /*0cc0*/  LEA.HI R13, R12.reuse, R15.reuse, RZ, 0x2 ;  /* 0x0000000f0c0d7211 */ /* 0x0c0fe400078f10ff */
[----:B------:R-:W-:Y:S01]  /*0cd0*/  LEA.HI R9, R12, R15, RZ, 0x6 ;  /* 0x0000000f0c097211 */ /* 0x000fe200078f30ff */
[----:B------:R-:W-:Y:S01]  /*0ce0*/  IMAD.IADD R11, R3, 0x1, -R0 ;  /* 0x00000001030b7824 */ /* 0x000fe200078e0a00 */
[----:B------:R-:W-:Y:S01]  /*0cf0*/  LOP3.LUT R0, R10, 0xfffffff8, RZ, 0xc0, !PT ;  /* 0xfffffff80a007812 */ /* 0x000fe200078ec0ff */
[C---:B------:R-:W-:Y:S01]  /*0d00*/  IMAD.IADD R3, R15.reuse, 0x1, -R2 ;  /* 0x000000010f037824 */ /* 0x040fe200078e0a02 */
[--C-:B------:R-:W-:Y:S02]  /*0d10*/  SHF.R.S32.HI R14, RZ, 0x2, R13.reuse ;  /* 0x00000002ff0e7819 */ /* 0x100fe4000001140d */
[----:B------:R-:W-:Y:S01]  /*0d20*/  SHF.R.S32.HI R5, RZ, 0x1f, R13 ;  /* 0x0000001fff057819 */ /* 0x000fe2000001140d */
[----:B------:R-:W-:Y:S01]  /*0d30*/  IMAD.IADD R0, R15, 0x1, -R0 ;  /* 0x000000010f007824 */ /* 0x000fe200078e0a00 */
[----:B------:R-:W-:-:S02]  /*0d40*/  LOP3.LUT R2, R4, 0x1c0, RZ, 0xc0, !PT ;  /* 0x000001c004027812 */ /* 0x000fc400078ec0ff */
[----:B------:R-:W-:Y:S01]  /*0d50*/  SHF.R.S32.HI R8, RZ, 0x1f, R3 ;  /* 0x0000001fff087819 */ /* 0x000fe20000011403 */
[C---:B------:R-:W-:Y:S01]  /*0d60*/  IMAD.SHL.U32 R6, R0.reuse, 0x8, RZ ;  /* 0x0000000800067824 */ /* 0x040fe200078e00ff */
[----:B------:R-:W-:Y:S02]  /*0d70*/  LEA.HI R4, R5, R14, RZ, 0x3 ;  /* 0x0000000e05047211 */ /* 0x000fe400078f18ff */
[----:B------:R-:W-:Y:S02]  /*0d80*/  LOP3.LUT P4, RZ, R0, 0x2, RZ, 0xc0, !PT ;  /* 0x0000000200ff7812 */ /* 0x000fe4000788c0ff */
[----:B------:R-:W-:Y:S02]  /*0d90*/  LOP3.LUT R6, R2, 0x38, R6, 0xf8, !PT ;  /* 0x0000003802067812 */ /* 0x000fe400078ef806 */
[C---:B------:R-:W-:Y:S01]  /*0da0*/  LOP3.LUT P3, RZ, R0.reuse, 0x4, RZ, 0xc0, !PT ;  /* 0x0000000400ff7812 */ /* 0x040fe2000786c0ff */
[----:B------:R-:W-:Y:S01]  /*0db0*/  IMAD.SHL.U32 R0, R0, 0x40, RZ ;  /* 0x0000004000007824 */ /* 0x000fe200078e00ff */
[----:B------:R-:W-:-:S02]  /*0dc0*/  LEA.HI R8, R8, R3, RZ, 0x3 ;  /* 0x0000000308087211 */ /* 0x000fc400078f18ff */
[----:B------:R-:W-:Y:S02]  /*0dd0*/  SHF.R.U32.HI R2, RZ, 0x3, R2 ;  /* 0x00000003ff027819 */ /* 0x000fe40000011602 */
[----:B------:R-:W-:Y:S02]  /*0de0*/  LOP3.LUT R4, R4, 0xfffffff8, RZ, 0xc0, !PT ;  /* 0xfffffff804047812 */ /* 0x000fe400078ec0ff */
[----:B------:R-:W-:Y:S02]  /*0df0*/  LOP3.LUT R5, R8, 0xfffffff8, RZ, 0xc0, !PT ;  /* 0xfffffff808057812 */ /* 0x000fe400078ec0ff */
[----:B------:R-:W-:Y:S02]  /*0e00*/  LOP3.LUT R6, R6, R2, RZ, 0x3c, !PT ;  /* 0x0000000206067212 */ /* 0x000fe400078e3cff */
[----:B------:R-:W-:Y:S01]  /*0e10*/  LOP3.LUT R2, R0, 0x1c0, RZ, 0xc0, !PT ;  /* 0x000001c000027812 */ /* 0x000fe200078ec0ff */
[----:B------:R-:W-:Y:S02]  /*0e20*/  IMAD.IADD R0, R14, 0x1, -R4 ;  /* 0x000000010e007824 */ /* 0x000fe400078e0a04 */
[----:B------:R-:W-:Y:S01]  /*0e30*/  IMAD.IADD R7, R3, 0x1, -R5 ;  /* 0x0000000103077824 */ /* 0x000fe200078e0a05 */
[----:B------:R-:W-:Y:S01]  /*0e40*/  LOP3.LUT R5, R2, 0x8, R10, 0xf8, !PT ;  /* 0x0000000802057812 */ /* 0x000fe200078ef80a */
[----:B------:R-:W-:Y:S01]  /*0e50*/  IMAD.SHL.U32 R4, R9, 0x8, RZ ;  /* 0x0000000809047824 */ /* 0x000fe200078e00ff */
[----:B------:R-:W-:-:S02]  /*0e60*/  SHF.R.U32.HI R3, RZ, 0x3, R2 ;  /* 0x00000003ff037819 */ /* 0x000fc40000011602 */
[C---:B------:R-:W-:Y:S02]  /*0e70*/  LOP3.LUT R2, R0.reuse, 0x1, RZ, 0xc0, !PT ;  /* 0x0000000100027812 */ /* 0x040fe400078ec0ff */
[----:B------:R-:W-:Y:S01]  /*0e80*/  LOP3.LUT R10, R5, R3, RZ, 0x3c, !PT ;  /* 0x00000003050a7212 */ /* 0x000fe200078e3cff */
[----:B------:R-:W-:Y:S01]  /*0e90*/  IMAD.SHL.U32 R3, R0, 0x40, RZ ;  /* 0x0000004000037824 */ /* 0x000fe200078e00ff */
[----:B------:R-:W-:Y:S01]  /*0ea0*/  ISETP.NE.U32.AND P1, PT, R2, 0x1, PT ;  /* 0x000000010200780c */ /* 0x000fe20003f25070 */
[----:B------:R-:W-:Y:S01]  /*0eb0*/  IMAD.SHL.U32 R2, R7, 0x40, RZ ;  /* 0x0000004007027824 */ /* 0x000fe200078e00ff */
[----:B------:R-:W-:Y:S02]  /*0ec0*/  LEA.HI R9, R12, R15, RZ, 0x5 ;  /* 0x0000000f0c097211 */ /* 0x000fe400078f28ff */
[----:B------:R-:W-:Y:S01]  /*0ed0*/  LOP3.LUT R216, R6, 0x7ffffe00, R4, 0xf8, !PT ;  /* 0x7ffffe0006d87812 */ /* 0x000fe200078ef804 */
[----:B------:R-:W-:Y:S01]  /*0ee0*/  IMAD.SHL.U32 R4, R11, 0x8, RZ ;  /* 0x000000080b047824 */ /* 0x000fe200078e00ff */
[----:B------:R-:W-:-:S02]  /*0ef0*/  LOP3.LUT P2, RZ, R0, 0x4, RZ, 0xc0, !PT ;  /* 0x0000000400ff7812 */ /* 0x000fc4000784c0ff */
[----:B------:R-:W-:Y:S01]  /*0f00*/  LOP3.LUT P0, RZ, R0, 0x2, RZ, 0xc0, !PT ;  /* 0x0000000200ff7812 */ /* 0x000fe2000780c0ff */
[----:B------:R-:W-:Y:S01]  /*0f10*/  IMAD.SHL.U32 R216, R216, 0x2, RZ ;  /* 0x00000002d8d87824 */ /* 0x000fe200078e00ff */
[----:B------:R-:W-:Y:S02]  /*0f20*/  LOP3.LUT R0, R2, 0x1c0, RZ, 0xc0, !PT ;  /* 0x000001c002007812 */ /* 0x000fe400078ec0ff */
[----:B------:R-:W-:Y:S02]  /*0f30*/  SHF.R.S32.HI R5, RZ, 0x5, R9 ;  /* 0x00000005ff057819 */ /* 0x000fe40000011409 */
[----:B------:R-:W-:Y:S02]  /*0f40*/  LOP3.LUT R2, R13, 0xfffffffc, RZ, 0xc0, !PT ;  /* 0xfffffffc0d027812 */ /* 0x000fe400078ec0ff */
[----:B------:R-:W-:Y:S01]  /*0f50*/  LOP3.LUT R14, R3, 0x1c0, RZ, 0xc0, !PT ;  /* 0x000001c0030e7812 */ /* 0x000fe200078ec0ff */
[----:B------:R-:W-:Y:S01]  /*0f60*/  IMAD.SHL.U32 R6, R5, 0x400, RZ ;  /* 0x0000040005067824 */ /* 0x000fe200078e00ff */
[----:B------:R-:W-:-:S02]  /*0f70*/  LOP3.LUT R4, R0, 0x8, R4, 0xf8, !PT ;  /* 0x0000000800047812 */ /* 0x000fc400078ef804 */
[----:B------:R-:W-:Y:S01]  /*0f80*/  SHF.R.U32.HI R3, RZ, 0x3, R0 ;  /* 0x00000003ff037819 */ /* 0x000fe20000011600 */
[----:B------:R-:W-:Y:S01]  /*0f90*/  IMAD.IADD R0, R15, 0x1, -R2 ;  /* 0x000000010f007824 */ /* 0x000fe200078e0a02 */
[----:B------:R-:W-:Y:S01]  /*0fa0*/  SHF.R.U32.HI R9, RZ, 0x3, R14 ;  /* 0x00000003ff097819 */ /* 0x000fe2000001160e */
[----:B------:R-:W-:Y:S01]  /*0fb0*/  IMAD.SHL.U32 R2, R8, 0x40, RZ ;  /* 0x0000004008027824 */ /* 0x000fe200078e00ff */
[----:B------:R-:W-:Y:S01]  /*0fc0*/  LOP3.LUT R5, R4, R3, RZ, 0x3c, !PT ;  /* 0x0000000304057212 */ /* 0x000fe200078e3cff */
[----:B------:R-:W-:Y:S01]  /*0fd0*/  IMAD R4, R0, 0x2, R6 ;  /* 0x0000000200047824 */ /* 0x000fe200078e0206 */
[----:B------:R-:W-:Y:S01]  /*0fe0*/  LOP3.LUT R3, R9, R14, RZ, 0xfc, !PT ;  /* 0x0000000e09037212 */ /* 0x000fe200078efcff */
[----:B------:R-:W-:Y:S01]  /*0ff0*/  STL [R1+0x54], R14 ;  /* 0x0000540e01007387 */ /* 0x000fe20000100800 */
[----:B------:R-:W-:Y:S01]  /*1000*/  LOP3.LUT R2, R2, 0xfffffe00, RZ, 0xc0, !PT ;  /* 0xfffffe0002027812 */ /* 0x000fe200078ec0ff */
[----:B------:R-:W-:Y:S01]  /*1010*/  IMAD R0, R11, 0x200, R10 ;  /* 0x000002000b007824 */ /* 0x000fe200078e020a */
[----:B------:R-:W-:Y:S01]  /*1020*/  LOP3.LUT P6, RZ, R7, 0x2, RZ, 0xc0, !PT ;  /* 0x0000000207ff7812 */ /* 0x000fe200078cc0ff */
[----:B------:R1:W-:Y:S01]  /*1030*/  STL [R1+0x5c], R9 ;  /* 0x00005c0901007387 */ /* 0x0003e20000100800 */
[----:B------:R-:W-:Y:S01]  /*1040*/  IMAD.IADD R3, R4, 0x1, R3 ;  /* 0x0000000104037824 */ /* 0x000fe200078e0203 */
[CC--:B------:R-:W-:Y:S01]  /*1050*/  IADD3 R4, R5.reuse, R2.reuse, R6 ;  /* 0x0000000205047210 */ /* 0x0c0fe20007ffe006 */
[----:B------:R-:W-:Y:S01]  /*1060*/  IMAD.MOV.U32 R8, RZ, RZ, -0x10 ;  /* 0xfffffff0ff087424 */ /* 0x000fe200078e00ff */
[----:B------:R-:W-:Y:S01]  /*1070*/  LOP3.LUT R5, R5, R2, RZ, 0xfc, !PT ;  /* 0x0000000205057212 */ /* 0x000fe200078efcff */
[----:B------:R-:W-:Y:S01]  /*1080*/  IMAD.MOV.U32 R2, RZ, RZ, 0x20 ;  /* 0x00000020ff027424 */ /* 0x000fe200078e00ff */
[----:B------:R-:W-:-:S02]  /*1090*/  LEA R200, R0, 0x2900, 0x1 ;  /* 0x0000290000c87811 */ /* 0x000fc400078e08ff */
[----:B------:R-:W-:Y:S02]  /*10a0*/  LEA R12, R3, 0x80, 0x1 ;  /* 0x00000080030c7811 */ /* 0x000fe400078e08ff */
[C---:B------:R-:W-:Y:S02]  /*10b0*/  IADD3 R211, R200.reuse, 0x20, RZ ;  /* 0x00000020c8d37810 */ /* 0x040fe40007ffe0ff */
[----:B------:R-:W-:Y:S01]  /*10c0*/  LOP3.LUT P5, RZ, R7, 0x4, RZ, 0xc0, !PT ;  /* 0x0000000407ff7812 */ /* 0x000fe200078ac0ff */
[----:B------:R-:W-:Y:S01]  /*10d0*/  STL [R1+0x50], R12 ;  /* 0x0000500c01007387 */ /* 0x000fe20000100800 */
[----:B------:R-:W-:Y:S02]  /*10e0*/  @P4 IADD3 R211, R200, -0x20, RZ ;  /* 0xffffffe0c8d34810 */ /* 0x000fe40007ffe0ff */
[----:B------:R-:W-:Y:S02]  /*10f0*/  SEL R7, R2, 0xffffffe0, !P0 ;  /* 0xffffffe002077807 */ /* 0x000fe40004000000 */
[----:B------:R-:W-:-:S02]  /*1100*/  SEL R8, R8, 0x10, !P1 ;  /* 0x0000001008087807 */ /* 0x000fc40004800000 */
[----:B------:R-:W-:Y:S02]  /*1110*/  LEA R207, R4, 0x5100, 0x1 ;  /* 0x0000510004cf7811 */ /* 0x000fe400078e08ff */
[----:B------:R-:W-:Y:S02]  /*1120*/  LEA R201, R5, 0x100, 0x1 ;  /* 0x0000010005c97811 */ /* 0x000fe400078e08ff */
[----:B------:R-:W-:Y:S01]  /*1130*/  SEL R2, R2, 0xffffffe0, !P6 ;  /* 0xffffffe002027807 */ /* 0x000fe20007000000 */
[----:B-1----:R-:W-:Y:S01]  /*1140*/  IMAD.MOV.U32 R9, RZ, RZ, 0x40 ;  /* 0x00000040ff097424 */ /* 0x002fe200078e00ff */
[C---:B------:R-:W-:Y:S02]  /*1150*/  IADD3 R215, R211.reuse, 0x800, RZ ;  /* 0x00000800d3d77810 */ /* 0x040fe40007ffe0ff */
[----:B------:R-:W-:Y:S01]  /*1160*/  IADD3 R214, R211, 0x1000, RZ ;  /* 0x00001000d3d67810 */ /* 0x000fe20007ffe0ff */
[----:B------:R-:W-:Y:S01]  /*1170*/  IMAD.IADD R210, R207, 0x1, R2 ;  /* 0x00000001cfd27824 */ /* 0x000fe200078e0202 */
[C---:B------:R-:W-:Y:S01]  /*1180*/  SEL R6, R9.reuse, 0xffffffc0, !P2 ;  /* 0xffffffc009067807 */ /* 0x040fe20005000000 */
[----:B------:R-:W-:Y:S01]  /*1190*/  IMAD.IADD R205, R2, 0x1, R201 ;  /* 0x0000000102cd7824 */ /* 0x000fe200078e02c9 */
[----:B------:R-:W-:-:S02]  /*11a0*/  SEL R0, R9, 0xffffffc0, !P3 ;  /* 0xffffffc009007807 */ /* 0x000fc40005800000 */
[----:B------:R-:W-:Y:S01]  /*11b0*/  SEL R3, R9, 0xffffffc0, !P5 ;  /* 0xffffffc009037807 */ /* 0x000fe20006800000 */
[----:B------:R-:W-:Y:S01]  /*11c0*/  IMAD.IADD R6, R12, 0x1, R6 ;  /* 0x000000010c067824 */ /* 0x000fe200078e0206 */
[C---:B------:R-:W-:Y:S01]  /*11d0*/  IADD3 R213, R211.reuse, 0x1800, RZ ;  /* 0x00001800d3d57810 */ /* 0x040fe20007ffe0ff */
[----:B------:R-:W-:Y:S01]  /*11e0*/  IMAD.IADD R206, R200, 0x1, R0 ;  /* 0x00000001c8ce7824 */ /* 0x000fe200078e0200 */
[----:B------:R-:W-:Y:S01]  /*11f0*/  IADD3 R212, R211, 0x2000, RZ ;  /* 0x00002000d3d47810 */ /* 0x000fe20007ffe0ff */
[----:B------:R-:W-:Y:S01]  /*1200*/  IMAD.IADD R203, R0, 0x1, R211 ;  /* 0x0000000100cb7824 */ /* 0x000fe200078e02d3 */
[----:B------:R-:W-:Y:S01]  /*1210*/  STL [R1+0x58], R6 ;  /* 0x0000580601007387 */ /* 0x000fe20000100800 */
[----:B------:R-:W-:Y:S02]  /*1220*/  IMAD.IADD R0, R7, 0x1, R6 ;  /* 0x0000000107007824 */ /* 0x000fe400078e0206 */
[----:B------:R-:W-:Y:S02]  /*1230*/  IMAD.IADD R208, R207, 0x1, R3 ;  /* 0x00000001cfd07824 */ /* 0x000fe400078e0203 */
[----:B------:R-:W-:Y:S01]  /*1240*/  IMAD.IADD R202, R3, 0x1, R201 ;  /* 0x0000000103ca7824 */ /* 0x000fe200078e02c9 */
[----:B------:R1:W-:Y:S01]  /*1250*/  STL [R1+0x60], R0 ;  /* 0x0000600001007387 */ /* 0x0003e20000100800 */
[----:B------:R-:W-:-:S02]  /*1260*/  IMAD.IADD R209, R2, 0x1, R208 ;  /* 0x0000000102d17824 */ /* 0x000fc400078e02d0 */
[----:B------:R-:W-:Y:S02]  /*1270*/  IMAD.IADD R204, R2, 0x1, R202 ;  /* 0x0000000102cc7824 */ /* 0x000fe400078e02ca */
[----:B-1----:R-:W-:-:S05]  /*1280*/  IMAD.IADD R0, R8, 0x1, R0 ;  /* 0x0000000108007824 */ /* 0x002fca00078e0200 */
[----:B------:R1:W-:Y:S02]  /*1290*/  STL [R1+0x64], R0 ;  /* 0x0000640001007387 */ /* 0x0003e40000100800 */
.L_x_380:
[----:B-1----:R-:W2:Y:S01]  /*12a0*/  LDL R0, [R1+0x3c] ;  /* 0x00003c0001007983 */ /* 0x002ea20000100800 */
[----:B------:R-:W-:Y:S01]  /*12b0*/  IMAD.MOV.U32 R14, RZ, RZ, 0x4 ;  /* 0x00000004ff0e7424 */ /* 0x000fe200078e00ff */
[----:B------:R-:W-:Y:S02]  /*12c0*/  ISETP.NE.U32.AND P4, PT, RZ, c[0x0][0x360], PT ;  /* 0x0000d800ff007a0c */ /* 0x000fe40003f85070 */
[----:B------:R-:W-:Y:S01]  /*12d0*/  ISETP.NE.U32.AND P0, PT, RZ, c[0x0][0x370], PT ;  /* 0x0000dc00ff007a0c */ /* 0x000fe20003f05070 */
[----:B------:R-:W3:Y:S01]  /*12e0*/  LDL R9, [R1+0x38] ;  /* 0x0000380001097983 */ /* 0x000ee20000100800 */
[----:B------:R-:W-:Y:S01]  /*12f0*/  ISETP.NE.AND.EX P4, PT, RZ, c[0x0][0x364], PT, P4 ;  /* 0x0000d900ff007a0c */ /* 0x000fe20003f85340 */
[----:B--2---:R-:W-:-:S05]  /*1300*/  IMAD.WIDE R2, R0, R14, c[0x0][0x588] ;  /* 0x0001620000027625 */ /* 0x004fca00078e020e */
[----:B------:R-:W2:Y:S01]  /*1310*/  LDG.E R42, [R2.64] ;  /* 0x00000008022a7981 */ /* 0x000ea2000c1e1900 */
[----:B------:R-:W-:Y:S01]  /*1320*/  ISETP.NE.AND.EX P2, PT, RZ, c[0x0][0x374], PT, P0 ;  /* 0x0000dd00ff007a0c */ /* 0x000fe20003f45300 */
[----:B------:R-:W-:Y:S01]  /*1330*/  CS2R R160, SRZ ;  /* 0x0000000000a07805 */ /* 0x000fe2000001ff00 */
[----:B------:R-:W-:Y:S02]  /*1340*/  ISETP.NE.U32.AND P3, PT, RZ, c[0x0][0x348], PT ;  /* 0x0000d200ff007a0c */ /* 0x000fe40003f65070 */
[----:B------:R-:W-:Y:S02]  /*1350*/  ISETP.NE.U32.AND P5, PT, RZ, c[0x0][0x358], PT ;  /* 0x0000d600ff007a0c */ /* 0x000fe40003fa5070 */
[----:B------:R-:W-:Y:S02]  /*1360*/  ISETP.NE.AND.EX P3, PT, RZ, c[0x0][0x34c], PT, P3 ;  /* 0x0000d300ff007a0c */ /* 0x000fe40003f65330 */
[----:B------:R-:W-:Y:S01]  /*1370*/  ISETP.NE.AND.EX P5, PT, RZ, c[0x0][0x35c], PT, P5 ;  /* 0x0000d700ff007a0c */ /* 0x000fe20003fa5350 */
[----:B------:R-:W-:-:S02]  /*1380*/  IMAD.MOV.U32 R159, RZ, RZ, RZ ;  /* 0x000000ffff9f7224 */ /* 0x000fc400078e00ff */
[----:B------:R-:W-:Y:S01]  /*1390*/  IMAD.MOV.U32 R12, RZ, RZ, RZ ;  /* 0x000000ffff0c7224 */ /* 0x000fe200078e00ff */
[----:B--2---:R-:W-:Y:S02]  /*13a0*/  SHF.R.S32.HI R137, RZ, 0x1f, R42 ;  /* 0x0000001fff897819 */ /* 0x004fe4000001142a */
[C---:B------:R-:W-:Y:S02]  /*13b0*/  @P4 LEA R2, P0, R42.reuse, c[0x0][0x360], 0x2 ;  /* 0x0000d8002a024a11 */ /* 0x040fe400078010ff */
[C---:B------:R-:W-:Y:S02]  /*13c0*/  @P2 LEA R4, P1, R42.reuse, c[0x0][0x370], 0x2 ;  /* 0x0000dc002a042a11 */ /* 0x040fe400078210ff */
[C-C-:B------:R-:W-:Y:S02]  /*13d0*/  @P4 LEA.HI.X R3, R42.reuse, c[0x0][0x364], R137.reuse, 0x2, P0 ;  /* 0x0000d9002a034a11 */ /* 0x140fe400000f1489 */
[----:B------:R-:W-:Y:S02]  /*13e0*/  ISETP.NE.U32.AND P0, PT, RZ, c[0x0][0x350], PT ;  /* 0x0000d400ff007a0c */ /* 0x000fe40003f05070 */
[----:B------:R-:W-:Y:S01]  /*13f0*/  @P2 LEA.HI.X R5, R42, c[0x0][0x374], R137, 0x2, P1 ;  /* 0x0000dd002a052a11 */ /* 0x000fe200008f1489 */
[----:B------:R1:W5:Y:S01]  /*1400*/  @P4 LDG.E R164, [R2.64] ;  /* 0x0000000802a44981 */ /* 0x000362000c1e1900 */
[----:B------:R-:W-:-:S03]  /*1410*/  ISETP.NE.AND.EX P6, PT, RZ, c[0x0][0x354], PT, P0 ;  /* 0x0000d500ff007a0c */ /* 0x000fc60003fc5300 */
[----:B------:R2:W5:Y:S01]  /*1420*/  @P2 LDG.E R161, [R4.64] ;  /* 0x0000000804a12981 */ /* 0x000562000c1e1900 */
[----:B------:R-:W-:-:S04]  /*1430*/  LEA R6, P2, R42, c[0x0][0x348], 0x2 ;  /* 0x0000d2002a067a11 */ /* 0x000fc800078410ff */
[----:B------:R-:W-:-:S05]  /*1440*/  LEA.HI.X R7, R42, c[0x0][0x34c], R137, 0x2, P2 ;  /* 0x0000d3002a077a11 */ /* 0x000fca00010f1489 */
[----:B------:R4:W5:Y:S01]  /*1450*/  @P3 LDG.E R159, [R6.64] ;  /* 0x00000008069f3981 */ /* 0x000962000c1e1900 */
[C---:B-1----:R-:W-:Y:S02]  /*1460*/  LEA R2, P0, R42.reuse, c[0x0][0x358], 0x2 ;  /* 0x0000d6002a027a11 */ /* 0x042fe400078010ff */
[C---:B--2---:R-:W-:Y:S02]  /*1470*/  LEA R4, P1, R42.reuse, c[0x0][0x350], 0x2 ;  /* 0x0000d4002a047a11 */ /* 0x044fe400078210ff */
[C-C-:B------:R-:W-:Y:S02]  /*1480*/  LEA.HI.X R3, R42.reuse, c[0x0][0x35c], R137.reuse, 0x2, P0 ;  /* 0x0000d7002a037a11 */ /* 0x140fe400000f1489 */
[----:B------:R-:W-:-:S03]  /*1490*/  LEA.HI.X R5, R42, c[0x0][0x354], R137, 0x2, P1 ;  /* 0x0000d5002a057a11 */ /* 0x000fc600008f1489 */
[----:B------:R4:W5:Y:S04]  /*14a0*/  @P5 LDG.E R12, [R2.64] ;  /* 0x00000008020c5981 */ /* 0x000968000c1e1900 */
[----:B------:R4:W5:Y:S01]  /*14b0*/  @P6 LDG.E R160, [R4.64] ;  /* 0x0000000804a06981 */ /* 0x000962000c1e1900 */
[----:B---3--:R-:W-:-:S03]  /*14c0*/  LOP3.LUT R40, R9, 0xffff, RZ, 0xc0, !PT ;  /* 0x0000ffff09287812 */ /* 0x008fc600078ec0ff */
[----:B------:R4:W-:Y:S04]  /*14d0*/  STL [R1+0x10], R42 ;  /* 0x0000102a01007387 */ /* 0x0009e80000100800 */
[----:B------:R4:W-:Y:S01]  /*14e0*/  STL [R1+0x40], R40 ;  /* 0x0000402801007387 */ /* 0x0009e20000100800 */
[----:B------:R-:W-:Y:S01]  /*14f0*/  YIELD ;  /* 0x0000000000007946 */ /* 0x000fe20003800000 */
[----:B------:R-:W-:Y:S01]  /*1500*/  P2R R13, PR, RZ, 0x40 ;  /* 0x00000040ff0d7803 */ /* 0x000fe20000000000 */
[----:B------:R-:W-:Y:S05]  /*1510*/  @P4 BRA `(.L_x_211) ;  /* 0x0000005000004947 */ /* 0x000fea0003800000 */
[----:B-----5:R-:W-:Y:S01]  /*1520*/  MOV R164, c[0x0][0x168] ;  /* 0x00005a0000a47a02 */ /* 0x020fe20000000f00 */
[----:B------:R-:W-:Y:S05]  /*1530*/  @!P3 BRA `(.L_x_211) ;  /* 0x000000300000b947 */ /* 0x000fea0003800000 */
[----:B------:R-:W2:Y:S04]  /*1540*/  LDG.E R8, [R6.64] ;  /* 0x0000000806087981 */ /* 0x000ea8000c1e1900 */
[----:B------:R-:W2:Y:S02]  /*1550*/  LDG.E R0, [R6.64+0x4] ;  /* 0x0000040806007981 */ /* 0x000ea4000c1e1900 */
[----:B--2---:R-:W-:-:S02]  /*1560*/  IADD3 R164, -R8, R0, RZ ;  /* 0x0000000008a47210 */ /* 0x004fc40007ffe1ff */
.L_x_211:
[----:B------:R-:W-:-:S04]  /*1570*/  ISETP.NE.U32.AND P0, PT, RZ, c[0x0][0x368], PT ;  /* 0x0000da00ff007a0c */ /* 0x000fc80003f05070 */
[----:B------:R-:W-:-:S13]  /*1580*/  ISETP.NE.AND.EX P0, PT, RZ, c[0x0][0x36c], PT, P0 ;  /* 0x0000db00ff007a0c */ /* 0x000fda0003f05300 */
[----:B------:R-:W-:Y:S05]  /*1590*/  @!P0 BRA `(.L_x_212) ;  /* 0x0000004000008947 */ /* 0x000fea0003800000 */
[----:B----4-:R-:W-:-:S04]  /*15a0*/  LEA R4, P0, R42, c[0x0][0x368], 0x2 ;  /* 0x0000da002a047a11 */ /* 0x010fc800078010ff */
[----:B------:R-:W-:-:S05]  /*15b0*/  LEA.HI.X R5, R42, c[0x0][0x36c], R137, 0x2, P0 ;  /* 0x0000db002a057a11 */ /* 0x000fca00000f1489 */
[----:B------:R1:W5:Y:S01]  /*15c0*/  LDG.E R11, [R4.64] ;  /* 0x00000008040b7981 */ /* 0x000362000c1e1900 */
[----:B------:R-:W-:Y:S05]  /*15d0*/  BRA `(.L_x_213) ;  /* 0x0000005000007947 */ /* 0x000fea0003800000 */
.L_x_212:
[----:B------:R-:W-:Y:S01]  /*15e0*/  MOV R11, c[0x0][0x1d0] ;  /* 0x00007400000b7a02 */ /* 0x000fe20000000f00 */
[----:B------:R-:W-:Y:S05]  /*15f0*/  @!P6 BRA `(.L_x_213) ;  /* 0x000000300000e947 */ /* 0x000fea0003800000 */
[----:B----4-:R-:W2:Y:S04]  /*1600*/  LDG.E R6, [R4.64] ;  /* 0x0000000804067981 */ /* 0x010ea8000c1e1900 */
[----:B------:R-:W2:Y:S02]  /*1610*/  LDG.E R0, [R4.64+0x4] ;  /* 0x0000040804007981 */ /* 0x000ea4000c1e1900 */
[----:B--2---:R-:W-:Y:S02]  /*1620*/  IADD3 R11, -R6, R0, RZ ;  /* 0x00000000060b7210 */ /* 0x004fe40007ffe1ff */
.L_x_213:
[----:B-1--4-:R1:W2:Y:S04]  /*1630*/  @P5 LDG.E R5, [R2.64] ;  /* 0x0000000802055981 */ /* 0x0122a8000c1e1900 */
[----:B------:R1:W2:Y:S01]  /*1640*/  @P5 LDG.E R4, [R2.64+0x4] ;  /* 0x0000040802045981 */ /* 0x0002a2000c1e1900 */
[----:B------:R-:W-:Y:S01]  /*1650*/  ISETP.NE.U32.AND P0, PT, RZ, c[0x0][0x378], PT ;  /* 0x0000de00ff007a0c */ /* 0x000fe20003f05070 */
[----:B-----5:R-:W-:-:S03]  /*1660*/  IMAD.MOV.U32 R136, RZ, RZ, R11 ;  /* 0x000000ffff887224 */ /* 0x020fc600078e000b */
[----:B------:R-:W-:Y:S01]  /*1670*/  ISETP.NE.AND.EX P1, PT, RZ, c[0x0][0x37c], PT, P0 ;  /* 0x0000df00ff007a0c */ /* 0x000fe20003f25300 */
[----:B------:R-:W-:-:S12]  /*1680*/  IMAD.MOV.U32 R0, RZ, RZ, c[0x0][0x228] ;  /* 0x00008a00ff007624 */ /* 0x000fd800078e00ff */
[----:B-1----:R-:W-:-:S04]  /*1690*/  @P1 LEA R2, P0, R42, c[0x0][0x378], 0x2 ;  /* 0x0000de002a021a11 */ /* 0x002fc800078010ff */
[----:B------:R-:W-:-:S05]  /*16a0*/  @P1 LEA.HI.X R3, R42, c[0x0][0x37c], R137, 0x2, P0 ;  /* 0x0000df002a031a11 */ /* 0x000fca00000f1489 */
[----:B------:R1:W5:Y:S01]  /*16b0*/  @P1 LDG.E R136, [R2.64] ;  /* 0x0000000802881981 */ /* 0x000362000c1e1900 */
[----:B------:R-:W-:Y:S01]  /*16c0*/  IMAD.IADD R6, R11, 0x1, -R161 ;  /* 0x000000010b067824 */ /* 0x000fe200078e0aa1 */
[----:B------:R-:W-:Y:S01]  /*16d0*/  BSSY B0, `(.L_x_214) ;  /* 0x0000030000007945 */ /* 0x000fe20003800000 */
[C---:B-1----:R-:W-:Y:S02]  /*16e0*/  LOP3.LUT R2, R9.reuse, 0xff000000, RZ, 0xc0, !PT ;  /* 0xff00000009027812 */ /* 0x042fe400078ec0ff */
[----:B------:R-:W-:Y:S01]  /*16f0*/  LOP3.LUT R3, R9, 0xff0000, RZ, 0xc0, !PT ;  /* 0x00ff000009037812 */ /* 0x000fe200078ec0ff */
[----:B--2---:R-:W-:Y:S01]  /*1700*/  @P5 IMAD.IADD R0, R4, 0x1, -R5 ;  /* 0x0000000104005824 */ /* 0x004fe200078e0a05 */
[----:B------:R-:W-:-:S03]  /*1710*/  SHF.R.U32.HI R4, RZ, 0x8, R2 ;  /* 0x00000008ff047819 */ /* 0x000fc60000011602 */
[----:B------:R-:W-:Y:S01]  /*1720*/  IMAD.IADD R172, R6, 0x1, R0 ;  /* 0x0000000106ac7824 */ /* 0x000fe200078e0200 */
[----:B------:R-:W-:-:S04]  /*1730*/  LEA.HI R4, R3, R4, RZ, 0x10 ;  /* 0x0000000403047211 */ /* 0x000fc800078f80ff */
[----:B------:R-:W-:Y:S02]  /*1740*/  SHF.R.U32.HI R5, RZ, 0x10, R4 ;  /* 0x00000010ff057819 */ /* 0x000fe40000011604 */
[----:B------:R-:W-:Y:S02]  /*1750*/  LOP3.LUT R15, R4, 0xff, RZ, 0xc0, !PT ;  /* 0x000000ff040f7812 */ /* 0x000fe400078ec0ff */
[C---:B------:R-:W-:Y:S01]  /*1760*/  IADD3 R2, R172.reuse, 0x4f, RZ ;  /* 0x0000004fac027810 */ /* 0x040fe20007ffe0ff */
[----:B------:R1:W-:Y:S01]  /*1770*/  STL [R1+0x48], R5 ;  /* 0x0000480501007387 */ /* 0x0003e20000100800 */
[----:B------:R-:W-:Y:S02]  /*1780*/  ISETP.GE.AND P0, PT, R172, 0x1, PT ;  /* 0x00000001ac00780c */ /* 0x000fe40003f06270 */
[----:B------:R-:W-:Y:S01]  /*1790*/  ISETP.NE.AND P1, PT, R5, RZ, PT ;  /* 0x000000ff0500720c */ /* 0x000fe20003f25270 */
[----:B------:R1:W-:Y:S01]  /*17a0*/  STL [R1+0x4c], R15 ;  /* 0x00004c0f01007387 */ /* 0x0003e20000100800 */
[----:B------:R-:W-:-:S02]  /*17b0*/  IMAD.HI R2, R2, 0x66666667, RZ ;  /* 0x6666666702027827 */ /* 0x000fc400078e02ff */
[----:B------:R-:W-:-:S03]  /*17c0*/  SEL R133, R5, c[0x0][0x338], P1 ;  /* 0x0000ce0005857a07 */ /* 0x000fc60000800000 */
[----:B------:R-:W-:-:S04]  /*17d0*/  SHF.R.U32.HI R3, RZ, 0x1f, R2 ;  /* 0x0000001fff037819 */ /* 0x000fc80000011602 */
[----:B------:R-:W-:Y:S01]  /*17e0*/  LEA.HI.SX32 R152, R2, R3, 0x1b ;  /* 0x0000000302987211 */ /* 0x000fe200078fdaff */
[----:B------:R-:W-:Y:S01]  /*17f0*/  IMAD.MOV.U32 R2, RZ, RZ, RZ ;  /* 0x000000ffff027224 */ /* 0x000fe200078e00ff */
[----:B------:R-:W-:Y:S05]  /*1800*/  @!P0 BRA `(.L_x_215) ;  /* 0x000001c000008947 */ /* 0x000fea0003800000 */
        /* <DEDUP_REMOVED lines=11> */
[----:B------:R-:W-:Y:S02]  /*18c0*/  IMAD.MOV.U32 R4, RZ, RZ, RZ ;  /* 0x000000ffff047224 */ /* 0x000fe400078e00ff */
        /* <DEDUP_REMOVED lines=16> */
.L_x_215:
[----:B------:R-:W-:Y:S05]  /*19d0*/  BSYNC B0 ;  /* 0x0000000000007941 */ /* 0x000fea0003800000 */
.L_x_214:
[----:B------:R-:W2:Y:S01]  /*19e0*/  LDL R39, [R1+0x54] ;  /* 0x0000540001277983 */ /* 0x000ea20000100800 */
[----:B------:R-:W-:-:S03]  /*19f0*/  IMAD R3, R15, R2, RZ ;  /* 0x000000020f037224 */ /* 0x000fc600078e02ff */
[----:B------:R-:W3:Y:S01]  /*1a00*/  LDL R38, [R1+0x5c] ;  /* 0x00005c0001267983 */ /* 0x000ee20000100800 */
[----:B------:R-:W-:-:S03]  /*1a10*/  IMAD.IADD R2, R3, 0x1, R2 ;  /* 0x0000000103027824 */ /* 0x000fc600078e0202 */
[----:B-1----:R-:W1:Y:S02]  /*1a20*/  S2R R15, SR_TID.X ;  /* 0x00000000000f7919 */ /* 0x002e640000002100 */
[----:B------:R-:W-:Y:S01]  /*1a30*/  IMNMX R2, R152, R2, PT ;  /* 0x0000000298027217 */ /* 0x000fe20003800200 */
[----:B------:R-:W-:-:S04]  /*1a40*/  IMAD R3, R3, 0x50, -R6 ;  /* 0x0000005003037824 */ /* 0x000fc800078e0a06 */
[----:B------:R-:W-:Y:S01]  /*1a50*/  IMAD R2, R2, 0x50, -R6 ;  /* 0x0000005002027824 */ /* 0x000fe200078e0a06 */
[----:B------:R-:W-:-:S04]  /*1a60*/  IMNMX R3, RZ, R3, !PT ;  /* 0x00000003ff037217 */ /* 0x000fc80007800200 */
[----:B------:R-:W-:-:S04]  /*1a70*/  IMNMX R2, R2, R0, PT ;  /* 0x0000000002027217 */ /* 0x000fc80003800200 */
[----:B------:R-:W-:Y:S02]  /*1a80*/  ISETP.GT.AND P0, PT, R2, R3, PT ;  /* 0x000000030200720c */ /* 0x000fe40003f04270 */
[--C-:B-1----:R-:W-:Y:S02]  /*1a90*/  SHF.R.S32.HI R7, RZ, 0x1f, R15.reuse ;  /* 0x0000001fff077819 */ /* 0x102fe4000001140f */
[----:B------:R-:W-:Y:S02]  /*1aa0*/  SHF.R.S32.HI R41, RZ, 0x1f, R15 ;  /* 0x0000001fff297819 */ /* 0x000fe4000001140f */
[-C--:B------:R-:W-:Y:S02]  /*1ab0*/  LEA.HI R8, R7, R15.reuse, RZ, 0x2 ;  /* 0x0000000f07087211 */ /* 0x080fe400078f10ff */
[----:B------:R-:W-:Y:S02]  /*1ac0*/  LEA.HI R41, R41, R15, RZ, 0x2 ;  /* 0x0000000f29297211 */ /* 0x000fe400078f10ff */
[----:B------:R-:W-:-:S02]  /*1ad0*/  SHF.R.S32.HI R6, RZ, 0x1f, R8 ;  /* 0x0000001fff067819 */ /* 0x000fc40000011408 */
[----:B------:R-:W-:Y:S02]  /*1ae0*/  SHF.R.S32.HI R41, RZ, 0x2, R41 ;  /* 0x00000002ff297819 */ /* 0x000fe40000011429 */
[----:B------:R-:W-:Y:S01]  /*1af0*/  @P0 IADD3 R2, R2, 0x4f, RZ ;  /* 0x0000004f02020810 */ /* 0x000fe20007ffe0ff */
[----:B------:R-:W-:Y:S01]  /*1b00*/  IMAD.WIDE.U32 R4, R3, -0x33333333, RZ ;  /* 0xcccccccd03047825 */ /* 0x000fe200078e00ff */
[----:B------:R-:W-:-:S03]  /*1b10*/  LEA.HI R3, R6, R41, RZ, 0x3 ;  /* 0x0000002906037211 */ /* 0x000fc600078f18ff */
[----:B------:R-:W-:Y:S01]  /*1b20*/  @P0 IMAD.HI R2, R2, 0x66666667, RZ ;  /* 0x6666666702020827 */ /* 0x000fe200078e02ff */
[----:B------:R-:W-:Y:S02]  /*1b30*/  LOP3.LUT R3, R3, 0xfffffff8, RZ, 0xc0, !PT ;  /* 0xfffffff803037812 */ /* 0x000fe400078ec0ff */
[----:B------:R-:W-:Y:S02]  /*1b40*/  SHF.R.U32.HI R127, RZ, 0x6, R5 ;  /* 0x00000006ff7f7819 */ /* 0x000fe40000011605 */
[----:B------:R-:W-:Y:S02]  /*1b50*/  @P0 SHF.R.U32.HI R5, RZ, 0x1f, R2 ;  /* 0x0000001fff050819 */ /* 0x000fe40000011602 */
[C---:B------:R-:W-:Y:S01]  /*1b60*/  IADD3 R150, R41.reuse, 0x40, RZ ;  /* 0x0000004029967810 */ /* 0x040fe20007ffe0ff */
[C---:B------:R-:W-:Y:S01]  /*1b70*/  IMAD.IADD R3, R41.reuse, 0x1, -R3 ;  /* 0x0000000129037824 */ /* 0x040fe200078e0a03 */
[----:B------:R-:W-:Y:S01]  /*1b80*/  IADD3 R148, R41, 0x20, RZ ;  /* 0x0000002029947810 */ /* 0x000fe20007ffe0ff */
[----:B------:R-:W-:Y:S01]  /*1b90*/  IMAD.MOV.U32 R4, RZ, RZ, R127 ;  /* 0x000000ffff047224 */ /* 0x000fe200078e007f */
[----:B------:R-:W-:Y:S01]  /*1ba0*/  @P0 LEA.HI.SX32 R4, R2, R5, 0x1b ;  /* 0x0000000502040211 */ /* 0x000fe200078fdaff */
[----:B------:R-:W-:Y:S01]  /*1bb0*/  IMAD.SHL.U32 R2, R150, 0x40, RZ ;  /* 0x0000004096027824 */ /* 0x000fe200078e00ff */
[----:B------:R-:W-:-:S02]  /*1bc0*/  LOP3.LUT R5, R8, 0xfffffffc, RZ, 0xc0, !PT ;  /* 0xfffffffc08057812 */ /* 0x000fc400078ec0ff */
[----:B------:R-:W-:Y:S01]  /*1bd0*/  LOP3.LUT P1, RZ, R3, 0x4, RZ, 0xc0, !PT ;  /* 0x0000000403ff7812 */ /* 0x000fe2000782c0ff */
[----:B------:R-:W-:Y:S01]  /*1be0*/  IMAD.SHL.U32 R3, R148, 0x40, RZ ;  /* 0x0000004094037824 */ /* 0x000fe200078e00ff */
[-C--:B------:R-:W-:Y:S02]  /*1bf0*/  LEA.HI R189, R7, R15.reuse, RZ, 0x5 ;  /* 0x0000000f07bd7211 */ /* 0x080fe400078f28ff */
[----:B------:R-:W-:Y:S01]  /*1c00*/  LOP3.LUT R151, R2, 0x1c0, RZ, 0xc0, !PT ;  /* 0x000001c002977812 */ /* 0x000fe200078ec0ff */
[----:B------:R-:W-:Y:S01]  /*1c10*/  IMAD.IADD R2, R15, 0x1, -R5 ;  /* 0x000000010f027824 */ /* 0x000fe200078e0a05 */
[----:B------:R-:W-:Y:S02]  /*1c20*/  LOP3.LUT R149, R3, 0x1c0, RZ, 0xc0, !PT ;  /* 0x000001c003957812 */ /* 0x000fe400078ec0ff */
[----:B------:R-:W-:Y:S01]  /*1c30*/  SHF.R.S32.HI R3, RZ, 0x5, R189 ;  /* 0x00000005ff037819 */ /* 0x000fe200000114bd */
[----:B------:R-:W-:Y:S01]  /*1c40*/  IMAD.SHL.U32 R28, R2, 0x8, RZ ;  /* 0x00000008021c7824 */ /* 0x000fe200078e00ff */
[----:B------:R-:W-:-:S02]  /*1c50*/  LEA.HI R6, R7, R15, RZ, 0x3 ;  /* 0x0000000f07067211 */ /* 0x000fc400078f18ff */
[----:B------:R-:W-:Y:S01]  /*1c60*/  ISETP.GT.AND P0, PT, R4, R127, PT ;  /* 0x0000007f0400720c */ /* 0x000fe20003f04270 */
[----:B------:R-:W-:Y:S01]  /*1c70*/  IMAD.SHL.U32 R153, R3, 0x200, RZ ;  /* 0x0000020003997824 */ /* 0x000fe200078e00ff */
[----:B------:R-:W-:Y:S02]  /*1c80*/  SHF.R.S32.HI R7, RZ, 0x1f, R148 ;  /* 0x0000001fff077819 */ /* 0x000fe40000011494 */
[----:B------:R-:W-:Y:S02]  /*1c90*/  SHF.R.S32.HI R9, RZ, 0x1f, R150 ;  /* 0x0000001fff097819 */ /* 0x000fe40000011496 */
[----:B------:R-:W-:Y:S01]  /*1ca0*/  LOP3.LUT R8, R6, 0xfffffff8, RZ, 0xc0, !PT ;  /* 0xfffffff806087812 */ /* 0x000fe200078ec0ff */
[----:B------:R-:W-:Y:S01]  /*1cb0*/  IMAD.SHL.U32 R24, R2, 0x4, RZ ;  /* 0x0000000402187824 */ /* 0x000fe200078e00ff */
[----:B------:R-:W-:Y:S01]  /*1cc0*/  SHF.R.S32.HI R139, RZ, 0x3, R6 ;  /* 0x00000003ff8b7819 */ /* 0x000fe20000011406 */
[----:B------:R-:W-:Y:S01]  /*1cd0*/  IMAD.MOV.U32 R10, RZ, RZ, 0x40 ;  /* 0x00000040ff0a7424 */ /* 0x000fe200078e00ff */
[----:B------:R-:W-:Y:S01]  /*1ce0*/  LEA.HI R7, R7, R148, RZ, 0x3 ;  /* 0x0000009407077211 */ /* 0x000fe200078f18ff */
[----:B------:R-:W-:Y:S01]  /*1cf0*/  IMAD.IADD R165, R15, 0x1, -R8 ;  /* 0x000000010fa57824 */ /* 0x000fe200078e0a08 */
[----:B------:R-:W-:-:S03]  /*1d00*/  LEA.HI R6, R9, R150, RZ, 0x3 ;  /* 0x0000009609067211 */ /* 0x000fc600078f18ff */
[----:B------:R-:W-:Y:S02]  /*1d10*/  IMAD.SHL.U32 R7, R7, 0x40, RZ ;  /* 0x0000004007077824 */ /* 0x000fe400078e00ff */
[----:B------:R-:W-:Y:S02]  /*1d20*/  IMAD.SHL.U32 R6, R6, 0x40, RZ ;  /* 0x0000004006067824 */ /* 0x000fe400078e00ff */
[----:B------:R-:W-:Y:S01]  /*1d30*/  IMAD.SHL.U32 R134, R165, 0x8, RZ ;  /* 0x00000008a5867824 */ /* 0x000fe200078e00ff */
[----:B------:R-:W-:Y:S02]  /*1d40*/  SHF.R.S32.HI R185, RZ, 0x1f, R139 ;  /* 0x0000001fffb97819 */ /* 0x000fe4000001148b */
[----:B------:R-:W-:Y:S02]  /*1d50*/  SHF.R.U32.HI R186, RZ, 0x3, R149 ;  /* 0x00000003ffba7819 */ /* 0x000fe40000011695 */
[----:B------:R-:W-:Y:S02]  /*1d60*/  SHF.R.U32.HI R187, RZ, 0x3, R151 ;  /* 0x00000003ffbb7819 */ /* 0x000fe40000011697 */
[----:B------:R-:W-:-:S02]  /*1d70*/  LOP3.LUT R162, R7, 0xfffffe00, RZ, 0xc0, !PT ;  /* 0xfffffe0007a27812 */ /* 0x000fc400078ec0ff */
[----:B------:R-:W-:Y:S02]  /*1d80*/  LOP3.LUT R163, R6, 0xfffffe00, RZ, 0xc0, !PT ;  /* 0xfffffe0006a37812 */ /* 0x000fe400078ec0ff */
[----:B------:R-:W-:Y:S02]  /*1d90*/  SHF.R.S32.HI R29, RZ, 0x1f, R28 ;  /* 0x0000001fff1d7819 */ /* 0x000fe4000001141c */
[----:B------:R-:W-:Y:S02]  /*1da0*/  SHF.R.S32.HI R135, RZ, 0x1f, R134 ;  /* 0x0000001fff877819 */ /* 0x000fe40000011486 */
[----:B------:R-:W-:Y:S02]  /*1db0*/  IADD3 R26, R24, 0x10, RZ ;  /* 0x00000010181a7810 */ /* 0x000fe40007ffe0ff */
[----:B--2---:R-:W-:-:S04]  /*1dc0*/  LOP3.LUT R3, R39, 0x18, R28, 0xf8, !PT ;  /* 0x0000001827037812 */ /* 0x004fc800078ef81c */
[----:B---3--:R-:W-:-:S04]  /*1dd0*/  LOP3.LUT R2, R153, R3, R38, 0xf6, !PT ;  /* 0x0000000399027212 */ /* 0x008fc800078ef626 */
[----:B------:R-:W-:Y:S02]  /*1de0*/  LEA R80, R2, 0x100, 0x1 ;  /* 0x0000010002507811 */ /* 0x000fe400078e08ff */
[----:B------:R-:W-:-:S05]  /*1df0*/  SEL R2, R10, 0xffffffc0, !P1 ;  /* 0xffffffc00a027807 */ /* 0x000fca0004800000 */
[----:B------:R-:W-:Y:S01]  /*1e00*/  IMAD.IADD R81, R2, 0x1, R80 ;  /* 0x0000000102517824 */ /* 0x000fe200078e0250 */
[----:B------:R-:W-:Y:S05]  /*1e10*/  @!P0 BRA `(.L_x_216) ;  /* 0x0000530000008947 */ /* 0x000fea0003800000 */
[----:B------:R-:W-:-:S04]  /*1e20*/  ISETP.NE.U32.AND P0, PT, RZ, c[0x0][0x340], PT ;  /* 0x0000d000ff007a0c */ /* 0x000fc80003f05070 */
[----:B------:R-:W-:-:S13]  /*1e30*/  ISETP.NE.AND.EX P4, PT, RZ, c[0x0][0x344], PT, P0 ;  /* 0x0000d100ff007a0c */ /* 0x000fda0003f85300 */
[----:B------:R-:W-:-:S05]  /*1e40*/  @P4 IMAD.WIDE R2, R42, R14, c[0x0][0x340] ;  /* 0x0000d0002a024625 */ /* 0x000fca00078e020e */
[----:B------:R1:W2:Y:S01]  /*1e50*/  @P4 LDG.E R30, [R2.64] ;  /* 0x00000008021e4981 */ /* 0x0002a2000c1e1900 */
[----:B------:R-:W-:Y:S01]  /*1e60*/  IADD3 R122, P0, R139, R12, RZ ;  /* 0x0000000c8b7a7210 */ /* 0x000fe20007f1e0ff */
[----:B------:R-:W-:Y:S01]  /*1e70*/  IMAD.MOV.U32 R142, RZ, RZ, 0x50 ;  /* 0x00000050ff8e7424 */ /* 0x000fe200078e00ff */
[----:B------:R-:W-:Y:S01]  /*1e80*/  SEL R34, R137, RZ, !P5 ;  /* 0x000000ff89227207 */ /* 0x000fe20006800000 */
[----:B------:R-:W-:Y:S01]  /*1e90*/  IMAD.MOV.U32 R37, RZ, RZ, c[0x0][0x23c] ;  /* 0x00008f00ff257624 */ /* 0x000fe200078e00ff */
[----:B------:R-:W-:Y:S01]  /*1ea0*/  LEA.HI.X.SX32 R131, R12, R185, 0x1, P0 ;  /* 0x000000b90c837211 */ /* 0x000fe200000f0eff */
[----:B------:R-:W-:Y:S01]  /*1eb0*/  IMAD R171, R142, c[0x0][0x23c], RZ ;  /* 0x00008f008eab7a24 */ /* 0x000fe200078e02ff */
[----:B------:R-:W-:Y:S01]  /*1ec0*/  IADD3 R33, R4, -0x1, RZ ;  /* 0xffffffff04217810 */ /* 0x000fe20007ffe0ff */
[----:B------:R-:W-:Y:S01]  /*1ed0*/  IMAD R4, R34, c[0x0][0x248], RZ ;  /* 0x0000920022047a24 */ /* 0x000fe200078e02ff */
[----:B------:R-:W-:Y:S01]  /*1ee0*/  IADD3 R116, -R139, R0, RZ ;  /* 0x000000008b747210 */ /* 0x000fe20007ffe1ff */
[----:B------:R-:W-:Y:S01]  /*1ef0*/  IMAD R5, R131, c[0x0][0x238], RZ ;  /* 0x00008e0083057a24 */ /* 0x000fe200078e02ff */
[----:B------:R-:W-:Y:S01]  /*1f00*/  SEL R32, R42, RZ, !P5 ;  /* 0x000000ff2a207207 */ /* 0x000fe20006800000 */
[----:B------:R-:W-:Y:S01]  /*1f10*/  IMAD.WIDE.U32 R146, R142, c[0x0][0x238], RZ ;  /* 0x00008e008e927a25 */ /* 0x000fe200078e00ff */
[----:B------:R-:W-:-:S02]  /*1f20*/  MOV R154, c[0x0][0x238] ;  /* 0x00008e00009a7a02 */ /* 0x000fc40000000f00 */
[----:B------:R-:W-:Y:S01]  /*1f30*/  ISETP.GE.AND P6, PT, R134, c[0x0][0x1d4], PT ;  /* 0x0000750086007a0c */ /* 0x000fe20003fc6270 */
[----:B------:R-:W-:Y:S01]  /*1f40*/  IMAD R5, R122, c[0x0][0x23c], R5 ;  /* 0x00008f007a057a24 */ /* 0x000fe200078e0205 */
[----:B------:R-:W-:Y:S01]  /*1f50*/  SHF.R.S32.HI R36, RZ, 0x1f, R41 ;  /* 0x0000001fff247819 */ /* 0x000fe20000011429 */
[----:B------:R-:W-:Y:S01]  /*1f60*/  IMAD R8, R33, -0x50, R116 ;  /* 0xffffffb021087824 */ /* 0x000fe200078e0274 */
[----:B------:R-:W-:Y:S01]  /*1f70*/  SHF.R.S32.HI R25, RZ, 0x1f, R24 ;  /* 0x0000001fff197819 */ /* 0x000fe20000011418 */
[----:B------:R-:W-:Y:S01]  /*1f80*/  IMAD R4, R32, c[0x0][0x24c], R4 ;  /* 0x0000930020047a24 */ /* 0x000fe200078e0204 */
[----:B------:R-:W-:Y:S01]  /*1f90*/  SHF.L.U32 R17, R37, 0x5, RZ ;  /* 0x0000000525117819 */ /* 0x000fe200000006ff */
[----:B------:R-:W-:Y:S01]  /*1fa0*/  IMAD.IADD R171, R147, 0x1, R171 ;  /* 0x0000000193ab7824 */ /* 0x000fe200078e02ab */
[C---:B------:R-:W-:Y:S01]  /*1fb0*/  ISETP.GE.AND P0, PT, R8.reuse, 0x1, PT ;  /* 0x000000010800780c */ /* 0x040fe20003f06270 */
[----:B------:R-:W-:Y:S01]  /*1fc0*/  IMAD.IADD R31, R11, 0x1, R160 ;  /* 0x000000010b1f7824 */ /* 0x000fe200078e02a0 */
[----:B------:R-:W-:Y:S01]  /*1fd0*/  ISETP.GE.AND P3, PT, R8, 0x11, PT ;  /* 0x000000110800780c */ /* 0x000fe20003f66270 */
[----:B-1----:R-:W-:Y:S01]  /*1fe0*/  IMAD.WIDE.U32 R2, R122, c[0x0][0x238], R134 ;  /* 0x00008e007a027a25 */ /* 0x002fe200078e0086 */
[----:B------:R-:W-:-:S02]  /*1ff0*/  ISETP.NE.AND P5, PT, R13, RZ, PT ;  /* 0x000000ff0d00720c */ /* 0x000fc40003fa5270 */
[----:B------:R-:W-:Y:S01]  /*2000*/  SHF.R.S32.HI R35, RZ, 0x1f, R31 ;  /* 0x0000001fff237819 */ /* 0x000fe2000001141f */
[----:B------:R-:W-:Y:S01]  /*2010*/  IMAD.IADD R3, R3, 0x1, R5 ;  /* 0x0000000103037824 */ /* 0x000fe200078e0205 */
[----:B------:R-:W-:Y:S01]  /*2020*/  IADD3 R91, R28, 0x20, RZ ;  /* 0x000000201c5b7810 */ /* 0x000fe20007ffe0ff */
[----:B------:R-:W-:Y:S01]  /*2030*/  IMAD.WIDE.U32 R14, R154, 0x20, RZ ;  /* 0x000000209a0e7825 */ /* 0x000fe200078e00ff */
[----:B------:R-:W-:Y:S02]  /*2040*/  MOV R188, c[0x0][0x27c] ;  /* 0x00009f0000bc7a02 */ /* 0x000fe40000000f00 */
[----:B------:R-:W-:Y:S01]  /*2050*/  MOV R168, 0x5 ;  /* 0x0000000500a87802 */ /* 0x000fe20000000f00 */
[----:B------:R-:W-:Y:S01]  /*2060*/  IMAD.WIDE.U32 R2, R40, c[0x0][0x240], R2 ;  /* 0x0000900028027a25 */ /* 0x000fe200078e0002 */
[----:B------:R-:W-:-:S03]  /*2070*/  P2R R132, PR, RZ, 0x40 ;  /* 0x00000040ff847803 */ /* 0x000fc60000000000 */
[----:B------:R-:W-:Y:S02]  /*2080*/  IMAD R3, R40, c[0x0][0x244], R3 ;  /* 0x0000910028037a24 */ /* 0x000fe400078e0203 */
[----:B------:R-:W-:-:S04]  /*2090*/  IMAD.WIDE.U32 R10, R31, c[0x0][0x1e0], RZ ;  /* 0x000078001f0a7a25 */ /* 0x000fc800078e00ff */
[----:B------:R-:W-:Y:S01]  /*20a0*/  IMAD.WIDE.U32 R114, R32, c[0x0][0x248], R2 ;  /* 0x0000920020727a25 */ /* 0x000fe200078e0002 */
[----:B------:R-:W-:-:S03]  /*20b0*/  SHF.R.S32.HI R3, RZ, 0x1f, R33 ;  /* 0x0000001fff037819 */ /* 0x000fc60000011421 */
[----:B------:R-:W-:Y:S01]  /*20c0*/  IMAD R2, R171, R33, RZ ;  /* 0x00000021ab027224 */ /* 0x000fe200078e02ff */
[----:B------:R-:W-:Y:S01]  /*20d0*/  IADD3 R113, R115, R4, RZ ;  /* 0x0000000473717210 */ /* 0x000fe20007ffe0ff */
[----:B------:R-:W-:Y:S02]  /*20e0*/  IMAD.MOV.U32 R112, RZ, RZ, R114 ;  /* 0x000000ffff707224 */ /* 0x000fe400078e0072 */
[-C--:B------:R-:W-:Y:S02]  /*20f0*/  IMAD R4, R3, R146.reuse, R2 ;  /* 0x0000009203047224 */ /* 0x080fe400078e0202 */
[----:B------:R-:W-:-:S04]  /*2100*/  IMAD.WIDE.U32 R2, R33, R146, R112 ;  /* 0x0000009221027225 */ /* 0x000fc800078e0070 */
[----:B------:R-:W-:Y:S01]  /*2110*/  IMAD R12, R36, c[0x0][0x290], RZ ;  /* 0x0000a400240c7a24 */ /* 0x000fe200078e02ff */
[----:B------:R-:W-:Y:S01]  /*2120*/  IADD3 R3, R3, R4, RZ ;  /* 0x0000000403037210 */ /* 0x000fe20007ffe0ff */
[C---:B------:R-:W-:Y:S01]  /*2130*/  IMAD.WIDE.U32 R182, R41.reuse, c[0x0][0x1e0], RZ ;  /* 0x0000780029b67a25 */ /* 0x040fe200078e00ff */
[----:B------:R-:W-:Y:S02]  /*2140*/  @P0 LEA R6, P2, R2, c[0x0][0x220], 0x1 ;  /* 0x0000880002060a11 */ /* 0x000fe400078408ff */
[----:B------:R-:W-:Y:S01]  /*2150*/  @P3 LEA R5, P1, R154, R2, 0x4 ;  /* 0x000000029a053211 */ /* 0x000fe200078220ff */
[----:B------:R-:W-:Y:S01]  /*2160*/  IMAD R27, R41, c[0x0][0x294], R12 ;  /* 0x0000a500291b7a24 */ /* 0x000fe200078e020c */
[----:B------:R-:W-:Y:S01]  /*2170*/  @P0 LEA.HI.X R7, R2, c[0x0][0x224], R3, 0x1, P2 ;  /* 0x0000890002070a11 */ /* 0x000fe200010f0c03 */
[----:B------:R-:W-:Y:S01]  /*2180*/  IMAD.MOV.U32 R155, RZ, RZ, c[0x0][0x280] ;  /* 0x0000a000ff9b7624 */ /* 0x000fe200078e00ff */
[----:B------:R-:W-:Y:S01]  /*2190*/  @P3 LEA.HI.X R9, R154, R3, R37, 0x4, P1 ;  /* 0x000000039a093211 */ /* 0x000fe200008f2425 */
[----:B------:R-:W-:Y:S01]  /*21a0*/  IMAD.MOV.U32 R156, RZ, RZ, c[0x0][0x290] ;  /* 0x0000a400ff9c7624 */ /* 0x000fe200078e00ff */
[----:B------:R-:W-:Y:S01]  /*21b0*/  @P3 LEA R4, P1, R5, c[0x0][0x220], 0x1 ;  /* 0x0000880005043a11 */ /* 0x000fe200078208ff */
[----:B------:R-:W-:Y:S01]  /*21c0*/  @!PT LDS RZ, [RZ] ;  /* 0x00000000fffff984 */ /* 0x000fe20000000800 */
[----:B------:R-:W-:Y:S01]  /*21d0*/  @!PT LDS RZ, [RZ] ;  /* 0x00000000fffff984 */ /* 0x000fe20000000800 */
[----:B------:R-:W-:Y:S01]  /*21e0*/  @!PT LDS RZ, [RZ] ;  /* 0x00000000fffff984 */ /* 0x000fe20000000800 */
[----:B------:R1:W-:Y:S01]  /*21f0*/  @P0 LDGSTS.E.BYPASS.LTC128B.128 [R216+0x2900], [R6.64], !P6 ;  /* 0x0290000006d80fae */ /* 0x0003e2000f101d48 */
[----:B------:R-:W-:Y:S01]  /*2200*/  ISETP.GE.AND P2, PT, R8, 0x21, PT ;  /* 0x000000210800780c */ /* 0x000fe20003f46270 */
[----:B------:R-:W-:Y:S01]  /*2210*/  IMAD.SHL.U32 R175, R155, 0x20, RZ ;  /* 0x000000209baf7824 */ /* 0x000fe200078e00ff */
[----:B------:R-:W-:-:S02]  /*2220*/  @P3 LEA.HI.X R5, R5, c[0x0][0x224], R9, 0x1, P1 ;  /* 0x0000890005053a11 */ /* 0x000fc400008f0c09 */
[C---:B------:R-:W-:Y:S02]  /*2230*/  ISETP.GE.AND P0, PT, R8.reuse, 0x31, PT ;  /* 0x000000310800780c */ /* 0x040fe40003f06270 */
[----:B------:R-:W-:Y:S01]  /*2240*/  ISETP.GE.AND P1, PT, R8, 0x41, PT ;  /* 0x000000410800780c */ /* 0x000fe20003f26270 */
[----:B------:R3:W-:Y:S01]  /*2250*/  @P3 LDGSTS.E.BYPASS.LTC128B.128 [R216+0x3100], [R4.64], !P6 ;  /* 0x0310000004d83fae */ /* 0x0007e2000f101d48 */
[----:B------:R-:W-:Y:S01]  /*2260*/  IMAD.WIDE.U32 R8, R41, c[0x0][0x290], R24 ;  /* 0x0000a40029087a25 */ /* 0x000fe200078e0018 */
[-C--:B------:R-:W-:Y:S02]  /*2270*/  SHF.L.U64.HI R157, R155, R168.reuse, c[0x0][0x284] ;  /* 0x0000a1009b9d7619 */ /* 0x080fe400000102a8 */
[----:B------:R-:W-:Y:S01]  /*2280*/  SHF.L.U64.HI R158, R156, R168, c[0x0][0x294] ;  /* 0x0000a5009c9e7619 */ /* 0x000fe200000102a8 */
[----:B------:R-:W-:Y:S01]  /*2290*/  IMAD.MOV.U32 R12, RZ, RZ, R8 ;  /* 0x000000ffff0c7224 */ /* 0x000fe200078e0008 */
[----:B------:R-:W-:Y:S02]  /*22a0*/  @P2 IADD3 R16, P3, R2, R14, RZ ;  /* 0x0000000e02102210 */ /* 0x000fe40007f7e0ff */
[----:B------:R-:W-:Y:S01]  /*22b0*/  IADD3 R13, R9, R27, RZ ;  /* 0x0000001b090d7210 */ /* 0x000fe20007ffe0ff */
[----:B------:R-:W-:Y:S01]  /*22c0*/  IMAD.WIDE.U32 R8, R41, c[0x0][0x280], R28 ;  /* 0x0000a00029087a25 */ /* 0x000fe200078e001c */
[----:B------:R-:W-:-:S02]  /*22d0*/  @P2 IADD3.X R17, R3, R15, R17, P3, !PT ;  /* 0x0000000f03112210 */ /* 0x000fc40001ffe411 */
[----:B------:R-:W-:Y:S01]  /*22e0*/  @P2 LEA R20, P3, R16, c[0x0][0x220], 0x1 ;  /* 0x0000880010142a11 */ /* 0x000fe200078608ff */
[----:B------:R-:W-:Y:S01]  /*22f0*/  @P0 IMAD R18, R37, 0x30, RZ ;  /* 0x0000003025120824 */ /* 0x000fe200078e02ff */
[----:B------:R-:W-:Y:S01]  /*2300*/  SHF.L.U32 R176, R156, 0x5, RZ ;  /* 0x000000059cb07819 */ /* 0x000fe200000006ff */
[----:B-----5:R-:W-:Y:S01]  /*2310*/  IMAD.WIDE.U32 R98, R136, c[0x0][0x290], R12 ;  /* 0x0000a40088627a25 */ /* 0x020fe200078e000c */
[----:B------:R-:W-:-:S03]  /*2320*/  @P2 LEA.HI.X R21, R16, c[0x0][0x224], R17, 0x1, P3 ;  /* 0x0000890010152a11 */ /* 0x000fc600018f0c11 */
[C---:B-1----:R-:W-:Y:S02]  /*2330*/  IMAD.WIDE.U32 R6, R41.reuse, c[0x0][0x280], R24 ;  /* 0x0000a00029067a25 */ /* 0x042fe400078e0018 */
[----:B------:R1:W-:Y:S02]  /*2340*/  @P2 LDGSTS.E.BYPASS.LTC128B.128 [R216+0x3900], [R20.64], !P6 ;  /* 0x0390000014d82fae */ /* 0x0003e4000f101d48 */
[----:B------:R-:W-:Y:S01]  /*2350*/  IMAD.WIDE.U32 R16, R41, c[0x0][0x290], R28 ;  /* 0x0000a40029107a25 */ /* 0x000fe200078e001c */
[----:B------:R-:W-:Y:S02]  /*2360*/  MOV R14, R6 ;  /* 0x00000006000e7202 */ /* 0x000fe40000000f00 */
[----:B------:R-:W-:Y:S01]  /*2370*/  MOV R6, R10 ;  /* 0x0000000a00067202 */ /* 0x000fe20000000f00 */
[----:B---3--:R-:W-:Y:S02]  /*2380*/  IMAD R5, R36, c[0x0][0x280], RZ ;  /* 0x0000a00024057a24 */ /* 0x008fe400078e02ff */
[----:B------:R-:W-:-:S02]  /*2390*/  IMAD R4, R35, c[0x0][0x1e0], RZ ;  /* 0x0000780023047a24 */ /* 0x000fc400078e02ff */
[----:B------:R-:W-:Y:S02]  /*23a0*/  IMAD R23, R41, c[0x0][0x284], R5 ;  /* 0x0000a10029177a24 */ /* 0x000fe400078e0205 */
[----:B------:R-:W-:Y:S02]  /*23b0*/  IMAD R4, R31, c[0x0][0x1e4], R4 ;  /* 0x000079001f047a24 */ /* 0x000fe400078e0204 */
[----:B------:R-:W-:Y:S02]  /*23c0*/  IMAD.IADD R15, R7, 0x1, R23 ;  /* 0x00000001070f7824 */ /* 0x000fe400078e0217 */
[----:B------:R-:W-:Y:S02]  /*23d0*/  IMAD.IADD R7, R11, 0x1, R4 ;  /* 0x000000010b077824 */ /* 0x000fe400078e0204 */
[----:B------:R-:W-:-:S04]  /*23e0*/  @P0 IMAD.WIDE.U32 R4, R154, 0x30, R2 ;  /* 0x000000309a040825 */ /* 0x000fc800078e0002 */
[----:B------:R-:W-:Y:S01]  /*23f0*/  @P0 IMAD.IADD R5, R5, 0x1, R18 ;  /* 0x0000000105050824 */ /* 0x000fe200078e0212 */
[----:B------:R-:W-:Y:S01]  /*2400*/  @P0 LEA R18, P3, R4, c[0x0][0x220], 0x1 ;  /* 0x0000880004120a11 */ /* 0x000fe200078608ff */
[----:B------:R-:W-:Y:S01]  /*2410*/  IMAD.WIDE.U32 R10, R40, c[0x0][0x1e8], R6 ;  /* 0x00007a00280a7a25 */ /* 0x000fe200078e0006 */
[----:B------:R-:W-:Y:S02]  /*2420*/  IADD3 R7, R23, R9, RZ ;  /* 0x0000000917077210 */ /* 0x000fe40007ffe0ff */
[----:B------:R-:W-:Y:S01]  /*2430*/  @P0 LEA.HI.X R19, R4, c[0x0][0x224], R5, 0x1, P3 ;  /* 0x0000890004130a11 */ /* 0x000fe200018f0c05 */
[----:B------:R-:W-:Y:S01]  /*2440*/  IMAD R9, R40, c[0x0][0x1ec], R11 ;  /* 0x00007b0028097a24 */ /* 0x000fe200078e020b */
[C---:B------:R-:W-:Y:S01]  /*2450*/  @P1 LEA R22, P3, R154.reuse, R2, 0x6 ;  /* 0x000000029a161211 */ /* 0x040fe200078630ff */
[----:B------:R-:W-:Y:S01]  /*2460*/  IMAD.IADD R5, R27, 0x1, R17 ;  /* 0x000000011b057824 */ /* 0x000fe200078e0211 */
[----:B------:R-:W-:Y:S01]  /*2470*/  MOV R6, R8 ;  /* 0x0000000800067202 */ /* 0x000fe20000000f00 */
[----:B------:R3:W-:Y:S01]  /*2480*/  @P0 LDGSTS.E.BYPASS.LTC128B.128 [R216+0x4100], [R18.64], !P6 ;  /* 0x0410000012d80fae */ /* 0x0007e2000f101d48 */
[----:B------:R-:W-:Y:S01]  /*2490*/  @P1 LEA.HI.X R3, R154, R3, R37, 0x6, P3 ;  /* 0x000000039a031211 */ /* 0x000fe200018f3425 */
[----:B------:R-:W-:Y:S01]  /*24a0*/  IMAD.MOV.U32 R4, RZ, RZ, R16 ;  /* 0x000000ffff047224 */ /* 0x000fe200078e0010 */
[----:B------:R-:W-:Y:S01]  /*24b0*/  @P1 LEA R2, P3, R22, c[0x0][0x220], 0x1 ;  /* 0x0000880016021a11 */ /* 0x000fe200078608ff */
[----:B------:R-:W-:Y:S01]  /*24c0*/  IMAD.WIDE.U32 R100, R136, c[0x0][0x280], R14 ;  /* 0x0000a00088647a25 */ /* 0x000fe200078e000e */
[----:B------:R-:W-:-:S02]  /*24d0*/  MOV R8, R10 ;  /* 0x0000000a00087202 */ /* 0x000fc40000000f00 */
[----:B------:R-:W-:Y:S01]  /*24e0*/  @P1 LEA.HI.X R3, R22, c[0x0][0x224], R3, 0x1, P3 ;  /* 0x0000890016031a11 */ /* 0x000fe200018f0c03 */
[----:B------:R-:W-:Y:S01]  /*24f0*/  IMAD.WIDE.U32 R96, R136, c[0x0][0x280], R6 ;  /* 0x0000a00088607a25 */ /* 0x000fe200078e0006 */
[----:B------:R-:W-:-:S03]  /*2500*/  ISETP.GE.AND P0, PT, R91, c[0x0][0x1d4], PT ;  /* 0x000075005b007a0c */ /* 0x000fc60003f06270 */
[----:B------:R4:W-:Y:S01]  /*2510*/  @P1 LDGSTS.E.BYPASS.LTC128B.128 [R216+0x4900], [R2.64], !P6 ;  /* 0x0490000002d81fae */ /* 0x0009e2000f101d48 */
[----:B------:R-:W-:Y:S01]  /*2520*/  P2R R90, PR, RZ, 0x1 ;  /* 0x00000001ff5a7803 */ /* 0x000fe20000000000 */
[----:B------:R-:W-:Y:S01]  /*2530*/  IMAD.WIDE.U32 R94, R136, c[0x0][0x290], R4 ;  /* 0x0000a400885e7a25 */ /* 0x000fe200078e0004 */
[----:B------:R-:W-:Y:S01]  /*2540*/  ISETP.GE.AND P6, PT, R28, c[0x0][0x1d4], PT ;  /* 0x000075001c007a0c */ /* 0x000fe20003fc6270 */
[----:B------:R-:W0:Y:S01]  /*2550*/  LDGDEPBAR ;  /* 0x00000000000079af */ /* 0x000e220000000000 */
[----:B------:R-:W-:Y:S01]  /*2560*/  WARPSYNC 0xffffffff ;  /* 0xffffffff00007948 */ /* 0x000fe20003800000 */
[----:B------:R-:W-:Y:S01]  /*2570*/  IMAD.SHL.U32 R10, R188, 0x2, RZ ;  /* 0x00000002bc0a7824 */ /* 0x000fe200078e00ff */
[----:B----4-:R-:W-:Y:S01]  /*2580*/  SHF.R.S32.HI R2, RZ, 0x1f, R136 ;  /* 0x0000001fff027819 */ /* 0x010fe20000011488 */
[----:B------:R-:W-:-:S04]  /*2590*/  IMAD R3, R36, c[0x0][0x1e0], RZ ;  /* 0x0000780024037a24 */ /* 0x000fc800078e02ff */
[C---:B------:R-:W-:Y:S02]  /*25a0*/  IMAD R11, R2.reuse, c[0x0][0x280], RZ ;  /* 0x0000a000020b7a24 */ /* 0x040fe400078e02ff */
[----:B---3--:R-:W-:Y:S02]  /*25b0*/  IMAD R18, R2, c[0x0][0x290], RZ ;  /* 0x0000a40002127a24 */ /* 0x008fe400078e02ff */
[----:B------:R-:W-:Y:S02]  /*25c0*/  IMAD R17, R41, c[0x0][0x1e4], R3 ;  /* 0x0000790029117a24 */ /* 0x000fe400078e0203 */
[----:B------:R-:W-:-:S03]  /*25d0*/  IMAD R3, R136, c[0x0][0x284], R11 ;  /* 0x0000a10088037a24 */ /* 0x000fc600078e020b */
[----:B------:R-:W-:Y:S01]  /*25e0*/  IADD3 R120, R183, R17, RZ ;  /* 0x00000011b7787210 */ /* 0x000fe20007ffe0ff */
[----:B------:R-:W-:Y:S02]  /*25f0*/  IMAD.IADD R111, R101, 0x1, R3 ;  /* 0x00000001656f7824 */ /* 0x000fe400078e0203 */
[----:B------:R-:W-:Y:S01]  /*2600*/  IMAD.IADD R108, R3, 0x1, R97 ;  /* 0x00000001036c7824 */ /* 0x000fe200078e0261 */
[----:B--2---:R-:W-:Y:S01]  /*2610*/  @P4 SHF.R.S32.HI R2, RZ, 0x1f, R30 ;  /* 0x0000001fff024819 */ /* 0x004fe2000001141e */
[----:B------:R-:W-:Y:S01]  /*2620*/  @!P4 IMAD.MOV.U32 R30, RZ, RZ, R42 ;  /* 0x000000ffff1ec224 */ /* 0x000fe200078e002a */
[----:B------:R-:W-:-:S04]  /*2630*/  @!P4 MOV R2, R137 ;  /* 0x000000890002c202 */ /* 0x000fc80000000f00 */
[----:B------:R-:W-:Y:S01]  /*2640*/  SEL R16, R2, RZ, !P5 ;  /* 0x000000ff02107207 */ /* 0x000fe20006800000 */
[----:B------:R-:W-:Y:S01]  /*2650*/  IMAD R2, R136, c[0x0][0x294], R18 ;  /* 0x0000a50088027a24 */ /* 0x000fe200078e0212 */
[----:B------:R-:W-:-:S03]  /*2660*/  SEL R11, R30, RZ, !P5 ;  /* 0x000000ff1e0b7207 */ /* 0x000fc60006800000 */
[----:B------:R-:W-:Y:S01]  /*2670*/  IMAD R17, R16, c[0x0][0x1f0], RZ ;  /* 0x00007c0010117a24 */ /* 0x000fe200078e02ff */
[----:B------:R-:W-:Y:S01]  /*2680*/  IADD3 R109, R99, R2, RZ ;  /* 0x00000002636d7210 */ /* 0x000fe20007ffe0ff */
[----:B------:R-:W-:-:S04]  /*2690*/  IMAD.WIDE.U32 R82, R11, c[0x0][0x1f0], R8 ;  /* 0x00007c000b527a25 */ /* 0x000fc800078e0008 */
[----:B------:R-:W-:Y:S01]  /*26a0*/  IMAD R8, R11, c[0x0][0x1f4], R17 ;  /* 0x00007d000b087a24 */ /* 0x000fe200078e0211 */
[----:B------:R-:W-:Y:S01]  /*26b0*/  IADD3 R110, P1, P0, R82, R182, R28 ;  /* 0x000000b6526e7210 */ /* 0x000fe2000783e01c */
[----:B------:R-:W-:-:S03]  /*26c0*/  IMAD.IADD R107, R2, 0x1, R95 ;  /* 0x00000001026b7824 */ /* 0x000fc600078e025f */
[----:B------:R-:W-:-:S04]  /*26d0*/  IADD3 R85, R83, R8, RZ ;  /* 0x0000000853557210 */ /* 0x000fc80007ffe0ff */
[----:B------:R-:W-:Y:S02]  /*26e0*/  IADD3.X R106, R85, R120, R29, P1, P0 ;  /* 0x00000078556a7210 */ /* 0x000fe40000fe041d */
[----:B-1----:R-:W-:Y:S01]  /*26f0*/  ISETP.GE.AND P0, PT, R28, c[0x0][0x27c], PT ;  /* 0x00009f001c007a0c */ /* 0x002fe20003f06270 */
[C---:B------:R-:W-:Y:S01]  /*2700*/  IMAD.WIDE.U32 R2, R40.reuse, c[0x0][0x260], R134 ;  /* 0x0000980028027a25 */ /* 0x040fe200078e0086 */
[----:B------:R-:W-:Y:S01]  /*2710*/  BAR.SYNC.DEFER_BLOCKING 0x0 ;  /* 0x0000000000007b1d */ /* 0x000fe20000010000 */
[----:B------:R-:W-:Y:S02]  /*2720*/  SHF.L.U32 R173, R155, 0x6, RZ ;  /* 0x000000069bad7819 */ /* 0x000fe400000006ff */
[----:B------:R-:W-:Y:S01]  /*2730*/  IMAD.WIDE.U32 R6, R40, c[0x0][0x210], R28 ;  /* 0x0000840028067a25 */ /* 0x000fe200078e001c */
[----:B------:R-:W-:Y:S02]  /*2740*/  SHF.L.U64.HI R138, R154, R168, c[0x0][0x23c] ;  /* 0x00008f009a8a7619 */ /* 0x000fe400000102a8 */
[----:B------:R-:W-:Y:S01]  /*2750*/  ULDC.U8 UR4, c[0x0][0x298] ;  /* 0x0000a60000047ab9 */ /* 0x000fe20000000000 */
[----:B------:R-:W-:Y:S01]  /*2760*/  IMAD.MOV.U32 R4, RZ, RZ, R2 ;  /* 0x000000ffff047224 */ /* 0x000fe200078e0002 */
[----:B------:R-:W-:Y:S01]  /*2770*/  IADD3 R130, P1, R41, R31, RZ ;  /* 0x0000001f29827210 */ /* 0x000fe20007f3e0ff */
[----:B------:R-:W-:Y:S01]  /*2780*/  IMAD.MOV.U32 R2, RZ, RZ, R6 ;  /* 0x000000ffff027224 */ /* 0x000fe200078e0006 */
[----:B------:R-:W-:Y:S01]  /*2790*/  SEL R6, RZ, c[0x0][0x27c], !P0 ;  /* 0x00009f00ff067a07 */ /* 0x000fe20004000000 */
[----:B------:R-:W-:Y:S01]  /*27a0*/  IMAD R5, R40, c[0x0][0x264], R3 ;  /* 0x0000990028057a24 */ /* 0x000fe200078e0203 */
[----:B------:R-:W-:Y:S01]  /*27b0*/  @P0 IADD3 R10, -R10, c[0x0][0x1d4], RZ ;  /* 0x000075000a0a0a10 */ /* 0x000fe20007ffe1ff */
[----:B------:R-:W-:Y:S01]  /*27c0*/  IMAD R3, R40, c[0x0][0x214], R7 ;  /* 0x0000850028037a24 */ /* 0x000fe200078e0207 */
[----:B------:R-:W-:Y:S01]  /*27d0*/  IADD3 R6, R28, R6, RZ ;  /* 0x000000061c067210 */ /* 0x000fe20007ffe0ff */
[----:B------:R-:W-:Y:S01]  /*27e0*/  IMAD R7, R34, c[0x0][0x268], RZ ;  /* 0x00009a0022077a24 */ /* 0x000fe200078e02ff */
[----:B------:R-:W-:Y:S01]  /*27f0*/  ISETP.NE.AND P0, PT, RZ, UR4, PT ;  /* 0x00000004ff007c0c */ /* 0x000fe2000bf05270 */
[----:B------:R-:W-:Y:S01]  /*2800*/  IMAD.WIDE.U32 R86, R32, c[0x0][0x268], R4 ;  /* 0x00009a0020567a25 */ /* 0x000fe200078e0004 */
[----:B------:R-:W-:-:S02]  /*2810*/  SHF.R.S32.HI R4, RZ, 0x1f, R10 ;  /* 0x0000001fff047819 */ /* 0x000fc4000001140a */
[----:B------:R-:W-:Y:S01]  /*2820*/  ISETP.GE.AND P2, PT, R188, 0x1, PT ;  /* 0x00000001bc00780c */ /* 0x000fe20003f46270 */
[----:B------:R-:W-:Y:S01]  /*2830*/  IMAD R9, R32, c[0x0][0x26c], R7 ;  /* 0x00009b0020097a24 */ /* 0x000fe200078e0207 */
[----:B------:R-:W-:Y:S01]  /*2840*/  SHF.R.S32.HI R7, RZ, 0x1f, R6 ;  /* 0x0000001fff077819 */ /* 0x000fe20000011406 */
[----:B------:R-:W-:Y:S01]  /*2850*/  IMAD.WIDE.U32 R92, R11, c[0x0][0x218], R2 ;  /* 0x000086000b5c7a25 */ /* 0x000fe200078e0002 */
[----:B------:R-:W-:Y:S02]  /*2860*/  SHF.R.S32.HI R3, RZ, 0x1f, R148 ;  /* 0x0000001fff037819 */ /* 0x000fe40000011494 */
[----:B------:R-:W-:Y:S01]  /*2870*/  LEA.HI R2, R7, R6, RZ, 0x3 ;  /* 0x0000000607027211 */ /* 0x000fe200078f18ff */
[----:B------:R-:W-:Y:S01]  /*2880*/  IMAD.WIDE.U32 R180, R148, c[0x0][0x1e0], RZ ;  /* 0x0000780094b47a25 */ /* 0x000fe200078e00ff */
[----:B------:R-:W-:Y:S02]  /*2890*/  LEA.HI R5, R4, R10, RZ, 0x4 ;  /* 0x0000000a04057211 */ /* 0x000fe400078f20ff */
[----:B------:R-:W-:Y:S01]  /*28a0*/  SHF.R.S32.HI R6, RZ, 0x1f, R150 ;  /* 0x0000001fff067819 */ /* 0x000fe20000011496 */
[----:B------:R-:W-:Y:S01]  /*28b0*/  IMAD R4, R3, c[0x0][0x1e0], RZ ;  /* 0x0000780003047a24 */ /* 0x000fe200078e02ff */
[----:B------:R-:W-:Y:S01]  /*28c0*/  LOP3.LUT R103, R2, 0xfffffff8, RZ, 0xc0, !PT ;  /* 0xfffffff802677812 */ /* 0x000fe200078ec0ff */
[----:B------:R-:W-:Y:S01]  /*28d0*/  IMAD.WIDE.U32 R178, R150, c[0x0][0x1e0], RZ ;  /* 0x0000780096b27a25 */ /* 0x000fe200078e00ff */
[----:B------:R-:W-:-:S02]  /*28e0*/  P2R R128, PR, RZ, 0x1 ;  /* 0x00000001ff807803 */ /* 0x000fc40000000000 */
[----:B------:R-:W-:Y:S01]  /*28f0*/  SHF.R.S32.HI R105, RZ, 0x1f, R103 ;  /* 0x0000001fff697819 */ /* 0x000fe20000011467 */
[----:B------:R-:W-:Y:S02]  /*2900*/  IMAD R3, R6, c[0x0][0x1e0], RZ ;  /* 0x0000780006037a24 */ /* 0x000fe400078e02ff */
[----:B------:R-:W-:Y:S02]  /*2910*/  IMAD R4, R148, c[0x0][0x1e4], R4 ;  /* 0x0000790094047a24 */ /* 0x000fe400078e0204 */
[----:B------:R-:W-:Y:S02]  /*2920*/  IMAD R3, R150, c[0x0][0x1e4], R3 ;  /* 0x0000790096037a24 */ /* 0x000fe400078e0203 */
[----:B------:R-:W-:Y:S01]  /*2930*/  IMAD.IADD R126, R181, 0x1, R4 ;  /* 0x00000001b57e7824 */ /* 0x000fe200078e0204 */
[----:B------:R-:W-:Y:S01]  /*2940*/  SHF.R.S32.HI R4, RZ, 0x4, R5 ;  /* 0x00000004ff047819 */ /* 0x000fe20000011405 */
[----:B------:R-:W-:Y:S01]  /*2950*/  IMAD.MOV.U32 R167, RZ, RZ, 0x6 ;  /* 0x00000006ffa77424 */ /* 0x000fe200078e00ff */
[----:B------:R-:W-:Y:S01]  /*2960*/  IADD3 R125, R179, R3, RZ ;  /* 0x00000003b37d7210 */ /* 0x000fe20007ffe0ff */
[----:B------:R-:W-:Y:S01]  /*2970*/  IMAD.MOV.U32 R7, RZ, RZ, c[0x0][0x1e0] ;  /* 0x00007800ff077624 */ /* 0x000fe200078e00ff */
[----:B------:R-:W-:Y:S01]  /*2980*/  LEA.HI.SX32 R6, R2, R4, 0x1d ;  /* 0x0000000402067211 */ /* 0x000fe200078feaff */
[----:B------:R-:W-:Y:S01]  /*2990*/  IMAD.SHL.U32 R174, R156, 0x40, RZ ;  /* 0x000000409cae7824 */ /* 0x000fe200078e00ff */
[--C-:B------:R-:W-:Y:S01]  /*29a0*/  LOP3.LUT R5, R39, 0x38, R2.reuse, 0xf8, !PT ;  /* 0x0000003827057812 */ /* 0x100fe200078ef802 */
[----:B------:R-:W-:Y:S01]  /*29b0*/  IMAD.WIDE.U32 R140, R7, 0x50, RZ ;  /* 0x00000050078c7825 */ /* 0x000fe200078e00ff */
[----:B------:R-:W-:-:S02]  /*29c0*/  LOP3.LUT R4, R149, 0x38, R2, 0xf8, !PT ;  /* 0x0000003895047812 */ /* 0x000fc400078ef802 */
[----:B------:R-:W-:Y:S01]  /*29d0*/  LOP3.LUT R3, R151, 0x38, R2, 0xf8, !PT ;  /* 0x0000003897037812 */ /* 0x000fe200078ef802 */
[----:B------:R-:W-:Y:S01]  /*29e0*/  IMAD.SHL.U32 R184, R7, 0x40, RZ ;  /* 0x0000004007b87824 */ /* 0x000fe200078e00ff */
[----:B------:R-:W-:Y:S01]  /*29f0*/  LOP3.LUT R5, R5, R38, RZ, 0x3c, !PT ;  /* 0x0000002605057212 */ /* 0x000fe200078e3cff */
[----:B------:R-:W-:Y:S01]  /*2a00*/  IMAD R8, R16, c[0x0][0x218], RZ ;  /* 0x0000860010087a24 */ /* 0x000fe200078e02ff */
[----:B------:R-:W-:Y:S01]  /*2a10*/  LOP3.LUT R2, R4, R186, RZ, 0x3c, !PT ;  /* 0x000000ba04027212 */ /* 0x000fe200078e3cff */
[----:B------:R-:W-:Y:S01]  /*2a20*/  IMAD R169, R142, c[0x0][0x294], RZ ;  /* 0x0000a5008ea97a24 */ /* 0x000fe200078e02ff */
[----:B------:R-:W-:Y:S01]  /*2a30*/  LOP3.LUT R3, R3, R187, RZ, 0x3c, !PT ;  /* 0x000000bb03037212 */ /* 0x000fe200078e3cff */
[----:B------:R-:W-:Y:S01]  /*2a40*/  IMAD.IADD R5, R153, 0x1, R5 ;  /* 0x0000000199057824 */ /* 0x000fe200078e0205 */
[----:B------:R-:W-:Y:S01]  /*2a50*/  SHF.L.U32 R84, R6, 0x3, RZ ;  /* 0x0000000306547819 */ /* 0x000fe200000006ff */
[----:B------:R-:W-:Y:S01]  /*2a60*/  IMAD.IADD R6, R162, 0x1, R2 ;  /* 0x00000001a2067824 */ /* 0x000fe200078e0202 */
[-C--:B------:R-:W-:Y:S01]  /*2a70*/  SHF.L.U64.HI R155, R155, R167.reuse, c[0x0][0x284] ;  /* 0x0000a1009b9b7619 */ /* 0x080fe200000102a7 */
[----:B------:R-:W-:Y:S01]  /*2a80*/  IMAD.SHL.U32 R124, R5, 0x2, RZ ;  /* 0x00000002057c7824 */ /* 0x000fe200078e00ff */
[-C--:B------:R-:W-:Y:S01]  /*2a90*/  SHF.L.U64.HI R156, R156, R167.reuse, c[0x0][0x294] ;  /* 0x0000a5009c9c7619 */ /* 0x080fe200000102a7 */
[C---:B------:R-:W-:Y:S01]  /*2aa0*/  IMAD R170, R142.reuse, c[0x0][0x284], RZ ;  /* 0x0000a1008eaa7a24 */ /* 0x040fe200078e02ff */
[C---:B------:R-:W-:Y:S01]  /*2ab0*/  SHF.L.U64.HI R167, R7.reuse, R167, c[0x0][0x1e4] ;  /* 0x0000790007a77619 */ /* 0x040fe200000102a7 */
[C---:B------:R-:W-:Y:S01]  /*2ac0*/  IMAD R166, R142.reuse, c[0x0][0x1e4], RZ ;  /* 0x000079008ea67a24 */ /* 0x040fe200078e02ff */
[C---:B------:R-:W-:Y:S01]  /*2ad0*/  SHF.L.U64.HI R168, R7.reuse, R168, c[0x0][0x1e4] ;  /* 0x0000790007a87619 */ /* 0x040fe200000102a8 */
[----:B------:R-:W-:Y:S01]  /*2ae0*/  IMAD.WIDE.U32 R144, R142, c[0x0][0x290], RZ ;  /* 0x0000a4008e907a25 */ /* 0x000fe200078e00ff */
[----:B------:R-:W-:-:S02]  /*2af0*/  SHF.L.U32 R177, R7, 0x5, RZ ;  /* 0x0000000507b17819 */ /* 0x000fc400000006ff */
[----:B------:R-:W-:Y:S01]  /*2b00*/  IADD3 R7, R163, R3, RZ ;  /* 0x00000003a3077210 */ /* 0x000fe20007ffe0ff */
[----:B------:R-:W-:Y:S01]  /*2b10*/  IMAD R8, R11, c[0x0][0x21c], R8 ;  /* 0x000087000b087a24 */ /* 0x000fe200078e0208 */
[--C-:B------:R-:W-:Y:S01]  /*2b20*/  LOP3.LUT R3, R39, 0x38, R84.reuse, 0xf8, !PT ;  /* 0x0000003827037812 */ /* 0x100fe200078ef854 */
[----:B------:R-:W-:Y:S01]  /*2b30*/  IMAD.WIDE.U32 R142, R142, c[0x0][0x280], RZ ;  /* 0x0000a0008e8e7a25 */ /* 0x000fe200078e00ff */
[--C-:B------:R-:W-:Y:S02]  /*2b40*/  LOP3.LUT R2, R149, 0x38, R84.reuse, 0xf8, !PT ;  /* 0x0000003895027812 */ /* 0x100fe400078ef854 */
[----:B------:R-:W-:Y:S01]  /*2b50*/  LOP3.LUT R4, R151, 0x38, R84, 0xf8, !PT ;  /* 0x0000003897047812 */ /* 0x000fe200078ef854 */
[----:B------:R-:W-:Y:S01]  /*2b60*/  IMAD.X R129, R35, 0x1, R36, P1 ;  /* 0x0000000123817824 */ /* 0x000fe200008e0624 */
[----:B------:R-:W-:Y:S01]  /*2b70*/  LOP3.LUT R5, R3, R38, RZ, 0x3c, !PT ;  /* 0x0000002603057212 */ /* 0x000fe200078e3cff */
[----:B------:R-:W-:Y:S01]  /*2b80*/  IMAD.SHL.U32 R154, R154, 0x20, RZ ;  /* 0x000000209a9a7824 */ /* 0x000fe200078e00ff */
[----:B------:R-:W-:Y:S01]  /*2b90*/  LOP3.LUT R3, R2, R186, RZ, 0x3c, !PT ;  /* 0x000000ba02037212 */ /* 0x000fe200078e3cff */
[----:B------:R-:W-:Y:S01]  /*2ba0*/  IMAD.IADD R170, R143, 0x1, R170 ;  /* 0x000000018faa7824 */ /* 0x000fe200078e02aa */
[----:B------:R-:W-:Y:S01]  /*2bb0*/  LOP3.LUT R2, R4, R187, RZ, 0x3c, !PT ;  /* 0x000000bb04027212 */ /* 0x000fe200078e3cff */
[----:B------:R-:W-:Y:S01]  /*2bc0*/  IMAD.IADD R166, R141, 0x1, R166 ;  /* 0x000000018da67824 */ /* 0x000fe200078e02a6 */
[----:B------:R-:W-:Y:S01]  /*2bd0*/  IADD3 R4, R153, R5, RZ ;  /* 0x0000000599047210 */ /* 0x000fe20007ffe0ff */
[----:B------:R-:W-:Y:S01]  /*2be0*/  IMAD.IADD R3, R162, 0x1, R3 ;  /* 0x00000001a2037824 */ /* 0x000fe200078e0203 */
[----:B------:R-:W-:Y:S01]  /*2bf0*/  IADD3 R169, R145, R169, RZ ;  /* 0x000000a991a97210 */ /* 0x000fe20007ffe0ff */
[----:B------:R-:W-:Y:S01]  /*2c00*/  IMAD.IADD R2, R163, 0x1, R2 ;  /* 0x00000001a3027824 */ /* 0x000fe200078e0202 */
[----:B------:R-:W-:Y:S01]  /*2c10*/  SHF.R.S32.HI R104, RZ, 0x1f, R84 ;  /* 0x0000001fff687819 */ /* 0x000fe20000011454 */
[----:B------:R-:W-:Y:S01]  /*2c20*/  IMAD.IADD R89, R87, 0x1, R9 ;  /* 0x0000000157597824 */ /* 0x000fe200078e0209 */
[----:B------:R-:W-:Y:S01]  /*2c30*/  SHF.L.U32 R121, R7, 0x1, RZ ;  /* 0x0000000107797819 */ /* 0x000fe200000006ff */
[----:B------:R-:W-:Y:S01]  /*2c40*/  IMAD.IADD R102, R93, 0x1, R8 ;  /* 0x000000015d667824 */ /* 0x000fe200078e0208 */
[----:B------:R-:W-:Y:S01]  /*2c50*/  SHF.L.U32 R117, R2, 0x1, RZ ;  /* 0x0000000102757819 */ /* 0x000fe200000006ff */
[----:B------:R-:W-:-:S02]  /*2c60*/  IMAD.SHL.U32 R123, R6, 0x2, RZ ;  /* 0x00000002067b7824 */ /* 0x000fc400078e00ff */
[----:B------:R-:W-:Y:S02]  /*2c70*/  IMAD.SHL.U32 R119, R4, 0x2, RZ ;  /* 0x0000000204777824 */ /* 0x000fe400078e00ff */
[----:B------:R-:W-:Y:S02]  /*2c80*/  IMAD.SHL.U32 R118, R3, 0x2, RZ ;  /* 0x0000000203767824 */ /* 0x000fe400078e00ff */
.L_x_251:
[----:B------:R-:W-:Y:S01]  /*2c90*/  SHF.R.S32.HI R88, RZ, 0x1f, R33 ;  /* 0x0000001fff587819 */ /* 0x000fe20000011421 */
[----:B-1----:R-:W1:Y:S01]  /*2ca0*/  S2R R6, SR_TID.X ;  /* 0x0000000000067919 */ /* 0x002e620000002100 */
[----:B------:R-:W-:Y:S01]  /*2cb0*/  ISETP.GE.AND P2, PT, R188, 0x1, PT ;  /* 0x00000001bc00780c */ /* 0x000fe20003f46270 */
[-C--:B------:R-:W-:Y:S01]  /*2cc0*/  IMAD R2, R166, R33.reuse, RZ ;  /* 0x00000021a6027224 */ /* 0x080fe200078e02ff */
[----:B------:R-:W-:Y:S04]  /*2cd0*/  DEPBAR.LE SB0, 0x0 ;  /* 0x000080000000791a */ /* 0x000fe80000000000 */
[----:B------:R-:W-:Y:S01]  /*2ce0*/  IMAD.WIDE.U32 R64, R140, R33, RZ ;  /* 0x000000218c407225 */ /* 0x000fe200078e00ff */
[----:B------:R-:W-:Y:S01]  /*2cf0*/  WARPSYNC 0xffffffff ;  /* 0xffffffff00007948 */ /* 0x000fe20003800000 */
[----:B------:R-:W-:Y:S02]  /*2d00*/  BAR.SYNC.DEFER_BLOCKING 0x0 ;  /* 0x0000000000007b1d */ /* 0x000fe40000010000 */
[----:B------:R-:W-:Y:S01]  /*2d10*/  IMAD R2, R88, R140, R2 ;  /* 0x0000008c58027224 */ /* 0x000fe200078e0202 */
[----:B------:R-:W-:Y:S03]  /*2d20*/  IADD3 R3, P1, P0, R110, R64, R177 ;  /* 0x000000406e037210 */ /* 0x000fe6000783e0b1 */
[----:B------:R-:W-:Y:S05]  /*2d30*/  IMAD.IADD R68, R65, 0x1, R2 ;  /* 0x0000000141447824 */ /* 0x000fea00078e0202 */
[----:B------:R-:W-:Y:S02]  /*2d40*/  IADD3.X R5, R106, R68, R168, P1, P0 ;  /* 0x000000446a057210 */ /* 0x000fe40000fe04a8 */
[----:B------:R-:W-:Y:S02]  /*2d50*/  IADD3 R2, P1, R110, R64, RZ ;  /* 0x000000406e027210 */ /* 0x000fe40007f3e0ff */
[----:B-1----:R-:W-:Y:S02]  /*2d60*/  SHF.R.S32.HI R190, RZ, 0x1f, R6 ;  /* 0x0000001fffbe7819 */ /* 0x002fe40000011406 */
[----:B------:R-:W-:Y:S01]  /*2d70*/  LEA R54, P0, R2, c[0x0][0x1c8], 0x1 ;  /* 0x0000720002367a11 */ /* 0x000fe200078008ff */
[----:B------:R-:W-:Y:S01]  /*2d80*/  IMAD.X R4, R68, 0x1, R106, P1 ;  /* 0x0000000144047824 */ /* 0x000fe200008e066a */
[----:B------:R-:W-:Y:S04]  /*2d90*/  LEA.HI R190, R190, R6, RZ, 0x2 ;  /* 0x00000006bebe7211 */ /* 0x000fe800078f10ff */
[----:B------:R-:W-:Y:S02]  /*2da0*/  LEA.HI.X R55, R2, c[0x0][0x1cc], R4, 0x1, P0 ;  /* 0x0000730002377a11 */ /* 0x000fe400000f0c04 */
[----:B------:R-:W-:Y:S01]  /*2db0*/  IADD3 R2, P1, P0, R110, R64, R184 ;  /* 0x000000406e027210 */ /* 0x000fe2000783e0b8 */
[----:B------:R-:W-:Y:S01]  /*2dc0*/  BSSY B2, `(.L_x_217) ;  /* 0x0000390000027945 */ /* 0x000fe20003800000 */
[----:B------:R-:W-:Y:S02]  /*2dd0*/  SHF.R.S32.HI R190, RZ, 0x2, R190 ;  /* 0x00000002ffbe7819 */ /* 0x000fe400000114be */
[----:B------:R-:W-:Y:S02]  /*2de0*/  IADD3.X R4, R106, R68, R167, P1, P0 ;  /* 0x000000446a047210 */ /* 0x000fe40000fe04a7 */
[C---:B------:R-:W-:Y:S02]  /*2df0*/  LEA R60, P1, R3.reuse, c[0x0][0x1c8], 0x1 ;  /* 0x00007200033c7a11 */ /* 0x040fe400078208ff */
[C---:B------:R-:W-:Y:S02]  /*2e00*/  LEA R62, P0, R2.reuse, c[0x0][0x1c8], 0x1 ;  /* 0x00007200023e7a11 */ /* 0x040fe400078008ff */
[----:B------:R-:W-:Y:S02]  /*2e10*/  LEA.HI.X R61, R3, c[0x0][0x1cc], R5, 0x1, P1 ;  /* 0x00007300033d7a11 */ /* 0x000fe400008f0c05 */
[----:B------:R-:W-:Y:S01]  /*2e20*/  LEA.HI.X R63, R2, c[0x0][0x1cc], R4, 0x1, P0 ;  /* 0x00007300023f7a11 */ /* 0x000fe200000f0c04 */
[----:B------:R-:W-:-:S05]  /*2e30*/  @!P2 BRA `(.L_x_218) ;  /* 0x000036f00000a947 */ /* 0x000fca0003800000 */
[-C--:B------:R-:W-:Y:S01]  /*2e40*/  IMAD R4, R170, R33.reuse, RZ ;  /* 0x00000021aa047224 */ /* 0x080fe200078e02ff */
[----:B------:R-:W-:Y:S01]  /*2e50*/  ISETP.NE.AND P2, PT, R128, RZ, PT ;  /* 0x000000ff8000720c */ /* 0x000fe20003f45270 */
[-C--:B------:R-:W-:Y:S02]  /*2e60*/  IMAD R3, R169, R33.reuse, RZ ;  /* 0x00000021a9037224 */ /* 0x080fe400078e02ff */
[----:B------:R-:W-:Y:S02]  /*2e70*/  IMAD R2, R33, -0x50, R0 ;  /* 0xffffffb021027824 */ /* 0x000fe400078e0200 */
[-C--:B------:R-:W-:Y:S03]  /*2e80*/  IMAD.WIDE.U32 R10, R142, R33.reuse, RZ ;  /* 0x000000218e0a7225 */ /* 0x080fe600078e00ff */
[----:B------:R-:W-:Y:S01]  /*2e90*/  IMNMX R66, R2, 0x50, PT ;  /* 0x0000005002427817 */ /* 0x000fe20003800200 */
[----:B------:R-:W-:Y:S04]  /*2ea0*/  IMAD.WIDE.U32 R30, R144, R33, RZ ;  /* 0x00000021901e7225 */ /* 0x000fe800078e00ff */
[C---:B------:R-:W-:Y:S02]  /*2eb0*/  IMAD R4, R88.reuse, R142, R4 ;  /* 0x0000008e58047224 */ /* 0x040fe400078e0204 */
[----:B------:R-:W-:Y:S03]  /*2ec0*/  IMAD R3, R88, R144, R3 ;  /* 0x0000009058037224 */ /* 0x000fe600078e0203 */
[----:B------:R-:W-:Y:S02]  /*2ed0*/  IADD3 R32, R11, R4, RZ ;  /* 0x000000040b207210 */ /* 0x000fe40007ffe0ff */
[----:B------:R-:W-:Y:S01]  /*2ee0*/  IADD3 R36, R31, R3, RZ ;  /* 0x000000031f247210 */ /* 0x000fe20007ffe0ff */
[----:B------:R-:W-:-:S05]  /*2ef0*/  @!P2 BRA `(.L_x_219) ;  /* 0x00001ba00000a947 */ /* 0x000fca0003800000 */
[----:B------:R-:W-:Y:S01]  /*2f00*/  ISETP.GE.AND P4, PT, R190, R66, PT ;  /* 0x00000042be00720c */ /* 0x000fe20003f86270 */
[----:B------:R-:W-:Y:S01]  /*2f10*/  BSSY B0, `(.L_x_220) ;  /* 0x0000019000007945 */ /* 0x000fe20003800000 */
[----:B------:R-:W-:Y:S01]  /*2f20*/  CS2R R16, SRZ ;  /* 0x0000000000107805 */ /* 0x000fe2000001ff00 */
[----:B------:R-:W-:Y:S01]  /*2f30*/  CS2R R6, SRZ ;  /* 0x0000000000067805 */ /* 0x000fe2000001ff00 */
[----:B------:R-:W-:Y:S01]  /*2f40*/  CS2R R2, SRZ ;  /* 0x0000000000027805 */ /* 0x000fe2000001ff00 */
[----:B------:R-:W-:Y:S01]  /*2f50*/  CS2R R40, SRZ ;  /* 0x0000000000287805 */ /* 0x000fe2000001ff00 */
[----:B------:R-:W-:Y:S07]  /*2f60*/  CS2R R34, SRZ ;  /* 0x0000000000227805 */ /* 0x000fee000001ff00 */
[----:B------:R-:W-:-:S05]  /*2f70*/  @P4 BRA `(.L_x_221) ;  /* 0x0000012000004947 */ /* 0x000fca0003800000 */
[----:B------:R-:W-:Y:S01]  /*2f80*/  IADD3 R2, P0, R100, R10, RZ ;  /* 0x0000000a64027210 */ /* 0x000fe20007f1e0ff */
[----:B------:R-:W-:Y:S01]  /*2f90*/  CS2R R34, SRZ ;  /* 0x0000000000227805 */ /* 0x000fe2000001ff00 */
[----:B------:R-:W-:Y:S01]  /*2fa0*/  CS2R R6, SRZ ;  /* 0x0000000000067805 */ /* 0x000fe2000001ff00 */
[----:B------:R-:W-:Y:S02]  /*2fb0*/  CS2R R40, SRZ ;  /* 0x0000000000287805 */ /* 0x000fe4000001ff00 */
[----:B------:R-:W-:Y:S01]  /*2fc0*/  IMAD.X R4, R32, 0x1, R111, P0 ;  /* 0x0000000120047824 */ /* 0x000fe200000e066f */
[----:B------:R-:W-:Y:S05]  /*2fd0*/  IADD3 R3, P0, R98, R30, RZ ;  /* 0x0000001e62037210 */ /* 0x000fea0007f1e0ff */
[----:B------:R-:W-:Y:S01]  /*2fe0*/  IMAD.X R5, R36, 0x1, R109, P0 ;  /* 0x0000000124057824 */ /* 0x000fe200000e066d */
[C---:B------:R-:W-:Y:S04]  /*2ff0*/  LEA R8, P0, R2.reuse, c[0x0][0x270], 0x1 ;  /* 0x00009c0002087a11 */ /* 0x040fe800078008ff */
[----:B------:R-:W-:Y:S02]  /*3000*/  LEA.HI.X R9, R2, c[0x0][0x274], R4, 0x1, P0 ;  /* 0x00009d0002097a11 */ /* 0x000fe400000f0c04 */
[C---:B------:R-:W-:Y:S04]  /*3010*/  LEA R4, P0, R3.reuse, c[0x0][0x288], 0x1 ;  /* 0x0000a20003047a11 */ /* 0x040fe800078008ff */
[----:B------:R-:W-:Y:S02]  /*3020*/  LEA.HI.X R5, R3, c[0x0][0x28c], R5, 0x1, P0 ;  /* 0x0000a30003057a11 */ /* 0x000fe400000f0c05 */
[----:B------:R-:W-:Y:S01]  /*3030*/  ISETP.GE.AND P0, PT, R24, c[0x0][0x27c], PT ;  /* 0x00009f0018007a0c */ /* 0x000fe20003f06270 */
[----:B------:R-:W-:-:S12]  /*3040*/  CS2R R2, SRZ ;  /* 0x0000000000027805 */ /* 0x000fd8000001ff00 */
[----:B------:R1:W5:Y:S04]  /*3050*/  @!P0 LDG.E.64 R2, [R8.64] ;  /* 0x0000000808028981 */ /* 0x000368000c1e1b00 */
[----:B------:R1:W5:Y:S01]  /*3060*/  @!P0 LDG.E.64 R34, [R4.64] ;  /* 0x0000000804228981 */ /* 0x000362000c1e1b00 */
[----:B------:R-:W-:-:S13]  /*3070*/  ISETP.GE.AND P0, PT, R26, c[0x0][0x27c], PT ;  /* 0x00009f001a007a0c */ /* 0x000fda0003f06270 */
[----:B------:R1:W5:Y:S04]  /*3080*/  @!P0 LDG.E.64 R6, [R8.64+0x20] ;  /* 0x0000200808068981 */ /* 0x000368000c1e1b00 */
[----:B------:R1:W5:Y:S02]  /*3090*/  @!P0 LDG.E.64 R40, [R4.64+0x20] ;  /* 0x0000200804288981 */ /* 0x000364000c1e1b00 */
.L_x_221:
[----:B------:R-:W-:Y:S05]  /*30a0*/  BSYNC B0 ;  /* 0x0000000000007941 */ /* 0x000fea0003800000 */
.L_x_220:
[----:B------:R-:W-:Y:S01]  /*30b0*/  ISETP.GE.AND P3, PT, R148, R66, PT ;  /* 0x000000429400720c */ /* 0x000fe20003f66270 */
[----:B-1---5:R-:W-:Y:S01]  /*30c0*/  IMAD.MOV.U32 R4, RZ, RZ, R6 ;  /* 0x000000ffff047224 */ /* 0x022fe200078e0006 */
[----:B------:R-:W-:Y:S01]  /*30d0*/  MOV R9, R40 ;  /* 0x0000002800097202 */ /* 0x000fe20000000f00 */
[----:B------:R-:W-:Y:S01]  /*30e0*/  IMAD.MOV.U32 R8, RZ, RZ, R7 ;  /* 0x000000ffff087224 */ /* 0x000fe200078e0007 */
[----:B------:R-:W-:Y:S01]  /*30f0*/  BSSY B0, `(.L_x_222) ;  /* 0x0000021000007945 */ /* 0x000fe20003800000 */
[----:B------:R-:W-:Y:S01]  /*3100*/  IMAD.MOV.U32 R5, RZ, RZ, R2 ;  /* 0x000000ffff057224 */ /* 0x000fe200078e0002 */
[----:B------:R-:W-:Y:S01]  /*3110*/  PRMT R39, R9, 0x7610, R39 ;  /* 0x0000761009277816 */ /* 0x000fe20000000027 */
[----:B------:R-:W-:Y:S01]  /*3120*/  CS2R R14, SRZ ;  /* 0x00000000000e7805 */ /* 0x000fe2000001ff00 */
[----:B------:R-:W-:Y:S01]  /*3130*/  PRMT R22, R8, 0x5410, R4 ;  /* 0x0000541008167816 */ /* 0x000fe20000000004 */
[----:B------:R-:W-:Y:S01]  /*3140*/  IMAD.MOV.U32 R4, RZ, RZ, R3 ;  /* 0x000000ffff047224 */ /* 0x000fe200078e0003 */
[----:B------:R-:W-:Y:S01]  /*3150*/  CS2R R44, SRZ ;  /* 0x00000000002c7805 */ /* 0x000fe2000001ff00 */
[----:B------:R-:W-:Y:S01]  /*3160*/  IMAD.MOV.U32 R8, RZ, RZ, R41 ;  /* 0x000000ffff087224 */ /* 0x000fe200078e0029 */
[----:B------:R-:W-:Y:S02]  /*3170*/  CS2R R42, SRZ ;  /* 0x00000000002a7805 */ /* 0x000fe4000001ff00 */
[----:B------:R-:W-:Y:S01]  /*3180*/  PRMT R12, R4, 0x5410, R5 ;  /* 0x00005410040c7816 */ /* 0x000fe20000000005 */
[----:B------:R-:W-:Y:S01]  /*3190*/  IMAD.MOV.U32 R5, RZ, RZ, R34 ;  /* 0x000000ffff057224 */ /* 0x000fe200078e0022 */
[----:B------:R-:W-:Y:S02]  /*31a0*/  MOV R4, R35 ;  /* 0x0000002300047202 */ /* 0x000fe40000000f00 */
[----:B------:R-:W-:Y:S02]  /*31b0*/  PRMT R39, R39, 0x5410, R8 ;  /* 0x0000541027277816 */ /* 0x000fe40000000008 */
[----:B------:R-:W-:Y:S01]  /*31c0*/  PRMT R13, R5, 0x5410, R4 ;  /* 0x00005410050d7816 */ /* 0x000fe20000000004 */
[----:B------:R-:W-:-:S05]  /*31d0*/  @P3 BRA `(.L_x_223) ;  /* 0x0000012000003947 */ /* 0x000fca0003800000 */
[----:B------:R-:W-:Y:S01]  /*31e0*/  IADD3 R4, P1, P0, R100, R10, R175 ;  /* 0x0000000a64047210 */ /* 0x000fe2000783e0af */
[----:B------:R-:W-:Y:S01]  /*31f0*/  CS2R R42, SRZ ;  /* 0x00000000002a7805 */ /* 0x000fe2000001ff00 */
[----:B------:R-:W-:Y:S01]  /*3200*/  CS2R R16, SRZ ;  /* 0x0000000000107805 */ /* 0x000fe2000001ff00 */
[----:B------:R-:W-:Y:S01]  /*3210*/  CS2R R44, SRZ ;  /* 0x00000000002c7805 */ /* 0x000fe2000001ff00 */
[----:B------:R-:W-:Y:S02]  /*3220*/  IADD3.X R9, R111, R32, R157, P1, P0 ;  /* 0x000000206f097210 */ /* 0x000fe40000fe049d */
[----:B------:R-:W-:Y:S04]  /*3230*/  IADD3 R5, P1, P0, R98, R30, R176 ;  /* 0x0000001e62057210 */ /* 0x000fe8000783e0b0 */
[----:B------:R-:W-:Y:S02]  /*3240*/  IADD3.X R14, R109, R36, R158, P1, P0 ;  /* 0x000000246d0e7210 */ /* 0x000fe40000fe049e */
        /* <DEDUP_REMOVED lines=11> */
.L_x_223:
[----:B------:R-:W-:Y:S05]  /*3300*/  BSYNC B0 ;  /* 0x0000000000007941 */ /* 0x000fea0003800000 */
.L_x_222:
[----:B------:R-:W-:Y:S01]  /*3310*/  ISETP.GE.AND P2, PT, R150, R66, PT ;  /* 0x000000429600720c */ /* 0x000fe20003f46270 */
[----:B-1---5:R-:W-:Y:S01]  /*3320*/  IMAD.MOV.U32 R9, RZ, RZ, R16 ;  /* 0x000000ffff097224 */ /* 0x022fe200078e0010 */
[----:B------:R-:W-:Y:S01]  /*3330*/  MOV R5, R14 ;  /* 0x0000000e00057202 */ /* 0x000fe20000000f00 */
[----:B------:R-:W-:Y:S01]  /*3340*/  IMAD.MOV.U32 R8, RZ, RZ, R17 ;  /* 0x000000ffff087224 */ /* 0x000fe200078e0011 */
[----:B------:R-:W-:Y:S01]  /*3350*/  BSSY B0, `(.L_x_224) ;  /* 0x000001f000007945 */ /* 0x000fe20003800000 */
[----:B------:R-:W-:Y:S01]  /*3360*/  IMAD.MOV.U32 R4, RZ, RZ, R15 ;  /* 0x000000ffff047224 */ /* 0x000fe200078e000f */
[----:B------:R-:W-:Y:S01]  /*3370*/  CS2R R20, SRZ ;  /* 0x0000000000147805 */ /* 0x000fe2000001ff00 */
[----:B------:R-:W-:Y:S01]  /*3380*/  CS2R R18, SRZ ;  /* 0x0000000000127805 */ /* 0x000fe2000001ff00 */
[----:B------:R-:W-:Y:S01]  /*3390*/  PRMT R27, R8, 0x5410, R9 ;  /* 0x00005410081b7816 */ /* 0x000fe20000000009 */
[----:B------:R-:W-:Y:S01]  /*33a0*/  IMAD.MOV.U32 R9, RZ, RZ, R44 ;  /* 0x000000ffff097224 */ /* 0x000fe200078e002c */
[----:B------:R-:W-:Y:S01]  /*33b0*/  PRMT R23, R4, 0x5410, R5 ;  /* 0x0000541004177816 */ /* 0x000fe20000000005 */
[----:B------:R-:W-:Y:S01]  /*33c0*/  IMAD.MOV.U32 R5, RZ, RZ, R42 ;  /* 0x000000ffff057224 */ /* 0x000fe200078e002a */
[----:B------:R-:W-:Y:S01]  /*33d0*/  MOV R8, R45 ;  /* 0x0000002d00087202 */ /* 0x000fe20000000f00 */
[----:B------:R-:W-:Y:S01]  /*33e0*/  CS2R R48, SRZ ;  /* 0x0000000000307805 */ /* 0x000fe2000001ff00 */
[----:B------:R-:W-:Y:S01]  /*33f0*/  MOV R4, R43 ;  /* 0x0000002b00047202 */ /* 0x000fe20000000f00 */
[----:B------:R-:W-:Y:S01]  /*3400*/  CS2R R46, SRZ ;  /* 0x00000000002e7805 */ /* 0x000fe2000001ff00 */
[----:B------:R-:W-:Y:S02]  /*3410*/  PRMT R51, R9, 0x5410, R8 ;  /* 0x0000541009337816 */ /* 0x000fe40000000008 */
[----:B------:R-:W-:Y:S01]  /*3420*/  PRMT R50, R5, 0x5410, R4 ;  /* 0x0000541005327816 */ /* 0x000fe20000000004 */
[----:B------:R-:W-:-:S05]  /*3430*/  @P2 BRA `(.L_x_225) ;  /* 0x0000010000002947 */ /* 0x000fca0003800000 */
[----:B------:R-:W-:Y:S01]  /*3440*/  IADD3 R4, P1, P0, R100, R173, R10 ;  /* 0x000000ad64047210 */ /* 0x000fe2000783e00a */
[----:B------:R-:W-:Y:S01]  /*3450*/  CS2R R20, SRZ ;  /* 0x0000000000147805 */ /* 0x000fe2000001ff00 */
[----:B------:R-:W-:Y:S02]  /*3460*/  CS2R R48, SRZ ;  /* 0x0000000000307805 */ /* 0x000fe4000001ff00 */
[----:B------:R-:W-:Y:S02]  /*3470*/  IADD3.X R9, R111, R155, R32, P1, P0 ;  /* 0x0000009b6f097210 */ /* 0x000fe40000fe0420 */
[----:B------:R-:W-:Y:S04]  /*3480*/  IADD3 R5, P1, P0, R98, R174, R30 ;  /* 0x000000ae62057210 */ /* 0x000fe8000783e01e */
[----:B------:R-:W-:Y:S02]  /*3490*/  IADD3.X R10, R109, R156, R36, P1, P0 ;  /* 0x0000009c6d0a7210 */ /* 0x000fe40000fe0424 */
[C---:B------:R-:W-:Y:S04]  /*34a0*/  LEA R8, P0, R4.reuse, c[0x0][0x270], 0x1 ;  /* 0x00009c0004087a11 */ /* 0x040fe800078008ff */
[----:B------:R-:W-:Y:S02]  /*34b0*/  LEA.HI.X R9, R4, c[0x0][0x274], R9, 0x1, P0 ;  /* 0x00009d0004097a11 */ /* 0x000fe400000f0c09 */
[C---:B------:R-:W-:Y:S04]  /*34c0*/  LEA R4, P0, R5.reuse, c[0x0][0x288], 0x1 ;  /* 0x0000a20005047a11 */ /* 0x040fe800078008ff */
[----:B------:R-:W-:Y:S02]  /*34d0*/  LEA.HI.X R5, R5, c[0x0][0x28c], R10, 0x1, P0 ;  /* 0x0000a30005057a11 */ /* 0x000fe400000f0c0a */
[----:B------:R-:W-:-:S13]  /*34e0*/  ISETP.GE.AND P0, PT, R24, c[0x0][0x27c], PT ;  /* 0x00009f0018007a0c */ /* 0x000fda0003f06270 */
[----:B------:R1:W5:Y:S04]  /*34f0*/  @!P0 LDG.E.64 R18, [R8.64] ;  /* 0x0000000808128981 */ /* 0x000368000c1e1b00 */
[----:B------:R1:W5:Y:S01]  /*3500*/  @!P0 LDG.E.64 R46, [R4.64] ;  /* 0x00000008042e8981 */ /* 0x000362000c1e1b00 */
[----:B------:R-:W-:-:S13]  /*3510*/  ISETP.GE.AND P0, PT, R26, c[0x0][0x27c], PT ;  /* 0x00009f001a007a0c */ /* 0x000fda0003f06270 */
[----:B------:R1:W5:Y:S04]  /*3520*/  @!P0 LDG.E.64 R20, [R8.64+0x20] ;  /* 0x0000200808148981 */ /* 0x000368000c1e1b00 */
[----:B------:R1:W5:Y:S02]  /*3530*/  @!P0 LDG.E.64 R48, [R4.64+0x20] ;  /* 0x0000200804308981 */ /* 0x000364000c1e1b00 */
.L_x_225:
[----:B------:R-:W-:Y:S05]  /*3540*/  BSYNC B0 ;  /* 0x0000000000007941 */ /* 0x000fea0003800000 */
.L_x_224:
[----:B-1---5:R-:W-:Y:S01]  /*3550*/  MOV R5, R18 ;  /* 0x0000001200057202 */ /* 0x022fe20000000f00 */
[----:B------:R-:W-:Y:S01]  /*3560*/  IMAD.MOV.U32 R9, RZ, RZ, R20 ;  /* 0x000000ffff097224 */ /* 0x000fe200078e0014 */
[----:B------:R-:W-:Y:S01]  /*3570*/  BSSY B1, `(.L_x_226) ;  /* 0x0000077000017945 */ /* 0x000fe20003800000 */
[----:B------:R-:W-:Y:S02]  /*3580*/  IMAD.MOV.U32 R8, RZ, RZ, R21 ;  /* 0x000000ffff087224 */ /* 0x000fe400078e0015 */
[----:B------:R-:W-:Y:S03]  /*3590*/  IMAD.MOV.U32 R4, RZ, RZ, R19 ;  /* 0x000000ffff047224 */ /* 0x000fe600078e0013 */
[----:B------:R-:W-:Y:S01]  /*35a0*/  PRMT R31, R8, 0x5410, R9 ;  /* 0x00005410081f7816 */ /* 0x000fe20000000009 */
[----:B------:R-:W-:Y:S01]  /*35b0*/  IMAD.MOV.U32 R9, RZ, RZ, R48 ;  /* 0x000000ffff097224 */ /* 0x000fe200078e0030 */
[----:B------:R-:W-:Y:S01]  /*35c0*/  PRMT R30, R4, 0x5410, R5 ;  /* 0x00005410041e7816 */ /* 0x000fe20000000005 */
[----:B------:R-:W-:Y:S01]  /*35d0*/  IMAD.MOV.U32 R5, RZ, RZ, R46 ;  /* 0x000000ffff057224 */ /* 0x000fe200078e002e */
[----:B------:R-:W-:Y:S02]  /*35e0*/  MOV R8, R49 ;  /* 0x0000003100087202 */ /* 0x000fe40000000f00 */
[----:B------:R-:W-:Y:S02]  /*35f0*/  MOV R4, R47 ;  /* 0x0000002f00047202 */ /* 0x000fe40000000f00 */
[----:B------:R-:W-:Y:S02]  /*3600*/  PRMT R53, R9, 0x5410, R8 ;  /* 0x0000541009357816 */ /* 0x000fe40000000008 */
[----:B------:R-:W-:Y:S01]  /*3610*/  PRMT R52, R5, 0x5410, R4 ;  /* 0x0000541005347816 */ /* 0x000fe20000000004 */
[----:B------:R-:W-:-:S05]  /*3620*/  @P4 BRA `(.L_x_227) ;  /* 0x000006b000004947 */ /* 0x000fca0003800000 */
[----:B------:R-:W-:Y:S01]  /*3630*/  BSSY B0, `(.L_x_228) ;  /* 0x0000035000007945 */ /* 0x000fe20003800000 */
[----:B------:R-:W-:-:S05]  /*3640*/  @P6 BRA `(.L_x_229) ;  /* 0x0000033000006947 */ /* 0x000fca0003800000 */
[----:B------:R-:W-:Y:S01]  /*3650*/  ISETP.GE.AND P0, PT, R24, c[0x0][0x27c], PT ;  /* 0x00009f0018007a0c */ /* 0x000fe20003f06270 */
[----:B------:R-:W1:-:S12]  /*3660*/  LDS.128 R8, [R80+0x2800] ;  /* 0x0028000050087984 */ /* 0x000e580000000c00 */
[----:B------:R-:W-:Y:S02]  /*3670*/  @!P0 SHF.R.U64 R5, R34, 0x10, R35 ;  /* 0x0000001022058819 */ /* 0x000fe40000001223 */
[--C-:B------:R-:W-:Y:S02]  /*3680*/  @!P0 SHF.R.U64 R2, R2, 0x10, R3.reuse ;  /* 0x0000001002028819 */ /* 0x100fe40000001203 */
[----:B------:R-:W-:Y:S02]  /*3690*/  @!P0 SHF.R.U32.HI R3, RZ, 0x10, R3 ;  /* 0x00000010ff038819 */ /* 0x000fe40000011603 */
[----:B------:R-:W-:Y:S02]  /*36a0*/  @!P0 PRMT R5, R13, 0x5410, R5 ;  /* 0x000054100d058816 */ /* 0x000fe40000000005 */
[C---:B------:R-:W-:Y:S02]  /*36b0*/  @!P0 PRMT R2, R12.reuse, 0x5432, R2 ;  /* 0x000054320c028816 */ /* 0x040fe40000000002 */
[----:B------:R-:W-:Y:S01]  /*36c0*/  @!P0 SHF.R.U32.HI R4, RZ, 0x10, R35 ;  /* 0x00000010ff048819 */ /* 0x000fe20000011623 */
[----:B------:R-:W-:Y:S01]  /*36d0*/  @!P0 IMAD.U32 R32, R5, 0x10000, RZ ;  /* 0x0001000005208824 */ /* 0x000fe200078e00ff */
[----:B------:R-:W-:Y:S02]  /*36e0*/  @!P0 PRMT R12, R12, 0x5410, R3 ;  /* 0x000054100c0c8816 */ /* 0x000fe40000000003 */
[----:B------:R-:W-:Y:S01]  /*36f0*/  @!P0 PRMT R37, R13, 0x5432, R4 ;  /* 0x000054320d258816 */ /* 0x000fe20000000004 */
[C---:B------:R-:W-:Y:S01]  /*3700*/  @!P0 IMAD.U32 R13, R2.reuse, 0x10000, RZ ;  /* 0x00010000020d8824 */ /* 0x040fe200078e00ff */
[----:B------:R-:W-:Y:S02]  /*3710*/  @!P0 LOP3.LUT R35, R5, 0xffff0000, RZ, 0xc0, !PT ;  /* 0xffff000005238812 */ /* 0x000fe400078ec0ff */
[----:B------:R-:W-:Y:S01]  /*3720*/  @!P0 LOP3.LUT R5, R2, 0xffff0000, RZ, 0xc0, !PT ;  /* 0xffff000002058812 */ /* 0x000fe200078ec0ff */
[C---:B-1----:R-:W-:Y:S01]  /*3730*/  @!P0 IMAD.U32 R36, R9.reuse, 0x10000, RZ ;  /* 0x0001000009248824 */ /* 0x042fe200078e00ff */
[C---:B------:R-:W-:Y:S02]  /*3740*/  @!P0 LOP3.LUT R3, R8.reuse, 0xffff0000, RZ, 0xc0, !PT ;  /* 0xffff000008038812 */ /* 0x040fe400078ec0ff */
[----:B------:R-:W-:Y:S02]  /*3750*/  @!P0 LOP3.LUT R4, R9, 0xffff0000, RZ, 0xc0, !PT ;  /* 0xffff000009048812 */ /* 0x000fe400078ec0ff */
[----:B------:R-:W-:Y:S01]  /*3760*/  @!P0 SHF.L.U32 R34, R8, 0x10, RZ ;  /* 0x0000001008228819 */ /* 0x000fe200000006ff */
[C---:B------:R-:W-:Y:S02]  /*3770*/  @!P0 FMUL.FTZ R38, R3.reuse, R32 ;  /* 0x0000002003268220 */ /* 0x040fe40000410000 */
[----:B------:R-:W-:Y:S02]  /*3780*/  @!P0 FMUL.FTZ R2, R3, R13 ;  /* 0x0000000d03028220 */ /* 0x000fe40000410000 */
[C---:B------:R-:W-:Y:S02]  /*3790*/  @!P0 FMUL.FTZ R56, R4.reuse, R35 ;  /* 0x0000002304388220 */ /* 0x040fe40000410000 */
[----:B------:R-:W-:Y:S01]  /*37a0*/  @!P0 FMUL.FTZ R3, R4, R5 ;  /* 0x0000000504038220 */ /* 0x000fe20000410000 */
[----:B------:R-:W-:Y:S01]  /*37b0*/  @!P0 LOP3.LUT R4, R10, 0xffff0000, RZ, 0xc0, !PT ;  /* 0xffff00000a048812 */ /* 0x000fe200078ec0ff */
[----:B------:R-:W-:Y:S01]  /*37c0*/  @!P0 FFMA.FTZ R59, R34, R13, -R38 ;  /* 0x0000000d223b8223 */ /* 0x000fe20000010826 */
[----:B------:R-:W-:Y:S01]  /*37d0*/  @!P0 SHF.L.U32 R38, R11, 0x10, RZ ;  /* 0x000000100b268819 */ /* 0x000fe200000006ff */
[----:B------:R-:W-:Y:S01]  /*37e0*/  @!P0 FFMA.FTZ R2, R32, R34, R2 ;  /* 0x0000002220028223 */ /* 0x000fe20000010002 */
[----:B------:R-:W-:Y:S01]  /*37f0*/  @!P0 SHF.L.U32 R34, R10, 0x10, RZ ;  /* 0x000000100a228819 */ /* 0x000fe200000006ff */
[C---:B------:R-:W-:Y:S01]  /*3800*/  @!P0 IMAD.U32 R32, R37.reuse, 0x10000, RZ ;  /* 0x0001000025208824 */ /* 0x040fe200078e00ff */
[----:B------:R-:W-:Y:S01]  /*3810*/  @!P0 LOP3.LUT R37, R37, 0xffff0000, RZ, 0xc0, !PT ;  /* 0xffff000025258812 */ /* 0x000fe200078ec0ff */
[C---:B------:R-:W-:Y:S01]  /*3820*/  @!P0 IMAD.U32 R13, R12.reuse, 0x10000, RZ ;  /* 0x000100000c0d8824 */ /* 0x040fe200078e00ff */
[----:B------:R-:W-:Y:S01]  /*3830*/  @!P0 LOP3.LUT R12, R12, 0xffff0000, RZ, 0xc0, !PT ;  /* 0xffff00000c0c8812 */ /* 0x000fe200078ec0ff */
[----:B------:R-:W-:Y:S01]  /*3840*/  @!P0 FFMA.FTZ R58, R36, R5, -R56 ;  /* 0x00000005243a8223 */ /* 0x000fe20000010838 */
[----:B------:R-:W-:Y:S01]  /*3850*/  @!P0 LOP3.LUT R5, R11, 0xffff0000, RZ, 0xc0, !PT ;  /* 0xffff00000b058812 */ /* 0x000fe200078ec0ff */
[C---:B------:R-:W-:Y:S02]  /*3860*/  @!P0 FMUL.FTZ R56, R4.reuse, R32 ;  /* 0x0000002004388220 */ /* 0x040fe40000410000 */
[----:B------:R-:W-:Y:S02]  /*3870*/  @!P0 FMUL.FTZ R4, R4, R13 ;  /* 0x0000000d04048220 */ /* 0x000fe40000410000 */
[C---:B------:R-:W-:Y:S02]  /*3880*/  @!P0 FMUL.FTZ R57, R5.reuse, R37 ;  /* 0x0000002505398220 */ /* 0x040fe40000410000 */
[----:B------:R-:W-:Y:S02]  /*3890*/  @!P0 FMUL.FTZ R5, R5, R12 ;  /* 0x0000000c05058220 */ /* 0x000fe40000410000 */
[----:B------:R-:W-:Y:S02]  /*38a0*/  @!P0 FFMA.FTZ R3, R35, R36, R3 ;  /* 0x0000002423038223 */ /* 0x000fe40000010003 */
[----:B------:R-:W-:Y:S02]  /*38b0*/  @!P0 FFMA.FTZ R4, R32, R34, R4 ;  /* 0x0000002220048223 */ /* 0x000fe40000010004 */
[----:B------:R-:W-:Y:S01]  /*38c0*/  @!P0 FFMA.FTZ R56, R34, R13, -R56 ;  /* 0x0000000d22388223 */ /* 0x000fe20000010838 */
[----:B------:R-:W-:Y:S01]  /*38d0*/  @!P0 F2FP.BF16.PACK_AB R13, R2, R59 ;  /* 0x0000003b020d823e */ /* 0x000fe200000010ff */
[----:B------:R-:W-:Y:S01]  /*38e0*/  @!P0 FFMA.FTZ R57, R38, R12, -R57 ;  /* 0x0000000c26398223 */ /* 0x000fe20000010839 */
[----:B------:R-:W-:Y:S01]  /*38f0*/  @!P0 F2FP.BF16.PACK_AB R12, R3, R58 ;  /* 0x0000003a030c823e */ /* 0x000fe200000010ff */
[----:B------:R-:W-:Y:S01]  /*3900*/  @!P0 FFMA.FTZ R5, R37, R38, R5 ;  /* 0x0000002625058223 */ /* 0x000fe20000010005 */
[----:B------:R-:W-:Y:S01]  /*3910*/  @!P0 F2FP.BF16.PACK_AB R3, R4, R56 ;  /* 0x000000380403823e */ /* 0x000fe200000010ff */
[----:B------:R-:W-:Y:S01]  /*3920*/  @!P0 IMAD.MOV.U32 R8, RZ, RZ, R13 ;  /* 0x000000ffff088224 */ /* 0x000fe200078e000d */
[----:B------:R-:W-:Y:S02]  /*3930*/  @!P0 MOV R9, R12 ;  /* 0x0000000c00098202 */ /* 0x000fe40000000f00 */
[----:B------:R-:W-:Y:S01]  /*3940*/  @!P0 F2FP.BF16.PACK_AB R2, R5, R57 ;  /* 0x000000390502823e */ /* 0x000fe200000010ff */
[----:B------:R-:W-:Y:S03]  /*3950*/  @!P0 IMAD.MOV.U32 R10, RZ, RZ, R3 ;  /* 0x000000ffff0a8224 */ /* 0x000fe600078e0003 */
[----:B------:R-:W-:Y:S05]  /*3960*/  @!P0 MOV R11, R2 ;  /* 0x00000002000b8202 */ /* 0x000fea0000000f00 */
[----:B------:R1:W-:Y:S02]  /*3970*/  STG.E.128 [R54.64], R8 ;  /* 0x0000000836007986 */ /* 0x0003e4000c101d08 */
.L_x_229:
[----:B------:R-:W-:Y:S05]  /*3980*/  BSYNC B0 ;  /* 0x0000000000007941 */ /* 0x000fea0003800000 */
.L_x_228:
[----:B------:R-:W-:-:S13]  /*3990*/  ISETP.NE.AND P0, PT, R90, RZ, PT ;  /* 0x000000ff5a00720c */ /* 0x000fda0003f05270 */
[----:B------:R-:W-:-:S05]  /*39a0*/  @P0 BRA `(.L_x_227) ;  /* 0x0000033000000947 */ /* 0x000fca0003800000 */
[----:B------:R-:W-:Y:S01]  /*39b0*/  ISETP.GE.AND P0, PT, R26, c[0x0][0x27c], PT ;  /* 0x00009f001a007a0c */ /* 0x000fe20003f06270 */
[----:B-1----:R-:W1:-:S12]  /*39c0*/  LDS.128 R8, [R81+0x2800] ;  /* 0x0028000051087984 */ /* 0x002e580000000c00 */
[----:B------:R-:W-:Y:S02]  /*39d0*/  @!P0 SHF.R.U64 R5, R40, 0x10, R41 ;  /* 0x0000001028058819 */ /* 0x000fe40000001229 */
[--C-:B------:R-:W-:Y:S02]  /*39e0*/  @!P0 SHF.R.U64 R2, R6, 0x10, R7.reuse ;  /* 0x0000001006028819 */ /* 0x100fe40000001207 */
[----:B------:R-:W-:Y:S02]  /*39f0*/  @!P0 SHF.R.U32.HI R3, RZ, 0x10, R7 ;  /* 0x00000010ff038819 */ /* 0x000fe40000011607 */
[----:B------:R-:W-:Y:S02]  /*3a00*/  @!P0 PRMT R5, R39, 0x5410, R5 ;  /* 0x0000541027058816 */ /* 0x000fe40000000005 */
[C---:B------:R-:W-:Y:S02]  /*3a10*/  @!P0 PRMT R2, R22.reuse, 0x5432, R2 ;  /* 0x0000543216028816 */ /* 0x040fe40000000002 */
[----:B------:R-:W-:Y:S01]  /*3a20*/  @!P0 SHF.R.U32.HI R4, RZ, 0x10, R41 ;  /* 0x00000010ff048819 */ /* 0x000fe20000011629 */
[----:B------:R-:W-:Y:S01]  /*3a30*/  @!P0 IMAD.U32 R12, R5, 0x10000, RZ ;  /* 0x00010000050c8824 */ /* 0x000fe200078e00ff */
[----:B------:R-:W-:Y:S01]  /*3a40*/  @!P0 PRMT R6, R22, 0x5410, R3 ;  /* 0x0000541016068816 */ /* 0x000fe20000000003 */
[C---:B------:R-:W-:Y:S01]  /*3a50*/  @!P0 IMAD.U32 R7, R2.reuse, 0x10000, RZ ;  /* 0x0001000002078824 */ /* 0x040fe200078e00ff */
[----:B------:R-:W-:Y:S02]  /*3a60*/  @!P0 PRMT R34, R39, 0x5432, R4 ;  /* 0x0000543227228816 */ /* 0x000fe40000000004 */
        /* <DEDUP_REMOVED lines=12> */
[C---:B------:R-:W-:Y:S01]  /*3b30*/  @!P0 SHF.L.U32 R35, R11.reuse, 0x10, RZ ;  /* 0x000000100b238819 */ /* 0x040fe200000006ff */
        /* <DEDUP_REMOVED lines=25> */
[----:B------:R1:W-:Y:S02]  /*3cd0*/  STG.E.128 [R54.64+0x40], R8 ;  /* 0x0000400836007986 */ /* 0x0003e4000c101d08 */
.L_x_227:
[----:B------:R-:W-:Y:S05]  /*3ce0*/  BSYNC B1 ;  /* 0x0000000000017941 */ /* 0x000fea0003800000 */
.L_x_226:
[----:B------:R-:W-:Y:S01]  /*3cf0*/  BSSY B1, `(.L_x_230) ;  /* 0x000006d000017945 */ /* 0x000fe20003800000 */
[----:B------:R-:W-:-:S05]  /*3d00*/  @P3 BRA `(.L_x_231) ;  /* 0x000006b000003947 */ /* 0x000fca0003800000 */
[----:B------:R-:W-:Y:S01]  /*3d10*/  BSSY B0, `(.L_x_232) ;  /* 0x0000035000007945 */ /* 0x000fe20003800000 */
[----:B------:R-:W-:-:S05]  /*3d20*/  @P6 BRA `(.L_x_233) ;  /* 0x0000033000006947 */ /* 0x000fca0003800000 */
[----:B------:R-:W-:Y:S01]  /*3d30*/  ISETP.GE.AND P0, PT, R24, c[0x0][0x27c], PT ;  /* 0x00009f0018007a0c */ /* 0x000fe20003f06270 */
[----:B-1----:R-:W1:-:S12]  /*3d40*/  LDS.128 R8, [R80+0x3800] ;  /* 0x0038000050087984 */ /* 0x002e580000000c00 */
[----:B------:R-:W-:Y:S02]  /*3d50*/  @!P0 SHF.R.U64 R5, R42, 0x10, R43 ;  /* 0x000000102a058819 */ /* 0x000fe4000000122b */
[--C-:B------:R-:W-:Y:S02]  /*3d60*/  @!P0 SHF.R.U64 R2, R14, 0x10, R15.reuse ;  /* 0x000000100e028819 */ /* 0x100fe4000000120f */
[----:B------:R-:W-:Y:S02]  /*3d70*/  @!P0 SHF.R.U32.HI R3, RZ, 0x10, R15 ;  /* 0x00000010ff038819 */ /* 0x000fe4000001160f */
[----:B------:R-:W-:Y:S02]  /*3d80*/  @!P0 PRMT R5, R50, 0x5410, R5 ;  /* 0x0000541032058816 */ /* 0x000fe40000000005 */
[----:B------:R-:W-:Y:S02]  /*3d90*/  @!P0 PRMT R2, R23, 0x5432, R2 ;  /* 0x0000543217028816 */ /* 0x000fe40000000002 */
[----:B------:R-:W-:Y:S01]  /*3da0*/  @!P0 SHF.R.U32.HI R4, RZ, 0x10, R43 ;  /* 0x00000010ff048819 */ /* 0x000fe2000001162b */
[----:B------:R-:W-:Y:S01]  /*3db0*/  @!P0 IMAD.U32 R12, R5, 0x10000, RZ ;  /* 0x00010000050c8824 */ /* 0x000fe200078e00ff */
[----:B------:R-:W-:Y:S01]  /*3dc0*/  @!P0 PRMT R6, R23, 0x5410, R3 ;  /* 0x0000541017068816 */ /* 0x000fe20000000003 */
[----:B------:R-:W-:Y:S01]  /*3dd0*/  @!P0 IMAD.U32 R7, R2, 0x10000, RZ ;  /* 0x0001000002078824 */ /* 0x000fe200078e00ff */
        /* <DEDUP_REMOVED lines=40> */
.L_x_233:
[----:B------:R-:W-:Y:S05]  /*4060*/  BSYNC B0 ;  /* 0x0000000000007941 */ /* 0x000fea0003800000 */
.L_x_232:
        /* <DEDUP_REMOVED lines=53> */
.L_x_231:
[----:B------:R-:W-:Y:S05]  /*43c0*/  BSYNC B1 ;  /* 0x0000000000017941 */ /* 0x000fea0003800000 */
.L_x_230:
        /* <DEDUP_REMOVED lines=11> */
[C---:B------:R-:W-:Y:S01]  /*4480*/  @!P0 IMAD.U32 R12, R5.reuse, 0x10000, RZ ;  /* 0x00010000050c8824 */ /* 0x040fe200078e00ff */
        /* <DEDUP_REMOVED lines=27> */
[-C--:B------:R-:W-:Y:S02]  /*4640*/  @!P0 FMUL.FTZ R5, R5, R6.reuse ;  /* 0x0000000605058220 */ /* 0x080fe40000410000 */
        /* <DEDUP_REMOVED lines=14> */
.L_x_236:
[----:B------:R-:W-:Y:S05]  /*4730*/  BSYNC B0 ;  /* 0x0000000000007941 */ /* 0x000fea0003800000 */
.L_x_235:
        /* <DEDUP_REMOVED lines=52> */
[----:B------:R1:W-:Y:S01]  /*4a80*/  STG.E.128 [R62.64+0x40], R8 ;  /* 0x000040083e007986 */ /* 0x0003e2000c101d08 */
[----:B------:R-:W-:-:S05]  /*4a90*/  BRA `(.L_x_234) ;  /* 0x00001c2000007947 */ /* 0x000fca0003800000 */
.L_x_219:
[----:B------:R-:W-:Y:S01]  /*4aa0*/  ISETP.GE.AND P0, PT, R148, R66, PT ;  /* 0x000000429400720c */ /* 0x000fe20003f06270 */
[----:B------:R-:W-:Y:S01]  /*4ab0*/  CS2R R18, SRZ ;  /* 0x0000000000127805 */ /* 0x000fe2000001ff00 */
[----:B------:R-:W-:Y:S01]  /*4ac0*/  CS2R R16, SRZ ;  /* 0x0000000000107805 */ /* 0x000fe2000001ff00 */
[----:B------:R-:W-:Y:S01]  /*4ad0*/  CS2R R54, SRZ ;  /* 0x0000000000367805 */ /* 0x000fe2000001ff00 */
[----:B------:R-:W-:Y:S01]  /*4ae0*/  ISETP.GE.OR P3, PT, R28, c[0x0][0x27c], P0 ;  /* 0x00009f001c007a0c */ /* 0x000fe20000766670 */
[----:B------:R-:W-:Y:S01]  /*4af0*/  CS2R R52, SRZ ;  /* 0x0000000000347805 */ /* 0x000fe2000001ff00 */
[----:B------:R-:W-:Y:S01]  /*4b00*/  CS2R R22, SRZ ;  /* 0x0000000000167805 */ /* 0x000fe2000001ff00 */
[----:B------:R-:W-:Y:S01]  /*4b10*/  CS2R R20, SRZ ;  /* 0x0000000000147805 */ /* 0x000fe2000001ff00 */
[----:B------:R-:W-:Y:S01]  /*4b20*/  CS2R R58, SRZ ;  /* 0x00000000003a7805 */ /* 0x000fe2000001ff00 */
[----:B------:R-:W-:Y:S01]  /*4b30*/  CS2R R56, SRZ ;  /* 0x0000000000387805 */ /* 0x000fe2000001ff00 */
[----:B------:R-:W-:Y:S01]  /*4b40*/  CS2R R38, SRZ ;  /* 0x0000000000267805 */ /* 0x000fe2000001ff00 */
[----:B------:R-:W-:Y:S06]  /*4b50*/  BSSY B0, `(.L_x_237) ;  /* 0x00000b7000007945 */ /* 0x000fec0003800000 */
[----:B------:R-:W-:Y:S04]  /*4b60*/  @!P3 IADD3 R3, P1, P0, R96, R10, R175 ;  /* 0x0000000a6003b210 */ /* 0x000fe8000783e0af */
[----:B------:R-:W-:Y:S02]  /*4b70*/  @!P3 IADD3.X R6, R108, R32, R157, P1, P0 ;  /* 0x000000206c06b210 */ /* 0x000fe40000fe049d */
[----:B------:R-:W-:Y:S04]  /*4b80*/  @!P3 IADD3 R4, P1, P0, R94, R30, R176 ;  /* 0x0000001e5e04b210 */ /* 0x000fe8000783e0b0 */
[----:B------:R-:W-:Y:S02]  /*4b90*/  @!P3 IADD3.X R7, R107, R36, R158, P1, P0 ;  /* 0x000000246b07b210 */ /* 0x000fe40000fe049e */
[----:B------:R-:W-:Y:S04]  /*4ba0*/  ISETP.GE.AND P0, PT, R150, R66, PT ;  /* 0x000000429600720c */ /* 0x000fe80003f06270 */
[----:B------:R-:W-:-:S13]  /*4bb0*/  ISETP.GE.OR P2, PT, R28, c[0x0][0x27c], P0 ;  /* 0x00009f001c007a0c */ /* 0x000fda0000746670 */
[----:B------:R-:W-:Y:S04]  /*4bc0*/  @!P2 IADD3 R5, P1, P0, R96, R173, R10 ;  /* 0x000000ad6005a210 */ /* 0x000fe8000783e00a */
[----:B------:R-:W-:Y:S02]  /*4bd0*/  @!P2 IADD3.X R9, R108, R155, R32, P1, P0 ;  /* 0x0000009b6c09a210 */ /* 0x000fe40000fe0420 */
[----:B------:R-:W-:Y:S04]  /*4be0*/  @!P2 IADD3 R11, P1, P0, R94, R174, R30 ;  /* 0x000000ae5e0ba210 */ /* 0x000fe8000783e01e */
[----:B------:R-:W-:Y:S02]  /*4bf0*/  @!P2 IADD3.X R13, R107, R156, R36, P1, P0 ;  /* 0x0000009c6b0da210 */ /* 0x000fe40000fe0424 */
[C---:B------:R-:W-:Y:S04]  /*4c00*/  @!P3 LEA R2, P0, R3.reuse, c[0x0][0x270], 0x1 ;  /* 0x00009c000302ba11 */ /* 0x040fe800078008ff */
[----:B------:R-:W-:Y:S02]  /*4c10*/  @!P3 LEA.HI.X R3, R3, c[0x0][0x274], R6, 0x1, P0 ;  /* 0x00009d000303ba11 */ /* 0x000fe400000f0c06 */
[C---:B------:R-:W-:Y:S03]  /*4c20*/  @!P3 LEA R6, P0, R4.reuse, c[0x0][0x288], 0x1 ;  /* 0x0000a2000406ba11 */ /* 0x040fe600078008ff */
[----:B------:R1:W2:Y:S01]  /*4c30*/  @!P3 LDG.E.128 R16, [R2.64] ;  /* 0x000000080210b981 */ /* 0x0002a2000c1e1d00 */
[----:B------:R-:W-:Y:S02]  /*4c40*/  @!P3 LEA.HI.X R7, R4, c[0x0][0x28c], R7, 0x1, P0 ;  /* 0x0000a3000407ba11 */ /* 0x000fe400000f0c07 */
[C---:B------:R-:W-:Y:S04]  /*4c50*/  @!P2 LEA R8, P0, R5.reuse, c[0x0][0x270], 0x1 ;  /* 0x00009c000508aa11 */ /* 0x040fe800078008ff */
[----:B------:R-:W-:Y:S01]  /*4c60*/  @!P2 LEA.HI.X R9, R5, c[0x0][0x274], R9, 0x1, P0 ;  /* 0x00009d000509aa11 */ /* 0x000fe200000f0c09 */
[----:B------:R3:W4:Y:S01]  /*4c70*/  @!P3 LDG.E.128 R52, [R6.64] ;  /* 0x000000080634b981 */ /* 0x000722000c1e1d00 */
[C---:B------:R-:W-:Y:S04]  /*4c80*/  @!P2 LEA R12, P0, R11.reuse, c[0x0][0x288], 0x1 ;  /* 0x0000a2000b0caa11 */ /* 0x040fe800078008ff */
[----:B------:R-:W-:Y:S02]  /*4c90*/  @!P2 LEA.HI.X R13, R11, c[0x0][0x28c], R13, 0x1, P0 ;  /* 0x0000a3000b0daa11 */ /* 0x000fe400000f0c0d */
[----:B------:R-:W-:Y:S01]  /*4ca0*/  ISETP.GE.AND P0, PT, R190, R66, PT ;  /* 0x00000042be00720c */ /* 0x000fe20003f06270 */
[----:B------:R2:W4:Y:S03]  /*4cb0*/  @!P2 LDG.E.128 R20, [R8.64] ;  /* 0x000000080814a981 */ /* 0x000526000c1e1d00 */
[----:B------:R-:W-:Y:S05]  /*4cc0*/  ISETP.GE.OR P0, PT, R28, c[0x0][0x27c], P0 ;  /* 0x00009f001c007a0c */ /* 0x000fea0000706670 */
[----:B------:R-:W4:Y:S08]  /*4cd0*/  @!P2 LDG.E.128 R56, [R12.64] ;  /* 0x000000080c38a981 */ /* 0x000f30000c1e1d00 */
[----:B------:R-:W-:Y:S01]  /*4ce0*/  @!P0 IADD3 R4, P1, R96, R10, RZ ;  /* 0x0000000a60048210 */ /* 0x000fe20007f3e0ff */
[----:B---3--:R-:W-:Y:S04]  /*4cf0*/  CS2R R6, SRZ ;  /* 0x0000000000067805 */ /* 0x008fe8000001ff00 */
[----:B------:R-:W-:Y:S01]  /*4d00*/  @!P0 IMAD.X R5, R32, 0x1, R108, P1 ;  /* 0x0000000120058824 */ /* 0x000fe200008e066c */
[C---:B------:R-:W-:Y:S04]  /*4d10*/  @!P0 LEA R10, P1, R4.reuse, c[0x0][0x270], 0x1 ;  /* 0x00009c00040a8a11 */ /* 0x040fe800078208ff */
[----:B------:R-:W-:Y:S02]  /*4d20*/  @!P0 LEA.HI.X R11, R4, c[0x0][0x274], R5, 0x1, P1 ;  /* 0x00009d00040b8a11 */ /* 0x000fe400008f0c05 */
[----:B-1----:R-:W-:Y:S05]  /*4d30*/  @!P0 IADD3 R3, P1, R94, R30, RZ ;  /* 0x0000001e5e038210 */ /* 0x002fea0007f3e0ff */
[----:B------:R-:W-:Y:S01]  /*4d40*/  @!P0 IMAD.X R4, R36, 0x1, R107, P1 ;  /* 0x0000000124048824 */ /* 0x000fe200008e066b */
[C---:B------:R-:W-:Y:S01]  /*4d50*/  @!P0 LEA R2, P1, R3.reuse, c[0x0][0x288], 0x1 ;  /* 0x0000a20003028a11 */ /* 0x040fe200078208ff */
[----:B------:R-:W-:Y:S03]  /*4d60*/  CS2R R36, SRZ ;  /* 0x0000000000247805 */ /* 0x000fe6000001ff00 */
[----:B------:R-:W-:Y:S02]  /*4d70*/  @!P0 LEA.HI.X R3, R3, c[0x0][0x28c], R4, 0x1, P1 ;  /* 0x0000a30003038a11 */ /* 0x000fe400008f0c04 */
[----:B------:R-:W-:Y:S01]  /*4d80*/  CS2R R4, SRZ ;  /* 0x0000000000047805 */ /* 0x000fe2000001ff00 */
[----:B------:R-:W-:Y:S02]  /*4d90*/  ISETP.GE.OR P1, PT, R190, R66, P6 ;  /* 0x00000042be00720c */ /* 0x000fe40003726670 */
[----:B------:R1:W5:Y:S08]  /*4da0*/  @!P0 LDG.E.128 R36, [R2.64] ;  /* 0x0000000802248981 */ /* 0x000370000c1e1d00 */
[----:B------:R3:W5:Y:S01]  /*4db0*/  @!P0 LDG.E.128 R4, [R10.64] ;  /* 0x000000080a048981 */ /* 0x000762000c1e1d00 */
[----:B------:R-:W-:Y:S01]  /*4dc0*/  ISETP.GE.AND P0, PT, R28, c[0x0][0x27c], PT ;  /* 0x00009f001c007a0c */ /* 0x000fe20003f06270 */
[----:B--2---:R-:W-:Y:S02]  /*4dd0*/  IMAD.MOV.U32 R9, RZ, RZ, R18 ;  /* 0x000000ffff097224 */ /* 0x004fe400078e0012 */
[----:B------:R-:W-:Y:S02]  /*4de0*/  IMAD.MOV.U32 R8, RZ, RZ, R19 ;  /* 0x000000ffff087224 */ /* 0x000fe400078e0013 */
[----:B-1----:R-:W-:Y:S02]  /*4df0*/  IMAD.MOV.U32 R3, RZ, RZ, R16 ;  /* 0x000000ffff037224 */ /* 0x002fe400078e0010 */
[----:B------:R-:W-:Y:S01]  /*4e00*/  IMAD.MOV.U32 R2, RZ, RZ, R17 ;  /* 0x000000ffff027224 */ /* 0x000fe200078e0011 */
[----:B------:R-:W-:Y:S01]  /*4e10*/  PRMT R30, R8, 0x5410, R9 ;  /* 0x00005410081e7816 */ /* 0x000fe20000000009 */
[----:B----4-:R-:W-:Y:S02]  /*4e20*/  IMAD.MOV.U32 R9, RZ, RZ, R54 ;  /* 0x000000ffff097224 */ /* 0x010fe400078e0036 */
[----:B------:R-:W-:Y:S01]  /*4e30*/  IMAD.MOV.U32 R8, RZ, RZ, R55 ;  /* 0x000000ffff087224 */ /* 0x000fe200078e0037 */
[----:B------:R-:W-:Y:S01]  /*4e40*/  PRMT R27, R2, 0x5410, R3 ;  /* 0x00005410021b7816 */ /* 0x000fe20000000003 */
[----:B------:R-:W-:Y:S02]  /*4e50*/  IMAD.MOV.U32 R3, RZ, RZ, R52 ;  /* 0x000000ffff037224 */ /* 0x000fe400078e0034 */
        /* <DEDUP_REMOVED lines=13> */
[----:B------:R-:W-:Y:S04]  /*4f30*/  PRMT R63, R8, 0x5410, R9 ;  /* 0x00005410083f7816 */ /* 0x000fe80000000009 */
[----:B------:R-:W-:Y:S01]  /*4f40*/  PRMT R62, R2, 0x5410, R3 ;  /* 0x00005410023e7816 */ /* 0x000fe20000000003 */
[----:B------:R-:W-:-:S05]  /*4f50*/  @P1 BRA `(.L_x_238) ;  /* 0x0000076000001947 */ /* 0x000fca0003800000 */
[----:B---3--:R-:W-:Y:S01]  /*4f60*/  IADD3 R2, P1, R182, R64, RZ ;  /* 0x00000040b6027210 */ /* 0x008fe20007f3e0ff */
[----:B------:R-:W-:Y:S01]  /*4f70*/  LDS.128 R12, [R119+0x2900] ;  /* 0x00290000770c7984 */ /* 0x000fe20000000c00 */
[----:B-----5:R-:W-:Y:S01]  /*4f80*/  @!P0 SHF.R.U64 R35, R36, 0x10, R37 ;  /* 0x0000001024238819 */ /* 0x020fe20000001225 */
[----:B------:R-:W-:Y:S01]  /*4f90*/  IMAD.MOV.U32 R11, RZ, RZ, R7 ;  /* 0x000000ffff0b7224 */ /* 0x000fe200078e0007 */
[----:B------:R-:W-:Y:S01]  /*4fa0*/  @!P0 SHF.R.U32.HI R34, RZ, 0x10, R37 ;  /* 0x00000010ff228819 */ /* 0x000fe20000011625 */
[----:B------:R-:W-:Y:S01]  /*4fb0*/  IMAD.X R3, R68, 0x1, R120, P1 ;  /* 0x0000000144037824 */ /* 0x000fe200008e0678 */
[-C--:B------:R-:W-:Y:S01]  /*4fc0*/  IADD3 R8, P2, P1, R82, R2.reuse, R103 ;  /* 0x0000000252087210 */ /* 0x080fe2000795e067 */
[----:B------:R-:W-:Y:S02]  /*4fd0*/  IMAD.MOV.U32 R41, RZ, RZ, R39 ;  /* 0x000000ffff297224 */ /* 0x000fe400078e0027 */
[----:B------:R-:W1:Y:S01]  /*4fe0*/  LDS.128 R48, [R124+0x2900] ;  /* 0x002900007c307984 */ /* 0x000e620000000c00 */
[-C--:B------:R-:W-:Y:S01]  /*4ff0*/  IADD3.X R9, R85, R3.reuse, R105, P2, P1 ;  /* 0x0000000355097210 */ /* 0x080fe200017e2469 */
[----:B------:R-:W-:Y:S01]  /*5000*/  IMAD.MOV.U32 R10, RZ, RZ, R36 ;  /* 0x000000ffff0a7224 */ /* 0x000fe200078e0024 */
[----:B------:R-:W-:Y:S01]  /*5010*/  ISETP.GE.AND P1, PT, R84, c[0x0][0x1d4], PT ;  /* 0x0000750054007a0c */ /* 0x000fe20003f26270 */
[----:B------:R-:W-:Y:S01]  /*5020*/  IMAD.MOV.U32 R40, RZ, RZ, R37 ;  /* 0x000000ffff287224 */ /* 0x000fe200078e0025 */
[----:B------:R-:W-:Y:S01]  /*5030*/  @!P0 SHF.R.U64 R37, R38, 0x10, R39 ;  /* 0x0000001026258819 */ /* 0x000fe20000001227 */
[----:B------:R-:W-:Y:S01]  /*5040*/  IMAD.MOV.U32 R36, RZ, RZ, R38 ;  /* 0x000000ffff247224 */ /* 0x000fe200078e0026 */
[----:B------:R-:W-:Y:S02]  /*5050*/  @!P0 PRMT R35, R10, 0x5410, R35 ;  /* 0x000054100a238816 */ /* 0x000fe40000000023 */
[----:B------:R-:W-:Y:S02]  /*5060*/  @!P0 SHF.R.U32.HI R38, RZ, 0x10, R39 ;  /* 0x00000010ff268819 */ /* 0x000fe40000011627 */
[----:B------:R-:W-:Y:S02]  /*5070*/  @!P0 PRMT R42, R36, 0x5410, R37 ;  /* 0x00005410242a8816 */ /* 0x000fe40000000025 */
[----:B------:R-:W-:Y:S02]  /*5080*/  @!P0 PRMT R46, R41, 0x5410, R38 ;  /* 0x00005410292e8816 */ /* 0x000fe40000000026 */
[----:B------:R-:W-:Y:S02]  /*5090*/  @!P0 PRMT R34, R40, 0x5410, R34 ;  /* 0x0000541028228816 */ /* 0x000fe40000000022 */
[----:B------:R-:W-:Y:S03]  /*50a0*/  @!P1 IADD3 R2, P3, P2, R82, R2, R84 ;  /* 0x0000000252029210 */ /* 0x000fe60007a7e054 */
[----:B------:R-:W-:Y:S01]  /*50b0*/  @!P0 IMAD.U32 R36, R34, 0x10000, RZ ;  /* 0x0001000022248824 */ /* 0x000fe200078e00ff */
[----:B------:R-:W-:Y:S02]  /*50c0*/  @!P1 IADD3.X R3, R85, R3, R104, P3, P2 ;  /* 0x0000000355039210 */ /* 0x000fe40001fe4468 */
[C---:B------:R-:W-:Y:S04]  /*50d0*/  LEA R72, P2, R8.reuse, c[0x0][0x1c8], 0x1 ;  /* 0x0000720008487a11 */ /* 0x040fe800078408ff */
[----:B------:R-:W-:Y:S01]  /*50e0*/  LEA.HI.X R73, R8, c[0x0][0x1cc], R9, 0x1, P2 ;  /* 0x0000730008497a11 */ /* 0x000fe200010f0c09 */
[----:B------:R-:W-:Y:S01]  /*50f0*/  IMAD.MOV.U32 R9, RZ, RZ, R4 ;  /* 0x000000ffff097224 */ /* 0x000fe200078e0004 */
[----:B------:R-:W-:Y:S02]  /*5100*/  @!P1 LEA R70, P2, R2, c[0x0][0x1c8], 0x1 ;  /* 0x0000720002469a11 */ /* 0x000fe400078408ff */
[----:B------:R-:W-:Y:S02]  /*5110*/  @!P0 SHF.R.U64 R4, R4, 0x10, R5 ;  /* 0x0000001004048819 */ /* 0x000fe40000001205 */
[----:B------:R-:W-:Y:S02]  /*5120*/  @!P1 LEA.HI.X R71, R2, c[0x0][0x1cc], R3, 0x1, P2 ;  /* 0x0000730002479a11 */ /* 0x000fe400010f0c03 */
[----:B------:R-:W-:Y:S02]  /*5130*/  @!P0 PRMT R9, R9, 0x5410, R4 ;  /* 0x0000541009098816 */ /* 0x000fe40000000004 */
[----:B------:R-:W-:Y:S02]  /*5140*/  @!P0 SHF.R.U32.HI R2, RZ, 0x10, R7 ;  /* 0x00000010ff028819 */ /* 0x000fe40000011607 */
[----:B------:R-:W-:Y:S01]  /*5150*/  MOV R8, R5 ;  /* 0x0000000500087202 */ /* 0x000fe20000000f00 */
[----:B-1----:R-:W-:Y:S01]  /*5160*/  @!P0 IMAD.U32 R37, R49, 0x10000, RZ ;  /* 0x0001000031258824 */ /* 0x002fe200078e00ff */
[----:B------:R-:W-:Y:S02]  /*5170*/  @!P0 SHF.L.U32 R4, R13, 0x10, RZ ;  /* 0x000000100d048819 */ /* 0x000fe400000006ff */
[C---:B------:R-:W-:Y:S02]  /*5180*/  @!P0 SHF.L.U32 R41, R50.reuse, 0x10, RZ ;  /* 0x0000001032298819 */ /* 0x040fe400000006ff */
[----:B------:R-:W-:Y:S01]  /*5190*/  @!P0 LOP3.LUT R43, R50, 0xffff0000, RZ, 0xc0, !PT ;  /* 0xffff0000322b8812 */ /* 0x000fe200078ec0ff */
[----:B------:R-:W-:Y:S01]  /*51a0*/  @!P0 FMUL.FTZ R39, R4, R36 ;  /* 0x0000002404278220 */ /* 0x000fe20000410000 */
[C---:B------:R-:W-:Y:S02]  /*51b0*/  @!P0 SHF.L.U32 R45, R51.reuse, 0x10, RZ ;  /* 0x00000010332d8819 */ /* 0x040fe400000006ff */
[----:B------:R-:W-:Y:S02]  /*51c0*/  @!P0 LOP3.LUT R47, R51, 0xffff0000, RZ, 0xc0, !PT ;  /* 0xffff0000332f8812 */ /* 0x000fe400078ec0ff */
[----:B------:R-:W-:Y:S01]  /*51d0*/  @!P0 PRMT R11, R11, 0x5410, R2 ;  /* 0x000054100b0b8816 */ /* 0x000fe20000000002 */
[----:B------:R-:W-:Y:S01]  /*51e0*/  @!P0 IMAD.U32 R2, R12, 0x10000, RZ ;  /* 0x000100000c028824 */ /* 0x000fe200078e00ff */
[----:B------:R-:W-:Y:S02]  /*51f0*/  @!P0 SHF.R.U32.HI R3, RZ, 0x10, R5 ;  /* 0x00000010ff038819 */ /* 0x000fe40000011605 */
[----:B------:R-:W-:Y:S02]  /*5200*/  @!P0 SHF.R.U64 R5, R6, 0x10, R7 ;  /* 0x0000001006058819 */ /* 0x000fe40000001207 */
[----:B------:R-:W-:Y:S02]  /*5210*/  @!P0 SHF.L.U32 R7, R48, 0x10, RZ ;  /* 0x0000001030078819 */ /* 0x000fe400000006ff */
[----:B------:R-:W-:Y:S01]  /*5220*/  @!P0 PRMT R8, R8, 0x5410, R3 ;  /* 0x0000541008088816 */ /* 0x000fe20000000003 */
[----:B------:R-:W-:Y:S01]  /*5230*/  @!P0 IMAD.U32 R3, R9, 0x10000, RZ ;  /* 0x0001000009038824 */ /* 0x000fe200078e00ff */
[----:B------:R-:W-:Y:S01]  /*5240*/  @!P0 PRMT R10, R6, 0x5410, R5 ;  /* 0x00005410060a8816 */ /* 0x000fe20000000005 */
[----:B------:R-:W-:Y:S02]  /*5250*/  @!P0 IMAD.U32 R6, R35, 0x10000, RZ ;  /* 0x0001000023068824 */ /* 0x000fe400078e00ff */
[----:B------:R-:W-:Y:S02]  /*5260*/  @!P0 IMAD.U32 R5, R8, 0x10000, RZ ;  /* 0x0001000008058824 */ /* 0x000fe400078e00ff */
[C---:B------:R-:W-:Y:S02]  /*5270*/  @!P0 FMUL.FTZ R38, R2.reuse, R6 ;  /* 0x0000000602268220 */ /* 0x040fe40000410000 */
[-C--:B------:R-:W-:Y:S02]  /*5280*/  @!P0 FMUL.FTZ R2, R2, R3.reuse ;  /* 0x0000000302028220 */ /* 0x080fe40000410000 */
[----:B------:R-:W-:Y:S01]  /*5290*/  @!P0 FFMA.FTZ R79, R7, R3, -R38 ;  /* 0x00000003074f8223 */ /* 0x000fe20000010826 */
[----:B------:R-:W-:Y:S01]  /*52a0*/  @!P0 LOP3.LUT R3, R13, 0xffff0000, RZ, 0xc0, !PT ;  /* 0xffff00000d038812 */ /* 0x000fe200078ec0ff */
[----:B------:R-:W-:Y:S01]  /*52b0*/  @!P0 FFMA.FTZ R2, R6, R7, R2 ;  /* 0x0000000706028223 */ /* 0x000fe20000010002 */
[----:B------:R-:W-:Y:S01]  /*52c0*/  @!P0 LOP3.LUT R7, R12, 0xffff0000, RZ, 0xc0, !PT ;  /* 0xffff00000c078812 */ /* 0x000fe200078ec0ff */
[-C--:B------:R-:W-:Y:S01]  /*52d0*/  @!P0 FFMA.FTZ R78, R37, R5.reuse, -R39 ;  /* 0x00000005254e8223 */ /* 0x080fe20000010827 */
[----:B------:R-:W-:Y:S01]  /*52e0*/  @!P0 LOP3.LUT R39, R49, 0xffff0000, RZ, 0xc0, !PT ;  /* 0xffff000031278812 */ /* 0x000fe200078ec0ff */
[----:B------:R-:W-:Y:S01]  /*52f0*/  @!P0 FMUL.FTZ R4, R4, R5 ;  /* 0x0000000504048220 */ /* 0x000fe20000410000 */
[----:B------:R-:W-:Y:S02]  /*5300*/  @!P0 LOP3.LUT R38, R34, 0xffff0000, RZ, 0xc0, !PT ;  /* 0xffff000022268812 */ /* 0x000fe400078ec0ff */
[----:B------:R-:W-:Y:S02]  /*5310*/  @!P0 LOP3.LUT R34, R35, 0xffff0000, RZ, 0xc0, !PT ;  /* 0xffff000023228812 */ /* 0x000fe400078ec0ff */
[----:B------:R-:W-:Y:S02]  /*5320*/  @!P0 LOP3.LUT R35, R48, 0xffff0000, RZ, 0xc0, !PT ;  /* 0xffff000030238812 */ /* 0x000fe400078ec0ff */
[----:B------:R-:W-:Y:S01]  /*5330*/  @!P0 LOP3.LUT R6, R8, 0xffff0000, RZ, 0xc0, !PT ;  /* 0xffff000008068812 */ /* 0x000fe200078ec0ff */
[----:B------:R-:W-:Y:S01]  /*5340*/  @!P0 FMUL.FTZ R40, R7, R34 ;  /* 0x0000002207288220 */ /* 0x000fe20000410000 */
[----:B------:R-:W-:Y:S01]  /*5350*/  @!P0 LOP3.LUT R8, R9, 0xffff0000, RZ, 0xc0, !PT ;  /* 0xffff000009088812 */ /* 0x000fe200078ec0ff */
[C---:B------:R-:W-:Y:S02]  /*5360*/  @!P0 FMUL.FTZ R9, R3.reuse, R38 ;  /* 0x0000002603098220 */ /* 0x040fe40000410000 */
[----:B------:R-:W-:Y:S02]  /*5370*/  @!P0 FMUL.FTZ R5, R3, R6 ;  /* 0x0000000603058220 */ /* 0x000fe40000410000 */
[-C--:B------:R-:W-:Y:S02]  /*5380*/  @!P0 FMUL.FTZ R3, R7, R8.reuse ;  /* 0x0000000807038220 */ /* 0x080fe40000410000 */
[----:B------:R-:W-:Y:S01]  /*5390*/  @!P0 FFMA.FTZ R76, R35, R8, -R40 ;  /* 0x00000008234c8223 */ /* 0x000fe20000010828 */
[----:B------:R-:W-:Y:S01]  /*53a0*/  @!P0 LOP3.LUT R8, R14, 0xffff0000, RZ, 0xc0, !PT ;  /* 0xffff00000e088812 */ /* 0x000fe200078ec0ff */
[C---:B------:R-:W-:Y:S01]  /*53b0*/  @!P0 IMAD.U32 R40, R42.reuse, 0x10000, RZ ;  /* 0x000100002a288824 */ /* 0x040fe200078e00ff */
[----:B------:R-:W-:Y:S01]  /*53c0*/  @!P0 LOP3.LUT R42, R42, 0xffff0000, RZ, 0xc0, !PT ;  /* 0xffff00002a2a8812 */ /* 0x000fe200078ec0ff */
[----:B------:R-:W-:Y:S01]  /*53d0*/  @!P0 FFMA.FTZ R77, R39, R6, -R9 ;  /* 0x00000006274d8223 */ /* 0x000fe20000010809 */
[----:B------:R-:W-:Y:S01]  /*53e0*/  @!P0 LOP3.LUT R9, R10, 0xffff0000, RZ, 0xc0, !PT ;  /* 0xffff00000a098812 */ /* 0x000fe200078ec0ff */
[----:B------:R-:W-:Y:S02]  /*53f0*/  @!P0 IMAD.U32 R6, R14, 0x10000, RZ ;  /* 0x000100000e068824 */ /* 0x000fe400078e00ff */
[----:B------:R-:W-:Y:S02]  /*5400*/  @!P0 IMAD.U32 R7, R10, 0x10000, RZ ;  /* 0x000100000a078824 */ /* 0x000fe400078e00ff */
[----:B------:R-:W-:Y:S02]  /*5410*/  @!P0 FMUL.FTZ R10, R6, R40 ;  /* 0x00000028060a8220 */ /* 0x000fe40000410000 */
[----:B------:R-:W-:Y:S02]  /*5420*/  @!P0 FMUL.FTZ R44, R8, R42 ;  /* 0x0000002a082c8220 */ /* 0x000fe40000410000 */
[----:B------:R-:W-:Y:S01]  /*5430*/  @!P0 FFMA.FTZ R75, R41, R7, -R10 ;  /* 0x00000007294b8223 */ /* 0x000fe2000001080a */
[----:B------:R-:W-:Y:S01]  /*5440*/  @!P0 LOP3.LUT R10, R15, 0xffff0000, RZ, 0xc0, !PT ;  /* 0xffff00000f0a8812 */ /* 0x000fe200078ec0ff */
[----:B------:R-:W-:Y:S02]  /*5450*/  @!P0 FFMA.FTZ R74, R43, R9, -R44 ;  /* 0x000000092b4a8223 */ /* 0x000fe4000001082c */
[C---:B------:R-:W-:Y:S01]  /*5460*/  @!P0 IMAD.U32 R44, R46.reuse, 0x10000, RZ ;  /* 0x000100002e2c8824 */ /* 0x040fe200078e00ff */
[----:B------:R-:W-:Y:S01]  /*5470*/  @!P0 LOP3.LUT R46, R46, 0xffff0000, RZ, 0xc0, !PT ;  /* 0xffff00002e2e8812 */ /* 0x000fe200078ec0ff */
[----:B------:R-:W-:Y:S02]  /*5480*/  @!P0 FMUL.FTZ R6, R6, R7 ;  /* 0x0000000706068220 */ /* 0x000fe40000410000 */
[----:B------:R-:W-:Y:S02]  /*5490*/  @!P0 FMUL.FTZ R7, R8, R9 ;  /* 0x0000000908078220 */ /* 0x000fe40000410000 */
[----:B------:R-:W-:Y:S02]  /*54a0*/  @!P0 IMAD.U32 R8, R15, 0x10000, RZ ;  /* 0x000100000f088824 */ /* 0x000fe400078e00ff */
[C---:B------:R-:W-:Y:S01]  /*54b0*/  @!P0 IMAD.U32 R9, R11.reuse, 0x10000, RZ ;  /* 0x000100000b098824 */ /* 0x040fe200078e00ff */
[----:B------:R-:W-:Y:S01]  /*54c0*/  @!P0 LOP3.LUT R11, R11, 0xffff0000, RZ, 0xc0, !PT ;  /* 0xffff00000b0b8812 */ /* 0x000fe200078ec0ff */
[----:B------:R-:W-:Y:S01]  /*54d0*/  @!P0 FFMA.FTZ R3, R34, R35, R3 ;  /* 0x0000002322038223 */ /* 0x000fe20000010003 */
[----:B------:R-:W-:Y:S01]  /*54e0*/  @!P0 F2FP.BF16.PACK_AB R34, R74, R75 ;  /* 0x0000004b4a22823e */ /* 0x000fe200000010ff */
[----:B------:R-:W-:Y:S02]  /*54f0*/  @!P0 FMUL.FTZ R67, R8, R44 ;  /* 0x0000002c08438220 */ /* 0x000fe40000410000 */
[----:B------:R-:W-:Y:S02]  /*5500*/  @!P0 FMUL.FTZ R69, R10, R46 ;  /* 0x0000002e0a458220 */ /* 0x000fe40000410000 */
[----:B------:R-:W-:Y:S02]  /*5510*/  @!P0 FFMA.FTZ R4, R36, R37, R4 ;  /* 0x0000002524048223 */ /* 0x000fe40000010004 */
[----:B------:R-:W-:Y:S02]  /*5520*/  @!P0 FFMA.FTZ R5, R38, R39, R5 ;  /* 0x0000002726058223 */ /* 0x000fe40000010005 */
[----:B------:R-:W-:Y:S02]  /*5530*/  @!P0 FFMA.FTZ R67, R45, R9, -R67 ;  /* 0x000000092d438223 */ /* 0x000fe40000010843 */
[----:B------:R-:W-:Y:S01]  /*5540*/  @!P0 FFMA.FTZ R69, R47, R11, -R69 ;  /* 0x0000000b2f458223 */ /* 0x000fe20000010845 */
[----:B------:R-:W-:Y:S01]  /*5550*/  @!P0 F2FP.BF16.PACK_AB R4, R5, R4 ;  /* 0x000000040504823e */ /* 0x000fe200000010ff */
[----:B------:R-:W-:Y:S02]  /*5560*/  @!P0 FMUL.FTZ R8, R8, R9 ;  /* 0x0000000908088220 */ /* 0x000fe40000410000 */
[----:B------:R-:W-:Y:S01]  /*5570*/  @!P0 FFMA.FTZ R6, R40, R41, R6 ;  /* 0x0000002928068223 */ /* 0x000fe20000010006 */
[----:B------:R-:W-:Y:S01]  /*5580*/  @!P0 F2FP.BF16.PACK_AB R35, R69, R67 ;  /* 0x000000434523823e */ /* 0x000fe200000010ff */
[----:B------:R-:W-:Y:S01]  /*5590*/  @!P0 FMUL.FTZ R9, R10, R11 ;  /* 0x0000000b0a098220 */ /* 0x000fe20000410000 */
[----:B------:R-:W-:Y:S01]  /*55a0*/  @!P0 F2FP.BF16.PACK_AB R11, R77, R78 ;  /* 0x0000004e4d0b823e */ /* 0x000fe200000010ff */
[----:B------:R-:W-:Y:S01]  /*55b0*/  @!P0 FFMA.FTZ R7, R42, R43, R7 ;  /* 0x0000002b2a078223 */ /* 0x000fe20000010007 */
[----:B------:R-:W-:Y:S01]  /*55c0*/  @!P0 F2FP.BF16.PACK_AB R10, R76, R79 ;  /* 0x0000004f4c0a823e */ /* 0x000fe200000010ff */
[----:B------:R-:W-:Y:S01]  /*55d0*/  @!P0 FFMA.FTZ R8, R44, R45, R8 ;  /* 0x0000002d2c088223 */ /* 0x000fe20000010008 */
[----:B------:R-:W-:Y:S01]  /*55e0*/  @!P0 MOV R51, R35 ;  /* 0x0000002300338202 */ /* 0x000fe20000000f00 */
[----:B------:R-:W-:Y:S01]  /*55f0*/  @!P0 FFMA.FTZ R9, R46, R47, R9 ;  /* 0x0000002f2e098223 */ /* 0x000fe20000010009 */
[----:B------:R-:W-:Y:S01]  /*5600*/  @!P0 MOV R48, R10 ;  /* 0x0000000a00308202 */ /* 0x000fe20000000f00 */
[----:B------:R-:W-:Y:S01]  /*5610*/  @!P0 IMAD.MOV.U32 R49, RZ, RZ, R11 ;  /* 0x000000ffff318224 */ /* 0x000fe200078e000b */
[----:B------:R-:W-:Y:S01]  /*5620*/  @!P0 F2FP.BF16.PACK_AB R10, R3, R2 ;  /* 0x00000002030a823e */ /* 0x000fe200000010ff */
[----:B------:R-:W-:Y:S01]  /*5630*/  @!P0 IMAD.MOV.U32 R50, RZ, RZ, R34 ;  /* 0x000000ffff328224 */ /* 0x000fe200078e0022 */
[----:B------:R-:W-:Y:S01]  /*5640*/  @!P0 F2FP.BF16.PACK_AB R2, R9, R8 ;  /* 0x000000080902823e */ /* 0x000fe200000010ff */
[----:B------:R-:W-:Y:S01]  /*5650*/  @!P0 IMAD.MOV.U32 R13, RZ, RZ, R4 ;  /* 0x000000ffff0d8224 */ /* 0x000fe200078e0004 */
[----:B------:R-:W-:Y:S01]  /*5660*/  @!P0 F2FP.BF16.PACK_AB R3, R7, R6 ;  /* 0x000000060703823e */ /* 0x000fe200000010ff */
[----:B------:R-:W-:Y:S01]  /*5670*/  @!P0 IMAD.MOV.U32 R12, RZ, RZ, R10 ;  /* 0x000000ffff0c8224 */ /* 0x000fe200078e000a */
[----:B------:R1:W-:Y:S01]  /*5680*/  STG.E.128 [R72.64], R48 ;  /* 0x0000003048007986 */ /* 0x0003e2000c101d08 */
[----:B------:R-:W-:Y:S01]  /*5690*/  @!P0 IMAD.MOV.U32 R15, RZ, RZ, R2 ;  /* 0x000000ffff0f8224 */ /* 0x000fe200078e0002 */
[----:B------:R-:W-:Y:S06]  /*56a0*/  @!P0 MOV R14, R3 ;  /* 0x00000003000e8202 */ /* 0x000fec0000000f00 */
[----:B------:R1:W-:Y:S02]  /*56b0*/  @!P1 STG.E.128 [R70.64], R12 ;  /* 0x0000000c46009986 */ /* 0x0003e4000c101d08 */
.L_x_238:
[----:B---3--:R-:W-:Y:S05]  /*56c0*/  BSYNC B0 ;  /* 0x0000000000007941 */ /* 0x008fea0003800000 */
.L_x_237:
[----:B------:R-:W-:Y:S01]  /*56d0*/  ISETP.GE.OR P1, PT, R148, R66, P6 ;  /* 0x000000429400720c */ /* 0x000fe20003726670 */
[----:B------:R-:W-:-:S12]  /*56e0*/  BSSY B0, `(.L_x_239) ;  /* 0x0000071000007945 */ /* 0x000fd80003800000 */
[----:B------:R-:W-:-:S05]  /*56f0*/  @P1 BRA `(.L_x_240) ;  /* 0x000006f000001947 */ /* 0x000fca0003800000 */
[----:B------:R-:W-:Y:S01]  /*5700*/  IADD3 R2, P1, R180, R64, RZ ;  /* 0x00000040b4027210 */ /* 0x000fe20007f3e0ff */
[----:B-1----:R-:W1:Y:S01]  /*5710*/  LDS.128 R12, [R118+0x2900] ;  /* 0x00290000760c7984 */ /* 0x002e620000000c00 */
[--C-:B-----5:R-:W-:Y:S02]  /*5720*/  @!P0 SHF.R.U64 R6, R52, 0x10, R53.reuse ;  /* 0x0000001034068819 */ /* 0x120fe40000001235 */
[----:B------:R-:W-:Y:S01]  /*5730*/  @!P0 SHF.R.U32.HI R7, RZ, 0x10, R53 ;  /* 0x00000010ff078819 */ /* 0x000fe20000011635 */
[----:B------:R-:W-:Y:S01]  /*5740*/  IMAD.X R3, R68, 0x1, R126, P1 ;  /* 0x0000000144037824 */ /* 0x000fe200008e067e */
[-C--:B------:R-:W-:Y:S02]  /*5750*/  IADD3 R4, P2, P1, R82, R2.reuse, R103 ;  /* 0x0000000252047210 */ /* 0x080fe4000795e067 */
[----:B------:R-:W-:Y:S01]  /*5760*/  @!P0 SHF.R.U64 R9, R54, 0x10, R55 ;  /* 0x0000001036098819 */ /* 0x000fe20000001237 */
[----:B------:R-:W2:Y:S01]  /*5770*/  LDS.128 R44, [R123+0x2900] ;  /* 0x002900007b2c7984 */ /* 0x000ea20000000c00 */
[-C--:B------:R-:W-:Y:S02]  /*5780*/  IADD3.X R5, R85, R3.reuse, R105, P2, P1 ;  /* 0x0000000355057210 */ /* 0x080fe400017e2469 */
[----:B------:R-:W-:Y:S02]  /*5790*/  ISETP.GE.AND P1, PT, R84, c[0x0][0x1d4], PT ;  /* 0x0000750054007a0c */ /* 0x000fe40003f26270 */
[C---:B------:R-:W-:Y:S02]  /*57a0*/  @!P0 PRMT R36, R61.reuse, 0x5432, R9 ;  /* 0x000054323d248816 */ /* 0x040fe40000000009 */
[----:B------:R-:W-:Y:S04]  /*57b0*/  @!P0 SHF.R.U32.HI R10, RZ, 0x10, R55 ;  /* 0x00000010ff0a8819 */ /* 0x000fe80000011637 */
[----:B------:R-:W-:Y:S04]  /*57c0*/  @!P0 PRMT R34, R61, 0x5410, R10 ;  /* 0x000054103d228816 */ /* 0x000fe8000000000a */
[C---:B------:R-:W-:Y:S01]  /*57d0*/  @!P0 LOP3.LUT R40, R34.reuse, 0xffff0000, RZ, 0xc0, !PT ;  /* 0xffff000022288812 */ /* 0x040fe200078ec0ff */
[----:B------:R-:W-:Y:S01]  /*57e0*/  @!P0 IMAD.U32 R38, R34, 0x10000, RZ ;  /* 0x0001000022268824 */ /* 0x000fe200078e00ff */
[----:B------:R-:W-:Y:S04]  /*57f0*/  @!P1 IADD3 R2, P3, P2, R82, R2, R84 ;  /* 0x0000000252029210 */ /* 0x000fe80007a7e054 */
[----:B------:R-:W-:Y:S02]  /*5800*/  @!P1 IADD3.X R3, R85, R3, R104, P3, P2 ;  /* 0x0000000355039210 */ /* 0x000fe40001fe4468 */
[C---:B------:R-:W-:Y:S04]  /*5810*/  LEA R70, P2, R4.reuse, c[0x0][0x1c8], 0x1 ;  /* 0x0000720004467a11 */ /* 0x040fe800078408ff */
[----:B------:R-:W-:Y:S02]  /*5820*/  LEA.HI.X R71, R4, c[0x0][0x1cc], R5, 0x1, P2 ;  /* 0x0000730004477a11 */ /* 0x000fe400010f0c05 */
[----:B------:R-:W-:Y:S02]  /*5830*/  @!P1 LEA R50, P2, R2, c[0x0][0x1c8], 0x1 ;  /* 0x0000720002329a11 */ /* 0x000fe400078408ff */
[----:B------:R-:W-:Y:S02]  /*5840*/  @!P0 SHF.R.U64 R4, R18, 0x10, R19 ;  /* 0x0000001012048819 */ /* 0x000fe40000001213 */
[----:B------:R-:W-:Y:S02]  /*5850*/  @!P1 LEA.HI.X R51, R2, c[0x0][0x1cc], R3, 0x1, P2 ;  /* 0x0000730002339a11 */ /* 0x000fe400010f0c03 */
[----:B------:R-:W-:Y:S02]  /*5860*/  @!P0 SHF.R.U64 R2, R16, 0x10, R17 ;  /* 0x0000001010028819 */ /* 0x000fe40000001211 */
[----:B------:R-:W-:Y:S02]  /*5870*/  @!P0 PRMT R11, R30, 0x5432, R4 ;  /* 0x000054321e0b8816 */ /* 0x000fe40000000004 */
[----:B------:R-:W-:Y:S01]  /*5880*/  @!P0 PRMT R8, R27, 0x5432, R2 ;  /* 0x000054321b088816 */ /* 0x000fe20000000002 */
[----:B-1----:R-:W-:Y:S01]  /*5890*/  @!P0 IMAD.U32 R2, R12, 0x10000, RZ ;  /* 0x000100000c028824 */ /* 0x002fe200078e00ff */
[----:B------:R-:W-:Y:S01]  /*58a0*/  @!P0 SHF.L.U32 R4, R13, 0x10, RZ ;  /* 0x000000100d048819 */ /* 0x000fe200000006ff */
[----:B--2---:R-:W-:Y:S01]  /*58b0*/  @!P0 IMAD.U32 R9, R44, 0x10000, RZ ;  /* 0x000100002c098824 */ /* 0x004fe200078e00ff */
[C---:B------:R-:W-:Y:S01]  /*58c0*/  @!P0 LOP3.LUT R41, R47.reuse, 0xffff0000, RZ, 0xc0, !PT ;  /* 0xffff00002f298812 */ /* 0x040fe200078ec0ff */
[----:B------:R-:W-:Y:S01]  /*58d0*/  @!P0 IMAD.U32 R39, R47, 0x10000, RZ ;  /* 0x000100002f278824 */ /* 0x000fe200078e00ff */
[----:B------:R-:W-:Y:S02]  /*58e0*/  @!P0 LOP3.LUT R37, R46, 0xffff0000, RZ, 0xc0, !PT ;  /* 0xffff00002e258812 */ /* 0x000fe400078ec0ff */
[----:B------:R-:W-:Y:S01]  /*58f0*/  @!P0 SHF.R.U32.HI R5, RZ, 0x10, R19 ;  /* 0x00000010ff058819 */ /* 0x000fe20000011613 */
[----:B------:R-:W-:Y:S01]  /*5900*/  @!P0 IMAD.U32 R19, R45, 0x10000, RZ ;  /* 0x000100002d138824 */ /* 0x000fe200078e00ff */
[----:B------:R-:W-:Y:S02]  /*5910*/  @!P0 SHF.R.U32.HI R3, RZ, 0x10, R17 ;  /* 0x00000010ff038819 */ /* 0x000fe40000011611 */
[C---:B------:R-:W-:Y:S02]  /*5920*/  @!P0 PRMT R17, R60.reuse, 0x5410, R6 ;  /* 0x000054103c118816 */ /* 0x040fe40000000006 */
[----:B------:R-:W-:Y:S02]  /*5930*/  @!P0 PRMT R16, R60, 0x5432, R7 ;  /* 0x000054323c108816 */ /* 0x000fe40000000007 */
[----:B------:R-:W-:Y:S01]  /*5940*/  @!P0 PRMT R6, R27, 0x5410, R3 ;  /* 0x000054101b068816 */ /* 0x000fe20000000003 */
[----:B------:R-:W-:Y:S01]  /*5950*/  @!P0 IMAD.U32 R7, R17, 0x10000, RZ ;  /* 0x0001000011078824 */ /* 0x000fe200078e00ff */
[----:B------:R-:W-:Y:S01]  /*5960*/  @!P0 PRMT R10, R30, 0x5410, R5 ;  /* 0x000054101e0a8816 */ /* 0x000fe20000000005 */
[C---:B------:R-:W-:Y:S01]  /*5970*/  @!P0 IMAD.U32 R3, R8.reuse, 0x10000, RZ ;  /* 0x0001000008038824 */ /* 0x040fe200078e00ff */
[----:B------:R-:W-:Y:S01]  /*5980*/  @!P0 LOP3.LUT R8, R8, 0xffff0000, RZ, 0xc0, !PT ;  /* 0xffff000008088812 */ /* 0x000fe200078ec0ff */
[----:B------:R-:W-:Y:S02]  /*5990*/  @!P0 IMAD.U32 R18, R16, 0x10000, RZ ;  /* 0x0001000010128824 */ /* 0x000fe400078e00ff */
[----:B------:R-:W-:Y:S02]  /*59a0*/  @!P0 FMUL.FTZ R27, R2, R7 ;  /* 0x00000007021b8220 */ /* 0x000fe40000410000 */
[C---:B------:R-:W-:Y:S01]  /*59b0*/  @!P0 IMAD.U32 R5, R6.reuse, 0x10000, RZ ;  /* 0x0001000006058824 */ /* 0x040fe200078e00ff */
[----:B------:R-:W-:Y:S01]  /*59c0*/  @!P0 LOP3.LUT R6, R6, 0xffff0000, RZ, 0xc0, !PT ;  /* 0xffff000006068812 */ /* 0x000fe200078ec0ff */
[-C--:B------:R-:W-:Y:S02]  /*59d0*/  @!P0 FMUL.FTZ R2, R2, R3.reuse ;  /* 0x0000000302028220 */ /* 0x080fe40000410000 */
[----:B------:R-:W-:Y:S02]  /*59e0*/  @!P0 FMUL.FTZ R30, R4, R18 ;  /* 0x00000012041e8220 */ /* 0x000fe40000410000 */
[----:B------:R-:W-:Y:S01]  /*59f0*/  @!P0 FFMA.FTZ R55, R9, R3, -R27 ;  /* 0x0000000309378223 */ /* 0x000fe2000001081b */
[----:B------:R-:W-:Y:S01]  /*5a00*/  @!P0 LOP3.LUT R3, R13, 0xffff0000, RZ, 0xc0, !PT ;  /* 0xffff00000d038812 */ /* 0x000fe200078ec0ff */
[----:B------:R-:W-:Y:S01]  /*5a10*/  @!P0 FFMA.FTZ R54, R19, R5, -R30 ;  /* 0x0000000513368223 */ /* 0x000fe2000001081e */
[----:B------:R-:W-:Y:S01]  /*5a20*/  @!P0 LOP3.LUT R30, R45, 0xffff0000, RZ, 0xc0, !PT ;  /* 0xffff00002d1e8812 */ /* 0x000fe200078ec0ff */
[----:B------:R-:W-:Y:S01]  /*5a30*/  @!P0 FFMA.FTZ R2, R7, R9, R2 ;  /* 0x0000000907028223 */ /* 0x000fe20000010002 */
[----:B------:R-:W-:Y:S01]  /*5a40*/  @!P0 LOP3.LUT R27, R16, 0xffff0000, RZ, 0xc0, !PT ;  /* 0xffff0000101b8812 */ /* 0x000fe200078ec0ff */
[----:B------:R-:W-:Y:S01]  /*5a50*/  @!P0 FMUL.FTZ R4, R4, R5 ;  /* 0x0000000504048220 */ /* 0x000fe20000410000 */
[----:B------:R-:W-:Y:S01]  /*5a60*/  @!P0 LOP3.LUT R7, R12, 0xffff0000, RZ, 0xc0, !PT ;  /* 0xffff00000c078812 */ /* 0x000fe200078ec0ff */
[----:B------:R-:W-:Y:S01]  /*5a70*/  @!P0 FMUL.FTZ R5, R3, R6 ;  /* 0x0000000603058220 */ /* 0x000fe20000410000 */
[----:B------:R-:W-:Y:S01]  /*5a80*/  @!P0 LOP3.LUT R16, R17, 0xffff0000, RZ, 0xc0, !PT ;  /* 0xffff000011108812 */ /* 0x000fe200078ec0ff */
[----:B------:R-:W-:Y:S01]  /*5a90*/  @!P0 FMUL.FTZ R9, R3, R27 ;  /* 0x0000001b03098220 */ /* 0x000fe20000410000 */
[----:B------:R-:W-:Y:S01]  /*5aa0*/  @!P0 LOP3.LUT R17, R44, 0xffff0000, RZ, 0xc0, !PT ;  /* 0xffff00002c118812 */ /* 0x000fe200078ec0ff */
[----:B------:R-:W-:Y:S02]  /*5ab0*/  @!P0 FMUL.FTZ R3, R7, R8 ;  /* 0x0000000807038220 */ /* 0x000fe40000410000 */
[----:B------:R-:W-:Y:S01]  /*5ac0*/  @!P0 FFMA.FTZ R53, R30, R6, -R9 ;  /* 0x000000061e358223 */ /* 0x000fe20000010809 */
[----:B------:R-:W-:Y:S01]  /*5ad0*/  @!P0 SHF.L.U32 R6, R15, 0x10, RZ ;  /* 0x000000100f068819 */ /* 0x000fe200000006ff */
[----:B------:R-:W-:Y:S01]  /*5ae0*/  @!P0 FMUL.FTZ R35, R7, R16 ;  /* 0x0000001007238220 */ /* 0x000fe20000410000 */
[----:B------:R-:W-:Y:S01]  /*5af0*/  @!P0 LOP3.LUT R9, R15, 0xffff0000, RZ, 0xc0, !PT ;  /* 0xffff00000f098812 */ /* 0x000fe200078ec0ff */
[C---:B------:R-:W-:Y:S01]  /*5b00*/  @!P0 IMAD.U32 R7, R10.reuse, 0x10000, RZ ;  /* 0x000100000a078824 */ /* 0x040fe200078e00ff */
[----:B------:R-:W-:Y:S01]  /*5b10*/  @!P0 LOP3.LUT R10, R10, 0xffff0000, RZ, 0xc0, !PT ;  /* 0xffff00000a0a8812 */ /* 0x000fe200078ec0ff */
[----:B------:R-:W-:Y:S02]  /*5b20*/  @!P0 FFMA.FTZ R52, R17, R8, -R35 ;  /* 0x0000000811348223 */ /* 0x000fe40000010823 */
[C---:B------:R-:W-:Y:S02]  /*5b30*/  @!P0 FMUL.FTZ R34, R6.reuse, R38 ;  /* 0x0000002606228220 */ /* 0x040fe40000410000 */
[----:B------:R-:W-:Y:S02]  /*5b40*/  @!P0 FMUL.FTZ R35, R9, R40 ;  /* 0x0000002809238220 */ /* 0x000fe40000410000 */
[-C--:B------:R-:W-:Y:S01]  /*5b50*/  @!P0 FMUL.FTZ R8, R6, R7.reuse ;  /* 0x0000000706088220 */ /* 0x080fe20000410000 */
[C---:B------:R-:W-:Y:S01]  /*5b60*/  @!P0 SHF.L.U32 R6, R14.reuse, 0x10, RZ ;  /* 0x000000100e068819 */ /* 0x040fe200000006ff */
[----:B------:R-:W-:Y:S02]  /*5b70*/  @!P0 FFMA.FTZ R49, R39, R7, -R34 ;  /* 0x0000000727318223 */ /* 0x000fe40000010822 */
[-C--:B------:R-:W-:Y:S02]  /*5b80*/  @!P0 FMUL.FTZ R9, R9, R10.reuse ;  /* 0x0000000a09098220 */ /* 0x080fe40000410000 */
[----:B------:R-:W-:Y:S01]  /*5b90*/  @!P0 FFMA.FTZ R48, R41, R10, -R35 ;  /* 0x0000000a29308223 */ /* 0x000fe20000010823 */
[----:B------:R-:W-:Y:S01]  /*5ba0*/  @!P0 LOP3.LUT R10, R14, 0xffff0000, RZ, 0xc0, !PT ;  /* 0xffff00000e0a8812 */ /* 0x000fe200078ec0ff */
[C---:B------:R-:W-:Y:S01]  /*5bb0*/  @!P0 IMAD.U32 R34, R36.reuse, 0x10000, RZ ;  /* 0x0001000024228824 */ /* 0x040fe200078e00ff */
[----:B------:R-:W-:Y:S01]  /*5bc0*/  @!P0 LOP3.LUT R36, R36, 0xffff0000, RZ, 0xc0, !PT ;  /* 0xffff000024248812 */ /* 0x000fe200078ec0ff */
[C---:B------:R-:W-:Y:S01]  /*5bd0*/  @!P0 IMAD.U32 R7, R11.reuse, 0x10000, RZ ;  /* 0x000100000b078824 */ /* 0x040fe200078e00ff */
[----:B------:R-:W-:Y:S01]  /*5be0*/  @!P0 LOP3.LUT R11, R11, 0xffff0000, RZ, 0xc0, !PT ;  /* 0xffff00000b0b8812 */ /* 0x000fe200078ec0ff */
[----:B------:R-:W-:Y:S02]  /*5bf0*/  @!P0 IMAD.U32 R35, R46, 0x10000, RZ ;  /* 0x000100002e238824 */ /* 0x000fe400078e00ff */
[----:B------:R-:W-:Y:S02]  /*5c00*/  @!P0 FMUL.FTZ R42, R6, R34 ;  /* 0x00000022062a8220 */ /* 0x000fe40000410000 */
[----:B------:R-:W-:Y:S02]  /*5c10*/  @!P0 FMUL.FTZ R43, R10, R36 ;  /* 0x000000240a2b8220 */ /* 0x000fe40000410000 */
[----:B------:R-:W-:Y:S01]  /*5c20*/  @!P0 FFMA.FTZ R3, R16, R17, R3 ;  /* 0x0000001110038223 */ /* 0x000fe20000010003 */
[----:B------:R-:W-:Y:S01]  /*5c30*/  @!P0 F2FP.BF16.PACK_AB R17, R48, R49 ;  /* 0x000000313011823e */ /* 0x000fe200000010ff */
[----:B------:R-:W-:Y:S02]  /*5c40*/  @!P0 FMUL.FTZ R6, R6, R7 ;  /* 0x0000000706068220 */ /* 0x000fe40000410000 */
[----:B------:R-:W-:Y:S02]  /*5c50*/  @!P0 FFMA.FTZ R4, R18, R19, R4 ;  /* 0x0000001312048223 */ /* 0x000fe40000010004 */
[----:B------:R-:W-:Y:S02]  /*5c60*/  @!P0 FFMA.FTZ R42, R35, R7, -R42 ;  /* 0x00000007232a8223 */ /* 0x000fe4000001082a */
[----:B------:R-:W-:Y:S01]  /*5c70*/  @!P0 FMUL.FTZ R7, R10, R11 ;  /* 0x0000000b0a078220 */ /* 0x000fe20000410000 */
[----:B------:R-:W-:Y:S01]  /*5c80*/  @!P0 F2FP.BF16.PACK_AB R10, R52, R55 ;  /* 0x00000037340a823e */ /* 0x000fe200000010ff */
[----:B------:R-:W-:Y:S01]  /*5c90*/  @!P0 FFMA.FTZ R43, R37, R11, -R43 ;  /* 0x0000000b252b8223 */ /* 0x000fe2000001082b */
[----:B------:R-:W-:Y:S01]  /*5ca0*/  @!P0 F2FP.BF16.PACK_AB R11, R53, R54 ;  /* 0x00000036350b823e */ /* 0x000fe200000010ff */
[----:B------:R-:W-:Y:S02]  /*5cb0*/  @!P0 FFMA.FTZ R5, R27, R30, R5 ;  /* 0x0000001e1b058223 */ /* 0x000fe40000010005 */
[----:B------:R-:W-:Y:S01]  /*5cc0*/  @!P0 FFMA.FTZ R6, R34, R35, R6 ;  /* 0x0000002322068223 */ /* 0x000fe20000010006 */
[----:B------:R-:W-:Y:S01]  /*5cd0*/  @!P0 MOV R45, R11 ;  /* 0x0000000b002d8202 */ /* 0x000fe20000000f00 */
[----:B------:R-:W-:Y:S01]  /*5ce0*/  @!P0 FFMA.FTZ R7, R36, R37, R7 ;  /* 0x0000002524078223 */ /* 0x000fe20000010007 */
[----:B------:R-:W-:Y:S01]  /*5cf0*/  @!P0 F2FP.BF16.PACK_AB R16, R43, R42 ;  /* 0x0000002a2b10823e */ /* 0x000fe200000010ff */
[----:B------:R-:W-:Y:S01]  /*5d00*/  @!P0 FFMA.FTZ R8, R38, R39, R8 ;  /* 0x0000002726088223 */ /* 0x000fe20000010008 */
[----:B------:R-:W-:Y:S01]  /*5d10*/  @!P0 F2FP.BF16.PACK_AB R4, R5, R4 ;  /* 0x000000040504823e */ /* 0x000fe200000010ff */
[----:B------:R-:W-:Y:S02]  /*5d20*/  @!P0 FFMA.FTZ R9, R40, R41, R9 ;  /* 0x0000002928098223 */ /* 0x000fe40000010009 */
[----:B------:R-:W-:Y:S01]  /*5d30*/  @!P0 IMAD.MOV.U32 R44, RZ, RZ, R10 ;  /* 0x000000ffff2c8224 */ /* 0x000fe200078e000a */
[----:B------:R-:W-:Y:S01]  /*5d40*/  @!P0 F2FP.BF16.PACK_AB R10, R3, R2 ;  /* 0x00000002030a823e */ /* 0x000fe200000010ff */
[----:B------:R-:W-:Y:S01]  /*5d50*/  @!P0 IMAD.MOV.U32 R46, RZ, RZ, R16 ;  /* 0x000000ffff2e8224 */ /* 0x000fe200078e0010 */
[----:B------:R-:W-:Y:S01]  /*5d60*/  @!P0 F2FP.BF16.PACK_AB R3, R7, R6 ;  /* 0x000000060703823e */ /* 0x000fe200000010ff */
[----:B------:R-:W-:Y:S01]  /*5d70*/  @!P0 IMAD.MOV.U32 R47, RZ, RZ, R17 ;  /* 0x000000ffff2f8224 */ /* 0x000fe200078e0011 */
[----:B------:R-:W-:Y:S01]  /*5d80*/  @!P0 F2FP.BF16.PACK_AB R2, R9, R8 ;  /* 0x000000080902823e */ /* 0x000fe200000010ff */
[----:B------:R-:W-:Y:S01]  /*5d90*/  @!P0 IMAD.MOV.U32 R12, RZ, RZ, R10 ;  /* 0x000000ffff0c8224 */ /* 0x000fe200078e000a */
[----:B------:R-:W-:Y:S01]  /*5da0*/  @!P0 MOV R13, R4 ;  /* 0x00000004000d8202 */ /* 0x000fe20000000f00 */
[----:B------:R-:W-:Y:S01]  /*5db0*/  @!P0 IMAD.MOV.U32 R14, RZ, RZ, R3 ;  /* 0x000000ffff0e8224 */ /* 0x000fe200078e0003 */
[----:B------:R1:W-:Y:S01]  /*5dc0*/  STG.E.128 [R70.64], R44 ;  /* 0x0000002c46007986 */ /* 0x0003e2000c101d08 */
[----:B------:R-:W-:Y:S07]  /*5dd0*/  @!P0 IMAD.MOV.U32 R15, RZ, RZ, R2 ;  /* 0x000000ffff0f8224 */ /* 0x000fee00078e0002 */
[----:B------:R1:W-:Y:S02]  /*5de0*/  @!P1 STG.E.128 [R50.64], R12 ;  /* 0x0000000c32009986 */ /* 0x0003e4000c101d08 */
.L_x_240:
[----:B------:R-:W-:Y:S05]  /*5df0*/  BSYNC B0 ;  /* 0x0000000000007941 */ /* 0x000fea0003800000 */
.L_x_239:
[----:B------:R-:W-:Y:S05]  /*5e00*/  IADD3 R61, P1, R178, R64, RZ ;  /* 0x00000040b23d7210 */ /* 0x000fea0007f3e0ff */
[----:B------:R-:W-:Y:S01]  /*5e10*/  IMAD.X R60, R68, 0x1, R125, P1 ;  /* 0x00000001443c7824 */ /* 0x000fe200008e067d */
[----:B------:R-:W-:-:S13]  /*5e20*/  ISETP.GE.OR P1, PT, R150, R66, P6 ;  /* 0x000000429600720c */ /* 0x000fda0003726670 */
[----:B------:R-:W-:-:S05]  /*5e30*/  @P1 BRA `(.L_x_234) ;  /* 0x0000088000001947 */ /* 0x000fca0003800000 */
[----:B-----5:R-:W-:Y:S01]  /*5e40*/  @!P0 SHF.R.U32.HI R5, RZ, 0x10, R57 ;  /* 0x00000010ff058819 */ /* 0x020fe20000011639 */
[----:B-1----:R-:W1:Y:S01]  /*5e50*/  LDS.128 R12, [R117+0x2900] ;  /* 0x00290000750c7984 */ /* 0x002e620000000c00 */
[----:B------:R-:W-:Y:S02]  /*5e60*/  @!P0 SHF.R.U32.HI R3, RZ, 0x10, R21 ;  /* 0x00000010ff038819 */ /* 0x000fe40000011615 */
[----:B------:R-:W-:Y:S02]  /*5e70*/  @!P0 PRMT R34, R62, 0x5410, R5 ;  /* 0x000054103e228816 */ /* 0x000fe40000000005 */
[----:B------:R-:W-:Y:S02]  /*5e80*/  @!P0 SHF.R.U64 R8, R56, 0x10, R57 ;  /* 0x0000001038088819 */ /* 0x000fe40000001239 */
[----:B------:R-:W-:Y:S01]  /*5e90*/  IADD3 R16, P2, P1, R82, R61, R103 ;  /* 0x0000003d52107210 */ /* 0x000fe2000795e067 */
[----:B------:R-:W-:Y:S01]  /*5ea0*/  @!P0 IMAD.U32 R27, R34, 0x10000, RZ ;  /* 0x00010000221b8824 */ /* 0x000fe200078e00ff */
[----:B------:R-:W2:Y:S01]  /*5eb0*/  LDS.128 R44, [R121+0x2900] ;  /* 0x00290000792c7984 */ /* 0x000ea20000000c00 */
[----:B------:R-:W-:Y:S02]  /*5ec0*/  @!P0 SHF.R.U64 R2, R20, 0x10, R21 ;  /* 0x0000001014028819 */ /* 0x000fe40000001215 */
[----:B------:R-:W-:Y:S02]  /*5ed0*/  IADD3.X R18, R85, R60, R105, P2, P1 ;  /* 0x0000003c55127210 */ /* 0x000fe400017e2469 */
[----:B------:R-:W-:Y:S02]  /*5ee0*/  LEA R50, P1, R16, c[0x0][0x1c8], 0x1 ;  /* 0x0000720010327a11 */ /* 0x000fe400078208ff */
[--C-:B------:R-:W-:Y:S02]  /*5ef0*/  @!P0 SHF.R.U64 R6, R22, 0x10, R23.reuse ;  /* 0x0000001016068819 */ /* 0x100fe40000001217 */
[----:B------:R-:W-:Y:S02]  /*5f00*/  LEA.HI.X R51, R16, c[0x0][0x1cc], R18, 0x1, P1 ;  /* 0x0000730010337a11 */ /* 0x000fe400008f0c12 */
[----:B------:R-:W-:Y:S02]  /*5f10*/  @!P0 SHF.R.U32.HI R4, RZ, 0x10, R23 ;  /* 0x00000010ff048819 */ /* 0x000fe40000011617 */
[----:B------:R-:W-:Y:S02]  /*5f20*/  @!P0 PRMT R19, R32, 0x5432, R6 ;  /* 0x0000543220138816 */ /* 0x000fe40000000006 */
[----:B------:R-:W-:Y:S02]  /*5f30*/  @!P0 SHF.R.U64 R9, R58, 0x10, R59 ;  /* 0x000000103a098819 */ /* 0x000fe4000000123b */
[----:B------:R-:W-:Y:S02]  /*5f40*/  @!P0 PRMT R7, R31, 0x5410, R3 ;  /* 0x000054101f078816 */ /* 0x000fe40000000003 */
[----:B------:R-:W-:Y:S02]  /*5f50*/  @!P0 PRMT R17, R63, 0x5432, R9 ;  /* 0x000054323f118816 */ /* 0x000fe40000000009 */
[----:B------:R-:W-:Y:S01]  /*5f60*/  @!P0 PRMT R9, R32, 0x5410, R4 ;  /* 0x0000541020098816 */ /* 0x000fe20000000004 */
[----:B------:R-:W-:Y:S01]  /*5f70*/  @!P0 IMAD.U32 R3, R7, 0x10000, RZ ;  /* 0x0001000007038824 */ /* 0x000fe200078e00ff */
[----:B------:R-:W-:Y:S02]  /*5f80*/  @!P0 LOP3.LUT R36, R17, 0xffff0000, RZ, 0xc0, !PT ;  /* 0xffff000011248812 */ /* 0x000fe400078ec0ff */
[----:B------:R-:W-:Y:S02]  /*5f90*/  @!P0 SHF.R.U32.HI R10, RZ, 0x10, R59 ;  /* 0x00000010ff0a8819 */ /* 0x000fe4000001163b */
[----:B------:R-:W-:Y:S02]  /*5fa0*/  @!P0 PRMT R8, R62, 0x5432, R8 ;  /* 0x000054323e088816 */ /* 0x000fe40000000008 */
[----:B------:R-:W-:Y:S01]  /*5fb0*/  @!P0 PRMT R5, R31, 0x5432, R2 ;  /* 0x000054321f058816 */ /* 0x000fe20000000002 */
[----:B-1----:R-:W-:Y:S01]  /*5fc0*/  @!P0 IMAD.U32 R2, R13, 0x10000, RZ ;  /* 0x000100000d028824 */ /* 0x002fe200078e00ff */
[----:B------:R-:W-:Y:S01]  /*5fd0*/  @!P0 PRMT R11, R63, 0x5410, R10 ;  /* 0x000054103f0b8816 */ /* 0x000fe2000000000a */
[----:B------:R-:W-:Y:S01]  /*5fe0*/  @!P0 IMAD.U32 R20, R8, 0x10000, RZ ;  /* 0x0001000008148824 */ /* 0x000fe200078e00ff */
[----:B------:R-:W-:Y:S01]  /*5ff0*/  @!P0 LOP3.LUT R6, R12, 0xffff0000, RZ, 0xc0, !PT ;  /* 0xffff00000c068812 */ /* 0x000fe200078ec0ff */
[----:B------:R-:W-:Y:S01]  /*6000*/  @!P0 FMUL.FTZ R10, R2, R27 ;  /* 0x0000001b020a8220 */ /* 0x000fe20000410000 */
[----:B------:R-:W-:Y:S01]  /*6010*/  @!P0 LOP3.LUT R22, R8, 0xffff0000, RZ, 0xc0, !PT ;  /* 0xffff000008168812 */ /* 0x000fe200078ec0ff */
[-C--:B------:R-:W-:Y:S01]  /*6020*/  @!P0 FMUL.FTZ R4, R2, R3.reuse ;  /* 0x0000000302048220 */ /* 0x080fe20000410000 */
[----:B------:R-:W-:Y:S01]  /*6030*/  @!P0 SHF.L.U32 R16, R15, 0x10, RZ ;  /* 0x000000100f108819 */ /* 0x000fe200000006ff */
[----:B------:R-:W-:Y:S01]  /*6040*/  @!P0 IMAD.U32 R2, R12, 0x10000, RZ ;  /* 0x000100000c028824 */ /* 0x000fe200078e00ff */
[C---:B--2---:R-:W-:Y:S01]  /*6050*/  @!P0 SHF.L.U32 R30, R45.reuse, 0x10, RZ ;  /* 0x000000102d1e8819 */ /* 0x044fe200000006ff */
[C---:B------:R-:W-:Y:S01]  /*6060*/  @!P0 IMAD.U32 R21, R44.reuse, 0x10000, RZ ;  /* 0x000100002c158824 */ /* 0x040fe200078e00ff */
[----:B------:R-:W-:Y:S01]  /*6070*/  @!P0 LOP3.LUT R23, R44, 0xffff0000, RZ, 0xc0, !PT ;  /* 0xffff00002c178812 */ /* 0x000fe200078ec0ff */
[----:B------:R-:W-:Y:S01]  /*6080*/  @!P0 FMUL.FTZ R8, R2, R20 ;  /* 0x0000001402088220 */ /* 0x000fe20000410000 */
[----:B------:R-:W-:Y:S01]  /*6090*/  @!P0 LOP3.LUT R32, R45, 0xffff0000, RZ, 0xc0, !PT ;  /* 0xffff00002d208812 */ /* 0x000fe200078ec0ff */
[----:B------:R-:W-:Y:S01]  /*60a0*/  @!P0 FFMA.FTZ R56, R30, R3, -R10 ;  /* 0x000000031e388223 */ /* 0x000fe2000001080a */
[----:B------:R-:W-:Y:S01]  /*60b0*/  @!P0 LOP3.LUT R41, R47, 0xffff0000, RZ, 0xc0, !PT ;  /* 0xffff00002f298812 */ /* 0x000fe200078ec0ff */
[----:B------:R-:W-:Y:S01]  /*60c0*/  @!P0 FMUL.FTZ R10, R6, R22 ;  /* 0x00000016060a8220 */ /* 0x000fe20000410000 */
[C---:B------:R-:W-:Y:S01]  /*60d0*/  @!P0 LOP3.LUT R37, R46.reuse, 0xffff0000, RZ, 0xc0, !PT ;  /* 0xffff00002e258812 */ /* 0x040fe200078ec0ff */
[----:B------:R-:W-:Y:S01]  /*60e0*/  @!P0 IMAD.U32 R38, R11, 0x10000, RZ ;  /* 0x000100000b268824 */ /* 0x000fe200078e00ff */
[----:B------:R-:W-:Y:S01]  /*60f0*/  @!P0 SHF.L.U32 R3, R5, 0x10, RZ ;  /* 0x0000001005038819 */ /* 0x000fe200000006ff */
[----:B------:R-:W-:Y:S01]  /*6100*/  @!P0 IMAD.U32 R39, R47, 0x10000, RZ ;  /* 0x000100002f278824 */ /* 0x000fe200078e00ff */
[----:B------:R-:W-:Y:S01]  /*6110*/  @!P0 LOP3.LUT R5, R5, 0xffff0000, RZ, 0xc0, !PT ;  /* 0xffff000005058812 */ /* 0x000fe200078ec0ff */
[----:B------:R-:W-:Y:S01]  /*6120*/  @!P0 IMAD.U32 R35, R46, 0x10000, RZ ;  /* 0x000100002e238824 */ /* 0x000fe200078e00ff */
[----:B------:R-:W-:Y:S01]  /*6130*/  @!P0 LOP3.LUT R18, R15, 0xffff0000, RZ, 0xc0, !PT ;  /* 0xffff00000f128812 */ /* 0x000fe200078ec0ff */
[-C--:B------:R-:W-:Y:S01]  /*6140*/  @!P0 FMUL.FTZ R2, R2, R3.reuse ;  /* 0x0000000302028220 */ /* 0x080fe20000410000 */
[----:B------:R-:W-:Y:S01]  /*6150*/  @!P0 LOP3.LUT R31, R34, 0xffff0000, RZ, 0xc0, !PT ;  /* 0xffff0000221f8812 */ /* 0x000fe200078ec0ff */
[----:B------:R-:W-:Y:S01]  /*6160*/  @!P0 FFMA.FTZ R55, R21, R3, -R8 ;  /* 0x0000000315378223 */ /* 0x000fe20000010808 */
[----:B------:R-:W-:Y:S01]  /*6170*/  @!P0 SHF.L.U32 R34, R17, 0x10, RZ ;  /* 0x0000001011228819 */ /* 0x000fe200000006ff */
[-C--:B------:R-:W-:Y:S01]  /*6180*/  @!P0 FMUL.FTZ R3, R6, R5.reuse ;  /* 0x0000000506038220 */ /* 0x080fe20000410000 */
[----:B------:R-:W-:Y:S01]  /*6190*/  @!P0 LOP3.LUT R17, R9, 0xffff0000, RZ, 0xc0, !PT ;  /* 0xffff000009118812 */ /* 0x000fe200078ec0ff */
[----:B------:R-:W-:Y:S01]  /*61a0*/  @!P0 FFMA.FTZ R54, R23, R5, -R10 ;  /* 0x0000000517368223 */ /* 0x000fe2000001080a */
[C---:B------:R-:W-:Y:S01]  /*61b0*/  @!P0 LOP3.LUT R10, R14.reuse, 0xffff0000, RZ, 0xc0, !PT ;  /* 0xffff00000e0a8812 */ /* 0x040fe200078ec0ff */
[----:B------:R-:W-:Y:S01]  /*61c0*/  @!P0 IMAD.U32 R8, R14, 0x10000, RZ ;  /* 0x000100000e088824 */ /* 0x000fe200078e00ff */
[----:B------:R-:W-:Y:S01]  /*61d0*/  @!P0 LOP3.LUT R5, R7, 0xffff0000, RZ, 0xc0, !PT ;  /* 0xffff000007058812 */ /* 0x000fe200078ec0ff */
[----:B------:R-:W-:Y:S01]  /*61e0*/  @!P0 IMAD.U32 R7, R19, 0x10000, RZ ;  /* 0x0001000013078824 */ /* 0x000fe200078e00ff */
[----:B------:R-:W-:Y:S01]  /*61f0*/  @!P0 LOP3.LUT R6, R13, 0xffff0000, RZ, 0xc0, !PT ;  /* 0xffff00000d068812 */ /* 0x000fe200078ec0ff */
[----:B------:R-:W-:Y:S01]  /*6200*/  @!P0 FMUL.FTZ R42, R16, R38 ;  /* 0x00000026102a8220 */ /* 0x000fe20000410000 */
[----:B------:R-:W-:Y:S01]  /*6210*/  @!P0 LOP3.LUT R40, R11, 0xffff0000, RZ, 0xc0, !PT ;  /* 0xffff00000b288812 */ /* 0x000fe200078ec0ff */
[----:B------:R-:W-:Y:S01]  /*6220*/  @!P0 IMAD.U32 R11, R9, 0x10000, RZ ;  /* 0x00010000090b8824 */ /* 0x000fe200078e00ff */
[----:B------:R-:W-:Y:S01]  /*6230*/  @!P0 LOP3.LUT R9, R19, 0xffff0000, RZ, 0xc0, !PT ;  /* 0xffff000013098812 */ /* 0x000fe200078ec0ff */
[----:B------:R-:W-:Y:S01]  /*6240*/  @!P0 FMUL.FTZ R49, R6, R31 ;  /* 0x0000001f06318220 */ /* 0x000fe20000410000 */
[----:B------:R-:W-:Y:S01]  /*6250*/  ISETP.GE.AND P1, PT, R84, c[0x0][0x1d4], PT ;  /* 0x0000750054007a0c */ /* 0x000fe20003f26270 */
[----:B------:R-:W-:Y:S02]  /*6260*/  @!P0 FMUL.FTZ R19, R18, R40 ;  /* 0x0000002812138220 */ /* 0x000fe40000410000 */
[----:B------:R-:W-:Y:S02]  /*6270*/  @!P0 FMUL.FTZ R48, R8, R34 ;  /* 0x0000002208308220 */ /* 0x000fe40000410000 */
[----:B------:R-:W-:Y:S02]  /*6280*/  @!P0 FMUL.FTZ R43, R10, R36 ;  /* 0x000000240a2b8220 */ /* 0x000fe40000410000 */
[----:B------:R-:W-:Y:S02]  /*6290*/  @!P0 FFMA.FTZ R53, R32, R5, -R49 ;  /* 0x0000000520358223 */ /* 0x000fe40000010831 */
[----:B------:R-:W-:Y:S02]  /*62a0*/  @!P0 FFMA.FTZ R42, R39, R11, -R42 ;  /* 0x0000000b272a8223 */ /* 0x000fe4000001082a */
[----:B------:R-:W-:Y:S02]  /*62b0*/  @!P0 FFMA.FTZ R19, R41, R17, -R19 ;  /* 0x0000001129138223 */ /* 0x000fe40000010813 */
[----:B------:R-:W-:Y:S01]  /*62c0*/  @!P0 FFMA.FTZ R52, R35, R7, -R48 ;  /* 0x0000000723348223 */ /* 0x000fe20000010830 */
[----:B------:R-:W-:Y:S01]  /*62d0*/  @!P0 F2FP.BF16.PACK_AB R48, R53, R56 ;  /* 0x000000383530823e */ /* 0x000fe200000010ff */
[----:B------:R-:W-:Y:S01]  /*62e0*/  @!P0 FFMA.FTZ R49, R37, R9, -R43 ;  /* 0x0000000925318223 */ /* 0x000fe2000001082b */
[----:B------:R-:W-:Y:S01]  /*62f0*/  @!P0 F2FP.BF16.PACK_AB R42, R19, R42 ;  /* 0x0000002a132a823e */ /* 0x000fe200000010ff */
[----:B------:R-:W-:Y:S01]  /*6300*/  @!P0 FFMA.FTZ R2, R20, R21, R2 ;  /* 0x0000001514028223 */ /* 0x000fe20000010002 */
[----:B------:R-:W-:Y:S01]  /*6310*/  @!P0 F2FP.BF16.PACK_AB R43, R54, R55 ;  /* 0x00000037362b823e */ /* 0x000fe200000010ff */
[----:B------:R-:W-:Y:S01]  /*6320*/  @!P0 IMAD.MOV.U32 R45, RZ, RZ, R48 ;  /* 0x000000ffff2d8224 */ /* 0x000fe200078e0030 */
[----:B------:R-:W-:Y:S01]  /*6330*/  @!P0 F2FP.BF16.PACK_AB R19, R49, R52 ;  /* 0x000000343113823e */ /* 0x000fe200000010ff */
[----:B------:R-:W-:Y:S01]  /*6340*/  @!P0 FMUL.FTZ R5, R6, R5 ;  /* 0x0000000506058220 */ /* 0x000fe20000410000 */
[----:B------:R-:W-:Y:S01]  /*6350*/  @!P0 MOV R44, R43 ;  /* 0x0000002b002c8202 */ /* 0x000fe20000000f00 */
[----:B------:R-:W-:Y:S01]  /*6360*/  @!P0 FFMA.FTZ R3, R22, R23, R3 ;  /* 0x0000001716038223 */ /* 0x000fe20000010003 */
[----:B------:R-:W-:Y:S01]  /*6370*/  @!P0 MOV R47, R42 ;  /* 0x0000002a002f8202 */ /* 0x000fe20000000f00 */
[----:B------:R-:W-:Y:S02]  /*6380*/  @!P0 IMAD.MOV.U32 R46, RZ, RZ, R19 ;  /* 0x000000ffff2e8224 */ /* 0x000fe400078e0013 */
[----:B------:R-:W-:Y:S02]  /*6390*/  @!P0 FMUL.FTZ R6, R8, R7 ;  /* 0x0000000708068220 */ /* 0x000fe40000410000 */
[----:B------:R-:W-:Y:S01]  /*63a0*/  @!P0 FFMA.FTZ R4, R27, R30, R4 ;  /* 0x0000001e1b048223 */ /* 0x000fe20000010004 */
[----:B------:R1:W-:Y:S01]  /*63b0*/  STG.E.128 [R50.64], R44 ;  /* 0x0000002c32007986 */ /* 0x0003e2000c101d08 */
[----:B------:R-:W-:Y:S01]  /*63c0*/  @!P0 FMUL.FTZ R7, R10, R9 ;  /* 0x000000090a078220 */ /* 0x000fe20000410000 */
[----:B------:R-:W-:Y:S01]  /*63d0*/  @!P0 F2FP.BF16.PACK_AB R10, R3, R2 ;  /* 0x00000002030a823e */ /* 0x000fe200000010ff */
[----:B------:R-:W-:Y:S02]  /*63e0*/  @!P0 FFMA.FTZ R5, R31, R32, R5 ;  /* 0x000000201f058223 */ /* 0x000fe40000010005 */
[----:B------:R-:W-:Y:S02]  /*63f0*/  @!P0 FMUL.FTZ R8, R16, R11 ;  /* 0x0000000b10088220 */ /* 0x000fe40000410000 */
[----:B------:R-:W-:Y:S01]  /*6400*/  @!P0 FFMA.FTZ R6, R34, R35, R6 ;  /* 0x0000002322068223 */ /* 0x000fe20000010006 */
[----:B------:R-:W-:Y:S01]  /*6410*/  @!P0 F2FP.BF16.PACK_AB R4, R5, R4 ;  /* 0x000000040504823e */ /* 0x000fe200000010ff */
[----:B------:R-:W-:Y:S02]  /*6420*/  @!P0 FMUL.FTZ R9, R18, R17 ;  /* 0x0000001112098220 */ /* 0x000fe40000410000 */
[----:B------:R-:W-:Y:S02]  /*6430*/  @!P0 FFMA.FTZ R7, R36, R37, R7 ;  /* 0x0000002524078223 */ /* 0x000fe40000010007 */
[----:B------:R-:W-:Y:S02]  /*6440*/  @!P0 FFMA.FTZ R8, R38, R39, R8 ;  /* 0x0000002726088223 */ /* 0x000fe40000010008 */
[----:B------:R-:W-:Y:S01]  /*6450*/  @!P0 FFMA.FTZ R9, R40, R41, R9 ;  /* 0x0000002928098223 */ /* 0x000fe20000010009 */
[----:B------:R-:W-:Y:S01]  /*6460*/  @!P0 F2FP.BF16.PACK_AB R3, R7, R6 ;  /* 0x000000060703823e */ /* 0x000fe200000010ff */
[----:B------:R-:W-:Y:S02]  /*6470*/  @!P0 IMAD.MOV.U32 R12, RZ, RZ, R10 ;  /* 0x000000ffff0c8224 */ /* 0x000fe400078e000a */
[----:B------:R-:W-:Y:S01]  /*6480*/  @!P0 IMAD.MOV.U32 R13, RZ, RZ, R4 ;  /* 0x000000ffff0d8224 */ /* 0x000fe200078e0004 */
[----:B------:R-:W-:Y:S02]  /*6490*/  @!P0 F2FP.BF16.PACK_AB R2, R9, R8 ;  /* 0x000000080902823e */ /* 0x000fe400000010ff */
[----:B------:R-:W-:Y:S03]  /*64a0*/  @!P0 MOV R14, R3 ;  /* 0x00000003000e8202 */ /* 0x000fe60000000f00 */
[----:B------:R-:W-:Y:S01]  /*64b0*/  @!P0 IMAD.MOV.U32 R15, RZ, RZ, R2 ;  /* 0x000000ffff0f8224 */ /* 0x000fe200078e0002 */
[----:B------:R-:W-:-:S05]  /*64c0*/  @P1 BRA `(.L_x_234) ;  /* 0x000001f000001947 */ /* 0x000fca0003800000 */
[----:B------:R-:W-:Y:S04]  /*64d0*/  IADD3 R3, P1, P0, R82, R61, R84 ;  /* 0x0000003d52037210 */ /* 0x000fe8000783e054 */
[----:B------:R-:W-:Y:S02]  /*64e0*/  IADD3.X R4, R85, R60, R104, P1, P0 ;  /* 0x0000003c55047210 */ /* 0x000fe40000fe0468 */
[C---:B------:R-:W-:Y:S04]  /*64f0*/  LEA R2, P0, R3.reuse, c[0x0][0x1c8], 0x1 ;  /* 0x0000720003027a11 */ /* 0x040fe800078008ff */
[----:B------:R-:W-:Y:S05]  /*6500*/  LEA.HI.X R3, R3, c[0x0][0x1cc], R4, 0x1, P0 ;  /* 0x0000730003037a11 */ /* 0x000fea00000f0c04 */
[----:B------:R2:W-:Y:S01]  /*6510*/  STG.E.128 [R2.64], R12 ;  /* 0x0000000c02007986 */ /* 0x0005e2000c101d08 */
[----:B------:R-:W-:-:S05]  /*6520*/  BRA `(.L_x_234) ;  /* 0x0000019000007947 */ /* 0x000fca0003800000 */
.L_x_218:
[----:B------:R-:W-:Y:S01]  /*6530*/  ISETP.NE.AND P1, PT, R90, RZ, PT ;  /* 0x000000ff5a00720c */ /* 0x000fe20003f25270 */
[----:B------:R-:W-:Y:S01]  /*6540*/  IMAD R2, R33, -0x50, R0 ;  /* 0xffffffb021027824 */ /* 0x000fe200078e0200 */
[----:B------:R-:W-:Y:S04]  /*6550*/  BSSY B0, `(.L_x_241) ;  /* 0x0000008000007945 */ /* 0x000fe80003800000 */
[----:B------:R-:W-:Y:S04]  /*6560*/  IMNMX R2, R2, 0x50, PT ;  /* 0x0000005002027817 */ /* 0x000fe80003800200 */
[----:B------:R-:W-:-:S13]  /*6570*/  ISETP.GE.AND P0, PT, R190, R2, PT ;  /* 0x00000002be00720c */ /* 0x000fda0003f06270 */
[----:B------:R-:W-:-:S05]  /*6580*/  @P0 BRA `(.L_x_242) ;  /* 0x0000004000000947 */ /* 0x000fca0003800000 */
[----:B------:R-:W1:Y:S04]  /*6590*/  @!P6 LDS.128 R8, [R80+0x2800] ;  /* 0x002800005008e984 */ /* 0x000e680000000c00 */
[----:B------:R-:W2:Y:S04]  /*65a0*/  @!P1 LDS.128 R4, [R81+0x2800] ;  /* 0x0028000051049984 */ /* 0x000ea80000000c00 */
[----:B-1----:R1:W-:Y:S04]  /*65b0*/  @!P6 STG.E.128 [R54.64], R8 ;  /* 0x000000083600e986 */ /* 0x0023e8000c101d08 */
[----:B--2---:R1:W-:Y:S02]  /*65c0*/  @!P1 STG.E.128 [R54.64+0x40], R4 ;  /* 0x0000400436009986 */ /* 0x0043e4000c101d08 */
.L_x_242:
[----:B------:R-:W-:Y:S05]  /*65d0*/  BSYNC B0 ;  /* 0x0000000000007941 */ /* 0x000fea0003800000 */
.L_x_241:
[----:B------:R-:W-:Y:S01]  /*65e0*/  ISETP.GE.AND P0, PT, R148, R2, PT ;  /* 0x000000029400720c */ /* 0x000fe20003f06270 */
[----:B------:R-:W-:-:S12]  /*65f0*/  BSSY B0, `(.L_x_243) ;  /* 0x0000006000007945 */ /* 0x000fd80003800000 */
[----:B------:R-:W-:-:S05]  /*6600*/  @P0 BRA `(.L_x_244) ;  /* 0x0000004000000947 */ /* 0x000fca0003800000 */
[----:B-1----:R-:W1:Y:S04]  /*6610*/  @!P6 LDS.128 R8, [R80+0x3800] ;  /* 0x003800005008e984 */ /* 0x002e680000000c00 */
[----:B------:R-:W2:Y:S04]  /*6620*/  @!P1 LDS.128 R4, [R81+0x3800] ;  /* 0x0038000051049984 */ /* 0x000ea80000000c00 */
[----:B-1----:R1:W-:Y:S04]  /*6630*/  @!P6 STG.E.128 [R60.64], R8 ;  /* 0x000000083c00e986 */ /* 0x0023e8000c101d08 */
[----:B--2---:R1:W-:Y:S02]  /*6640*/  @!P1 STG.E.128 [R60.64+0x40], R4 ;  /* 0x000040043c009986 */ /* 0x0043e4000c101d08 */
.L_x_244:
[----:B------:R-:W-:Y:S05]  /*6650*/  BSYNC B0 ;  /* 0x0000000000007941 */ /* 0x000fea0003800000 */
.L_x_243:
[----:B------:R-:W-:-:S13]  /*6660*/  ISETP.GE.AND P0, PT, R150, R2, PT ;  /* 0x000000029600720c */ /* 0x000fda0003f06270 */
[----:B------:R-:W-:-:S05]  /*6670*/  @P0 BRA `(.L_x_234) ;  /* 0x0000004000000947 */ /* 0x000fca0003800000 */
[----:B-1----:R-:W1:Y:S04]  /*6680*/  @!P6 LDS.128 R8, [R80+0x4800] ;  /* 0x004800005008e984 */ /* 0x002e680000000c00 */
[----:B------:R-:W2:Y:S04]  /*6690*/  @!P1 LDS.128 R4, [R81+0x4800] ;  /* 0x0048000051049984 */ /* 0x000ea80000000c00 */
[----:B-1----:R1:W-:Y:S04]  /*66a0*/  @!P6 STG.E.128 [R62.64], R8 ;  /* 0x000000083e00e986 */ /* 0x0023e8000c101d08 */
[----:B--2---:R1:W-:Y:S02]  /*66b0*/  @!P1 STG.E.128 [R62.64+0x40], R4 ;  /* 0x000040043e009986 */ /* 0x0043e4000c101d08 */
.L_x_234:
[----:B------:R-:W-:Y:S05]  /*66c0*/  BSYNC B2 ;  /* 0x0000000000027941 */ /* 0x000fea0003800000 */
.L_x_217:
[C---:B-12---:R-:W-:Y:S01]  /*66d0*/  IMAD R15, R33.reuse, -0x50, RZ ;  /* 0xffffffb0210f7824 */ /* 0x046fe200078e02ff */
[----:B------:R-:W-:Y:S01]  /*66e0*/  BSSY B0, `(.L_x_245) ;  /* 0x000005c000007945 */ /* 0x000fe20003800000 */
[----:B------:R-:W-:Y:S02]  /*66f0*/  IMAD R2, R88, 0x50, RZ ;  /* 0x0000005058027824 */ /* 0x000fe400078e02ff */
[----:B-----5:R-:W-:Y:S02]  /*6700*/  IMAD.IADD R4, R116, 0x1, R15 ;  /* 0x0000000174047824 */ /* 0x020fe400078e020f */
[----:B------:R-:W-:Y:S03]  /*6710*/  IMAD.WIDE.U32 R16, R33, 0x50, RZ ;  /* 0x0000005021107825 */ /* 0x000fe600078e00ff */
[C---:B------:R-:W-:Y:S01]  /*6720*/  ISETP.GE.AND P4, PT, R4.reuse, 0x11, PT ;  /* 0x000000110400780c */ /* 0x040fe20003f86270 */
[----:B------:R-:W-:Y:S01]  /*6730*/  IMAD.IADD R17, R17, 0x1, R2 ;  /* 0x0000000111117824 */ /* 0x000fe200078e0202 */
[----:B------:R-:W-:Y:S02]  /*6740*/  ISETP.GE.AND P3, PT, R4, 0x1, PT ;  /* 0x000000010400780c */ /* 0x000fe40003f66270 */
[----:B------:R-:W-:Y:S02]  /*6750*/  IADD3 R2, P0, R122, R16, RZ ;  /* 0x000000107a027210 */ /* 0x000fe40007f1e0ff */
[C---:B------:R-:W-:Y:S02]  /*6760*/  ISETP.GE.AND P2, PT, R4.reuse, 0x21, PT ;  /* 0x000000210400780c */ /* 0x040fe40003f46270 */
[----:B------:R-:W-:Y:S02]  /*6770*/  IADD3.X R3, R17, R131, RZ, P0, !PT ;  /* 0x0000008311037210 */ /* 0x000fe400007fe4ff */
[----:B------:R-:W-:Y:S03]  /*6780*/  ISETP.GE.AND P1, PT, R4, 0x31, PT ;  /* 0x000000310400780c */ /* 0x000fe60003f26270 */
[C---:B------:R-:W-:Y:S02]  /*6790*/  @P4 IADD3 R5, P0, R2.reuse, 0x10, RZ ;  /* 0x0000001002054810 */ /* 0x040fe40007f1e0ff */
[----:B------:R-:W-:Y:S01]  /*67a0*/  @P3 IMAD R9, R3, c[0x0][0x258], RZ ;  /* 0x0000960003093a24 */ /* 0x000fe200078e02ff */
[-C--:B------:R-:W-:Y:S01]  /*67b0*/  @P3 MOV R6, R86.reuse ;  /* 0x0000005600063202 */ /* 0x080fe20000000f00 */
[----:B------:R-:W-:Y:S02]  /*67c0*/  @P3 IMAD.MOV.U32 R7, RZ, RZ, R89 ;  /* 0x000000ffff073224 */ /* 0x000fe400078e0059 */
[----:B------:R-:W-:Y:S01]  /*67d0*/  @P4 IMAD.X R10, RZ, RZ, R3, P0 ;  /* 0x000000ffff0a4224 */ /* 0x000fe200000e0603 */
[C---:B------:R-:W-:Y:S01]  /*67e0*/  @P2 IADD3 R8, P0, R2.reuse, 0x20, RZ ;  /* 0x0000002002082810 */ /* 0x040fe20007f1e0ff */
[C---:B------:R-:W-:Y:S04]  /*67f0*/  @P3 IMAD.WIDE.U32 R6, R2.reuse, c[0x0][0x258], R6 ;  /* 0x0000960002063a25 */ /* 0x040fe800078e0006 */
[----:B------:R-:W-:Y:S02]  /*6800*/  @P3 IMAD R9, R2, c[0x0][0x25c], R9 ;  /* 0x0000970002093a24 */ /* 0x000fe400078e0209 */
[----:B------:R-:W-:Y:S01]  /*6810*/  @P2 IMAD.X R14, RZ, RZ, R3, P0 ;  /* 0x000000ffff0e2224 */ /* 0x000fe200000e0603 */
[----:B------:R-:W-:Y:S01]  /*6820*/  @P3 LEA R12, P0, R6, c[0x0][0x250], 0x1 ;  /* 0x00009400060c3a11 */ /* 0x000fe200078008ff */
[----:B------:R-:W-:Y:S02]  /*6830*/  @P3 IMAD.IADD R7, R7, 0x1, R9 ;  /* 0x0000000107073824 */ /* 0x000fe400078e0209 */
[----:B------:R-:W-:Y:S03]  /*6840*/  @P4 IMAD R9, R10, c[0x0][0x258], RZ ;  /* 0x000096000a094a24 */ /* 0x000fe600078e02ff */
[----:B------:R-:W-:Y:S01]  /*6850*/  @P3 LEA.HI.X R13, R6, c[0x0][0x254], R7, 0x1, P0 ;  /* 0x00009500060d3a11 */ /* 0x000fe200000f0c07 */
[----:B------:R-:W-:Y:S01]  /*6860*/  @P4 IMAD.MOV.U32 R7, RZ, RZ, R89 ;  /* 0x000000ffff074224 */ /* 0x000fe200078e0059 */
[-C--:B------:R-:W-:Y:S05]  /*6870*/  @P4 MOV R6, R86.reuse ;  /* 0x0000005600064202 */ /* 0x080fea0000000f00 */
[C---:B------:R-:W-:Y:S04]  /*6880*/  @P4 IMAD.WIDE.U32 R6, R5.reuse, c[0x0][0x258], R6 ;  /* 0x0000960005064a25 */ /* 0x040fe800078e0006 */
[----:B------:R-:W-:Y:S01]  /*6890*/  @P4 IMAD R5, R5, c[0x0][0x25c], R9 ;  /* 0x0000970005054a24 */ /* 0x000fe200078e0209 */
[C---:B------:R-:W-:Y:S03]  /*68a0*/  @P4 LEA R10, P0, R6.reuse, c[0x0][0x250], 0x1 ;  /* 0x00009400060a4a11 */ /* 0x040fe600078008ff */
[----:B------:R-:W-:Y:S02]  /*68b0*/  @P4 IMAD.IADD R5, R7, 0x1, R5 ;  /* 0x0000000107054824 */ /* 0x000fe400078e0205 */
[----:B------:R-:W-:Y:S03]  /*68c0*/  @P2 IMAD.MOV.U32 R7, RZ, RZ, R89 ;  /* 0x000000ffff072224 */ /* 0x000fe600078e0059 */
[----:B------:R-:W-:Y:S01]  /*68d0*/  @P4 LEA.HI.X R11, R6, c[0x0][0x254], R5, 0x1, P0 ;  /* 0x00009500060b4a11 */ /* 0x000fe200000f0c05 */
[----:B------:R-:W-:Y:S01]  /*68e0*/  @P2 IMAD R5, R14, c[0x0][0x258], RZ ;  /* 0x000096000e052a24 */ /* 0x000fe200078e02ff */
[-C--:B------:R-:W-:Y:S03]  /*68f0*/  @P2 MOV R6, R86.reuse ;  /* 0x0000005600062202 */ /* 0x080fe60000000f00 */
[C---:B------:R-:W-:Y:S02]  /*6900*/  @P2 IMAD R5, R8.reuse, c[0x0][0x25c], R5 ;  /* 0x0000970008052a24 */ /* 0x040fe400078e0205 */
[----:B------:R-:W-:Y:S05]  /*6910*/  @P2 IMAD.WIDE.U32 R6, R8, c[0x0][0x258], R6 ;  /* 0x0000960008062a25 */ /* 0x000fea00078e0006 */
[C---:B------:R-:W-:Y:S02]  /*6920*/  @P2 LEA R8, P0, R6.reuse, c[0x0][0x250], 0x1 ;  /* 0x0000940006082a11 */ /* 0x040fe400078008ff */
[----:B------:R-:W-:Y:S04]  /*6930*/  @P2 IADD3 R5, R7, R5, RZ ;  /* 0x0000000507052210 */ /* 0x000fe80007ffe0ff */
[----:B------:R-:W-:Y:S02]  /*6940*/  @P2 LEA.HI.X R9, R6, c[0x0][0x254], R5, 0x1, P0 ;  /* 0x0000950006092a11 */ /* 0x000fe400000f0c05 */
[----:B------:R-:W-:Y:S05]  /*6950*/  @P1 IADD3 R5, P0, R2, 0x30, RZ ;  /* 0x0000003002051810 */ /* 0x000fea0007f1e0ff */
[----:B------:R-:W-:Y:S01]  /*6960*/  @P1 IMAD.X R6, RZ, RZ, R3, P0 ;  /* 0x000000ffff061224 */ /* 0x000fe200000e0603 */
[----:B------:R-:W-:Y:S03]  /*6970*/  ISETP.GE.AND P0, PT, R4, 0x41, PT ;  /* 0x000000410400780c */ /* 0x000fe60003f06270 */
[----:B------:R-:W-:Y:S10]  /*6980*/  @P1 IMAD R6, R6, c[0x0][0x258], RZ ;  /* 0x0000960006061a24 */ /* 0x000ff400078e02ff */
[----:B------:R-:W-:Y:S01]  /*6990*/  @P0 IADD3 R4, P5, R2, 0x40, RZ ;  /* 0x0000004002040810 */ /* 0x000fe20007fbe0ff */
[----:B------:R-:W-:Y:S03]  /*69a0*/  @P1 IMAD.MOV.U32 R2, RZ, RZ, R86 ;  /* 0x000000ffff021224 */ /* 0x000fe600078e0056 */
[----:B------:R-:W-:Y:S02]  /*69b0*/  @P0 IADD3.X R14, RZ, R3, RZ, P5, !PT ;  /* 0x00000003ff0e0210 */ /* 0x000fe40002ffe4ff */
[----:B------:R-:W-:Y:S05]  /*69c0*/  @P1 MOV R3, R89 ;  /* 0x0000005900031202 */ /* 0x000fea0000000f00 */
[C---:B------:R-:W-:Y:S04]  /*69d0*/  @P1 IMAD.WIDE.U32 R2, R5.reuse, c[0x0][0x258], R2 ;  /* 0x0000960005021a25 */ /* 0x040fe800078e0002 */
[----:B------:R-:W-:Y:S01]  /*69e0*/  @P1 IMAD R5, R5, c[0x0][0x25c], R6 ;  /* 0x0000970005051a24 */ /* 0x000fe200078e0206 */
[----:B------:R-:W-:Y:S03]  /*69f0*/  @P1 LEA R6, P5, R2, c[0x0][0x250], 0x1 ;  /* 0x0000940002061a11 */ /* 0x000fe600078a08ff */
[----:B------:R-:W-:Y:S02]  /*6a00*/  @P1 IMAD.IADD R3, R3, 0x1, R5 ;  /* 0x0000000103031824 */ /* 0x000fe400078e0205 */
[----:B------:R-:W-:Y:S03]  /*6a10*/  @P0 IMAD R5, R14, c[0x0][0x258], RZ ;  /* 0x000096000e050a24 */ /* 0x000fe600078e02ff */
[----:B------:R-:W-:Y:S01]  /*6a20*/  @P1 LEA.HI.X R7, R2, c[0x0][0x254], R3, 0x1, P5 ;  /* 0x0000950002071a11 */ /* 0x000fe200028f0c03 */
[----:B------:R-:W-:Y:S01]  /*6a30*/  @P0 IMAD.MOV.U32 R3, RZ, RZ, R89 ;  /* 0x000000ffff030224 */ /* 0x000fe200078e0059 */
[----:B------:R-:W-:Y:S05]  /*6a40*/  @P0 MOV R2, R86 ;  /* 0x0000005600020202 */ /* 0x000fea0000000f00 */
[C---:B------:R-:W-:Y:S04]  /*6a50*/  @P0 IMAD.WIDE.U32 R2, R4.reuse, c[0x0][0x258], R2 ;  /* 0x0000960004020a25 */ /* 0x040fe800078e0002 */
[----:B------:R-:W-:Y:S05]  /*6a60*/  @P0 IMAD R4, R4, c[0x0][0x25c], R5 ;  /* 0x0000970004040a24 */ /* 0x000fea00078e0205 */
[----:B------:R-:W-:Y:S02]  /*6a70*/  @P0 IADD3 R3, R3, R4, RZ ;  /* 0x0000000403030210 */ /* 0x000fe40007ffe0ff */
[C---:B------:R-:W-:Y:S04]  /*6a80*/  @P0 LEA R4, P5, R2.reuse, c[0x0][0x250], 0x1 ;  /* 0x0000940002040a11 */ /* 0x040fe800078a08ff */
[----:B------:R-:W-:Y:S01]  /*6a90*/  @P0 LEA.HI.X R5, R2, c[0x0][0x254], R3, 0x1, P5 ;  /* 0x0000950002050a11 */ /* 0x000fe200028f0c03 */
[----:B------:R-:W-:Y:S01]  /*6aa0*/  IMAD.IADD R2, R15, 0x1, R0 ;  /* 0x000000010f027824 */ /* 0x000fe200078e0200 */
[----:B------:R-:W-:-:S13]  /*6ab0*/  ISETP.NE.AND P5, PT, R132, RZ, PT ;  /* 0x000000ff8400720c */ /* 0x000fda0003fa5270 */
[----:B------:R-:W-:Y:S01]  /*6ac0*/  @!PT LDS RZ, [RZ] ;  /* 0x00000000fffff984 */ /* 0x000fe20000000800 */
[----:B------:R-:W-:Y:S01]  /*6ad0*/  @!PT LDS RZ, [RZ] ;  /* 0x00000000fffff984 */ /* 0x000fe20000000800 */
[----:B------:R-:W-:Y:S01]  /*6ae0*/  @!PT LDS RZ, [RZ] ;  /* 0x00000000fffff984 */ /* 0x000fe20000000800 */
[----:B------:R1:W-:Y:S08]  /*6af0*/  @P3 LDGSTS.E.BYPASS.LTC128B.128 [R216+0x100], [R12.64], !P5 ;  /* 0x001000000cd83fae */ /* 0x0003f0000e901d48 */
[----:B------:R1:W-:Y:S08]  /*6b00*/  @P4 LDGSTS.E.BYPASS.LTC128B.128 [R216+0x900], [R10.64], !P5 ;  /* 0x009000000ad84fae */ /* 0x0003f0000e901d48 */
[----:B------:R2:W-:Y:S08]  /*6b10*/  @P2 LDGSTS.E.BYPASS.LTC128B.128 [R216+0x1100], [R8.64], !P5 ;  /* 0x0110000008d82fae */ /* 0x0005f0000e901d48 */
[----:B------:R3:W-:Y:S08]  /*6b20*/  @P1 LDGSTS.E.BYPASS.LTC128B.128 [R216+0x1900], [R6.64], !P5 ;  /* 0x0190000006d81fae */ /* 0x0007f0000e901d48 */
[----:B------:R1:W-:Y:S08]  /*6b30*/  @P0 LDGSTS.E.BYPASS.LTC128B.128 [R216+0x2100], [R4.64], !P5 ;  /* 0x0210000004d80fae */ /* 0x0003f0000e901d48 */
[----:B------:R-:W0:Y:S01]  /*6b40*/  LDGDEPBAR ;  /* 0x00000000000079af */ /* 0x000e220000000000 */
[----:B---3--:R-:W-:Y:S02]  /*6b50*/  IMNMX R7, R2, 0x50, PT ;  /* 0x0000005002077817 */ /* 0x008fe40003800200 */
[----:B------:R-:W-:Y:S02]  /*6b60*/  IADD3 R6, P0, R130, R16, RZ ;  /* 0x0000001082067210 */ /* 0x000fe40007f1e0ff */
[----:B------:R-:W-:Y:S02]  /*6b70*/  ISETP.GE.AND P1, PT, R190, R7, PT ;  /* 0x00000007be00720c */ /* 0x000fe40003f26270 */
[----:B--2---:R-:W-:Y:S01]  /*6b80*/  IADD3.X R8, R17, R129, RZ, P0, !PT ;  /* 0x0000008111087210 */ /* 0x004fe200007fe4ff */
[----:B------:R-:W-:Y:S04]  /*6b90*/  DEPBAR.LE SB0, 0x0 ;  /* 0x000080000000791a */ /* 0x000fe80000000000 */
[----:B------:R-:W-:Y:S06]  /*6ba0*/  BAR.SYNC.DEFER_BLOCKING 0x0 ;  /* 0x0000000000007b1d */ /* 0x000fec0000010000 */
[----:B------:R-:W-:-:S05]  /*6bb0*/  @P1 BRA `(.L_x_246) ;  /* 0x000000e000001947 */ /* 0x000fca0003800000 */
[----:B-1----:R-:W-:Y:S01]  /*6bc0*/  MOV R5, R102 ;  /* 0x0000006600057202 */ /* 0x002fe20000000f00 */
[----:B------:R-:W-:Y:S01]  /*6bd0*/  IMAD R2, R8, c[0x0][0x208], RZ ;  /* 0x0000820008027a24 */ /* 0x000fe200078e02ff */
[----:B------:R-:W-:Y:S01]  /*6be0*/  ISETP.GE.AND P1, PT, R28, c[0x0][0x1d4], PT ;  /* 0x000075001c007a0c */ /* 0x000fe20003f26270 */
[----:B------:R-:W-:Y:S02]  /*6bf0*/  IMAD.MOV.U32 R4, RZ, RZ, R92 ;  /* 0x000000ffff047224 */ /* 0x000fe400078e005c */
[C---:B------:R-:W-:Y:S02]  /*6c00*/  IMAD R2, R6.reuse, c[0x0][0x20c], R2 ;  /* 0x0000830006027a24 */ /* 0x040fe400078e0202 */
[----:B------:R-:W-:Y:S04]  /*6c10*/  IMAD.WIDE.U32 R4, R6, c[0x0][0x208], R4 ;  /* 0x0000820006047a25 */ /* 0x000fe800078e0004 */
[----:B------:R-:W-:Y:S01]  /*6c20*/  IMAD.IADD R3, R5, 0x1, R2 ;  /* 0x0000000105037824 */ /* 0x000fe200078e0202 */
[C---:B------:R-:W-:Y:S03]  /*6c30*/  LEA R2, P0, R4.reuse, c[0x0][0x1f8], 0x1 ;  /* 0x00007e0004027a11 */ /* 0x040fe600078008ff */
[----:B------:R-:W1:Y:S01]  /*6c40*/  @!P1 LDS.128 R16, [R80] ;  /* 0x0000000050109984 */ /* 0x000e620000000c00 */
[----:B------:R-:W-:Y:S02]  /*6c50*/  LEA.HI.X R3, R4, c[0x0][0x1fc], R3, 0x1, P0 ;  /* 0x00007f0004037a11 */ /* 0x000fe400000f0c03 */
[----:B------:R-:W-:-:S13]  /*6c60*/  ISETP.GE.AND P0, PT, R91, c[0x0][0x1d4], PT ;  /* 0x000075005b007a0c */ /* 0x000fda0003f06270 */
[----:B------:R-:W2:Y:S04]  /*6c70*/  @!P0 LDS.128 R12, [R81] ;  /* 0x00000000510c8984 */ /* 0x000ea80000000c00 */
[----:B-1----:R1:W-:Y:S04]  /*6c80*/  @!P1 STG.E.128 [R2.64], R16 ;  /* 0x0000001002009986 */ /* 0x0023e8000c101d08 */
[----:B--2---:R1:W-:Y:S02]  /*6c90*/  @!P0 STG.E.128 [R2.64+0x40], R12 ;  /* 0x0000400c02008986 */ /* 0x0043e4000c101d08 */
.L_x_246:
[----:B-1----:R-:W-:Y:S05]  /*6ca0*/  BSYNC B0 ;  /* 0x0000000000007941 */ /* 0x002fea0003800000 */
.L_x_245:
[----:B------:R-:W-:Y:S01]  /*6cb0*/  ISETP.GE.AND P0, PT, R148, R7, PT ;  /* 0x000000079400720c */ /* 0x000fe20003f06270 */
[----:B------:R-:W-:-:S12]  /*6cc0*/  BSSY B0, `(.L_x_247) ;  /* 0x0000012000007945 */ /* 0x000fd80003800000 */
[----:B------:R-:W-:-:S05]  /*6cd0*/  @P0 BRA `(.L_x_248) ;  /* 0x0000010000000947 */ /* 0x000fca0003800000 */
[----:B------:R-:W-:Y:S01]  /*6ce0*/  IADD3 R2, P0, R6, 0x20, RZ ;  /* 0x0000002006027810 */ /* 0x000fe20007f1e0ff */
[----:B------:R-:W-:Y:S01]  /*6cf0*/  IMAD.MOV.U32 R4, RZ, RZ, R92 ;  /* 0x000000ffff047224 */ /* 0x000fe200078e005c */
[----:B------:R-:W-:Y:S02]  /*6d00*/  MOV R5, R102 ;  /* 0x0000006600057202 */ /* 0x000fe40000000f00 */
[----:B------:R-:W-:Y:S01]  /*6d10*/  ISETP.GE.AND P1, PT, R28, c[0x0][0x1d4], PT ;  /* 0x000075001c007a0c */ /* 0x000fe20003f26270 */
[----:B------:R-:W-:Y:S02]  /*6d20*/  IMAD.X R3, RZ, RZ, R8, P0 ;  /* 0x000000ffff037224 */ /* 0x000fe400000e0608 */
[C---:B------:R-:W-:Y:S04]  /*6d30*/  IMAD.WIDE.U32 R4, R2.reuse, c[0x0][0x208], R4 ;  /* 0x0000820002047a25 */ /* 0x040fe800078e0004 */
[----:B------:R-:W-:Y:S04]  /*6d40*/  IMAD R3, R3, c[0x0][0x208], RZ ;  /* 0x0000820003037a24 */ /* 0x000fe800078e02ff */
[----:B------:R-:W-:Y:S01]  /*6d50*/  IMAD R3, R2, c[0x0][0x20c], R3 ;  /* 0x0000830002037a24 */ /* 0x000fe200078e0203 */
[C---:B------:R-:W-:Y:S01]  /*6d60*/  LEA R2, P0, R4.reuse, c[0x0][0x1f8], 0x1 ;  /* 0x00007e0004027a11 */ /* 0x040fe200078008ff */
[----:B------:R-:W1:Y:S02]  /*6d70*/  @!P1 LDS.128 R16, [R80+0x1000] ;  /* 0x0010000050109984 */ /* 0x000e640000000c00 */
[----:B------:R-:W-:Y:S05]  /*6d80*/  IMAD.IADD R3, R5, 0x1, R3 ;  /* 0x0000000105037824 */ /* 0x000fea00078e0203 */
[----:B------:R-:W-:Y:S02]  /*6d90*/  LEA.HI.X R3, R4, c[0x0][0x1fc], R3, 0x1, P0 ;  /* 0x00007f0004037a11 */ /* 0x000fe400000f0c03 */
[----:B------:R-:W-:-:S13]  /*6da0*/  ISETP.GE.AND P0, PT, R91, c[0x0][0x1d4], PT ;  /* 0x000075005b007a0c */ /* 0x000fda0003f06270 */
[----:B------:R-:W2:Y:S04]  /*6db0*/  @!P0 LDS.128 R12, [R81+0x1000] ;  /* 0x00100000510c8984 */ /* 0x000ea80000000c00 */
[----:B-1----:R1:W-:Y:S04]  /*6dc0*/  @!P1 STG.E.128 [R2.64], R16 ;  /* 0x0000001002009986 */ /* 0x0023e8000c101d08 */
[----:B--2---:R1:W-:Y:S02]  /*6dd0*/  @!P0 STG.E.128 [R2.64+0x40], R12 ;  /* 0x0000400c02008986 */ /* 0x0043e4000c101d08 */
.L_x_248:
[----:B------:R-:W-:Y:S05]  /*6de0*/  BSYNC B0 ;  /* 0x0000000000007941 */ /* 0x000fea0003800000 */
.L_x_247:
[----:B------:R-:W-:Y:S01]  /*6df0*/  ISETP.GE.AND P0, PT, R150, R7, PT ;  /* 0x000000079600720c */ /* 0x000fe20003f06270 */
[----:B------:R-:W-:-:S12]  /*6e00*/  BSSY B0, `(.L_x_249) ;  /* 0x0000012000007945 */ /* 0x000fd80003800000 */
[----:B------:R-:W-:-:S05]  /*6e10*/  @P0 BRA `(.L_x_250) ;  /* 0x0000010000000947 */ /* 0x000fca0003800000 */
[----:B-1----:R-:W-:Y:S01]  /*6e20*/  IADD3 R2, P0, R6, 0x40, RZ ;  /* 0x0000004006027810 */ /* 0x002fe20007f1e0ff */
        /* <DEDUP_REMOVED lines=15> */
.L_x_250:
[----:B------:R-:W-:Y:S05]  /*6f20*/  BSYNC B0 ;  /* 0x0000000000007941 */ /* 0x000fea0003800000 */
.L_x_249:
[C---:B------:R-:W-:Y:S02]  /*6f30*/  ISETP.GT.AND P0, PT, R33.reuse, R127, PT ;  /* 0x0000007f2100720c */ /* 0x040fe40003f04270 */
[----:B------:R-:W-:Y:S11]  /*6f40*/  IADD3 R33, R33, -0x1, RZ ;  /* 0xffffffff21217810 */ /* 0x000ff60007ffe0ff */
[----:B-1----:R-:W-:Y:S01]  /*6f50*/  @P0 SHF.R.S32.HI R5, RZ, 0x1f, R33 ;  /* 0x0000001fff050819 */ /* 0x002fe20000011421 */
[----:B------:R-:W-:Y:S02]  /*6f60*/  @P0 IMAD R4, R171, R33, RZ ;  /* 0x00000021ab040224 */ /* 0x000fe400078e02ff */
[----:B------:R-:W-:Y:S02]  /*6f70*/  @P0 IMAD.MOV.U32 R2, RZ, RZ, R114 ;  /* 0x000000ffff020224 */ /* 0x000fe400078e0072 */
[----:B------:R-:W-:Y:S02]  /*6f80*/  @P0 IMAD.MOV.U32 R3, RZ, RZ, R113 ;  /* 0x000000ffff030224 */ /* 0x000fe400078e0071 */
[-C--:B------:R-:W-:Y:S02]  /*6f90*/  @P0 IMAD R4, R5, R146.reuse, R4 ;  /* 0x0000009205040224 */ /* 0x080fe400078e0204 */
[----:B------:R-:W-:Y:S04]  /*6fa0*/  @P0 IMAD.WIDE.U32 R2, R33, R146, R2 ;  /* 0x0000009221020225 */ /* 0x000fe800078e0002 */
[----:B------:R-:W-:Y:S01]  /*6fb0*/  @P0 IMAD.IADD R3, R3, 0x1, R4 ;  /* 0x0000000103030824 */ /* 0x000fe200078e0204 */
[C---:B------:R-:W-:Y:S04]  /*6fc0*/  @P0 LEA R8, P1, R2.reuse, c[0x0][0x220], 0x1 ;  /* 0x0000880002080a11 */ /* 0x040fe800078208ff */
[----:B------:R-:W-:Y:S02]  /*6fd0*/  @P0 LEA.HI.X R9, R2, c[0x0][0x224], R3, 0x1, P1 ;  /* 0x0000890002090a11 */ /* 0x000fe400008f0c03 */
[----:B------:R-:W-:Y:S03]  /*6fe0*/  @P0 IADD3 R6, P1, R8, R154, RZ ;  /* 0x0000009a08060210 */ /* 0x000fe60007f3e0ff */
[----:B------:R-:W-:Y:S01]  /*6ff0*/  @!PT LDS RZ, [RZ] ;  /* 0x00000000fffff984 */ /* 0x000fe20000000800 */
[----:B------:R-:W-:Y:S01]  /*7000*/  @!PT LDS RZ, [RZ] ;  /* 0x00000000fffff984 */ /* 0x000fe20000000800 */
[----:B------:R-:W-:Y:S01]  /*7010*/  @!PT LDS RZ, [RZ] ;  /* 0x00000000fffff984 */ /* 0x000fe20000000800 */
[----:B------:R1:W-:Y:S01]  /*7020*/  @P0 LDGSTS.E.BYPASS.LTC128B.128 [R216+0x2900], [R8.64], !P5 ;  /* 0x0290000008d80fae */ /* 0x0003e2000e901d48 */
[----:B------:R-:W-:Y:S02]  /*7030*/  @P0 IADD3.X R7, R9, R138, RZ, P1, !PT ;  /* 0x0000008a09070210 */ /* 0x000fe40000ffe4ff */
[-C--:B------:R-:W-:Y:S03]  /*7040*/  @P0 IADD3 R4, P1, R6, R154.reuse, RZ ;  /* 0x0000009a06040210 */ /* 0x080fe60007f3e0ff */
[----:B------:R1:W-:Y:S02]  /*7050*/  @P0 LDGSTS.E.BYPASS.LTC128B.128 [R216+0x3100], [R6.64], !P5 ;  /* 0x0310000006d80fae */ /* 0x0003e4000e901d48 */
[--C-:B------:R-:W-:Y:S01]  /*7060*/  @P0 IMAD.X R5, R7, 0x1, R138.reuse, P1 ;  /* 0x0000000107050824 */ /* 0x100fe200008e068a */
[-C--:B------:R-:W-:Y:S04]  /*7070*/  @P0 IADD3 R2, P1, R4, R154.reuse, RZ ;  /* 0x0000009a04020210 */ /* 0x080fe80007f3e0ff */
[----:B------:R1:W-:Y:S01]  /*7080*/  @P0 LDGSTS.E.BYPASS.LTC128B.128 [R216+0x3900], [R4.64], !P5 ;  /* 0x0390000004d80fae */ /* 0x0003e2000e901d48 */
[----:B------:R-:W-:Y:S01]  /*7090*/  @P0 IMAD.X R3, R5, 0x1, R138, P1 ;  /* 0x0000000105030824 */ /* 0x000fe200008e068a */
[----:B------:R-:W-:Y:S04]  /*70a0*/  @P0 IADD3 R10, P1, R2, R154, RZ ;  /* 0x0000009a020a0210 */ /* 0x000fe80007f3e0ff */
[----:B------:R1:W-:Y:S01]  /*70b0*/  @P0 LDGSTS.E.BYPASS.LTC128B.128 [R216+0x4100], [R2.64], !P5 ;  /* 0x0410000002d80fae */ /* 0x0003e2000e901d48 */
[----:B------:R-:W-:Y:S05]  /*70c0*/  @P0 IADD3.X R11, R3, R138, RZ, P1, !PT ;  /* 0x0000008a030b0210 */ /* 0x000fea0000ffe4ff */
[----:B------:R1:W-:Y:S04]  /*70d0*/  @P0 LDGSTS.E.BYPASS.LTC128B.128 [R216+0x4900], [R10.64], !P5 ;  /* 0x049000000ad80fae */ /* 0x0003e8000e901d48 */
[----:B------:R-:W0:Y:S01]  /*70e0*/  LDGDEPBAR ;  /* 0x00000000000079af */ /* 0x000e220000000000 */
[----:B------:R-:W-:-:S05]  /*70f0*/  @P0 BRA `(.L_x_251) ;  /* 0xffffbb9000000947 */ /* 0x000fca000383ffff */
[----:B------:R-:W-:Y:S01]  /*7100*/  WARPSYNC 0xffffffff ;  /* 0xffffffff00007948 */ /* 0x000fe20003800000 */
[----:B------:R-:W-:Y:S06]  /*7110*/  BAR.SYNC.DEFER_BLOCKING 0x0 ;  /* 0x0000000000007b1d */ /* 0x000fec0000010000 */
.L_x_216:
[----:B------:R-:W-:Y:S01]  /*7120*/  ISETP.GE.AND P0, PT, R172, 0x1, PT ;  /* 0x00000001ac00780c */ /* 0x000fe20003f06270 */
[----:B------:R-:W-:Y:S01]  /*7130*/  BSSY B0, `(.L_x_252) ;  /* 0x0000020000007945 */ /* 0x000fe20003800000 */
[----:B-1----:R-:W-:Y:S01]  /*7140*/  IMAD.IADD R9, R160, 0x1, R161 ;  /* 0x00000001a0097824 */ /* 0x002fe200078e02a1 */
[----:B------:R-:W-:-:S10]  /*7150*/  MOV R0, RZ ;  /* 0x000000ff00007202 */ /* 0x000fd40000000f00 */
[----:B------:R-:W-:Y:S05]  /*7160*/  @!P0 BRA `(.L_x_253) ;  /* 0x000001c000008947 */ /* 0x000fea0003800000 */
[----:B------:R-:W-:Y:S01]  /*7170*/  IABS R2, R133 ;  /* 0x0000008500027213 */ /* 0x000fe20000000000 */
[----:B------:R-:W-:Y:S01]  /*7180*/  IMAD.MOV.U32 R4, RZ, RZ, RZ ;  /* 0x000000ffff047224 */ /* 0x000fe200078e00ff */
[----:B------:R-:W-:Y:S02]  /*7190*/  IADD3 R6, R152, -0x1, R133 ;  /* 0xffffffff98067810 */ /* 0x000fe40007ffe085 */
[----:B------:R-:W1:Y:S02]  /*71a0*/  I2F.RP R0, R2 ;  /* 0x0000000200007306 */ /* 0x000e640000209400 */
[----:B------:R-:W-:-:S06]  /*71b0*/  IABS R8, R6 ;  /* 0x0000000600087213 */ /* 0x000fcc0000000000 */
[----:B-1----:R-:W1:Y:S02]  /*71c0*/  MUFU.RCP R0, R0 ;  /* 0x0000000000007308 */ /* 0x002e640000001000 */
[----:B-1----:R-:W-:-:S06]  /*71d0*/  IADD3 R0, R0, 0xffffffe, RZ ;  /* 0x0ffffffe00007810 */ /* 0x002fcc0007ffe0ff */
[----:B------:R-:W1:Y:S02]  /*71e0*/  F2I.FTZ.U32.TRUNC.NTZ R5, R0 ;  /* 0x0000000000057305 */ /* 0x000e64000021f000 */
        /* <DEDUP_REMOVED lines=20> */
.L_x_253:
[----:B------:R-:W-:Y:S05]  /*7330*/  BSYNC B0 ;  /* 0x0000000000007941 */ /* 0x000fea0003800000 */
.L_x_252:
[----:B------:R-:W2:Y:S01]  /*7340*/  LDL R2, [R1+0x4c] ;  /* 0x00004c0001027983 */ /* 0x000ea20000100800 */
[----:B------:R-:W-:Y:S01]  /*7350*/  MOV R27, RZ ;  /* 0x000000ff001b7202 */ /* 0x000fe20000000f00 */
[----:B------:R-:W-:Y:S01]  /*7360*/  IMAD.MOV.U32 R32, RZ, RZ, RZ ;  /* 0x000000ffff207224 */ /* 0x000fe200078e00ff */
        /* <DEDUP_REMOVED lines=33> */
[----:B--2---:R-:W-:-:S04]  /*7580*/  IMAD R3, R2, R0, RZ ;  /* 0x0000000002037224 */ /* 0x004fc800078e02ff */
[--C-:B------:R-:W-:Y:S01]  /*7590*/  IMAD.IADD R2, R3, 0x1, R0.reuse ;  /* 0x0000000103027824 */ /* 0x100fe200078e0200 */
[----:B------:R1:W-:Y:S01]  /*75a0*/  STL [R1+0x28], R3 ;  /* 0x0000280301007387 */ /* 0x0003e20000100800 */
[----:B------:R-:W-:-:S03]  /*75b0*/  PRMT R0, RZ, 0x7610, R0 ;  /* 0x00007610ff007816 */ /* 0x000fc60000000000 */
[----:B------:R-:W-:-:S04]  /*75c0*/  IMNMX R242, R152, R2, PT ;  /* 0x0000000298f27217 */ /* 0x000fc80003800200 */
[----:B------:R-:W-:-:S13]  /*75d0*/  ISETP.GT.AND P0, PT, R242, R3, PT ;  /* 0x00000003f200720c */ /* 0x000fda0003f04270 */
[----:B------:R-:W-:Y:S05]  /*75e0*/  @!P0 BRA `(.L_x_254) ;  /* 0x0000c1e000008947 */ /* 0x000fea0003800000 */
[----:B------:R-:W2:Y:S04]  /*75f0*/  LDL R18, [R1+0x10] ;  /* 0x0000100001127983 */ /* 0x000ea80000100800 */
[----:B------:R-:W3:Y:S01]  /*7600*/  LDL R17, [R1+0x34] ;  /* 0x0000340001117983 */ /* 0x000ee20000100800 */
[----:B------:R-:W-:-:S03]  /*7610*/  ISETP.NE.U32.AND P0, PT, RZ, c[0x0][0x340], PT ;  /* 0x0000d000ff007a0c */ /* 0x000fc60003f05070 */
[----:B------:R-:W4:Y:S01]  /*7620*/  LDL R19, [R1+0x40] ;  /* 0x0000400001137983 */ /* 0x000f220000100800 */
[----:B------:R-:W-:-:S13]  /*7630*/  ISETP.NE.AND.EX P2, PT, RZ, c[0x0][0x344], PT, P0 ;  /* 0x0000d100ff007a0c */ /* 0x000fda0003f45300 */
[----:B------:R-:W-:Y:S02]  /*7640*/  @P2 MOV R2, 0x4 ;  /* 0x0000000400022802 */ /* 0x000fe40000000f00 */
[----:B------:R-:W-:-:S05]  /*7650*/  SHF.R.S32.HI R0, RZ, 0x1f, R159 ;  /* 0x0000001fff007819 */ /* 0x000fca000001149f */
[----:B------:R-:W-:Y:S01]  /*7660*/  IMAD R0, R0, c[0x0][0x178], RZ ;  /* 0x00005e0000007a24 */ /* 0x000fe200078e02ff */
[----:B------:R-:W-:Y:S01]  /*7670*/  IADD3 R4, P0, R139, R9, RZ ;  /* 0x000000098b047210 */ /* 0x000fe20007f1e0ff */
[----:B-12---:R-:W-:-:S05]  /*7680*/  @P2 IMAD.WIDE R2, R18, R2, c[0x0][0x340] ;  /* 0x0000d00012022625 */ /* 0x006fca00078e0202 */
[----:B------:R1:W2:Y:S01]  /*7690*/  @P2 LDG.E R14, [R2.64] ;  /* 0x00000008020e2981 */ /* 0x0002a2000c1e1900 */
[----:B------:R-:W-:Y:S01]  /*76a0*/  IMAD R5, R159, c[0x0][0x17c], R0 ;  /* 0x00005f009f057a24 */ /* 0x000fe200078e0200 */
[----:B------:R-:W-:Y:S02]  /*76b0*/  MOV R7, R135 ;  /* 0x0000008700077202 */ /* 0x000fe40000000f00 */
[----:B-1----:R-:W-:-:S04]  /*76c0*/  MOV R2, c[0x0][0x2c4] ;  /* 0x0000b10000027a02 */ /* 0x002fc80000000f00 */
[----:B------:R-:W-:Y:S01]  /*76d0*/  ISETP.NE.AND P1, PT, R2, 0x1, PT ;  /* 0x000000010200780c */ /* 0x000fe20003f25270 */
[----:B------:R-:W-:-:S05]  /*76e0*/  IMAD R2, R165, 0x10, R139 ;  /* 0x00000010a5027824 */ /* 0x000fca00078e028b */
[----:B---3--:R-:W-:Y:S01]  /*76f0*/  LEA R12, R17, R2, 0x7 ;  /* 0x00000002110c7211 */ /* 0x008fe200078e38ff */
[----:B------:R-:W-:-:S04]  /*7700*/  IMAD.WIDE.U32 R2, R159, c[0x0][0x178], RZ ;  /* 0x00005e009f027a25 */ /* 0x000fc800078e00ff */
[----:B------:R-:W-:Y:S01]  /*7710*/  IMAD.IADD R3, R3, 0x1, R5 ;  /* 0x0000000103037824 */ /* 0x000fe200078e0205 */
[----:B------:R-:W-:Y:S01]  /*7720*/  LEA.HI.X.SX32 R5, R9, R185, 0x1, P0 ;  /* 0x000000b909057211 */ /* 0x000fe200000f0eff */
[----:B------:R-:W-:Y:S01]  /*7730*/  @P1 IMAD.HI.U32 R6, R12, c[0x0][0x2c8], RZ ;  /* 0x0000b2000c061a27 */ /* 0x000fe200078e00ff */
[----:B------:R-:W-:Y:S02]  /*7740*/  MOV R0, R12 ;  /* 0x0000000c00007202 */ /* 0x000fe40000000f00 */
[----:B------:R-:W-:Y:S01]  /*7750*/  ISETP.NE.U32.AND P0, PT, RZ, c[0x0][0x348], PT ;  /* 0x0000d200ff007a0c */ /* 0x000fe20003f05070 */
[----:B------:R-:W-:Y:S01]  /*7760*/  IMAD R10, R5, c[0x0][0x1e0], RZ ;  /* 0x00007800050a7a24 */ /* 0x000fe200078e02ff */
[----:B------:R-:W-:Y:S02]  /*7770*/  @P1 SHF.R.U32.HI R0, RZ, c[0x0][0x2cc], R6 ;  /* 0x0000b300ff001a19 */ /* 0x000fe40000011606 */
[----:B------:R-:W-:Y:S02]  /*7780*/  MOV R6, R134 ;  /* 0x0000008600067202 */ /* 0x000fe40000000f00 */
[----:B------:R-:W-:Y:S01]  /*7790*/  ISETP.NE.AND.EX P0, PT, RZ, c[0x0][0x34c], PT, P0 ;  /* 0x0000d300ff007a0c */ /* 0x000fe20003f05300 */
[----:B------:R-:W-:-:S02]  /*77a0*/  IMAD R13, R4, c[0x0][0x1e4], R10 ;  /* 0x00007900040d7a24 */ /* 0x000fc400078e020a */
[----:B------:R-:W-:-:S04]  /*77b0*/  IMAD.WIDE.U32 R8, R4, c[0x0][0x1e0], R6 ;  /* 0x0000780004087a25 */ /* 0x000fc800078e0006 */
[----:B------:R-:W-:Y:S01]  /*77c0*/  IMAD.WIDE.U32 R10, R4, c[0x0][0x208], R6 ;  /* 0x00008200040a7a25 */ /* 0x000fe200078e0006 */
[----:B------:R-:W-:-:S03]  /*77d0*/  SEL R7, R137, RZ, !P0 ;  /* 0x000000ff89077207 */ /* 0x000fc60004000000 */
[----:B------:R-:W-:Y:S02]  /*77e0*/  IMAD R6, R5, c[0x0][0x208], RZ ;  /* 0x0000820005067a24 */ /* 0x000fe400078e02ff */
[----:B----4-:R-:W-:-:S04]  /*77f0*/  IMAD.WIDE.U32 R2, R19, c[0x0][0x1b8], R2 ;  /* 0x00006e0013027a25 */ /* 0x010fc800078e0002 */
[----:B------:R-:W-:Y:S01]  /*7800*/  IMAD.IADD R5, R9, 0x1, R13 ;  /* 0x0000000109057824 */ /* 0x000fe200078e020d */
[----:B------:R-:W-:Y:S01]  /*7810*/  SEL R9, R18, RZ, !P0 ;  /* 0x000000ff12097207 */ /* 0x000fe20004000000 */
[----:B------:R-:W-:Y:S01]  /*7820*/  IMAD R13, R4, c[0x0][0x20c], R6 ;  /* 0x00008300040d7a24 */ /* 0x000fe200078e0206 */
[----:B------:R-:W-:Y:S01]  /*7830*/  MOV R4, R8 ;  /* 0x0000000800047202 */ /* 0x000fe20000000f00 */
[----:B------:R-:W-:Y:S02]  /*7840*/  IMAD R3, R19, c[0x0][0x1bc], R3 ;  /* 0x00006f0013037a24 */ /* 0x000fe400078e0203 */
[----:B------:R-:W-:Y:S01]  /*7850*/  IMAD R7, R7, c[0x0][0x1c0], RZ ;  /* 0x0000700007077a24 */ /* 0x000fe200078e02ff */
[----:B------:R-:W-:Y:S01]  /*7860*/  SHF.R.S32.HI R8, RZ, 0x1f, R0 ;  /* 0x0000001fff087819 */ /* 0x000fe20000011400 */
[----:B------:R-:W-:Y:S01]  /*7870*/  IMAD.WIDE.U32 R2, R9, c[0x0][0x1c0], R2 ;  /* 0x0000700009027a25 */ /* 0x000fe200078e0002 */
[----:B------:R-:W-:-:S03]  /*7880*/  IADD3 R15, -R0, RZ, RZ ;  /* 0x000000ff000f7210 */ /* 0x000fc60007ffe1ff */
[----:B------:R-:W-:Y:S02]  /*7890*/  IMAD R16, R9, c[0x0][0x1c4], R7 ;  /* 0x0000710009107a24 */ /* 0x000fe400078e0207 */
[----:B------:R-:W-:Y:S01]  /*78a0*/  IMAD.WIDE.U32 R6, R19, c[0x0][0x1e8], R4 ;  /* 0x00007a0013067a25 */ /* 0x000fe200078e0004 */
[----:B------:R-:W-:-:S03]  /*78b0*/  MOV R4, R10 ;  /* 0x0000000a00047202 */ /* 0x000fc60000000f00 */
[----:B------:R-:W-:Y:S01]  /*78c0*/  IMAD.IADD R5, R11, 0x1, R13 ;  /* 0x000000010b057824 */ /* 0x000fe200078e020d */
[----:B------:R-:W-:Y:S01]  /*78d0*/  IADD3 R3, R3, R16, RZ ;  /* 0x0000001003037210 */ /* 0x000fe20007ffe0ff */
[----:B------:R-:W-:Y:S02]  /*78e0*/  IMAD R9, R19, c[0x0][0x1ec], R7 ;  /* 0x00007b0013097a24 */ /* 0x000fe400078e0207 */
[----:B------:R-:W-:Y:S01]  /*78f0*/  IMAD R7, R8, c[0x0][0x1b0], RZ ;  /* 0x00006c0008077a24 */ /* 0x000fe200078e02ff */
[----:B------:R-:W-:Y:S01]  /*7900*/  ISETP.NE.U32.AND P0, PT, RZ, c[0x0][0x350], PT ;  /* 0x0000d400ff007a0c */ /* 0x000fe20003f05070 */
[----:B------:R-:W-:Y:S02]  /*7910*/  IMAD R11, R15, c[0x0][0x2c4], R12 ;  /* 0x0000b1000f0b7a24 */ /* 0x000fe400078e020c */
[----:B------:R-:W-:Y:S01]  /*7920*/  IMAD.WIDE.U32 R4, R19, c[0x0][0x210], R4 ;  /* 0x0000840013047a25 */ /* 0x000fe200078e0004 */
[----:B------:R-:W-:-:S03]  /*7930*/  MOV R8, R6 ;  /* 0x0000000600087202 */ /* 0x000fc60000000f00 */
[C---:B------:R-:W-:Y:S02]  /*7940*/  IMAD R6, R0.reuse, c[0x0][0x1b4], R7 ;  /* 0x00006d0000067a24 */ /* 0x040fe400078e0207 */
[----:B------:R-:W-:Y:S01]  /*7950*/  IMAD.WIDE.U32 R2, R0, c[0x0][0x1b0], R2 ;  /* 0x00006c0000027a25 */ /* 0x000fe200078e0002 */
[----:B------:R-:W-:-:S03]  /*7960*/  ISETP.NE.AND.EX P0, PT, RZ, c[0x0][0x354], PT, P0 ;  /* 0x0000d500ff007a0c */ /* 0x000fc60003f05300 */
[----:B------:R-:W-:Y:S01]  /*7970*/  IMAD R7, R19, c[0x0][0x214], R5 ;  /* 0x0000850013077a24 */ /* 0x000fe200078e0205 */
[----:B------:R-:W-:Y:S01]  /*7980*/  SHF.R.S32.HI R5, RZ, 0x1f, R11 ;  /* 0x0000001fff057819 */ /* 0x000fe2000001140b */
[----:B------:R-:W-:Y:S01]  /*7990*/  IMAD.IADD R3, R3, 0x1, R6 ;  /* 0x0000000103037824 */ /* 0x000fe200078e0206 */
[----:B------:R-:W-:-:S03]  /*79a0*/  MOV R6, R4 ;  /* 0x0000000400067202 */ /* 0x000fc60000000f00 */
[----:B------:R-:W-:Y:S02]  /*79b0*/  IMAD R5, R5, c[0x0][0x1a8], RZ ;  /* 0x00006a0005057a24 */ /* 0x000fe400078e02ff */
[----:B------:R-:W-:-:S04]  /*79c0*/  IMAD.WIDE.U32 R2, R11, c[0x0][0x1a8], R2 ;  /* 0x00006a000b027a25 */ /* 0x000fc800078e0002 */
[----:B------:R-:W-:-:S04]  /*79d0*/  IMAD R5, R11, c[0x0][0x1ac], R5 ;  /* 0x00006b000b057a24 */ /* 0x000fc800078e0205 */
[----:B------:R-:W-:Y:S01]  /*79e0*/  IMAD.IADD R3, R3, 0x1, R5 ;  /* 0x0000000103037824 */ /* 0x000fe200078e0205 */
[C---:B------:R-:W-:Y:S02]  /*79f0*/  ISETP.GE.AND P1, PT, R134.reuse, c[0x0][0x1d4], PT ;  /* 0x0000750086007a0c */ /* 0x040fe40003f26270 */
[----:B------:R-:W-:Y:S02]  /*7a00*/  ISETP.GE.AND P3, PT, R134, c[0x0][0x198], PT ;  /* 0x0000660086007a0c */ /* 0x000fe40003f66270 */
[----:B------:R-:W-:Y:S02]  /*7a10*/  IADD3 R110, R242, -0x1, RZ ;  /* 0xfffffffff26e7810 */ /* 0x000fe40007ffe0ff */
[----:B--2---:R-:W-:Y:S02]  /*7a20*/  @P2 SHF.R.S32.HI R0, RZ, 0x1f, R14 ;  /* 0x0000001fff002819 */ /* 0x004fe4000001140e */
[----:B------:R-:W-:Y:S02]  /*7a30*/  @!P2 MOV R0, R137 ;  /* 0x000000890000a202 */ /* 0x000fe40000000f00 */
[----:B------:R-:W-:-:S02]  /*7a40*/  @!P2 MOV R14, R18 ;  /* 0x00000012000ea202 */ /* 0x000fc40000000f00 */
[----:B------:R-:W-:Y:S02]  /*7a50*/  SEL R4, R0, RZ, !P0 ;  /* 0x000000ff00047207 */ /* 0x000fe40004000000 */
[----:B------:R-:W-:-:S03]  /*7a60*/  SEL R0, R14, RZ, !P0 ;  /* 0x000000ff0e007207 */ /* 0x000fc60004000000 */
[C---:B------:R-:W-:Y:S02]  /*7a70*/  IMAD R10, R4.reuse, c[0x0][0x1f0], RZ ;  /* 0x00007c00040a7a24 */ /* 0x040fe400078e02ff */
[----:B------:R-:W-:Y:S01]  /*7a80*/  IMAD R4, R4, c[0x0][0x218], RZ ;  /* 0x0000860004047a24 */ /* 0x000fe200078e02ff */
[----:B------:R-:W-:Y:S01]  /*7a90*/  LEA R5, P0, R2, c[0x0][0x160], 0x1 ;  /* 0x0000580002057a11 */ /* 0x000fe200078008ff */
[----:B------:R-:W-:-:S04]  /*7aa0*/  IMAD.WIDE.U32 R12, R0, c[0x0][0x218], R6 ;  /* 0x00008600000c7a25 */ /* 0x000fc800078e0006 */
[C---:B------:R-:W-:Y:S02]  /*7ab0*/  IMAD R6, R0.reuse, c[0x0][0x21c], R4 ;  /* 0x0000870000067a24 */ /* 0x040fe400078e0204 */
[----:B------:R-:W-:Y:S01]  /*7ac0*/  IMAD.WIDE.U32 R8, R0, c[0x0][0x1f0], R8 ;  /* 0x00007c0000087a25 */ /* 0x000fe200078e0008 */
[----:B------:R-:W-:-:S03]  /*7ad0*/  LEA.HI.X R4, R2, c[0x0][0x164], R3, 0x1, P0 ;  /* 0x0000590002047a11 */ /* 0x000fc600000f0c03 */
[----:B------:R-:W-:Y:S01]  /*7ae0*/  IMAD R7, R0, c[0x0][0x1f4], R10 ;  /* 0x00007d0000077a24 */ /* 0x000fe200078e020a */
[----:B------:R-:W-:Y:S01]  /*7af0*/  IADD3 R2, R13, R6, RZ ;  /* 0x000000060d027210 */ /* 0x000fe20007ffe0ff */
[----:B------:R1:W-:Y:S03]  /*7b00*/  STL.64 [R1+0x20], R8 ;  /* 0x0000200801007387 */ /* 0x0003e60000100a00 */
[----:B------:R-:W-:Y:S01]  /*7b10*/  IADD3 R3, R9, R7, RZ ;  /* 0x0000000709037210 */ /* 0x000fe20007ffe0ff */
[----:B------:R1:W-:Y:S04]  /*7b20*/  STL.64 [R1+0x18], R12 ;  /* 0x0000180c01007387 */ /* 0x0003e80000100a00 */
[----:B------:R1:W-:Y:S04]  /*7b30*/  STL [R1+0x2c], R2 ;  /* 0x00002c0201007387 */ /* 0x0003e80000100800 */
[----:B------:R1:W-:Y:S01]  /*7b40*/  STL [R1+0x38], R3 ;  /* 0x0000380301007387 */ /* 0x0003e20000100800 */
[----:B------:R-:W-:Y:S01]  /*7b50*/  LEA R0, R17, R139, 0x7 ;  /* 0x0000008b11007211 */ /* 0x000fe200078e38ff */
[----:B------:R-:W-:Y:S05]  /*7b60*/  BRA.DIV ~URZ, `(.L_x_255) ;  /* 0x0000fb827f007947 */ /* 0x000fea000b800000 */
[----:B------:R2:W3:Y:S02]  /*7b70*/  SHFL.IDX PT, R6, R4, RZ, 0x181f ;  /* 0x00181fff04067589 */ /* 0x0004e400000e0000 */
.L_x_385:
[----:B------:R-:W-:Y:S05]  /*7b80*/  BRA.DIV ~URZ, `(.L_x_256) ;  /* 0x0000fbd27f007947 */ /* 0x000fea000b800000 */
[----:B-1----:R1:W4:Y:S02]  /*7b90*/  SHFL.IDX PT, R2, R5, RZ, 0x181f ;  /* 0x00181fff05027589 */ /* 0x00232400000e0000 */
.L_x_386:
[----:B------:R-:W-:Y:S01]  /*7ba0*/  IMAD R13, R164, c[0x0][0x2c4], RZ ;  /* 0x0000b100a40d7a24 */ /* 0x000fe200078e02ff */
[----:B------:R-:W-:Y:S04]  /*7bb0*/  BSSY B0, `(.L_x_257) ;  /* 0x0000009000007945 */ /* 0x000fe80003800000 */
[----:B------:R-:W-:-:S13]  /*7bc0*/  ISETP.GE.AND P0, PT, R0, R13, PT ;  /* 0x0000000d0000720c */ /* 0x000fda0003f06270 */
[----:B------:R-:W-:Y:S05]  /*7bd0*/  @P0 BRA `(.L_x_258) ;  /* 0x0000006000000947 */ /* 0x000fea0003800000 */
[----:B----4-:R-:W-:-:S04]  /*7be0*/  LEA R2, P0, R134, R2, 0x1 ;  /* 0x0000000286027211 */ /* 0x010fc800078008ff */
[----:B---3--:R-:W-:-:S05]  /*7bf0*/  LEA.HI.X R3, R134, R6, R135, 0x1, P0 ;  /* 0x0000000686037211 */ /* 0x008fca00000f0c87 */
[----:B------:R-:W-:Y:S01]  /*7c00*/  @!PT LDS RZ, [RZ] ;  /* 0x00000000fffff984 */ /* 0x000fe20000000800 */
[----:B------:R-:W-:Y:S01]  /*7c10*/  @!PT LDS RZ, [RZ] ;  /* 0x00000000fffff984 */ /* 0x000fe20000000800 */
[----:B------:R-:W-:Y:S01]  /*7c20*/  @!PT LDS RZ, [RZ] ;  /* 0x00000000fffff984 */ /* 0x000fe20000000800 */
[----:B------:R3:W-:Y:S04]  /*7c30*/  LDGSTS.E.BYPASS.LTC128B.128 [R216+0x5100], [R2.64], !P3 ;  /* 0x0510000002d87fae */ /* 0x0007e8000d901d48 */
.L_x_258:
[----:B------:R-:W-:Y:S05]  /*7c40*/  BSYNC B0 ;  /* 0x0000000000007941 */ /* 0x000fea0003800000 */
.L_x_257:
[----:B------:R-:W-:Y:S05]  /*7c50*/  BRA.DIV ~URZ, `(.L_x_259) ;  /* 0x0000fb727f007947 */ /* 0x000fea000b800000 */
[----:B---3--:R3:W1:Y:S04]  /*7c60*/  SHFL.IDX PT, R6, R4, 0x1, 0x181f ;  /* 0x00381f0004067f89 */ /* 0x00866800000e0000 */
[----:B----4-:R3:W4:Y:S02]  /*7c70*/  SHFL.IDX PT, R2, R5, 0x1, 0x181f ;  /* 0x00381f0005027f89 */ /* 0x01072400000e0000 */
.L_x_387:
[----:B------:R-:W-:Y:S01]  /*7c80*/  IADD3 R3, R0, 0x10, RZ ;  /* 0x0000001000037810 */ /* 0x000fe20007ffe0ff */
[----:B------:R-:W-:Y:S03]  /*7c90*/  BSSY B0, `(.L_x_260) ;  /* 0x0000009000007945 */ /* 0x000fe60003800000 */
[----:B------:R-:W-:-:S13]  /*7ca0*/  ISETP.GE.AND P0, PT, R3, R13, PT ;  /* 0x0000000d0300720c */ /* 0x000fda0003f06270 */
[----:B------:R-:W-:Y:S05]  /*7cb0*/  @P0 BRA `(.L_x_261) ;  /* 0x0000006000000947 */ /* 0x000fea0003800000 */
[----:B----4-:R-:W-:-:S04]  /*7cc0*/  LEA R2, P0, R134, R2, 0x1 ;  /* 0x0000000286027211 */ /* 0x010fc800078008ff */
[----:B-1----:R-:W-:-:S05]  /*7cd0*/  LEA.HI.X R3, R134, R6, R135, 0x1, P0 ;  /* 0x0000000686037211 */ /* 0x002fca00000f0c87 */
[----:B------:R-:W-:Y:S01]  /*7ce0*/  @!PT LDS RZ, [RZ] ;  /* 0x00000000fffff984 */ /* 0x000fe20000000800 */
[----:B------:R-:W-:Y:S01]  /*7cf0*/  @!PT LDS RZ, [RZ] ;  /* 0x00000000fffff984 */ /* 0x000fe20000000800 */
[----:B------:R-:W-:Y:S01]  /*7d00*/  @!PT LDS RZ, [RZ] ;  /* 0x00000000fffff984 */ /* 0x000fe20000000800 */
[----:B------:R1:W-:Y:S04]  /*7d10*/  LDGSTS.E.BYPASS.LTC128B.128 [R216+0x5900], [R2.64], !P3 ;  /* 0x0590000002d87fae */ /* 0x0003e8000d901d48 */
.L_x_261:
[----:B------:R-:W-:Y:S05]  /*7d20*/  BSYNC B0 ;  /* 0x0000000000007941 */ /* 0x000fea0003800000 */
.L_x_260:
[----:B------:R-:W-:Y:S05]  /*7d30*/  BRA.DIV ~URZ, `(.L_x_262) ;  /* 0x0000fb627f007947 */ /* 0x000fea000b800000 */
[----:B-1----:R1:W2:Y:S02]  /*7d40*/  SHFL.IDX PT, R6, R4, 0x2, 0x181f ;  /* 0x00581f0004067f89 */ /* 0x0022a400000e0000 */
.L_x_388:
[----:B------:R-:W-:Y:S05]  /*7d50*/  BRA.DIV ~URZ, `(.L_x_263) ;  /* 0x0000fbb27f007947 */ /* 0x000fea000b800000 */
[----:B----4-:R4:W1:Y:S02]  /*7d60*/  SHFL.IDX PT, R2, R5, 0x2, 0x181f ;  /* 0x00581f0005027f89 */ /* 0x01086400000e0000 */
.L_x_389:
[----:B------:R-:W-:Y:S01]  /*7d70*/  IADD3 R3, R0, 0x20, RZ ;  /* 0x0000002000037810 */ /* 0x000fe20007ffe0ff */
[----:B------:R-:W-:Y:S03]  /*7d80*/  BSSY B0, `(.L_x_264) ;  /* 0x0000009000007945 */ /* 0x000fe60003800000 */
[----:B------:R-:W-:-:S13]  /*7d90*/  ISETP.GE.AND P0, PT, R3, R13, PT ;  /* 0x0000000d0300720c */ /* 0x000fda0003f06270 */
[----:B------:R-:W-:Y:S05]  /*7da0*/  @P0 BRA `(.L_x_265) ;  /* 0x0000006000000947 */ /* 0x000fea0003800000 */
[----:B-1----:R-:W-:-:S04]  /*7db0*/  LEA R2, P0, R134, R2, 0x1 ;  /* 0x0000000286027211 */ /* 0x002fc800078008ff */
[----:B--2---:R-:W-:-:S05]  /*7dc0*/  LEA.HI.X R3, R134, R6, R135, 0x1, P0 ;  /* 0x0000000686037211 */ /* 0x004fca00000f0c87 */
[----:B------:R-:W-:Y:S01]  /*7dd0*/  @!PT LDS RZ, [RZ] ;  /* 0x00000000fffff984 */ /* 0x000fe20000000800 */
[----:B------:R-:W-:Y:S01]  /*7de0*/  @!PT LDS RZ, [RZ] ;  /* 0x00000000fffff984 */ /* 0x000fe20000000800 */
[----:B------:R-:W-:Y:S01]  /*7df0*/  @!PT LDS RZ, [RZ] ;  /* 0x00000000fffff984 */ /* 0x000fe20000000800 */
[----:B------:R1:W-:Y:S04]  /*7e00*/  LDGSTS.E.BYPASS.LTC128B.128 [R216+0x6100], [R2.64], !P3 ;  /* 0x0610000002d87fae */ /* 0x0003e8000d901d48 */
.L_x_265:
[----:B------:R-:W-:Y:S05]  /*7e10*/  BSYNC B0 ;  /* 0x0000000000007941 */ /* 0x000fea0003800000 */
.L_x_264:
[----:B------:R-:W-:Y:S05]  /*7e20*/  BRA.DIV ~URZ, `(.L_x_266) ;  /* 0x0000fb527f007947 */ /* 0x000fea000b800000 */
[----:B--2---:R2:W3:Y:S04]  /*7e30*/  SHFL.IDX PT, R6, R4, 0x3, 0x181f ;  /* 0x00781f0004067f89 */ /* 0x0044e800000e0000 */
[----:B-1----:R2:W1:Y:S02]  /*7e40*/  SHFL.IDX PT, R2, R5, 0x3, 0x181f ;  /* 0x00781f0005027f89 */ /* 0x00246400000e0000 */
.L_x_390:
[----:B------:R-:W-:Y:S01]  /*7e50*/  IADD3 R3, R0, 0x30, RZ ;  /* 0x0000003000037810 */ /* 0x000fe20007ffe0ff */
[----:B------:R-:W-:Y:S03]  /*7e60*/  BSSY B0, `(.L_x_267) ;  /* 0x0000009000007945 */ /* 0x000fe60003800000 */
[----:B------:R-:W-:-:S13]  /*7e70*/  ISETP.GE.AND P0, PT, R3, R13, PT ;  /* 0x0000000d0300720c */ /* 0x000fda0003f06270 */
[----:B------:R-:W-:Y:S05]  /*7e80*/  @P0 BRA `(.L_x_268) ;  /* 0x0000006000000947 */ /* 0x000fea0003800000 */
[----:B-1----:R-:W-:-:S04]  /*7e90*/  LEA R2, P0, R134, R2, 0x1 ;  /* 0x0000000286027211 */ /* 0x002fc800078008ff */
[----:B---3--:R-:W-:-:S05]  /*7ea0*/  LEA.HI.X R3, R134, R6, R135, 0x1, P0 ;  /* 0x0000000686037211 */ /* 0x008fca00000f0c87 */
[----:B------:R-:W-:Y:S01]  /*7eb0*/  @!PT LDS RZ, [RZ] ;  /* 0x00000000fffff984 */ /* 0x000fe20000000800 */
[----:B------:R-:W-:Y:S01]  /*7ec0*/  @!PT LDS RZ, [RZ] ;  /* 0x00000000fffff984 */ /* 0x000fe20000000800 */
[----:B------:R-:W-:Y:S01]  /*7ed0*/  @!PT LDS RZ, [RZ] ;  /* 0x00000000fffff984 */ /* 0x000fe20000000800 */
[----:B------:R1:W-:Y:S04]  /*7ee0*/  LDGSTS.E.BYPASS.LTC128B.128 [R216+0x6900], [R2.64], !P3 ;  /* 0x0690000002d87fae */ /* 0x0003e8000d901d48 */
.L_x_268:
[----:B------:R-:W-:Y:S05]  /*7ef0*/  BSYNC B0 ;  /* 0x0000000000007941 */ /* 0x000fea0003800000 */
.L_x_267:
[----:B------:R-:W-:Y:S05]  /*7f00*/  BRA.DIV ~URZ, `(.L_x_269) ;  /* 0x0000fb427f007947 */ /* 0x000fea000b800000 */
[----:B---3--:R3:W2:Y:S02]  /*7f10*/  SHFL.IDX PT, R6, R4, 0x4, 0x181f ;  /* 0x00981f0004067f89 */ /* 0x0086a400000e0000 */
.L_x_391:
[----:B------:R-:W-:Y:S05]  /*7f20*/  BRA.DIV ~URZ, `(.L_x_270) ;  /* 0x0000fb927f007947 */ /* 0x000fea000b800000 */
[----:B-1----:R1:W3:Y:S02]  /*7f30*/  SHFL.IDX PT, R2, R5, 0x4, 0x181f ;  /* 0x00981f0005027f89 */ /* 0x0022e400000e0000 */
.L_x_392:
[----:B------:R-:W-:Y:S01]  /*7f40*/  IADD3 R3, R0, 0x40, RZ ;  /* 0x0000004000037810 */ /* 0x000fe20007ffe0ff */
[----:B------:R-:W-:Y:S03]  /*7f50*/  BSSY B0, `(.L_x_271) ;  /* 0x0000009000007945 */ /* 0x000fe60003800000 */
[----:B------:R-:W-:-:S13]  /*7f60*/  ISETP.GE.AND P0, PT, R3, R13, PT ;  /* 0x0000000d0300720c */ /* 0x000fda0003f06270 */
[----:B------:R-:W-:Y:S05]  /*7f70*/  @P0 BRA `(.L_x_272) ;  /* 0x0000006000000947 */ /* 0x000fea0003800000 */
[----:B---3--:R-:W-:-:S04]  /*7f80*/  LEA R2, P0, R134, R2, 0x1 ;  /* 0x0000000286027211 */ /* 0x008fc800078008ff */
[----:B--2---:R-:W-:-:S05]  /*7f90*/  LEA.HI.X R3, R134, R6, R135, 0x1, P0 ;  /* 0x0000000686037211 */ /* 0x004fca00000f0c87 */
[----:B------:R-:W-:Y:S01]  /*7fa0*/  @!PT LDS RZ, [RZ] ;  /* 0x00000000fffff984 */ /* 0x000fe20000000800 */
[----:B------:R-:W-:Y:S01]  /*7fb0*/  @!PT LDS RZ, [RZ] ;  /* 0x00000000fffff984 */ /* 0x000fe20000000800 */
[----:B------:R-:W-:Y:S01]  /*7fc0*/  @!PT LDS RZ, [RZ] ;  /* 0x00000000fffff984 */ /* 0x000fe20000000800 */
[----:B------:R2:W-:Y:S04]  /*7fd0*/  LDGSTS.E.BYPASS.LTC128B.128 [R216+0x7100], [R2.64], !P3 ;  /* 0x0710000002d87fae */ /* 0x0005e8000d901d48 */
.L_x_272:
[----:B------:R-:W-:Y:S05]  /*7fe0*/  BSYNC B0 ;  /* 0x0000000000007941 */ /* 0x000fea0003800000 */
.L_x_271:
[----:B------:R-:W-:Y:S05]  /*7ff0*/  BRA.DIV ~URZ, `(.L_x_273) ;  /* 0x0000fb327f007947 */ /* 0x000fea000b800000 */
[----:B--2---:R2:W1:Y:S04]  /*8000*/  SHFL.IDX PT, R6, R4, 0x5, 0x181f ;  /* 0x00b81f0004067f89 */ /* 0x00446800000e0000 */
[----:B---3--:R2:W3:Y:S02]  /*8010*/  SHFL.IDX PT, R2, R5, 0x5, 0x181f ;  /* 0x00b81f0005027f89 */ /* 0x0084e400000e0000 */
.L_x_393:
[----:B------:R-:W-:Y:S01]  /*8020*/  IADD3 R3, R0, 0x50, RZ ;  /* 0x0000005000037810 */ /* 0x000fe20007ffe0ff */
[----:B------:R-:W-:Y:S03]  /*8030*/  BSSY B0, `(.L_x_274) ;  /* 0x0000009000007945 */ /* 0x000fe60003800000 */
[----:B------:R-:W-:-:S13]  /*8040*/  ISETP.GE.AND P0, PT, R3, R13, PT ;  /* 0x0000000d0300720c */ /* 0x000fda0003f06270 */
[----:B------:R-:W-:Y:S05]  /*8050*/  @P0 BRA `(.L_x_275) ;  /* 0x0000006000000947 */ /* 0x000fea0003800000 */
[----:B---3--:R-:W-:-:S04]  /*8060*/  LEA R2, P0, R134, R2, 0x1 ;  /* 0x0000000286027211 */ /* 0x008fc800078008ff */
[----:B-1----:R-:W-:-:S05]  /*8070*/  LEA.HI.X R3, R134, R6, R135, 0x1, P0 ;  /* 0x0000000686037211 */ /* 0x002fca00000f0c87 */
[----:B------:R-:W-:Y:S01]  /*8080*/  @!PT LDS RZ, [RZ] ;  /* 0x00000000fffff984 */ /* 0x000fe20000000800 */
[----:B------:R-:W-:Y:S01]  /*8090*/  @!PT LDS RZ, [RZ] ;  /* 0x00000000fffff984 */ /* 0x000fe20000000800 */
[----:B------:R-:W-:Y:S01]  /*80a0*/  @!PT LDS RZ, [RZ] ;  /* 0x00000000fffff984 */ /* 0x000fe20000000800 */
[----:B------:R1:W-:Y:S04]  /*80b0*/  LDGSTS.E.BYPASS.LTC128B.128 [R216+0x7900], [R2.64], !P3 ;  /* 0x0790000002d87fae */ /* 0x0003e8000d901d48 */
.L_x_275:
[----:B------:R-:W-:Y:S05]  /*80c0*/  BSYNC B0 ;  /* 0x0000000000007941 */ /* 0x000fea0003800000 */
.L_x_274:
[----:B------:R-:W-:Y:S05]  /*80d0*/  BRA.DIV ~URZ, `(.L_x_276) ;  /* 0x0000fb227f007947 */ /* 0x000fea000b800000 */
[----:B-1----:R1:W2:Y:S02]  /*80e0*/  SHFL.IDX PT, R6, R4, 0x6, 0x181f ;  /* 0x00d81f0004067f89 */ /* 0x0022a400000e0000 */
.L_x_394:
[----:B------:R-:W-:Y:S05]  /*80f0*/  BRA.DIV ~URZ, `(.L_x_277) ;  /* 0x0000fb727f007947 */ /* 0x000fea000b800000 */
[----:B---3--:R3:W1:Y:S02]  /*8100*/  SHFL.IDX PT, R2, R5, 0x6, 0x181f ;  /* 0x00d81f0005027f89 */ /* 0x00866400000e0000 */
.L_x_395:
        /* <DEDUP_REMOVED lines=10> */
.L_x_279:
[----:B------:R-:W-:Y:S05]  /*81b0*/  BSYNC B0 ;  /* 0x0000000000007941 */ /* 0x000fea0003800000 */
.L_x_278:
[----:B------:R-:W-:Y:S05]  /*81c0*/  BRA.DIV ~URZ, `(.L_x_280) ;  /* 0x0000fb127f007947 */ /* 0x000fea000b800000 */
[----:B-12---:R-:W1:Y:S04]  /*81d0*/  SHFL.IDX PT, R4, R4, 0x7, 0x181f ;  /* 0x00f81f0004047f89 */ /* 0x006e6800000e0000 */
[----:B------:R2:W3:Y:S02]  /*81e0*/  SHFL.IDX PT, R2, R5, 0x7, 0x181f ;  /* 0x00f81f0005027f89 */ /* 0x0004e400000e0000 */
.L_x_396:
[----:B------:R-:W-:-:S04]  /*81f0*/  IADD3 R0, R0, 0x70, RZ ;  /* 0x0000007000007810 */ /* 0x000fc80007ffe0ff */
[----:B------:R-:W-:-:S13]  /*8200*/  ISETP.GE.AND P0, PT, R0, R13, PT ;  /* 0x0000000d0000720c */ /* 0x000fda0003f06270 */
[----:B---3--:R-:W-:-:S04]  /*8210*/  @!P0 LEA R2, P2, R134, R2, 0x1 ;  /* 0x0000000286028211 */ /* 0x008fc800078408ff */
[----:B-1----:R-:W-:-:S05]  /*8220*/  @!P0 LEA.HI.X R3, R134, R4, R135, 0x1, P2 ;  /* 0x0000000486038211 */ /* 0x002fca00010f0c87 */
[----:B------:R-:W-:Y:S01]  /*8230*/  @!PT LDS RZ, [RZ] ;  /* 0x00000000fffff984 */ /* 0x000fe20000000800 */
[----:B------:R-:W-:Y:S01]  /*8240*/  @!PT LDS RZ, [RZ] ;  /* 0x00000000fffff984 */ /* 0x000fe20000000800 */
[----:B------:R-:W-:Y:S01]  /*8250*/  @!PT LDS RZ, [RZ] ;  /* 0x00000000fffff984 */ /* 0x000fe20000000800 */
[----:B------:R1:W-:Y:S04]  /*8260*/  @!P0 LDGSTS.E.BYPASS.LTC128B.128 [R216+0x8900], [R2.64], !P3 ;  /* 0x0890000002d88fae */ /* 0x0003e8000d901d48 */
[----:B------:R-:W0:Y:S01]  /*8270*/  LDGDEPBAR ;  /* 0x00000000000079af */ /* 0x000e220000000000 */
[----:B------:R-:W-:Y:S02]  /*8280*/  WARPSYNC 0xffffffff ;  /* 0xffffffff00007948 */ /* 0x000fe40003800000 */
[----:B--2-4-:R-:W2:Y:S04]  /*8290*/  LDL R5, [R1+0x38] ;  /* 0x0000380001057983 */ /* 0x014ea80000100800 */
[----:B------:R-:W3:Y:S01]  /*82a0*/  LDL.64 R6, [R1+0x20] ;  /* 0x0000200001067983 */ /* 0x000ee20000100a00 */
[----:B------:R-:W-:Y:S01]  /*82b0*/  IMAD.MOV.U32 R152, RZ, RZ, -0x50 ;  /* 0xffffffb0ff987424 */ /* 0x000fe200078e00ff */
[----:B------:R-:W-:Y:S01]  /*82c0*/  SHF.R.S32.HI R45, RZ, 0x1f, R110 ;  /* 0x0000001fff2d7819 */ /* 0x000fe2000001146e */
[----:B-1----:R-:W-:Y:S01]  /*82d0*/  IMAD.WIDE.U32 R2, R110, c[0x0][0x1e0], RZ ;  /* 0x000078006e027a25 */ /* 0x002fe200078e00ff */
[----:B------:R-:W-:Y:S03]  /*82e0*/  BSSY B0, `(.L_x_281) ;  /* 0x0000032000007945 */ /* 0x000fe60003800000 */
[----:B------:R-:W-:-:S02]  /*82f0*/  IMAD R152, R242, R152, 0x50 ;  /* 0x00000050f2987424 */ /* 0x000fc400078e0298 */
[----:B------:R-:W-:Y:S02]  /*8300*/  IMAD R0, R45, c[0x0][0x1e0], RZ ;  /* 0x000078002d007a24 */ /* 0x000fe400078e02ff */
[----:B------:R-:W-:Y:S01]  /*8310*/  IMAD.MOV.U32 R154, RZ, RZ, c[0x0][0x1e0] ;  /* 0x00007800ff9a7624 */ /* 0x000fe200078e00ff */
[----:B------:R-:W-:Y:S01]  /*8320*/  IADD3 R44, R152, R172, -R139 ;  /* 0x000000ac982c7210 */ /* 0x000fe20007ffe88b */
[----:B------:R-:W-:Y:S02]  /*8330*/  IMAD R0, R110, c[0x0][0x1e4], R0 ;  /* 0x000079006e007a24 */ /* 0x000fe400078e0200 */
[----:B------:R-:W-:Y:S01]  /*8340*/  IMAD.MOV.U32 R155, RZ, RZ, c[0x0][0x1e4] ;  /* 0x00007900ff9b7624 */ /* 0x000fe200078e00ff */
[C---:B------:R-:W-:Y:S01]  /*8350*/  ISETP.GE.AND P3, PT, R44.reuse, 0x11, PT ;  /* 0x000000112c00780c */ /* 0x040fe20003f66270 */
[----:B------:R-:W-:Y:S01]  /*8360*/  IMAD.IADD R0, R3, 0x1, R0 ;  /* 0x0000000103007824 */ /* 0x000fe200078e0200 */
[----:B------:R-:W-:Y:S01]  /*8370*/  BAR.SYNC.DEFER_BLOCKING 0x0 ;  /* 0x0000000000007b1d */ /* 0x000fe20000010000 */
[C---:B------:R-:W-:Y:S01]  /*8380*/  ISETP.GE.AND P2, PT, R44.reuse, 0x21, PT ;  /* 0x000000212c00780c */ /* 0x040fe20003f46270 */
[----:B------:R-:W-:Y:S01]  /*8390*/  IMAD.SHL.U32 R9, R155, 0x20, RZ ;  /* 0x000000209b097824 */ /* 0x000fe200078e00ff */
[----:B------:R-:W-:-:S02]  /*83a0*/  ISETP.GE.AND P0, PT, R44, 0x31, PT ;  /* 0x000000312c00780c */ /* 0x000fc40003f06270 */
[----:B------:R-:W-:Y:S01]  /*83b0*/  ISETP.GE.AND P6, PT, R44, 0x1, PT ;  /* 0x000000012c00780c */ /* 0x000fe20003fc6270 */
[----:B--2---:R-:W-:Y:S02]  /*83c0*/  IMAD.MOV.U32 R147, RZ, RZ, R5 ;  /* 0x000000ffff937224 */ /* 0x004fe400078e0005 */
[----:B---3--:R-:W-:Y:S02]  /*83d0*/  IMAD.MOV.U32 R146, RZ, RZ, R6 ;  /* 0x000000ffff927224 */ /* 0x008fe400078e0006 */
[----:B------:R-:W-:-:S04]  /*83e0*/  IMAD.WIDE.U32 R6, R154, 0x20, RZ ;  /* 0x000000209a067825 */ /* 0x000fc800078e00ff */
[----:B------:R-:W-:-:S04]  /*83f0*/  IMAD.WIDE.U32 R4, R2, 0x50, R146 ;  /* 0x0000005002047825 */ /* 0x000fc800078e0092 */
[----:B------:R-:W-:Y:S01]  /*8400*/  IMAD R2, R0, 0x50, RZ ;  /* 0x0000005000027824 */ /* 0x000fe200078e02ff */
[----:B------:R-:W-:-:S03]  /*8410*/  @P3 LEA R0, P4, R154, R4, 0x4 ;  /* 0x000000049a003211 */ /* 0x000fc600078820ff */
[----:B------:R-:W-:Y:S01]  /*8420*/  IMAD.IADD R3, R5, 0x1, R2 ;  /* 0x0000000105037824 */ /* 0x000fe200078e0202 */
[----:B------:R-:W-:-:S04]  /*8430*/  @P3 LEA R14, P5, R0, c[0x0][0x1c8], 0x1 ;  /* 0x00007200000e3a11 */ /* 0x000fc800078a08ff */
[----:B------:R-:W-:Y:S02]  /*8440*/  @P3 LEA.HI.X R2, R154, R3, R155, 0x4, P4 ;  /* 0x000000039a023211 */ /* 0x000fe400020f249b */
[----:B------:R-:W-:Y:S02]  /*8450*/  @P2 IADD3 R8, P4, R4, R6, RZ ;  /* 0x0000000604082210 */ /* 0x000fe40007f9e0ff */
[----:B------:R-:W-:Y:S01]  /*8460*/  @P3 LEA.HI.X R15, R0, c[0x0][0x1cc], R2, 0x1, P5 ;  /* 0x00007300000f3a11 */ /* 0x000fe200028f0c02 */
[----:B------:R-:W-:Y:S01]  /*8470*/  @P0 IMAD.MOV.U32 R2, RZ, RZ, R4 ;  /* 0x000000ffff020224 */ /* 0x000fe200078e0004 */
[----:B------:R-:W-:Y:S01]  /*8480*/  @P2 IADD3.X R0, R3, R7, R9, P4, !PT ;  /* 0x0000000703002210 */ /* 0x000fe200027fe409 */
[----:B------:R-:W-:Y:S01]  /*8490*/  @P0 IMAD R9, R155, 0x30, RZ ;  /* 0x000000309b090824 */ /* 0x000fe200078e02ff */
[----:B------:R-:W-:Y:S01]  /*84a0*/  @P2 LEA R10, P4, R8, c[0x0][0x1c8], 0x1 ;  /* 0x00007200080a2a11 */ /* 0x000fe200078808ff */
[----:B------:R-:W-:Y:S01]  /*84b0*/  @P0 IMAD.WIDE.U32 R6, R154, 0x30, R2 ;  /* 0x000000309a060825 */ /* 0x000fe200078e0002 */
[----:B------:R-:W-:-:S02]  /*84c0*/  @P6 LEA R16, P5, R4, c[0x0][0x1c8], 0x1 ;  /* 0x0000720004106a11 */ /* 0x000fc400078a08ff */
[----:B------:R-:W-:Y:S01]  /*84d0*/  @P2 LEA.HI.X R11, R8, c[0x0][0x1cc], R0, 0x1, P4 ;  /* 0x00007300080b2a11 */ /* 0x000fe200020f0c00 */
[----:B------:R-:W-:Y:S01]  /*84e0*/  @P0 IMAD.IADD R0, R7, 0x1, R9 ;  /* 0x0000000107000824 */ /* 0x000fe200078e0209 */
[----:B------:R-:W-:Y:S02]  /*84f0*/  @P0 LEA R8, P4, R6, c[0x0][0x1c8], 0x1 ;  /* 0x0000720006080a11 */ /* 0x000fe400078808ff */
[----:B------:R-:W-:Y:S02]  /*8500*/  @P6 LEA.HI.X R17, R4, c[0x0][0x1cc], R3, 0x1, P5 ;  /* 0x0000730004116a11 */ /* 0x000fe400028f0c03 */
[----:B------:R-:W-:-:S03]  /*8510*/  @P0 LEA.HI.X R9, R6, c[0x0][0x1cc], R0, 0x1, P4 ;  /* 0x0000730006090a11 */ /* 0x000fc600020f0c00 */
[----:B------:R-:W-:Y:S01]  /*8520*/  @!PT LDS RZ, [RZ] ;  /* 0x00000000fffff984 */ /* 0x000fe20000000800 */
[----:B------:R-:W-:Y:S01]  /*8530*/  @!PT LDS RZ, [RZ] ;  /* 0x00000000fffff984 */ /* 0x000fe20000000800 */
[----:B------:R-:W-:Y:S01]  /*8540*/  @!PT LDS RZ, [RZ] ;  /* 0x00000000fffff984 */ /* 0x000fe20000000800 */
[----:B------:R1:W-:Y:S04]  /*8550*/  @P6 LDGSTS.E.BYPASS.LTC128B.128 [R216+0x2900], [R16.64], !P1 ;  /* 0x0290000010d86fae */ /* 0x0003e8000c901d48 */
[----:B------:R1:W-:Y:S04]  /*8560*/  @P3 LDGSTS.E.BYPASS.LTC128B.128 [R216+0x3100], [R14.64], !P1 ;  /* 0x031000000ed83fae */ /* 0x0003e8000c901d48 */
[----:B------:R1:W-:Y:S04]  /*8570*/  @P2 LDGSTS.E.BYPASS.LTC128B.128 [R216+0x3900], [R10.64], !P1 ;  /* 0x039000000ad82fae */ /* 0x0003e8000c901d48 */
[----:B------:R1:W-:Y:S01]  /*8580*/  @P0 LDGSTS.E.BYPASS.LTC128B.128 [R216+0x4100], [R8.64], !P1 ;  /* 0x0410000008d80fae */ /* 0x0003e2000c901d48 */
[----:B------:R-:W-:-:S13]  /*8590*/  ISETP.GE.AND P0, PT, R44, 0x41, PT ;  /* 0x000000412c00780c */ /* 0x000fda0003f06270 */
[----:B------:R-:W-:Y:S05]  /*85a0*/  @!P0 BRA `(.L_x_282) ;  /* 0x0000005000008947 */ /* 0x000fea0003800000 */
[----:B------:R-:W-:-:S04]  /*85b0*/  LEA R0, P0, R154, R4, 0x6 ;  /* 0x000000049a007211 */ /* 0x000fc800078030ff */
[----:B------:R-:W-:Y:S02]  /*85c0*/  LEA.HI.X R3, R154, R3, R155, 0x6, P0 ;  /* 0x000000039a037211 */ /* 0x000fe400000f349b */
[----:B------:R-:W-:-:S04]  /*85d0*/  LEA R2, P0, R0, c[0x0][0x1c8], 0x1 ;  /* 0x0000720000027a11 */ /* 0x000fc800078008ff */
[----:B------:R-:W-:-:S05]  /*85e0*/  LEA.HI.X R3, R0, c[0x0][0x1cc], R3, 0x1, P0 ;  /* 0x0000730000037a11 */ /* 0x000fca00000f0c03 */
[----:B------:R2:W-:Y:S04]  /*85f0*/  LDGSTS.E.BYPASS.LTC128B.128 [R216+0x4900], [R2.64], !P1 ;  /* 0x0490000002d87fae */ /* 0x0005e8000c901d48 */
.L_x_282:
[----:B------:R-:W-:Y:S05]  /*8600*/  BSYNC B0 ;  /* 0x0000000000007941 */ /* 0x000fea0003800000 */
.L_x_281:
[----:B------:R-:W-:Y:S01]  /*8610*/  ISETP.LT.AND P0, PT, RZ, c[0x0][0x27c], PT ;  /* 0x00009f00ff007a0c */ /* 0x000fe20003f01270 */
[----:B------:R-:W0:-:S12]  /*8620*/  LDGDEPBAR ;  /* 0x00000000000079af */ /* 0x000e180000000000 */
[----:B------:R-:W-:Y:S05]  /*8630*/  @P0 BRA `(.L_x_283) ;  /* 0x0000002000000947 */ /* 0x000fea0003800000 */
[----:B------:R-:W-:-:S04]  /*8640*/  DEPBAR.LE SB0, 0x1 ;  /* 0x000080400000791a */ /* 0x000fc80000000000 */
[----:B------:R-:W-:Y:S05]  /*8650*/  BRA `(.L_x_284) ;  /* 0x0000344000007947 */ /* 0x000fea0003800000 */
.L_x_283:
[----:B------:R-:W3:Y:S01]  /*8660*/  LDL R31, [R1+0x34] ;  /* 0x00003400011f7983 */ /* 0x000ee20000100800 */
[----:B-----5:R-:W-:Y:S01]  /*8670*/  SHF.R.S32.HI R0, RZ, 0x1f, R136 ;  /* 0x0000001fff007819 */ /* 0x020fe20000011488 */
[----:B------:R-:W-:Y:S01]  /*8680*/  ULDC.U8 UR4, c[0x0][0x298] ;  /* 0x0000a60000047ab9 */ /* 0x000fe20000000000 */
[----:B--2---:R-:W-:Y:S01]  /*8690*/  IMAD.WIDE.U32 R2, R136, c[0x0][0x280], RZ ;  /* 0x0000a00088027a25 */ /* 0x004fe200078e00ff */
[----:B-1----:R-:W1:Y:S01]  /*86a0*/  S2R R9, SR_TID.X ;  /* 0x0000000000097919 */ /* 0x002e620000002100 */
[----:B------:R-:W-:Y:S01]  /*86b0*/  ISETP.NE.AND P3, PT, RZ, UR4, PT ;  /* 0x00000004ff007c0c */ /* 0x000fe2000bf65270 */
[----:B------:R-:W-:Y:S01]  /*86c0*/  BSSY B2, `(.L_x_284) ;  /* 0x000033d000027945 */ /* 0x000fe20003800000 */
[C---:B------:R-:W-:Y:S02]  /*86d0*/  IMAD R6, R0.reuse, c[0x0][0x280], RZ ;  /* 0x0000a00000067a24 */ /* 0x040fe400078e02ff */
[----:B------:R-:W-:Y:S02]  /*86e0*/  IMAD R0, R0, c[0x0][0x290], RZ ;  /* 0x0000a40000007a24 */ /* 0x000fe400078e02ff */
[----:B------:R-:W-:Y:S01]  /*86f0*/  IMAD R8, R136, c[0x0][0x284], R6 ;  /* 0x0000a10088087a24 */ /* 0x000fe200078e0206 */
[----:B------:R-:W-:Y:S01]  /*8700*/  LEA R6, P2, R2, c[0x0][0x270], 0x1 ;  /* 0x00009c0002067a11 */ /* 0x000fe200078408ff */
[----:B------:R-:W-:-:S04]  /*8710*/  IMAD.WIDE.U32 R4, R136, c[0x0][0x290], RZ ;  /* 0x0000a40088047a25 */ /* 0x000fc800078e00ff */
[----:B------:R-:W-:Y:S01]  /*8720*/  IMAD R0, R136, c[0x0][0x294], R0 ;  /* 0x0000a50088007a24 */ /* 0x000fe200078e0200 */
[----:B------:R-:W-:Y:S01]  /*8730*/  LEA R7, P0, R4, c[0x0][0x288], 0x1 ;  /* 0x0000a20004077a11 */ /* 0x000fe200078008ff */
[----:B------:R-:W-:Y:S02]  /*8740*/  IMAD.IADD R3, R8, 0x1, R3 ;  /* 0x0000000108037824 */ /* 0x000fe400078e0203 */
[----:B------:R-:W-:-:S03]  /*8750*/  IMAD.IADD R5, R0, 0x1, R5 ;  /* 0x0000000100057824 */ /* 0x000fc600078e0205 */
[----:B------:R-:W-:Y:S02]  /*8760*/  LEA.HI.X R0, R2, c[0x0][0x274], R3, 0x1, P2 ;  /* 0x00009d0002007a11 */ /* 0x000fe400010f0c03 */
[----:B------:R-:W-:Y:S02]  /*8770*/  LEA.HI.X R2, R4, c[0x0][0x28c], R5, 0x1, P0 ;  /* 0x0000a30004027a11 */ /* 0x000fe400000f0c05 */
[----:B-1----:R-:W-:-:S04]  /*8780*/  SHF.R.S32.HI R30, RZ, 0x1f, R9 ;  /* 0x0000001fff1e7819 */ /* 0x002fc80000011409 */
[----:B------:R-:W-:-:S04]  /*8790*/  LEA.HI R30, R30, R9, RZ, 0x2 ;  /* 0x000000091e1e7211 */ /* 0x000fc800078f10ff */
[----:B------:R-:W-:-:S04]  /*87a0*/  SHF.R.S32.HI R30, RZ, 0x2, R30 ;  /* 0x00000002ff1e7819 */ /* 0x000fc8000001141e */
[----:B------:R-:W-:Y:S01]  /*87b0*/  IADD3 R46, R30, 0x60, RZ ;  /* 0x000000601e2e7810 */ /* 0x000fe20007ffe0ff */
[----:B---3--:R-:W-:Y:S01]  /*87c0*/  IMAD R3, R31, 0x80, R30 ;  /* 0x000000801f037824 */ /* 0x008fe200078e021e */
[----:B------:R-:W-:Y:S05]  /*87d0*/  @!P3 BRA `(.L_x_285) ;  /* 0x000019000000b947 */ /* 0x000fea0003800000 */
[----:B------:R-:W-:Y:S01]  /*87e0*/  ISETP.GE.AND P0, PT, R3, R13, PT ;  /* 0x0000000d0300720c */ /* 0x000fe20003f06270 */
[----:B------:R-:W1:Y:S01]  /*87f0*/  SHFL.IDX PT, R11, R0, RZ, 0x1c1f ;  /* 0x001c1fff000b7589 */ /* 0x000e6200000e0000 */
[----:B------:R-:W-:Y:S01]  /*8800*/  BSSY B0, `(.L_x_286) ;  /* 0x000001a000007945 */ /* 0x000fe20003800000 */
[----:B------:R-:W-:Y:S01]  /*8810*/  CS2R R4, SRZ ;  /* 0x0000000000047805 */ /* 0x000fe2000001ff00 */
[----:B------:R-:W-:Y:S01]  /*8820*/  CS2R R8, SRZ ;  /* 0x0000000000087805 */ /* 0x000fe2000001ff00 */
[----:B------:R-:W2:Y:S04]  /*8830*/  SHFL.IDX PT, R10, R6, RZ, 0x1c1f ;  /* 0x001c1fff060a7589 */ /* 0x000ea800000e0000 */
[----:B------:R3:W4:Y:S04]  /*8840*/  SHFL.IDX PT, R15, R2, RZ, 0x1c1f ;  /* 0x001c1fff020f7589 */ /* 0x00072800000e0000 */
[----:B------:R5:W1:Y:S01]  /*8850*/  SHFL.IDX PT, R14, R7, RZ, 0x1c1f ;  /* 0x001c1fff070e7589 */ /* 0x000a6200000e0000 */
[----:B---3--:R-:W-:Y:S01]  /*8860*/  CS2R R2, SRZ ;  /* 0x0000000000027805 */ /* 0x008fe2000001ff00 */
[----:B-----5:R-:W-:Y:S01]  /*8870*/  CS2R R6, SRZ ;  /* 0x0000000000067805 */ /* 0x020fe2000001ff00 */
[----:B------:R-:W-:Y:S05]  /*8880*/  @P0 BRA `(.L_x_287) ;  /* 0x0000011000000947 */ /* 0x000fea0003800000 */
[----:B-12-4-:R-:W-:Y:S01]  /*8890*/  ISETP.GE.AND P2, PT, R24, c[0x0][0x27c], PT ;  /* 0x00009f0018007a0c */ /* 0x016fe20003f46270 */
[C---:B------:R-:W-:Y:S01]  /*88a0*/  IMAD.SHL.U32 R0, R26.reuse, 0x2, RZ ;  /* 0x000000021a007824 */ /* 0x040fe200078e00ff */
[----:B------:R-:W-:-:S02]  /*88b0*/  ISETP.GE.AND P0, PT, R26, c[0x0][0x27c], PT ;  /* 0x00009f001a007a0c */ /* 0x000fc40003f06270 */
[----:B------:R-:W-:-:S04]  /*88c0*/  SHF.R.S32.HI R2, RZ, 0x1f, R26 ;  /* 0x0000001fff027819 */ /* 0x000fc8000001141a */
[----:B------:R-:W-:-:S05]  /*88d0*/  SHF.L.U64.HI R2, R26, 0x1, R2 ;  /* 0x000000011a027819 */ /* 0x000fca0000010202 */
[----:B------:R-:W-:Y:S02]  /*88e0*/  @!P2 IMAD.WIDE R4, R24, 0x2, R10 ;  /* 0x000000021804a825 */ /* 0x000fe400078e020a */
[-C--:B------:R-:W-:Y:S02]  /*88f0*/  @!P0 IADD3 R16, P4, R10, R0.reuse, RZ ;  /* 0x000000000a108210 */ /* 0x080fe40007f9e0ff */
[----:B------:R-:W-:Y:S01]  /*8900*/  @!P0 IADD3 R10, P3, R14, R0, RZ ;  /* 0x000000000e0a8210 */ /* 0x000fe20007f7e0ff */
[----:B------:R1:W5:Y:S01]  /*8910*/  @!P2 LD.E.64 R8, [R4.64] ;  /* 0x000000080408a980 */ /* 0x000362000c101b00 */
[----:B------:R-:W-:-:S04]  /*8920*/  @!P2 IMAD.WIDE R18, R24, 0x2, R14 ;  /* 0x000000021812a825 */ /* 0x000fc800078e020e */
[--C-:B------:R-:W-:Y:S01]  /*8930*/  @!P0 IMAD.X R17, R11, 0x1, R2.reuse, P4 ;  /* 0x000000010b118824 */ /* 0x100fe200020e0602 */
[----:B------:R2:W5:Y:S01]  /*8940*/  @!P2 LD.E.64 R6, [R18.64] ;  /* 0x000000081206a980 */ /* 0x000562000c101b00 */
[----:B------:R-:W-:Y:S02]  /*8950*/  @!P0 IMAD.X R11, R15, 0x1, R2, P3 ;  /* 0x000000010f0b8824 */ /* 0x000fe400018e0602 */
[----:B------:R-:W-:-:S06]  /*8960*/  CS2R R2, SRZ ;  /* 0x0000000000027805 */ /* 0x000fcc000001ff00 */
[----:B------:R2:W5:Y:S01]  /*8970*/  @!P0 LD.E.64 R2, [R10.64] ;  /* 0x000000080a028980 */ /* 0x000562000c101b00 */
[----:B-1----:R-:W-:-:S06]  /*8980*/  CS2R R4, SRZ ;  /* 0x0000000000047805 */ /* 0x002fcc000001ff00 */
[----:B------:R2:W5:Y:S02]  /*8990*/  @!P0 LD.E.64 R4, [R16.64] ;  /* 0x0000000810048980 */ /* 0x000564000c101b00 */
.L_x_287:
[----:B-12-4-:R-:W-:Y:S05]  /*89a0*/  BSYNC B0 ;  /* 0x0000000000007941 */ /* 0x016fea0003800000 */
.L_x_286:
[----:B------:R-:W-:Y:S01]  /*89b0*/  IMAD R0, R31, -0x80, R13 ;  /* 0xffffff801f007824 */ /* 0x000fe200078e020d */
[--C-:B-----5:R-:W-:Y:S01]  /*89c0*/  SHF.R.U64 R17, R8, 0x10, R9.reuse ;  /* 0x0000001008117819 */ /* 0x120fe20000001209 */
[----:B------:R-:W-:Y:S01]  /*89d0*/  IMAD.MOV.U32 R19, RZ, RZ, R8 ;  /* 0x000000ffff137224 */ /* 0x000fe200078e0008 */
[--C-:B------:R-:W-:Y:S01]  /*89e0*/  SHF.R.U32.HI R12, RZ, 0x10, R9.reuse ;  /* 0x00000010ff0c7819 */ /* 0x100fe20000011609 */
[----:B------:R-:W-:Y:S01]  /*89f0*/  IMAD.MOV.U32 R18, RZ, RZ, R9 ;  /* 0x000000ffff127224 */ /* 0x000fe200078e0009 */
[----:B------:R-:W-:Y:S01]  /*8a00*/  IMNMX R28, R0, 0x80, PT ;  /* 0x00000080001c7817 */ /* 0x000fe20003800200 */
[----:B------:R-:W-:Y:S01]  /*8a10*/  IMAD.MOV.U32 R16, RZ, RZ, R4 ;  /* 0x000000ffff107224 */ /* 0x000fe200078e0004 */
[--C-:B------:R-:W-:Y:S01]  /*8a20*/  SHF.R.U64 R14, R4, 0x10, R5.reuse ;  /* 0x00000010040e7819 */ /* 0x100fe20000001205 */
[----:B------:R-:W-:Y:S01]  /*8a30*/  IMAD.MOV.U32 R10, RZ, RZ, R6 ;  /* 0x000000ffff0a7224 */ /* 0x000fe200078e0006 */
[----:B------:R-:W-:Y:S01]  /*8a40*/  ISETP.GE.AND P0, PT, R30, R28, PT ;  /* 0x0000001c1e00720c */ /* 0x000fe20003f06270 */
[----:B------:R-:W-:Y:S01]  /*8a50*/  IMAD.MOV.U32 R15, RZ, RZ, R5 ;  /* 0x000000ffff0f7224 */ /* 0x000fe200078e0005 */
[--C-:B------:R-:W-:Y:S01]  /*8a60*/  SHF.R.U64 R8, R6, 0x10, R7.reuse ;  /* 0x0000001006087819 */ /* 0x100fe20000001207 */
[----:B------:R-:W-:Y:S01]  /*8a70*/  IMAD.MOV.U32 R9, RZ, RZ, R7 ;  /* 0x000000ffff097224 */ /* 0x000fe200078e0007 */
[----:B------:R-:W-:Y:S01]  /*8a80*/  SHF.R.U32.HI R11, RZ, 0x10, R5 ;  /* 0x00000010ff0b7819 */ /* 0x000fe20000011605 */
[----:B------:R-:W-:Y:S01]  /*8a90*/  IMAD.MOV.U32 R6, RZ, RZ, R2 ;  /* 0x000000ffff067224 */ /* 0x000fe200078e0002 */
[----:B------:R-:W-:-:S04]  /*8aa0*/  DEPBAR.LE SB0, 0x1 ;  /* 0x000080400000791a */ /* 0x000fc80000000000 */
[----:B------:R-:W-:Y:S01]  /*8ab0*/  IMAD.MOV.U32 R4, RZ, RZ, R3 ;  /* 0x000000ffff047224 */ /* 0x000fe200078e0003 */
[----:B------:R-:W-:Y:S01]  /*8ac0*/  SHF.R.U32.HI R5, RZ, 0x10, R7 ;  /* 0x00000010ff057819 */ /* 0x000fe20000011607 */
[----:B------:R-:W-:Y:S01]  /*8ad0*/  BSSY B1, `(.L_x_288) ;  /* 0x000005f000017945 */ /* 0x000fe20003800000 */
[--C-:B------:R-:W-:Y:S02]  /*8ae0*/  SHF.R.U64 R2, R2, 0x10, R3.reuse ;  /* 0x0000001002027819 */ /* 0x100fe40000001203 */
[----:B------:R-:W-:Y:S02]  /*8af0*/  SHF.R.U32.HI R0, RZ, 0x10, R3 ;  /* 0x00000010ff007819 */ /* 0x000fe40000011603 */
[----:B------:R-:W-:Y:S02]  /*8b00*/  PRMT R19, R19, 0x5410, R17 ;  /* 0x0000541013137816 */ /* 0x000fe40000000011 */
[----:B------:R-:W-:Y:S02]  /*8b10*/  PRMT R20, R18, 0x5410, R12 ;  /* 0x0000541012147816 */ /* 0x000fe4000000000c */
[----:B------:R-:W-:-:S02]  /*8b20*/  PRMT R22, R16, 0x5410, R14 ;  /* 0x0000541010167816 */ /* 0x000fc4000000000e */
[----:B------:R-:W-:Y:S02]  /*8b30*/  PRMT R27, R15, 0x5410, R11 ;  /* 0x000054100f1b7816 */ /* 0x000fe4000000000b */
[----:B------:R-:W-:Y:S02]  /*8b40*/  PRMT R17, R10, 0x5410, R8 ;  /* 0x000054100a117816 */ /* 0x000fe40000000008 */
[----:B------:R-:W-:Y:S02]  /*8b50*/  PRMT R18, R9, 0x5410, R5 ;  /* 0x0000541009127816 */ /* 0x000fe40000000005 */
[----:B------:R-:W-:Y:S02]  /*8b60*/  PRMT R21, R6, 0x5410, R2 ;  /* 0x0000541006157816 */ /* 0x000fe40000000002 */
[----:B------:R-:W-:Y:S01]  /*8b70*/  PRMT R23, R4, 0x5410, R0 ;  /* 0x0000541004177816 */ /* 0x000fe20000000000 */
[----:B------:R-:W-:Y:S06]  /*8b80*/  BAR.SYNC.DEFER_BLOCKING 0x0 ;  /* 0x0000000000007b1d */ /* 0x000fec0000010000 */
[----:B------:R-:W-:Y:S05]  /*8b90*/  @P0 BRA `(.L_x_289) ;  /* 0x0000052000000947 */ /* 0x000fea0003800000 */
[----:B------:R-:W-:Y:S01]  /*8ba0*/  ISETP.GE.AND P0, PT, R24, c[0x0][0x27c], PT ;  /* 0x00009f0018007a0c */ /* 0x000fe20003f06270 */
[----:B------:R-:W-:-:S12]  /*8bb0*/  BSSY B0, `(.L_x_290) ;  /* 0x0000028000007945 */ /* 0x000fd80003800000 */
[----:B------:R-:W-:Y:S05]  /*8bc0*/  @P0 BRA `(.L_x_291) ;  /* 0x0000026000000947 */ /* 0x000fea0003800000 */
[----:B------:R-:W1:Y:S01]  /*8bd0*/  LDS.128 R4, [R80+0x5000] ;  /* 0x0050000050047984 */ /* 0x000e620000000c00 */
[----:B------:R-:W-:Y:S01]  /*8be0*/  SHF.L.U32 R3, R19, 0x10, RZ ;  /* 0x0000001013037819 */ /* 0x000fe200000006ff */
[----:B------:R-:W-:Y:S01]  /*8bf0*/  IMAD.U32 R0, R17, 0x10000, RZ ;  /* 0x0001000011007824 */ /* 0x000fe200078e00ff */
[----:B------:R-:W-:Y:S02]  /*8c00*/  LOP3.LUT R2, R19, 0xffff0000, RZ, 0xc0, !PT ;  /* 0xffff000013027812 */ /* 0x000fe400078ec0ff */
[C---:B-1----:R-:W-:Y:S01]  /*8c10*/  SHF.L.U32 R9, R4.reuse, 0x10, RZ ;  /* 0x0000001004097819 */ /* 0x042fe200000006ff */
[----:B------:R-:W-:Y:S01]  /*8c20*/  IMAD.U32 R10, R7, 0x10000, RZ ;  /* 0x00010000070a7824 */ /* 0x000fe200078e00ff */
[----:B------:R-:W-:Y:S02]  /*8c30*/  LOP3.LUT R8, R4, 0xffff0000, RZ, 0xc0, !PT ;  /* 0xffff000004087812 */ /* 0x000fe400078ec0ff */
[C---:B------:R-:W-:Y:S02]  /*8c40*/  SHF.L.U32 R13, R5.reuse, 0x10, RZ ;  /* 0x00000010050d7819 */ /* 0x040fe400000006ff */
[----:B------:R-:W-:Y:S01]  /*8c50*/  LOP3.LUT R4, R5, 0xffff0000, RZ, 0xc0, !PT ;  /* 0xffff000005047812 */ /* 0x000fe200078ec0ff */
[CC--:B------:R-:W-:Y:S01]  /*8c60*/  FMUL.FTZ R15, R8.reuse, R0.reuse ;  /* 0x00000000080f7220 */ /* 0x0c0fe20000410000 */
[----:B------:R-:W-:Y:S01]  /*8c70*/  LOP3.LUT R5, R17, 0xffff0000, RZ, 0xc0, !PT ;  /* 0xffff000011057812 */ /* 0x000fe200078ec0ff */
[-C--:B------:R-:W-:Y:S01]  /*8c80*/  FMUL.FTZ R14, R8, R3.reuse ;  /* 0x00000003080e7220 */ /* 0x080fe20000410000 */
[C---:B------:R-:W-:Y:S01]  /*8c90*/  SHF.L.U32 R12, R6.reuse, 0x10, RZ ;  /* 0x00000010060c7819 */ /* 0x040fe200000006ff */
[----:B------:R-:W-:Y:S01]  /*8ca0*/  FFMA.FTZ R16, R9, R3, -R15 ;  /* 0x0000000309107223 */ /* 0x000fe2000001080f */
[----:B------:R-:W-:Y:S01]  /*8cb0*/  LOP3.LUT R11, R6, 0xffff0000, RZ, 0xc0, !PT ;  /* 0xffff0000060b7812 */ /* 0x000fe200078ec0ff */
[-C--:B------:R-:W-:Y:S01]  /*8cc0*/  FMUL.FTZ R8, R4, R5.reuse ;  /* 0x0000000504087220 */ /* 0x080fe20000410000 */
[----:B------:R-:W-:Y:S01]  /*8cd0*/  LOP3.LUT R6, R7, 0xffff0000, RZ, 0xc0, !PT ;  /* 0xffff000007067812 */ /* 0x000fe200078ec0ff */
[----:B------:R-:W-:Y:S01]  /*8ce0*/  FFMA.FTZ R15, R9, R0, R14 ;  /* 0x00000000090f7223 */ /* 0x000fe2000001000e */
[----:B------:R-:W-:Y:S01]  /*8cf0*/  LOP3.LUT R0, R18, 0xffff0000, RZ, 0xc0, !PT ;  /* 0xffff000012007812 */ /* 0x000fe200078ec0ff */
[-C--:B------:R-:W-:Y:S01]  /*8d00*/  FMUL.FTZ R7, R4, R2.reuse ;  /* 0x0000000204077220 */ /* 0x080fe20000410000 */
[----:B------:R-:W-:Y:S01]  /*8d10*/  SHF.L.U32 R4, R20, 0x10, RZ ;  /* 0x0000001014047819 */ /* 0x000fe200000006ff */
[C---:B------:R-:W-:Y:S01]  /*8d20*/  FFMA.FTZ R14, R13.reuse, R2, -R8 ;  /* 0x000000020d0e7223 */ /* 0x040fe20000010808 */
[----:B------:R-:W-:Y:S01]  /*8d30*/  SHF.L.U32 R2, R18, 0x10, RZ ;  /* 0x0000001012027819 */ /* 0x000fe200000006ff */
[----:B------:R-:W-:Y:S01]  /*8d40*/  FFMA.FTZ R9, R13, R5, R7 ;  /* 0x000000050d097223 */ /* 0x000fe20000010007 */
[----:B------:R-:W-:Y:S01]  /*8d50*/  LOP3.LUT R3, R20, 0xffff0000, RZ, 0xc0, !PT ;  /* 0xffff000014037812 */ /* 0x000fe200078ec0ff */
[----:B------:R-:W-:-:S02]  /*8d60*/  FMUL.FTZ R7, R6, R0 ;  /* 0x0000000006077220 */ /* 0x000fc40000410000 */
[C---:B------:R-:W-:Y:S02]  /*8d70*/  FMUL.FTZ R8, R11.reuse, R2 ;  /* 0x000000020b087220 */ /* 0x040fe40000410000 */
[-C--:B------:R-:W-:Y:S02]  /*8d80*/  FMUL.FTZ R5, R11, R4.reuse ;  /* 0x000000040b057220 */ /* 0x080fe40000410000 */
[-C--:B------:R-:W-:Y:S02]  /*8d90*/  FMUL.FTZ R6, R6, R3.reuse ;  /* 0x0000000306067220 */ /* 0x080fe40000410000 */
[C---:B------:R-:W-:Y:S01]  /*8da0*/  FFMA.FTZ R8, R12.reuse, R4, -R8 ;  /* 0x000000040c087223 */ /* 0x040fe20000010808 */
[----:B------:R-:W-:Y:S01]  /*8db0*/  F2FP.BF16.PACK_AB R4, R15, R16 ;  /* 0x000000100f04723e */ /* 0x000fe200000010ff */
[----:B------:R-:W-:Y:S01]  /*8dc0*/  FFMA.FTZ R2, R12, R2, R5 ;  /* 0x000000020c027223 */ /* 0x000fe20000010005 */
[----:B------:R-:W-:Y:S01]  /*8dd0*/  F2FP.BF16.PACK_AB R5, R9, R14 ;  /* 0x0000000e0905723e */ /* 0x000fe200000010ff */
[----:B------:R-:W-:-:S02]  /*8de0*/  FFMA.FTZ R3, R10, R3, -R7 ;  /* 0x000000030a037223 */ /* 0x000fc40000010807 */
[----:B------:R-:W-:Y:S01]  /*8df0*/  FFMA.FTZ R0, R10, R0, R6 ;  /* 0x000000000a007223 */ /* 0x000fe20000010006 */
[----:B------:R-:W-:-:S04]  /*8e00*/  F2FP.BF16.PACK_AB R6, R2, R8 ;  /* 0x000000080206723e */ /* 0x000fc800000010ff */
[----:B------:R-:W-:-:S05]  /*8e10*/  F2FP.BF16.PACK_AB R7, R0, R3 ;  /* 0x000000030007723e */ /* 0x000fca00000010ff */
[----:B------:R1:W-:Y:S02]  /*8e20*/  STS.128 [R80+0x5000], R4 ;  /* 0x0050000450007388 */ /* 0x0003e40000000c00 */
.L_x_291:
[----:B------:R-:W-:Y:S05]  /*8e30*/  BSYNC B0 ;  /* 0x0000000000007941 */ /* 0x000fea0003800000 */
.L_x_290:
[----:B------:R-:W-:-:S13]  /*8e40*/  ISETP.GE.AND P0, PT, R26, c[0x0][0x27c], PT ;  /* 0x00009f001a007a0c */ /* 0x000fda0003f06270 */
[----:B------:R-:W-:Y:S05]  /*8e50*/  @P0 BRA `(.L_x_289) ;  /* 0x0000026000000947 */ /* 0x000fea0003800000 */
[----:B-1----:R-:W1:Y:S01]  /*8e60*/  LDS.128 R4, [R81+0x5000] ;  /* 0x0050000051047984 */ /* 0x002e620000000c00 */
[C---:B------:R-:W-:Y:S01]  /*8e70*/  SHF.L.U32 R3, R22.reuse, 0x10, RZ ;  /* 0x0000001016037819 */ /* 0x040fe200000006ff */
        /* <DEDUP_REMOVED lines=13> */
[CC--:B------:R-:W-:Y:S01]  /*8f50*/  FMUL.FTZ R8, R4.reuse, R5.reuse ;  /* 0x0000000504087220 */ /* 0x0c0fe20000410000 */
[----:B------:R-:W-:Y:S01]  /*8f60*/  LOP3.LUT R6, R7, 0xffff0000, RZ, 0xc0, !PT ;  /* 0xffff000007067812 */ /* 0x000fe200078ec0ff */
[----:B------:R-:W-:Y:S01]  /*8f70*/  FFMA.FTZ R15, R9, R0, R14 ;  /* 0x00000000090f7223 */ /* 0x000fe2000001000e */
[----:B------:R-:W-:Y:S01]  /*8f80*/  LOP3.LUT R0, R23, 0xffff0000, RZ, 0xc0, !PT ;  /* 0xffff000017007812 */ /* 0x000fe200078ec0ff */
[-C--:B------:R-:W-:Y:S01]  /*8f90*/  FMUL.FTZ R7, R4, R2.reuse ;  /* 0x0000000204077220 */ /* 0x080fe20000410000 */
[----:B------:R-:W-:Y:S01]  /*8fa0*/  SHF.L.U32 R4, R27, 0x10, RZ ;  /* 0x000000101b047819 */ /* 0x000fe200000006ff */
[----:B------:R-:W-:Y:S01]  /*8fb0*/  FFMA.FTZ R14, R13, R2, -R8 ;  /* 0x000000020d0e7223 */ /* 0x000fe20000010808 */
        /* <DEDUP_REMOVED lines=16> */
.L_x_289:
[----:B------:R-:W-:Y:S05]  /*90c0*/  BSYNC B1 ;  /* 0x0000000000017941 */ /* 0x000fea0003800000 */
.L_x_288:
[----:B------:R-:W-:Y:S01]  /*90d0*/  ISETP.GE.AND P0, PT, R148, R28, PT ;  /* 0x0000001c9400720c */ /* 0x000fe20003f06270 */
[----:B------:R-:W-:-:S12]  /*90e0*/  BSSY B1, `(.L_x_292) ;  /* 0x0000054000017945 */ /* 0x000fd80003800000 */
[----:B------:R-:W-:Y:S05]  /*90f0*/  @P0 BRA `(.L_x_293) ;  /* 0x0000052000000947 */ /* 0x000fea0003800000 */
[----:B------:R-:W-:Y:S01]  /*9100*/  ISETP.GE.AND P0, PT, R24, c[0x0][0x27c], PT ;  /* 0x00009f0018007a0c */ /* 0x000fe20003f06270 */
[----:B------:R-:W-:-:S12]  /*9110*/  BSSY B0, `(.L_x_294) ;  /* 0x0000028000007945 */ /* 0x000fd80003800000 */
[----:B------:R-:W-:Y:S05]  /*9120*/  @P0 BRA `(.L_x_295) ;  /* 0x0000026000000947 */ /* 0x000fea0003800000 */
[----:B-1----:R-:W1:Y:S01]  /*9130*/  LDS.128 R4, [R80+0x6000] ;  /* 0x0060000050047984 */ /* 0x002e620000000c00 */
        /* <DEDUP_REMOVED lines=8> */
[-C--:B------:R-:W-:Y:S01]  /*91c0*/  FMUL.FTZ R15, R0, R8.reuse ;  /* 0x00000008000f7220 */ /* 0x080fe20000410000 */
[----:B------:R-:W-:Y:S01]  /*91d0*/  LOP3.LUT R5, R17, 0xffff0000, RZ, 0xc0, !PT ;  /* 0xffff000011057812 */ /* 0x000fe200078ec0ff */
[C---:B------:R-:W-:Y:S01]  /*91e0*/  FMUL.FTZ R14, R3.reuse, R8 ;  /* 0x00000008030e7220 */ /* 0x040fe20000410000 */
[C---:B------:R-:W-:Y:S01]  /*91f0*/  SHF.L.U32 R12, R6.reuse, 0x10, RZ ;  /* 0x00000010060c7819 */ /* 0x040fe200000006ff */
[-C--:B------:R-:W-:Y:S01]  /*9200*/  FFMA.FTZ R16, R3, R9.reuse, -R15 ;  /* 0x0000000903107223 */ /* 0x080fe2000001080f */
[----:B------:R-:W-:Y:S01]  /*9210*/  LOP3.LUT R11, R6, 0xffff0000, RZ, 0xc0, !PT ;  /* 0xffff0000060b7812 */ /* 0x000fe200078ec0ff */
[-C--:B------:R-:W-:Y:S01]  /*9220*/  FMUL.FTZ R8, R5, R4.reuse ;  /* 0x0000000405087220 */ /* 0x080fe20000410000 */
[----:B------:R-:W-:Y:S01]  /*9230*/  LOP3.LUT R6, R7, 0xffff0000, RZ, 0xc0, !PT ;  /* 0xffff000007067812 */ /* 0x000fe200078ec0ff */
[----:B------:R-:W-:Y:S01]  /*9240*/  FFMA.FTZ R15, R0, R9, R14 ;  /* 0x00000009000f7223 */ /* 0x000fe2000001000e */
[----:B------:R-:W-:Y:S01]  /*9250*/  LOP3.LUT R0, R18, 0xffff0000, RZ, 0xc0, !PT ;  /* 0xffff000012007812 */ /* 0x000fe200078ec0ff */
[----:B------:R-:W-:Y:S01]  /*9260*/  FMUL.FTZ R7, R2, R4 ;  /* 0x0000000402077220 */ /* 0x000fe20000410000 */
[----:B------:R-:W-:Y:S01]  /*9270*/  SHF.L.U32 R4, R20, 0x10, RZ ;  /* 0x0000001014047819 */ /* 0x000fe200000006ff */
[-C--:B------:R-:W-:Y:S01]  /*9280*/  FFMA.FTZ R14, R2, R13.reuse, -R8 ;  /* 0x0000000d020e7223 */ /* 0x080fe20000010808 */
[----:B------:R-:W-:Y:S01]  /*9290*/  SHF.L.U32 R2, R18, 0x10, RZ ;  /* 0x0000001012027819 */ /* 0x000fe200000006ff */
[----:B------:R-:W-:Y:S01]  /*92a0*/  FFMA.FTZ R9, R5, R13, R7 ;  /* 0x0000000d05097223 */ /* 0x000fe20000010007 */
[----:B------:R-:W-:Y:S01]  /*92b0*/  LOP3.LUT R3, R20, 0xffff0000, RZ, 0xc0, !PT ;  /* 0xffff000014037812 */ /* 0x000fe200078ec0ff */
[----:B------:R-:W-:-:S02]  /*92c0*/  FMUL.FTZ R7, R0, R6 ;  /* 0x0000000600077220 */ /* 0x000fc40000410000 */
[-C--:B------:R-:W-:Y:S02]  /*92d0*/  FMUL.FTZ R8, R2, R11.reuse ;  /* 0x0000000b02087220 */ /* 0x080fe40000410000 */
[C---:B------:R-:W-:Y:S02]  /*92e0*/  FMUL.FTZ R5, R4.reuse, R11 ;  /* 0x0000000b04057220 */ /* 0x040fe40000410000 */
[----:B------:R-:W-:Y:S02]  /*92f0*/  FMUL.FTZ R6, R3, R6 ;  /* 0x0000000603067220 */ /* 0x000fe40000410000 */
[----:B------:R-:W-:Y:S01]  /*9300*/  FFMA.FTZ R8, R4, R12, -R8 ;  /* 0x0000000c04087223 */ /* 0x000fe20000010808 */
        /* <DEDUP_REMOVED lines=8> */
.L_x_295:
[----:B------:R-:W-:Y:S05]  /*9390*/  BSYNC B0 ;  /* 0x0000000000007941 */ /* 0x000fea0003800000 */
.L_x_294:
        /* <DEDUP_REMOVED lines=21> */
[C---:B------:R-:W-:Y:S01]  /*94f0*/  FMUL.FTZ R7, R2.reuse, R4 ;  /* 0x0000000402077220 */ /* 0x040fe20000410000 */
        /* <DEDUP_REMOVED lines=18> */
.L_x_293:
[----:B------:R-:W-:Y:S05]  /*9620*/  BSYNC B1 ;  /* 0x0000000000017941 */ /* 0x000fea0003800000 */
.L_x_292:
        /* <DEDUP_REMOVED lines=44> */
.L_x_299:
[----:B------:R-:W-:Y:S05]  /*98f0*/  BSYNC B0 ;  /* 0x0000000000007941 */ /* 0x000fea0003800000 */
.L_x_298:
        /* <DEDUP_REMOVED lines=40> */
.L_x_297:
[----:B------:R-:W-:Y:S05]  /*9b80*/  BSYNC B1 ;  /* 0x0000000000017941 */ /* 0x000fea0003800000 */
.L_x_296:
[----:B------:R-:W-:-:S13]  /*9b90*/  ISETP.GE.AND P0, PT, R46, R28, PT ;  /* 0x0000001c2e00720c */ /* 0x000fda0003f06270 */
        /* <DEDUP_REMOVED lines=42> */
.L_x_302:
[----:B------:R-:W-:Y:S05]  /*9e40*/  BSYNC B0 ;  /* 0x0000000000007941 */ /* 0x000fea0003800000 */
.L_x_301:
        /* <DEDUP_REMOVED lines=31> */
[-C--:B------:R-:W-:Y:S01]  /*a040*/  FFMA.FTZ R8, R4, R11.reuse, -R8 ;  /* 0x0000000b04087223 */ /* 0x080fe20000010808 */
[----:B------:R-:W-:Y:S01]  /*a050*/  F2FP.BF16.PACK_AB R4, R15, R16 ;  /* 0x000000100f04723e */ /* 0x000fe200000010ff */
[----:B------:R-:W-:Y:S01]  /*a060*/  FFMA.FTZ R2, R2, R11, R5 ;  /* 0x0000000b02027223 */ /* 0x000fe20000010005 */
[----:B------:R-:W-:Y:S01]  /*a070*/  F2FP.BF16.PACK_AB R5, R9, R14 ;  /* 0x0000000e0905723e */ /* 0x000fe200000010ff */
[----:B------:R-:W-:-:S02]  /*a080*/  FFMA.FTZ R3, R3, R13, -R7 ;  /* 0x0000000d03037223 */ /* 0x000fc40000010807 */
[----:B------:R-:W-:Y:S01]  /*a090*/  FFMA.FTZ R0, R0, R13, R6 ;  /* 0x0000000d00007223 */ /* 0x000fe20000010006 */
[----:B------:R-:W-:-:S04]  /*a0a0*/  F2FP.BF16.PACK_AB R6, R2, R8 ;  /* 0x000000080206723e */ /* 0x000fc800000010ff */
[----:B------:R-:W-:-:S05]  /*a0b0*/  F2FP.BF16.PACK_AB R7, R0, R3 ;  /* 0x000000030007723e */ /* 0x000fca00000010ff */
[----:B------:R1:W-:Y:S01]  /*a0c0*/  STS.128 [R81+0x8000], R4 ;  /* 0x0080000451007388 */ /* 0x0003e20000000c00 */
[----:B------:R-:W-:Y:S05]  /*a0d0*/  BRA `(.L_x_300) ;  /* 0x000019b000007947 */ /* 0x000fea0003800000 */
.L_x_285:
[----:B------:R-:W-:Y:S01]  /*a0e0*/  ISETP.GE.AND P0, PT, R3, R13, PT ;  /* 0x0000000d0300720c */ /* 0x000fe20003f06270 */
[----:B------:R-:W1:Y:S01]  /*a0f0*/  SHFL.IDX PT, R15, R0, RZ, 0x1c1f ;  /* 0x001c1fff000f7589 */ /* 0x000e6200000e0000 */
[----:B------:R-:W-:Y:S01]  /*a100*/  BSSY B0, `(.L_x_303) ;  /* 0x0000014000007945 */ /* 0x000fe20003800000 */
[----:B------:R-:W-:Y:S01]  /*a110*/  CS2R R4, SRZ ;  /* 0x0000000000047805 */ /* 0x000fe2000001ff00 */
[----:B------:R-:W-:Y:S01]  /*a120*/  CS2R R10, SRZ ;  /* 0x00000000000a7805 */ /* 0x000fe2000001ff00 */
[----:B------:R-:W2:Y:S01]  /*a130*/  SHFL.IDX PT, R14, R6, RZ, 0x1c1f ;  /* 0x001c1fff060e7589 */ /* 0x000ea200000e0000 */
[----:B------:R-:W-:-:S03]  /*a140*/  CS2R R8, SRZ ;  /* 0x0000000000087805 */ /* 0x000fc6000001ff00 */
[----:B------:R-:W3:Y:S04]  /*a150*/  SHFL.IDX PT, R16, R2, RZ, 0x1c1f ;  /* 0x001c1fff02107589 */ /* 0x000ee800000e0000 */
[----:B------:R4:W1:Y:S02]  /*a160*/  SHFL.IDX PT, R12, R7, RZ, 0x1c1f ;  /* 0x001c1fff070c7589 */ /* 0x00086400000e0000 */
[----:B----4-:R-:W-:Y:S01]  /*a170*/  CS2R R6, SRZ ;  /* 0x0000000000067805 */ /* 0x010fe2000001ff00 */
[----:B------:R-:W-:Y:S05]  /*a180*/  @P0 BRA `(.L_x_304) ;  /* 0x000000b000000947 */ /* 0x000fea0003800000 */
[C---:B-123--:R-:W-:Y:S01]  /*a190*/  ISETP.GE.AND P0, PT, R28.reuse, c[0x0][0x27c], PT ;  /* 0x00009f001c007a0c */ /* 0x04efe20003f06270 */
[C---:B------:R-:W-:Y:S01]  /*a1a0*/  IMAD.SHL.U32 R2, R28.reuse, 0x2, RZ ;  /* 0x000000021c027824 */ /* 0x040fe200078e00ff */
[----:B------:R-:W-:Y:S01]  /*a1b0*/  SHF.L.U64.HI R0, R28, 0x1, R29 ;  /* 0x000000011c007819 */ /* 0x000fe2000001021d */
[----:B------:R-:W-:-:S03]  /*a1c0*/  CS2R R6, SRZ ;  /* 0x0000000000067805 */ /* 0x000fc6000001ff00 */
[-C--:B------:R-:W-:Y:S02]  /*a1d0*/  IADD3 R14, P3, R14, R2.reuse, RZ ;  /* 0x000000020e0e7210 */ /* 0x080fe40007f7e0ff */
[----:B------:R-:W-:-:S03]  /*a1e0*/  IADD3 R2, P2, R12, R2, RZ ;  /* 0x000000020c027210 */ /* 0x000fc60007f5e0ff */
[--C-:B------:R-:W-:Y:S02]  /*a1f0*/  IMAD.X R15, R15, 0x1, R0.reuse, P3 ;  /* 0x000000010f0f7824 */ /* 0x100fe400018e0600 */
[----:B------:R-:W-:Y:S01]  /*a200*/  IMAD.X R3, R16, 0x1, R0, P2 ;  /* 0x0000000110037824 */ /* 0x000fe200010e0600 */
[----:B------:R-:W-:Y:S05]  /*a210*/  @P0 BRA `(.L_x_304) ;  /* 0x0000002000000947 */ /* 0x000fea0003800000 */
[----:B------:R1:W5:Y:S04]  /*a220*/  LD.E.128 R8, [R14.64] ;  /* 0x000000080e087980 */ /* 0x000368000c101d00 */
[----:B------:R1:W5:Y:S02]  /*a230*/  LD.E.128 R4, [R2.64] ;  /* 0x0000000802047980 */ /* 0x000364000c101d00 */
.L_x_304:
[----:B-123--:R-:W-:Y:S05]  /*a240*/  BSYNC B0 ;  /* 0x0000000000007941 */ /* 0x00efea0003800000 */
.L_x_303:
[----:B------:R-:W-:Y:S01]  /*a250*/  IMAD R0, R31, -0x80, R13 ;  /* 0xffffff801f007824 */ /* 0x000fe200078e020d */
[----:B------:R-:W-:Y:S01]  /*a260*/  ISETP.GE.AND P0, PT, R28, c[0x0][0x27c], PT ;  /* 0x00009f001c007a0c */ /* 0x000fe20003f06270 */
[----:B-----5:R-:W-:Y:S01]  /*a270*/  IMAD.MOV.U32 R19, RZ, RZ, R8 ;  /* 0x000000ffff137224 */ /* 0x020fe200078e0008 */
[--C-:B------:R-:W-:Y:S01]  /*a280*/  SHF.R.U64 R17, R8, 0x10, R9.reuse ;  /* 0x0000001008117819 */ /* 0x100fe20000001209 */
[----:B------:R-:W-:Y:S01]  /*a290*/  IMAD.MOV.U32 R16, RZ, RZ, R10 ;  /* 0x000000ffff107224 */ /* 0x000fe200078e000a */
[----:B------:R-:W-:Y:S01]  /*a2a0*/  IMNMX R43, R0, 0x80, PT ;  /* 0x00000080002b7817 */ /* 0x000fe20003800200 */
[----:B------:R-:W-:Y:S01]  /*a2b0*/  IMAD.MOV.U32 R18, RZ, RZ, R9 ;  /* 0x000000ffff127224 */ /* 0x000fe200078e0009 */
[--C-:B------:R-:W-:Y:S01]  /*a2c0*/  SHF.R.U64 R14, R10, 0x10, R11.reuse ;  /* 0x000000100a0e7819 */ /* 0x100fe2000000120b */
[----:B------:R-:W-:Y:S01]  /*a2d0*/  IMAD.MOV.U32 R10, RZ, RZ, R4 ;  /* 0x000000ffff0a7224 */ /* 0x000fe200078e0004 */
[----:B------:R-:W-:Y:S01]  /*a2e0*/  ISETP.GE.OR P2, PT, R30, R43, P0 ;  /* 0x0000002b1e00720c */ /* 0x000fe20000746670 */
[----:B------:R-:W-:Y:S01]  /*a2f0*/  IMAD.MOV.U32 R15, RZ, RZ, R11 ;  /* 0x000000ffff0f7224 */ /* 0x000fe200078e000b */
[----:B------:R-:W-:Y:S01]  /*a300*/  SHF.R.U32.HI R12, RZ, 0x10, R9 ;  /* 0x00000010ff0c7819 */ /* 0x000fe20000011609 */
[--C-:B------:R-:W-:Y:S01]  /*a310*/  IMAD.MOV.U32 R9, RZ, RZ, R5.reuse ;  /* 0x000000ffff097224 */ /* 0x100fe200078e0005 */
[----:B------:R-:W-:Y:S01]  /*a320*/  SHF.R.U64 R8, R4, 0x10, R5 ;  /* 0x0000001004087819 */ /* 0x000fe20000001205 */
[----:B------:R-:W-:Y:S01]  /*a330*/  IMAD.MOV.U32 R3, RZ, RZ, R7 ;  /* 0x000000ffff037224 */ /* 0x000fe200078e0007 */
[----:B------:R-:W-:Y:S01]  /*a340*/  SHF.R.U32.HI R4, RZ, 0x10, R5 ;  /* 0x00000010ff047819 */ /* 0x000fe20000011605 */
[----:B------:R-:W-:Y:S01]  /*a350*/  IMAD.MOV.U32 R5, RZ, RZ, R6 ;  /* 0x000000ffff057224 */ /* 0x000fe200078e0006 */
[----:B------:R-:W-:Y:S01]  /*a360*/  SHF.R.U32.HI R11, RZ, 0x10, R11 ;  /* 0x00000010ff0b7819 */ /* 0x000fe2000001160b */
[----:B------:R-:W-:-:S04]  /*a370*/  DEPBAR.LE SB0, 0x1 ;  /* 0x000080400000791a */ /* 0x000fc80000000000 */
[--C-:B------:R-:W-:Y:S01]  /*a380*/  SHF.R.U64 R2, R6, 0x10, R7.reuse ;  /* 0x0000001006027819 */ /* 0x100fe20000001207 */
[----:B------:R-:W-:Y:S01]  /*a390*/  BSSY B0, `(.L_x_305) ;  /* 0x0000062000007945 */ /* 0x000fe20003800000 */
[----:B------:R-:W-:Y:S02]  /*a3a0*/  SHF.R.U32.HI R0, RZ, 0x10, R7 ;  /* 0x00000010ff007819 */ /* 0x000fe40000011607 */
[----:B------:R-:W-:Y:S02]  /*a3b0*/  PRMT R33, R19, 0x5410, R17 ;  /* 0x0000541013217816 */ /* 0x000fe40000000011 */
[----:B------:R-:W-:Y:S02]  /*a3c0*/  PRMT R37, R18, 0x5410, R12 ;  /* 0x0000541012257816 */ /* 0x000fe4000000000c */
[----:B------:R-:W-:Y:S02]  /*a3d0*/  PRMT R30, R16, 0x5410, R14 ;  /* 0x00005410101e7816 */ /* 0x000fe4000000000e */
[----:B------:R-:W-:-:S02]  /*a3e0*/  PRMT R36, R15, 0x5410, R11 ;  /* 0x000054100f247816 */ /* 0x000fc4000000000b */
[----:B------:R-:W-:Y:S02]  /*a3f0*/  PRMT R32, R10, 0x5410, R8 ;  /* 0x000054100a207816 */ /* 0x000fe40000000008 */
[----:B------:R-:W-:Y:S02]  /*a400*/  PRMT R34, R9, 0x5410, R4 ;  /* 0x0000541009227816 */ /* 0x000fe40000000004 */
[----:B------:R-:W-:Y:S02]  /*a410*/  PRMT R27, R5, 0x5410, R2 ;  /* 0x00005410051b7816 */ /* 0x000fe40000000002 */
[----:B------:R-:W-:Y:S01]  /*a420*/  PRMT R35, R3, 0x5410, R0 ;  /* 0x0000541003237816 */ /* 0x000fe20000000000 */
[----:B------:R-:W-:Y:S06]  /*a430*/  BAR.SYNC.DEFER_BLOCKING 0x0 ;  /* 0x0000000000007b1d */ /* 0x000fec0000010000 */
[----:B------:R-:W-:Y:S05]  /*a440*/  @P2 BRA `(.L_x_306) ;  /* 0x0000056000002947 */ /* 0x000fea0003800000 */
[----:B------:R-:W2:Y:S04]  /*a450*/  LDL R21, [R1+0x54] ;  /* 0x0000540001157983 */ /* 0x000ea80000100800 */
[----:B------:R-:W3:Y:S01]  /*a460*/  LDL R20, [R1+0x5c] ;  /* 0x00005c0001147983 */ /* 0x000ee20000100800 */
[----:B------:R-:W-:-:S02]  /*a470*/  IADD3 R2, R28, c[0x0][0x27c], RZ ;  /* 0x00009f001c027a10 */ /* 0x000fc40007ffe0ff */
[C---:B--2---:R-:W-:Y:S02]  /*a480*/  LOP3.LUT R0, R21.reuse, 0x38, R28, 0xf8, !PT ;  /* 0x0000003815007812 */ /* 0x044fe400078ef81c */
[----:B------:R-:W-:Y:S02]  /*a490*/  LOP3.LUT R2, R21, 0x38, R2, 0xf8, !PT ;  /* 0x0000003815027812 */ /* 0x000fe400078ef802 */
[----:B---3--:R-:W-:-:S04]  /*a4a0*/  LOP3.LUT R0, R153, R0, R20, 0xf6, !PT ;  /* 0x0000000099007212 */ /* 0x008fc800078ef614 */
[----:B------:R-:W-:Y:S02]  /*a4b0*/  LEA R31, R0, 0x5100, 0x1 ;  /* 0x00005100001f7811 */ /* 0x000fe400078e08ff */
[----:B------:R-:W-:-:S03]  /*a4c0*/  LOP3.LUT R0, R2, R20, RZ, 0x3c, !PT ;  /* 0x0000001402007212 */ /* 0x000fc600078e3cff */
[----:B------:R-:W1:Y:S01]  /*a4d0*/  LDS.128 R8, [R31] ;  /* 0x000000001f087984 */ /* 0x000e620000000c00 */
[----:B------:R-:W-:-:S05]  /*a4e0*/  IADD3 R0, R153, R0, RZ ;  /* 0x0000000099007210 */ /* 0x000fca0007ffe0ff */
[----:B------:R-:W-:Y:S02]  /*a4f0*/  IMAD.SHL.U32 R25, R0, 0x2, RZ ;  /* 0x0000000200197824 */ /* 0x000fe400078e00ff */
[----:B------:R-:W-:-:S03]  /*a500*/  IMAD.U32 R0, R33, 0x10000, RZ ;  /* 0x0001000021007824 */ /* 0x000fc600078e00ff */
[----:B------:R-:W2:Y:S01]  /*a510*/  LDS.128 R4, [R25+0x5100] ;  /* 0x0051000019047984 */ /* 0x000ea20000000c00 */
[C---:B-1----:R-:W-:Y:S01]  /*a520*/  SHF.L.U32 R12, R8.reuse, 0x10, RZ ;  /* 0x00000010080c7819 */ /* 0x042fe200000006ff */
[C---:B------:R-:W-:Y:S01]  /*a530*/  IMAD.U32 R18, R9.reuse, 0x10000, RZ ;  /* 0x0001000009127824 */ /* 0x040fe200078e00ff */
[----:B------:R-:W-:Y:S01]  /*a540*/  LOP3.LUT R23, R9, 0xffff0000, RZ, 0xc0, !PT ;  /* 0xffff000009177812 */ /* 0x000fe200078ec0ff */
[C---:B------:R-:W-:Y:S01]  /*a550*/  IMAD.U32 R21, R11.reuse, 0x10000, RZ ;  /* 0x000100000b157824 */ /* 0x040fe200078e00ff */
[----:B------:R-:W-:Y:S02]  /*a560*/  LOP3.LUT R14, R8, 0xffff0000, RZ, 0xc0, !PT ;  /* 0xffff0000080e7812 */ /* 0x000fe400078ec0ff */
[C---:B------:R-:W-:Y:S02]  /*a570*/  SHF.L.U32 R13, R10.reuse, 0x10, RZ ;  /* 0x000000100a0d7819 */ /* 0x040fe400000006ff */
[----:B------:R-:W-:Y:S02]  /*a580*/  LOP3.LUT R17, R10, 0xffff0000, RZ, 0xc0, !PT ;  /* 0xffff00000a117812 */ /* 0x000fe400078ec0ff */
[----:B------:R-:W-:Y:S01]  /*a590*/  LOP3.LUT R22, R11, 0xffff0000, RZ, 0xc0, !PT ;  /* 0xffff00000b167812 */ /* 0x000fe200078ec0ff */
[C---:B--2---:R-:W-:Y:S01]  /*a5a0*/  IMAD.U32 R16, R5.reuse, 0x10000, RZ ;  /* 0x0001000005107824 */ /* 0x044fe200078e00ff */
[----:B------:R-:W-:Y:S01]  /*a5b0*/  LOP3.LUT R20, R5, 0xffff0000, RZ, 0xc0, !PT ;  /* 0xffff000005147812 */ /* 0x000fe200078ec0ff */
[----:B------:R-:W-:Y:S01]  /*a5c0*/  IMAD.U32 R15, R7, 0x10000, RZ ;  /* 0x00010000070f7824 */ /* 0x000fe200078e00ff */
[----:B------:R-:W-:-:S02]  /*a5d0*/  SHF.L.U32 R2, R4, 0x10, RZ ;  /* 0x0000001004027819 */ /* 0x000fc400000006ff */
[----:B------:R-:W-:Y:S02]  /*a5e0*/  SHF.L.U32 R5, R32, 0x10, RZ ;  /* 0x0000001020057819 */ /* 0x000fe400000006ff */
[----:B------:R-:W-:Y:S02]  /*a5f0*/  LOP3.LUT R9, R4, 0xffff0000, RZ, 0xc0, !PT ;  /* 0xffff000004097812 */ /* 0x000fe400078ec0ff */
[----:B------:R-:W-:Y:S01]  /*a600*/  LOP3.LUT R4, R32, 0xffff0000, RZ, 0xc0, !PT ;  /* 0xffff000020047812 */ /* 0x000fe200078ec0ff */
[----:B------:R-:W-:Y:S01]  /*a610*/  FMUL.FTZ R3, R2, R5 ;  /* 0x0000000502037220 */ /* 0x000fe20000410000 */
[C---:B------:R-:W-:Y:S02]  /*a620*/  SHF.L.U32 R8, R6.reuse, 0x10, RZ ;  /* 0x0000001006087819 */ /* 0x040fe400000006ff */
[----:B------:R-:W-:Y:S01]  /*a630*/  LOP3.LUT R10, R6, 0xffff0000, RZ, 0xc0, !PT ;  /* 0xffff0000060a7812 */ /* 0x000fe200078ec0ff */
[-C--:B------:R-:W-:Y:S01]  /*a640*/  FFMA.FTZ R42, R12, R0.reuse, -R3 ;  /* 0x000000000c2a7223 */ /* 0x080fe20000010803 */
[----:B------:R-:W-:Y:S01]  /*a650*/  SHF.L.U32 R3, R27, 0x10, RZ ;  /* 0x000000101b037819 */ /* 0x000fe200000006ff */
[----:B------:R-:W-:Y:S01]  /*a660*/  FMUL.FTZ R6, R2, R0 ;  /* 0x0000000002067220 */ /* 0x000fe20000410000 */
[----:B------:R-:W-:Y:S01]  /*a670*/  LOP3.LUT R2, R33, 0xffff0000, RZ, 0xc0, !PT ;  /* 0xffff000021027812 */ /* 0x000fe200078ec0ff */
[----:B------:R-:W-:Y:S01]  /*a680*/  FMUL.FTZ R11, R9, R4 ;  /* 0x00000004090b7220 */ /* 0x000fe20000410000 */
[----:B------:R-:W-:Y:S01]  /*a690*/  LOP3.LUT R19, R7, 0xffff0000, RZ, 0xc0, !PT ;  /* 0xffff000007137812 */ /* 0x000fe200078ec0ff */
[----:B------:R-:W-:-:S02]  /*a6a0*/  IMAD.U32 R0, R30, 0x10000, RZ ;  /* 0x000100001e007824 */ /* 0x000fc400078e00ff */
[----:B------:R-:W-:Y:S01]  /*a6b0*/  FFMA.FTZ R41, R12, R5, R6 ;  /* 0x000000050c297223 */ /* 0x000fe20000010006 */
[----:B------:R-:W-:Y:S01]  /*a6c0*/  LOP3.LUT R6, R27, 0xffff0000, RZ, 0xc0, !PT ;  /* 0xffff00001b067812 */ /* 0x000fe200078ec0ff */
[-C--:B------:R-:W-:Y:S02]  /*a6d0*/  FMUL.FTZ R5, R8, R3.reuse ;  /* 0x0000000308057220 */ /* 0x080fe40000410000 */
[-C--:B------:R-:W-:Y:S02]  /*a6e0*/  FMUL.FTZ R7, R9, R2.reuse ;  /* 0x0000000209077220 */ /* 0x080fe40000410000 */
[----:B------:R-:W-:Y:S02]  /*a6f0*/  FFMA.FTZ R40, R14, R2, -R11 ;  /* 0x000000020e287223 */ /* 0x000fe4000001080b */
[-C--:B------:R-:W-:Y:S02]  /*a700*/  FMUL.FTZ R2, R8, R0.reuse ;  /* 0x0000000008027220 */ /* 0x080fe40000410000 */
[----:B------:R-:W-:Y:S01]  /*a710*/  FFMA.FTZ R38, R13, R0, -R5 ;  /* 0x000000000d267223 */ /* 0x000fe20000010805 */
[----:B------:R-:W-:Y:S01]  /*a720*/  LOP3.LUT R0, R30, 0xffff0000, RZ, 0xc0, !PT ;  /* 0xffff00001e007812 */ /* 0x000fe200078ec0ff */
[----:B------:R-:W-:Y:S01]  /*a730*/  FFMA.FTZ R39, R14, R4, R7 ;  /* 0x000000040e277223 */ /* 0x000fe20000010007 */
[----:B------:R-:W-:Y:S01]  /*a740*/  SHF.L.U32 R5, R35, 0x10, RZ ;  /* 0x0000001023057819 */ /* 0x000fe200000006ff */
[----:B------:R-:W-:Y:S01]  /*a750*/  FFMA.FTZ R26, R13, R3, R2 ;  /* 0x000000030d1a7223 */ /* 0x000fe20000010002 */
[----:B------:R-:W-:Y:S01]  /*a760*/  SHF.L.U32 R3, R37, 0x10, RZ ;  /* 0x0000001025037819 */ /* 0x000fe200000006ff */
[----:B------:R-:W-:-:S02]  /*a770*/  FMUL.FTZ R4, R10, R6 ;  /* 0x000000060a047220 */ /* 0x000fc40000410000 */
[----:B------:R-:W-:Y:S02]  /*a780*/  IMAD.U32 R2, R34, 0x10000, RZ ;  /* 0x0001000022027824 */ /* 0x000fe400078e00ff */
[-C--:B------:R-:W-:Y:S02]  /*a790*/  FMUL.FTZ R10, R10, R0.reuse ;  /* 0x000000000a0a7220 */ /* 0x080fe40000410000 */
[----:B------:R-:W-:Y:S01]  /*a7a0*/  FFMA.FTZ R24, R17, R0, -R4 ;  /* 0x0000000011187223 */ /* 0x000fe20000010804 */
[----:B------:R-:W-:Y:S01]  /*a7b0*/  SHF.L.U32 R0, R36, 0x10, RZ ;  /* 0x0000001024007819 */ /* 0x000fe200000006ff */
[C---:B------:R-:W-:Y:S02]  /*a7c0*/  FMUL.FTZ R7, R16.reuse, R3 ;  /* 0x0000000310077220 */ /* 0x040fe40000410000 */
[----:B------:R-:W-:Y:S02]  /*a7d0*/  FMUL.FTZ R4, R15, R5 ;  /* 0x000000050f047220 */ /* 0x000fe40000410000 */
[----:B------:R-:W-:-:S02]  /*a7e0*/  FMUL.FTZ R8, R16, R2 ;  /* 0x0000000210087220 */ /* 0x000fc40000410000 */
[----:B------:R-:W-:Y:S01]  /*a7f0*/  FFMA.FTZ R17, R17, R6, R10 ;  /* 0x0000000611117223 */ /* 0x000fe2000001000a */
[----:B------:R-:W-:Y:S01]  /*a800*/  F2FP.BF16.PACK_AB R10, R24, R38 ;  /* 0x00000026180a723e */ /* 0x000fe200000010ff */
[----:B------:R-:W-:Y:S01]  /*a810*/  FFMA.FTZ R13, R18, R2, R7 ;  /* 0x00000002120d7223 */ /* 0x000fe20000010007 */
[----:B------:R-:W-:Y:S01]  /*a820*/  LOP3.LUT R2, R34, 0xffff0000, RZ, 0xc0, !PT ;  /* 0xffff000022027812 */ /* 0x000fe200078ec0ff */
[-C--:B------:R-:W-:Y:S02]  /*a830*/  FMUL.FTZ R6, R15, R0.reuse ;  /* 0x000000000f067220 */ /* 0x080fe40000410000 */
[----:B------:R-:W-:Y:S01]  /*a840*/  FFMA.FTZ R11, R21, R0, -R4 ;  /* 0x00000000150b7223 */ /* 0x000fe20000010804 */
[----:B------:R-:W-:Y:S01]  /*a850*/  LOP3.LUT R0, R35, 0xffff0000, RZ, 0xc0, !PT ;  /* 0xffff000023007812 */ /* 0x000fe200078ec0ff */
[----:B------:R-:W-:Y:S01]  /*a860*/  FFMA.FTZ R14, R18, R3, -R8 ;  /* 0x00000003120e7223 */ /* 0x000fe20000010808 */
[----:B------:R-:W-:Y:S01]  /*a870*/  LOP3.LUT R4, R37, 0xffff0000, RZ, 0xc0, !PT ;  /* 0xffff000025047812 */ /* 0x000fe200078ec0ff */
[----:B------:R-:W-:Y:S01]  /*a880*/  FFMA.FTZ R12, R21, R5, R6 ;  /* 0x00000005150c7223 */ /* 0x000fe20000010006 */
[----:B------:R-:W-:Y:S01]  /*a890*/  LOP3.LUT R3, R36, 0xffff0000, RZ, 0xc0, !PT ;  /* 0xffff000024037812 */ /* 0x000fe200078ec0ff */
[----:B------:R-:W-:-:S02]  /*a8a0*/  FMUL.FTZ R8, R20, R2 ;  /* 0x0000000214087220 */ /* 0x000fc40000410000 */
[C---:B------:R-:W-:Y:S02]  /*a8b0*/  FMUL.FTZ R6, R19.reuse, R0 ;  /* 0x0000000013067220 */ /* 0x040fe40000410000 */
[-C--:B------:R-:W-:Y:S02]  /*a8c0*/  FMUL.FTZ R7, R20, R4.reuse ;  /* 0x0000000414077220 */ /* 0x080fe40000410000 */
[-C--:B------:R-:W-:Y:S02]  /*a8d0*/  FMUL.FTZ R5, R19, R3.reuse ;  /* 0x0000000313057220 */ /* 0x080fe40000410000 */
[----:B------:R-:W-:Y:S01]  /*a8e0*/  FFMA.FTZ R9, R23, R4, -R8 ;  /* 0x0000000417097223 */ /* 0x000fe20000010808 */
[----:B------:R-:W-:Y:S01]  /*a8f0*/  F2FP.BF16.PACK_AB R8, R40, R42 ;  /* 0x0000002a2808723e */ /* 0x000fe200000010ff */
[C---:B------:R-:W-:Y:S01]  /*a900*/  FFMA.FTZ R3, R22.reuse, R3, -R6 ;  /* 0x0000000316037223 */ /* 0x040fe20000010806 */
[----:B------:R-:W-:Y:S01]  /*a910*/  F2FP.BF16.PACK_AB R4, R39, R41 ;  /* 0x000000292704723e */ /* 0x000fe200000010ff */
[----:B------:R-:W-:Y:S01]  /*a920*/  FFMA.FTZ R2, R23, R2, R7 ;  /* 0x0000000217027223 */ /* 0x000fe20000010007 */
[----:B------:R-:W-:Y:S01]  /*a930*/  F2FP.BF16.PACK_AB R9, R9, R14 ;  /* 0x0000000e0909723e */ /* 0x000fe200000010ff */
[----:B------:R-:W-:Y:S01]  /*a940*/  FFMA.FTZ R0, R22, R0, R5 ;  /* 0x0000000016007223 */ /* 0x000fe20000010005 */
[----:B------:R-:W-:-:S02]  /*a950*/  F2FP.BF16.PACK_AB R11, R3, R11 ;  /* 0x0000000b030b723e */ /* 0x000fc400000010ff */
[----:B------:R-:W-:Y:S02]  /*a960*/  F2FP.BF16.PACK_AB R6, R17, R26 ;  /* 0x0000001a1106723e */ /* 0x000fe400000010ff */
[----:B------:R-:W-:Y:S01]  /*a970*/  F2FP.BF16.PACK_AB R5, R2, R13 ;  /* 0x0000000d0205723e */ /* 0x000fe200000010ff */
[----:B------:R1:W-:Y:S01]  /*a980*/  STS.128 [R31], R8 ;  /* 0x000000081f007388 */ /* 0x0003e20000000c00 */
[----:B------:R-:W-:-:S05]  /*a990*/  F2FP.BF16.PACK_AB R7, R0, R12 ;  /* 0x0000000c0007723e */ /* 0x000fca00000010ff */
[----:B------:R1:W-:Y:S02]  /*a9a0*/  STS.128 [R25+0x5100], R4 ;  /* 0x0051000419007388 */ /* 0x0003e40000000c00 */
.L_x_306:
[----:B------:R-:W-:Y:S05]  /*a9b0*/  BSYNC B0 ;  /* 0x0000000000007941 */ /* 0x000fea0003800000 */
.L_x_305:
[----:B------:R-:W-:Y:S01]  /*a9c0*/  ISETP.GE.OR P2, PT, R148, R43, P0 ;  /* 0x0000002b9400720c */ /* 0x000fe20000746670 */
[----:B------:R-:W-:-:S12]  /*a9d0*/  BSSY B0, `(.L_x_307) ;  /* 0x0000056000007945 */ /* 0x000fd80003800000 */
[----:B------:R-:W-:Y:S05]  /*a9e0*/  @P2 BRA `(.L_x_308) ;  /* 0x0000054000002947 */ /* 0x000fea0003800000 */
[----:B------:R-:W-:Y:S02]  /*a9f0*/  IADD3 R2, R28, c[0x0][0x27c], RZ ;  /* 0x00009f001c027a10 */ /* 0x000fe40007ffe0ff */
[C---:B------:R-:W-:Y:S02]  /*aa00*/  LOP3.LUT R0, R149.reuse, 0x38, R28, 0xf8, !PT ;  /* 0x0000003895007812 */ /* 0x040fe400078ef81c */
[----:B------:R-:W-:Y:S02]  /*aa10*/  LOP3.LUT R2, R149, 0x38, R2, 0xf8, !PT ;  /* 0x0000003895027812 */ /* 0x000fe400078ef802 */
[----:B------:R-:W-:Y:S02]  /*aa20*/  LOP3.LUT R0, R162, R0, R186, 0xf6, !PT ;  /* 0x00000000a2007212 */ /* 0x000fe400078ef6ba */
[----:B------:R-:W-:Y:S02]  /*aa30*/  LOP3.LUT R2, R2, R186, RZ, 0x3c, !PT ;  /* 0x000000ba02027212 */ /* 0x000fe400078e3cff */
[----:B-1----:R-:W-:Y:S01]  /*aa40*/  LEA R31, R0, 0x5100, 0x1 ;  /* 0x00005100001f7811 */ /* 0x002fe200078e08ff */
[----:B------:R-:W-:Y:S01]  /*aa50*/  IMAD.U32 R0, R33, 0x10000, RZ ;  /* 0x0001000021007824 */ /* 0x000fe200078e00ff */
[----:B------:R-:W-:-:S03]  /*aa60*/  IADD3 R2, R162, R2, RZ ;  /* 0x00000002a2027210 */ /* 0x000fc60007ffe0ff */
[----:B------:R-:W1:Y:S02]  /*aa70*/  LDS.128 R8, [R31] ;  /* 0x000000001f087984 */ /* 0x000e640000000c00 */
[----:B------:R-:W-:-:S05]  /*aa80*/  IMAD.SHL.U32 R26, R2, 0x2, RZ ;  /* 0x00000002021a7824 */ /* 0x000fca00078e00ff */
[----:B------:R-:W2:Y:S01]  /*aa90*/  LDS.128 R4, [R26+0x5100] ;  /* 0x005100001a047984 */ /* 0x000ea20000000c00 */
[C---:B-1----:R-:W-:Y:S01]  /*aaa0*/  SHF.L.U32 R12, R8.reuse, 0x10, RZ ;  /* 0x00000010080c7819 */ /* 0x042fe200000006ff */
[C---:B------:R-:W-:Y:S01]  /*aab0*/  IMAD.U32 R18, R9.reuse, 0x10000, RZ ;  /* 0x0001000009127824 */ /* 0x040fe200078e00ff */
[----:B------:R-:W-:Y:S01]  /*aac0*/  LOP3.LUT R23, R9, 0xffff0000, RZ, 0xc0, !PT ;  /* 0xffff000009177812 */ /* 0x000fe200078ec0ff */
[----:B------:R-:W-:Y:S01]  /*aad0*/  IMAD.U32 R21, R11, 0x10000, RZ ;  /* 0x000100000b157824 */ /* 0x000fe200078e00ff */
[----:B------:R-:W-:Y:S02]  /*aae0*/  LOP3.LUT R14, R8, 0xffff0000, RZ, 0xc0, !PT ;  /* 0xffff0000080e7812 */ /* 0x000fe400078ec0ff */
[----:B------:R-:W-:Y:S01]  /*aaf0*/  SHF.L.U32 R13, R10, 0x10, RZ ;  /* 0x000000100a0d7819 */ /* 0x000fe200000006ff */
        /* <DEDUP_REMOVED lines=8> */
[----:B------:R-:W-:Y:S02]  /*ab80*/  LOP3.LUT R17, R10, 0xffff0000, RZ, 0xc0, !PT ;  /* 0xffff00000a117812 */ /* 0x000fe400078ec0ff */
[----:B------:R-:W-:Y:S01]  /*ab90*/  SHF.L.U32 R8, R6, 0x10, RZ ;  /* 0x0000001006087819 */ /* 0x000fe200000006ff */
[----:B------:R-:W-:Y:S01]  /*aba0*/  FFMA.FTZ R42, R0, R12, -R3 ;  /* 0x0000000c002a7223 */ /* 0x000fe20000010803 */
[----:B------:R-:W-:Y:S01]  /*abb0*/  LOP3.LUT R10, R6, 0xffff0000, RZ, 0xc0, !PT ;  /* 0xffff0000060a7812 */ /* 0x000fe200078ec0ff */
[----:B------:R-:W-:Y:S01]  /*abc0*/  FMUL.FTZ R6, R0, R2 ;  /* 0x0000000200067220 */ /* 0x000fe20000410000 */
[----:B------:R-:W-:Y:S01]  /*abd0*/  SHF.L.U32 R3, R27, 0x10, RZ ;  /* 0x000000101b037819 */ /* 0x000fe200000006ff */
[----:B------:R-:W-:Y:S01]  /*abe0*/  IMAD.U32 R0, R30, 0x10000, RZ ;  /* 0x000100001e007824 */ /* 0x000fe200078e00ff */
[----:B------:R-:W-:Y:S01]  /*abf0*/  LOP3.LUT R22, R11, 0xffff0000, RZ, 0xc0, !PT ;  /* 0xffff00000b167812 */ /* 0x000fe200078ec0ff */
[-C--:B------:R-:W-:Y:S01]  /*ac00*/  FMUL.FTZ R11, R4, R9.reuse ;  /* 0x00000009040b7220 */ /* 0x080fe20000410000 */
[----:B------:R-:W-:Y:S01]  /*ac10*/  LOP3.LUT R2, R33, 0xffff0000, RZ, 0xc0, !PT ;  /* 0xffff000021027812 */ /* 0x000fe200078ec0ff */
[----:B------:R-:W-:Y:S01]  /*ac20*/  FFMA.FTZ R41, R5, R12, R6 ;  /* 0x0000000c05297223 */ /* 0x000fe20000010006 */
[----:B------:R-:W-:Y:S01]  /*ac30*/  LOP3.LUT R19, R7, 0xffff0000, RZ, 0xc0, !PT ;  /* 0xffff000007137812 */ /* 0x000fe200078ec0ff */
[----:B------:R-:W-:Y:S01]  /*ac40*/  FMUL.FTZ R5, R3, R8 ;  /* 0x0000000803057220 */ /* 0x000fe20000410000 */
[----:B------:R-:W-:Y:S01]  /*ac50*/  LOP3.LUT R6, R27, 0xffff0000, RZ, 0xc0, !PT ;  /* 0xffff00001b067812 */ /* 0x000fe200078ec0ff */
[----:B------:R-:W-:-:S02]  /*ac60*/  FMUL.FTZ R7, R2, R9 ;  /* 0x0000000902077220 */ /* 0x000fc40000410000 */
[----:B------:R-:W-:Y:S02]  /*ac70*/  FFMA.FTZ R40, R2, R14, -R11 ;  /* 0x0000000e02287223 */ /* 0x000fe4000001080b */
[C---:B------:R-:W-:Y:S02]  /*ac80*/  FMUL.FTZ R2, R0.reuse, R8 ;  /* 0x0000000800027220 */ /* 0x040fe40000410000 */
[-C--:B------:R-:W-:Y:S01]  /*ac90*/  FFMA.FTZ R38, R0, R13.reuse, -R5 ;  /* 0x0000000d00267223 */ /* 0x080fe20000010805 */
[----:B------:R-:W-:Y:S01]  /*aca0*/  LOP3.LUT R0, R30, 0xffff0000, RZ, 0xc0, !PT ;  /* 0xffff00001e007812 */ /* 0x000fe200078ec0ff */
[----:B------:R-:W-:Y:S01]  /*acb0*/  FFMA.FTZ R39, R4, R14, R7 ;  /* 0x0000000e04277223 */ /* 0x000fe20000010007 */
[----:B------:R-:W-:Y:S01]  /*acc0*/  SHF.L.U32 R5, R35, 0x10, RZ ;  /* 0x0000001023057819 */ /* 0x000fe200000006ff */
[----:B------:R-:W-:Y:S01]  /*acd0*/  FFMA.FTZ R25, R3, R13, R2 ;  /* 0x0000000d03197223 */ /* 0x000fe20000010002 */
[----:B------:R-:W-:Y:S01]  /*ace0*/  SHF.L.U32 R3, R37, 0x10, RZ ;  /* 0x0000001025037819 */ /* 0x000fe200000006ff */
[----:B------:R-:W-:-:S02]  /*acf0*/  FMUL.FTZ R4, R6, R10 ;  /* 0x0000000a06047220 */ /* 0x000fc40000410000 */
[----:B------:R-:W-:Y:S02]  /*ad00*/  IMAD.U32 R2, R34, 0x10000, RZ ;  /* 0x0001000022027824 */ /* 0x000fe400078e00ff */
[C---:B------:R-:W-:Y:S02]  /*ad10*/  FMUL.FTZ R10, R0.reuse, R10 ;  /* 0x0000000a000a7220 */ /* 0x040fe40000410000 */
[----:B------:R-:W-:Y:S01]  /*ad20*/  FFMA.FTZ R24, R0, R17, -R4 ;  /* 0x0000001100187223 */ /* 0x000fe20000010804 */
[----:B------:R-:W-:Y:S01]  /*ad30*/  SHF.L.U32 R0, R36, 0x10, RZ ;  /* 0x0000001024007819 */ /* 0x000fe200000006ff */
[-C--:B------:R-:W-:Y:S02]  /*ad40*/  FMUL.FTZ R7, R3, R16.reuse ;  /* 0x0000001003077220 */ /* 0x080fe40000410000 */
[----:B------:R-:W-:Y:S02]  /*ad50*/  FMUL.FTZ R4, R5, R15 ;  /* 0x0000000f05047220 */ /* 0x000fe40000410000 */
[----:B------:R-:W-:-:S02]  /*ad60*/  FMUL.FTZ R8, R2, R16 ;  /* 0x0000001002087220 */ /* 0x000fc40000410000 */
[----:B------:R-:W-:Y:S01]  /*ad70*/  FFMA.FTZ R14, R6, R17, R10 ;  /* 0x00000011060e7223 */ /* 0x000fe2000001000a */
[----:B------:R-:W-:Y:S01]  /*ad80*/  F2FP.BF16.PACK_AB R10, R24, R38 ;  /* 0x00000026180a723e */ /* 0x000fe200000010ff */
[-C--:B------:R-:W-:Y:S01]  /*ad90*/  FFMA.FTZ R13, R2, R18.reuse, R7 ;  /* 0x00000012020d7223 */ /* 0x080fe20000010007 */
[----:B------:R-:W-:Y:S01]  /*ada0*/  LOP3.LUT R2, R34, 0xffff0000, RZ, 0xc0, !PT ;  /* 0xffff000022027812 */ /* 0x000fe200078ec0ff */
[C---:B------:R-:W-:Y:S02]  /*adb0*/  FMUL.FTZ R6, R0.reuse, R15 ;  /* 0x0000000f00067220 */ /* 0x040fe40000410000 */
[-C--:B------:R-:W-:Y:S01]  /*adc0*/  FFMA.FTZ R11, R0, R21.reuse, -R4 ;  /* 0x00000015000b7223 */ /* 0x080fe20000010804 */
[----:B------:R-:W-:Y:S01]  /*add0*/  LOP3.LUT R0, R35, 0xffff0000, RZ, 0xc0, !PT ;  /* 0xffff000023007812 */ /* 0x000fe200078ec0ff */
[----:B------:R-:W-:Y:S01]  /*ade0*/  FFMA.FTZ R16, R3, R18, -R8 ;  /* 0x0000001203107223 */ /* 0x000fe20000010808 */
[----:B------:R-:W-:Y:S01]  /*adf0*/  LOP3.LUT R4, R37, 0xffff0000, RZ, 0xc0, !PT ;  /* 0xffff000025047812 */ /* 0x000fe200078ec0ff */
[----:B------:R-:W-:Y:S01]  /*ae00*/  FFMA.FTZ R12, R5, R21, R6 ;  /* 0x00000015050c7223 */ /* 0x000fe20000010006 */
[----:B------:R-:W-:Y:S01]  /*ae10*/  LOP3.LUT R3, R36, 0xffff0000, RZ, 0xc0, !PT ;  /* 0xffff000024037812 */ /* 0x000fe200078ec0ff */
[----:B------:R-:W-:-:S02]  /*ae20*/  FMUL.FTZ R8, R2, R20 ;  /* 0x0000001402087220 */ /* 0x000fc40000410000 */
[-C--:B------:R-:W-:Y:S02]  /*ae30*/  FMUL.FTZ R6, R0, R19.reuse ;  /* 0x0000001300067220 */ /* 0x080fe40000410000 */
[C---:B------:R-:W-:Y:S02]  /*ae40*/  FMUL.FTZ R7, R4.reuse, R20 ;  /* 0x0000001404077220 */ /* 0x040fe40000410000 */
[C---:B------:R-:W-:Y:S02]  /*ae50*/  FMUL.FTZ R5, R3.reuse, R19 ;  /* 0x0000001303057220 */ /* 0x040fe40000410000 */
[----:B------:R-:W-:Y:S01]  /*ae60*/  FFMA.FTZ R9, R4, R23, -R8 ;  /* 0x0000001704097223 */ /* 0x000fe20000010808 */
[----:B------:R-:W-:Y:S01]  /*ae70*/  F2FP.BF16.PACK_AB R8, R40, R42 ;  /* 0x0000002a2808723e */ /* 0x000fe200000010ff */
[----:B------:R-:W-:Y:S01]  /*ae80*/  FFMA.FTZ R3, R3, R22, -R6 ;  /* 0x0000001603037223 */ /* 0x000fe20000010806 */
        /* <DEDUP_REMOVED lines=10> */
.L_x_308:
[----:B------:R-:W-:Y:S05]  /*af30*/  BSYNC B0 ;  /* 0x0000000000007941 */ /* 0x000fea0003800000 */
.L_x_307:
        /* <DEDUP_REMOVED lines=87> */
.L_x_310:
[----:B------:R-:W-:Y:S05]  /*b4b0*/  BSYNC B0 ;  /* 0x0000000000007941 */ /* 0x000fea0003800000 */
.L_x_309:
[----:B------:R-:W-:-:S13]  /*b4c0*/  ISETP.GE.OR P0, PT, R46, R43, P0 ;  /* 0x0000002b2e00720c */ /* 0x000fda0000706670 */
[----:B------:R-:W-:Y:S05]  /*b4d0*/  @P0 BRA `(.L_x_300) ;  /* 0x000005b000000947 */ /* 0x000fea0003800000 */
[----:B------:R-:W-:Y:S01]  /*b4e0*/  SHF.R.S32.HI R2, RZ, 0x1f, R46 ;  /* 0x0000001fff027819 */ /* 0x000fe2000001142e */
[----:B------:R-:W-:Y:S01]  /*b4f0*/  IMAD.SHL.U32 R0, R46, 0x40, RZ ;  /* 0x000000402e007824 */ /* 0x000fe200078e00ff */
[----:B-1----:R-:W-:Y:S02]  /*b500*/  IADD3 R5, R28, c[0x0][0x27c], RZ ;  /* 0x00009f001c057a10 */ /* 0x002fe40007ffe0ff */
[----:B------:R-:W-:Y:S02]  /*b510*/  LEA.HI R2, R2, R46, RZ, 0x3 ;  /* 0x0000002e02027211 */ /* 0x000fe400078f18ff */
[----:B------:R-:W-:-:S03]  /*b520*/  LOP3.LUT R0, R0, 0x1c0, RZ, 0xc0, !PT ;  /* 0x000001c000007812 */ /* 0x000fc600078ec0ff */
[----:B------:R-:W-:Y:S01]  /*b530*/  IMAD.SHL.U32 R2, R2, 0x40, RZ ;  /* 0x0000004002027824 */ /* 0x000fe200078e00ff */
[----:B------:R-:W-:Y:S02]  /*b540*/  LOP3.LUT R4, R0, 0x38, R28, 0xf8, !PT ;  /* 0x0000003800047812 */ /* 0x000fe400078ef81c */
[----:B------:R-:W-:Y:S02]  /*b550*/  SHF.R.U32.HI R3, RZ, 0x3, R0 ;  /* 0x00000003ff037819 */ /* 0x000fe40000011600 */
[----:B------:R-:W-:Y:S02]  /*b560*/  LOP3.LUT R2, R2, 0xfffffe00, RZ, 0xc0, !PT ;  /* 0xfffffe0002027812 */ /* 0x000fe400078ec0ff */
[----:B------:R-:W-:Y:S02]  /*b570*/  LOP3.LUT R5, R0, 0x38, R5, 0xf8, !PT ;  /* 0x0000003800057812 */ /* 0x000fe400078ef805 */
[----:B------:R-:W-:Y:S02]  /*b580*/  LOP3.LUT R0, R2, R4, R3, 0xf6, !PT ;  /* 0x0000000402007212 */ /* 0x000fe400078ef603 */
[----:B------:R-:W-:-:S02]  /*b590*/  LOP3.LUT R3, R5, R3, RZ, 0x3c, !PT ;  /* 0x0000000305037212 */ /* 0x000fc400078e3cff */
[----:B------:R-:W-:Y:S02]  /*b5a0*/  LEA R28, R0, 0x5100, 0x1 ;  /* 0x00005100001c7811 */ /* 0x000fe400078e08ff */
[----:B------:R-:W-:Y:S02]  /*b5b0*/  IADD3 R3, R2, R3, RZ ;  /* 0x0000000302037210 */ /* 0x000fe40007ffe0ff */
[----:B------:R-:W-:Y:S01]  /*b5c0*/  SHF.L.U32 R2, R30, 0x10, RZ ;  /* 0x000000101e027819 */ /* 0x000fe200000006ff */
[----:B------:R-:W1:Y:S01]  /*b5d0*/  LDS.128 R8, [R28] ;  /* 0x000000001c087984 */ /* 0x000e620000000c00 */
[----:B------:R-:W-:Y:S01]  /*b5e0*/  LOP3.LUT R0, R27, 0xffff0000, RZ, 0xc0, !PT ;  /* 0xffff00001b007812 */ /* 0x000fe200078ec0ff */
[----:B------:R-:W-:-:S05]  /*b5f0*/  IMAD.SHL.U32 R25, R3, 0x2, RZ ;  /* 0x0000000203197824 */ /* 0x000fca00078e00ff */
[----:B------:R-:W2:Y:S01]  /*b600*/  LDS.128 R4, [R25+0x5100] ;  /* 0x0051000019047984 */ /* 0x000ea20000000c00 */
[C---:B-1----:R-:W-:Y:S01]  /*b610*/  SHF.L.U32 R13, R8.reuse, 0x10, RZ ;  /* 0x00000010080d7819 */ /* 0x042fe200000006ff */
[----:B------:R-:W-:Y:S01]  /*b620*/  IMAD.U32 R17, R9, 0x10000, RZ ;  /* 0x0001000009117824 */ /* 0x000fe200078e00ff */
[----:B------:R-:W-:Y:S01]  /*b630*/  LOP3.LUT R16, R8, 0xffff0000, RZ, 0xc0, !PT ;  /* 0xffff000008107812 */ /* 0x000fe200078ec0ff */
[----:B------:R-:W-:Y:S01]  /*b640*/  IMAD.U32 R20, R11, 0x10000, RZ ;  /* 0x000100000b147824 */ /* 0x000fe200078e00ff */
[----:B------:R-:W-:Y:S02]  /*b650*/  SHF.L.U32 R8, R27, 0x10, RZ ;  /* 0x000000101b087819 */ /* 0x000fe400000006ff */
[----:B------:R-:W-:Y:S01]  /*b660*/  LOP3.LUT R22, R9, 0xffff0000, RZ, 0xc0, !PT ;  /* 0xffff000009167812 */ /* 0x000fe200078ec0ff */
[----:B--2---:R-:W-:Y:S01]  /*b670*/  IMAD.U32 R3, R6, 0x10000, RZ ;  /* 0x0001000006037824 */ /* 0x004fe200078e00ff */
[----:B------:R-:W-:Y:S01]  /*b680*/  LOP3.LUT R21, R11, 0xffff0000, RZ, 0xc0, !PT ;  /* 0xffff00000b157812 */ /* 0x000fe200078ec0ff */
[----:B------:R-:W-:Y:S01]  /*b690*/  IMAD.U32 R15, R5, 0x10000, RZ ;  /* 0x00010000050f7824 */ /* 0x000fe200078e00ff */
[----:B------:R-:W-:Y:S01]  /*b6a0*/  SHF.L.U32 R12, R10, 0x10, RZ ;  /* 0x000000100a0c7819 */ /* 0x000fe200000006ff */
[----:B------:R-:W-:Y:S01]  /*b6b0*/  IMAD.U32 R14, R7, 0x10000, RZ ;  /* 0x00010000070e7824 */ /* 0x000fe200078e00ff */
[----:B------:R-:W-:-:S02]  /*b6c0*/  SHF.L.U32 R9, R4, 0x10, RZ ;  /* 0x0000001004097819 */ /* 0x000fc400000006ff */
[----:B------:R-:W-:Y:S01]  /*b6d0*/  LOP3.LUT R11, R4, 0xffff0000, RZ, 0xc0, !PT ;  /* 0xffff0000040b7812 */ /* 0x000fe200078ec0ff */
[-C--:B------:R-:W-:Y:S01]  /*b6e0*/  FMUL.FTZ R4, R8, R3.reuse ;  /* 0x0000000308047220 */ /* 0x080fe20000410000 */
[----:B------:R-:W-:Y:S01]  /*b6f0*/  LOP3.LUT R19, R5, 0xffff0000, RZ, 0xc0, !PT ;  /* 0xffff000005137812 */ /* 0x000fe200078ec0ff */
[----:B------:R-:W-:Y:S01]  /*b700*/  FMUL.FTZ R3, R2, R3 ;  /* 0x0000000302037220 */ /* 0x000fe20000410000 */
[----:B------:R-:W-:Y:S01]  /*b710*/  LOP3.LUT R5, R6, 0xffff0000, RZ, 0xc0, !PT ;  /* 0xffff000006057812 */ /* 0x000fe200078ec0ff */
[-C--:B------:R-:W-:Y:S01]  /*b720*/  FFMA.FTZ R31, R2, R12.reuse, -R4 ;  /* 0x0000000c021f7223 */ /* 0x080fe20000010804 */
[----:B------:R-:W-:Y:S02]  /*b730*/  LOP3.LUT R10, R10, 0xffff0000, RZ, 0xc0, !PT ;  /* 0xffff00000a0a7812 */ /* 0x000fe400078ec0ff */
[----:B------:R-:W-:Y:S01]  /*b740*/  LOP3.LUT R2, R30, 0xffff0000, RZ, 0xc0, !PT ;  /* 0xffff00001e027812 */ /* 0x000fe200078ec0ff */
[----:B------:R-:W-:Y:S01]  /*b750*/  FMUL.FTZ R6, R0, R5 ;  /* 0x0000000500067220 */ /* 0x000fe20000410000 */
[----:B------:R-:W-:Y:S01]  /*b760*/  SHF.L.U32 R4, R32, 0x10, RZ ;  /* 0x0000001020047819 */ /* 0x000fe200000006ff */
[----:B------:R-:W-:Y:S01]  /*b770*/  FFMA.FTZ R30, R8, R12, R3 ;  /* 0x0000000c081e7223 */ /* 0x000fe20000010003 */
[----:B------:R-:W-:Y:S01]  /*b780*/  LOP3.LUT R18, R7, 0xffff0000, RZ, 0xc0, !PT ;  /* 0xffff000007127812 */ /* 0x000fe200078ec0ff */
[----:B------:R-:W-:-:S02]  /*b790*/  IMAD.U32 R3, R33, 0x10000, RZ ;  /* 0x0001000021037824 */ /* 0x000fc400078e00ff */
[C---:B------:R-:W-:Y:S02]  /*b7a0*/  FMUL.FTZ R7, R2.reuse, R5 ;  /* 0x0000000502077220 */ /* 0x040fe40000410000 */
[-C--:B------:R-:W-:Y:S01]  /*b7b0*/  FFMA.FTZ R29, R2, R10.reuse, -R6 ;  /* 0x0000000a021d7223 */ /* 0x080fe20000010806 */
[----:B------:R-:W-:Y:S01]  /*b7c0*/  LOP3.LUT R6, R32, 0xffff0000, RZ, 0xc0, !PT ;  /* 0xffff000020067812 */ /* 0x000fe200078ec0ff */
[-C--:B------:R-:W-:Y:S02]  /*b7d0*/  FMUL.FTZ R5, R4, R9.reuse ;  /* 0x0000000904057220 */ /* 0x080fe40000410000 */
[----:B------:R-:W-:Y:S02]  /*b7e0*/  FMUL.FTZ R2, R3, R9 ;  /* 0x0000000903027220 */ /* 0x000fe40000410000 */
[----:B------:R-:W-:Y:S01]  /*b7f0*/  FFMA.FTZ R27, R0, R10, R7 ;  /* 0x0000000a001b7223 */ /* 0x000fe20000010007 */
[----:B------:R-:W-:Y:S01]  /*b800*/  LOP3.LUT R0, R33, 0xffff0000, RZ, 0xc0, !PT ;  /* 0xffff000021007812 */ /* 0x000fe200078ec0ff */
[-C--:B------:R-:W-:Y:S01]  /*b810*/  FFMA.FTZ R26, R3, R13.reuse, -R5 ;  /* 0x0000000d031a7223 */ /* 0x080fe20000010805 */
[----:B------:R-:W-:Y:S01]  /*b820*/  SHF.L.U32 R3, R37, 0x10, RZ ;  /* 0x0000001025037819 */ /* 0x000fe200000006ff */
[----:B------:R-:W-:Y:S01]  /*b830*/  FFMA.FTZ R24, R4, R13, R2 ;  /* 0x0000000d04187223 */ /* 0x000fe20000010002 */
[----:B------:R-:W-:Y:S01]  /*b840*/  SHF.L.U32 R5, R35, 0x10, RZ ;  /* 0x0000001023057819 */ /* 0x000fe200000006ff */
[----:B------:R-:W-:Y:S01]  /*b850*/  FMUL.FTZ R4, R6, R11 ;  /* 0x0000000b06047220 */ /* 0x000fe20000410000 */
[----:B------:R-:W-:Y:S01]  /*b860*/  F2FP.BF16.PACK_AB R10, R29, R31 ;  /* 0x0000001f1d0a723e */ /* 0x000fe200000010ff */
[----:B------:R-:W-:-:S02]  /*b870*/  IMAD.U32 R2, R34, 0x10000, RZ ;  /* 0x0001000022027824 */ /* 0x000fc400078e00ff */
[C---:B------:R-:W-:Y:S02]  /*b880*/  FMUL.FTZ R9, R0.reuse, R11 ;  /* 0x0000000b00097220 */ /* 0x040fe40000410000 */
[----:B------:R-:W-:Y:S02]  /*b890*/  FFMA.FTZ R23, R0, R16, -R4 ;  /* 0x0000001000177223 */ /* 0x000fe40000010804 */
[----:B------:R-:W-:Y:S02]  /*b8a0*/  IMAD.U32 R0, R36, 0x10000, RZ ;  /* 0x0001000024007824 */ /* 0x000fe400078e00ff */
[-C--:B------:R-:W-:Y:S02]  /*b8b0*/  FMUL.FTZ R7, R3, R15.reuse ;  /* 0x0000000f03077220 */ /* 0x080fe40000410000 */
[----:B------:R-:W-:Y:S02]  /*b8c0*/  FMUL.FTZ R4, R5, R14 ;  /* 0x0000000e05047220 */ /* 0x000fe40000410000 */
[----:B------:R-:W-:-:S02]  /*b8d0*/  FMUL.FTZ R8, R2, R15 ;  /* 0x0000000f02087220 */ /* 0x000fc40000410000 */
[----:B------:R-:W-:Y:S02]  /*b8e0*/  FFMA.FTZ R16, R6, R16, R9 ;  /* 0x0000001006107223 */ /* 0x000fe40000010009 */
        /* <DEDUP_REMOVED lines=26> */
.L_x_300:
[----:B------:R-:W-:Y:S05]  /*ba90*/  BSYNC B2 ;  /* 0x0000000000027941 */ /* 0x000fea0003800000 */
.L_x_284:
[----:B-1----:R-:W3:Y:S01]  /*baa0*/  LDL R6, [R1+0x2c] ;  /* 0x00002c0001067983 */ /* 0x002ee20000100800 */
[----:B------:R-:W-:-:S04]  /*bab0*/  DEPBAR.LE SB0, 0x0 ;  /* 0x000080000000791a */ /* 0x000fc80000000000 */
[----:B------:R-:W3:Y:S01]  /*bac0*/  LDL.64 R4, [R1+0x18] ;  /* 0x0000180001047983 */ /* 0x000ee20000100a00 */
[----:B------:R-:W-:Y:S01]  /*bad0*/  IMAD R0, R45, c[0x0][0x208], RZ ;  /* 0x000082002d007a24 */ /* 0x000fe200078e02ff */
[----:B------:R-:W-:Y:S01]  /*bae0*/  ISETP.GE.AND P0, PT, R134, c[0x0][0x1d4], PT ;  /* 0x0000750086007a0c */ /* 0x000fe20003f06270 */
[C---:B--2---:R-:W-:Y:S01]  /*baf0*/  IMAD.WIDE.U32 R2, R110.reuse, c[0x0][0x208], RZ ;  /* 0x000082006e027a25 */ /* 0x044fe200078e00ff */
[----:B------:R-:W-:Y:S03]  /*bb00*/  BAR.SYNC.DEFER_BLOCKING 0x0 ;  /* 0x0000000000007b1d */ /* 0x000fe60000010000 */
[----:B------:R-:W-:-:S03]  /*bb10*/  IMAD R0, R110, c[0x0][0x20c], R0 ;  /* 0x000083006e007a24 */ /* 0x000fc600078e0200 */
[----:B------:R-:W-:Y:S01]  /*bb20*/  UMOV UR6, 0x5 ;  /* 0x0000000500067882 */ /* 0x000fe20000000000 */
[----:B------:R-:W2:Y:S01]  /*bb30*/  LDL R247, [R1+0x28] ;  /* 0x0000280001f77983 */ /* 0x000ea20000100800 */
[----:B------:R-:W-:Y:S01]  /*bb40*/  IADD3 R0, R3, R0, RZ ;  /* 0x0000000003007210 */ /* 0x000fe20007ffe0ff */
[----:B------:R-:W-:Y:S02]  /*bb50*/  ULDC.64 UR4, c[0x0][0x208] ;  /* 0x0000820000047ab9 */ /* 0x000fe40000000a00 */
[----:B------:R-:W-:Y:S04]  /*bb60*/  LDSM.16.M88.4 R32, [R207] ;  /* 0x00000000cf20783b */ /* 0x000fe80000000200 */
[----:B------:R-:W1:Y:S01]  /*bb70*/  LDSM.16.M88.4 R48, [R200] ;  /* 0x00000000c830783b */ /* 0x000e620000000200 */
[----:B------:R-:W-:Y:S01]  /*bb80*/  IMAD R0, R0, 0x50, RZ ;  /* 0x0000005000007824 */ /* 0x000fe200078e02ff */
[C---:B------:R-:W-:Y:S01]  /*bb90*/  ISETP.LT.OR P3, PT, R44.reuse, 0x11, P0 ;  /* 0x000000112c00780c */ /* 0x040fe20000761670 */
[----:B------:R-:W-:Y:S01]  /*bba0*/  USHF.L.U64.HI UR5, UR4, UR6, UR5 ;  /* 0x0000000604057299 */ /* 0x000fe20008010205 */
[----:B------:R-:W4:Y:S01]  /*bbb0*/  LDSM.16.M88.4 R28, [R207+0x2000] ;  /* 0x00200000cf1c783b */ /* 0x000f220000000200 */
[----:B------:R-:W-:Y:S01]  /*bbc0*/  USHF.L.U32 UR4, UR4, 0x5, URZ ;  /* 0x0000000504047899 */ /* 0x000fe2000800063f */
[----:B------:R-:W-:-:S02]  /*bbd0*/  ISETP.LT.OR P4, PT, R44, 0x1, P0 ;  /* 0x000000012c00780c */ /* 0x000fc40000781670 */
[C---:B------:R-:W-:Y:S01]  /*bbe0*/  ISETP.LT.OR P6, PT, R44.reuse, 0x21, P0 ;  /* 0x000000212c00780c */ /* 0x040fe200007c1670 */
[----:B------:R-:W-:Y:S01]  /*bbf0*/  LDSM.16.M88.4 R24, [R210] ;  /* 0x00000000d218783b */ /* 0x000fe20000000200 */
[----:B------:R-:W-:-:S03]  /*bc00*/  ISETP.LT.OR P5, PT, R44, 0x31, P0 ;  /* 0x000000312c00780c */ /* 0x000fc600007a1670 */
[----:B------:R-:W-:Y:S04]  /*bc10*/  LDSM.16.M88.4 R68, [R200+0x800] ;  /* 0x00080000c844783b */ /* 0x000fe80000000200 */
[----:B------:R-:W-:Y:S04]  /*bc20*/  LDSM.16.M88.4 R84, [R200+0x1000] ;  /* 0x00100000c854783b */ /* 0x000fe80000000200 */
[----:B------:R-:W-:Y:S04]  /*bc30*/  LDSM.16.M88.4 R92, [R200+0x1800] ;  /* 0x00180000c85c783b */ /* 0x000fe80000000200 */
[----:B------:R-:W-:Y:S04]  /*bc40*/  LDSM.16.M88.4 R100, [R200+0x2000] ;  /* 0x00200000c864783b */ /* 0x000fe80000000200 */
[----:B------:R-:W-:Y:S04]  /*bc50*/  LDSM.16.M88.4 R20, [R210+0x2000] ;  /* 0x00200000d214783b */ /* 0x000fe80000000200 */
[----:B------:R-:W-:Y:S04]  /*bc60*/  LDSM.16.M88.4 R80, [R215] ;  /* 0x00000000d750783b */ /* 0x000fe80000000200 */
[----:B------:R-:W-:Y:S04]  /*bc70*/  LDSM.16.M88.4 R88, [R214] ;  /* 0x00000000d658783b */ /* 0x000fe80000000200 */
[----:B------:R-:W-:Y:S01]  /*bc80*/  LDSM.16.M88.4 R96, [R213] ;  /* 0x00000000d560783b */ /* 0x000fe20000000200 */
[-C--:B-1----:R-:W-:Y:S03]  /*bc90*/  HMMA.16816.F32.BF16 R12, R32, R48.reuse, RZ ;  /* 0x00000030200c723c */ /* 0x082fe600000418ff */
[----:B------:R-:W-:Y:S05]  /*bca0*/  LDSM.16.M88.4 R104, [R212] ;  /* 0x00000000d468783b */ /* 0x000fea0000000200 */
[----:B----4-:R-:W-:Y:S08]  /*bcb0*/  HMMA.16816.F32.BF16 R52, R28, R48, RZ ;  /* 0x000000301c34723c */ /* 0x010ff000000418ff */
[----:B------:R-:W-:Y:S01]  /*bcc0*/  HMMA.16816.F32.BF16 R64, R32, R50, RZ ;  /* 0x000000322040723c */ /* 0x000fe200000418ff */
[----:B---3--:R-:W-:-:S05]  /*bcd0*/  MOV R5, R6 ;  /* 0x0000000600057202 */ /* 0x008fca0000000f00 */
[----:B------:R-:W-:Y:S01]  /*bce0*/  IMAD.WIDE.U32 R2, R2, 0x50, R4 ;  /* 0x0000005002027825 */ /* 0x000fe200078e0004 */
[----:B------:R-:W-:Y:S02]  /*bcf0*/  P2R R4, PR, RZ, 0x8 ;  /* 0x00000008ff047803 */ /* 0x000fe40000000000 */
[----:B------:R-:W-:Y:S02]  /*bd00*/  ISETP.LT.OR P3, PT, R44, 0x41, P0 ;  /* 0x000000412c00780c */ /* 0x000fe40000761670 */
[----:B------:R-:W-:Y:S01]  /*bd10*/  LEA R8, P2, R2, c[0x0][0x1f8], 0x1 ;  /* 0x00007e0002087a11 */ /* 0x000fe200078408ff */
[----:B------:R-:W1:Y:S01]  /*bd20*/  LDSM.16.M88.4 R44, [R211] ;  /* 0x00000000d32c783b */ /* 0x000e620000000200 */
[----:B------:R-:W-:Y:S02]  /*bd30*/  IADD3 R0, R3, R0, RZ ;  /* 0x0000000003007210 */ /* 0x000fe40007ffe0ff */
[----:B------:R-:W-:Y:S02]  /*bd40*/  IADD3 R6, P0, R8, UR4, RZ ;  /* 0x0000000408067c10 */ /* 0x000fe4000ff1e0ff */
[----:B------:R-:W-:-:S02]  /*bd50*/  LEA.HI.X R9, R2, c[0x0][0x1fc], R0, 0x1, P2 ;  /* 0x00007f0002097a11 */ /* 0x000fc400010f0c00 */
[----:B------:R-:W-:Y:S02]  /*bd60*/  ISETP.NE.AND P2, PT, R4, RZ, PT ;  /* 0x000000ff0400720c */ /* 0x000fe40003f45270 */
[----:B------:R-:W-:Y:S01]  /*bd70*/  IADD3.X R7, R9, UR5, RZ, P0, !PT ;  /* 0x0000000509077c10 */ /* 0x000fe200087fe4ff */
[----:B------:R-:W-:Y:S01]  /*bd80*/  @!PT LDS RZ, [RZ] ;  /* 0x00000000fffff984 */ /* 0x000fe20000000800 */
[----:B------:R-:W-:Y:S01]  /*bd90*/  @!PT LDS RZ, [RZ] ;  /* 0x00000000fffff984 */ /* 0x000fe20000000800 */
[----:B------:R-:W-:Y:S01]  /*bda0*/  @!PT LDS RZ, [RZ] ;  /* 0x00000000fffff984 */ /* 0x000fe20000000800 */
[----:B------:R3:W-:Y:S01]  /*bdb0*/  LDGSTS.E.BYPASS.LTC128B.128 [R216+0x100], [R8.64], !P4 ;  /* 0x0010000008d87fae */ /* 0x0007e2000e101d48 */
[----:B------:R-:W-:-:S04]  /*bdc0*/  IADD3 R4, P0, R6, UR4, RZ ;  /* 0x0000000406047c10 */ /* 0x000fc8000ff1e0ff */
[----:B------:R-:W-:Y:S02]  /*bdd0*/  IADD3.X R5, R7, UR5, RZ, P0, !PT ;  /* 0x0000000507057c10 */ /* 0x000fe400087fe4ff */
[----:B------:R-:W-:-:S03]  /*bde0*/  IADD3 R2, P0, R4, UR4, RZ ;  /* 0x0000000404027c10 */ /* 0x000fc6000ff1e0ff */
[----:B------:R4:W-:Y:S01]  /*bdf0*/  LDGSTS.E.BYPASS.LTC128B.128 [R216+0x900], [R6.64], !P2 ;  /* 0x0090000006d87fae */ /* 0x0009e2000d101d48 */
[----:B------:R-:W-:-:S03]  /*be00*/  IADD3.X R3, R5, UR5, RZ, P0, !PT ;  /* 0x0000000505037c10 */ /* 0x000fc600087fe4ff */
[----:B------:R4:W-:Y:S04]  /*be10*/  LDGSTS.E.BYPASS.LTC128B.128 [R216+0x1100], [R4.64], !P6 ;  /* 0x0110000004d87fae */ /* 0x0009e8000f101d48 */
[----:B------:R1:W-:Y:S01]  /*be20*/  LDGSTS.E.BYPASS.LTC128B.128 [R216+0x1900], [R2.64], !P5 ;  /* 0x0190000002d87fae */ /* 0x0003e2000e901d48 */
[----:B---3--:R-:W-:-:S04]  /*be30*/  IADD3 R8, P0, R2, UR4, RZ ;  /* 0x0000000402087c10 */ /* 0x008fc8000ff1e0ff */
[----:B------:R-:W-:-:S05]  /*be40*/  IADD3.X R9, R3, UR5, RZ, P0, !PT ;  /* 0x0000000503097c10 */ /* 0x000fca00087fe4ff */
[----:B------:R3:W-:Y:S04]  /*be50*/  LDGSTS.E.BYPASS.LTC128B.128 [R216+0x2100], [R8.64], !P3 ;  /* 0x0210000008d87fae */ /* 0x0007e8000d901d48 */
[----:B------:R-:W-:Y:S04]  /*be60*/  LDSM.16.M88.4 R36, [R206] ;  /* 0x00000000ce24783b */ /* 0x000fe80000000200 */
[----:B------:R-:W2:Y:S01]  /*be70*/  LDSM.16.M88.4 R16, [R208] ;  /* 0x00000000d010783b */ /* 0x000ea20000000200 */
[-C--:B-1----:R-:W-:Y:S03]  /*be80*/  HMMA.16816.F32.BF16 R56, R24, R44.reuse, R12 ;  /* 0x0000002c1838723c */ /* 0x082fe6000004180c */
[----:B------:R-:W1:Y:S04]  /*be90*/  LDSM.16.M88.4 R12, [R208+0x2000] ;  /* 0x00200000d00c783b */ /* 0x000e680000000200 */
[----:B------:R-:W-:Y:S01]  /*bea0*/  LDSM.16.M88.4 R40, [R203] ;  /* 0x00000000cb28783b */ /* 0x000fe20000000200 */
[----:B------:R-:W-:Y:S03]  /*beb0*/  HMMA.16816.F32.BF16 R52, R20, R44, R52 ;  /* 0x0000002c1434723c */ /* 0x000fe60000041834 */
[----:B----4-:R-:W-:Y:S04]  /*bec0*/  LDSM.16.M88.4 R4, [R209+0x2000] ;  /* 0x00200000d104783b */ /* 0x010fe80000000200 */
[----:B------:R-:W0:Y:S04]  /*bed0*/  LDGDEPBAR ;  /* 0x00000000000079af */ /* 0x000e280000000000 */
[----:B---3--:R-:W3:Y:S05]  /*bee0*/  LDSM.16.M88.4 R8, [R209] ;  /* 0x00000000d108783b */ /* 0x008eea0000000200 */
[----:B--2---:R-:W-:Y:S08]  /*bef0*/  HMMA.16816.F32.BF16 R60, R16, R36, R56 ;  /* 0x00000024103c723c */ /* 0x004ff00000041838 */
[----:B------:R-:W-:Y:S08]  /*bf00*/  HMMA.16816.F32.BF16 R56, R28, R50, RZ ;  /* 0x000000321c38723c */ /* 0x000ff000000418ff */
[----:B-1----:R-:W-:Y:S08]  /*bf10*/  HMMA.16816.F32.BF16 R48, R12, R36, R52 ;  /* 0x000000240c30723c */ /* 0x002ff00000041834 */
        /* <DEDUP_REMOVED lines=32> */
[----:B-----5:R1:W1:Y:S03]  /*c120*/  MUFU.TANH R136, R0 ;  /* 0x0000000000887308 */ /* 0x0202660000002400 */
        /* <DEDUP_REMOVED lines=16> */
[----:B------:R-:W2:Y:S07]  /*c230*/  LDSM.16.M88.4 R40, [R206+0x1000] ;  /* 0x00100000ce28783b */ /* 0x000eae0000000200 */
        /* <DEDUP_REMOVED lines=26> */
[----:B--2---:R-:W-:Y:S01]  /*c3e0*/  HMMA.16816.F32.BF16 R56, R16, R40, R56 ;  /* 0x000000281038723c */ /* 0x004fe20000041838 */
[----:B------:R1:W2:Y:S07]  /*c3f0*/  MUFU.TANH R118, R0 ;  /* 0x0000000000767308 */ /* 0x0002ae0000002400 */
        /* <DEDUP_REMOVED lines=19> */
[----:B------:R1:W1:Y:S03]  /*c530*/  MUFU.TANH R112, R0 ;  /* 0x0000000000707308 */ /* 0x0002660000002400 */
[----:B------:R-:W-:Y:S08]  /*c540*/  HMMA.16816.F32.BF16 R72, R4, R44, R36 ;  /* 0x0000002c0448723c */ /* 0x000ff00000041824 */
[----:B------:R-:W-:Y:S01]  /*c550*/  HMMA.16816.F32.BF16 R36, R16, R42, R48 ;  /* 0x0000002a1024723c */ /* 0x000fe20000041830 */
[----:B------:R-:W2:Y:S01]  /*c560*/  LDSM.16.M88.4 R48, [R206+0x1800] ;  /* 0x00180000ce30783b */ /* 0x000ea20000000200 */
        /* <DEDUP_REMOVED lines=24> */
[----:B------:R-:W-:Y:S01]  /*c6f0*/  HMMA.16816.F32.BF16 R52, R16, R48, R56 ;  /* 0x000000301034723c */ /* 0x000fe20000041838 */
        /* <DEDUP_REMOVED lines=131> */
[-C--:B------:R-:W-:Y:S02]  /*cf30*/  IADD3 R6, P2, R8, R10.reuse, RZ ;  /* 0x0000000a08067210 */ /* 0x080fe40007f5e0ff */
        /* <DEDUP_REMOVED lines=16> */
.L_x_312:
[----:B--234-:R-:W-:Y:S05]  /*d040*/  BSYNC B0 ;  /* 0x0000000000007941 */ /* 0x01cfea0003800000 */
.L_x_311:
[----:B-1----:R-:W1:Y:S01]  /*d050*/  S2R R2, SR_TID.X ;  /* 0x0000000000027919 */ /* 0x002e620000002100 */
[----:B------:R-:W-:-:S03]  /*d060*/  LOP3.LUT R0, R189, 0xffffffe0, RZ, 0xc0, !PT ;  /* 0xffffffe0bd007812 */ /* 0x000fc600078ec0ff */
[----:B------:R-:W0:Y:S02]  /*d070*/  LDGDEPBAR ;  /* 0x00000000000079af */ /* 0x000e240000000000 */
[----:B-1----:R-:W-:-:S05]  /*d080*/  IMAD.IADD R0, R2, 0x1, -R0 ;  /* 0x0000000102007824 */ /* 0x002fca00078e0a00 */
[----:B------:R-:W-:-:S04]  /*d090*/  SHF.R.S32.HI R2, RZ, 0x1f, R0 ;  /* 0x0000001fff027819 */ /* 0x000fc80000011400 */
[----:B------:R-:W-:-:S04]  /*d0a0*/  LEA.HI R2, R2, R0, RZ, 0x2 ;  /* 0x0000000002027211 */ /* 0x000fc800078f10ff */
[----:B------:R-:W-:-:S05]  /*d0b0*/  LOP3.LUT R2, R2, 0x7ffffffc, RZ, 0xc0, !PT ;  /* 0x7ffffffc02027812 */ /* 0x000fca00078ec0ff */
[----:B------:R-:W-:-:S04]  /*d0c0*/  IMAD.IADD R0, R0, 0x1, -R2 ;  /* 0x0000000100007824 */ /* 0x000fc800078e0a02 */
[----:B------:R-:W-:-:S05]  /*d0d0*/  IMAD.SHL.U32 R0, R0, 0x2, RZ ;  /* 0x0000000200007824 */ /* 0x000fca00078e00ff */
[----:B------:R-:W-:-:S04]  /*d0e0*/  IADD3 R0, -R0, R172, R152 ;  /* 0x000000ac00007210 */ /* 0x000fc80007ffe198 */
[C---:B------:R-:W-:Y:S02]  /*d0f0*/  ISETP.GT.AND P3, PT, R0.reuse, RZ, PT ;  /* 0x000000ff0000720c */ /* 0x040fe40003f64270 */
[C---:B------:R-:W-:Y:S02]  /*d100*/  ISETP.GT.AND P2, PT, R0.reuse, 0x1, PT ;  /* 0x000000010000780c */ /* 0x040fe40003f44270 */
[----:B------:R-:W-:Y:S02]  /*d110*/  ISETP.GT.AND P0, PT, R0, 0x8, PT ;  /* 0x000000080000780c */ /* 0x000fe40003f04270 */
[----:B------:R-:W-:Y:S02]  /*d120*/  FSEL R9, R145, -INF , P3 ;  /* 0xff80000091097808 */ /* 0x000fe40001800000 */
[----:B------:R-:W-:Y:S02]  /*d130*/  FSEL R25, R144, -INF , P2 ;  /* 0xff80000090197808 */ /* 0x000fe40001000000 */
[----:B------:R-:W-:-:S02]  /*d140*/  FSEL R10, R141, -INF , P3 ;  /* 0xff8000008d0a7808 */ /* 0x000fc40001800000 */
[----:B------:R-:W-:Y:S02]  /*d150*/  FSEL R11, R140, -INF , P2 ;  /* 0xff8000008c0b7808 */ /* 0x000fe40001000000 */
[----:B------:R-:W-:Y:S02]  /*d160*/  ISETP.GT.AND P5, PT, R0, 0x9, PT ;  /* 0x000000090000780c */ /* 0x000fe40003fa4270 */
[----:B------:R-:W-:Y:S02]  /*d170*/  FSEL R26, R139, -INF , P0 ;  /* 0xff8000008b1a7808 */ /* 0x000fe40000000000 */
[----:B------:R-:W-:Y:S02]  /*d180*/  FMNMX.FTZ R2, R9, R25, !PT ;  /* 0x0000001909027209 */ /* 0x000fe40007810000 */
[----:B------:R-:W-:Y:S02]  /*d190*/  FSEL R20, R125, -INF , P0 ;  /* 0xff8000007d147808 */ /* 0x000fe40000000000 */
[----:B------:R-:W-:-:S02]  /*d1a0*/  FSEL R12, R131, -INF , P0 ;  /* 0xff800000830c7808 */ /* 0x000fc40000000000 */
        /* <DEDUP_REMOVED lines=8> */
[----:B------:R-:W-:Y:S02]  /*d230*/  FMNMX.FTZ R3, R12, R3, !PT ;  /* 0x000000030c037209 */ /* 0x000fe40007810000 */
[----:B------:R-:W-:Y:S02]  /*d240*/  ISETP.GT.AND P5, PT, R0, 0x11, PT ;  /* 0x000000110000780c */ /* 0x000fe40003fa4270 */
[----:B------:R-:W-:Y:S02]  /*d250*/  FSEL R93, R128, -INF , P0 ;  /* 0xff800000805d7808 */ /* 0x000fe40000000000 */
[----:B------:R-:W-:-:S02]  /*d260*/  FMNMX.FTZ R2, R27, R2, !PT ;  /* 0x000000021b027209 */ /* 0x000fc40007810000 */
[----:B------:R-:W-:Y:S02]  /*d270*/  FSEL R15, R136, -INF , P2 ;  /* 0xff800000880f7808 */ /* 0x000fe40001000000 */
[----:B------:R-:W-:Y:S02]  /*d280*/  FSEL R33, R142, -INF , P2 ;  /* 0xff8000008e217808 */ /* 0x000fe40001000000 */
[----:B------:R-:W-:Y:S02]  /*d290*/  FSEL R71, R114, -INF , P0 ;  /* 0xff80000072477808 */ /* 0x000fe40000000000 */
[----:B------:R-:W-:Y:S02]  /*d2a0*/  FSEL R36, R119, -INF , P0 ;  /* 0xff80000077247808 */ /* 0x000fe40000000000 */
[----:B------:R-:W-:Y:S02]  /*d2b0*/  FSEL R101, R124, -INF , P0 ;  /* 0xff8000007c657808 */ /* 0x000fe40000000000 */
[----:B------:R-:W-:-:S02]  /*d2c0*/  FMNMX.FTZ R3, R13, R3, !PT ;  /* 0x000000030d037209 */ /* 0x000fc40007810000 */
[C---:B------:R-:W-:Y:S02]  /*d2d0*/  ISETP.GT.AND P6, PT, R0.reuse, 0x18, PT ;  /* 0x000000180000780c */ /* 0x040fe40003fc4270 */
[C---:B------:R-:W-:Y:S02]  /*d2e0*/  ISETP.GT.AND P4, PT, R0.reuse, 0x19, PT ;  /* 0x000000190000780c */ /* 0x040fe40003f84270 */
[C---:B------:R-:W-:Y:S02]  /*d2f0*/  ISETP.GT.AND P2, PT, R0.reuse, 0x21, PT ;  /* 0x000000210000780c */ /* 0x040fe40003f44270 */
[----:B------:R-:W-:Y:S02]  /*d300*/  ISETP.GT.AND P0, PT, R0, 0x28, PT ;  /* 0x000000280000780c */ /* 0x000fe40003f04270 */
[----:B------:R-:W-:Y:S02]  /*d310*/  FSEL R94, R127, -INF , P5 ;  /* 0xff8000007f5e7808 */ /* 0x000fe40002800000 */
[----:B------:R-:W-:-:S02]  /*d320*/  FMNMX.FTZ R2, R93, R2, !PT ;  /* 0x000000025d027209 */ /* 0x000fc40007810000 */
[----:B------:R-:W-:Y:S02]  /*d330*/  FSEL R37, R118, -INF , P5 ;  /* 0xff80000076257808 */ /* 0x000fe40002800000 */
[----:B------:R-:W-:Y:S02]  /*d340*/  FSEL R102, R123, -INF , P5 ;  /* 0xff8000007b667808 */ /* 0x000fe40002800000 */
        /* <DEDUP_REMOVED lines=16> */
[----:B------:R-:W-:Y:S02]  /*d450*/  FMNMX.FTZ R2, R94, R2, !PT ;  /* 0x000000025e027209 */ /* 0x000fe40007810000 */
[C---:B------:R-:W-:Y:S02]  /*d460*/  ISETP.GT.AND P3, PT, R0.reuse, 0x20, PT ;  /* 0x000000200000780c */ /* 0x040fe40003f64270 */
[C---:B------:R-:W-:Y:S02]  /*d470*/  ISETP.GT.AND P4, PT, R0.reuse, 0x31, PT ;  /* 0x000000310000780c */ /* 0x040fe40003f84270 */
[C---:B------:R-:W-:Y:S02]  /*d480*/  ISETP.GT.AND P2, PT, R0.reuse, 0x29, PT ;  /* 0x000000290000780c */ /* 0x040fe40003f44270 */
[----:B------:R-:W-:Y:S02]  /*d490*/  ISETP.GT.AND P0, PT, R0, 0x30, PT ;  /* 0x000000300000780c */ /* 0x000fe40003f04270 */
[----:B------:R-:W-:-:S02]  /*d4a0*/  FSEL R38, R112, -INF , P6 ;  /* 0xff80000070267808 */ /* 0x000fc40003000000 */
[----:B------:R-:W-:Y:S02]  /*d4b0*/  FMNMX.FTZ R3, R37, R3, !PT ;  /* 0x0000000325037209 */ /* 0x000fe40007810000 */
[----:B------:R-:W-:Y:S02]  /*d4c0*/  FMNMX.FTZ R2, R95, R2, !PT ;  /* 0x000000025f027209 */ /* 0x000fe40007810000 */
        /* <DEDUP_REMOVED lines=46> */
[----:B------:R-:W-:Y:S02]  /*d7b0*/  FSEL R146, R52, -INF , P6 ;  /* 0xff80000034927808 */ /* 0x000fe40003000000 */
[----:B------:R-:W-:Y:S02]  /*d7c0*/  FMNMX.FTZ R0, R147, R0, !PT ;  /* 0x0000000093007209 */ /* 0x000fe40007810000 */
[----:B------:R-:W-:Y:S02]  /*d7d0*/  FSEL R152, R56, -INF , P5 ;  /* 0xff80000038987808 */ /* 0x000fe40002800000 */
[----:B------:R-:W-:Y:S02]  /*d7e0*/  FMNMX.FTZ R3, R135, R3, !PT ;  /* 0x0000000387037209 */ /* 0x000fe40007810000 */
[----:B------:R-:W-:Y:S02]  /*d7f0*/  FMNMX.FTZ R2, R92, R2, !PT ;  /* 0x000000025c027209 */ /* 0x000fe40007810000 */
[----:B------:R-:W-:-:S02]  /*d800*/  FSEL R145, R53, -INF , P5 ;  /* 0xff80000035917808 */ /* 0x000fc40002800000 */
[----:B------:R-:W-:Y:S02]  /*d810*/  FMNMX.FTZ R0, R146, R0, !PT ;  /* 0x0000000092007209 */ /* 0x000fe40007810000 */
[----:B------:R-:W-:Y:S02]  /*d820*/  FSEL R174, R31, -INF , P3 ;  /* 0xff8000001fae7808 */ /* 0x000fe40001800000 */
[----:B------:R-:W-:Y:S02]  /*d830*/  FMNMX.FTZ R3, R152, R3, !PT ;  /* 0x0000000398037209 */ /* 0x000fe40007810000 */
[----:B------:R-:W-:Y:S02]  /*d840*/  FMNMX.FTZ R2, R126, R2, !PT ;  /* 0x000000027e027209 */ /* 0x000fe40007810000 */
[----:B------:R-:W-:Y:S02]  /*d850*/  FSEL R196, R28, -INF , P3 ;  /* 0xff8000001cc47808 */ /* 0x000fe40001800000 */
[----:B------:R-:W-:-:S02]  /*d860*/  FMNMX.FTZ R0, R145, R0, !PT ;  /* 0x0000000091007209 */ /* 0x000fc40007810000 */
[----:B------:R-:W-:Y:S02]  /*d870*/  FSEL R177, R41, -INF , P2 ;  /* 0xff80000029b17808 */ /* 0x000fe40001000000 */
[----:B------:R-:W-:Y:S02]  /*d880*/  FMNMX.FTZ R3, R174, R3, !PT ;  /* 0x00000003ae037209 */ /* 0x000fe40007810000 */
[----:B------:R-:W-:Y:S02]  /*d890*/  FMNMX.FTZ R2, R127, R2, !PT ;  /* 0x000000027f027209 */ /* 0x000fe40007810000 */
[----:B------:R-:W-:Y:S02]  /*d8a0*/  FSEL R199, R21, -INF , P2 ;  /* 0xff80000015c77808 */ /* 0x000fe40001000000 */
[----:B------:R-:W-:Y:S02]  /*d8b0*/  FMNMX.FTZ R0, R196, R0, !PT ;  /* 0x00000000c4007209 */ /* 0x000fe40007810000 */
[----:B------:R-:W-:-:S02]  /*d8c0*/  FSEL R176, R18, -INF , P0 ;  /* 0xff80000012b07808 */ /* 0x000fc40000000000 */
[----:B------:R-:W-:Y:S02]  /*d8d0*/  FMNMX.FTZ R3, R177, R3, !PT ;  /* 0x00000003b1037209 */ /* 0x000fe40007810000 */
[----:B------:R-:W-:Y:S02]  /*d8e0*/  FMNMX.FTZ R2, R128, R2, !PT ;  /* 0x0000000280027209 */ /* 0x000fe40007810000 */
[----:B------:R-:W-:Y:S02]  /*d8f0*/  FSEL R194, R16, -INF , P0 ;  /* 0xff80000010c27808 */ /* 0x000fe40000000000 */
[----:B------:R-:W-:Y:S02]  /*d900*/  FMNMX.FTZ R0, R199, R0, !PT ;  /* 0x00000000c7007209 */ /* 0x000fe40007810000 */
[----:B------:R-:W-:Y:S02]  /*d910*/  FSEL R182, R19, -INF , P4 ;  /* 0xff80000013b67808 */ /* 0x000fe40002000000 */
[----:B------:R-:W-:-:S02]  /*d920*/  FMNMX.FTZ R3, R176, R3, !PT ;  /* 0x00000003b0037209 */ /* 0x000fc40007810000 */
[----:B------:R-:W-:Y:S02]  /*d930*/  FMNMX.FTZ R4, R129, R2, !PT ;  /* 0x0000000281047209 */ /* 0x000fe40007810000 */
[----:B------:R-:W-:Y:S02]  /*d940*/  FMNMX.FTZ R2, R194, R0, !PT ;  /* 0x00000000c2027209 */ /* 0x000fe40007810000 */
[----:B------:R-:W-:Y:S02]  /*d950*/  FMNMX.FTZ R0, R182, R3, !PT ;  /* 0x00000003b6007209 */ /* 0x000fe40007810000 */
[----:B------:R-:W-:Y:S02]  /*d960*/  FSEL R188, R17, -INF , P4 ;  /* 0xff80000011bc7808 */ /* 0x000fe40002000000 */
[----:B------:R-:W-:Y:S01]  /*d970*/  FMNMX.FTZ R4, R153, R4, !PT ;  /* 0x0000000499047209 */ /* 0x000fe20007810000 */
[----:B------:R-:W1:Y:S01]  /*d980*/  SHFL.BFLY PT, R6, R0, 0x2, 0x1f ;  /* 0x0c401f0000067f89 */ /* 0x000e6200000e0000 */
[----:B------:R-:W-:-:S02]  /*d990*/  FMNMX.FTZ R5, R32, R33, !PT ;  /* 0x0000002120057209 */ /* 0x000fc40007810000 */
[----:B------:R-:W-:Y:S01]  /*d9a0*/  FMNMX.FTZ R2, R188, R2, !PT ;  /* 0x00000002bc027209 */ /* 0x000fe20007810000 */
[----:B------:R-:W-:Y:S01]  /*d9b0*/  LDSM.16.MT88.4 R16, [R201] ;  /* 0x00000000c910783b */ /* 0x000fe20000004200 */
[----:B------:R-:W-:Y:S02]  /*d9c0*/  FMNMX.FTZ R3, R154, R4, !PT ;  /* 0x000000049a037209 */ /* 0x000fe40007810000 */
[----:B------:R-:W-:Y:S02]  /*d9d0*/  FMNMX.FTZ R4, R34, R5, !PT ;  /* 0x0000000522047209 */ /* 0x000fe40007810000 */
[----:B------:R-:W-:Y:S01]  /*d9e0*/  FSEL R151, R40, -INF , P6 ;  /* 0xff80000028977808 */ /* 0x000fe20003000000 */
[----:B------:R-:W2:Y:S01]  /*d9f0*/  SHFL.BFLY PT, R5, R2, 0x2, 0x1f ;  /* 0x0c401f0002057f89 */ /* 0x000ea200000e0000 */
[----:B------:R-:W-:Y:S02]  /*da00*/  FMNMX.FTZ R4, R35, R4, !PT ;  /* 0x0000000423047209 */ /* 0x000fe40007810000 */
[----:B------:R-:W-:-:S02]  /*da10*/  FSEL R139, R48, -INF , P5 ;  /* 0xff800000308b7808 */ /* 0x000fc40002800000 */
[----:B------:R-:W-:Y:S02]  /*da20*/  FMNMX.FTZ R3, R151, R3, !PT ;  /* 0x0000000397037209 */ /* 0x000fe40007810000 */
[----:B------:R-:W-:Y:S02]  /*da30*/  FMNMX.FTZ R4, R101, R4, !PT ;  /* 0x0000000465047209 */ /* 0x000fe40007810000 */
[----:B------:R-:W-:Y:S02]  /*da40*/  FSEL R187, R30, -INF , P3 ;  /* 0xff8000001ebb7808 */ /* 0x000fe40001800000 */
[----:B------:R-:W-:Y:S02]  /*da50*/  FMNMX.FTZ R3, R139, R3, !PT ;  /* 0x000000038b037209 */ /* 0x000fe40007810000 */
[----:B------:R-:W-:Y:S02]  /*da60*/  FMNMX.FTZ R4, R102, R4, !PT ;  /* 0x0000000466047209 */ /* 0x000fe40007810000 */
[----:B------:R-:W-:-:S02]  /*da70*/  FSEL R190, R29, -INF , P2 ;  /* 0xff8000001dbe7808 */ /* 0x000fc40001000000 */
[----:B------:R-:W-:Y:S01]  /*da80*/  FMNMX.FTZ R3, R187, R3, !PT ;  /* 0x00000003bb037209 */ /* 0x000fe20007810000 */
[----:B------:R-:W-:Y:S01]  /*da90*/  LDSM.16.MT88.4 R28, [R202] ;  /* 0x00000000ca1c783b */ /* 0x000fe20000004200 */
[----:B------:R-:W-:Y:S02]  /*daa0*/  FMNMX.FTZ R4, R103, R4, !PT ;  /* 0x0000000467047209 */ /* 0x000fe40007810000 */
[----:B------:R-:W-:Y:S02]  /*dab0*/  FSEL R197, R23, -INF , P0 ;  /* 0xff80000017c57808 */ /* 0x000fe40000000000 */
[----:B------:R-:W-:Y:S02]  /*dac0*/  FMNMX.FTZ R3, R190, R3, !PT ;  /* 0x00000003be037209 */ /* 0x000fe40007810000 */
[----:B------:R-:W-:Y:S02]  /*dad0*/  FMNMX.FTZ R4, R120, R4, !PT ;  /* 0x0000000478047209 */ /* 0x000fe40007810000 */
[----:B-1----:R-:W-:-:S02]  /*dae0*/  FMNMX.FTZ R0, R0, R6, !PT ;  /* 0x0000000600007209 */ /* 0x002fc40007810000 */
[----:B------:R-:W-:Y:S02]  /*daf0*/  FSEL R218, R22, -INF , P4 ;  /* 0xff80000016da7808 */ /* 0x000fe40002000000 */
[----:B------:R-:W-:Y:S01]  /*db00*/  FMNMX.FTZ R3, R197, R3, !PT ;  /* 0x00000003c5037209 */ /* 0x000fe20007810000 */
[----:B------:R-:W1:Y:S01]  /*db10*/  SHFL.BFLY PT, R6, R0, 0x1, 0x1f ;  /* 0x0c201f0000067f89 */ /* 0x000e6200000e0000 */
[----:B------:R-:W-:Y:S02]  /*db20*/  FMNMX.FTZ R4, R134, R4, !PT ;  /* 0x0000000486047209 */ /* 0x000fe40007810000 */
[----:B------:R-:W-:Y:S02]  /*db30*/  FMNMX.FTZ R3, R218, R3, !PT ;  /* 0x00000003da037209 */ /* 0x000fe40007810000 */
[----:B--2---:R-:W-:Y:S02]  /*db40*/  FMNMX.FTZ R2, R2, R5, !PT ;  /* 0x0000000502027209 */ /* 0x004fe40007810000 */
[----:B------:R-:W-:Y:S01]  /*db50*/  FMNMX.FTZ R4, R137, R4, !PT ;  /* 0x0000000489047209 */ /* 0x000fe20007810000 */
[----:B------:R-:W2:Y:S01]  /*db60*/  SHFL.BFLY PT, R5, R3, 0x2, 0x1f ;  /* 0x0c401f0003057f89 */ /* 0x000ea200000e0000 */
[----:B------:R-:W-:-:S02]  /*db70*/  FSEL R149, R58, -INF , P6 ;  /* 0xff8000003a957808 */ /* 0x000fc40003000000 */
[----:B------:R-:W-:Y:S01]  /*db80*/  FMNMX.FTZ R4, R138, R4, !PT ;  /* 0x000000048a047209 */ /* 0x000fe20007810000 */
[----:B------:R-:W3:Y:S01]  /*db90*/  SHFL.BFLY PT, R7, R2, 0x1, 0x1f ;  /* 0x0c201f0002077f89 */ /* 0x000ee200000e0000 */
[----:B------:R-:W-:Y:S02]  /*dba0*/  FSEL R150, R54, -INF , P5 ;  /* 0xff80000036967808 */ /* 0x000fe40002800000 */
[----:B------:R-:W-:Y:S02]  /*dbb0*/  FMNMX.FTZ R4, R144, R4, !PT ;  /* 0x0000000490047209 */ /* 0x000fe40007810000 */
[----:B------:R-:W-:Y:S02]  /*dbc0*/  FSEL R195, R45, -INF , P3 ;  /* 0xff8000002dc37808 */ /* 0x000fe40001800000 */
[----:B------:R-:W-:Y:S02]  /*dbd0*/  FMNMX.FTZ R4, R217, R4, !PT ;  /* 0x00000004d9047209 */ /* 0x000fe40007810000 */
[----:B------:R-:W-:-:S02]  /*dbe0*/  FSEL R189, R44, -INF , P2 ;  /* 0xff8000002cbd7808 */ /* 0x000fc40001000000 */
[----:B------:R-:W-:Y:S02]  /*dbf0*/  FMNMX.FTZ R4, R191, R4, !PT ;  /* 0x00000004bf047209 */ /* 0x000fe40007810000 */
[----:B-1----:R-:W-:Y:S02]  /*dc00*/  FMNMX.FTZ R70, R0, R6, !PT ;  /* 0x0000000600467209 */ /* 0x002fe40007810000 */
[----:B------:R-:W-:Y:S02]  /*dc10*/  FMNMX.FTZ R4, R149, R4, !PT ;  /* 0x0000000495047209 */ /* 0x000fe40007810000 */
[----:B------:R-:W-:Y:S02]  /*dc20*/  FSETP.NEU.FTZ.AND P2, PT, R70, -INF , PT ;  /* 0xff8000004600780b */ /* 0x000fe40003f5d000 */
[----:B------:R-:W-:Y:S02]  /*dc30*/  FMNMX.FTZ R0, R150, R4, !PT ;  /* 0x0000000496007209 */ /* 0x000fe40007810000 */
[----:B--2---:R-:W-:-:S02]  /*dc40*/  FMNMX.FTZ R5, R3, R5, !PT ;  /* 0x0000000503057209 */ /* 0x004fc40007810000 */
[----:B------:R-:W-:Y:S02]  /*dc50*/  FMNMX.FTZ R0, R195, R0, !PT ;  /* 0x00000000c3007209 */ /* 0x000fe40007810000 */
[----:B---3--:R-:W-:Y:S01]  /*dc60*/  FMNMX.FTZ R68, R2, R7, !PT ;  /* 0x0000000702447209 */ /* 0x008fe20007810000 */
[----:B------:R-:W-:Y:S01]  /*dc70*/  FMUL.FTZ R2, R70, c[0x0][0x2d0] ;  /* 0x0000b40046027a20 */ /* 0x000fe20000410000 */
[----:B------:R-:W-:Y:S01]  /*dc80*/  FSEL R219, R42, -INF , P0 ;  /* 0xff8000002adb7808 */ /* 0x000fe20000000000 */
[----:B------:R-:W1:Y:S01]  /*dc90*/  SHFL.BFLY PT, R8, R5, 0x1, 0x1f ;  /* 0x0c201f0005087f89 */ /* 0x000e6200000e0000 */
[----:B------:R-:W-:Y:S01]  /*dca0*/  FMNMX.FTZ R0, R189, R0, !PT ;  /* 0x00000000bd007209 */ /* 0x000fe20007810000 */
[----:B------:R-:W-:Y:S01]  /*dcb0*/  FMUL.FTZ R3, R68, c[0x0][0x2d0] ;  /* 0x0000b40044037a20 */ /* 0x000fe20000410000 */
[----:B------:R-:W-:Y:S02]  /*dcc0*/  FSEL R4, R2, RZ, P2 ;  /* 0x000000ff02047208 */ /* 0x000fe40001000000 */
[----:B------:R-:W-:-:S02]  /*dcd0*/  FSEL R220, R43, -INF , P4 ;  /* 0xff8000002bdc7808 */ /* 0x000fc40002000000 */
[----:B------:R-:W-:Y:S01]  /*dce0*/  FMNMX.FTZ R2, R219, R0, !PT ;  /* 0x00000000db027209 */ /* 0x000fe20007810000 */
[----:B------:R-:W-:Y:S01]  /*dcf0*/  FFMA.FTZ R0, R9, c[0x0][0x2d0], -R4 ;  /* 0x0000b40009007a23 */ /* 0x000fe20000010804 */
[----:B------:R-:W-:Y:S01]  /*dd00*/  FSETP.NEU.FTZ.AND P0, PT, R68, -INF , PT ;  /* 0xff8000004400780b */ /* 0x000fe20003f1d000 */
[----:B------:R-:W-:Y:S01]  /*dd10*/  LDSM.16.MT88.4 R40, [R204] ;  /* 0x00000000cc28783b */ /* 0x000fe20000004200 */
[----:B------:R-:W-:Y:S01]  /*dd20*/  FMNMX.FTZ R6, R220, R2, !PT ;  /* 0x00000002dc067209 */ /* 0x000fe20007810000 */
[----:B------:R2:W-:Y:S01]  /*dd30*/  MUFU.EX2 R239, R0 ;  /* 0x0000000000ef7308 */ /* 0x0005e20000000800 */
[----:B------:R-:W-:-:S03]  /*dd40*/  FSEL R3, R3, RZ, P0 ;  /* 0x000000ff03037208 */ /* 0x000fc60000000000 */
[----:B------:R-:W3:Y:S01]  /*dd50*/  SHFL.BFLY PT, R7, R6, 0x2, 0x1f ;  /* 0x0c401f0006077f89 */ /* 0x000ee200000e0000 */
[----:B-1----:R-:W-:Y:S01]  /*dd60*/  FMNMX.FTZ R2, R5, R8, !PT ;  /* 0x0000000805027209 */ /* 0x002fe20007810000 */
[--C-:B------:R-:W-:Y:S02]  /*dd70*/  FFMA.FTZ R5, R12, c[0x0][0x2d0], -R3.reuse ;  /* 0x0000b4000c057a23 */ /* 0x100fe40000010803 */
[----:B--2---:R-:W-:Y:S02]  /*dd80*/  FFMA.FTZ R0, R10, c[0x0][0x2d0], -R3 ;  /* 0x0000b4000a007a23 */ /* 0x004fe40000010803 */
[----:B------:R1:W-:Y:S01]  /*dd90*/  MUFU.EX2 R240, R5 ;  /* 0x0000000500f07308 */ /* 0x0003e20000000800 */
[----:B------:R-:W-:-:S07]  /*dda0*/  FSETP.NEU.FTZ.AND P0, PT, R2, -INF , PT ;  /* 0xff8000000200780b */ /* 0x000fce0003f1d000 */
[----:B------:R2:W-:Y:S01]  /*ddb0*/  MUFU.EX2 R238, R0 ;  /* 0x0000000000ee7308 */ /* 0x0005e20000000800 */
[----:B-1----:R-:W-:-:S07]  /*ddc0*/  FFMA.FTZ R5, R13, c[0x0][0x2d0], -R3 ;  /* 0x0000b4000d057a23 */ /* 0x002fce0000010803 */
[----:B------:R3:W1:Y:S01]  /*ddd0*/  MUFU.EX2 R241, R5 ;  /* 0x0000000500f17308 */ /* 0x0006620000000800 */
[----:B--2---:R-:W-:-:S07]  /*dde0*/  FFMA.FTZ R0, R11, c[0x0][0x2d0], -R3 ;  /* 0x0000b4000b007a23 */ /* 0x004fce0000010803 */
[----:B------:R2:W4:Y:S01]  /*ddf0*/  MUFU.EX2 R237, R0 ;  /* 0x0000000000ed7308 */ /* 0x0005220000000800 */
[----:B---3--:R-:W-:Y:S02]  /*de00*/  FMNMX.FTZ R5, R6, R7, !PT ;  /* 0x0000000706057209 */ /* 0x008fe40007810000 */
[----:B-1----:R-:W-:-:S03]  /*de10*/  F2FP.BF16.PACK_AB R10, R241, R240 ;  /* 0x000000f0f10a723e */ /* 0x002fc600000010ff */
[----:B------:R-:W1:Y:S01]  /*de20*/  SHFL.BFLY PT, R7, R5, 0x1, 0x1f ;  /* 0x0c201f0005077f89 */ /* 0x000e6200000e0000 */
[----:B--2---:R-:W-:Y:S01]  /*de30*/  FMUL.FTZ R0, R2, c[0x0][0x2d0] ;  /* 0x0000b40002007a20 */ /* 0x004fe20000410000 */
[----:B----4-:R-:W-:-:S04]  /*de40*/  F2FP.BF16.PACK_AB R8, R237, R238 ;  /* 0x000000eeed08723e */ /* 0x010fc800000010ff */
[----:B------:R-:W-:-:S05]  /*de50*/  FSEL R0, R0, RZ, P0 ;  /* 0x000000ff00007208 */ /* 0x000fca0000000000 */
[----:B------:R-:W-:-:S04]  /*de60*/  FFMA.FTZ R6, R14, c[0x0][0x2d0], -R0 ;  /* 0x0000b4000e067a23 */ /* 0x000fc80000010800 */
[----:B------:R2:W-:Y:S01]  /*de70*/  MUFU.EX2 R234, R6 ;  /* 0x0000000600ea7308 */ /* 0x0005e20000000800 */
[----:B-1----:R-:W-:Y:S01]  /*de80*/  FMNMX.FTZ R69, R5, R7, !PT ;  /* 0x0000000705457209 */ /* 0x002fe20007810000 */
[----:B------:R-:W-:-:S03]  /*de90*/  FFMA.FTZ R5, R26, c[0x0][0x2d0], -R4 ;  /* 0x0000b4001a057a23 */ /* 0x000fc60000010804 */
[----:B------:R-:W-:-:S03]  /*dea0*/  FSETP.NEU.FTZ.AND P0, PT, R69, -INF , PT ;  /* 0xff8000004500780b */ /* 0x000fc60003f1d000 */
[----:B------:R-:W-:Y:S01]  /*deb0*/  MUFU.EX2 R227, R5 ;  /* 0x0000000500e37308 */ /* 0x000fe20000000800 */
[----:B--2---:R-:W-:-:S07]  /*dec0*/  FFMA.FTZ R6, R15, c[0x0][0x2d0], -R0 ;  /* 0x0000b4000f067a23 */ /* 0x004fce0000010800 */
[----:B------:R1:W2:Y:S02]  /*ded0*/  MUFU.EX2 R233, R6 ;  /* 0x0000000600e97308 */ /* 0x0002a40000000800 */
[--C-:B-1----:R-:W-:Y:S01]  /*dee0*/  FFMA.FTZ R6, R20, c[0x0][0x2d0], -R0.reuse ;  /* 0x0000b40014067a23 */ /* 0x102fe20000010800 */
[----:B--2---:R-:W-:Y:S01]  /*def0*/  F2FP.BF16.PACK_AB R9, R233, R234 ;  /* 0x000000eae909723e */ /* 0x004fe200000010ff */
[----:B------:R-:W1:Y:S04]  /*df00*/  LDSM.16.MT88.4 R20, [R205] ;  /* 0x00000000cd14783b */ /* 0x000e680000004200 */
[----:B------:R2:W-:Y:S02]  /*df10*/  MUFU.EX2 R235, R6 ;  /* 0x0000000600eb7308 */ /* 0x0005e40000000800 */
[----:B--2---:R-:W-:-:S06]  /*df20*/  FFMA.FTZ R6, R24, c[0x0][0x2d0], -R0 ;  /* 0x0000b40018067a23 */ /* 0x004fcc0000010800 */
[----:B------:R2:W3:Y:S02]  /*df30*/  MUFU.EX2 R236, R6 ;  /* 0x0000000600ec7308 */ /* 0x0004e40000000800 */
[----:B--2---:R-:W-:Y:S01]  /*df40*/  FFMA.FTZ R6, R25, c[0x0][0x2d0], -R4 ;  /* 0x0000b40019067a23 */ /* 0x004fe20000010804 */
[----:B---3--:R-:W-:-:S05]  /*df50*/  F2FP.BF16.PACK_AB R11, R236, R235 ;  /* 0x000000ebec0b723e */ /* 0x008fca00000010ff */
[----:B------:R2:W3:Y:S02]  /*df60*/  MUFU.EX2 R228, R6 ;  /* 0x0000000600e47308 */ /* 0x0004e40000000800 */
[C---:B------:R-:W-:Y:S08]  /*df70*/  HMMA.16816.F32.BF16 R80, R8.reuse, R16, RZ ;  /* 0x000000100850723c */ /* 0x040ff000000418ff */
[----:B------:R-:W-:Y:S01]  /*df80*/  HMMA.16816.F32.BF16 R64, R8, R18, RZ ;  /* 0x000000120840723c */ /* 0x000fe200000418ff */
[----:B--2---:R-:W-:Y:S01]  /*df90*/  FMUL.FTZ R6, R69, c[0x0][0x2d0] ;  /* 0x0000b40045067a20 */ /* 0x004fe20000410000 */
[----:B---3--:R-:W-:-:S06]  /*dfa0*/  F2FP.BF16.PACK_AB R12, R228, R239 ;  /* 0x000000efe40c723e */ /* 0x008fcc00000010ff */
[C---:B-1----:R-:W-:Y:S01]  /*dfb0*/  HMMA.16816.F32.BF16 R76, R8.reuse, R20, RZ ;  /* 0x00000014084c723c */ /* 0x042fe200000418ff */
        /* <DEDUP_REMOVED lines=355> */
.L_x_314:
[----:B------:R-:W5:Y:S01]  /*f5f0*/  LDL R2, [R1+0x2c] ;  /* 0x00002c0001027983 */ /* 0x000f620000100800 */
[----:B------:R-:W-:Y:S04]  /*f600*/  DEPBAR.LE SB0, 0x0 ;  /* 0x000080000000791a */ /* 0x000fe80000000000 */
[----:B------:R-:W5:Y:S01]  /*f610*/  LDL.64 R172, [R1+0x18] ;  /* 0x0000180001ac7983 */ /* 0x000f620000100a00 */
[----:B------:R-:W-:Y:S01]  /*f620*/  WARPSYNC 0xffffffff ;  /* 0xffffffff00007948 */ /* 0x000fe20003800000 */
[----:B--2---:R-:W-:Y:S04]  /*f630*/  SHF.R.S32.HI R0, RZ, 0x1f, R217 ;  /* 0x0000001fff007819 */ /* 0x004fe800000114d9 */
[----:B------:R-:W-:Y:S01]  /*f640*/  BAR.SYNC.DEFER_BLOCKING 0x0 ;  /* 0x0000000000007b1d */ /* 0x000fe20000010000 */
[----:B------:R-:W-:Y:S04]  /*f650*/  IMAD R0, R0, c[0x0][0x208], RZ ;  /* 0x0000820000007a24 */ /* 0x000fe800078e02ff */
[C---:B------:R-:W-:Y:S03]  /*f660*/  IMAD R0, R217.reuse, c[0x0][0x20c], R0 ;  /* 0x00008300d9007a24 */ /* 0x040fe600078e0200 */
        /* <DEDUP_REMOVED lines=37> */
[----:B------:R-:W-:Y:S03]  /*f8c0*/  MOV R173, R2 ;  /* 0x0000000200ad7202 */ /* 0x000fe60000000f00 */
[----:B------:R-:W-:Y:S01]  /*f8d0*/  IMAD.WIDE.U32 R160, R217, c[0x0][0x208], RZ ;  /* 0x00008200d9a07a25 */ /* 0x000fe200078e00ff */
[-C--:B------:R-:W-:Y:S01]  /*f8e0*/  HMMA.16816.F32.BF16 R12, R164, R162.reuse, R12 ;  /* 0x000000a2a40c723c */ /* 0x080fe2000004180c */
[----:B------:R-:W-:Y:S03]  /*f8f0*/  MOV R2, c[0x0][0x208] ;  /* 0x0000820000027a02 */ /* 0x000fe60000000f00 */
[----:B------:R-:W-:Y:S01]  /*f900*/  IADD3 R0, R161, R0, RZ ;  /* 0x00000000a1007210 */ /* 0x000fe20007ffe0ff */
[----:B------:R-:W-:Y:S01]  /*f910*/  IMAD.WIDE.U32 R172, R160, 0x50, R172 ;  /* 0x00000050a0ac7825 */ /* 0x000fe200078e00ac */
[----:B------:R-:W-:Y:S02]  /*f920*/  SHF.L.U32 R87, R2, 0x5, RZ ;  /* 0x0000000502577819 */ /* 0x000fe400000006ff */
[C---:B------:R-:W-:Y:S01]  /*f930*/  HMMA.16816.F32.BF16 R16, R156.reuse, R162, R16 ;  /* 0x000000a29c10723c */ /* 0x040fe20000041810 */
[----:B------:R-:W3:Y:S03]  /*f940*/  LDSM.16.M88.4 R160, [R213] ;  /* 0x00000000d5a0783b */ /* 0x000ee60000000200 */
[----:B------:R-:W-:Y:S01]  /*f950*/  IMAD R0, R0, 0x50, RZ ;  /* 0x0000005000007824 */ /* 0x000fe200078e02ff */
[----:B------:R-:W-:Y:S03]  /*f960*/  LEA R180, P0, R172, c[0x0][0x1f8], 0x1 ;  /* 0x00007e00acb47a11 */ /* 0x000fe600078008ff */
[-C--:B------:R-:W-:Y:S04]  /*f970*/  HMMA.16816.F32.BF16 R20, R156, R168.reuse, R20 ;  /* 0x000000a89c14723c */ /* 0x080fe80000041814 */
[----:B------:R-:W-:Y:S02]  /*f980*/  IADD3 R0, R173, R0, RZ ;  /* 0x00000000ad007210 */ /* 0x000fe40007ffe0ff */
[-C--:B------:R-:W-:Y:S02]  /*f990*/  IADD3 R178, P2, R180, R87.reuse, RZ ;  /* 0x00000057b4b27210 */ /* 0x080fe40007f5e0ff */
[C---:B------:R-:W-:Y:S04]  /*f9a0*/  HMMA.16816.F32.BF16 R24, R164.reuse, R168, R24 ;  /* 0x000000a8a418723c */ /* 0x040fe80000041818 */
[----:B------:R-:W-:Y:S02]  /*f9b0*/  LEA.HI.X R181, R172, c[0x0][0x1fc], R0, 0x1, P0 ;  /* 0x00007f00acb57a11 */ /* 0x000fe400000f0c00 */
[----:B------:R-:W4:Y:S01]  /*f9c0*/  LDSM.16.M88.4 R172, [R212] ;  /* 0x00000000d4ac783b */ /* 0x000f220000000200 */
[----:B------:R-:W-:Y:S01]  /*f9d0*/  MOV R168, 0x5 ;  /* 0x0000000500a87802 */ /* 0x000fe20000000f00 */
[-C--:B------:R-:W-:Y:S04]  /*f9e0*/  HMMA.16816.F32.BF16 R28, R164, R170.reuse, R28 ;  /* 0x000000aaa41c723c */ /* 0x080fe8000004181c */
[----:B------:R-:W-:Y:S02]  /*f9f0*/  SHF.L.U64.HI R2, R2, R168, c[0x0][0x20c] ;  /* 0x0000830002027619 */ /* 0x000fe400000102a8 */
[----:B------:R-:W-:Y:S01]  /*fa00*/  @!PT LDS RZ, [RZ] ;  /* 0x00000000fffff984 */ /* 0x000fe20000000800 */
[----:B------:R-:W-:Y:S01]  /*fa10*/  @!PT LDS RZ, [RZ] ;  /* 0x00000000fffff984 */ /* 0x000fe20000000800 */
[----:B------:R-:W-:Y:S01]  /*fa20*/  @!PT LDS RZ, [RZ] ;  /* 0x00000000fffff984 */ /* 0x000fe20000000800 */
[----:B------:R5:W-:Y:S01]  /*fa30*/  LDGSTS.E.BYPASS.LTC128B.128 [R216+0x100], [R180.64], !P1 ;  /* 0x00100000b4d87fae */ /* 0x000be2000c901d48 */
[-C--:B------:R-:W-:Y:S01]  /*fa40*/  IADD3 R176, P0, R178, R87.reuse, RZ ;  /* 0x00000057b2b07210 */ /* 0x080fe20007f1e0ff */
[C---:B------:R-:W-:Y:S04]  /*fa50*/  HMMA.16816.F32.BF16 R32, R156.reuse, R170, R32 ;  /* 0x000000aa9c20723c */ /* 0x040fe80000041820 */
[-C--:B------:R-:W-:Y:S02]  /*fa60*/  IADD3.X R179, R181, R2.reuse, RZ, P2, !PT ;  /* 0x00000002b5b37210 */ /* 0x080fe400017fe4ff */
[-C--:B------:R-:W-:Y:S02]  /*fa70*/  IADD3 R168, P2, R176, R87.reuse, RZ ;  /* 0x00000057b0a87210 */ /* 0x080fe40007f5e0ff */
[-C--:B-1----:R-:W-:Y:S01]  /*fa80*/  HMMA.16816.F32.BF16 R36, R156, R152.reuse, R36 ;  /* 0x000000989c24723c */ /* 0x082fe20000041824 */
[----:B------:R1:W-:Y:S03]  /*fa90*/  LDGSTS.E.BYPASS.LTC128B.128 [R216+0x900], [R178.64], !P1 ;  /* 0x00900000b2d87fae */ /* 0x0003e6000c901d48 */
[-C--:B------:R-:W-:Y:S02]  /*faa0*/  IADD3.X R177, R179, R2.reuse, RZ, P0, !PT ;  /* 0x00000002b3b17210 */ /* 0x080fe400007fe4ff */
[----:B------:R-:W-:Y:S02]  /*fab0*/  IADD3 R170, P0, R168, R87, RZ ;  /* 0x00000057a8aa7210 */ /* 0x000fe40007f1e0ff */
[C---:B------:R-:W-:Y:S01]  /*fac0*/  HMMA.16816.F32.BF16 R40, R164.reuse, R152, R40 ;  /* 0x00000098a428723c */ /* 0x040fe20000041828 */
[----:B------:R1:W-:Y:S03]  /*fad0*/  LDGSTS.E.BYPASS.LTC128B.128 [R216+0x1100], [R176.64], !P1 ;  /* 0x01100000b0d87fae */ /* 0x0003e6000c901d48 */
[-C--:B------:R-:W-:Y:S04]  /*fae0*/  IADD3.X R169, R177, R2.reuse, RZ, P2, !PT ;  /* 0x00000002b1a97210 */ /* 0x080fe800017fe4ff */
[-C--:B------:R-:W-:Y:S01]  /*faf0*/  HMMA.16816.F32.BF16 R44, R164, R154.reuse, R44 ;  /* 0x0000009aa42c723c */ /* 0x080fe2000004182c */
[----:B------:R4:W-:Y:S03]  /*fb00*/  LDGSTS.E.BYPASS.LTC128B.128 [R216+0x1900], [R168.64], !P1 ;  /* 0x01900000a8d87fae */ /* 0x0009e6000c901d48 */
[----:B------:R-:W-:Y:S04]  /*fb10*/  IADD3.X R171, R169, R2, RZ, P0, !PT ;  /* 0x00000002a9ab7210 */ /* 0x000fe800007fe4ff */
[C---:B------:R-:W-:Y:S01]  /*fb20*/  HMMA.16816.F32.BF16 R48, R156.reuse, R154, R48 ;  /* 0x0000009a9c30723c */ /* 0x040fe20000041830 */
[----:B------:R4:W-:Y:S07]  /*fb30*/  LDGSTS.E.BYPASS.LTC128B.128 [R216+0x2100], [R170.64], !P1 ;  /* 0x02100000aad87fae */ /* 0x0009ee000c901d48 */
[-C--:B---3--:R-:W-:Y:S01]  /*fb40*/  HMMA.16816.F32.BF16 R52, R156, R160.reuse, R52 ;  /* 0x000000a09c34723c */ /* 0x088fe20000041834 */
[----:B-----5:R-:W-:Y:S07]  /*fb50*/  LDSM.16.M88.4 R180, [R208+0x2000] ;  /* 0x00200000d0b4783b */ /* 0x020fee0000000200 */
[C---:B------:R-:W-:Y:S01]  /*fb60*/  HMMA.16816.F32.BF16 R56, R164.reuse, R160, R56 ;  /* 0x000000a0a438723c */ /* 0x040fe20000041838 */
[----:B-1----:R-:W-:Y:S07]  /*fb70*/  LDSM.16.M88.4 R176, [R206] ;  /* 0x00000000ceb0783b */ /* 0x002fee0000000200 */
[-C--:B------:R-:W-:Y:S01]  /*fb80*/  HMMA.16816.F32.BF16 R60, R164, R162.reuse, R60 ;  /* 0x000000a2a43c723c */ /* 0x080fe2000004183c */
[----:B------:R-:W-:Y:S07]  /*fb90*/  LDSM.16.M88.4 R184, [R206+0x800] ;  /* 0x00080000ceb8783b */ /* 0x000fee0000000200 */
[C---:B------:R-:W-:Y:S01]  /*fba0*/  HMMA.16816.F32.BF16 R64, R156.reuse, R162, R64 ;  /* 0x000000a29c40723c */ /* 0x040fe20000041840 */
[----:B----4-:R-:W1:Y:S07]  /*fbb0*/  LDSM.16.M88.4 R168, [R208] ;  /* 0x00000000d0a8783b */ /* 0x010e6e0000000200 */
[-C--:B------:R-:W-:Y:S01]  /*fbc0*/  HMMA.16816.F32.BF16 R68, R156, R172.reuse, R68 ;  /* 0x000000ac9c44723c */ /* 0x080fe20000041844 */
[----:B------:R-:W3:Y:S02]  /*fbd0*/  LDSM.16.M88.4 R152, [R206+0x1000] ;  /* 0x00100000ce98783b */ /* 0x000ee40000000200 */
[C---:B--2---:R-:W-:Y:S02]  /*fbe0*/  ISETP.GT.AND P0, PT, R217.reuse, R222, PT ;  /* 0x000000ded900720c */ /* 0x044fe40003f04270 */
[----:B------:R-:W-:Y:S03]  /*fbf0*/  IADD3 R217, R217, -0x1, RZ ;  /* 0xffffffffd9d97810 */ /* 0x000fe60007ffe0ff */
[C---:B------:R-:W-:Y:S01]  /*fc00*/  HMMA.16816.F32.BF16 R72, R164.reuse, R172, R72 ;  /* 0x000000aca448723c */ /* 0x040fe20000041848 */
[----:B------:R-:W2:Y:S07]  /*fc10*/  LDSM.16.M88.4 R188, [R206+0x1800] ;  /* 0x00180000cebc783b */ /* 0x000eae0000000200 */
[-C--:B------:R-:W-:Y:S01]  /*fc20*/  HMMA.16816.F32.BF16 R76, R164, R174.reuse, R76 ;  /* 0x000000aea44c723c */ /* 0x080fe2000004184c */
[----:B------:R-:W4:Y:S07]  /*fc30*/  LDSM.16.M88.4 R192, [R206+0x2000] ;  /* 0x00200000cec0783b */ /* 0x000f2e0000000200 */
[----:B------:R-:W-:Y:S01]  /*fc40*/  HMMA.16816.F32.BF16 R80, R156, R174, R80 ;  /* 0x000000ae9c50723c */ /* 0x000fe20000041850 */
[----:B------:R-:W-:Y:S07]  /*fc50*/  LDSM.16.M88.4 R160, [R209] ;  /* 0x00000000d1a0783b */ /* 0x000fee0000000200 */
[-C--:B-1----:R-:W-:Y:S01]  /*fc60*/  HMMA.16816.F32.BF16 R4, R168, R176.reuse, R4 ;  /* 0x000000b0a804723c */ /* 0x082fe20000041804 */
[----:B------:R-:W1:Y:S07]  /*fc70*/  LDSM.16.M88.4 R196, [R203] ;  /* 0x00000000cbc4783b */ /* 0x000e6e0000000200 */
[C---:B------:R-:W-:Y:S01]  /*fc80*/  HMMA.16816.F32.BF16 R8, R180.reuse, R176, R8 ;  /* 0x000000b0b408723c */ /* 0x040fe20000041808 */
[----:B------:R-:W5:Y:S07]  /*fc90*/  LDSM.16.M88.4 R156, [R209+0x2000] ;  /* 0x00200000d19c783b */ /* 0x000f6e0000000200 */
[-C--:B------:R-:W-:Y:S01]  /*fca0*/  HMMA.16816.F32.BF16 R12, R180, R178.reuse, R12 ;  /* 0x000000b2b40c723c */ /* 0x080fe2000004180c */
[----:B------:R-:W0:Y:S07]  /*fcb0*/  LDGDEPBAR ;  /* 0x00000000000079af */ /* 0x000e2e0000000000 */
[C---:B------:R-:W-:Y:S08]  /*fcc0*/  HMMA.16816.F32.BF16 R16, R168.reuse, R178, R16 ;  /* 0x000000b2a810723c */ /* 0x040ff00000041810 */
        /* <DEDUP_REMOVED lines=8> */
[-C--:B--2---:R-:W-:Y:S08]  /*fd50*/  HMMA.16816.F32.BF16 R52, R168, R188.reuse, R52 ;  /* 0x000000bca834723c */ /* 0x084ff00000041834 */
[C---:B------:R-:W-:Y:S08]  /*fd60*/  HMMA.16816.F32.BF16 R56, R180.reuse, R188, R56 ;  /* 0x000000bcb438723c */ /* 0x040ff00000041838 */
[-C--:B------:R-:W-:Y:S08]  /*fd70*/  HMMA.16816.F32.BF16 R60, R180, R190.reuse, R60 ;  /* 0x000000beb43c723c */ /* 0x080ff0000004183c */
[C---:B------:R-:W-:Y:S08]  /*fd80*/  HMMA.16816.F32.BF16 R64, R168.reuse, R190, R64 ;  /* 0x000000bea840723c */ /* 0x040ff00000041840 */
[-C--:B----4-:R-:W-:Y:S08]  /*fd90*/  HMMA.16816.F32.BF16 R68, R168, R192.reuse, R68 ;  /* 0x000000c0a844723c */ /* 0x090ff00000041844 */
[C---:B------:R-:W-:Y:S08]  /*fda0*/  HMMA.16816.F32.BF16 R72, R180.reuse, R192, R72 ;  /* 0x000000c0b448723c */ /* 0x040ff00000041848 */
[-C--:B------:R-:W-:Y:S08]  /*fdb0*/  HMMA.16816.F32.BF16 R76, R180, R194.reuse, R76 ;  /* 0x000000c2b44c723c */ /* 0x080ff0000004184c */
[----:B------:R-:W-:Y:S08]  /*fdc0*/  HMMA.16816.F32.BF16 R80, R168, R194, R80 ;  /* 0x000000c2a850723c */ /* 0x000ff00000041850 */
[-C--:B-1----:R-:W-:Y:S08]  /*fdd0*/  HMMA.16816.F32.BF16 R4, R160, R196.reuse, R4 ;  /* 0x000000c4a004723c */ /* 0x082ff00000041804 */
[C---:B-----5:R-:W-:Y:S08]  /*fde0*/  HMMA.16816.F32.BF16 R8, R156.reuse, R196, R8 ;  /* 0x000000c49c08723c */ /* 0x060ff00000041808 */
        /* <DEDUP_REMOVED lines=11> */
[----:B------:R1:W-:Y:S02]  /*fea0*/  MUFU.TANH R169, R0 ;  /* 0x0000000000a97308 */ /* 0x0003e40000002400 */
[----:B-1----:R-:W-:Y:S02]  /*feb0*/  FMUL.FTZ R0, R7, c[0x0][0x320] ;  /* 0x0000c80007007a20 */ /* 0x002fe40000410000 */
[----:B------:R-:W1:Y:S06]  /*fec0*/  LDSM.16.M88.4 R4, [R203+0x800] ;  /* 0x00080000cb04783b */ /* 0x000e6c0000000200 */
[----:B------:R2:W-:Y:S02]  /*fed0*/  MUFU.TANH R167, R0 ;  /* 0x0000000000a77308 */ /* 0x0005e40000002400 */
[----:B--2---:R-:W-:Y:S08]  /*fee0*/  FMUL.FTZ R0, R8, c[0x0][0x320] ;  /* 0x0000c80008007a20 */ /* 0x004ff00000410000 */
[----:B------:R2:W3:Y:S01]  /*fef0*/  MUFU.TANH R173, R0 ;  /* 0x0000000000ad7308 */ /* 0x0004e20000002400 */
[-C--:B-1----:R-:W-:Y:S08]  /*ff00*/  HMMA.16816.F32.BF16 R20, R160, R4.reuse, R20 ;  /* 0x00000004a014723c */ /* 0x082ff00000041814 */
[C---:B------:R-:W-:Y:S04]  /*ff10*/  HMMA.16816.F32.BF16 R24, R156.reuse, R4, R24 ;  /* 0x000000049c18723c */ /* 0x040fe80000041818 */
[----:B--2---:R-:W-:Y:S02]  /*ff20*/  FMUL.FTZ R0, R9, c[0x0][0x320] ;  /* 0x0000c80009007a20 */ /* 0x004fe40000410000 */
[----:B------:R-:W1:Y:S02]  /*ff30*/  LDSM.16.M88.4 R8, [R203+0x1000] ;  /* 0x00100000cb08783b */ /* 0x000e640000000200 */
[-C--:B------:R-:W-:Y:S01]  /*ff40*/  HMMA.16816.F32.BF16 R28, R156, R6.reuse, R28 ;  /* 0x000000069c1c723c */ /* 0x080fe2000004181c */
[----:B------:R2:W4:Y:S07]  /*ff50*/  MUFU.TANH R168, R0 ;  /* 0x0000000000a87308 */ /* 0x00052e0000002400 */
[C---:B------:R-:W-:Y:S08]  /*ff60*/  HMMA.16816.F32.BF16 R32, R160.reuse, R6, R32 ;  /* 0x00000006a020723c */ /* 0x040ff00000041820 */
[----:B------:R-:W-:Y:S04]  /*ff70*/  FMUL.FTZ R4, R26, c[0x0][0x320] ;  /* 0x0000c8001a047a20 */ /* 0x000fe80000410000 */
[----:B------:R-:W-:Y:S01]  /*ff80*/  FMUL.FTZ R2, R27, c[0x0][0x320] ;  /* 0x0000c8001b027a20 */ /* 0x000fe20000410000 */
[----:B------:R5:W-:Y:S01]  /*ff90*/  MUFU.TANH R176, R4 ;  /* 0x0000000400b07308 */ /* 0x000be20000002400 */
[----:B--2---:R-:W-:Y:S09]  /*ffa0*/  FMUL.FTZ R0, R12, c[0x0][0x320] ;  /* 0x0000c8000c007a20 */ /* 0x004ff20000410000 */
[----:B------:R2:W2:Y:S10]  /*ffb0*/  MUFU.TANH R155, R0 ;  /* 0x00000000009b7308 */ /* 0x0004b40000002400 */
[----:B------:R3:W-:Y:S01]  /*ffc0*/  MUFU.TANH R178, R2 ;  /* 0x0000000200b27308 */ /* 0x0007e20000002400 */
[-C--:B-1----:R-:W-:Y:S01]  /*ffd0*/  HMMA.16816.F32.BF16 R36, R160, R8.reuse, R36 ;  /* 0x00000008a024723c */ /* 0x082fe20000041824 */
[----:B-----5:R-:W1:Y:S07]  /*ffe0*/  LDSM.16.M88.4 R4, [R203+0x1800] ;  /* 0x00180000cb04783b */ /* 0x020e6e0000000200 */
[C---:B------:R-:W-:Y:S04]  /*fff0*/  HMMA.16816.F32.BF16 R40, R156.reuse, R8, R40 ;  /* 0x000000089c28723c */ /* 0x040fe80000041828 */
[----:B--2---:R-:W-:Y:S04]  /*10000*/  FMUL.FTZ R0, R13, c[0x0][0x320] ;  /* 0x0000c8000d007a20 */ /* 0x004fe80000410000 */
[-C--:B------:R-:W-:Y:S01]  /*10010*/  HMMA.16816.F32.BF16 R44, R156, R10.reuse, R44 ;  /* 0x0000000a9c2c723c */ /* 0x080fe2000004182c */
[----:B------:R2:W5:Y:S07]  /*10020*/  MUFU.TANH R152, R0 ;  /* 0x0000000000987308 */ /* 0x00056e0000002400 */
[C---:B------:R-:W-:Y:S08]  /*10030*/  HMMA.16816.F32.BF16 R48, R160.reuse, R10, R48 ;  /* 0x0000000aa030723c */ /* 0x040ff00000041830 */
[----:B------:R-:W-:Y:S04]  /*10040*/  FMUL.FTZ R8, R41, c[0x0][0x320] ;  /* 0x0000c80029087a20 */ /* 0x000fe80000410000 */
[----:B------:R4:W-:Y:S01]  /*10050*/  MUFU.TANH R185, R8 ;  /* 0x0000000800b97308 */ /* 0x0009e20000002400 */
[----:B---3--:R-:W-:Y:S02]  /*10060*/  FMUL.FTZ R2, R42, c[0x0][0x320] ;  /* 0x0000c8002a027a20 */ /* 0x008fe40000410000 */
[----:B--2---:R-:W-:Y:S01]  /*10070*/  FMUL.FTZ R0, R14, c[0x0][0x320] ;  /* 0x0000c8000e007a20 */ /* 0x004fe20000410000 */
[-C--:B-1----:R-:W-:Y:S06]  /*10080*/  HMMA.16816.F32.BF16 R52, R160, R4.reuse, R52 ;  /* 0x00000004a034723c */ /* 0x082fec0000041834 */
[----:B------:R1:W-:Y:S02]  /*10090*/  MUFU.TANH R165, R0 ;  /* 0x0000000000a57308 */ /* 0x0003e40000002400 */
[C---:B------:R-:W-:Y:S08]  /*100a0*/  HMMA.16816.F32.BF16 R56, R156.reuse, R4, R56 ;  /* 0x000000049c38723c */ /* 0x040ff00000041838 */
[----:B------:R2:W-:Y:S01]  /*100b0*/  MUFU.TANH R186, R2 ;  /* 0x0000000200ba7308 */ /* 0x0005e20000002400 */
[-C--:B------:R-:W-:Y:S01]  /*100c0*/  HMMA.16816.F32.BF16 R60, R156, R6.reuse, R60 ;  /* 0x000000069c3c723c */ /* 0x080fe2000004183c */
[----:B----4-:R-:W3:Y:S01]  /*100d0*/  LDSM.16.M88.4 R8, [R203+0x2000] ;  /* 0x00200000cb08783b */ /* 0x010ee20000000200 */
[----:B------:R-:W-:Y:S06]  /*100e0*/  DEPBAR.LE SB0, 0x0 ;  /* 0x000080000000791a */ /* 0x000fec0000000000 */
[C---:B------:R-:W-:Y:S01]  /*100f0*/  HMMA.16816.F32.BF16 R64, R160.reuse, R6, R64 ;  /* 0x00000006a040723c */ /* 0x040fe20000041840 */
[----:B------:R-:W-:Y:S04]  /*10100*/  BAR.SYNC.DEFER_BLOCKING 0x0 ;  /* 0x0000000000007b1d */ /* 0x000fe80000010000 */
[----:B-1----:R-:W-:Y:S02]  /*10110*/  FMUL.FTZ R0, R15, c[0x0][0x320] ;  /* 0x0000c8000f007a20 */ /* 0x002fe40000410000 */
[----:B------:R-:W-:Y:S02]  /*10120*/  FMUL.FTZ R4, R56, c[0x0][0x320] ;  /* 0x0000c80038047a20 */ /* 0x000fe40000410000 */
[----:B------:R1:W-:Y:S03]  /*10130*/  MUFU.TANH R164, R0 ;  /* 0x0000000000a47308 */ /* 0x0003e60000002400 */
[----:B--2---:R-:W-:Y:S04]  /*10140*/  FMUL.FTZ R2, R57, c[0x0][0x320] ;  /* 0x0000c80039027a20 */ /* 0x004fe80000410000 */
[----:B------:R-:W-:Y:S03]  /*10150*/  FMUL.FTZ R7, R62, c[0x0][0x320] ;  /* 0x0000c8003e077a20 */ /* 0x000fe60000410000 */
[----:B------:R2:W-:Y:S10]  /*10160*/  MUFU.TANH R189, R4 ;  /* 0x0000000400bd7308 */ /* 0x0005f40000002400 */
[----:B------:R4:W-:Y:S01]  /*10170*/  MUFU.TANH R194, R2 ;  /* 0x0000000200c27308 */ /* 0x0009e20000002400 */
[----:B-1----:R-:W-:Y:S01]  /*10180*/  FMUL.FTZ R0, R16, c[0x0][0x320] ;  /* 0x0000c80010007a20 */ /* 0x002fe20000410000 */
[-C--:B---3--:R-:W-:Y:S08]  /*10190*/  HMMA.16816.F32.BF16 R68, R160, R8.reuse, R68 ;  /* 0x00000008a044723c */ /* 0x088ff00000041844 */
[----:B------:R1:W3:Y:S01]  /*101a0*/  MUFU.TANH R87, R0 ;  /* 0x0000000000577308 */ /* 0x0002e20000002400 */
[C---:B------:R-:W-:Y:S04]  /*101b0*/  HMMA.16816.F32.BF16 R72, R156.reuse, R8, R72 ;  /* 0x000000089c48723c */ /* 0x040fe80000041848 */
[----:B--2---:R-:W-:Y:S03]  /*101c0*/  FMNMX.FTZ R4, R173, R85, !PT ;  /* 0x00000055ad047209 */ /* 0x004fe60007810000 */
[----:B------:R-:W-:Y:S01]  /*101d0*/  FMUL.FTZ R8, R63, c[0x0][0x320] ;  /* 0x0000c8003f087a20 */ /* 0x000fe20000410000 */
[-C--:B------:R-:W-:Y:S01]  /*101e0*/  HMMA.16816.F32.BF16 R76, R156, R10.reuse, R76 ;  /* 0x0000000a9c4c723c */ /* 0x080fe2000004184c */
[----:B------:R-:W-:Y:S03]  /*101f0*/  MUFU.TANH R156, R7 ;  /* 0x00000007009c7308 */ /* 0x000fe60000002400 */
[----:B------:R-:W-:Y:S02]  /*10200*/  FMNMX.FTZ R4, R168, R4, !PT ;  /* 0x00000004a8047209 */ /* 0x000fe40007810000 */
[----:B----4-:R-:W-:Y:S02]  /*10210*/  FMNMX.FTZ R2, R166, R3, !PT ;  /* 0x00000003a6027209 */ /* 0x010fe40007810000 */
[----:B------:R-:W-:Y:S03]  /*10220*/  HMMA.16816.F32.BF16 R80, R160, R10, R80 ;  /* 0x0000000aa050723c */ /* 0x000fe60000041850 */
[----:B------:R-:W-:Y:S01]  /*10230*/  MUFU.TANH R157, R8 ;  /* 0x00000008009d7308 */ /* 0x000fe20000002400 */
[----:B------:R-:W-:Y:S01]  /*10240*/  FMNMX.FTZ R4, R155, R4, !PT ;  /* 0x000000049b047209 */ /* 0x000fe20007810000 */
[----:B-1----:R-:W-:Y:S01]  /*10250*/  FMUL.FTZ R0, R17, c[0x0][0x320] ;  /* 0x0000c80011007a20 */ /* 0x002fe20000410000 */
[----:B------:R-:W-:Y:S02]  /*10260*/  FMNMX.FTZ R2, R154, R2, !PT ;  /* 0x000000029a027209 */ /* 0x000fe40007810000 */
[----:B------:R-:W-:Y:S01]  /*10270*/  FMUL.FTZ R5, R73, c[0x0][0x320] ;  /* 0x0000c80049057a20 */ /* 0x000fe20000410000 */
[----:B-----5:R-:W-:Y:S03]  /*10280*/  FMNMX.FTZ R4, R152, R4, !PT ;  /* 0x0000000498047209 */ /* 0x020fe60007810000 */
[----:B---3--:R-:W-:Y:S01]  /*10290*/  FMNMX.FTZ R2, R87, R2, !PT ;  /* 0x0000000257027209 */ /* 0x008fe20007810000 */
[----:B------:R1:W2:Y:S03]  /*102a0*/  MUFU.TANH R14, R0 ;  /* 0x00000000000e7308 */ /* 0x0002a60000002400 */
[----:B------:R-:W-:Y:S07]  /*102b0*/  FMUL.FTZ R6, R76, c[0x0][0x320] ;  /* 0x0000c8004c067a20 */ /* 0x000fee0000410000 */
[----:B------:R3:W-:Y:S10]  /*102c0*/  MUFU.TANH R218, R5 ;  /* 0x0000000500da7308 */ /* 0x0007f40000002400 */
[----:B------:R4:W-:Y:S01]  /*102d0*/  MUFU.TANH R192, R6 ;  /* 0x0000000600c07308 */ /* 0x0009e20000002400 */
[----:B-1----:R-:W-:Y:S01]  /*102e0*/  FMUL.FTZ R0, R18, c[0x0][0x320] ;  /* 0x0000c80012007a20 */ /* 0x002fe20000410000 */
[----:B--2---:R-:W-:Y:S08]  /*102f0*/  FMNMX.FTZ R2, R14, R2, !PT ;  /* 0x000000020e027209 */ /* 0x004ff00007810000 */
[----:B------:R1:W-:Y:S01]  /*10300*/  MUFU.TANH R17, R0 ;  /* 0x0000000000117308 */ /* 0x0003e20000002400 */
[----:B---3--:R-:W-:Y:S09]  /*10310*/  FMUL.FTZ R5, R80, c[0x0][0x320] ;  /* 0x0000c80050057a20 */ /* 0x008ff20000410000 */
[----:B------:R2:W-:Y:S01]  /*10320*/  MUFU.TANH R195, R5 ;  /* 0x0000000500c37308 */ /* 0x0005e20000002400 */
[----:B----4-:R-:W-:Y:S09]  /*10330*/  FMUL.FTZ R6, R77, c[0x0][0x320] ;  /* 0x0000c8004d067a20 */ /* 0x010ff20000410000 */
[----:B------:R-:W-:Y:S01]  /*10340*/  MUFU.TANH R191, R6 ;  /* 0x0000000600bf7308 */ /* 0x000fe20000002400 */
[----:B-1----:R-:W-:Y:S09]  /*10350*/  FMUL.FTZ R0, R19, c[0x0][0x320] ;  /* 0x0000c80013007a20 */ /* 0x002ff20000410000 */
[----:B------:R1:W-:Y:S01]  /*10360*/  MUFU.TANH R16, R0 ;  /* 0x0000000000107308 */ /* 0x0003e20000002400 */
[----:B--2---:R-:W-:Y:S09]  /*10370*/  FMUL.FTZ R5, R81, c[0x0][0x320] ;  /* 0x0000c80051057a20 */ /* 0x004ff20000410000 */
[----:B------:R2:W-:Y:S01]  /*10380*/  MUFU.TANH R163, R5 ;  /* 0x0000000500a37308 */ /* 0x0005e20000002400 */
[----:B-1----:R-:W-:Y:S09]  /*10390*/  FMUL.FTZ R0, R20, c[0x0][0x320] ;  /* 0x0000c80014007a20 */ /* 0x002ff20000410000 */
[----:B------:R1:W3:Y:S01]  /*103a0*/  MUFU.TANH R19, R0 ;  /* 0x0000000000137308 */ /* 0x0002e20000002400 */
[----:B--2---:R-:W-:Y:S09]  /*103b0*/  FMUL.FTZ R5, R82, c[0x0][0x320] ;  /* 0x0000c80052057a20 */ /* 0x004ff20000410000 */
[----:B------:R2:W-:Y:S01]  /*103c0*/  MUFU.TANH R162, R5 ;  /* 0x0000000500a27308 */ /* 0x0005e20000002400 */
[----:B-1----:R-:W-:Y:S01]  /*103d0*/  FMUL.FTZ R0, R21, c[0x0][0x320] ;  /* 0x0000c80015007a20 */ /* 0x002fe20000410000 */
[----:B---3--:R-:W-:Y:S08]  /*103e0*/  FMNMX.FTZ R2, R19, R2, !PT ;  /* 0x0000000213027209 */ /* 0x008ff00007810000 */
[----:B------:R1:W3:Y:S01]  /*103f0*/  MUFU.TANH R20, R0 ;  /* 0x0000000000147308 */ /* 0x0002e20000002400 */
[----:B--2---:R-:W-:Y:S09]  /*10400*/  FMUL.FTZ R5, R83, c[0x0][0x320] ;  /* 0x0000c80053057a20 */ /* 0x004ff20000410000 */
[----:B------:R2:W-:Y:S01]  /*10410*/  MUFU.TANH R161, R5 ;  /* 0x0000000500a17308 */ /* 0x0005e20000002400 */
[----:B-1----:R-:W-:Y:S01]  /*10420*/  FMUL.FTZ R0, R22, c[0x0][0x320] ;  /* 0x0000c80016007a20 */ /* 0x002fe20000410000 */
[----:B---3--:R-:W-:Y:S08]  /*10430*/  FMNMX.FTZ R2, R20, R2, !PT ;  /* 0x0000000214027209 */ /* 0x008ff00007810000 */
[----:B------:R1:W-:Y:S01]  /*10440*/  MUFU.TANH R21, R0 ;  /* 0x0000000000157308 */ /* 0x0003e20000002400 */
[----:B--2---:R-:W-:Y:S04]  /*10450*/  FMNMX.FTZ R5, R171, R86, !PT ;  /* 0x00000056ab057209 */ /* 0x004fe80007810000 */
[----:B------:R-:W-:Y:S04]  /*10460*/  FMNMX.FTZ R5, R170, R5, !PT ;  /* 0x00000005aa057209 */ /* 0x000fe80007810000 */
[----:B------:R-:W-:Y:S01]  /*10470*/  FMNMX.FTZ R6, R165, R5, !PT ;  /* 0x00000005a5067209 */ /* 0x000fe20007810000 */
[----:B-1----:R-:W-:Y:S04]  /*10480*/  FMUL.FTZ R0, R23, c[0x0][0x320] ;  /* 0x0000c80017007a20 */ /* 0x002fe80000410000 */
        /* <DEDUP_REMOVED lines=104> */
[----:B------:R-:W-:Y:S05]  /*10b10*/  FMNMX.FTZ R2, R163, R2, !PT ;  /* 0x00000002a3027209 */ /* 0x000fea0007810000 */
[----:B------:R-:W2:Y:S01]  /*10b20*/  SHFL.BFLY PT, R9, R2, 0x2, 0x1f ;  /* 0x0c401f0002097f89 */ /* 0x000ea200000e0000 */
[----:B-1----:R-:W-:Y:S04]  /*10b30*/  FMUL.FTZ R0, R71, c[0x0][0x320] ;  /* 0x0000c80047007a20 */ /* 0x002fe80000410000 */
[----:B------:R1:W-:Y:S01]  /*10b40*/  MUFU.TANH R158, R0 ;  /* 0x00000000009e7308 */ /* 0x0003e20000002400 */
[----:B--2---:R-:W-:Y:S05]  /*10b50*/  FMNMX.FTZ R2, R2, R9, !PT ;  /* 0x0000000902027209 */ /* 0x004fea0007810000 */
[----:B------:R-:W2:Y:S01]  /*10b60*/  SHFL.BFLY PT, R9, R2, 0x1, 0x1f ;  /* 0x0c201f0002097f89 */ /* 0x000ea200000e0000 */
[----:B-1----:R-:W-:Y:S04]  /*10b70*/  FMUL.FTZ R0, R72, c[0x0][0x320] ;  /* 0x0000c80048007a20 */ /* 0x002fe80000410000 */
[----:B------:R1:W3:Y:S01]  /*10b80*/  MUFU.TANH R196, R0 ;  /* 0x0000000000c47308 */ /* 0x0002e20000002400 */
[----:B--2---:R-:W-:Y:S05]  /*10b90*/  FMNMX.FTZ R70, R2, R9, !PT ;  /* 0x0000000902467209 */ /* 0x004fea0007810000 */
[----:B------:R-:W-:Y:S04]  /*10ba0*/  FMUL.FTZ R153, R70, c[0x0][0x2d0] ;  /* 0x0000b40046997a20 */ /* 0x000fe80000410000 */
[----:B------:R-:W-:Y:S04]  /*10bb0*/  FFMA.FTZ R9, R12, c[0x0][0x2d0], -R153 ;  /* 0x0000b4000c097a23 */ /* 0x000fe80000010899 */
[----:B------:R-:W-:Y:S01]  /*10bc0*/  MUFU.EX2 R226, R9 ;  /* 0x0000000900e27308 */ /* 0x000fe20000000800 */
[----:B-1----:R-:W-:Y:S02]  /*10bd0*/  FMNMX.FTZ R0, R169, R84, !PT ;  /* 0x00000054a9007209 */ /* 0x002fe40007810000 */
[----:B---3--:R-:W-:Y:S02]  /*10be0*/  FMNMX.FTZ R5, R196, R4, !PT ;  /* 0x00000004c4057209 */ /* 0x008fe40007810000 */
[----:B------:R-:W-:Y:S02]  /*10bf0*/  FMNMX.FTZ R0, R167, R0, !PT ;  /* 0x00000000a7007209 */ /* 0x000fe40007810000 */
[----:B------:R-:W-:Y:S01]  /*10c00*/  FMNMX.FTZ R4, R164, R6, !PT ;  /* 0x00000006a4047209 */ /* 0x000fe20007810000 */
[----:B------:R-:W-:Y:S01]  /*10c10*/  FMUL.FTZ R6, R74, c[0x0][0x320] ;  /* 0x0000c8004a067a20 */ /* 0x000fe20000410000 */
[----:B------:R-:W-:Y:S02]  /*10c20*/  FMNMX.FTZ R0, R17, R0, !PT ;  /* 0x0000000011007209 */ /* 0x000fe40007810000 */
[----:B------:R-:W-:Y:S01]  /*10c30*/  FMNMX.FTZ R4, R176, R4, !PT ;  /* 0x00000004b0047209 */ /* 0x000fe20007810000 */
[----:B------:R1:W2:Y:S01]  /*10c40*/  MUFU.TANH R190, R6 ;  /* 0x0000000600be7308 */ /* 0x0002a20000002400 */
[----:B------:R-:W-:Y:S02]  /*10c50*/  FMNMX.FTZ R0, R16, R0, !PT ;  /* 0x0000000010007209 */ /* 0x000fe40007810000 */
        /* <DEDUP_REMOVED lines=10> */
[----:B------:R-:W-:Y:S01]  /*10d00*/  FMNMX.FTZ R5, R192, R5, !PT ;  /* 0x00000005c0057209 */ /* 0x000fe20007810000 */
[----:B-1----:R-:W-:Y:S01]  /*10d10*/  FMUL.FTZ R6, R75, c[0x0][0x320] ;  /* 0x0000c8004b067a20 */ /* 0x002fe20000410000 */
[----:B------:R-:W-:Y:S02]  /*10d20*/  FMNMX.FTZ R0, R183, R0, !PT ;  /* 0x00000000b7007209 */ /* 0x000fe40007810000 */
[----:B------:R-:W-:Y:S01]  /*10d30*/  FMNMX.FTZ R5, R191, R5, !PT ;  /* 0x00000005bf057209 */ /* 0x000fe20007810000 */
[----:B------:R1:W3:Y:S01]  /*10d40*/  MUFU.TANH R160, R6 ;  /* 0x0000000600a07308 */ /* 0x0002e20000002400 */
[----:B------:R-:W-:Y:S03]  /*10d50*/  FMNMX.FTZ R0, R180, R0, !PT ;  /* 0x00000000b4007209 */ /* 0x000fe60007810000 */
[----:B------:R-:W4:Y:S01]  /*10d60*/  SHFL.BFLY PT, R8, R5, 0x2, 0x1f ;  /* 0x0c401f0005087f89 */ /* 0x000f2200000e0000 */
[----:B------:R-:W-:Y:S04]  /*10d70*/  FMNMX.FTZ R0, R181, R0, !PT ;  /* 0x00000000b5007209 */ /* 0x000fe80007810000 */
[----:B------:R-:W-:Y:S04]  /*10d80*/  FMNMX.FTZ R0, R249, R0, !PT ;  /* 0x00000000f9007209 */ /* 0x000fe80007810000 */
[----:B------:R-:W-:Y:S04]  /*10d90*/  FMNMX.FTZ R0, R252, R0, !PT ;  /* 0x00000000fc007209 */ /* 0x000fe80007810000 */
[----:B------:R-:W-:Y:S04]  /*10da0*/  FMNMX.FTZ R0, R247, R0, !PT ;  /* 0x00000000f7007209 */ /* 0x000fe80007810000 */
[----:B------:R-:W-:Y:S02]  /*10db0*/  FMNMX.FTZ R0, R250, R0, !PT ;  /* 0x00000000fa007209 */ /* 0x000fe40007810000 */
[----:B-1----:R-:W-:Y:S02]  /*10dc0*/  FMNMX.FTZ R6, R188, R4, !PT ;  /* 0x00000004bc067209 */ /* 0x002fe40007810000 */
[----:B------:R-:W-:Y:S02]  /*10dd0*/  FMNMX.FTZ R0, R31, R0, !PT ;  /* 0x000000001f007209 */ /* 0x000fe40007810000 */
[----:B----4-:R-:W-:Y:S02]  /*10de0*/  FMNMX.FTZ R5, R5, R8, !PT ;  /* 0x0000000805057209 */ /* 0x010fe40007810000 */
[----:B------:R-:W-:Y:S03]  /*10df0*/  FMNMX.FTZ R0, R158, R0, !PT ;  /* 0x000000009e007209 */ /* 0x000fe60007810000 */
[----:B------:R-:W1:Y:S01]  /*10e00*/  SHFL.BFLY PT, R8, R5, 0x1, 0x1f ;  /* 0x0c201f0005087f89 */ /* 0x000e6200000e0000 */
[----:B------:R-:W-:Y:S04]  /*10e10*/  FMNMX.FTZ R0, R162, R0, !PT ;  /* 0x00000000a2007209 */ /* 0x000fe80007810000 */
[----:B------:R-:W-:Y:S05]  /*10e20*/  FMNMX.FTZ R0, R161, R0, !PT ;  /* 0x00000000a1007209 */ /* 0x000fea0007810000 */
[----:B------:R-:W4:Y:S01]  /*10e30*/  SHFL.BFLY PT, R7, R0, 0x2, 0x1f ;  /* 0x0c401f0000077f89 */ /* 0x000f2200000e0000 */
[----:B-1----:R-:W-:Y:S02]  /*10e40*/  FMNMX.FTZ R68, R5, R8, !PT ;  /* 0x0000000805447209 */ /* 0x002fe40007810000 */
[----:B------:R-:W-:Y:S03]  /*10e50*/  @P0 MOV R5, R219 ;  /* 0x000000db00050202 */ /* 0x000fe60000000f00 */
[----:B------:R-:W-:Y:S01]  /*10e60*/  FMUL.FTZ R159, R68, c[0x0][0x2d0] ;  /* 0x0000b400449f7a20 */ /* 0x000fe20000410000 */
[----:B----4-:R-:W-:Y:S01]  /*10e70*/  FMNMX.FTZ R4, R0, R7, !PT ;  /* 0x0000000700047209 */ /* 0x010fe20007810000 */
[----:B------:R-:W-:Y:S01]  /*10e80*/  FMUL.FTZ R7, R78, c[0x0][0x320] ;  /* 0x0000c8004e077a20 */ /* 0x000fe20000410000 */
[----:B------:R-:W-:Y:S03]  /*10e90*/  FMNMX.FTZ R0, R248, R6, !PT ;  /* 0x00000006f8007209 */ /* 0x000fe60007810000 */
[----:B------:R1:W4:Y:S01]  /*10ea0*/  MUFU.TANH R74, R7 ;  /* 0x00000007004a7308 */ /* 0x0003220000002400 */
[----:B------:R-:W-:Y:S04]  /*10eb0*/  FMNMX.FTZ R0, R251, R0, !PT ;  /* 0x00000000fb007209 */ /* 0x000fe80007810000 */
[----:B------:R-:W-:Y:S01]  /*10ec0*/  FMNMX.FTZ R6, R198, R0, !PT ;  /* 0x00000000c6067209 */ /* 0x000fe20007810000 */
[----:B------:R-:W-:Y:S03]  /*10ed0*/  FMUL.FTZ R0, R79, c[0x0][0x320] ;  /* 0x0000c8004f007a20 */ /* 0x000fe60000410000 */
[----:B------:R-:W-:Y:S01]  /*10ee0*/  FMNMX.FTZ R6, R32, R6, !PT ;  /* 0x0000000620067209 */ /* 0x000fe20007810000 */
[----:B------:R5:W2:Y:S01]  /*10ef0*/  MUFU.TANH R75, R0 ;  /* 0x00000000004b7308 */ /* 0x000aa20000002400 */
[----:B-1----:R-:W1:Y:S02]  /*10f00*/  SHFL.BFLY PT, R7, R4, 0x1, 0x1f ;  /* 0x0c201f0004077f89 */ /* 0x002e6400000e0000 */
[----:B-----5:R-:W-:Y:S04]  /*10f10*/  FMNMX.FTZ R0, R156, R6, !PT ;  /* 0x000000069c007209 */ /* 0x020fe80007810000 */
[----:B------:R-:W-:Y:S01]  /*10f20*/  FMNMX.FTZ R2, R157, R0, !PT ;  /* 0x000000009d027209 */ /* 0x000fe20007810000 */
[----:B------:R-:W-:Y:S03]  /*10f30*/  FADD.FTZ R0, -R70, R3 ;  /* 0x0000000346007221 */ /* 0x000fe60000010100 */
[----:B--2---:R-:W-:Y:S01]  /*10f40*/  FMNMX.FTZ R3, R190, R2, !PT ;  /* 0x00000002be037209 */ /* 0x004fe20007810000 */
[----:B------:R-:W-:Y:S03]  /*10f50*/  FMUL.FTZ R2, R0, c[0x0][0x2d0] ;  /* 0x0000b40000027a20 */ /* 0x000fe60000410000 */
[----:B---3--:R-:W-:Y:S01]  /*10f60*/  FMNMX.FTZ R0, R160, R3, !PT ;  /* 0x00000003a0007209 */ /* 0x008fe20007810000 */
[----:B------:R2:W3:Y:S01]  /*10f70*/  MUFU.EX2 R73, R2 ;  /* 0x0000000200497308 */ /* 0x0004e20000000800 */
[----:B-1----:R-:W-:Y:S01]  /*10f80*/  FMNMX.FTZ R69, R4, R7, !PT ;  /* 0x0000000704457209 */ /* 0x002fe20007810000 */
[--C-:B------:R-:W-:Y:S01]  /*10f90*/  FFMA.FTZ R4, R166, c[0x0][0x2d0], -R153.reuse ;  /* 0x0000b400a6047a23 */ /* 0x100fe20000010899 */
[----:B----4-:R-:W-:Y:S01]  /*10fa0*/  FMNMX.FTZ R0, R74, R0, !PT ;  /* 0x000000004a007209 */ /* 0x010fe20007810000 */
[----:B------:R-:W-:Y:S03]  /*10fb0*/  @P0 IMAD.WIDE.U32 R6, R217, c[0x0][0x1e0], RZ ;  /* 0x00007800d9060a25 */ /* 0x000fe600078e00ff */
[----:B------:R-:W-:Y:S03]  /*10fc0*/  FMNMX.FTZ R0, R75, R0, !PT ;  /* 0x000000004b007209 */ /* 0x000fe60007810000 */
[----:B------:R1:W-:Y:S02]  /*10fd0*/  MUFU.EX2 R238, R4 ;  /* 0x0000000400ee7308 */ /* 0x0003e40000000800 */
[----:B------:R-:W4:Y:S01]  /*10fe0*/  SHFL.BFLY PT, R3, R0, 0x2, 0x1f ;  /* 0x0c401f0000037f89 */ /* 0x000f2200000e0000 */
[----:B--2---:R-:W-:Y:S02]  /*10ff0*/  FADD.FTZ R2, -R69, R84 ;  /* 0x0000005445027221 */ /* 0x004fe40000010100 */
[C---:B---3--:R-:W-:Y:S02]  /*11000*/  FMUL.FTZ R33, R73.reuse, R117 ;  /* 0x0000007549217220 */ /* 0x048fe40000410000 */
[----:B------:R-:W-:Y:S02]  /*11010*/  FMUL.FTZ R2, R2, c[0x0][0x2d0] ;  /* 0x0000b40002027a20 */ /* 0x000fe40000410000 */
[C---:B------:R-:W-:Y:S02]  /*11020*/  FMUL.FTZ R48, R73.reuse, R132 ;  /* 0x0000008449307220 */ /* 0x040fe40000410000 */
[----:B------:R2:W3:Y:S01]  /*11030*/  MUFU.EX2 R72, R2 ;  /* 0x0000000200487308 */ /* 0x0004e20000000800 */
[----:B------:R-:W-:Y:S02]  /*11040*/  FMUL.FTZ R49, R73, R133 ;  /* 0x0000008549317220 */ /* 0x000fe40000410000 */
[--C-:B-1----:R-:W-:Y:S01]  /*11050*/  FFMA.FTZ R4, R19, c[0x0][0x2d0], -R153.reuse ;  /* 0x0000b40013047a23 */ /* 0x102fe20000010899 */
[----:B----4-:R-:W-:Y:S01]  /*11060*/  FMNMX.FTZ R0, R0, R3, !PT ;  /* 0x0000000300007209 */ /* 0x010fe20007810000 */
[----:B------:R-:W-:Y:S05]  /*11070*/  FFMA.FTZ R3, R14, c[0x0][0x2d0], -R153 ;  /* 0x0000b4000e037a23 */ /* 0x000fea0000010899 */
[----:B------:R-:W-:Y:S10]  /*11080*/  MUFU.EX2 R241, R3 ;  /* 0x0000000300f17308 */ /* 0x000ff40000000800 */
[----:B------:R1:W-:Y:S01]  /*11090*/  MUFU.EX2 R231, R4 ;  /* 0x0000000400e77308 */ /* 0x0003e20000000800 */
[----:B--2---:R-:W-:Y:S02]  /*110a0*/  FADD.FTZ R2, -R68, R85 ;  /* 0x0000005544027221 */ /* 0x004fe40000010100 */
[----:B---3--:R-:W-:Y:S01]  /*110b0*/  FMUL.FTZ R19, R72, R103 ;  /* 0x0000006748137220 */ /* 0x008fe20000410000 */
[----:B------:R-:W-:Y:S01]  /*110c0*/  MOV R103, R189 ;  /* 0x000000bd00677202 */ /* 0x000fe20000000f00 */
[----:B------:R-:W-:Y:S02]  /*110d0*/  FMUL.FTZ R2, R2, c[0x0][0x2d0] ;  /* 0x0000b40002027a20 */ /* 0x000fe40000410000 */
[C---:B------:R-:W-:Y:S03]  /*110e0*/  FMUL.FTZ R34, R72.reuse, R118 ;  /* 0x0000007648227220 */ /* 0x040fe60000410000 */
[----:B------:R2:W3:Y:S01]  /*110f0*/  MUFU.EX2 R71, R2 ;  /* 0x0000000200477308 */ /* 0x0004e20000000800 */
[C---:B------:R-:W-:Y:S02]  /*11100*/  FMUL.FTZ R35, R72.reuse, R119 ;  /* 0x0000007748237220 */ /* 0x040fe40000410000 */
[C---:B------:R-:W-:Y:S02]  /*11110*/  FMUL.FTZ R50, R72.reuse, R134 ;  /* 0x0000008648327220 */ /* 0x040fe40000410000 */
[----:B------:R-:W-:Y:S02]  /*11120*/  FMUL.FTZ R51, R72, R135 ;  /* 0x0000008748337220 */ /* 0x000fe40000410000 */
[--C-:B-1----:R-:W-:Y:S04]  /*11130*/  FFMA.FTZ R4, R20, c[0x0][0x2d0], -R153.reuse ;  /* 0x0000b40014047a23 */ /* 0x102fe80000010899 */
[----:B------:R1:W-:Y:S01]  /*11140*/  MUFU.EX2 R230, R4 ;  /* 0x0000000400e67308 */ /* 0x0003e20000000800 */
[----:B--2---:R-:W-:Y:S02]  /*11150*/  FFMA.FTZ R2, R154, c[0x0][0x2d0], -R153 ;  /* 0x0000b4009a027a23 */ /* 0x004fe40000010899 */
[----:B------:R-:W-:Y:S07]  /*11160*/  FMUL.FTZ R154, R69, c[0x0][0x2d0] ;  /* 0x0000b400459a7a20 */ /* 0x000fee0000410000 */
[----:B------:R2:W4:Y:S01]  /*11170*/  MUFU.EX2 R240, R2 ;  /* 0x0000000200f07308 */ /* 0x0005220000000800 */
[----:B---3--:R-:W-:Y:S02]  /*11180*/  FMUL.FTZ R41, R71, R125 ;  /* 0x0000007d47297220 */ /* 0x008fe40000410000 */
[----:B------:R-:W-:Y:S01]  /*11190*/  FFMA.FTZ R3, R169, c[0x0][0x2d0], -R154 ;  /* 0x0000b400a9037a23 */ /* 0x000fe2000001089a */
[----:B------:R-:W-:Y:S01]  /*111a0*/  MOV R169, R192 ;  /* 0x000000c000a97202 */ /* 0x000fe20000000f00 */
[C---:B------:R-:W-:Y:S02]  /*111b0*/  FMUL.FTZ R45, R71.reuse, R129 ;  /* 0x00000081472d7220 */ /* 0x040fe40000410000 */
[C---:B------:R-:W-:Y:S02]  /*111c0*/  FMUL.FTZ R57, R71.reuse, R141 ;  /* 0x0000008d47397220 */ /* 0x040fe40000410000 */
[C---:B------:R-:W-:Y:S01]  /*111d0*/  FMUL.FTZ R56, R71.reuse, R140 ;  /* 0x0000008c47387220 */ /* 0x040fe20000410000 */
[----:B------:R3:W-:Y:S01]  /*111e0*/  MUFU.EX2 R234, R3 ;  /* 0x0000000300ea7308 */ /* 0x0007e20000000800 */
[C---:B------:R-:W-:Y:S01]  /*111f0*/  FMUL.FTZ R60, R71.reuse, R144 ;  /* 0x00000090473c7220 */ /* 0x040fe20000410000 */
[----:B-1----:R-:W-:Y:S01]  /*11200*/  @P0 MOV R4, R220 ;  /* 0x000000dc00040202 */ /* 0x002fe20000000f00 */
[----:B------:R-:W-:Y:S04]  /*11210*/  FMUL.FTZ R61, R71, R145 ;  /* 0x00000091473d7220 */ /* 0x000fe80000410000 */
[----:B------:R-:W-:Y:S04]  /*11220*/  @P0 IMAD.WIDE.U32 R4, R6, 0x50, R4 ;  /* 0x0000005006040825 */ /* 0x000fe800078e0004 */
[--C-:B------:R-:W-:Y:S01]  /*11230*/  FFMA.FTZ R6, R13, c[0x0][0x2d0], -R153.reuse ;  /* 0x0000b4000d067a23 */ /* 0x100fe20000010899 */
[----:B------:R-:W-:Y:S01]  /*11240*/  @P0 LEA R10, P2, R4, c[0x0][0x1c8], 0x1 ;  /* 0x00007200040a0a11 */ /* 0x000fe200078408ff */
[----:B------:R-:W-:Y:S01]  /*11250*/  FMUL.FTZ R13, R71, R97 ;  /* 0x00000061470d7220 */ /* 0x000fe20000410000 */
[----:B------:R-:W-:Y:S01]  /*11260*/  MOV R97, R30 ;  /* 0x0000001e00617202 */ /* 0x000fe20000000f00 */
[----:B------:R-:W-:Y:S01]  /*11270*/  MUFU.EX2 R227, R6 ;  /* 0x0000000600e37308 */ /* 0x000fe20000000800 */
[----:B--2---:R-:W-:Y:S01]  /*11280*/  FFMA.FTZ R2, R87, c[0x0][0x2d0], -R153 ;  /* 0x0000b40057027a23 */ /* 0x004fe20000010899 */
[----:B----4-:R-:W-:Y:S01]  /*11290*/  F2FP.BF16.PACK_AB R76, R240, R238 ;  /* 0x000000eef04c723e */ /* 0x010fe200000010ff */
[--C-:B---3--:R-:W-:Y:S07]  /*112a0*/  FFMA.FTZ R3, R167, c[0x0][0x2d0], -R154.reuse ;  /* 0x0000b400a7037a23 */ /* 0x108fee000001089a */
[----:B------:R1:W2:Y:S10]  /*112b0*/  MUFU.EX2 R239, R2 ;  /* 0x0000000200ef7308 */ /* 0x0002b40000000800 */
[----:B------:R3:W4:Y:S01]  /*112c0*/  MUFU.EX2 R235, R3 ;  /* 0x0000000300eb7308 */ /* 0x0007220000000800 */
[----:B-1----:R-:W1:Y:S01]  /*112d0*/  SHFL.BFLY PT, R2, R0, 0x1, 0x1f ;  /* 0x0c201f0000027f89 */ /* 0x002e6200000e0000 */
[----:B--2---:R-:W-:Y:S01]  /*112e0*/  F2FP.BF16.PACK_AB R78, R241, R239 ;  /* 0x000000eff14e723e */ /* 0x004fe200000010ff */
[--C-:B---3--:R-:W-:Y:S01]  /*112f0*/  FFMA.FTZ R3, R17, c[0x0][0x2d0], -R154.reuse ;  /* 0x0000b40011037a23 */ /* 0x108fe2000001089a */
[----:B----4-:R-:W-:Y:S01]  /*11300*/  F2FP.BF16.PACK_AB R77, R235, R234 ;  /* 0x000000eaeb4d723e */ /* 0x010fe200000010ff */
[C---:B------:R-:W-:Y:S01]  /*11310*/  FMUL.FTZ R17, R73.reuse, R101 ;  /* 0x0000006549117220 */ /* 0x040fe20000410000 */
[----:B------:R-:W-:Y:S04]  /*11320*/  MOV R101, R198 ;  /* 0x000000c600657202 */ /* 0x000fe80000000f00 */
[----:B------:R2:W-:Y:S01]  /*11330*/  MUFU.EX2 R236, R3 ;  /* 0x0000000300ec7308 */ /* 0x0005e20000000800 */
[----:B-1----:R-:W-:Y:S01]  /*11340*/  FMNMX.FTZ R2, R0, R2, !PT ;  /* 0x0000000200027209 */ /* 0x002fe20007810000 */
[----:B------:R-:W-:Y:S02]  /*11350*/  FFMA.FTZ R0, R16, c[0x0][0x2d0], -R154 ;  /* 0x0000b40010007a23 */ /* 0x000fe4000001089a */
[----:B------:R-:W-:Y:S01]  /*11360*/  FMUL.FTZ R16, R73, R100 ;  /* 0x0000006449107220 */ /* 0x000fe20000410000 */
[----:B------:R-:W-:Y:S05]  /*11370*/  MOV R100, R193 ;  /* 0x000000c100647202 */ /* 0x000fea0000000f00 */
[----:B------:R1:W3:Y:S01]  /*11380*/  MUFU.EX2 R237, R0 ;  /* 0x0000000000ed7308 */ /* 0x0002e20000000800 */
[--C-:B--2---:R-:W-:Y:S09]  /*11390*/  FFMA.FTZ R3, R173, c[0x0][0x2d0], -R159.reuse ;  /* 0x0000b400ad037a23 */ /* 0x104ff2000001089f */
[----:B------:R2:W-:Y:S01]  /*113a0*/  MUFU.EX2 R228, R3 ;  /* 0x0000000300e47308 */ /* 0x0005e20000000800 */
[----:B-1----:R-:W-:Y:S01]  /*113b0*/  FADD.FTZ R0, -R2, R86 ;  /* 0x0000005602007221 */ /* 0x002fe20000010100 */
[----:B---3--:R-:W-:Y:S03]  /*113c0*/  F2FP.BF16.PACK_AB R79, R237, R236 ;  /* 0x000000eced4f723e */ /* 0x008fe600000010ff */
[----:B------:R-:W-:Y:S06]  /*113d0*/  FMUL.FTZ R0, R0, c[0x0][0x2d0] ;  /* 0x0000b40000007a20 */ /* 0x000fec0000410000 */
[----:B------:R-:W1:Y:S01]  /*113e0*/  MUFU.EX2 R0, R0 ;  /* 0x0000000000007308 */ /* 0x000e620000000800 */
[--C-:B--2---:R-:W-:Y:S09]  /*113f0*/  FFMA.FTZ R3, R168, c[0x0][0x2d0], -R159.reuse ;  /* 0x0000b400a8037a23 */ /* 0x104ff2000001089f */
[----:B------:R2:W3:Y:S01]  /*11400*/  MUFU.EX2 R229, R3 ;  /* 0x0000000300e57308 */ /* 0x0004e20000000800 */
[C---:B-1----:R-:W-:Y:S01]  /*11410*/  FMUL.FTZ R14, R0.reuse, R98 ;  /* 0x00000062000e7220 */ /* 0x042fe20000410000 */
[----:B------:R-:W-:Y:S01]  /*11420*/  MOV R98, R199 ;  /* 0x000000c700627202 */ /* 0x000fe20000000f00 */
[C---:B------:R-:W-:Y:S02]  /*11430*/  FMUL.FTZ R30, R0.reuse, R114 ;  /* 0x00000072001e7220 */ /* 0x040fe40000410000 */
[C---:B------:R-:W-:Y:S02]  /*11440*/  FMUL.FTZ R42, R0.reuse, R126 ;  /* 0x0000007e002a7220 */ /* 0x040fe40000410000 */
[C---:B------:R-:W-:Y:S02]  /*11450*/  FMUL.FTZ R43, R0.reuse, R127 ;  /* 0x0000007f002b7220 */ /* 0x040fe40000410000 */
[C---:B------:R-:W-:Y:S02]  /*11460*/  FMUL.FTZ R46, R0.reuse, R130 ;  /* 0x00000082002e7220 */ /* 0x040fe40000410000 */
[--C-:B--2---:R-:W-:Y:S01]  /*11470*/  FFMA.FTZ R3, R155, c[0x0][0x2d0], -R159.reuse ;  /* 0x0000b4009b037a23 */ /* 0x104fe2000001089f */
[----:B---3--:R-:W-:Y:S01]  /*11480*/  F2FP.BF16.PACK_AB R64, R229, R228 ;  /* 0x000000e4e540723e */ /* 0x008fe200000010ff */
[C---:B------:R-:W-:Y:S01]  /*11490*/  FMUL.FTZ R47, R0.reuse, R131 ;  /* 0x00000083002f7220 */ /* 0x040fe20000410000 */
[----:B------:R-:W-:Y:S01]  /*114a0*/  MOV R155, R190 ;  /* 0x000000be009b7202 */ /* 0x000fe20000000f00 */
[----:B------:R1:W-:Y:S01]  /*114b0*/  MUFU.EX2 R232, R3 ;  /* 0x0000000300e87308 */ /* 0x0003e20000000800 */
[C---:B------:R-:W-:Y:S02]  /*114c0*/  FMUL.FTZ R59, R0.reuse, R143 ;  /* 0x0000008f003b7220 */ /* 0x040fe40000410000 */
[C---:B------:R-:W-:Y:S02]  /*114d0*/  FMUL.FTZ R58, R0.reuse, R142 ;  /* 0x0000008e003a7220 */ /* 0x040fe40000410000 */
[C---:B------:R-:W-:Y:S02]  /*114e0*/  FMUL.FTZ R62, R0.reuse, R146 ;  /* 0x00000092003e7220 */ /* 0x040fe40000410000 */
[----:B------:R-:W-:Y:S02]  /*114f0*/  FMUL.FTZ R63, R0, R147 ;  /* 0x00000093003f7220 */ /* 0x000fe40000410000 */
[----:B-1----:R-:W-:Y:S02]  /*11500*/  FFMA.FTZ R3, R152, c[0x0][0x2d0], -R159 ;  /* 0x0000b40098037a23 */ /* 0x002fe4000001089f */
[----:B------:R-:W-:Y:S02]  /*11510*/  FMUL.FTZ R152, R2, c[0x0][0x2d0] ;  /* 0x0000b40002987a20 */ /* 0x000fe40000410000 */
[----:B------:R1:W2:Y:S02]  /*11520*/  MUFU.EX2 R233, R3 ;  /* 0x0000000300e97308 */ /* 0x0002a40000000800 */
[--C-:B-1----:R-:W-:Y:S01]  /*11530*/  FFMA.FTZ R3, R171, c[0x0][0x2d0], -R152.reuse ;  /* 0x0000b400ab037a23 */ /* 0x102fe20000010898 */
[----:B--2---:R-:W-:Y:S02]  /*11540*/  F2FP.BF16.PACK_AB R66, R233, R232 ;  /* 0x000000e8e942723e */ /* 0x004fe400000010ff */
[----:B------:R-:W-:Y:S05]  /*11550*/  MOV R171, R218 ;  /* 0x000000da00ab7202 */ /* 0x000fea0000000f00 */
[----:B------:R1:W-:Y:S02]  /*11560*/  MUFU.EX2 R173, R3 ;  /* 0x0000000300ad7308 */ /* 0x0003e40000000800 */
[--C-:B-1----:R-:W-:Y:S01]  /*11570*/  FFMA.FTZ R3, R170, c[0x0][0x2d0], -R152.reuse ;  /* 0x0000b400aa037a23 */ /* 0x102fe20000010898 */
[----:B------:R-:W-:Y:S07]  /*11580*/  MOV R170, R191 ;  /* 0x000000bf00aa7202 */ /* 0x000fee0000000f00 */
[----:B------:R1:W2:Y:S02]  /*11590*/  MUFU.EX2 R174, R3 ;  /* 0x0000000300ae7308 */ /* 0x0002a40000000800 */
[--C-:B-1----:R-:W-:Y:S01]  /*115a0*/  FFMA.FTZ R3, R165, c[0x0][0x2d0], -R152.reuse ;  /* 0x0000b400a5037a23 */ /* 0x102fe20000010898 */
[----:B--2---:R-:W-:Y:S07]  /*115b0*/  F2FP.BF16.PACK_AB R65, R174, R173 ;  /* 0x000000adae41723e */ /* 0x004fee00000010ff */
[----:B------:R1:W-:Y:S02]  /*115c0*/  MUFU.EX2 R175, R3 ;  /* 0x0000000300af7308 */ /* 0x0003e40000000800 */
[----:B-1----:R-:W-:Y:S01]  /*115d0*/  FFMA.FTZ R3, R164, c[0x0][0x2d0], -R152 ;  /* 0x0000b400a4037a23 */ /* 0x002fe20000010898 */
[----:B------:R-:W-:Y:S07]  /*115e0*/  MOV R164, R195 ;  /* 0x000000c300a47202 */ /* 0x000fee0000000f00 */
        /* <DEDUP_REMOVED lines=17> */
[-C--:B------:R-:W-:Y:S02]  /*11700*/  @P0 IADD3 R4, P3, R6, R3.reuse, RZ ;  /* 0x0000000306040210 */ /* 0x080fe40007f7e0ff */
[-C--:B------:R-:W-:Y:S01]  /*11710*/  @P0 IADD3.X R9, R11, R12.reuse, RZ, P4, !PT ;  /* 0x0000000c0b090210 */ /* 0x080fe200027fe4ff */
[----:B------:R2:W-:Y:S03]  /*11720*/  MUFU.EX2 R225, R5 ;  /* 0x0000000500e17308 */ /* 0x0005e60000000800 */
[-C--:B------:R-:W-:Y:S01]  /*11730*/  @P0 IADD3.X R7, R9, R12.reuse, RZ, P2, !PT ;  /* 0x0000000c09070210 */ /* 0x080fe200017fe4ff */
[----:B------:R3:W-:Y:S08]  /*11740*/  @P0 LDGSTS.E.BYPASS.LTC128B.128 [R216+0x3100], [R8.64], !P1 ;  /* 0x0310000008d80fae */ /* 0x0007f0000c901d48 */
[----:B------:R4:W-:Y:S01]  /*11750*/  @P0 LDGSTS.E.BYPASS.LTC128B.128 [R216+0x3900], [R6.64], !P1 ;  /* 0x0390000006d80fae */ /* 0x0009e2000c901d48 */
[----:B-1----:R-:W-:Y:S01]  /*11760*/  @P0 IADD3 R10, P2, R4, R3, RZ ;  /* 0x00000003040a0210 */ /* 0x002fe20007f5e0ff */
[--C-:B------:R-:W-:Y:S02]  /*11770*/  FFMA.FTZ R3, R15, c[0x0][0x2d0], -R154.reuse ;  /* 0x0000b4000f037a23 */ /* 0x100fe4000001089a */
[----:B------:R-:W-:Y:S01]  /*11780*/  FMUL.FTZ R15, R0, R99 ;  /* 0x00000063000f7220 */ /* 0x000fe20000410000 */
[----:B------:R-:W-:Y:S01]  /*11790*/  MOV R99, R197 ;  /* 0x000000c500637202 */ /* 0x000fe20000000f00 */
[----:B------:R1:W-:Y:S01]  /*117a0*/  MUFU.EX2 R222, R3 ;  /* 0x0000000300de7308 */ /* 0x0003e20000000800 */
[--C-:B------:R-:W-:Y:S01]  /*117b0*/  FFMA.FTZ R11, R22, c[0x0][0x2d0], -R154.reuse ;  /* 0x0000b400160b7a23 */ /* 0x100fe2000001089a */
[----:B--2---:R-:W-:Y:S01]  /*117c0*/  @P0 IADD3.X R5, R7, R12, RZ, P3, !PT ;  /* 0x0000000c07050210 */ /* 0x004fe20001ffe4ff */
[C---:B---3--:R-:W-:Y:S04]  /*117d0*/  FMUL.FTZ R8, R71.reuse, R88 ;  /* 0x0000005847087220 */ /* 0x048fe80000410000 */
[----:B------:R2:W-:Y:S01]  /*117e0*/  @P0 LDGSTS.E.BYPASS.LTC128B.128 [R216+0x4100], [R4.64], !P1 ;  /* 0x0410000004d80fae */ /* 0x0005e2000c901d48 */
[----:B------:R-:W-:Y:S02]  /*117f0*/  FMUL.FTZ R9, R71, R89 ;  /* 0x0000005947097220 */ /* 0x000fe40000410000 */
[----:B------:R3:W-:Y:S01]  /*11800*/  MUFU.EX2 R224, R11 ;  /* 0x0000000b00e07308 */ /* 0x0007e20000000800 */
[C---:B----4-:R-:W-:Y:S02]  /*11810*/  FMUL.FTZ R6, R72.reuse, R94 ;  /* 0x0000005e48067220 */ /* 0x050fe40000410000 */
[----:B------:R-:W-:Y:S02]  /*11820*/  FMUL.FTZ R7, R72, R95 ;  /* 0x0000005f48077220 */ /* 0x000fe40000410000 */
[----:B-1----:R-:W-:Y:S02]  /*11830*/  FFMA.FTZ R3, R18, c[0x0][0x2d0], -R154 ;  /* 0x0000b40012037a23 */ /* 0x002fe4000001089a */
[----:B------:R-:W-:Y:S01]  /*11840*/  FMUL.FTZ R18, R72, R102 ;  /* 0x0000006648127220 */ /* 0x000fe20000410000 */
[----:B------:R-:W-:Y:S02]  /*11850*/  MOV R102, R194 ;  /* 0x000000c200667202 */ /* 0x000fe40000000f00 */
[----:B------:R1:W-:Y:S01]  /*11860*/  MUFU.EX2 R223, R3 ;  /* 0x0000000300df7308 */ /* 0x0003e20000000800 */
[----:B---3--:R-:W-:Y:S01]  /*11870*/  @P0 IADD3.X R11, R5, R12, RZ, P2, !PT ;  /* 0x0000000c050b0210 */ /* 0x008fe200017fe4ff */
[C---:B--2---:R-:W-:Y:S02]  /*11880*/  FMUL.FTZ R4, R73.reuse, R92 ;  /* 0x0000005c49047220 */ /* 0x044fe40000410000 */
[----:B------:R-:W-:Y:S02]  /*11890*/  FMUL.FTZ R5, R73, R93 ;  /* 0x0000005d49057220 */ /* 0x000fe40000410000 */
[----:B------:R2:W-:Y:S01]  /*118a0*/  @P0 LDGSTS.E.BYPASS.LTC128B.128 [R216+0x4900], [R10.64], !P1 ;  /* 0x049000000ad80fae */ /* 0x0005e2000c901d48 */
[----:B------:R-:W-:Y:S01]  /*118b0*/  FMUL.FTZ R12, R71, R96 ;  /* 0x00000060470c7220 */ /* 0x000fe20000410000 */
[----:B------:R-:W-:Y:S01]  /*118c0*/  MOV R96, R32 ;  /* 0x0000002000607202 */ /* 0x000fe20000000f00 */
[----:B------:R-:W-:Y:S05]  /*118d0*/  FMUL.FTZ R32, R73, R116 ;  /* 0x0000007449207220 */ /* 0x000fea0000410000 */
[----:B------:R-:W3:Y:S01]  /*118e0*/  LDSM.16.MT88.4 R20, [R201] ;  /* 0x00000000c914783b */ /* 0x000ee20000004200 */
[--C-:B-1----:R-:W-:Y:S01]  /*118f0*/  FFMA.FTZ R3, R172, c[0x0][0x2d0], -R159.reuse ;  /* 0x0000b400ac037a23 */ /* 0x102fe2000001089f */
[----:B------:R-:W-:Y:S01]  /*11900*/  MOV R172, R31 ;  /* 0x0000001f00ac7202 */ /* 0x000fe20000000f00 */
[C---:B------:R-:W-:Y:S05]  /*11910*/  FMUL.FTZ R31, R0.reuse, R115 ;  /* 0x00000073001f7220 */ /* 0x040fea0000410000 */
[----:B------:R-:W1:Y:S01]  /*11920*/  LDSM.16.MT88.4 R36, [R205] ;  /* 0x00000000cd24783b */ /* 0x000e620000004200 */
[----:B------:R4:W-:Y:S07]  /*11930*/  MUFU.EX2 R218, R3 ;  /* 0x0000000300da7308 */ /* 0x0009ee0000000800 */
[----:B------:R-:W5:Y:S01]  /*11940*/  LDSM.16.MT88.4 R52, [R202] ;  /* 0x00000000ca34783b */ /* 0x000f620000004200 */
[C---:B--2---:R-:W-:Y:S02]  /*11950*/  FMUL.FTZ R10, R0.reuse, R90 ;  /* 0x0000005a000a7220 */ /* 0x044fe40000410000 */
[----:B------:R-:W-:Y:S05]  /*11960*/  FMUL.FTZ R11, R0, R91 ;  /* 0x0000005b000b7220 */ /* 0x000fea0000410000 */
[----:B------:R-:W2:Y:S08]  /*11970*/  LDSM.16.MT88.4 R80, [R204] ;  /* 0x00000000cc50783b */ /* 0x000eb00000004200 */
[----:B------:R-:W1:Y:S01]  /*11980*/  LDSM.16.MT88.4 R84, [R201+0x800] ;  /* 0x00080000c954783b */ /* 0x000e620000004200 */
[--C-:B----4-:R-:W-:Y:S02]  /*11990*/  FFMA.FTZ R3, R25, c[0x0][0x2d0], -R159.reuse ;  /* 0x0000b40019037a23 */ /* 0x110fe4000001089f */
[----:B------:R-:W-:Y:S02]  /*119a0*/  FMUL.FTZ R25, R71, R109 ;  /* 0x0000006d47197220 */ /* 0x000fe40000410000 */
[----:B------:R4:W1:Y:S01]  /*119b0*/  MUFU.EX2 R219, R3 ;  /* 0x0000000300db7308 */ /* 0x0008620000000800 */
[-C--:B---3--:R-:W-:Y:S02]  /*119c0*/  HMMA.16816.F32.BF16 R4, R76, R20.reuse, R4 ;  /* 0x000000144c04723c */ /* 0x088fe40000041804 */
[----:B------:R-:W3:Y:S06]  /*119d0*/  LDSM.16.MT88.4 R88, [R205+0x800] ;  /* 0x00080000cd58783b */ /* 0x000eec0000004200 */
[C---:B------:R-:W-:Y:S02]  /*119e0*/  HMMA.16816.F32.BF16 R8, R64.reuse, R20, R8 ;  /* 0x000000144008723c */ /* 0x040fe40000041808 */
[----:B------:R-:W2:Y:S05]  /*119f0*/  LDSM.16.MT88.4 R92, [R202+0x800] ;  /* 0x00080000ca5c783b */ /* 0x000eaa0000004200 */
[C---:B------:R-:W-:Y:S01]  /*11a00*/  FMUL.FTZ R20, R73.reuse, R104 ;  /* 0x0000006849147220 */ /* 0x040fe20000410000 */
[-C--:B------:R-:W-:Y:S02]  /*11a10*/  HMMA.16816.F32.BF16 R12, R64, R22.reuse, R12 ;  /* 0x00000016400c723c */ /* 0x080fe4000004180c */
[----:B------:R-:W3:Y:S02]  /*11a20*/  LDL.LU R115, [R1] ;  /* 0x0000000001737983 */ /* 0x000ee40000300800 */
[----:B------:R-:W-:Y:S02]  /*11a30*/  FMUL.FTZ R21, R73, R105 ;  /* 0x0000006949157220 */ /* 0x000fe40000410000 */
[----:B------:R-:W3:Y:S01]  /*11a40*/  LDL.LU R114, [R1+0x4] ;  /* 0x0000040001727983 */ /* 0x000ee20000300800 */
[--C-:B----4-:R-:W-:Y:S01]  /*11a50*/  FFMA.FTZ R3, R24, c[0x0][0x2d0], -R159.reuse ;  /* 0x0000b40018037a23 */ /* 0x110fe2000001089f */
[C---:B------:R-:W-:Y:S02]  /*11a60*/  HMMA.16816.F32.BF16 R16, R76.reuse, R22, R16 ;  /* 0x000000164c10723c */ /* 0x040fe40000041810 */
[----:B------:R-:W-:Y:S01]  /*11a70*/  LDSM.16.MT88.4 R116, [R205+0x2000] ;  /* 0x00200000cd74783b */ /* 0x000fe20000004200 */
[----:B------:R4:W-:Y:S01]  /*11a80*/  MUFU.EX2 R221, R3 ;  /* 0x0000000300dd7308 */ /* 0x0009e20000000800 */
[----:B------:R-:W-:Y:S03]  /*11a90*/  FMUL.FTZ R24, R71, R108 ;  /* 0x0000006c47187220 */ /* 0x000fe60000410000 */
[C---:B------:R-:W-:Y:S02]  /*11aa0*/  FMUL.FTZ R22, R72.reuse, R106 ;  /* 0x0000006a48167220 */ /* 0x040fe40000410000 */
[----:B------:R-:W-:Y:S01]  /*11ab0*/  FMUL.FTZ R23, R72, R107 ;  /* 0x0000006b48177220 */ /* 0x000fe20000410000 */
[----:B------:R-:W-:Y:S06]  /*11ac0*/  LDSM.16.MT88.4 R132, [R202+0x2000] ;  /* 0x00200000ca84783b */ /* 0x000fec0000004200 */
[-C--:B-1----:R-:W-:Y:S02]  /*11ad0*/  HMMA.16816.F32.BF16 R20, R76, R36.reuse, R20 ;  /* 0x000000244c14723c */ /* 0x082fe40000041814 */
[----:B------:R-:W0:Y:S01]  /*11ae0*/  LDGDEPBAR ;  /* 0x00000000000079af */ /* 0x000e220000000000 */
[----:B----4-:R-:W-:Y:S02]  /*11af0*/  FFMA.FTZ R3, R26, c[0x0][0x2d0], -R159 ;  /* 0x0000b4001a037a23 */ /* 0x010fe4000001089f */
[----:B------:R-:W-:Y:S02]  /*11b00*/  FMUL.FTZ R26, R0, R110 ;  /* 0x0000006e001a7220 */ /* 0x000fe40000410000 */
[----:B------:R1:W-:Y:S02]  /*11b10*/  MUFU.EX2 R220, R3 ;  /* 0x0000000300dc7308 */ /* 0x0003e40000000800 */
[--C-:B-1----:R-:W-:Y:S03]  /*11b20*/  FFMA.FTZ R3, R176, c[0x0][0x2d0], -R152.reuse ;  /* 0x0000b400b0037a23 */ /* 0x102fe60000010898 */
[----:B------:R-:W-:Y:S05]  /*11b30*/  MOV R176, R196 ;  /* 0x000000c400b07202 */ /* 0x000fea0000000f00 */
[----:B------:R1:W-:Y:S02]  /*11b40*/  MUFU.EX2 R168, R3 ;  /* 0x0000000300a87308 */ /* 0x0003e40000000800 */
[--C-:B-1----:R-:W-:Y:S08]  /*11b50*/  FFMA.FTZ R3, R178, c[0x0][0x2d0], -R152.reuse ;  /* 0x0000b400b2037a23 */ /* 0x102ff00000010898 */
[----:B------:R1:W4:Y:S02]  /*11b60*/  MUFU.EX2 R167, R3 ;  /* 0x0000000300a77308 */ /* 0x0003240000000800 */
[--C-:B-1----:R-:W-:Y:S02]  /*11b70*/  FFMA.FTZ R3, R27, c[0x0][0x2d0], -R152.reuse ;  /* 0x0000b4001b037a23 */ /* 0x102fe40000010898 */
[----:B------:R-:W-:Y:S06]  /*11b80*/  FMUL.FTZ R27, R0, R111 ;  /* 0x0000006f001b7220 */ /* 0x000fec0000410000 */
[----:B------:R1:W-:Y:S01]  /*11b90*/  MUFU.EX2 R166, R3 ;  /* 0x0000000300a67308 */ /* 0x0003e20000000800 */
[C---:B------:R-:W-:Y:S07]  /*11ba0*/  HMMA.16816.F32.BF16 R24, R64.reuse, R36, R24 ;  /* 0x000000244018723c */ /* 0x040fee0000041818 */
[C---:B------:R-:W-:Y:S02]  /*11bb0*/  FMUL.FTZ R36, R73.reuse, R120 ;  /* 0x0000007849247220 */ /* 0x040fe40000410000 */
[----:B------:R-:W-:Y:S03]  /*11bc0*/  FMUL.FTZ R37, R73, R121 ;  /* 0x0000007949257220 */ /* 0x000fe60000410000 */
[----:B-1----:R-:W-:Y:S02]  /*11bd0*/  FFMA.FTZ R3, R29, c[0x0][0x2d0], -R152 ;  /* 0x0000b4001d037a23 */ /* 0x002fe40000010898 */
[C---:B------:R-:W-:Y:S02]  /*11be0*/  FMUL.FTZ R29, R71.reuse, R113 ;  /* 0x00000071471d7220 */ /* 0x040fe40000410000 */
[----:B------:R1:W1:Y:S01]  /*11bf0*/  MUFU.EX2 R165, R3 ;  /* 0x0000000300a57308 */ /* 0x0002620000000800 */
[----:B------:R-:W3:Y:S01]  /*11c00*/  LDL.LU R113, [R1+0x8] ;  /* 0x0000080001717983 */ /* 0x000ee20000300800 */
[--C-:B-1----:R-:W-:Y:S02]  /*11c10*/  FFMA.FTZ R3, R28, c[0x0][0x2d0], -R153.reuse ;  /* 0x0000b4001c037a23 */ /* 0x102fe40000010899 */
[----:B------:R-:W-:Y:S06]  /*11c20*/  FMUL.FTZ R28, R71, R112 ;  /* 0x00000070471c7220 */ /* 0x000fec0000410000 */
[----:B------:R1:W-:Y:S01]  /*11c30*/  MUFU.EX2 R199, R3 ;  /* 0x0000000300c77308 */ /* 0x0003e20000000800 */
[----:B------:R-:W3:Y:S01]  /*11c40*/  LDL.LU R112, [R1+0xc] ;  /* 0x00000c0001707983 */ /* 0x000ee20000300800 */
[-C--:B------:R-:W-:Y:S08]  /*11c50*/  HMMA.16816.F32.BF16 R28, R64, R38.reuse, R28 ;  /* 0x00000026401c723c */ /* 0x080ff0000004181c */
[C---:B------:R-:W-:Y:S07]  /*11c60*/  HMMA.16816.F32.BF16 R32, R76.reuse, R38, R32 ;  /* 0x000000264c20723c */ /* 0x040fee0000041820 */
[C---:B------:R-:W-:Y:S02]  /*11c70*/  FMUL.FTZ R38, R72.reuse, R122 ;  /* 0x0000007a48267220 */ /* 0x040fe40000410000 */
[----:B------:R-:W-:Y:S03]  /*11c80*/  FMUL.FTZ R39, R72, R123 ;  /* 0x0000007b48277220 */ /* 0x000fe60000410000 */
[--C-:B-1----:R-:W-:Y:S04]  /*11c90*/  FFMA.FTZ R3, R179, c[0x0][0x2d0], -R153.reuse ;  /* 0x0000b400b3037a23 */ /* 0x102fe80000010899 */
[-C--:B-----5:R-:W-:Y:S01]  /*11ca0*/  HMMA.16816.F32.BF16 R36, R76, R52.reuse, R36 ;  /* 0x000000344c24723c */ /* 0x0a0fe20000041824 */
[----:B------:R1:W-:Y:S02]  /*11cb0*/  MUFU.EX2 R198, R3 ;  /* 0x0000000300c67308 */ /* 0x0003e40000000800 */
[--C-:B-1----:R-:W-:Y:S02]  /*11cc0*/  FFMA.FTZ R3, R40, c[0x0][0x2d0], -R153.reuse ;  /* 0x0000b40028037a23 */ /* 0x102fe40000010899 */
[----:B------:R-:W-:Y:S06]  /*11cd0*/  FMUL.FTZ R40, R71, R124 ;  /* 0x0000007c47287220 */ /* 0x000fec0000410000 */
[----:B------:R1:W-:Y:S01]  /*11ce0*/  MUFU.EX2 R197, R3 ;  /* 0x0000000300c57308 */ /* 0x0003e20000000800 */
[C---:B------:R-:W-:Y:S07]  /*11cf0*/  HMMA.16816.F32.BF16 R40, R64.reuse, R52, R40 ;  /* 0x000000344028723c */ /* 0x040fee0000041828 */
[C---:B------:R-:W-:Y:S02]  /*11d00*/  FMUL.FTZ R53, R73.reuse, R137 ;  /* 0x0000008949357220 */ /* 0x040fe40000410000 */
[----:B------:R-:W-:Y:S03]  /*11d10*/  FMUL.FTZ R52, R73, R136 ;  /* 0x0000008849347220 */ /* 0x000fe60000410000 */
[--C-:B-1----:R-:W-:Y:S02]  /*11d20*/  FFMA.FTZ R3, R44, c[0x0][0x2d0], -R153.reuse ;  /* 0x0000b4002c037a23 */ /* 0x102fe40000010899 */
[----:B------:R-:W-:Y:S02]  /*11d30*/  FMUL.FTZ R44, R71, R128 ;  /* 0x00000080472c7220 */ /* 0x000fe40000410000 */
[----:B------:R1:W-:Y:S05]  /*11d40*/  MUFU.EX2 R196, R3 ;  /* 0x0000000300c47308 */ /* 0x0003ea0000000800 */
[-C--:B------:R-:W-:Y:S08]  /*11d50*/  HMMA.16816.F32.BF16 R44, R64, R54.reuse, R44 ;  /* 0x00000036402c723c */ /* 0x080ff0000004182c */
[C---:B------:R-:W-:Y:S07]  /*11d60*/  HMMA.16816.F32.BF16 R48, R76.reuse, R54, R48 ;  /* 0x000000364c30723c */ /* 0x040fee0000041830 */
[C---:B------:R-:W-:Y:S02]  /*11d70*/  FMUL.FTZ R54, R72.reuse, R138 ;  /* 0x0000008a48367220 */ /* 0x040fe40000410000 */
[----:B------:R-:W-:Y:S03]  /*11d80*/  FMUL.FTZ R55, R72, R139 ;  /* 0x0000008b48377220 */ /* 0x000fe60000410000 */
[--C-:B-1----:R-:W-:Y:S04]  /*11d90*/  FFMA.FTZ R3, R182, c[0x0][0x2d0], -R154.reuse ;  /* 0x0000b400b6037a23 */ /* 0x102fe8000001089a */
[-C--:B--2---:R-:W-:Y:S01]  /*11da0*/  HMMA.16816.F32.BF16 R52, R76, R80.reuse, R52 ;  /* 0x000000504c34723c */ /* 0x084fe20000041834 */
[----:B------:R1:W-:Y:S07]  /*11db0*/  MUFU.EX2 R195, R3 ;  /* 0x0000000300c37308 */ /* 0x0003ee0000000800 */
[C---:B------:R-:W-:Y:S07]  /*11dc0*/  HMMA.16816.F32.BF16 R56, R64.reuse, R80, R56 ;  /* 0x000000504038723c */ /* 0x040fee0000041838 */
[----:B------:R-:W-:Y:S01]  /*11dd0*/  F2FP.BF16.PACK_AB R80, R219, R218 ;  /* 0x000000dadb50723e */ /* 0x000fe200000010ff */
[-C--:B------:R-:W-:Y:S04]  /*11de0*/  HMMA.16816.F32.BF16 R60, R64, R82.reuse, R60 ;  /* 0x00000052403c723c */ /* 0x080fe8000004183c */
[----:B----4-:R-:W-:Y:S03]  /*11df0*/  F2FP.BF16.PACK_AB R81, R167, R168 ;  /* 0x000000a8a751723e */ /* 0x010fe600000010ff */
        /* <DEDUP_REMOVED lines=13> */
[----:B------:R1:W-:Y:S01]  /*11ed0*/  MUFU.EX2 R193, R3 ;  /* 0x0000000300c17308 */ /* 0x0003e20000000800 */
[----:B------:R-:W-:Y:S03]  /*11ee0*/  F2FP.BF16.PACK_AB R83, R165, R166 ;  /* 0x000000a6a553723e */ /* 0x000fe600000010ff */
[-C--:B------:R-:W-:Y:S08]  /*11ef0*/  HMMA.16816.F32.BF16 R4, R76, R84.reuse, R4 ;  /* 0x000000544c04723c */ /* 0x080ff00000041804 */
[C---:B------:R-:W-:Y:S08]  /*11f00*/  HMMA.16816.F32.BF16 R8, R80.reuse, R84, R8 ;  /* 0x000000545008723c */ /* 0x040ff00000041808 */
[-C--:B------:R-:W-:Y:S04]  /*11f10*/  HMMA.16816.F32.BF16 R12, R80, R86.reuse, R12 ;  /* 0x00000056500c723c */ /* 0x080fe8000004180c */
[----:B-1----:R-:W-:Y:S04]  /*11f20*/  FFMA.FTZ R3, R181, c[0x0][0x2d0], -R154 ;  /* 0x0000b400b5037a23 */ /* 0x002fe8000001089a */
[C---:B------:R-:W-:Y:S01]  /*11f30*/  HMMA.16816.F32.BF16 R16, R76.reuse, R86, R16 ;  /* 0x000000564c10723c */ /* 0x040fe20000041810 */
[----:B------:R1:W-:Y:S01]  /*11f40*/  MUFU.EX2 R192, R3 ;  /* 0x0000000300c07308 */ /* 0x0003e20000000800 */
[----:B------:R-:W2:Y:S06]  /*11f50*/  LDSM.16.MT88.4 R84, [R204+0x800] ;  /* 0x00080000cc54783b */ /* 0x000eac0000004200 */
[-C--:B---3--:R-:W-:Y:S08]  /*11f60*/  HMMA.16816.F32.BF16 R20, R76, R88.reuse, R20 ;  /* 0x000000584c14723c */ /* 0x088ff00000041814 */
[C---:B------:R-:W-:Y:S07]  /*11f70*/  HMMA.16816.F32.BF16 R24, R80.reuse, R88, R24 ;  /* 0x000000585018723c */ /* 0x040fee0000041818 */
[----:B------:R-:W-:Y:S01]  /*11f80*/  FFMA.FTZ R88, R243, c[0x0][0x2d0], -R153 ;  /* 0x0000b400f3587a23 */ /* 0x000fe20000010899 */
[-C--:B------:R-:W-:Y:S04]  /*11f90*/  HMMA.16816.F32.BF16 R28, R80, R90.reuse, R28 ;  /* 0x0000005a501c723c */ /* 0x080fe8000004181c */
[--C-:B-1----:R-:W-:Y:S04]  /*11fa0*/  FFMA.FTZ R3, R184, c[0x0][0x2d0], -R159.reuse ;  /* 0x0000b400b8037a23 */ /* 0x102fe8000001089f */
[C---:B------:R-:W-:Y:S01]  /*11fb0*/  HMMA.16816.F32.BF16 R32, R76.reuse, R90, R32 ;  /* 0x0000005a4c20723c */ /* 0x040fe20000041820 */
[----:B------:R1:W-:Y:S07]  /*11fc0*/  MUFU.EX2 R191, R3 ;  /* 0x0000000300bf7308 */ /* 0x0003ee0000000800 */
[-C--:B------:R-:W-:Y:S08]  /*11fd0*/  HMMA.16816.F32.BF16 R36, R76, R92.reuse, R36 ;  /* 0x0000005c4c24723c */ /* 0x080ff00000041824 */
[C---:B------:R-:W-:Y:S08]  /*11fe0*/  HMMA.16816.F32.BF16 R40, R80.reuse, R92, R40 ;  /* 0x0000005c5028723c */ /* 0x040ff00000041828 */
[-C--:B------:R-:W-:Y:S04]  /*11ff0*/  HMMA.16816.F32.BF16 R44, R80, R94.reuse, R44 ;  /* 0x0000005e502c723c */ /* 0x080fe8000004182c */
[----:B-1----:R-:W-:Y:S04]  /*12000*/  FFMA.FTZ R3, R185, c[0x0][0x2d0], -R159 ;  /* 0x0000b400b9037a23 */ /* 0x002fe8000001089f */
[C---:B------:R-:W-:Y:S01]  /*12010*/  HMMA.16816.F32.BF16 R48, R76.reuse, R94, R48 ;  /* 0x0000005e4c30723c */ /* 0x040fe20000041830 */
[----:B------:R1:W3:Y:S01]  /*12020*/  MUFU.EX2 R190, R3 ;  /* 0x0000000300be7308 */ /* 0x0002e20000000800 */
[----:B------:R-:W-:Y:S06]  /*12030*/  LDSM.16.MT88.4 R92, [R202+0x1000] ;  /* 0x00100000ca5c783b */ /* 0x000fec0000004200 */
[-C--:B--2---:R-:W-:Y:S08]  /*12040*/  HMMA.16816.F32.BF16 R52, R76, R84.reuse, R52 ;  /* 0x000000544c34723c */ /* 0x084ff00000041834 */
[C---:B------:R-:W-:Y:S08]  /*12050*/  HMMA.16816.F32.BF16 R56, R80.reuse, R84, R56 ;  /* 0x000000545038723c */ /* 0x040ff00000041838 */
[-C--:B------:R-:W-:Y:S04]  /*12060*/  HMMA.16816.F32.BF16 R60, R80, R86.reuse, R60 ;  /* 0x00000056503c723c */ /* 0x080fe8000004183c */
[----:B-1----:R-:W-:Y:S03]  /*12070*/  FFMA.FTZ R3, R186, c[0x0][0x2d0], -R152 ;  /* 0x0000b400ba037a23 */ /* 0x002fe60000010898 */
[----:B---3--:R-:W-:Y:S01]  /*12080*/  F2FP.BF16.PACK_AB R80, R190, R191 ;  /* 0x000000bfbe50723e */ /* 0x008fe200000010ff */
[----:B------:R-:W-:Y:S01]  /*12090*/  HMMA.16816.F32.BF16 R64, R76, R86, R64 ;  /* 0x000000564c40723c */ /* 0x000fe20000041840 */
[----:B------:R1:W-:Y:S01]  /*120a0*/  MUFU.EX2 R138, R3 ;  /* 0x00000003008a7308 */ /* 0x0003e20000000800 */
[----:B------:R-:W-:Y:S02]  /*120b0*/  LDSM.16.MT88.4 R84, [R205+0x1000] ;  /* 0x00100000cd54783b */ /* 0x000fe40000004200 */
[----:B------:R-:W-:Y:S03]  /*120c0*/  FFMA.FTZ R0, R0, R112, R173 ;  /* 0x0000007000007223 */ /* 0x000fe600000100ad */
[----:B------:R-:W-:Y:S02]  /*120d0*/  F2FP.BF16.PACK_AB R76, R198, R199 ;  /* 0x000000c7c64c723e */ /* 0x000fe400000010ff */
[----:B------:R-:W-:Y:S03]  /*120e0*/  F2FP.BF16.PACK_AB R78, R196, R197 ;  /* 0x000000c5c44e723e */ /* 0x000fe600000010ff */
[----:B------:R-:W-:Y:S01]  /*120f0*/  F2FP.BF16.PACK_AB R77, R194, R195 ;  /* 0x000000c3c24d723e */ /* 0x000fe200000010ff */
[----:B------:R-:W-:Y:S01]  /*12100*/  FADD.FTZ R0, R174, R0 ;  /* 0x00000000ae007221 */ /* 0x000fe20000010000 */
[----:B------:R-:W-:Y:S01]  /*12110*/  F2FP.BF16.PACK_AB R79, R192, R193 ;  /* 0x000000c1c04f723e */ /* 0x000fe200000010ff */
[--C-:B-1----:R-:W-:Y:S02]  /*12120*/  FFMA.FTZ R3, R188, c[0x0][0x2d0], -R152.reuse ;  /* 0x0000b400bc037a23 */ /* 0x102fe40000010898 */
[----:B------:R1:W-:Y:S10]  /*12130*/  MUFU.EX2 R188, R88 ;  /* 0x0000005800bc7308 */ /* 0x0003f40000000800 */
[----:B------:R2:W3:Y:S01]  /*12140*/  MUFU.EX2 R137, R3 ;  /* 0x0000000300897308 */ /* 0x0004e20000000800 */
[----:B-1----:R-:W1:Y:S01]  /*12150*/  LDSM.16.MT88.4 R88, [R201+0x1000] ;  /* 0x00100000c958783b */ /* 0x002e620000004200 */
[--C-:B--2---:R-:W-:Y:S01]  /*12160*/  FFMA.FTZ R3, R187, c[0x0][0x2d0], -R159.reuse ;  /* 0x0000b400bb037a23 */ /* 0x104fe2000001089f */
[----:B---3--:R-:W-:Y:S07]  /*12170*/  F2FP.BF16.PACK_AB R81, R137, R138 ;  /* 0x0000008a8951723e */ /* 0x008fee00000010ff */
[----:B------:R2:W-:Y:S02]  /*12180*/  MUFU.EX2 R189, R3 ;  /* 0x0000000300bd7308 */ /* 0x0005e40000000800 */
[----:B--2---:R-:W-:Y:S01]  /*12190*/  FFMA.FTZ R3, R245, c[0x0][0x2d0], -R159 ;  /* 0x0000b400f5037a23 */ /* 0x004fe2000001089f */
[-C--:B-1----:R-:W-:Y:S07]  /*121a0*/  HMMA.16816.F32.BF16 R4, R76, R88.reuse, R4 ;  /* 0x000000584c04723c */ /* 0x082fee0000041804 */
[----:B------:R1:W2:Y:S02]  /*121b0*/  MUFU.EX2 R139, R3 ;  /* 0x00000003008b7308 */ /* 0x0002a40000000800 */
[--C-:B-1----:R-:W-:Y:S03]  /*121c0*/  FFMA.FTZ R3, R248, c[0x0][0x2d0], -R152.reuse ;  /* 0x0000b400f8037a23 */ /* 0x102fe60000010898 */
[----:B--2---:R-:W-:Y:S05]  /*121d0*/  F2FP.BF16.PACK_AB R82, R139, R189 ;  /* 0x000000bd8b52723e */ /* 0x004fea00000010ff */
[----:B------:R1:W-:Y:S02]  /*121e0*/  MUFU.EX2 R136, R3 ;  /* 0x0000000300887308 */ /* 0x0003e40000000800 */
[----:B-1----:R-:W-:Y:S08]  /*121f0*/  FFMA.FTZ R3, R251, c[0x0][0x2d0], -R152 ;  /* 0x0000b400fb037a23 */ /* 0x002ff00000010898 */
[----:B------:R1:W2:Y:S02]  /*12200*/  MUFU.EX2 R141, R3 ;  /* 0x00000003008d7308 */ /* 0x0002a40000000800 */
[--C-:B-1----:R-:W-:Y:S01]  /*12210*/  FFMA.FTZ R3, R246, c[0x0][0x2d0], -R153.reuse ;  /* 0x0000b400f6037a23 */ /* 0x102fe20000010899 */
[----:B--2---:R-:W-:Y:S07]  /*12220*/  F2FP.BF16.PACK_AB R83, R141, R136 ;  /* 0x000000888d53723e */ /* 0x004fee00000010ff */
[----:B------:R1:W2:Y:S01]  /*12230*/  MUFU.EX2 R187, R3 ;  /* 0x0000000300bb7308 */ /* 0x0002a20000000800 */
[C---:B------:R-:W-:Y:S08]  /*12240*/  HMMA.16816.F32.BF16 R8, R80.reuse, R88, R8 ;  /* 0x000000585008723c */ /* 0x040ff00000041808 */
[-C--:B------:R-:W-:Y:S08]  /*12250*/  HMMA.16816.F32.BF16 R12, R80, R90.reuse, R12 ;  /* 0x0000005a500c723c */ /* 0x080ff0000004180c */
[C---:B------:R-:W-:Y:S01]  /*12260*/  HMMA.16816.F32.BF16 R16, R76.reuse, R90, R16 ;  /* 0x0000005a4c10723c */ /* 0x040fe20000041810 */
[----:B------:R-:W3:Y:S03]  /*12270*/  LDSM.16.MT88.4 R88, [R204+0x1000] ;  /* 0x00100000cc58783b */ /* 0x000ee60000004200 */
[--C-:B-1----:R-:W-:Y:S04]  /*12280*/  FFMA.FTZ R3, R249, c[0x0][0x2d0], -R154.reuse ;  /* 0x0000b400f9037a23 */ /* 0x102fe8000001089a */
[-C--:B------:R-:W-:Y:S01]  /*12290*/  HMMA.16816.F32.BF16 R20, R76, R84.reuse, R20 ;  /* 0x000000544c14723c */ /* 0x080fe20000041814 */
[----:B------:R1:W-:Y:S07]  /*122a0*/  MUFU.EX2 R186, R3 ;  /* 0x0000000300ba7308 */ /* 0x0003ee0000000800 */
[C---:B------:R-:W-:Y:S07]  /*122b0*/  HMMA.16816.F32.BF16 R24, R80.reuse, R84, R24 ;  /* 0x000000545018723c */ /* 0x040fee0000041818 */
[--C-:B------:R-:W-:Y:S01]  /*122c0*/  FFMA.FTZ R84, R98, c[0x0][0x2d0], -R153.reuse ;  /* 0x0000b40062547a23 */ /* 0x100fe20000010899 */
[-C--:B------:R-:W-:Y:S04]  /*122d0*/  HMMA.16816.F32.BF16 R28, R80, R86.reuse, R28 ;  /* 0x00000056501c723c */ /* 0x080fe8000004181c */
[----:B------:R-:W-:Y:S04]  /*122e0*/  MOV R98, R171 ;  /* 0x000000ab00627202 */ /* 0x000fe80000000f00 */
[C---:B------:R-:W-:Y:S04]  /*122f0*/  HMMA.16816.F32.BF16 R32, R76.reuse, R86, R32 ;  /* 0x000000564c20723c */ /* 0x040fe80000041820 */
[--C-:B-1----:R-:W-:Y:S04]  /*12300*/  FFMA.FTZ R3, R252, c[0x0][0x2d0], -R154.reuse ;  /* 0x0000b400fc037a23 */ /* 0x102fe8000001089a */
[-C--:B------:R-:W-:Y:S01]  /*12310*/  HMMA.16816.F32.BF16 R36, R76, R92.reuse, R36 ;  /* 0x0000005c4c24723c */ /* 0x080fe20000041824 */
[----:B------:R1:W4:Y:S07]  /*12320*/  MUFU.EX2 R143, R3 ;  /* 0x00000003008f7308 */ /* 0x00032e0000000800 */
[C---:B------:R-:W-:Y:S08]  /*12330*/  HMMA.16816.F32.BF16 R40, R80.reuse, R92, R40 ;  /* 0x0000005c5028723c */ /* 0x040ff00000041828 */
[-C--:B------:R-:W-:Y:S08]  /*12340*/  HMMA.16816.F32.BF16 R44, R80, R94.reuse, R44 ;  /* 0x0000005e502c723c */ /* 0x080ff0000004182c */
[C---:B------:R-:W-:Y:S01]  /*12350*/  HMMA.16816.F32.BF16 R48, R76.reuse, R94, R48 ;  /* 0x0000005e4c30723c */ /* 0x040fe20000041830 */
[----:B------:R-:W-:Y:S03]  /*12360*/  LDSM.16.MT88.4 R92, [R202+0x1800] ;  /* 0x00180000ca5c783b */ /* 0x000fe60000004200 */
[--C-:B-1----:R-:W-:Y:S04]  /*12370*/  FFMA.FTZ R3, R242, c[0x0][0x2d0], -R153.reuse ;  /* 0x0000b400f2037a23 */ /* 0x102fe80000010899 */
[-C--:B---3--:R-:W-:Y:S01]  /*12380*/  HMMA.16816.F32.BF16 R52, R76, R88.reuse, R52 ;  /* 0x000000584c34723c */ /* 0x088fe20000041834 */
[----:B------:R1:W-:Y:S07]  /*12390*/  MUFU.EX2 R185, R3 ;  /* 0x0000000300b97308 */ /* 0x0003ee0000000800 */
[C---:B------:R-:W-:Y:S08]  /*123a0*/  HMMA.16816.F32.BF16 R56, R80.reuse, R88, R56 ;  /* 0x000000585038723c */ /* 0x040ff00000041838 */
[-C--:B------:R-:W-:Y:S08]  /*123b0*/  HMMA.16816.F32.BF16 R60, R80, R90.reuse, R60 ;  /* 0x0000005a503c723c */ /* 0x080ff0000004183c */
[----:B------:R-:W-:Y:S01]  /*123c0*/  HMMA.16816.F32.BF16 R64, R76, R90, R64 ;  /* 0x0000005a4c40723c */ /* 0x000fe20000041840 */
[----:B------:R-:W-:Y:S03]  /*123d0*/  LDSM.16.MT88.4 R88, [R205+0x1800] ;  /* 0x00180000cd58783b */ /* 0x000fe60000004200 */
[----:B-1----:R-:W-:Y:S03]  /*123e0*/  FFMA.FTZ R3, R244, c[0x0][0x2d0], -R153 ;  /* 0x0000b400f4037a23 */ /* 0x002fe60000010899 */
[----:B--2---:R-:W-:Y:S01]  /*123f0*/  F2FP.BF16.PACK_AB R76, R187, R188 ;  /* 0x000000bcbb4c723e */ /* 0x004fe200000010ff */
[----:B------:R1:W2:Y:S01]  /*12400*/  MUFU.EX2 R184, R3 ;  /* 0x0000000300b87308 */ /* 0x0002a20000000800 */
[----:B----4-:R-:W-:Y:S03]  /*12410*/  F2FP.BF16.PACK_AB R77, R143, R186 ;  /* 0x000000ba8f4d723e */ /* 0x010fe600000010ff */
[--C-:B-1----:R-:W-:Y:S01]  /*12420*/  FFMA.FTZ R3, R247, c[0x0][0x2d0], -R154.reuse ;  /* 0x0000b400f7037a23 */ /* 0x102fe2000001089a */
[----:B--2---:R-:W-:Y:S05]  /*12430*/  F2FP.BF16.PACK_AB R78, R184, R185 ;  /* 0x000000b9b84e723e */ /* 0x004fea00000010ff */
[----:B------:R1:W-:Y:S02]  /*12440*/  MUFU.EX2 R182, R3 ;  /* 0x0000000300b67308 */ /* 0x0003e40000000800 */
[----:B-1----:R-:W-:Y:S08]  /*12450*/  FFMA.FTZ R3, R250, c[0x0][0x2d0], -R154 ;  /* 0x0000b400fa037a23 */ /* 0x002ff0000001089a */
[----:B------:R1:W2:Y:S02]  /*12460*/  MUFU.EX2 R183, R3 ;  /* 0x0000000300b77308 */ /* 0x0002a40000000800 */
[--C-:B-1----:R-:W-:Y:S01]  /*12470*/  FFMA.FTZ R3, R103, c[0x0][0x2d0], -R159.reuse ;  /* 0x0000b40067037a23 */ /* 0x102fe2000001089f */
[----:B--2---:R-:W-:Y:S07]  /*12480*/  F2FP.BF16.PACK_AB R79, R183, R182 ;  /* 0x000000b6b74f723e */ /* 0x004fee00000010ff */
[----:B------:R1:W-:Y:S02]  /*12490*/  MUFU.EX2 R142, R3 ;  /* 0x00000003008e7308 */ /* 0x0003e40000000800 */
[--C-:B-1----:R-:W-:Y:S08]  /*124a0*/  FFMA.FTZ R3, R102, c[0x0][0x2d0], -R159.reuse ;  /* 0x0000b40066037a23 */ /* 0x102ff0000001089f */
[----:B------:R1:W2:Y:S02]  /*124b0*/  MUFU.EX2 R181, R3 ;  /* 0x0000000300b57308 */ /* 0x0002a40000000800 */
[--C-:B-1----:R-:W-:Y:S01]  /*124c0*/  FFMA.FTZ R3, R101, c[0x0][0x2d0], -R152.reuse ;  /* 0x0000b40065037a23 */ /* 0x102fe20000010898 */
[----:B--2---:R-:W-:Y:S07]  /*124d0*/  F2FP.BF16.PACK_AB R80, R181, R142 ;  /* 0x0000008eb550723e */ /* 0x004fee00000010ff */
[----:B------:R1:W-:Y:S02]  /*124e0*/  MUFU.EX2 R140, R3 ;  /* 0x00000003008c7308 */ /* 0x0003e40000000800 */
[--C-:B-1----:R-:W-:Y:S01]  /*124f0*/  FFMA.FTZ R3, R96, c[0x0][0x2d0], -R152.reuse ;  /* 0x0000b40060037a23 */ /* 0x102fe20000010898 */
[----:B------:R-:W-:Y:S07]  /*12500*/  MOV R96, R158 ;  /* 0x0000009e00607202 */ /* 0x000fee0000000f00 */
[----:B------:R1:W2:Y:S02]  /*12510*/  MUFU.EX2 R158, R3 ;  /* 0x00000003009e7308 */ /* 0x0002a40000000800 */
[--C-:B-1----:R-:W-:Y:S01]  /*12520*/  FFMA.FTZ R3, R100, c[0x0][0x2d0], -R159.reuse ;  /* 0x0000b40064037a23 */ /* 0x102fe2000001089f */
[----:B--2---:R-:W-:Y:S01]  /*12530*/  F2FP.BF16.PACK_AB R81, R158, R140 ;  /* 0x0000008c9e51723e */ /* 0x004fe200000010ff */
[----:B------:R-:W-:Y:S06]  /*12540*/  LDSM.16.MT88.4 R100, [R201+0x2000] ;  /* 0x00200000c964783b */ /* 0x000fec0000004200 */
[----:B------:R1:W-:Y:S02]  /*12550*/  MUFU.EX2 R179, R3 ;  /* 0x0000000300b37308 */ /* 0x0003e40000000800 */
[----:B-1----:R-:W-:Y:S01]  /*12560*/  FFMA.FTZ R3, R99, c[0x0][0x2d0], -R159 ;  /* 0x0000b40063037a23 */ /* 0x002fe2000001089f */
[----:B------:R-:W-:Y:S07]  /*12570*/  MOV R99, R176 ;  /* 0x000000b000637202 */ /* 0x000fee0000000f00 */
        /* <DEDUP_REMOVED lines=10> */
[----:B------:R-:W-:Y:S02]  /*12620*/  MOV R97, R169 ;  /* 0x000000a900617202 */ /* 0x000fe40000000f00 */
[----:B--2---:R-:W-:Y:S03]  /*12630*/  F2FP.BF16.PACK_AB R83, R157, R156 ;  /* 0x0000009c9d53723e */ /* 0x004fe600000010ff */
[----:B------:R1:W2:Y:S04]  /*12640*/  MUFU.EX2 R178, R3 ;  /* 0x0000000300b27308 */ /* 0x0002a80000000800 */
[C---:B------:R-:W-:Y:S08]  /*12650*/  HMMA.16816.F32.BF16 R8, R80.reuse, R84, R8 ;  /* 0x000000545008723c */ /* 0x040ff00000041808 */
[-C--:B------:R-:W-:Y:S08]  /*12660*/  HMMA.16816.F32.BF16 R12, R80, R86.reuse, R12 ;  /* 0x00000056500c723c */ /* 0x080ff0000004180c */
[C---:B------:R-:W-:Y:S01]  /*12670*/  HMMA.16816.F32.BF16 R16, R76.reuse, R86, R16 ;  /* 0x000000564c10723c */ /* 0x040fe20000041810 */
[----:B------:R-:W3:Y:S03]  /*12680*/  LDSM.16.MT88.4 R84, [R204+0x1800] ;  /* 0x00180000cc54783b */ /* 0x000ee60000004200 */
[--C-:B-1----:R-:W-:Y:S01]  /*12690*/  FFMA.FTZ R3, R172, c[0x0][0x2d0], -R154.reuse ;  /* 0x0000b400ac037a23 */ /* 0x102fe2000001089a */
[----:B--2---:R-:W-:Y:S03]  /*126a0*/  F2FP.BF16.PACK_AB R148, R178, R176 ;  /* 0x000000b0b294723e */ /* 0x004fe600000010ff */
[-C--:B------:R-:W-:Y:S01]  /*126b0*/  HMMA.16816.F32.BF16 R20, R76, R88.reuse, R20 ;  /* 0x000000584c14723c */ /* 0x080fe20000041814 */
[----:B------:R1:W-:Y:S07]  /*126c0*/  MUFU.EX2 R172, R3 ;  /* 0x0000000300ac7308 */ /* 0x0003ee0000000800 */
[C---:B------:R-:W-:Y:S08]  /*126d0*/  HMMA.16816.F32.BF16 R24, R80.reuse, R88, R24 ;  /* 0x000000585018723c */ /* 0x040ff00000041818 */
[-C--:B------:R-:W-:Y:S08]  /*126e0*/  HMMA.16816.F32.BF16 R28, R80, R90.reuse, R28 ;  /* 0x0000005a501c723c */ /* 0x080ff0000004181c */
[C---:B------:R-:W-:Y:S04]  /*126f0*/  HMMA.16816.F32.BF16 R32, R76.reuse, R90, R32 ;  /* 0x0000005a4c20723c */ /* 0x040fe80000041820 */
[--C-:B-1----:R-:W-:Y:S01]  /*12700*/  FFMA.FTZ R3, R96, c[0x0][0x2d0], -R154.reuse ;  /* 0x0000b40060037a23 */ /* 0x102fe2000001089a */
[----:B------:R-:W-:Y:S03]  /*12710*/  MOV R96, R170 ;  /* 0x000000aa00607202 */ /* 0x000fe60000000f00 */
[-C--:B------:R-:W-:Y:S01]  /*12720*/  HMMA.16816.F32.BF16 R36, R76, R92.reuse, R36 ;  /* 0x0000005c4c24723c */ /* 0x080fe20000041824 */
[----:B------:R1:W2:Y:S07]  /*12730*/  MUFU.EX2 R171, R3 ;  /* 0x0000000300ab7308 */ /* 0x0002ae0000000800 */
[C---:B------:R-:W-:Y:S08]  /*12740*/  HMMA.16816.F32.BF16 R40, R80.reuse, R92, R40 ;  /* 0x0000005c5028723c */ /* 0x040ff00000041828 */
[-C--:B------:R-:W-:Y:S08]  /*12750*/  HMMA.16816.F32.BF16 R44, R80, R94.reuse, R44 ;  /* 0x0000005e502c723c */ /* 0x080ff0000004182c */
[C---:B------:R-:W-:Y:S04]  /*12760*/  HMMA.16816.F32.BF16 R48, R76.reuse, R94, R48 ;  /* 0x0000005e4c30723c */ /* 0x040fe80000041830 */
[--C-:B-1----:R-:W-:Y:S01]  /*12770*/  FFMA.FTZ R3, R164, c[0x0][0x2d0], -R153.reuse ;  /* 0x0000b400a4037a23 */ /* 0x102fe20000010899 */
[----:B--2---:R-:W-:Y:S03]  /*12780*/  F2FP.BF16.PACK_AB R149, R171, R172 ;  /* 0x000000acab95723e */ /* 0x004fe600000010ff */
[----:B------:R1:W-:Y:S01]  /*12790*/  MUFU.EX2 R170, R3 ;  /* 0x0000000300aa7308 */ /* 0x0003e20000000800 */
[-C--:B---3--:R-:W-:Y:S08]  /*127a0*/  HMMA.16816.F32.BF16 R52, R76, R84.reuse, R52 ;  /* 0x000000544c34723c */ /* 0x088ff00000041834 */
[C---:B------:R-:W-:Y:S07]  /*127b0*/  HMMA.16816.F32.BF16 R56, R80.reuse, R84, R56 ;  /* 0x000000545038723c */ /* 0x040fee0000041838 */
[----:B------:R-:W-:Y:S01]  /*127c0*/  MOV R84, R69 ;  /* 0x0000004500547202 */ /* 0x000fe20000000f00 */
[-C--:B------:R-:W-:Y:S04]  /*127d0*/  HMMA.16816.F32.BF16 R60, R80, R86.reuse, R60 ;  /* 0x00000056503c723c */ /* 0x080fe8000004183c */
[----:B------:R-:W-:Y:S01]  /*127e0*/  MOV R85, R68 ;  /* 0x0000004400557202 */ /* 0x000fe20000000f00 */
[----:B-1----:R-:W-:Y:S03]  /*127f0*/  FFMA.FTZ R3, R163, c[0x0][0x2d0], -R153 ;  /* 0x0000b400a3037a23 */ /* 0x002fe60000010899 */
[----:B------:R-:W-:Y:S01]  /*12800*/  HMMA.16816.F32.BF16 R64, R76, R86, R64 ;  /* 0x000000564c40723c */ /* 0x000fe20000041840 */
[----:B------:R1:W2:Y:S06]  /*12810*/  MUFU.EX2 R169, R3 ;  /* 0x0000000300a97308 */ /* 0x0002ac0000000800 */
[----:B------:R-:W-:Y:S01]  /*12820*/  MOV R86, R2 ;  /* 0x0000000200567202 */ /* 0x000fe20000000f00 */
[--C-:B-1----:R-:W-:Y:S01]  /*12830*/  FFMA.FTZ R3, R162, c[0x0][0x2d0], -R154.reuse ;  /* 0x0000b400a2037a23 */ /* 0x102fe2000001089a */
[----:B--2---:R-:W-:Y:S03]  /*12840*/  F2FP.BF16.PACK_AB R150, R169, R170 ;  /* 0x000000aaa996723e */ /* 0x004fe600000010ff */
[----:B------:R1:W-:Y:S02]  /*12850*/  MUFU.EX2 R164, R3 ;  /* 0x0000000300a47308 */ /* 0x0003e40000000800 */
[----:B-1----:R-:W-:Y:S08]  /*12860*/  FFMA.FTZ R3, R161, c[0x0][0x2d0], -R154 ;  /* 0x0000b400a1037a23 */ /* 0x002ff0000001089a */
[----:B------:R1:W2:Y:S02]  /*12870*/  MUFU.EX2 R163, R3 ;  /* 0x0000000300a37308 */ /* 0x0002a40000000800 */
[----:B-1----:R-:W-:Y:S01]  /*12880*/  FFMA.FTZ R3, R99, c[0x0][0x2d0], -R159 ;  /* 0x0000b40063037a23 */ /* 0x002fe2000001089f */
[----:B--2---:R-:W-:Y:S07]  /*12890*/  F2FP.BF16.PACK_AB R151, R163, R164 ;  /* 0x000000a4a397723e */ /* 0x004fee00000010ff */
[----:B------:R1:W-:Y:S01]  /*128a0*/  MUFU.EX2 R162, R3 ;  /* 0x0000000300a27308 */ /* 0x0003e20000000800 */
[-C--:B------:R-:W-:Y:S07]  /*128b0*/  HMMA.16816.F32.BF16 R92, R148, R100.reuse, R4 ;  /* 0x00000064945c723c */ /* 0x080fee0000041804 */
[----:B------:R-:W-:Y:S02]  /*128c0*/  FFMA.FTZ R5, R72, R114, R234 ;  /* 0x0000007248057223 */ /* 0x000fe400000100ea */
[----:B------:R-:W-:Y:S03]  /*128d0*/  FFMA.FTZ R4, R71, R113, R228 ;  /* 0x0000007147047223 */ /* 0x000fe600000100e4 */
[----:B------:R-:W-:Y:S02]  /*128e0*/  FADD.FTZ R5, R235, R5 ;  /* 0x00000005eb057221 */ /* 0x000fe40000010000 */
[----:B------:R-:W-:Y:S02]  /*128f0*/  FADD.FTZ R4, R229, R4 ;  /* 0x00000004e5047221 */ /* 0x000fe40000010000 */
[--C-:B-1----:R-:W-:Y:S04]  /*12900*/  FFMA.FTZ R3, R98, c[0x0][0x2d0], -R159.reuse ;  /* 0x0000b40062037a23 */ /* 0x102fe8000001089f */
        /* <DEDUP_REMOVED lines=12> */
[----:B--2---:R-:W-:Y:S01]  /*129d0*/  F2FP.BF16.PACK_AB R146, R159, R160 ;  /* 0x000000a09f92723e */ /* 0x004fe200000010ff */
[----:B------:R-:W-:Y:S06]  /*129e0*/  FFMA.FTZ R152, R75, c[0x0][0x2d0], -R152 ;  /* 0x0000b4004b987a23 */ /* 0x000fec0000010898 */
[----:B------:R1:W-:Y:S10]  /*129f0*/  MUFU.EX2 R153, R3 ;  /* 0x0000000300997308 */ /* 0x0003f40000000800 */
[----:B------:R-:W2:Y:S01]  /*12a00*/  MUFU.EX2 R74, R152 ;  /* 0x00000098004a7308 */ /* 0x000ea20000000800 */
[----:B-1----:R-:W-:Y:S04]  /*12a10*/  FFMA.FTZ R3, R73, R115, R238 ;  /* 0x0000007349037223 */ /* 0x002fe800000100ee */
[----:B------:R-:W-:Y:S04]  /*12a20*/  FADD.FTZ R3, R240, R3 ;  /* 0x00000003f0037221 */ /* 0x000fe80000010000 */
[----:B------:R-:W-:Y:S01]  /*12a30*/  FADD.FTZ R3, R239, R3 ;  /* 0x00000003ef037221 */ /* 0x000fe20000010000 */
[----:B--2---:R-:W-:Y:S07]  /*12a40*/  F2FP.BF16.PACK_AB R147, R74, R153 ;  /* 0x000000994a93723e */ /* 0x004fee00000010ff */
[C---:B------:R-:W-:Y:S07]  /*12a50*/  HMMA.16816.F32.BF16 R88, R144.reuse, R100, R8 ;  /* 0x000000649058723c */ /* 0x040fee0000041808 */
[----:B------:R-:W-:Y:S01]  /*12a60*/  FADD.FTZ R9, R236, R5 ;  /* 0x00000005ec097221 */ /* 0x000fe20000010000 */
[-C--:B------:R-:W-:Y:S04]  /*12a70*/  HMMA.16816.F32.BF16 R96, R144, R102.reuse, R12 ;  /* 0x000000669060723c */ /* 0x080fe8000004180c */
[----:B------:R-:W-:Y:S02]  /*12a80*/  FADD.FTZ R11, R232, R4 ;  /* 0x00000004e80b7221 */ /* 0x000fe40000010000 */
[----:B------:R-:W-:Y:S01]  /*12a90*/  FADD.FTZ R10, R175, R0 ;  /* 0x00000000af0a7221 */ /* 0x000fe20000010000 */
[----:B------:R-:W1:Y:S01]  /*12aa0*/  LDSM.16.MT88.4 R4, [R204+0x2000] ;  /* 0x00200000cc04783b */ /* 0x000e620000004200 */
        /* <DEDUP_REMOVED lines=77> */
[----:B------:R-:W-:Y:S01]  /*12f80*/  STL [R1], R5 ;  /* 0x0000000501007387 */ /* 0x000fe20000100800 */
        /* <DEDUP_REMOVED lines=9> */
.L_x_313:
[----:B------:R-:W-:Y:S05]  /*13020*/  BRA.DIV ~URZ, `(.L_x_315) ;  /* 0x00004d827f007947 */ /* 0x000fea000b800000 */
[----:B------:R-:W3:Y:S04]  /*13030*/  LDL.LU R11, [R1] ;  /* 0x00000000010b7983 */ /* 0x000ee80000300800 */
[----:B------:R-:W4:Y:S04]  /*13040*/  LDL.LU R8, [R1+0x4] ;  /* 0x0000040001087983 */ /* 0x000f280000300800 */
[----:B-1----:R-:W5:Y:S04]  /*13050*/  LDL.LU R4, [R1+0x8] ;  /* 0x0000080001047983 */ /* 0x002f680000300800 */
[----:B--2---:R-:W2:Y:S04]  /*13060*/  LDL.LU R10, [R1+0xc] ;  /* 0x00000c00010a7983 */ /* 0x004ea80000300800 */
[----:B---3--:R-:W1:Y:S04]  /*13070*/  SHFL.BFLY PT, R3, R11, 0x2, 0x1f ;  /* 0x0c401f000b037f89 */ /* 0x008e6800000e0000 */
[----:B----4-:R-:W3:Y:S04]  /*13080*/  SHFL.BFLY PT, R0, R8, 0x2, 0x1f ;  /* 0x0c401f0008007f89 */ /* 0x010ee800000e0000 */
[----:B-----5:R-:W4:Y:S04]  /*13090*/  SHFL.BFLY PT, R6, R4, 0x2, 0x1f ;  /* 0x0c401f0004067f89 */ /* 0x020f2800000e0000 */
[----:B--2---:R-:W2:Y:S01]  /*130a0*/  SHFL.BFLY PT, R7, R10, 0x2, 0x1f ;  /* 0x0c401f000a077f89 */ /* 0x004ea200000e0000 */
[----:B-1----:R-:W-:-:S02]  /*130b0*/  FADD.FTZ R3, R3, R11 ;  /* 0x0000000b03037221 */ /* 0x002fc40000010000 */
[----:B---3--:R-:W-:Y:S02]  /*130c0*/  FADD.FTZ R0, R0, R8 ;  /* 0x0000000800007221 */ /* 0x008fe40000010000 */
[----:B----4-:R-:W-:-:S03]  /*130d0*/  FADD.FTZ R6, R6, R4 ;  /* 0x0000000406067221 */ /* 0x010fc60000010000 */
[----:B------:R-:W1:Y:S01]  /*130e0*/  SHFL.BFLY PT, R5, R0, 0x1, 0x1f ;  /* 0x0c201f0000057f89 */ /* 0x000e6200000e0000 */
[----:B--2---:R-:W-:-:S03]  /*130f0*/  FADD.FTZ R7, R7, R10 ;  /* 0x0000000a07077221 */ /* 0x004fc60000010000 */
[----:B------:R-:W2:Y:S04]  /*13100*/  SHFL.BFLY PT, R4, R3, 0x1, 0x1f ;  /* 0x0c201f0003047f89 */ /* 0x000ea800000e0000 */
[----:B------:R-:W3:Y:S04]  /*13110*/  SHFL.BFLY PT, R8, R6, 0x1, 0x1f ;  /* 0x0c201f0006087f89 */ /* 0x000ee800000e0000 */
[----:B------:R4:W4:Y:S01]  /*13120*/  SHFL.BFLY PT, R9, R7, 0x1, 0x1f ;  /* 0x0c201f0007097f89 */ /* 0x00092200000e0000 */
[----:B-1----:R-:W-:Y:S02]  /*13130*/  FADD.FTZ R5, R0, R5 ;  /* 0x0000000500057221 */ /* 0x002fe40000010000 */
[----:B--2---:R-:W-:-:S02]  /*13140*/  FADD.FTZ R3, R3, R4 ;  /* 0x0000000403037221 */ /* 0x004fc40000010000 */
[----:B---3--:R-:W-:-:S03]  /*13150*/  FADD.FTZ R6, R6, R8 ;  /* 0x0000000806067221 */ /* 0x008fc60000010000 */
.L_x_397:
[----:B------:R-:W-:Y:S01]  /*13160*/  FSETP.NE.FTZ.AND P3, PT, R3, RZ, PT ;  /* 0x000000ff0300720b */ /* 0x000fe20003f75000 */
[----:B----4-:R-:W-:Y:S01]  /*13170*/  FADD.FTZ R7, R9, R7 ;  /* 0x0000000709077221 */ /* 0x010fe20000010000 */
[----:B------:R-:W-:Y:S02]  /*13180*/  MOV R0, RZ ;  /* 0x000000ff00007202 */ /* 0x000fe40000000f00 */
[----:B------:R-:W-:Y:S02]  /*13190*/  FSETP.NE.FTZ.AND P1, PT, R6, RZ, PT ;  /* 0x000000ff0600720b */ /* 0x000fe40003f35000 */
[----:B------:R-:W-:Y:S02]  /*131a0*/  FSETP.NE.FTZ.AND P2, PT, R5, RZ, PT ;  /* 0x000000ff0500720b */ /* 0x000fe40003f55000 */
[----:B------:R-:W-:Y:S02]  /*131b0*/  MOV R4, RZ ;  /* 0x000000ff00047202 */ /* 0x000fe40000000f00 */
[----:B------:R-:W-:-:S02]  /*131c0*/  FSETP.NE.FTZ.AND P0, PT, R7, RZ, PT ;  /* 0x000000ff0700720b */ /* 0x000fc40003f15000 */
[----:B------:R-:W-:Y:S01]  /*131d0*/  MOV R32, 0xff800000 ;  /* 0xff80000000207802 */ /* 0x000fe20000000f00 */
[----:B------:R-:W1:Y:S01]  /*131e0*/  @P3 MUFU.RCP R0, R3 ;  /* 0x0000000300003308 */ /* 0x000e620000001000 */
[----:B------:R-:W-:Y:S02]  /*131f0*/  MOV R31, 0xff800000 ;  /* 0xff800000001f7802 */ /* 0x000fe40000000f00 */
[----:B------:R-:W-:Y:S02]  /*13200*/  MOV R30, 0xff800000 ;  /* 0xff800000001e7802 */ /* 0x000fe40000000f00 */
[----:B------:R-:W-:-:S03]  /*13210*/  MOV R27, 0xff800000 ;  /* 0xff800000001b7802 */ /* 0x000fc60000000f00 */
[----:B------:R2:W-:Y:S01]  /*13220*/  @P3 MUFU.LG2 R10, R3 ;  /* 0x00000003000a3308 */ /* 0x0005e20000000c00 */
[----:B-1----:R-:W-:-:S07]  /*13230*/  FMUL.FTZ R74, R0, R92 ;  /* 0x0000005c004a7220 */ /* 0x002fce0000410000 */
[----:B------:R-:W1:Y:S01]  /*13240*/  @P2 MUFU.RCP R4, R5 ;  /* 0x0000000500042308 */ /* 0x000e620000001000 */
[C---:B------:R-:W-:Y:S02]  /*13250*/  FMUL.FTZ R75, R0.reuse, R93 ;  /* 0x0000005d004b7220 */ /* 0x040fe40000410000 */
[C---:B------:R-:W-:Y:S02]  /*13260*/  FMUL.FTZ R76, R0.reuse, R100 ;  /* 0x00000064004c7220 */ /* 0x040fe40000410000 */
[C---:B------:R-:W-:Y:S01]  /*13270*/  FMUL.FTZ R77, R0.reuse, R101 ;  /* 0x00000065004d7220 */ /* 0x040fe20000410000 */
[----:B--2---:R-:W-:Y:S01]  /*13280*/  MOV R3, RZ ;  /* 0x000000ff00037202 */ /* 0x004fe20000000f00 */
[C---:B------:R-:W-:Y:S01]  /*13290*/  FMUL.FTZ R78, R0.reuse, R104 ;  /* 0x00000068004e7220 */ /* 0x040fe20000410000 */
[----:B------:R2:W-:Y:S01]  /*132a0*/  @P2 MUFU.LG2 R9, R5 ;  /* 0x0000000500092308 */ /* 0x0005e20000000c00 */
[C---:B------:R-:W-:Y:S02]  /*132b0*/  FMUL.FTZ R79, R0.reuse, R105 ;  /* 0x00000069004f7220 */ /* 0x040fe40000410000 */
[----:B------:R-:W-:-:S02]  /*132c0*/  FMUL.FTZ R82, R0, R116 ;  /* 0x0000007400527220 */ /* 0x000fc40000410000 */
[C---:B------:R-:W-:Y:S02]  /*132d0*/  FMUL.FTZ R83, R0.reuse, R117 ;  /* 0x0000007500537220 */ /* 0x040fe40000410000 */
[C---:B------:R-:W-:Y:S01]  /*132e0*/  FMUL.FTZ R66, R0.reuse, R120 ;  /* 0x0000007800427220 */ /* 0x040fe20000410000 */
[----:B------:R-:W3:Y:S01]  /*132f0*/  @P1 MUFU.RCP R3, R6 ;  /* 0x0000000600031308 */ /* 0x000ee20000001000 */
[C---:B------:R-:W-:Y:S02]  /*13300*/  FMUL.FTZ R67, R0.reuse, R121 ;  /* 0x0000007900437220 */ /* 0x040fe40000410000 */
[C---:B------:R-:W-:Y:S02]  /*13310*/  FMUL.FTZ R86, R0.reuse, R132 ;  /* 0x0000008400567220 */ /* 0x040fe40000410000 */
[C---:B------:R-:W-:Y:S02]  /*13320*/  FMUL.FTZ R87, R0.reuse, R133 ;  /* 0x0000008500577220 */ /* 0x040fe40000410000 */
[C---:B------:R-:W-:Y:S01]  /*13330*/  FMUL.FTZ R84, R0.reuse, R136 ;  /* 0x0000008800547220 */ /* 0x040fe20000410000 */
[----:B--2---:R-:W-:Y:S01]  /*13340*/  @P2 MOV R5, 0x3f317218 ;  /* 0x3f31721800052802 */ /* 0x004fe20000000f00 */
[----:B------:R-:W-:-:S02]  /*13350*/  FMUL.FTZ R85, R0, R137 ;  /* 0x0000008900557220 */ /* 0x000fc40000410000 */
[C---:B------:R-:W-:Y:S02]  /*13360*/  FMUL.FTZ R64, R0.reuse, R148 ;  /* 0x0000009400407220 */ /* 0x040fe40000410000 */
[----:B------:R-:W-:Y:S02]  /*13370*/  FMUL.FTZ R65, R0, R149 ;  /* 0x0000009500417220 */ /* 0x000fe40000410000 */
[----:B------:R2:W4:Y:S01]  /*13380*/  @P1 MUFU.LG2 R0, R6 ;  /* 0x0000000600001308 */ /* 0x0005220000000c00 */
[C---:B-1----:R-:W-:Y:S02]  /*13390*/  FMUL.FTZ R100, R4.reuse, R106 ;  /* 0x0000006a04647220 */ /* 0x042fe40000410000 */
[----:B------:R-:W-:Y:S02]  /*133a0*/  FMUL.FTZ R101, R4, R107 ;  /* 0x0000006b04657220 */ /* 0x000fe40000410000 */
[C---:B---3--:R-:W-:Y:S02]  /*133b0*/  FMUL.FTZ R52, R3.reuse, R88 ;  /* 0x0000005803347220 */ /* 0x048fe40000410000 */
[----:B------:R-:W-:-:S02]  /*133c0*/  FMUL.FTZ R53, R3, R89 ;  /* 0x0000005903357220 */ /* 0x000fc40000410000 */
[C---:B------:R-:W-:Y:S02]  /*133d0*/  FMUL.FTZ R40, R3.reuse, R96 ;  /* 0x0000006003287220 */ /* 0x040fe40000410000 */
[C---:B------:R-:W-:Y:S02]  /*133e0*/  FMUL.FTZ R41, R3.reuse, R97 ;  /* 0x0000006103297220 */ /* 0x040fe40000410000 */
[C---:B------:R-:W-:Y:S02]  /*133f0*/  FMUL.FTZ R42, R3.reuse, R108 ;  /* 0x0000006c032a7220 */ /* 0x040fe40000410000 */
[C---:B------:R-:W-:Y:S01]  /*13400*/  FMUL.FTZ R43, R3.reuse, R109 ;  /* 0x0000006d032b7220 */ /* 0x040fe20000410000 */
[----:B--2---:R-:W-:Y:S01]  /*13410*/  @P3 MOV R6, 0x3f317218 ;  /* 0x3f31721800063802 */ /* 0x004fe20000000f00 */
[----:B----4-:R-:W-:Y:S01]  /*13420*/  @P1 FMUL.FTZ R8, R0, 0.69314718246459960938 ;  /* 0x3f31721800081820 */ /* 0x010fe20000410000 */
[----:B------:R-:W-:Y:S01]  /*13430*/  MOV R0, RZ ;  /* 0x000000ff00007202 */ /* 0x000fe20000000f00 */
[----:B------:R-:W-:-:S02]  /*13440*/  FMUL.FTZ R44, R3, R112 ;  /* 0x00000070032c7220 */ /* 0x000fc40000410000 */
[C---:B------:R-:W-:Y:S02]  /*13450*/  FMUL.FTZ R45, R3.reuse, R113 ;  /* 0x00000071032d7220 */ /* 0x040fe40000410000 */
[C---:B------:R-:W-:Y:S01]  /*13460*/  FMUL.FTZ R58, R3.reuse, R124 ;  /* 0x0000007c033a7220 */ /* 0x040fe20000410000 */
[----:B------:R-:W-:Y:S01]  /*13470*/  @P0 MUFU.RCP R0, R7 ;  /* 0x0000000700000308 */ /* 0x000fe20000001000 */
[C---:B------:R-:W-:Y:S02]  /*13480*/  FMUL.FTZ R59, R3.reuse, R125 ;  /* 0x0000007d033b7220 */ /* 0x040fe40000410000 */
[C---:B------:R-:W-:Y:S02]  /*13490*/  FMUL.FTZ R54, R3.reuse, R128 ;  /* 0x0000008003367220 */ /* 0x040fe40000410000 */
[C---:B------:R-:W-:Y:S02]  /*134a0*/  FMUL.FTZ R55, R3.reuse, R129 ;  /* 0x0000008103377220 */ /* 0x040fe40000410000 */
[----:B------:R-:W-:-:S02]  /*134b0*/  FMUL.FTZ R46, R3, R140 ;  /* 0x0000008c032e7220 */ /* 0x000fc40000410000 */
[C---:B------:R-:W-:Y:S02]  /*134c0*/  FMUL.FTZ R47, R3.reuse, R141 ;  /* 0x0000008d032f7220 */ /* 0x040fe40000410000 */
[C---:B------:R-:W-:Y:S02]  /*134d0*/  FMUL.FTZ R34, R3.reuse, R144 ;  /* 0x0000009003227220 */ /* 0x040fe40000410000 */
[----:B------:R-:W-:Y:S02]  /*134e0*/  FMUL.FTZ R35, R3, R145 ;  /* 0x0000009103237220 */ /* 0x000fe40000410000 */
[C---:B------:R-:W-:Y:S01]  /*134f0*/  FMUL.FTZ R94, R4.reuse, R94 ;  /* 0x0000005e045e7220 */ /* 0x040fe20000410000 */
[----:B------:R-:W1:Y:S01]  /*13500*/  @P0 MUFU.LG2 R3, R7 ;  /* 0x0000000700030308 */ /* 0x000e620000000c00 */
        /* <DEDUP_REMOVED lines=12> */
[----:B------:R-:W-:Y:S01]  /*135d0*/  FMUL.FTZ R73, R4, R151 ;  /* 0x0000009704497220 */ /* 0x000fe20000410000 */
[----:B------:R-:W-:Y:S01]  /*135e0*/  @P1 MOV R4, 0x3f317218 ;  /* 0x3f31721800041802 */ /* 0x000fe20000000f00 */
[----:B------:R-:W-:-:S02]  /*135f0*/  @P2 FMUL.FTZ R9, R9, 0.69314718246459960938 ;  /* 0x3f31721809092820 */ /* 0x000fc40000410000 */
[----:B------:R-:W-:Y:S02]  /*13600*/  @P2 FMUL.FTZ R5, R5, c[0x0][0x2d0] ;  /* 0x0000b40005052a20 */ /* 0x000fe40000410000 */
[----:B------:R-:W-:Y:S02]  /*13610*/  @P1 FMUL.FTZ R4, R4, c[0x0][0x2d0] ;  /* 0x0000b40004041a20 */ /* 0x000fe40000410000 */
[----:B------:R-:W-:Y:S02]  /*13620*/  @P3 FMUL.FTZ R10, R10, 0.69314718246459960938 ;  /* 0x3f3172180a0a3820 */ /* 0x000fe40000410000 */
[----:B------:R-:W-:Y:S01]  /*13630*/  @P1 FFMA.FTZ R32, R4, R68, R8 ;  /* 0x0000004404201223 */ /* 0x000fe20000010008 */
[----:B------:R-:W-:Y:S01]  /*13640*/  @P0 MOV R4, 0x3f317218 ;  /* 0x3f31721800040802 */ /* 0x000fe20000000f00 */
[----:B------:R-:W-:Y:S02]  /*13650*/  @P3 FMUL.FTZ R6, R6, c[0x0][0x2d0] ;  /* 0x0000b40006063a20 */ /* 0x000fe40000410000 */
[----:B------:R-:W-:Y:S01]  /*13660*/  @P2 FFMA.FTZ R31, R5, R69, R9 ;  /* 0x00000045051f2223 */ /* 0x000fe20000010009 */
[----:B------:R-:W-:Y:S01]  /*13670*/  MOV R5, 0x1 ;  /* 0x0000000100057802 */ /* 0x000fe20000000f00 */
[----:B-1----:R-:W-:-:S02]  /*13680*/  @P0 FMUL.FTZ R3, R3, 0.69314718246459960938 ;  /* 0x3f31721803030820 */ /* 0x002fc40000410000 */
[----:B------:R-:W-:Y:S02]  /*13690*/  @P0 FMUL.FTZ R4, R4, c[0x0][0x2d0] ;  /* 0x0000b40004040a20 */ /* 0x000fe40000410000 */
[----:B------:R-:W-:Y:S02]  /*136a0*/  @P3 FFMA.FTZ R30, R6, R70, R10 ;  /* 0x00000046061e3223 */ /* 0x000fe4000001000a */
        /* <DEDUP_REMOVED lines=18> */
.L_x_254:
[----:B------:R2:W5:Y:S01]  /*137d0*/  LDL R6, [R1+0x30] ;  /* 0x0000300001067983 */ /* 0x0005620000100800 */
[----:B------:R-:W-:Y:S03]  /*137e0*/  BSSY B0, `(.L_x_316) ;  /* 0x0000012000007945 */ /* 0x000fe60003800000 */
[----:B------:R-:W3:Y:S02]  /*137f0*/  S2R R17, SR_TID.X ;  /* 0x0000000000117919 */ /* 0x000ee40000002100 */
[----:B---3--:R-:W-:-:S13]  /*13800*/  LOP3.LUT P0, RZ, R17, 0x7f, RZ, 0xc0, !PT ;  /* 0x0000007f11ff7812 */ /* 0x008fda000780c0ff */
[----:B------:R-:W-:Y:S05]  /*13810*/  @P0 BRA `(.L_x_317) ;  /* 0x000000e000000947 */ /* 0x000fea0003800000 */
[----:B--2---:R-:W2:Y:S01]  /*13820*/  S2R R4, SR_LANEID ;  /* 0x0000000000047919 */ /* 0x004ea20000000000 */
[----:B------:R-:W-:Y:S01]  /*13830*/  VOTEU.ANY UR4, UPT, PT ;  /* 0x0000000000047886 */ /* 0x000fe200038e0100 */
[----:B------:R-:W-:Y:S01]  /*13840*/  IMAD.MOV.U32 R5, RZ, RZ, c[0x0][0x564] ;  /* 0x00015900ff057624 */ /* 0x000fe200078e00ff */
[----:B-1----:R-:W2:Y:S08]  /*13850*/  FLO.U32 R3, UR4 ;  /* 0x0000000400037d00 */ /* 0x002eb000080e0000 */
        /* <DEDUP_REMOVED lines=10> */
.L_x_317:
[----:B--2---:R-:W-:Y:S05]  /*13900*/  BSYNC B0 ;  /* 0x0000000000007941 */ /* 0x004fea0003800000 */
.L_x_316:
[----:B------:R-:W2:Y:S01]  /*13910*/  LDL R18, [R1+0x10] ;  /* 0x0000100001127983 */ /* 0x000ea20000100800 */
[----:B------:R-:W-:Y:S01]  /*13920*/  SHF.R.S32.HI R14, RZ, 0x1f, R17 ;  /* 0x0000001fff0e7819 */ /* 0x000fe20000011411 */
[----:B------:R-:W-:Y:S01]  /*13930*/  BSSY B1, `(.L_x_318) ;  /* 0x00002d9000017945 */ /* 0x000fe20003800000 */
[----:B------:R-:W-:Y:S01]  /*13940*/  PRMT R0, R0, 0x9910, RZ ;  /* 0x0000991000007816 */ /* 0x000fe200000000ff */
[----:B-----5:R-:W-:Y:S01]  /*13950*/  IMAD.MOV.U32 R49, RZ, RZ, R6 ;  /* 0x000000ffff317224 */ /* 0x020fe200078e0006 */
[----:B-1----:R-:W-:Y:S02]  /*13960*/  LEA.HI R3, R14, R17, RZ, 0x3 ;  /* 0x000000110e037211 */ /* 0x002fe400078f18ff */
[----:B------:R-:W-:Y:S02]  /*13970*/  ISETP.NE.AND P0, PT, R0, RZ, PT ;  /* 0x000000ff0000720c */ /* 0x000fe40003f05270 */
[----:B------:R-:W-:Y:S02]  /*13980*/  LOP3.LUT R2, R3, 0xfffffff8, RZ, 0xc0, !PT ;  /* 0xfffffff803027812 */ /* 0x000fe400078ec0ff */
[----:B------:R-:W-:-:S03]  /*13990*/  SHF.R.S32.HI R48, RZ, 0x3, R3 ;  /* 0x00000003ff307819 */ /* 0x000fc60000011403 */
[----:B------:R-:W-:-:S04]  /*139a0*/  IMAD.IADD R2, R17, 0x1, -R2 ;  /* 0x0000000111027824 */ /* 0x000fc800078e0a02 */
[C---:B------:R-:W-:Y:S02]  /*139b0*/  IMAD.SHL.U32 R0, R2.reuse, 0x8, RZ ;  /* 0x0000000802007824 */ /* 0x040fe400078e00ff */
[----:B------:R-:W-:-:S03]  /*139c0*/  IMAD R28, R2, 0x10, R48 ;  /* 0x00000010021c7824 */ /* 0x000fc600078e0230 */
[----:B------:R-:W-:Y:S02]  /*139d0*/  SHF.R.S32.HI R80, RZ, 0x1f, R0 ;  /* 0x0000001fff507819 */ /* 0x000fe40000011400 */
[----:B--2---:R-:W-:Y:S01]  /*139e0*/  SHF.R.S32.HI R11, RZ, 0x1f, R18 ;  /* 0x0000001fff0b7819 */ /* 0x004fe20000011412 */
[----:B------:R-:W-:Y:S05]  /*139f0*/  @!P0 BRA `(.L_x_319) ;  /* 0x0000215000008947 */ /* 0x000fea0003800000 */
[----:B------:R-:W2:Y:S04]  /*13a00*/  LDL R7, [R1+0x50] ;  /* 0x0000500001077983 */ /* 0x000ea80000100800 */
[----:B------:R-:W3:Y:S04]  /*13a10*/  LDL R15, [R1+0x58] ;  /* 0x00005800010f7983 */ /* 0x000ee80000100800 */
[----:B------:R-:W4:Y:S04]  /*13a20*/  LDL R13, [R1+0x60] ;  /* 0x00006000010d7983 */ /* 0x000f280000100800 */
[----:B------:R-:W3:Y:S04]  /*13a30*/  LDL R12, [R1+0x64] ;  /* 0x00006400010c7983 */ /* 0x000ee80000100800 */
[----:B------:R-:W1:Y:S01]  /*13a40*/  S2R R4, SR_TID.X ;  /* 0x0000000000047919 */ /* 0x000e620000002100 */
[----:B------:R-:W-:Y:S01]  /*13a50*/  LEA.HI R10, R14, R17, RZ, 0x2 ;  /* 0x000000110e0a7211 */ /* 0x000fe200078f10ff */
[----:B------:R-:W-:Y:S01]  /*13a60*/  WARPSYNC 0xffffffff ;  /* 0xffffffff00007948 */ /* 0x000fe20003800000 */
[----:B-1----:R-:W-:-:S04]  /*13a70*/  SHF.R.S32.HI R5, RZ, 0x1f, R4 ;  /* 0x0000001fff057819 */ /* 0x002fc80000011404 */
[----:B------:R-:W-:Y:S02]  /*13a80*/  LEA.HI R5, R5, R4, RZ, 0x2 ;  /* 0x0000000405057211 */ /* 0x000fe400078f10ff */
[----:B------:R-:W-:Y:S02]  /*13a90*/  SHF.R.S32.HI R4, RZ, 0x1f, R10 ;  /* 0x0000001fff047819 */ /* 0x000fe4000001140a */
[----:B------:R-:W-:-:S04]  /*13aa0*/  SHF.R.S32.HI R5, RZ, 0x2, R5 ;  /* 0x00000002ff057819 */ /* 0x000fc80000011405 */
[----:B------:R-:W-:-:S04]  /*13ab0*/  LEA.HI R4, R4, R5, RZ, 0x3 ;  /* 0x0000000504047211 */ /* 0x000fc800078f18ff */
[----:B------:R-:W-:-:S05]  /*13ac0*/  LOP3.LUT R4, R4, 0xfffffff8, RZ, 0xc0, !PT ;  /* 0xfffffff804047812 */ /* 0x000fca00078ec0ff */
[----:B------:R-:W-:Y:S02]  /*13ad0*/  IMAD.IADD R4, R5, 0x1, -R4 ;  /* 0x0000000105047824 */ /* 0x000fe400078e0a04 */
[----:B------:R-:W-:-:S03]  /*13ae0*/  IMAD.MOV.U32 R9, RZ, RZ, -0x10 ;  /* 0xfffffff0ff097424 */ /* 0x000fc600078e00ff */
[----:B------:R-:W-:Y:S01]  /*13af0*/  LOP3.LUT R2, R4, 0x1, RZ, 0xc0, !PT ;  /* 0x0000000104027812 */ /* 0x000fe200078ec0ff */
[----:B------:R-:W-:Y:S03]  /*13b00*/  BAR.SYNC.DEFER_BLOCKING 0x1, 0x80 ;  /* 0x0042000000007b1d */ /* 0x000fe60000010000 */
[----:B------:R-:W-:Y:S02]  /*13b10*/  ISETP.NE.U32.AND P0, PT, R2, 0x1, PT ;  /* 0x000000010200780c */ /* 0x000fe40003f05070 */
[----:B------:R-:W-:Y:S02]  /*13b20*/  F2FP.BF16.PACK_AB R3, R75, R74 ;  /* 0x0000004a4b03723e */ /* 0x000fe400000010ff */
[----:B------:R-:W-:Y:S02]  /*13b30*/  SEL R9, R9, 0x10, !P0 ;  /* 0x0000001009097807 */ /* 0x000fe40004000000 */
[----:B------:R-:W-:-:S02]  /*13b40*/  F2FP.BF16.PACK_AB R6, R95, R94 ;  /* 0x0000005e5f06723e */ /* 0x000fc400000010ff */
[----:B------:R-:W-:Y:S01]  /*13b50*/  F2FP.BF16.PACK_AB R5, R77, R76 ;  /* 0x0000004c4d05723e */ /* 0x000fe200000010ff */
[----:B------:R-:W-:Y:S01]  /*13b60*/  IMAD.MOV.U32 R8, RZ, RZ, 0x20 ;  /* 0x00000020ff087424 */ /* 0x000fe200078e00ff */
[----:B------:R-:W-:Y:S02]  /*13b70*/  LOP3.LUT P0, RZ, R4, 0x2, RZ, 0xc0, !PT ;  /* 0x0000000204ff7812 */ /* 0x000fe4000780c0ff */
[----:B------:R-:W-:Y:S02]  /*13b80*/  F2FP.BF16.PACK_AB R4, R39, R38 ;  /* 0x000000262704723e */ /* 0x000fe400000010ff */
[----:B------:R-:W-:Y:S02]  /*13b90*/  SEL R8, R8, 0xffffffe0, !P0 ;  /* 0xffffffe008087807 */ /* 0x000fe40004000000 */
[----:B------:R-:W-:-:S04]  /*13ba0*/  ISETP.NE.U32.AND P2, PT, RZ, c[0x0][0x500], PT ;  /* 0x00014000ff007a0c */ /* 0x000fc80003f45070 */
[----:B------:R-:W-:Y:S01]  /*13bb0*/  ISETP.NE.AND.EX P2, PT, RZ, c[0x0][0x504], PT, P2 ;  /* 0x00014100ff007a0c */ /* 0x000fe20003f45320 */
[----:B--2---:R-:W-:Y:S01]  /*13bc0*/  IMAD.IADD R2, R7, 0x1, R9 ;  /* 0x0000000107027824 */ /* 0x004fe200078e0209 */
[----:B------:R1:W-:Y:S04]  /*13bd0*/  STS [R7], R3 ;  /* 0x0000000307007388 */ /* 0x0003e80000000800 */
[----:B------:R-:W-:Y:S04]  /*13be0*/  STS [R7+0x400], R6 ;  /* 0x0004000607007388 */ /* 0x000fe80000000800 */
[----:B------:R2:W-:Y:S01]  /*13bf0*/  STS [R2], R5 ;  /* 0x0000000502007388 */ /* 0x0005e20000000800 */
[----:B-1----:R-:W-:-:S05]  /*13c00*/  F2FP.BF16.PACK_AB R3, R103, R102 ;  /* 0x000000666703723e */ /* 0x002fca00000010ff */
[----:B------:R1:W-:Y:S01]  /*13c10*/  STS [R2+0x400], R3 ;  /* 0x0004000302007388 */ /* 0x0003e20000000800 */
[----:B--2---:R-:W-:-:S05]  /*13c20*/  F2FP.BF16.PACK_AB R5, R53, R52 ;  /* 0x000000343505723e */ /* 0x004fca00000010ff */
[----:B------:R2:W-:Y:S01]  /*13c30*/  STS [R7+0x2000], R5 ;  /* 0x0020000507007388 */ /* 0x0005e20000000800 */
[----:B------:R-:W-:-:S03]  /*13c40*/  F2FP.BF16.PACK_AB R6, R101, R100 ;  /* 0x000000646506723e */ /* 0x000fc600000010ff */
[----:B------:R3:W-:Y:S01]  /*13c50*/  STS [R7+0x2400], R4 ;  /* 0x0024000407007388 */ /* 0x0007e20000000800 */
[----:B-1----:R-:W-:-:S05]  /*13c60*/  F2FP.BF16.PACK_AB R3, R41, R40 ;  /* 0x000000282903723e */ /* 0x002fca00000010ff */
[----:B------:R1:W-:Y:S01]  /*13c70*/  STS [R2+0x2000], R3 ;  /* 0x0020000302007388 */ /* 0x0003e20000000800 */
[----:B--2---:R-:W-:Y:S02]  /*13c80*/  F2FP.BF16.PACK_AB R5, R71, R70 ;  /* 0x000000464705723e */ /* 0x004fe400000010ff */
[----:B---3--:R-:W-:-:S03]  /*13c90*/  F2FP.BF16.PACK_AB R4, R79, R78 ;  /* 0x0000004e4f04723e */ /* 0x008fc600000010ff */
[----:B------:R2:W-:Y:S01]  /*13ca0*/  STS [R2+0x2400], R5 ;  /* 0x0024000502007388 */ /* 0x0005e20000000800 */
[----:B-1----:R-:W-:Y:S01]  /*13cb0*/  IMAD.IADD R3, R7, 0x1, R8 ;  /* 0x0000000107037824 */ /* 0x002fe200078e0208 */
[----:B------:R-:W-:-:S04]  /*13cc0*/  F2FP.BF16.PACK_AB R7, R43, R42 ;  /* 0x0000002a2b07723e */ /* 0x000fc800000010ff */
[----:B------:R1:W-:Y:S01]  /*13cd0*/  STS [R3], R4 ;  /* 0x0000000403007388 */ /* 0x0003e20000000800 */
[----:B--2---:R-:W-:Y:S01]  /*13ce0*/  F2FP.BF16.PACK_AB R5, R83, R82 ;  /* 0x000000525305723e */ /* 0x004fe200000010ff */
[----:B------:R-:W-:Y:S02]  /*13cf0*/  IMAD.IADD R2, R2, 0x1, R8 ;  /* 0x0000000102027824 */ /* 0x000fe400078e0208 */
[----:B------:R2:W-:Y:S04]  /*13d00*/  STS [R3+0x400], R6 ;  /* 0x0004000603007388 */ /* 0x0005e80000000800 */
[----:B------:R3:W-:Y:S01]  /*13d10*/  STS [R2], R5 ;  /* 0x0000000502007388 */ /* 0x0007e20000000800 */
[----:B-1----:R-:W-:Y:S02]  /*13d20*/  F2FP.BF16.PACK_AB R4, R105, R104 ;  /* 0x000000686904723e */ /* 0x002fe400000010ff */
[----:B--2---:R-:W-:-:S03]  /*13d30*/  F2FP.BF16.PACK_AB R6, R69, R68 ;  /* 0x000000444506723e */ /* 0x004fc600000010ff */
[----:B------:R1:W-:Y:S01]  /*13d40*/  STS [R2+0x400], R4 ;  /* 0x0004000402007388 */ /* 0x0003e20000000800 */
[----:B---3--:R-:W-:-:S03]  /*13d50*/  F2FP.BF16.PACK_AB R5, R45, R44 ;  /* 0x0000002c2d05723e */ /* 0x008fc600000010ff */
[----:B------:R-:W-:Y:S04]  /*13d60*/  STS [R3+0x2000], R7 ;  /* 0x0020000703007388 */ /* 0x000fe80000000800 */
[----:B------:R2:W-:Y:S04]  /*13d70*/  STS [R3+0x2400], R6 ;  /* 0x0024000603007388 */ /* 0x0005e80000000800 */
[----:B------:R3:W-:Y:S01]  /*13d80*/  STS [R2+0x2000], R5 ;  /* 0x0020000502007388 */ /* 0x0007e20000000800 */
[----:B-1----:R-:W-:Y:S02]  /*13d90*/  F2FP.BF16.PACK_AB R4, R63, R62 ;  /* 0x0000003e3f04723e */ /* 0x002fe400000010ff */
[----:B--2---:R-:W-:-:S03]  /*13da0*/  F2FP.BF16.PACK_AB R3, R67, R66 ;  /* 0x000000424303723e */ /* 0x004fc600000010ff */
[----:B------:R1:W-:Y:S01]  /*13db0*/  STS [R2+0x2400], R4 ;  /* 0x0024000402007388 */ /* 0x0003e20000000800 */
[----:B------:R-:W-:-:S03]  /*13dc0*/  F2FP.BF16.PACK_AB R7, R87, R86 ;  /* 0x000000565707723e */ /* 0x000fc600000010ff */
[----:B------:R2:W-:Y:S01]  /*13dd0*/  STS [R15], R3 ;  /* 0x000000030f007388 */ /* 0x0005e20000000800 */
[----:B------:R-:W-:Y:S02]  /*13de0*/  F2FP.BF16.PACK_AB R6, R59, R58 ;  /* 0x0000003a3b06723e */ /* 0x000fe400000010ff */
[----:B---3--:R-:W-:Y:S02]  /*13df0*/  F2FP.BF16.PACK_AB R5, R61, R60 ;  /* 0x0000003c3d05723e */ /* 0x008fe400000010ff */
[----:B-1----:R-:W-:Y:S01]  /*13e00*/  F2FP.BF16.PACK_AB R4, R117, R116 ;  /* 0x000000747504723e */ /* 0x002fe200000010ff */
[----:B------:R-:W-:Y:S02]  /*13e10*/  IMAD.IADD R2, R9, 0x1, R15 ;  /* 0x0000000109027824 */ /* 0x000fe400078e020f */
[----:B------:R-:W3:Y:S01]  /*13e20*/  LDL.LU R9, [R1+0x48] ;  /* 0x0000480001097983 */ /* 0x000ee20000300800 */
[----:B--2---:R-:W-:-:S03]  /*13e30*/  F2FP.BF16.PACK_AB R3, R107, R106 ;  /* 0x0000006a6b03723e */ /* 0x004fc600000010ff */
[----:B------:R1:W-:Y:S04]  /*13e40*/  STS [R15+0x400], R4 ;  /* 0x000400040f007388 */ /* 0x0003e80000000800 */
[----:B------:R2:W-:Y:S04]  /*13e50*/  STS [R2+0x400], R3 ;  /* 0x0004000302007388 */ /* 0x0005e80000000800 */
[----:B------:R-:W-:Y:S04]  /*13e60*/  STS [R2], R7 ;  /* 0x0000000702007388 */ /* 0x000fe80000000800 */
[----:B------:R4:W-:Y:S04]  /*13e70*/  STS [R15+0x2000], R6 ;  /* 0x002000060f007388 */ /* 0x0009e80000000800 */
[----:B------:R4:W-:Y:S01]  /*13e80*/  STS [R15+0x2400], R5 ;  /* 0x002400050f007388 */ /* 0x0009e20000000800 */
[----:B-1----:R-:W-:-:S02]  /*13e90*/  F2FP.BF16.PACK_AB R4, R55, R54 ;  /* 0x000000363704723e */ /* 0x002fc400000010ff */
[----:B--2---:R-:W-:-:S03]  /*13ea0*/  F2FP.BF16.PACK_AB R3, R57, R56 ;  /* 0x000000383903723e */ /* 0x004fc600000010ff */
[----:B------:R1:W-:Y:S04]  /*13eb0*/  STS [R2+0x2000], R4 ;  /* 0x0020000402007388 */ /* 0x0003e80000000800 */
[----:B------:R2:W-:Y:S01]  /*13ec0*/  STS [R2+0x2400], R3 ;  /* 0x0024000302007388 */ /* 0x0005e20000000800 */
[----:B----4-:R-:W-:Y:S01]  /*13ed0*/  IMAD.IADD R6, R8, 0x1, R2 ;  /* 0x0000000108067824 */ /* 0x010fe200078e0202 */
[----:B------:R-:W-:Y:S02]  /*13ee0*/  F2FP.BF16.PACK_AB R5, R35, R34 ;  /* 0x000000222305723e */ /* 0x000fe400000010ff */
[----:B-1----:R-:W-:Y:S02]  /*13ef0*/  F2FP.BF16.PACK_AB R4, R85, R84 ;  /* 0x000000545504723e */ /* 0x002fe400000010ff */
[----:B--2---:R-:W-:-:S02]  /*13f00*/  F2FP.BF16.PACK_AB R3, R93, R92 ;  /* 0x0000005c5d03723e */ /* 0x004fc400000010ff */
[----:B------:R-:W-:Y:S01]  /*13f10*/  F2FP.BF16.PACK_AB R2, R65, R64 ;  /* 0x000000404102723e */ /* 0x000fe200000010ff */
[----:B------:R1:W-:Y:S04]  /*13f20*/  STS [R13], R4 ;  /* 0x000000040d007388 */ /* 0x0003e80000000800 */
[----:B------:R2:W-:Y:S04]  /*13f30*/  STS [R13+0x400], R3 ;  /* 0x000400030d007388 */ /* 0x0005e80000000800 */
[----:B------:R4:W-:Y:S01]  /*13f40*/  STS [R6], R2 ;  /* 0x0000000206007388 */ /* 0x0009e20000000800 */
[----:B-1----:R-:W-:-:S02]  /*13f50*/  F2FP.BF16.PACK_AB R4, R73, R72 ;  /* 0x000000484904723e */ /* 0x002fc400000010ff */
[----:B--2---:R-:W-:-:S03]  /*13f60*/  F2FP.BF16.PACK_AB R3, R47, R46 ;  /* 0x0000002e2f03723e */ /* 0x004fc600000010ff */
[----:B------:R-:W-:Y:S01]  /*13f70*/  STS [R12+0x400], R4 ;  /* 0x000400040c007388 */ /* 0x000fe20000000800 */
[----:B----4-:R-:W-:-:S03]  /*13f80*/  F2FP.BF16.PACK_AB R2, R51, R50 ;  /* 0x000000323302723e */ /* 0x010fc600000010ff */
[----:B------:R-:W-:Y:S04]  /*13f90*/  STS [R13+0x2000], R3 ;  /* 0x002000030d007388 */ /* 0x000fe80000000800 */
[----:B------:R1:W-:Y:S04]  /*13fa0*/  STS [R13+0x2400], R2 ;  /* 0x002400020d007388 */ /* 0x0003e80000000800 */
[----:B------:R2:W-:Y:S01]  /*13fb0*/  STS [R6+0x2000], R5 ;  /* 0x0020000506007388 */ /* 0x0005e20000000800 */
[----:B-1----:R-:W-:-:S05]  /*13fc0*/  F2FP.BF16.PACK_AB R2, R37, R36 ;  /* 0x000000242502723e */ /* 0x002fca00000010ff */
[----:B------:R1:W-:Y:S01]  /*13fd0*/  STS [R12+0x2400], R2 ;  /* 0x002400020c007388 */ /* 0x0003e20000000800 */
[----:B--2---:R-:W-:Y:S02]  /*13fe0*/  IMAD.MOV.U32 R6, RZ, RZ, 0x4 ;  /* 0x00000004ff067424 */ /* 0x004fe400078e00ff */
[----:B------:R-:W-:Y:S02]  /*13ff0*/  IMAD.MOV.U32 R3, RZ, RZ, RZ ;  /* 0x000000ffff037224 */ /* 0x000fe400078e00ff */
[----:B------:R-:W-:Y:S01]  /*14000*/  IMAD.WIDE R6, R18, R6, c[0x0][0x500] ;  /* 0x0001400012067625 */ /* 0x000fe200078e0206 */
[----:B------:R-:W-:Y:S06]  /*14010*/  BAR.SYNC.DEFER_BLOCKING 0x1, 0x80 ;  /* 0x0042000000007b1d */ /* 0x000fec0000010000 */
[----:B------:R1:W5:Y:S01]  /*14020*/  @P2 LDG.E R3, [R6.64] ;  /* 0x0000000806032981 */ /* 0x000362000c1e1900 */
[----:B------:R-:W-:-:S04]  /*14030*/  ISETP.NE.U32.AND P0, PT, RZ, c[0x0][0x508], PT ;  /* 0x00014200ff007a0c */ /* 0x000fc80003f05070 */
[----:B------:R-:W-:Y:S01]  /*14040*/  ISETP.NE.AND.EX P1, PT, RZ, c[0x0][0x50c], PT, P0 ;  /* 0x00014300ff007a0c */ /* 0x000fe20003f25300 */
[----:B------:R-:W-:-:S12]  /*14050*/  IMAD.MOV.U32 R15, RZ, RZ, c[0x0][0x388] ;  /* 0x0000e200ff0f7624 */ /* 0x000fd800078e00ff */
[----:B------:R-:W-:-:S04]  /*14060*/  @P1 LEA R4, P0, R18, c[0x0][0x508], 0x2 ;  /* 0x0001420012041a11 */ /* 0x000fc800078010ff */
[----:B------:R-:W-:-:S05]  /*14070*/  @P1 LEA.HI.X R5, R18, c[0x0][0x50c], R11, 0x2, P0 ;  /* 0x0001430012051a11 */ /* 0x000fca00000f140b */
[----:B------:R2:W5:Y:S01]  /*14080*/  @P1 LDG.E R15, [R4.64] ;  /* 0x00000008040f1981 */ /* 0x000562000c1e1900 */
[----:B---3--:R-:W-:-:S04]  /*14090*/  ISETP.NE.AND P0, PT, R9, RZ, PT ;  /* 0x000000ff0900720c */ /* 0x008fc80003f05270 */
[----:B--2---:R-:W-:Y:S01]  /*140a0*/  SEL R4, R9, c[0x0][0x3d4], P0 ;  /* 0x0000f50009047a07 */ /* 0x004fe20000000000 */
[----:B------:R-:W-:Y:S05]  /*140b0*/  @P1 BRA `(.L_x_320) ;  /* 0x0000004000001947 */ /* 0x000fea0003800000 */
[----:B-1----:R-:W-:Y:S05]  /*140c0*/  @!P2 BRA `(.L_x_320) ;  /* 0x000000300000a947 */ /* 0x002fea0003800000 */
[----:B------:R1:W2:Y:S04]  /*140d0*/  LDG.E R2, [R6.64] ;  /* 0x0000000806027981 */ /* 0x0002a8000c1e1900 */
[----:B-1----:R-:W2:Y:S02]  /*140e0*/  LDG.E R6, [R6.64+0x4] ;  /* 0x0000040806067981 */ /* 0x002ea4000c1e1900 */
[----:B--2--5:R-:W-:Y:S02]  /*140f0*/  IADD3 R15, -R2, R6, RZ ;  /* 0x00000006020f7210 */ /* 0x024fe40007ffe1ff */
.L_x_320:
[----:B-1----:R-:W2:Y:S04]  /*14100*/  LDL R29, [R1+0x40] ;  /* 0x00004000011d7983 */ /* 0x002ea80000100800 */
[----:B------:R-:W3:Y:S04]  /*14110*/  LDL R81, [R1+0x34] ;  /* 0x0000340001517983 */ /* 0x000ee80000100800 */
[----:B------:R-:W4:Y:S01]  /*14120*/  LDL R16, [R1+0x4c] ;  /* 0x00004c0001107983 */ /* 0x000f220000100800 */
[----:B------:R-:W-:Y:S01]  /*14130*/  IMAD.MOV.U32 R9, RZ, RZ, 0x368 ;  /* 0x00000368ff097424 */ /* 0x000fe200078e00ff */
[----:B------:R-:W-:-:S04]  /*14140*/  ISETP.GT.AND P2, PT, R4, 0x1, PT ;  /* 0x000000010400780c */ /* 0x000fc80003f44270 */
[----:B------:R-:W-:-:S04]  /*14150*/  SEL R9, R9, 0x328, P2 ;  /* 0x0000032809097807 */ /* 0x000fc80001000000 */
[----:B------:R-:W2:Y:S01]  /*14160*/  LDC.64 R22, c[0x0][R9+0x168] ;  /* 0x00005a0009167b82 */ /* 0x000ea20000000a00 */
[----:B------:R-:W-:-:S04]  /*14170*/  LEA.HI R8, R14, R17, RZ, 0x5 ;  /* 0x000000110e087211 */ /* 0x000fc800078f28ff */
[--C-:B------:R-:W-:Y:S02]  /*14180*/  SHF.R.S32.HI R5, RZ, 0x5, R8.reuse ;  /* 0x00000005ff057819 */ /* 0x100fe40000011408 */
[----:B------:R-:W-:-:S04]  /*14190*/  SHF.R.S32.HI R6, RZ, 0x1f, R8 ;  /* 0x0000001fff067819 */ /* 0x000fc80000011408 */
[----:B------:R-:W-:-:S04]  /*141a0*/  LEA.HI R6, R6, R5, RZ, 0x2 ;  /* 0x0000000506067211 */ /* 0x000fc800078f10ff */
[----:B------:R-:W-:Y:S02]  /*141b0*/  LOP3.LUT R6, R6, 0xffffffc, RZ, 0xc0, !PT ;  /* 0x0ffffffc06067812 */ /* 0x000fe400078ec0ff */
[----:B------:R-:W-:-:S03]  /*141c0*/  ISETP.NE.U32.AND P0, PT, RZ, c[0x0][0x500], PT ;  /* 0x00014000ff007a0c */ /* 0x000fc60003f05070 */
[----:B------:R-:W-:Y:S02]  /*141d0*/  IMAD.IADD R6, R5, 0x1, -R6 ;  /* 0x0000000105067824 */ /* 0x000fe400078e0a06 */
[----:B------:R-:W-:Y:S01]  /*141e0*/  IMAD.MOV.U32 R5, RZ, RZ, c[0x0][0x4e8] ;  /* 0x00013a00ff057624 */ /* 0x000fe200078e00ff */
[----:B------:R-:W-:Y:S02]  /*141f0*/  ISETP.NE.AND.EX P0, PT, RZ, c[0x0][0x504], PT, P0 ;  /* 0x00014100ff007a0c */ /* 0x000fe40003f05300 */
[----:B------:R-:W-:Y:S02]  /*14200*/  LOP3.LUT R4, R10, 0xfffffffc, RZ, 0xc0, !PT ;  /* 0xfffffffc0a047812 */ /* 0x000fe400078ec0ff */
[----:B------:R-:W-:Y:S02]  /*14210*/  ISETP.NE.AND P5, PT, R5, 0x1, PT ;  /* 0x000000010500780c */ /* 0x000fe40003fa5270 */
[----:B------:R-:W-:Y:S01]  /*14220*/  SEL R5, R11, RZ, !P0 ;  /* 0x000000ff0b057207 */ /* 0x000fe20004000000 */
[----:B------:R-:W1:Y:S01]  /*14230*/  LDC.64 R12, c[0x0][R9+0x170] ;  /* 0x00005c00090c7b82 */ /* 0x000e620000000a00 */
[----:B------:R-:W-:Y:S01]  /*14240*/  LOP3.LUT R8, R8, 0xffffffe0, RZ, 0xc0, !PT ;  /* 0xffffffe008087812 */ /* 0x000fe200078ec0ff */
[----:B------:R-:W-:-:S06]  /*14250*/  IMAD.IADD R4, R17, 0x1, -R4 ;  /* 0x0000000111047824 */ /* 0x000fcc00078e0a04 */
[----:B------:R1:W1:Y:S01]  /*14260*/  LDC.64 R24, c[0x0][R9+0x178] ;  /* 0x00005e0009187b82 */ /* 0x0002620000000a00 */
[----:B------:R-:W-:Y:S01]  /*14270*/  IMAD.IADD R19, R17, 0x1, -R8 ;  /* 0x0000000111137824 */ /* 0x000fe200078e0a08 */
[----:B------:R-:W-:-:S04]  /*14280*/  LEA.HI R2, R4, R4, RZ, 0x1 ;  /* 0x0000000404027211 */ /* 0x000fc800078f08ff */
[----:B------:R-:W-:Y:S02]  /*14290*/  SHF.R.S32.HI R26, RZ, 0x1f, R19 ;  /* 0x0000001fff1a7819 */ /* 0x000fe40000011413 */
[----:B------:R1:W1:Y:S01]  /*142a0*/  LDC.64 R20, c[0x0][R9+0x160] ;  /* 0x0000580009147b82 */ /* 0x0002620000000a00 */
[C---:B------:R-:W-:Y:S01]  /*142b0*/  LOP3.LUT R7, R2.reuse, 0x1ffffffe, RZ, 0xc0, !PT ;  /* 0x1ffffffe02077812 */ /* 0x040fe200078ec0ff */
[----:B------:R-:W-:Y:S01]  /*142c0*/  IMAD.SHL.U32 R2, R2, 0x20, RZ ;  /* 0x0000002002027824 */ /* 0x000fe200078e00ff */
[----:B------:R-:W-:-:S03]  /*142d0*/  LEA.HI R26, R26, R19, RZ, 0x2 ;  /* 0x000000131a1a7211 */ /* 0x000fc600078f10ff */
[----:B------:R-:W-:Y:S01]  /*142e0*/  IMAD.IADD R7, R4, 0x1, -R7 ;  /* 0x0000000104077824 */ /* 0x000fe200078e0a07 */
[----:B------:R-:W-:Y:S02]  /*142f0*/  LOP3.LUT R2, R2, 0xffffffc0, RZ, 0xc0, !PT ;  /* 0xffffffc002027812 */ /* 0x000fe400078ec0ff */
[----:B------:R-:W-:-:S03]  /*14300*/  SHF.R.S32.HI R4, RZ, 0x2, R26 ;  /* 0x00000002ff047819 */ /* 0x000fc6000001141a */
[----:B------:R-:W-:Y:S02]  /*14310*/  IMAD R7, R7, 0x8, R2 ;  /* 0x0000000807077824 */ /* 0x000fe400078e0202 */
[----:B------:R-:W-:Y:S01]  /*14320*/  IMAD R17, R6, 0x10, R4 ;  /* 0x0000001006117824 */ /* 0x000fe200078e0204 */
[----:B------:R-:W-:-:S03]  /*14330*/  SEL R2, R18, RZ, !P0 ;  /* 0x000000ff12027207 */ /* 0x000fc60004000000 */
[----:B------:R-:W-:Y:S02]  /*14340*/  IMAD.IADD R7, R17, 0x1, R7 ;  /* 0x0000000111077824 */ /* 0x000fe400078e0207 */
[----:B--2---:R-:W-:Y:S02]  /*14350*/  IMAD.WIDE.U32 R10, R22, R29, RZ ;  /* 0x0000001d160a7225 */ /* 0x004fe400078e00ff */
[----:B------:R-:W2:Y:S02]  /*14360*/  LDL.LU R22, [R1+0x44] ;  /* 0x0000440001167983 */ /* 0x000ea40000300800 */
[----:B-1----:R-:W-:Y:S02]  /*14370*/  IMAD R4, R13, R2, RZ ;  /* 0x000000020d047224 */ /* 0x002fe400078e02ff */
[----:B---3--:R-:W-:Y:S02]  /*14380*/  IMAD R7, R81, 0x80, R7 ;  /* 0x0000008051077824 */ /* 0x008fe400078e0207 */
[----:B------:R-:W-:-:S02]  /*14390*/  IMAD R6, R12, R5, R4 ;  /* 0x000000050c067224 */ /* 0x000fc400078e0204 */
[----:B------:R-:W-:-:S04]  /*143a0*/  @P5 IMAD.HI.U32 R5, R7, c[0x0][0x4ec], RZ ;  /* 0x00013b0007055a27 */ /* 0x000fc800078e00ff */
[----:B------:R-:W-:-:S04]  /*143b0*/  IMAD.WIDE.U32 R8, R12, R2, RZ ;  /* 0x000000020c087225 */ /* 0x000fc800078e00ff */
[----:B------:R-:W-:Y:S01]  /*143c0*/  IMAD.MOV.U32 R4, RZ, RZ, R7 ;  /* 0x000000ffff047224 */ /* 0x000fe200078e0007 */
[----:B------:R-:W-:Y:S01]  /*143d0*/  @P5 SHF.R.U32.HI R4, RZ, c[0x0][0x4f0], R5 ;  /* 0x00013c00ff045a19 */ /* 0x000fe20000011605 */
[----:B------:R-:W-:Y:S01]  /*143e0*/  IMAD R12, R23, R29, RZ ;  /* 0x0000001d170c7224 */ /* 0x000fe200078e02ff */
[----:B----4-:R-:W-:Y:S01]  /*143f0*/  SEL R5, R16, RZ, P2 ;  /* 0x000000ff10057207 */ /* 0x010fe20001000000 */
[----:B------:R-:W-:Y:S01]  /*14400*/  IMAD.IADD R13, R9, 0x1, R6 ;  /* 0x00000001090d7824 */ /* 0x000fe200078e0206 */
[--C-:B-----5:R-:W-:Y:S01]  /*14410*/  IADD3 R14, P1, P0, R8, R10, R3.reuse ;  /* 0x0000000a080e7210 */ /* 0x120fe2000783e003 */
[----:B------:R-:W-:Y:S01]  /*14420*/  IMAD.IADD R10, R11, 0x1, R12 ;  /* 0x000000010b0a7824 */ /* 0x000fe200078e020c */
[----:B------:R-:W-:Y:S01]  /*14430*/  SHF.R.S32.HI R16, RZ, 0x1f, R3 ;  /* 0x0000001fff107819 */ /* 0x000fe20000011403 */
[-C--:B------:R-:W-:Y:S02]  /*14440*/  IMAD R6, R25, R5.reuse, RZ ;  /* 0x0000000519067224 */ /* 0x080fe400078e02ff */
[----:B------:R-:W-:Y:S01]  /*14450*/  IMAD.WIDE.U32 R8, R24, R5, RZ ;  /* 0x0000000518087225 */ /* 0x000fe200078e00ff */
[----:B------:R-:W-:-:S02]  /*14460*/  IADD3.X R11, R13, R10, R16, P1, P0 ;  /* 0x0000000a0d0b7210 */ /* 0x000fc40000fe0410 */
[--C-:B------:R-:W-:Y:S01]  /*14470*/  SHF.R.S32.HI R5, RZ, 0x1f, R4.reuse ;  /* 0x0000001fff057819 */ /* 0x100fe20000011404 */
[----:B------:R-:W-:Y:S01]  /*14480*/  IMAD.MOV R10, RZ, RZ, -R4 ;  /* 0x000000ffff0a7224 */ /* 0x000fe200078e0a04 */
[----:B------:R-:W-:Y:S01]  /*14490*/  IADD3 R8, P1, P0, R4, R14, R8 ;  /* 0x0000000e04087210 */ /* 0x000fe2000783e008 */
[----:B------:R-:W-:Y:S02]  /*144a0*/  IMAD.IADD R6, R9, 0x1, R6 ;  /* 0x0000000109067824 */ /* 0x000fe400078e0206 */
[----:B------:R-:W-:-:S03]  /*144b0*/  IMAD R4, R10, c[0x0][0x4e8], R7 ;  /* 0x00013a000a047a24 */ /* 0x000fc600078e0207 */
[----:B------:R-:W-:Y:S01]  /*144c0*/  IADD3.X R9, R5, R11, R6, P1, P0 ;  /* 0x0000000b05097210 */ /* 0x000fe20000fe0406 */
[----:B------:R-:W-:Y:S01]  /*144d0*/  IMAD R6, R21, R4, RZ ;  /* 0x0000000415067224 */ /* 0x000fe200078e02ff */
[----:B------:R-:W-:-:S03]  /*144e0*/  SHF.R.S32.HI R10, RZ, 0x1f, R4 ;  /* 0x0000001fff0a7819 */ /* 0x000fc60000011404 */
[----:B------:R-:W-:-:S04]  /*144f0*/  IMAD.WIDE.U32 R4, R20, R4, R8 ;  /* 0x0000000414047225 */ /* 0x000fc800078e0008 */
[----:B------:R-:W-:Y:S02]  /*14500*/  IMAD.MOV.U32 R8, RZ, RZ, c[0x0][0x4a8] ;  /* 0x00012a00ff087624 */ /* 0x000fe400078e00ff */
[----:B------:R-:W-:Y:S02]  /*14510*/  IMAD R6, R20, R10, R6 ;  /* 0x0000000a14067224 */ /* 0x000fe400078e0206 */
[----:B------:R-:W-:Y:S01]  /*14520*/  IMAD.MOV.U32 R9, RZ, RZ, c[0x0][0x4ac] ;  /* 0x00012b00ff097624 */ /* 0x000fe200078e00ff */
[----:B------:R-:W-:Y:S01]  /*14530*/  SEL R8, R8, c[0x0][0x450], P2 ;  /* 0x0001140008087a07 */ /* 0x000fe20001000000 */
[----:B------:R-:W-:-:S03]  /*14540*/  IMAD.IADD R5, R5, 0x1, R6 ;  /* 0x0000000105057824 */ /* 0x000fc600078e0206 */
[----:B------:R-:W-:Y:S02]  /*14550*/  SEL R9, R9, c[0x0][0x454], P2 ;  /* 0x0001150009097a07 */ /* 0x000fe40001000000 */
[----:B------:R-:W-:-:S04]  /*14560*/  LEA R6, P0, R4, R8, 0x2 ;  /* 0x0000000804067211 */ /* 0x000fc800078010ff */
[----:B------:R-:W-:Y:S01]  /*14570*/  LEA.HI.X R5, R4, R9, R5, 0x2, P0 ;  /* 0x0000000904057211 */ /* 0x000fe200000f1405 */
[----:B------:R-:W-:Y:S01]  /*14580*/  IMAD R4, R15, c[0x0][0x4e8], RZ ;  /* 0x00013a000f047a24 */ /* 0x000fe200078e02ff */
[----:B------:R-:W-:Y:S04]  /*14590*/  SHFL.IDX PT, R14, R6, RZ, 0x1c1f ;  /* 0x001c1fff060e7589 */ /* 0x000fe800000e0000 */
[----:B------:R-:W1:Y:S04]  /*145a0*/  SHFL.IDX PT, R15, R5, RZ, 0x1c1f ;  /* 0x001c1fff050f7589 */ /* 0x000e6800000e0000 */
[----:B------:R-:W-:Y:S04]  /*145b0*/  SHFL.IDX PT, R12, R6, 0x1, 0x1c1f ;  /* 0x003c1f00060c7f89 */ /* 0x000fe800000e0000 */
[----:B------:R-:W3:Y:S04]  /*145c0*/  SHFL.IDX PT, R13, R5, 0x1, 0x1c1f ;  /* 0x003c1f00050d7f89 */ /* 0x000ee800000e0000 */
[----:B------:R-:W-:Y:S04]  /*145d0*/  SHFL.IDX PT, R11, R5, 0x2, 0x1c1f ;  /* 0x005c1f00050b7f89 */ /* 0x000fe800000e0000 */
[----:B------:R4:W-:Y:S01]  /*145e0*/  SHFL.IDX PT, R9, R5, 0x3, 0x1c1f ;  /* 0x007c1f0005097f89 */ /* 0x0009e200000e0000 */
[----:B------:R-:W-:-:S03]  /*145f0*/  LOP3.LUT P0, RZ, R19, 0x3, RZ, 0xc0, !PT ;  /* 0x0000000313ff7812 */ /* 0x000fc6000780c0ff */
[----:B------:R-:W1:Y:S01]  /*14600*/  SHFL.IDX PT, R10, R6, 0x2, 0x1c1f ;  /* 0x005c1f00060a7f89 */ /* 0x000e6200000e0000 */
[----:B----4-:R-:W-:-:S05]  /*14610*/  IMAD R5, R81, 0x80, R17 ;  /* 0x0000008051057824 */ /* 0x010fca00078e0211 */
[C---:B------:R-:W-:Y:S02]  /*14620*/  IADD3 R18, R5.reuse, 0x8, RZ ;  /* 0x0000000805127810 */ /* 0x040fe40007ffe0ff */
[CC--:B------:R-:W-:Y:S02]  /*14630*/  ISETP.GE.OR P4, PT, R5.reuse, R4.reuse, P0 ;  /* 0x000000040500720c */ /* 0x0c0fe40000786670 */
[----:B------:R-:W-:Y:S02]  /*14640*/  IADD3 R17, R5, 0x40, RZ ;  /* 0x0000004005117810 */ /* 0x000fe40007ffe0ff */
[-C--:B------:R-:W-:Y:S02]  /*14650*/  ISETP.GE.OR P3, PT, R18, R4.reuse, P0 ;  /* 0x000000041200720c */ /* 0x080fe40000766670 */
[CC--:B------:R-:W-:Y:S01]  /*14660*/  ISETP.GE.OR P1, PT, R17.reuse, R4.reuse, P0 ;  /* 0x000000041100720c */ /* 0x0c0fe20000726670 */
[----:B------:R4:W4:Y:S06]  /*14670*/  SHFL.IDX PT, R8, R6, 0x3, 0x1c1f ;  /* 0x007c1f0006087f89 */ /* 0x00092c00000e0000 */
[----:B-1----:R1:W-:Y:S04]  /*14680*/  @!P4 ST.E [R14.64], R30 ;  /* 0x0000001e0e00c985 */ /* 0x0023e8000c101908 */
[----:B---3--:R1:W-:Y:S01]  /*14690*/  @!P3 ST.E [R12.64], R31 ;  /* 0x0000001f0c00b985 */ /* 0x0083e2000c101908 */
[----:B------:R-:W-:-:S03]  /*146a0*/  ISETP.GE.AND P3, PT, R17, R4, PT ;  /* 0x000000041100720c */ /* 0x000fc60003f66270 */
[----:B------:R1:W-:Y:S01]  /*146b0*/  @!P1 ST.E [R10.64], R32 ;  /* 0x000000200a009985 */ /* 0x0003e2000c101908 */
[----:B----4-:R-:W-:-:S04]  /*146c0*/  IADD3 R6, R5, 0x48, RZ ;  /* 0x0000004805067810 */ /* 0x010fc80007ffe0ff */
[CC--:B------:R-:W-:Y:S02]  /*146d0*/  ISETP.GE.AND P1, PT, R6.reuse, R4.reuse, PT ;  /* 0x000000040600720c */ /* 0x0c0fe40003f26270 */
[-C--:B------:R-:W-:Y:S02]  /*146e0*/  ISETP.GE.OR P0, PT, R6, R4.reuse, P0 ;  /* 0x000000040600720c */ /* 0x080fe40000706670 */
[----:B------:R-:W-:-:S11]  /*146f0*/  ISETP.GE.AND P6, PT, R18, R4, PT ;  /* 0x000000041200720c */ /* 0x000fd60003fc6270 */
[----:B------:R1:W-:Y:S01]  /*14700*/  @!P0 ST.E [R8.64], R27 ;  /* 0x0000001b08008985 */ /* 0x0003e2000c101908 */
[----:B------:R-:W-:Y:S02]  /*14710*/  ISETP.GE.AND P0, PT, R5, R4, PT ;  /* 0x000000040500720c */ /* 0x000fe40003f06270 */
[----:B--2---:R-:W-:-:S04]  /*14720*/  LOP3.LUT R22, R22, 0xfffffffd, RZ, 0xc0, !PT ;  /* 0xfffffffd16167812 */ /* 0x004fc800078ec0ff */
[----:B------:R-:W-:-:S04]  /*14730*/  LOP3.LUT R22, R22, 0xfffffffe, RZ, 0xc0, !PT ;  /* 0xfffffffe16167812 */ /* 0x000fc800078ec0ff */
[----:B------:R-:W-:-:S04]  /*14740*/  @P3 LOP3.LUT R22, R22, 0x1, RZ, 0xfc, !PT ;  /* 0x0000000116163812 */ /* 0x000fc800078efcff */
[----:B------:R-:W-:-:S05]  /*14750*/  @P1 LOP3.LUT R22, R22, 0x2, RZ, 0xfc, !PT ;  /* 0x0000000216161812 */ /* 0x000fca00078efcff */
[----:B------:R1:W-:Y:S01]  /*14760*/  STL [R1+0x44], R22 ;  /* 0x0000441601007387 */ /* 0x0003e20000100800 */
[----:B------:R-:W-:Y:S05]  /*14770*/  @P2 BRA `(.L_x_321) ;  /* 0x000006c000002947 */ /* 0x000fea0003800000 */
[----:B------:R-:W-:Y:S01]  /*14780*/  IMAD R16, R16, c[0x0][0x3a0], RZ ;  /* 0x0000e80010107a24 */ /* 0x000fe200078e02ff */
[----:B------:R-:W-:Y:S01]  /*14790*/  LEA R5, R81, R28, 0x7 ;  /* 0x0000001c51057211 */ /* 0x000fe200078e38ff */
[C---:B------:R-:W-:Y:S01]  /*147a0*/  IMAD.WIDE.U32 R6, R3.reuse, c[0x0][0x3a0], RZ ;  /* 0x0000e80003067a25 */ /* 0x040fe200078e00ff */
[----:B-1----:R-:W-:Y:S01]  /*147b0*/  SHF.R.S32.HI R8, RZ, 0x1f, R2 ;  /* 0x0000001fff087819 */ /* 0x002fe20000011402 */
[----:B------:R1:W2:Y:S02]  /*147c0*/  LDS.128 R20, [R216+0x880] ;  /* 0x00088000d8147984 */ /* 0x0002a40000000c00 */
[----:B------:R-:W-:Y:S02]  /*147d0*/  IMAD R3, R3, c[0x0][0x3a4], R16 ;  /* 0x0000e90003037a24 */ /* 0x000fe400078e0210 */
[----:B------:R-:W-:Y:S01]  /*147e0*/  @P5 IMAD.HI.U32 R9, R5, c[0x0][0x4ec], RZ ;  /* 0x00013b0005095a27 */ /* 0x000fe200078e00ff */
[----:B------:R1:W3:Y:S02]  /*147f0*/  LDS.128 R16, [R216+0x80] ;  /* 0x00008000d8107984 */ /* 0x0002e40000000c00 */
[----:B------:R-:W-:Y:S01]  /*14800*/  IADD3 R7, R7, R3, RZ ;  /* 0x0000000307077210 */ /* 0x000fe20007ffe0ff */
[----:B------:R-:W-:Y:S01]  /*14810*/  IMAD R8, R8, c[0x0][0x3f0], RZ ;  /* 0x0000fc0008087a24 */ /* 0x000fe200078e02ff */
[----:B------:R1:W4:Y:S01]  /*14820*/  LDS.128 R24, [R216+0x1080] ;  /* 0x00108000d8187984 */ /* 0x0003220000000c00 */
[----:B------:R-:W-:-:S02]  /*14830*/  MOV R3, R5 ;  /* 0x0000000500037202 */ /* 0x000fc40000000f00 */
[C---:B------:R-:W-:Y:S01]  /*14840*/  IMAD.WIDE.U32 R6, R29.reuse, c[0x0][0x3e8], R6 ;  /* 0x0000fa001d067a25 */ /* 0x040fe200078e0006 */
[----:B------:R1:W1:Y:S01]  /*14850*/  LDS.128 R32, [R216+0x2080] ;  /* 0x00208000d8207984 */ /* 0x0002620000000c00 */
[----:B------:R-:W-:Y:S02]  /*14860*/  @P5 SHF.R.U32.HI R3, RZ, c[0x0][0x4f0], R9 ;  /* 0x00013c00ff035a19 */ /* 0x000fe40000011609 */
[----:B------:R-:W-:Y:S01]  /*14870*/  IMAD R7, R29, c[0x0][0x3ec], R7 ;  /* 0x0000fb001d077a24 */ /* 0x000fe200078e0207 */
[----:B------:R1:W1:Y:S01]  /*14880*/  LDS.128 R36, [R216+0x2880] ;  /* 0x00288000d8247984 */ /* 0x0002620000000c00 */
[C---:B------:R-:W-:Y:S01]  /*14890*/  IMAD R9, R2.reuse, c[0x0][0x3f4], R8 ;  /* 0x0000fd0002097a24 */ /* 0x040fe200078e0208 */
[----:B------:R-:W-:Y:S01]  /*148a0*/  SHF.R.S32.HI R8, RZ, 0x1f, R3 ;  /* 0x0000001fff087819 */ /* 0x000fe20000011403 */
[----:B------:R-:W-:Y:S01]  /*148b0*/  IMAD.WIDE.U32 R6, R2, c[0x0][0x3f0], R6 ;  /* 0x0000fc0002067a25 */ /* 0x000fe200078e0006 */
[----:B------:R1:W1:Y:S01]  /*148c0*/  LDS.128 R28, [R216+0x1880] ;  /* 0x00188000d81c7984 */ /* 0x0002620000000c00 */
[----:B------:R-:W-:-:S02]  /*148d0*/  IADD3 R2, -R3, RZ, RZ ;  /* 0x000000ff03027210 */ /* 0x000fc40007ffe1ff */
[----:B------:R-:W-:Y:S01]  /*148e0*/  IMAD R8, R8, c[0x0][0x3e0], RZ ;  /* 0x0000f80008087a24 */ /* 0x000fe200078e02ff */
[----:B------:R1:W1:Y:S01]  /*148f0*/  LDS.128 R40, [R216+0x3080] ;  /* 0x00308000d8287984 */ /* 0x0002620000000c00 */
[----:B------:R-:W-:Y:S01]  /*14900*/  IADD3 R7, R7, R9, RZ ;  /* 0x0000000907077210 */ /* 0x000fe20007ffe0ff */
[----:B------:R-:W-:Y:S02]  /*14910*/  IMAD R5, R2, c[0x0][0x4e8], R5 ;  /* 0x00013a0002057a24 */ /* 0x000fe400078e0205 */
[----:B------:R1:W1:Y:S01]  /*14920*/  LDS.128 R44, [R216+0x3880] ;  /* 0x00388000d82c7984 */ /* 0x0002620000000c00 */
        /* <DEDUP_REMOVED lines=9> */
[----:B------:R-:W-:Y:S02]  /*149c0*/  LEA R5, R81, R48, 0x7 ;  /* 0x0000003051057211 */ /* 0x000fe400078e38ff */
[----:B------:R-:W-:Y:S01]  /*149d0*/  LEA.HI.X R6, R2, c[0x0][0x384], R3, 0x1, P0 ;  /* 0x0000e10002067a11 */ /* 0x000fe200000f0c03 */
[----:B------:R-:W-:Y:S05]  /*149e0*/  BRA.DIV ~URZ, `(.L_x_322) ;  /* 0x000036b27f007947 */ /* 0x000fea000b800000 */
[----:B--234-:R2:W3:Y:S02]  /*149f0*/  SHFL.IDX PT, R8, R6, RZ, 0x181f ;  /* 0x00181fff06087589 */ /* 0x01c4e400000e0000 */
.L_x_398:
[----:B------:R-:W-:Y:S05]  /*14a00*/  BRA.DIV ~URZ, `(.L_x_323) ;  /* 0x000037027f007947 */ /* 0x000fea000b800000 */
[----:B------:R4:W2:Y:S02]  /*14a10*/  SHFL.IDX PT, R2, R7, RZ, 0x181f ;  /* 0x00181fff07027589 */ /* 0x0008a400000e0000 */
.L_x_399:
[----:B------:R-:W-:-:S04]  /*14a20*/  ISETP.GE.AND P2, PT, R0, c[0x0][0x3c8], PT ;  /* 0x0000f20000007a0c */ /* 0x000fc80003f46270 */
[----:B------:R-:W-:-:S13]  /*14a30*/  ISETP.GE.OR P0, PT, R5, R4, P2 ;  /* 0x000000040500720c */ /* 0x000fda0001706670 */
[----:B--2---:R-:W-:-:S04]  /*14a40*/  @!P0 LEA R2, P1, R0, R2, 0x1 ;  /* 0x0000000200028211 */ /* 0x004fc800078208ff */
[----:B---3--:R-:W-:-:S05]  /*14a50*/  @!P0 LEA.HI.X R3, R0, R8, R80, 0x1, P1 ;  /* 0x0000000800038211 */ /* 0x008fca00008f0c50 */
[----:B------:R2:W-:Y:S01]  /*14a60*/  @!P0 ST.E.128 [R2.64], R16 ;  /* 0x0000001002008985 */ /* 0x0005e2000c101d08 */
[----:B------:R-:W-:Y:S05]  /*14a70*/  BRA.DIV ~URZ, `(.L_x_324) ;  /* 0x000037027f007947 */ /* 0x000fea000b800000 */
[----:B------:R3:W2:Y:S04]  /*14a80*/  SHFL.IDX PT, R8, R6, 0x1, 0x181f ;  /* 0x00381f0006087f89 */ /* 0x0006a800000e0000 */
[----:B--2---:R3:W2:Y:S02]  /*14a90*/  SHFL.IDX PT, R2, R7, 0x1, 0x181f ;  /* 0x00381f0007027f89 */ /* 0x0046a400000e0000 */
.L_x_400:
[----:B------:R-:W-:-:S04]  /*14aa0*/  IADD3 R3, R5, 0x10, RZ ;  /* 0x0000001005037810 */ /* 0x000fc80007ffe0ff */
[----:B------:R-:W-:-:S13]  /*14ab0*/  ISETP.GE.OR P0, PT, R3, R4, P2 ;  /* 0x000000040300720c */ /* 0x000fda0001706670 */
[----:B--2---:R-:W-:-:S04]  /*14ac0*/  @!P0 LEA R2, P1, R0, R2, 0x1 ;  /* 0x0000000200028211 */ /* 0x004fc800078208ff */
[----:B------:R-:W-:-:S05]  /*14ad0*/  @!P0 LEA.HI.X R3, R0, R8, R80, 0x1, P1 ;  /* 0x0000000800038211 */ /* 0x000fca00008f0c50 */
[----:B------:R2:W-:Y:S01]  /*14ae0*/  @!P0 ST.E.128 [R2.64], R20 ;  /* 0x0000001402008985 */ /* 0x0005e2000c101d08 */
[----:B------:R-:W-:Y:S05]  /*14af0*/  BRA.DIV ~URZ, `(.L_x_325) ;  /* 0x000037527f007947 */ /* 0x000fea000b800000 */
[----:B------:R2:W3:Y:S02]  /*14b00*/  SHFL.IDX PT, R8, R6, 0x2, 0x181f ;  /* 0x00581f0006087f89 */ /* 0x0004e400000e0000 */
.L_x_401:
[----:B------:R-:W-:Y:S05]  /*14b10*/  BRA.DIV ~URZ, `(.L_x_326) ;  /* 0x000037a27f007947 */ /* 0x000fea000b800000 */
[----:B--2---:R2:W4:Y:S02]  /*14b20*/  SHFL.IDX PT, R2, R7, 0x2, 0x181f ;  /* 0x00581f0007027f89 */ /* 0x00452400000e0000 */
.L_x_402:
[----:B------:R-:W-:-:S04]  /*14b30*/  IADD3 R3, R5, 0x20, RZ ;  /* 0x0000002005037810 */ /* 0x000fc80007ffe0ff */
[----:B------:R-:W-:-:S13]  /*14b40*/  ISETP.GE.OR P0, PT, R3, R4, P2 ;  /* 0x000000040300720c */ /* 0x000fda0001706670 */
[----:B----4-:R-:W-:-:S04]  /*14b50*/  @!P0 LEA R2, P1, R0, R2, 0x1 ;  /* 0x0000000200028211 */ /* 0x010fc800078208ff */
[----:B---3--:R-:W-:-:S05]  /*14b60*/  @!P0 LEA.HI.X R3, R0, R8, R80, 0x1, P1 ;  /* 0x0000000800038211 */ /* 0x008fca00008f0c50 */
[----:B------:R3:W-:Y:S01]  /*14b70*/  @!P0 ST.E.128 [R2.64], R24 ;  /* 0x0000001802008985 */ /* 0x0007e2000c101d08 */
[----:B------:R-:W-:Y:S05]  /*14b80*/  BRA.DIV ~URZ, `(.L_x_327) ;  /* 0x000037a27f007947 */ /* 0x000fea000b800000 */
[----:B------:R4:W2:Y:S04]  /*14b90*/  SHFL.IDX PT, R8, R6, 0x3, 0x181f ;  /* 0x00781f0006087f89 */ /* 0x0008a800000e0000 */
[----:B---3--:R4:W3:Y:S02]  /*14ba0*/  SHFL.IDX PT, R2, R7, 0x3, 0x181f ;  /* 0x00781f0007027f89 */ /* 0x0088e400000e0000 */
.L_x_403:
[----:B------:R-:W-:-:S04]  /*14bb0*/  IADD3 R3, R5, 0x30, RZ ;  /* 0x0000003005037810 */ /* 0x000fc80007ffe0ff */
[----:B------:R-:W-:-:S13]  /*14bc0*/  ISETP.GE.OR P0, PT, R3, R4, P2 ;  /* 0x000000040300720c */ /* 0x000fda0001706670 */
[----:B---3--:R-:W-:-:S04]  /*14bd0*/  @!P0 LEA R2, P1, R0, R2, 0x1 ;  /* 0x0000000200028211 */ /* 0x008fc800078208ff */
[----:B--2---:R-:W-:-:S05]  /*14be0*/  @!P0 LEA.HI.X R3, R0, R8, R80, 0x1, P1 ;  /* 0x0000000800038211 */ /* 0x004fca00008f0c50 */
[----:B-1----:R1:W-:Y:S01]  /*14bf0*/  @!P0 ST.E.128 [R2.64], R28 ;  /* 0x0000001c02008985 */ /* 0x0023e2000c101d08 */
[----:B------:R-:W-:Y:S05]  /*14c00*/  BRA.DIV ~URZ, `(.L_x_328) ;  /* 0x000037f27f007947 */ /* 0x000fea000b800000 */
[----:B------:R2:W3:Y:S02]  /*14c10*/  SHFL.IDX PT, R8, R6, 0x4, 0x181f ;  /* 0x00981f0006087f89 */ /* 0x0004e400000e0000 */
.L_x_404:
[----:B------:R-:W-:Y:S05]  /*14c20*/  BRA.DIV ~URZ, `(.L_x_329) ;  /* 0x000038427f007947 */ /* 0x000fea000b800000 */
[----:B-1----:R1:W2:Y:S02]  /*14c30*/  SHFL.IDX PT, R2, R7, 0x4, 0x181f ;  /* 0x00981f0007027f89 */ /* 0x0022a400000e0000 */
.L_x_405:
[----:B------:R-:W-:-:S04]  /*14c40*/  IADD3 R3, R5, 0x40, RZ ;  /* 0x0000004005037810 */ /* 0x000fc80007ffe0ff */
[----:B------:R-:W-:-:S13]  /*14c50*/  ISETP.GE.OR P0, PT, R3, R4, P2 ;  /* 0x000000040300720c */ /* 0x000fda0001706670 */
[----:B--2---:R-:W-:-:S04]  /*14c60*/  @!P0 LEA R2, P1, R0, R2, 0x1 ;  /* 0x0000000200028211 */ /* 0x004fc800078208ff */
[----:B---3--:R-:W-:-:S05]  /*14c70*/  @!P0 LEA.HI.X R3, R0, R8, R80, 0x1, P1 ;  /* 0x0000000800038211 */ /* 0x008fca00008f0c50 */
[----:B------:R2:W-:Y:S01]  /*14c80*/  @!P0 ST.E.128 [R2.64], R32 ;  /* 0x0000002002008985 */ /* 0x0005e2000c101d08 */
[----:B------:R-:W-:Y:S05]  /*14c90*/  BRA.DIV ~URZ, `(.L_x_330) ;  /* 0x000038427f007947 */ /* 0x000fea000b800000 */
[----:B------:R3:W1:Y:S04]  /*14ca0*/  SHFL.IDX PT, R8, R6, 0x5, 0x181f ;  /* 0x00b81f0006087f89 */ /* 0x00066800000e0000 */
[----:B--2---:R3:W2:Y:S02]  /*14cb0*/  SHFL.IDX PT, R2, R7, 0x5, 0x181f ;  /* 0x00b81f0007027f89 */ /* 0x0046a400000e0000 */
.L_x_406:
[----:B------:R-:W-:-:S04]  /*14cc0*/  IADD3 R3, R5, 0x50, RZ ;  /* 0x0000005005037810 */ /* 0x000fc80007ffe0ff */
[----:B------:R-:W-:-:S13]  /*14cd0*/  ISETP.GE.OR P0, PT, R3, R4, P2 ;  /* 0x000000040300720c */ /* 0x000fda0001706670 */
[----:B--2---:R-:W-:-:S04]  /*14ce0*/  @!P0 LEA R2, P1, R0, R2, 0x1 ;  /* 0x0000000200028211 */ /* 0x004fc800078208ff */
[----:B-1----:R-:W-:-:S05]  /*14cf0*/  @!P0 LEA.HI.X R3, R0, R8, R80, 0x1, P1 ;  /* 0x0000000800038211 */ /* 0x002fca00008f0c50 */
[----:B------:R1:W-:Y:S01]  /*14d00*/  @!P0 ST.E.128 [R2.64], R36 ;  /* 0x0000002402008985 */ /* 0x0003e2000c101d08 */
[----:B------:R-:W-:Y:S05]  /*14d10*/  BRA.DIV ~URZ, `(.L_x_331) ;  /* 0x000038927f007947 */ /* 0x000fea000b800000 */
[----:B------:R2:W1:Y:S02]  /*14d20*/  SHFL.IDX PT, R8, R6, 0x6, 0x181f ;  /* 0x00d81f0006087f89 */ /* 0x00046400000e0000 */
.L_x_407:
[----:B------:R-:W-:Y:S05]  /*14d30*/  BRA.DIV ~URZ, `(.L_x_332) ;  /* 0x000038e27f007947 */ /* 0x000fea000b800000 */
[----:B-1----:R1:W2:Y:S02]  /*14d40*/  SHFL.IDX PT, R2, R7, 0x6, 0x181f ;  /* 0x00d81f0007027f89 */ /* 0x0022a400000e0000 */
.L_x_408:
[----:B------:R-:W-:-:S04]  /*14d50*/  IADD3 R3, R5, 0x60, RZ ;  /* 0x0000006005037810 */ /* 0x000fc80007ffe0ff */
[----:B------:R-:W-:-:S13]  /*14d60*/  ISETP.GE.OR P0, PT, R3, R4, P2 ;  /* 0x000000040300720c */ /* 0x000fda0001706670 */
[----:B--2---:R-:W-:-:S04]  /*14d70*/  @!P0 LEA R2, P1, R0, R2, 0x1 ;  /* 0x0000000200028211 */ /* 0x004fc800078208ff */
[----:B------:R-:W-:-:S05]  /*14d80*/  @!P0 LEA.HI.X R3, R0, R8, R80, 0x1, P1 ;  /* 0x0000000800038211 */ /* 0x000fca00008f0c50 */
[----:B------:R2:W-:Y:S01]  /*14d90*/  @!P0 ST.E.128 [R2.64], R40 ;  /* 0x0000002802008985 */ /* 0x0005e2000c101d08 */
[----:B------:R-:W-:Y:S05]  /*14da0*/  BRA.DIV ~URZ, `(.L_x_333) ;  /* 0x000038e27f007947 */ /* 0x000fea000b800000 */
[----:B---34-:R-:W3:Y:S04]  /*14db0*/  SHFL.IDX PT, R6, R6, 0x7, 0x181f ;  /* 0x00f81f0006067f89 */ /* 0x018ee800000e0000 */
[----:B--2---:R2:W4:Y:S02]  /*14dc0*/  SHFL.IDX PT, R3, R7, 0x7, 0x181f ;  /* 0x00f81f0007037f89 */ /* 0x00452400000e0000 */
.L_x_409:
[----:B------:R-:W-:-:S04]  /*14dd0*/  IADD3 R2, R5, 0x70, RZ ;  /* 0x0000007005027810 */ /* 0x000fc80007ffe0ff */
[----:B------:R-:W-:-:S13]  /*14de0*/  ISETP.GE.OR P0, PT, R2, R4, P2 ;  /* 0x000000040200720c */ /* 0x000fda0001706670 */
[----:B------:R-:W-:Y:S05]  /*14df0*/  @P0 BRA `(.L_x_334) ;  /* 0x000018c000000947 */ /* 0x000fea0003800000 */
[----:B----4-:R-:W-:-:S04]  /*14e00*/  LEA R2, P0, R0, R3, 0x1 ;  /* 0x0000000300027211 */ /* 0x010fc800078008ff */
[----:B---3--:R-:W-:-:S05]  /*14e10*/  LEA.HI.X R3, R0, R6, R80, 0x1, P0 ;  /* 0x0000000600037211 */ /* 0x008fca00000f0c50 */
[----:B------:R3:W-:Y:S01]  /*14e20*/  ST.E.128 [R2.64], R44 ;  /* 0x0000002c02007985 */ /* 0x0007e2000c101d08 */
[----:B------:R-:W-:Y:S05]  /*14e30*/  BRA `(.L_x_334) ;  /* 0x0000188000007947 */ /* 0x000fea0003800000 */
.L_x_321:
        /* <DEDUP_REMOVED lines=34> */
.L_x_410:
[----:B------:R-:W-:Y:S05]  /*15060*/  BRA.DIV ~URZ, `(.L_x_336) ;  /* 0x000037627f007947 */ /* 0x000fea000b800000 */
[----:B------:R3:W4:Y:S02]  /*15070*/  SHFL.IDX PT, R2, R21, RZ, 0x1c1f ;  /* 0x001c1fff15027589 */ /* 0x00072400000e0000 */
.L_x_411:
[----:B------:R-:W-:Y:S01]  /*15080*/  LOP3.LUT R0, R26, 0x7ffffffc, RZ, 0xc0, !PT ;  /* 0x7ffffffc1a007812 */ /* 0x000fe200078ec0ff */
[----:B------:R-:W-:Y:S04]  /*15090*/  BSSY B0, `(.L_x_337) ;  /* 0x0000032000007945 */ /* 0x000fe80003800000 */
[----:B------:R-:W-:-:S04]  /*150a0*/  IMAD.IADD R0, R19, 0x1, -R0 ;  /* 0x0000000113007824 */ /* 0x000fc800078e0a00 */
[----:B------:R-:W-:-:S05]  /*150b0*/  IMAD.SHL.U32 R0, R0, 0x2, RZ ;  /* 0x0000000200007824 */ /* 0x000fca00078e00ff */
[C---:B------:R-:W-:Y:S02]  /*150c0*/  IADD3 R10, R0.reuse, 0x30, RZ ;  /* 0x00000030000a7810 */ /* 0x040fe40007ffe0ff */
[C---:B------:R-:W-:Y:S02]  /*150d0*/  IADD3 R9, R0.reuse, 0x8, RZ ;  /* 0x0000000800097810 */ /* 0x040fe40007ffe0ff */
[C---:B------:R-:W-:Y:S02]  /*150e0*/  IADD3 R8, R0.reuse, 0x10, RZ ;  /* 0x0000001000087810 */ /* 0x040fe40007ffe0ff */
[C---:B------:R-:W-:Y:S02]  /*150f0*/  IADD3 R7, R0.reuse, 0x20, RZ ;  /* 0x0000002000077810 */ /* 0x040fe40007ffe0ff */
[C---:B------:R-:W-:Y:S02]  /*15100*/  IADD3 R6, R0.reuse, 0x28, RZ ;  /* 0x0000002800067810 */ /* 0x040fe40007ffe0ff */
[----:B------:R-:W-:-:S02]  /*15110*/  IADD3 R5, R0, 0x38, RZ ;  /* 0x0000003800057810 */ /* 0x000fc40007ffe0ff */
[----:B------:R-:W-:Y:S02]  /*15120*/  IADD3 R4, R0, 0x18, RZ ;  /* 0x0000001800047810 */ /* 0x000fe40007ffe0ff */
[----:B------:R-:W-:Y:S02]  /*15130*/  SHF.R.S32.HI R24, RZ, 0x1f, R8 ;  /* 0x0000001fff187819 */ /* 0x000fe40000011408 */
[----:B------:R-:W-:Y:S02]  /*15140*/  SHF.R.S32.HI R26, RZ, 0x1f, R6 ;  /* 0x0000001fff1a7819 */ /* 0x000fe40000011406 */
[----:B------:R-:W-:Y:S02]  /*15150*/  SHF.R.S32.HI R27, RZ, 0x1f, R10 ;  /* 0x0000001fff1b7819 */ /* 0x000fe4000001140a */
[----:B------:R-:W-:Y:S02]  /*15160*/  SHF.R.S32.HI R25, RZ, 0x1f, R7 ;  /* 0x0000001fff197819 */ /* 0x000fe40000011407 */
[----:B------:R-:W-:-:S02]  /*15170*/  SHF.R.S32.HI R22, RZ, 0x1f, R9 ;  /* 0x0000001fff167819 */ /* 0x000fc40000011409 */
[----:B------:R-:W-:Y:S02]  /*15180*/  SHF.R.S32.HI R23, RZ, 0x1f, R4 ;  /* 0x0000001fff177819 */ /* 0x000fe40000011404 */
[----:B------:R-:W-:Y:S01]  /*15190*/  SHF.R.S32.HI R28, RZ, 0x1f, R5 ;  /* 0x0000001fff1c7819 */ /* 0x000fe20000011405 */
[----:B------:R-:W-:Y:S05]  /*151a0*/  @P0 BRA `(.L_x_338) ;  /* 0x0000020000000947 */ /* 0x000fea0003800000 */
[----:B------:R-:W-:Y:S02]  /*151b0*/  ISETP.GE.AND P0, PT, R0, c[0x0][0x3c8], PT ;  /* 0x0000f20000007a0c */ /* 0x000fe40003f06270 */
[----:B------:R-:W-:Y:S02]  /*151c0*/  ISETP.GE.AND P1, PT, R9, c[0x0][0x3c8], PT ;  /* 0x0000f20009007a0c */ /* 0x000fe40003f26270 */
[----:B------:R-:W-:Y:S02]  /*151d0*/  ISETP.GE.AND P2, PT, R8, c[0x0][0x3c8], PT ;  /* 0x0000f20008007a0c */ /* 0x000fe40003f46270 */
[----:B------:R-:W-:Y:S02]  /*151e0*/  ISETP.GE.AND P5, PT, R4, c[0x0][0x3c8], PT ;  /* 0x0000f20004007a0c */ /* 0x000fe40003fa6270 */
[----:B------:R-:W-:-:S05]  /*151f0*/  ISETP.GE.AND P4, PT, R7, c[0x0][0x3c8], PT ;  /* 0x0000f20007007a0c */ /* 0x000fca0003f86270 */
[----:B--2---:R-:W-:Y:S02]  /*15200*/  @!P0 IMAD.MOV.U32 R3, RZ, RZ, R13 ;  /* 0x000000ffff038224 */ /* 0x004fe400078e000d */
[CC--:B----4-:R-:W-:Y:S02]  /*15210*/  @!P1 LEA R14, P3, R9.reuse, R2.reuse, 0x2 ;  /* 0x00000002090e9211 */ /* 0x0d0fe400078610ff */
[----:B------:R-:W-:Y:S02]  /*15220*/  @!P0 IMAD.WIDE R16, R0, 0x4, R2 ;  /* 0x0000000400108825 */ /* 0x000fe400078e0202 */
[----:B------:R-:W-:Y:S02]  /*15230*/  @!P1 LEA.HI.X R15, R9, R13, R22, 0x2, P3 ;  /* 0x0000000d090f9211 */ /* 0x000fe400018f1416 */
[----:B------:R-:W-:Y:S01]  /*15240*/  ISETP.GE.AND P3, PT, R6, c[0x0][0x3c8], PT ;  /* 0x0000f20006007a0c */ /* 0x000fe20003f66270 */
[----:B------:R2:W-:Y:S01]  /*15250*/  @!P0 ST.E.64 [R16.64], R74 ;  /* 0x0000004a10008985 */ /* 0x0005e2000c101b08 */
[----:B------:R-:W-:-:S03]  /*15260*/  @!P2 LEA R18, P0, R8, R2, 0x2 ;  /* 0x000000020812a211 */ /* 0x000fc600078010ff */
[----:B------:R4:W-:Y:S01]  /*15270*/  @!P1 ST.E.64 [R14.64], R76 ;  /* 0x0000004c0e009985 */ /* 0x0009e2000c101b08 */
[----:B------:R-:W-:Y:S02]  /*15280*/  @!P2 LEA.HI.X R19, R8, R13, R24, 0x2, P0 ;  /* 0x0000000d0813a211 */ /* 0x000fe400000f1418 */
[----:B------:R-:W-:-:S03]  /*15290*/  ISETP.GE.AND P1, PT, R5, c[0x0][0x3c8], PT ;  /* 0x0000f20005007a0c */ /* 0x000fc60003f26270 */
[----:B------:R-:W-:Y:S01]  /*152a0*/  @!P2 ST.E.64 [R18.64], R78 ;  /* 0x0000004e1200a985 */ /* 0x000fe2000c101b08 */
[----:B------:R-:W-:Y:S02]  /*152b0*/  ISETP.GE.AND P2, PT, R10, c[0x0][0x3c8], PT ;  /* 0x0000f2000a007a0c */ /* 0x000fe40003f46270 */
[----:B--2---:R-:W-:-:S04]  /*152c0*/  @!P5 LEA R16, P0, R4, R2, 0x2 ;  /* 0x000000020410d211 */ /* 0x004fc800078010ff */
[----:B------:R-:W-:Y:S02]  /*152d0*/  @!P5 LEA.HI.X R17, R4, R13, R23, 0x2, P0 ;  /* 0x0000000d0411d211 */ /* 0x000fe400000f1417 */
[----:B----4-:R-:W-:-:S03]  /*152e0*/  @!P4 LEA R14, P0, R7, R2, 0x2 ;  /* 0x00000002070ec211 */ /* 0x010fc600078010ff */
[----:B------:R2:W-:Y:S01]  /*152f0*/  @!P5 ST.E.64 [R16.64], R82 ;  /* 0x000000521000d985 */ /* 0x0005e2000c101b08 */
[----:B------:R-:W-:-:S05]  /*15300*/  @!P4 LEA.HI.X R15, R7, R13, R25, 0x2, P0 ;  /* 0x0000000d070fc211 */ /* 0x000fca00000f1419 */
        /* <DEDUP_REMOVED lines=10> */
.L_x_338:
[----:B------:R-:W-:Y:S05]  /*153b0*/  BSYNC B0 ;  /* 0x0000000000007941 */ /* 0x000fea0003800000 */
.L_x_337:
[----:B------:R-:W-:Y:S05]  /*153c0*/  BRA.DIV ~URZ, `(.L_x_339) ;  /* 0x000034727f007947 */ /* 0x000fea000b800000 */
[----:B--2---:R2:W1:Y:S04]  /*153d0*/  SHFL.IDX PT, R13, R20, 0x1, 0x1c1f ;  /* 0x003c1f00140d7f89 */ /* 0x00446800000e0000 */
[----:B----4-:R2:W4:Y:S02]  /*153e0*/  SHFL.IDX PT, R2, R21, 0x1, 0x1c1f ;  /* 0x003c1f0015027f89 */ /* 0x01052400000e0000 */
.L_x_412:
[----:B------:R-:W-:Y:S01]  /*153f0*/  BSSY B0, `(.L_x_340) ;  /* 0x0000022000007945 */ /* 0x000fe20003800000 */
[----:B------:R-:W-:Y:S05]  /*15400*/  @P6 BRA `(.L_x_341) ;  /* 0x0000020000006947 */ /* 0x000fea0003800000 */
[----:B------:R-:W-:Y:S02]  /*15410*/  ISETP.GE.AND P1, PT, R0, c[0x0][0x3c8], PT ;  /* 0x0000f20000007a0c */ /* 0x000fe40003f26270 */
[----:B------:R-:W-:Y:S02]  /*15420*/  ISETP.GE.AND P0, PT, R9, c[0x0][0x3c8], PT ;  /* 0x0000f20009007a0c */ /* 0x000fe40003f06270 */
[----:B------:R-:W-:Y:S02]  /*15430*/  ISETP.GE.AND P2, PT, R8, c[0x0][0x3c8], PT ;  /* 0x0000f20008007a0c */ /* 0x000fe40003f46270 */
[----:B------:R-:W-:-:S02]  /*15440*/  ISETP.GE.AND P4, PT, R4, c[0x0][0x3c8], PT ;  /* 0x0000f20004007a0c */ /* 0x000fc40003f86270 */
[----:B------:R-:W-:-:S05]  /*15450*/  ISETP.GE.AND P5, PT, R7, c[0x0][0x3c8], PT ;  /* 0x0000f20007007a0c */ /* 0x000fca0003fa6270 */
[----:B-1----:R-:W-:Y:S02]  /*15460*/  @!P1 IMAD.MOV.U32 R3, RZ, RZ, R13 ;  /* 0x000000ffff039224 */ /* 0x002fe400078e000d */
[CC--:B----4-:R-:W-:Y:S02]  /*15470*/  @!P0 LEA R14, P3, R9.reuse, R2.reuse, 0x2 ;  /* 0x00000002090e8211 */ /* 0x0d0fe400078610ff */
[----:B------:R-:W-:Y:S02]  /*15480*/  @!P1 IMAD.WIDE R16, R0, 0x4, R2 ;  /* 0x0000000400109825 */ /* 0x000fe400078e0202 */
[----:B------:R-:W-:Y:S02]  /*15490*/  @!P0 LEA.HI.X R15, R9, R13, R22, 0x2, P3 ;  /* 0x0000000d090f8211 */ /* 0x000fe400018f1416 */
[----:B------:R-:W-:Y:S01]  /*154a0*/  ISETP.GE.AND P3, PT, R6, c[0x0][0x3c8], PT ;  /* 0x0000f20006007a0c */ /* 0x000fe20003f66270 */
[----:B------:R1:W-:Y:S04]  /*154b0*/  @!P1 ST.E.64 [R16.64], R94 ;  /* 0x0000005e10009985 */ /* 0x0003e8000c101b08 */
[----:B------:R4:W-:Y:S01]  /*154c0*/  @!P0 ST.E.64 [R14.64], R102 ;  /* 0x000000660e008985 */ /* 0x0009e2000c101b08 */
[----:B-1----:R-:W-:-:S04]  /*154d0*/  @!P2 LEA R16, P1, R8, R2, 0x2 ;  /* 0x000000020810a211 */ /* 0x002fc800078210ff */
[-C--:B------:R-:W-:Y:S02]  /*154e0*/  @!P2 LEA.HI.X R17, R8, R13.reuse, R24, 0x2, P1 ;  /* 0x0000000d0811a211 */ /* 0x080fe400008f1418 */
[-C--:B----4-:R-:W-:Y:S02]  /*154f0*/  @!P4 LEA R14, P0, R4, R2.reuse, 0x2 ;  /* 0x00000002040ec211 */ /* 0x090fe400078010ff */
[----:B------:R-:W-:Y:S01]  /*15500*/  ISETP.GE.AND P1, PT, R5, c[0x0][0x3c8], PT ;  /* 0x0000f20005007a0c */ /* 0x000fe20003f26270 */
[----:B------:R1:W-:Y:S01]  /*15510*/  @!P2 ST.E.64 [R16.64], R100 ;  /* 0x000000641000a985 */ /* 0x0003e2000c101b08 */
[----:B------:R-:W-:Y:S02]  /*15520*/  ISETP.GE.AND P2, PT, R10, c[0x0][0x3c8], PT ;  /* 0x0000f2000a007a0c */ /* 0x000fe40003f46270 */
[----:B------:R-:W-:Y:S02]  /*15530*/  @!P4 LEA.HI.X R15, R4, R13, R23, 0x2, P0 ;  /* 0x0000000d040fc211 */ /* 0x000fe400000f1417 */
[----:B------:R-:W-:-:S03]  /*15540*/  @!P5 LEA R18, P0, R7, R2, 0x2 ;  /* 0x000000020712d211 */ /* 0x000fc600078010ff */
[----:B------:R4:W-:Y:S01]  /*15550*/  @!P4 ST.E.64 [R14.64], R104 ;  /* 0x000000680e00c985 */ /* 0x0009e2000c101b08 */
        /* <DEDUP_REMOVED lines=11> */
.L_x_341:
[----:B------:R-:W-:Y:S05]  /*15610*/  BSYNC B0 ;  /* 0x0000000000007941 */ /* 0x000fea0003800000 */
.L_x_340:
[----:B------:R-:W-:Y:S05]  /*15620*/  BRA.DIV ~URZ, `(.L_x_342) ;  /* 0x000032e27f007947 */ /* 0x000fea000b800000 */
[----:B-1----:R1:W2:Y:S02]  /*15630*/  SHFL.IDX PT, R13, R20, 0x2, 0x1c1f ;  /* 0x005c1f00140d7f89 */ /* 0x0022a400000e0000 */
.L_x_413:
[----:B------:R-:W-:Y:S05]  /*15640*/  BRA.DIV ~URZ, `(.L_x_343) ;  /* 0x000033327f007947 */ /* 0x000fea000b800000 */
[----:B--2-4-:R2:W4:Y:S02]  /*15650*/  SHFL.IDX PT, R2, R21, 0x2, 0x1c1f ;  /* 0x005c1f0015027f89 */ /* 0x01452400000e0000 */
.L_x_414:
[----:B------:R-:W5:Y:S01]  /*15660*/  LDL R3, [R1+0x44] ;  /* 0x0000440001037983 */ /* 0x000f620000100800 */
[----:B------:R-:W-:Y:S01]  /*15670*/  BSSY B0, `(.L_x_344) ;  /* 0x0000023000007945 */ /* 0x000fe20003800000 */
[----:B-----5:R-:W-:-:S13]  /*15680*/  LOP3.LUT P0, RZ, R3, 0x1, RZ, 0xc0, !PT ;  /* 0x0000000103ff7812 */ /* 0x020fda000780c0ff */
[----:B------:R-:W-:Y:S05]  /*15690*/  @P0 BRA `(.L_x_345) ;  /* 0x0000020000000947 */ /* 0x000fea0003800000 */
[----:B------:R-:W-:Y:S02]  /*156a0*/  ISETP.GE.AND P1, PT, R0, c[0x0][0x3c8], PT ;  /* 0x0000f20000007a0c */ /* 0x000fe40003f26270 */
[----:B------:R-:W-:Y:S02]  /*156b0*/  ISETP.GE.AND P0, PT, R9, c[0x0][0x3c8], PT ;  /* 0x0000f20009007a0c */ /* 0x000fe40003f06270 */
[----:B------:R-:W-:Y:S02]  /*156c0*/  ISETP.GE.AND P4, PT, R8, c[0x0][0x3c8], PT ;  /* 0x0000f20008007a0c */ /* 0x000fe40003f86270 */
[----:B------:R-:W-:Y:S02]  /*156d0*/  ISETP.GE.AND P5, PT, R4, c[0x0][0x3c8], PT ;  /* 0x0000f20004007a0c */ /* 0x000fe40003fa6270 */
[----:B------:R-:W-:-:S05]  /*156e0*/  ISETP.GE.AND P3, PT, R7, c[0x0][0x3c8], PT ;  /* 0x0000f20007007a0c */ /* 0x000fca0003f66270 */
[----:B------:R-:W-:Y:S02]  /*156f0*/  @!P1 IMAD.MOV.U32 R3, RZ, RZ, R13 ;  /* 0x000000ffff039224 */ /* 0x000fe400078e000d */
[CC--:B----4-:R-:W-:Y:S02]  /*15700*/  @!P0 LEA R14, P2, R9.reuse, R2.reuse, 0x2 ;  /* 0x00000002090e8211 */ /* 0x0d0fe400078410ff */
[----:B------:R-:W-:Y:S01]  /*15710*/  @!P1 IMAD.WIDE R18, R0, 0x4, R2 ;  /* 0x0000000400129825 */ /* 0x000fe200078e0202 */
[----:B------:R-:W-:Y:S02]  /*15720*/  @!P4 LEA R16, P6, R8, R2, 0x2 ;  /* 0x000000020810c211 */ /* 0x000fe400078c10ff */
[----:B------:R-:W-:Y:S02]  /*15730*/  @!P0 LEA.HI.X R15, R9, R13, R22, 0x2, P2 ;  /* 0x0000000d090f8211 */ /* 0x000fe400010f1416 */
[----:B------:R-:W-:Y:S01]  /*15740*/  ISETP.GE.AND P2, PT, R6, c[0x0][0x3c8], PT ;  /* 0x0000f20006007a0c */ /* 0x000fe20003f46270 */
[----:B------:R-:W-:Y:S01]  /*15750*/  @!P1 ST.E.64 [R18.64], R52 ;  /* 0x0000003412009985 */ /* 0x000fe2000c101b08 */
[----:B------:R-:W-:-:S02]  /*15760*/  ISETP.GE.AND P1, PT, R10, c[0x0][0x3c8], PT ;  /* 0x0000f2000a007a0c */ /* 0x000fc40003f26270 */
[----:B------:R-:W-:Y:S01]  /*15770*/  @!P4 LEA.HI.X R17, R8, R13, R24, 0x2, P6 ;  /* 0x0000000d0811c211 */ /* 0x000fe200030f1418 */
[----:B------:R4:W-:Y:S01]  /*15780*/  @!P0 ST.E.64 [R14.64], R40 ;  /* 0x000000280e008985 */ /* 0x0009e2000c101b08 */
[----:B------:R-:W-:-:S03]  /*15790*/  ISETP.GE.AND P0, PT, R5, c[0x0][0x3c8], PT ;  /* 0x0000f20005007a0c */ /* 0x000fc60003f06270 */
[----:B------:R5:W-:Y:S01]  /*157a0*/  @!P4 ST.E.64 [R16.64], R42 ;  /* 0x0000002a1000c985 */ /* 0x000be2000c101b08 */
[----:B----4-:R-:W-:-:S04]  /*157b0*/  @!P5 LEA R14, P6, R4, R2, 0x2 ;  /* 0x00000002040ed211 */ /* 0x010fc800078c10ff */
[-C--:B------:R-:W-:Y:S02]  /*157c0*/  @!P5 LEA.HI.X R15, R4, R13.reuse, R23, 0x2, P6 ;  /* 0x0000000d040fd211 */ /* 0x080fe400030f1417 */
[CC--:B-----5:R-:W-:Y:S02]  /*157d0*/  @!P2 LEA R16, P4, R6.reuse, R2.reuse, 0x2 ;  /* 0x000000020610a211 */ /* 0x0e0fe400078810ff */
[C---:B------:R-:W-:Y:S01]  /*157e0*/  @!P3 LEA R18, P6, R7.reuse, R2, 0x2 ;  /* 0x000000020712b211 */ /* 0x040fe200078c10ff */
[----:B------:R4:W-:Y:S01]  /*157f0*/  @!P5 ST.E.64 [R14.64], R44 ;  /* 0x0000002c0e00d985 */ /* 0x0009e2000c101b08 */
[-C--:B------:R-:W-:Y:S02]  /*15800*/  @!P2 LEA.HI.X R17, R6, R13.reuse, R26, 0x2, P4 ;  /* 0x0000000d0611a211 */ /* 0x080fe400020f141a */
[----:B------:R-:W-:-:S05]  /*15810*/  @!P3 LEA.HI.X R19, R7, R13, R25, 0x2, P6 ;  /* 0x0000000d0713b211 */ /* 0x000fca00030f1419 */
[----:B------:R1:W-:Y:S04]  /*15820*/  @!P3 ST.E.64 [R18.64], R58 ;  /* 0x0000003a1200b985 */ /* 0x0003e8000c101b08 */
[----:B------:R1:W-:Y:S01]  /*15830*/  @!P2 ST.E.64 [R16.64], R54 ;  /* 0x000000361000a985 */ /* 0x0003e2000c101b08 */
[CC--:B----4-:R-:W-:Y:S02]  /*15840*/  @!P1 LEA R14, P5, R10.reuse, R2.reuse, 0x2 ;  /* 0x000000020a0e9211 */ /* 0x0d0fe400078a10ff */
[C---:B------:R-:W-:Y:S02]  /*15850*/  @!P0 LEA R2, P4, R5.reuse, R2, 0x2 ;  /* 0x0000000205028211 */ /* 0x040fe400078810ff */
[-C--:B------:R-:W-:Y:S02]  /*15860*/  @!P1 LEA.HI.X R15, R10, R13.reuse, R27, 0x2, P5 ;  /* 0x0000000d0a0f9211 */ /* 0x080fe400028f141b */
[----:B------:R-:W-:-:S03]  /*15870*/  @!P0 LEA.HI.X R3, R5, R13, R28, 0x2, P4 ;  /* 0x0000000d05038211 */ /* 0x000fc600020f141c */
[----:B------:R1:W-:Y:S04]  /*15880*/  @!P1 ST.E.64 [R14.64], R46 ;  /* 0x0000002e0e009985 */ /* 0x0003e8000c101b08 */
[----:B------:R1:W-:Y:S02]  /*15890*/  @!P0 ST.E.64 [R2.64], R34 ;  /* 0x0000002202008985 */ /* 0x0003e4000c101b08 */
.L_x_345:
[----:B------:R-:W-:Y:S05]  /*158a0*/  BSYNC B0 ;  /* 0x0000000000007941 */ /* 0x000fea0003800000 */
.L_x_344:
[----:B------:R-:W-:Y:S05]  /*158b0*/  BRA.DIV ~URZ, `(.L_x_346) ;  /* 0x000031327f007947 */ /* 0x000fea000b800000 */
[----:B------:R1:W2:Y:S04]  /*158c0*/  SHFL.IDX PT, R13, R20, 0x3, 0x1c1f ;  /* 0x007c1f00140d7f89 */ /* 0x0002a800000e0000 */
[----:B-1--4-:R1:W4:Y:S02]  /*158d0*/  SHFL.IDX PT, R2, R21, 0x3, 0x1c1f ;  /* 0x007c1f0015027f89 */ /* 0x01232400000e0000 */
.L_x_415:
[----:B------:R-:W5:Y:S02]  /*158e0*/  LDL R3, [R1+0x44] ;  /* 0x0000440001037983 */ /* 0x000f640000100800 */
[----:B-----5:R-:W-:-:S13]  /*158f0*/  LOP3.LUT P0, RZ, R3, 0x2, RZ, 0xc0, !PT ;  /* 0x0000000203ff7812 */ /* 0x020fda000780c0ff */
[----:B------:R-:W-:Y:S05]  /*15900*/  @P0 BRA `(.L_x_334) ;  /* 0x00000db000000947 */ /* 0x000fea0003800000 */
[----:B------:R-:W-:Y:S02]  /*15910*/  ISETP.GE.AND P4, PT, R8, c[0x0][0x3c8], PT ;  /* 0x0000f20008007a0c */ /* 0x000fe40003f86270 */
[----:B------:R-:W-:Y:S02]  /*15920*/  ISETP.GE.AND P0, PT, R0, c[0x0][0x3c8], PT ;  /* 0x0000f20000007a0c */ /* 0x000fe40003f06270 */
[----:B------:R-:W-:Y:S02]  /*15930*/  ISETP.GE.AND P5, PT, R9, c[0x0][0x3c8], PT ;  /* 0x0000f20009007a0c */ /* 0x000fe40003fa6270 */
[----:B------:R-:W-:Y:S02]  /*15940*/  ISETP.GE.AND P3, PT, R4, c[0x0][0x3c8], PT ;  /* 0x0000f20004007a0c */ /* 0x000fe40003f66270 */
[----:B------:R-:W-:Y:S02]  /*15950*/  ISETP.GE.AND P2, PT, R7, c[0x0][0x3c8], PT ;  /* 0x0000f20007007a0c */ /* 0x000fe40003f46270 */
[----:B------:R-:W-:-:S03]  /*15960*/  ISETP.GE.AND P1, PT, R6, c[0x0][0x3c8], PT ;  /* 0x0000f20006007a0c */ /* 0x000fc60003f26270 */
[----:B----4-:R-:W-:Y:S02]  /*15970*/  @!P4 LEA R18, P6, R8, R2, 0x2 ;  /* 0x000000020812c211 */ /* 0x010fe400078c10ff */
[----:B--2---:R-:W-:-:S04]  /*15980*/  @!P0 IMAD.MOV.U32 R3, RZ, RZ, R13 ;  /* 0x000000ffff038224 */ /* 0x004fc800078e000d */
[----:B------:R-:W-:-:S05]  /*15990*/  @!P0 IMAD.WIDE R14, R0, 0x4, R2 ;  /* 0x00000004000e8825 */ /* 0x000fca00078e0202 */
[----:B------:R2:W-:Y:S01]  /*159a0*/  @!P0 ST.E.64 [R14.64], R38 ;  /* 0x000000260e008985 */ /* 0x0005e2000c101b08 */
[CC--:B------:R-:W-:Y:S02]  /*159b0*/  @!P5 LEA R20, P0, R9.reuse, R2.reuse, 0x2 ;  /* 0x000000020914d211 */ /* 0x0c0fe400078010ff */
[----:B------:R-:W-:Y:S02]  /*159c0*/  P2R R0, PR, RZ, 0x40 ;  /* 0x00000040ff007803 */ /* 0x000fe40000000000 */
[-C--:B-1-3--:R-:W-:Y:S02]  /*159d0*/  @!P5 LEA.HI.X R21, R9, R13.reuse, R22, 0x2, P0 ;  /* 0x0000000d0915d211 */ /* 0x08afe400000f1416 */
[----:B------:R-:W-:Y:S02]  /*159e0*/  ISETP.NE.AND P0, PT, R0, RZ, PT ;  /* 0x000000ff0000720c */ /* 0x000fe40003f05270 */
[----:B------:R-:W-:Y:S01]  /*159f0*/  @!P3 LEA R16, P6, R4, R2, 0x2 ;  /* 0x000000020410b211 */ /* 0x000fe200078c10ff */
[----:B------:R1:W-:Y:S01]  /*15a00*/  @!P5 ST.E.64 [R20.64], R70 ;  /* 0x000000461400d985 */ /* 0x0003e2000c101b08 */
[----:B------:R-:W-:-:S02]  /*15a10*/  @!P4 LEA.HI.X R19, R8, R13, R24, 0x2, P0 ;  /* 0x0000000d0813c211 */ /* 0x000fc400000f1418 */
[----:B------:R-:W-:Y:S02]  /*15a20*/  ISETP.GE.AND P0, PT, R10, c[0x0][0x3c8], PT ;  /* 0x0000f2000a007a0c */ /* 0x000fe40003f06270 */
[----:B------:R-:W-:Y:S01]  /*15a30*/  @!P3 LEA.HI.X R17, R4, R13, R23, 0x2, P6 ;  /* 0x0000000d0411b211 */ /* 0x000fe200030f1417 */
[----:B------:R1:W-:Y:S04]  /*15a40*/  @!P4 ST.E.64 [R18.64], R68 ;  /* 0x000000441200c985 */ /* 0x0003e8000c101b08 */
[----:B------:R1:W-:Y:S01]  /*15a50*/  @!P3 ST.E.64 [R16.64], R62 ;  /* 0x0000003e1000b985 */ /* 0x0003e2000c101b08 */
[----:B--2---:R-:W-:-:S04]  /*15a60*/  @!P2 LEA R14, P6, R7, R2, 0x2 ;  /* 0x00000002070ea211 */ /* 0x004fc800078c10ff */
        /* <DEDUP_REMOVED lines=14> */
.L_x_319:
[----:B------:R-:W2:Y:S04]  /*15b50*/  LDL.LU R3, [R1+0x48] ;  /* 0x0000480001037983 */ /* 0x000ea80000300800 */
[----:B------:R-:W3:Y:S01]  /*15b60*/  LDL R8, [R1+0x10] ;  /* 0x0000100001087983 */ /* 0x000ee20000100800 */
        /* <DEDUP_REMOVED lines=16> */
[----:B------:R2:W3:Y:S04]  /*15c70*/  LDG.E R3, [R6.64] ;  /* 0x0000000806037981 */ /* 0x0004e8000c1e1900 */
[----:B-12---:R-:W3:Y:S02]  /*15c80*/  LDG.E R6, [R6.64+0x4] ;  /* 0x0000040806067981 */ /* 0x006ee4000c1e1900 */
[----:B---3-5:R-:W-:Y:S02]  /*15c90*/  IADD3 R20, -R3, R6, RZ ;  /* 0x0000000603147210 */ /* 0x028fe40007ffe1ff */
.L_x_347:
        /* <DEDUP_REMOVED lines=23> */
[----:B------:R-:W-:Y:S01]  /*15e10*/  ISETP.NE.AND P0, PT, R3, 0x1, PT ;  /* 0x000000010300780c */ /* 0x000fe20003f05270 */
[----:B------:R-:W-:Y:S01]  /*15e20*/  IMAD R9, R8, R21, R9 ;  /* 0x0000001508097224 */ /* 0x000fe200078e0209 */
[----:B------:R-:W-:-:S11]  /*15e30*/  MOV R3, R11 ;  /* 0x0000000b00037202 */ /* 0x000fd60000000f00 */
[----:B------:R-:W-:-:S05]  /*15e40*/  @P0 IMAD.HI.U32 R17, R11, c[0x0][0x4ec], RZ ;  /* 0x00013b000b110a27 */ /* 0x000fca00078e00ff */
[----:B------:R-:W-:Y:S01]  /*15e50*/  @P0 SHF.R.U32.HI R3, RZ, c[0x0][0x4f0], R17 ;  /* 0x00013c00ff030a19 */ /* 0x000fe20000011611 */
[-C--:B--2---:R-:W-:Y:S02]  /*15e60*/  IMAD R16, R7, R4.reuse, RZ ;  /* 0x0000000407107224 */ /* 0x084fe400078e02ff */
[----:B------:R-:W-:-:S04]  /*15e70*/  IMAD.WIDE.U32 R6, R6, R4, RZ ;  /* 0x0000000406067225 */ /* 0x000fc800078e00ff */
[----:B------:R-:W-:Y:S01]  /*15e80*/  IMAD.WIDE.U32 R4, R8, R10, RZ ;  /* 0x0000000a08047225 */ /* 0x000fe200078e00ff */
[----:B---3--:R-:W-:-:S03]  /*15e90*/  SEL R8, R22, RZ, P2 ;  /* 0x000000ff16087207 */ /* 0x008fc60001000000 */
[----:B------:R-:W-:Y:S01]  /*15ea0*/  IMAD.IADD R16, R7, 0x1, R16 ;  /* 0x0000000107107824 */ /* 0x000fe200078e0210 */
[----:B------:R-:W-:Y:S01]  /*15eb0*/  IADD3 R17, P1, P0, R4, R6, R2 ;  /* 0x0000000604117210 */ /* 0x000fe2000783e002 */
[----:B------:R-:W-:Y:S01]  /*15ec0*/  IMAD.MOV R4, RZ, RZ, -R3 ;  /* 0x000000ffff047224 */ /* 0x000fe200078e0a03 */
[----:B------:R-:W-:Y:S01]  /*15ed0*/  IADD3 R5, R5, R9, RZ ;  /* 0x0000000905057210 */ /* 0x000fe20007ffe0ff */
[-C--:B-----5:R-:W-:Y:S02]  /*15ee0*/  IMAD R9, R15, R8.reuse, RZ ;  /* 0x000000080f097224 */ /* 0x0a0fe400078e02ff */
[----:B------:R-:W-:-:S04]  /*15ef0*/  IMAD.WIDE.U32 R6, R14, R8, RZ ;  /* 0x000000080e067225 */ /* 0x000fc800078e00ff */
[----:B------:R-:W-:Y:S01]  /*15f00*/  IMAD R4, R4, c[0x0][0x4e8], R11 ;  /* 0x00013a0004047a24 */ /* 0x000fe200078e020b */
[----:B------:R-:W-:Y:S02]  /*15f10*/  IADD3.X R11, R5, R16, R18, P1, P0 ;  /* 0x00000010050b7210 */ /* 0x000fe40000fe0412 */
[----:B------:R-:W-:Y:S01]  /*15f20*/  IADD3 R7, R7, R9, RZ ;  /* 0x0000000907077210 */ /* 0x000fe20007ffe0ff */
[----:B------:R-:W-:Y:S01]  /*15f30*/  IMAD.MOV.U32 R9, RZ, RZ, c[0x0][0x4a8] ;  /* 0x00012a00ff097624 */ /* 0x000fe200078e00ff */
[----:B------:R-:W-:Y:S02]  /*15f40*/  IADD3 R6, P1, P0, R3, R17, R6 ;  /* 0x0000001103067210 */ /* 0x000fe4000783e006 */
[----:B------:R-:W-:Y:S01]  /*15f50*/  SHF.R.S32.HI R5, RZ, 0x1f, R3 ;  /* 0x0000001fff057819 */ /* 0x000fe20000011403 */
[----:B------:R-:W-:Y:S01]  /*15f60*/  IMAD R3, R13, R4, RZ ;  /* 0x000000040d037224 */ /* 0x000fe200078e02ff */
[----:B------:R-:W-:Y:S02]  /*15f70*/  SHF.R.S32.HI R8, RZ, 0x1f, R4 ;  /* 0x0000001fff087819 */ /* 0x000fe40000011404 */
[----:B------:R-:W-:-:S03]  /*15f80*/  IADD3.X R7, R5, R11, R7, P1, P0 ;  /* 0x0000000b05077210 */ /* 0x000fc60000fe0407 */
        /* <DEDUP_REMOVED lines=10> */
.L_x_349:
[----:B------:R-:W-:Y:S05]  /*16030*/  BSYNC B0 ;  /* 0x0000000000007941 */ /* 0x000fea0003800000 */
.L_x_348:
[----:B------:R-:W-:-:S13]  /*16040*/  ISETP.GT.AND P0, PT, R19, 0x1, PT ;  /* 0x000000011300780c */ /* 0x000fda0003f04270 */
[----:B------:R-:W-:Y:S05]  /*16050*/  @P0 BRA `(.L_x_334) ;  /* 0x0000066000000947 */ /* 0x000fea0003800000 */
[----:B------:R-:W2:Y:S04]  /*16060*/  LDL.LU R8, [R1+0x40] ;  /* 0x0000400001087983 */ /* 0x000ea80000300800 */
[----:B------:R-:W3:Y:S01]  /*16070*/  LDL.LU R9, [R1+0x34] ;  /* 0x0000340001097983 */ /* 0x000ee20000300800 */
[----:B------:R-:W-:Y:S01]  /*16080*/  MOV R4, c[0x0][0x4e8] ;  /* 0x00013a0000047a02 */ /* 0x000fe20000000f00 */
[----:B-1----:R-:W-:Y:S01]  /*16090*/  IMAD R3, R18, c[0x0][0x3a0], RZ ;  /* 0x0000e80012037a24 */ /* 0x002fe200078e02ff */
[----:B------:R-:W-:Y:S01]  /*160a0*/  ISETP.GE.AND P2, PT, R0, c[0x0][0x3c8], PT ;  /* 0x0000f20000007a0c */ /* 0x000fe20003f46270 */
[----:B------:R-:W-:Y:S01]  /*160b0*/  IMAD R6, R21, c[0x0][0x3f0], RZ ;  /* 0x0000fc0015067a24 */ /* 0x000fe200078e02ff */
[----:B------:R-:W-:Y:S01]  /*160c0*/  ISETP.NE.AND P0, PT, R4, 0x1, PT ;  /* 0x000000010400780c */ /* 0x000fe20003f05270 */
[----:B------:R-:W-:-:S04]  /*160d0*/  IMAD.WIDE.U32 R4, R2, c[0x0][0x3a0], RZ ;  /* 0x0000e80002047a25 */ /* 0x000fc800078e00ff */
[----:B------:R-:W-:-:S05]  /*160e0*/  IMAD R2, R2, c[0x0][0x3a4], R3 ;  /* 0x0000e90002027a24 */ /* 0x000fca00078e0203 */
[----:B------:R-:W-:-:S05]  /*160f0*/  IADD3 R5, R5, R2, RZ ;  /* 0x0000000205057210 */ /* 0x000fca0007ffe0ff */
[----:B--2---:R-:W-:Y:S01]  /*16100*/  IMAD.WIDE.U32 R4, R8, c[0x0][0x3e8], R4 ;  /* 0x0000fa0008047a25 */ /* 0x004fe200078e0004 */
[----:B---3--:R-:W-:-:S03]  /*16110*/  LEA R3, R9, R28, 0x7 ;  /* 0x0000001c09037211 */ /* 0x008fc600078e38ff */
[----:B------:R-:W-:Y:S02]  /*16120*/  IMAD R5, R8, c[0x0][0x3ec], R5 ;  /* 0x0000fb0008057a24 */ /* 0x000fe400078e0205 */
[----:B------:R-:W-:Y:S01]  /*16130*/  IMAD R8, R10, c[0x0][0x3f4], R6 ;  /* 0x0000fd000a087a24 */ /* 0x000fe200078e0206 */
[----:B------:R-:W-:Y:S01]  /*16140*/  MOV R2, R3 ;  /* 0x0000000300027202 */ /* 0x000fe20000000f00 */
[----:B------:R-:W-:-:S04]  /*16150*/  @P0 IMAD.HI.U32 R7, R3, c[0x0][0x4ec], RZ ;  /* 0x00013b0003070a27 */ /* 0x000fc800078e00ff */
[----:B------:R-:W-:Y:S01]  /*16160*/  IMAD.WIDE.U32 R4, R10, c[0x0][0x3f0], R4 ;  /* 0x0000fc000a047a25 */ /* 0x000fe200078e0004 */
[----:B------:R-:W-:-:S04]  /*16170*/  @P0 SHF.R.U32.HI R2, RZ, c[0x0][0x4f0], R7 ;  /* 0x00013c00ff020a19 */ /* 0x000fc80000011607 */
        /* <DEDUP_REMOVED lines=17> */
[----:B------:R1:W2:Y:S02]  /*16290*/  SHFL.IDX PT, R8, R6, RZ, 0x181f ;  /* 0x00181fff06087589 */ /* 0x0002a400000e0000 */
.L_x_416:
[----:B------:R-:W-:Y:S05]  /*162a0*/  BRA.DIV ~URZ, `(.L_x_351) ;  /* 0x000028827f007947 */ /* 0x000fea000b800000 */
[----:B------:R3:W4:Y:S02]  /*162b0*/  SHFL.IDX PT, R2, R7, RZ, 0x181f ;  /* 0x00181fff07027589 */ /* 0x00072400000e0000 */
.L_x_417:
[----:B------:R-:W-:-:S05]  /*162c0*/  IMAD R5, R20, c[0x0][0x4e8], RZ ;  /* 0x00013a0014057a24 */ /* 0x000fca00078e02ff */
[----:B------:R-:W-:-:S13]  /*162d0*/  ISETP.GE.OR P0, PT, R4, R5, P2 ;  /* 0x000000050400720c */ /* 0x000fda0001706670 */
[----:B----4-:R-:W-:-:S04]  /*162e0*/  @!P0 LEA R2, P1, R0, R2, 0x1 ;  /* 0x0000000200028211 */ /* 0x010fc800078208ff */
[----:B--2---:R-:W-:-:S05]  /*162f0*/  @!P0 LEA.HI.X R3, R0, R8, R80, 0x1, P1 ;  /* 0x0000000800038211 */ /* 0x004fca00008f0c50 */
[----:B------:R2:W-:Y:S01]  /*16300*/  @!P0 ST.E.128 [R2.64], RZ ;  /* 0x000000ff02008985 */ /* 0x0005e2000c101d08 */
[----:B------:R-:W-:Y:S05]  /*16310*/  BRA.DIV ~URZ, `(.L_x_352) ;  /* 0x000028827f007947 */ /* 0x000fea000b800000 */
[----:B------:R4:W1:Y:S04]  /*16320*/  SHFL.IDX PT, R8, R6, 0x1, 0x181f ;  /* 0x00381f0006087f89 */ /* 0x00086800000e0000 */
[----:B--2---:R4:W2:Y:S02]  /*16330*/  SHFL.IDX PT, R2, R7, 0x1, 0x181f ;  /* 0x00381f0007027f89 */ /* 0x0048a400000e0000 */
.L_x_418:
[----:B------:R-:W-:-:S04]  /*16340*/  IADD3 R3, R4, 0x10, RZ ;  /* 0x0000001004037810 */ /* 0x000fc80007ffe0ff */
[----:B------:R-:W-:-:S13]  /*16350*/  ISETP.GE.OR P0, PT, R3, R5, P2 ;  /* 0x000000050300720c */ /* 0x000fda0001706670 */
[----:B--2---:R-:W-:-:S04]  /*16360*/  @!P0 LEA R2, P1, R0, R2, 0x1 ;  /* 0x0000000200028211 */ /* 0x004fc800078208ff */
[----:B-1----:R-:W-:-:S05]  /*16370*/  @!P0 LEA.HI.X R3, R0, R8, R80, 0x1, P1 ;  /* 0x0000000800038211 */ /* 0x002fca00008f0c50 */
[----:B------:R1:W-:Y:S01]  /*16380*/  @!P0 ST.E.128 [R2.64], RZ ;  /* 0x000000ff02008985 */ /* 0x0003e2000c101d08 */
[----:B------:R-:W-:Y:S05]  /*16390*/  BRA.DIV ~URZ, `(.L_x_353) ;  /* 0x000028d27f007947 */ /* 0x000fea000b800000 */
[----:B------:R2:W1:Y:S02]  /*163a0*/  SHFL.IDX PT, R8, R6, 0x2, 0x181f ;  /* 0x00581f0006087f89 */ /* 0x00046400000e0000 */
.L_x_419:
[----:B------:R-:W-:Y:S05]  /*163b0*/  BRA.DIV ~URZ, `(.L_x_354) ;  /* 0x000029227f007947 */ /* 0x000fea000b800000 */
[----:B-1----:R1:W2:Y:S02]  /*163c0*/  SHFL.IDX PT, R2, R7, 0x2, 0x181f ;  /* 0x00581f0007027f89 */ /* 0x0022a400000e0000 */
.L_x_420:
[----:B------:R-:W-:-:S04]  /*163d0*/  IADD3 R3, R4, 0x20, RZ ;  /* 0x0000002004037810 */ /* 0x000fc80007ffe0ff */
[----:B------:R-:W-:-:S13]  /*163e0*/  ISETP.GE.OR P0, PT, R3, R5, P2 ;  /* 0x000000050300720c */ /* 0x000fda0001706670 */
[----:B--2---:R-:W-:-:S04]  /*163f0*/  @!P0 LEA R2, P1, R0, R2, 0x1 ;  /* 0x0000000200028211 */ /* 0x004fc800078208ff */
[----:B------:R-:W-:-:S05]  /*16400*/  @!P0 LEA.HI.X R3, R0, R8, R80, 0x1, P1 ;  /* 0x0000000800038211 */ /* 0x000fca00008f0c50 */
[----:B------:R2:W-:Y:S01]  /*16410*/  @!P0 ST.E.128 [R2.64], RZ ;  /* 0x000000ff02008985 */ /* 0x0005e2000c101d08 */
[----:B------:R-:W-:Y:S05]  /*16420*/  BRA.DIV ~URZ, `(.L_x_355) ;  /* 0x000029227f007947 */ /* 0x000fea000b800000 */
[----:B------:R1:W2:Y:S04]  /*16430*/  SHFL.IDX PT, R8, R6, 0x3, 0x181f ;  /* 0x00781f0006087f89 */ /* 0x0002a800000e0000 */
[----:B--2---:R1:W2:Y:S02]  /*16440*/  SHFL.IDX PT, R2, R7, 0x3, 0x181f ;  /* 0x00781f0007027f89 */ /* 0x0042a400000e0000 */
.L_x_421:
[----:B------:R-:W-:-:S04]  /*16450*/  IADD3 R3, R4, 0x30, RZ ;  /* 0x0000003004037810 */ /* 0x000fc80007ffe0ff */
[----:B------:R-:W-:-:S13]  /*16460*/  ISETP.GE.OR P0, PT, R3, R5, P2 ;  /* 0x000000050300720c */ /* 0x000fda0001706670 */
[----:B--2---:R-:W-:-:S04]  /*16470*/  @!P0 LEA R2, P1, R0, R2, 0x1 ;  /* 0x0000000200028211 */ /* 0x004fc800078208ff */
[----:B------:R-:W-:-:S05]  /*16480*/  @!P0 LEA.HI.X R3, R0, R8, R80, 0x1, P1 ;  /* 0x0000000800038211 */ /* 0x000fca00008f0c50 */
[----:B------:R2:W-:Y:S01]  /*16490*/  @!P0 ST.E.128 [R2.64], RZ ;  /* 0x000000ff02008985 */ /* 0x0005e2000c101d08 */
[----:B------:R-:W-:Y:S05]  /*164a0*/  BRA.DIV ~URZ, `(.L_x_356) ;  /* 0x000029727f007947 */ /* 0x000fea000b800000 */
[----:B------:R1:W2:Y:S02]  /*164b0*/  SHFL.IDX PT, R8, R6, 0x4, 0x181f ;  /* 0x00981f0006087f89 */ /* 0x0002a400000e0000 */
.L_x_422:
[----:B------:R-:W-:Y:S05]  /*164c0*/  BRA.DIV ~URZ, `(.L_x_357) ;  /* 0x000029c27f007947 */ /* 0x000fea000b800000 */
[----:B--2---:R2:W1:Y:S02]  /*164d0*/  SHFL.IDX PT, R2, R7, 0x4, 0x181f ;  /* 0x00981f0007027f89 */ /* 0x00446400000e0000 */
.L_x_423:
[----:B------:R-:W-:-:S04]  /*164e0*/  IADD3 R3, R4, 0x40, RZ ;  /* 0x0000004004037810 */ /* 0x000fc80007ffe0ff */
[----:B------:R-:W-:-:S13]  /*164f0*/  ISETP.GE.OR P0, PT, R3, R5, P2 ;  /* 0x000000050300720c */ /* 0x000fda0001706670 */
[----:B-1----:R-:W-:-:S04]  /*16500*/  @!P0 LEA R2, P1, R0, R2, 0x1 ;  /* 0x0000000200028211 */ /* 0x002fc800078208ff */
[----:B------:R-:W-:-:S05]  /*16510*/  @!P0 LEA.HI.X R3, R0, R8, R80, 0x1, P1 ;  /* 0x0000000800038211 */ /* 0x000fca00008f0c50 */
[----:B------:R1:W-:Y:S01]  /*16520*/  @!P0 ST.E.128 [R2.64], RZ ;  /* 0x000000ff02008985 */ /* 0x0003e2000c101d08 */
[----:B------:R-:W-:Y:S05]  /*16530*/  BRA.DIV ~URZ, `(.L_x_358) ;  /* 0x000029c27f007947 */ /* 0x000fea000b800000 */
[----:B------:R1:W2:Y:S04]  /*16540*/  SHFL.IDX PT, R8, R6, 0x5, 0x181f ;  /* 0x00b81f0006087f89 */ /* 0x0002a800000e0000 */
[----:B-1----:R1:W3:Y:S02]  /*16550*/  SHFL.IDX PT, R2, R7, 0x5, 0x181f ;  /* 0x00b81f0007027f89 */ /* 0x0022e400000e0000 */
.L_x_424:
[----:B------:R-:W-:-:S04]  /*16560*/  IADD3 R3, R4, 0x50, RZ ;  /* 0x0000005004037810 */ /* 0x000fc80007ffe0ff */
[----:B------:R-:W-:-:S13]  /*16570*/  ISETP.GE.OR P0, PT, R3, R5, P2 ;  /* 0x000000050300720c */ /* 0x000fda0001706670 */
[----:B---3--:R-:W-:-:S04]  /*16580*/  @!P0 LEA R2, P1, R0, R2, 0x1 ;  /* 0x0000000200028211 */ /* 0x008fc800078208ff */
[----:B--2---:R-:W-:-:S05]  /*16590*/  @!P0 LEA.HI.X R3, R0, R8, R80, 0x1, P1 ;  /* 0x0000000800038211 */ /* 0x004fca00008f0c50 */
[----:B------:R2:W-:Y:S01]  /*165a0*/  @!P0 ST.E.128 [R2.64], RZ ;  /* 0x000000ff02008985 */ /* 0x0005e2000c101d08 */
[----:B------:R-:W-:Y:S05]  /*165b0*/  BRA.DIV ~URZ, `(.L_x_359) ;  /* 0x00002a127f007947 */ /* 0x000fea000b800000 */
[----:B------:R3:W1:Y:S02]  /*165c0*/  SHFL.IDX PT, R8, R6, 0x6, 0x181f ;  /* 0x00d81f0006087f89 */ /* 0x00066400000e0000 */
.L_x_425:
[----:B------:R-:W-:Y:S05]  /*165d0*/  BRA.DIV ~URZ, `(.L_x_360) ;  /* 0x00002a627f007947 */ /* 0x000fea000b800000 */
[----:B--2---:R2:W3:Y:S02]  /*165e0*/  SHFL.IDX PT, R2, R7, 0x6, 0x181f ;  /* 0x00d81f0007027f89 */ /* 0x0044e400000e0000 */
.L_x_426:
[----:B------:R-:W-:-:S04]  /*165f0*/  IADD3 R3, R4, 0x60, RZ ;  /* 0x0000006004037810 */ /* 0x000fc80007ffe0ff */
[----:B------:R-:W-:-:S13]  /*16600*/  ISETP.GE.OR P0, PT, R3, R5, P2 ;  /* 0x000000050300720c */ /* 0x000fda0001706670 */
[----:B---3--:R-:W-:-:S04]  /*16610*/  @!P0 LEA R2, P1, R0, R2, 0x1 ;  /* 0x0000000200028211 */ /* 0x008fc800078208ff */
[----:B-1----:R-:W-:-:S05]  /*16620*/  @!P0 LEA.HI.X R3, R0, R8, R80, 0x1, P1 ;  /* 0x0000000800038211 */ /* 0x002fca00008f0c50 */
[----:B------:R1:W-:Y:S01]  /*16630*/  @!P0 ST.E.128 [R2.64], RZ ;  /* 0x000000ff02008985 */ /* 0x0003e2000c101d08 */
[----:B------:R-:W-:Y:S05]  /*16640*/  BRA.DIV ~URZ, `(.L_x_361) ;  /* 0x00002a627f007947 */ /* 0x000fea000b800000 */
[----:B----4-:R-:W3:Y:S04]  /*16650*/  SHFL.IDX PT, R6, R6, 0x7, 0x181f ;  /* 0x00f81f0006067f89 */ /* 0x010ee800000e0000 */
[----:B-1----:R1:W4:Y:S02]  /*16660*/  SHFL.IDX PT, R2, R7, 0x7, 0x181f ;  /* 0x00f81f0007027f89 */ /* 0x00232400000e0000 */
.L_x_427:
[----:B------:R-:W-:-:S04]  /*16670*/  IADD3 R4, R4, 0x70, RZ ;  /* 0x0000007004047810 */ /* 0x000fc80007ffe0ff */
[----:B------:R-:W-:-:S13]  /*16680*/  ISETP.GE.OR P0, PT, R4, R5, P2 ;  /* 0x000000050400720c */ /* 0x000fda0001706670 */
[----:B----4-:R-:W-:-:S04]  /*16690*/  @!P0 LEA R2, P1, R0, R2, 0x1 ;  /* 0x0000000200028211 */ /* 0x010fc800078208ff */
[----:B---3--:R-:W-:-:S05]  /*166a0*/  @!P0 LEA.HI.X R3, R0, R6, R80, 0x1, P1 ;  /* 0x0000000600038211 */ /* 0x008fca00008f0c50 */
[----:B------:R3:W-:Y:S04]  /*166b0*/  @!P0 ST.E.128 [R2.64], RZ ;  /* 0x000000ff02008985 */ /* 0x0007e8000c101d08 */
.L_x_334:
[----:B------:R-:W-:Y:S05]  /*166c0*/  BSYNC B1 ;  /* 0x0000000000017941 */ /* 0x000fea0003800000 */
.L_x_318:
        /* <DEDUP_REMOVED lines=15> */
.L_x_428:
[----:B------:R-:W-:Y:S05]  /*167c0*/  BRA.DIV ~URZ, `(.L_x_364) ;  /* 0x00002a227f007947 */ /* 0x000fea000b800000 */
[----:B------:R3:W1:Y:S02]  /*167d0*/  SHFL.IDX PT, R8, R49, 0x1, 0x1f ;  /* 0x00201f0031087f89 */ /* 0x00066400000e0000 */
.L_x_429:
        /* <DEDUP_REMOVED lines=19> */
.L_x_430:
        /* <DEDUP_REMOVED lines=16> */
.L_x_431:
[----:B----4-:R-:W-:Y:S01]  /*16a10*/  IMAD R0, R0, c[0x0][0x538], RZ ;  /* 0x00014e0000007a24 */ /* 0x010fe200078e02ff */
[----:B------:R-:W-:Y:S04]  /*16a20*/  BSSY B1, `(.L_x_367) ;  /* 0x0000084000017945 */ /* 0x000fe80003800000 */
[----:B-1----:R-:W-:-:S04]  /*16a30*/  IADD3 R8, R0, R8, RZ ;  /* 0x0000000800087210 */ /* 0x002fc80007ffe0ff */
[----:B--2---:R-:W-:-:S13]  /*16a40*/  ISETP.GT.AND P0, PT, R8, R9, PT ;  /* 0x000000090800720c */ /* 0x004fda0003f04270 */
[----:B------:R-:W-:Y:S05]  /*16a50*/  @P0 BRA `(.L_x_368) ;  /* 0x0000025000000947 */ /* 0x000fea0003800000 */
.L_x_372:
        /* <DEDUP_REMOVED lines=17> */
.L_x_432:
        /* <DEDUP_REMOVED lines=16> */
.L_x_433:
[----:B--2---:R-:W-:-:S05]  /*16c70*/  IMAD R0, R0, c[0x0][0x538], RZ ;  /* 0x00014e0000007a24 */ /* 0x004fca00078e02ff */
[----:B------:R-:W-:-:S04]  /*16c80*/  IADD3 R8, R0, R8, RZ ;  /* 0x0000000800087210 */ /* 0x000fc80007ffe0ff */
[----:B------:R-:W-:-:S13]  /*16c90*/  ISETP.GT.AND P0, PT, R8, R9, PT ;  /* 0x000000090800720c */ /* 0x000fda0003f04270 */
[----:B-1----:R-:W-:Y:S05]  /*16ca0*/  @!P0 BRA `(.L_x_372) ;  /* 0xfffffdb000008947 */ /* 0x002fea000383ffff */
.L_x_368:
[----:B------:R-:W-:-:S05]  /*16cb0*/  IADD3 R10, -R0, R8, RZ ;  /* 0x00000008000a7210 */ /* 0x000fca0007ffe1ff */
[----:B------:R-:W-:-:S05]  /*16cc0*/  IMAD R0, R4, c[0x0][0x538], R10 ;  /* 0x00014e0004007a24 */ /* 0x000fca00078e020a */
[----:B------:R-:W-:Y:S01]  /*16cd0*/  ISETP.GT.AND P0, PT, R0, R9, PT ;  /* 0x000000090000720c */ /* 0x000fe20003f04270 */
[----:B------:R-:W-:-:S12]  /*16ce0*/  BRA.DIV ~URZ, `(.L_x_373) ;  /* 0x000029627f007947 */ /* 0x000fd8000b800000 */
[----:B------:R-:W-:-:S04]  /*16cf0*/  VOTE.ANY R0, PT, !P0 ;  /* 0x0000000000007806 */ /* 0x000fc800040e0100 */
.L_x_434:
[----:B------:R1:W2:Y:S01]  /*16d00*/  POPC R13, R0 ;  /* 0x00000000000d7309 */ /* 0x0002a20000000000 */
[----:B------:R-:W-:Y:S05]  /*16d10*/  BRA.DIV ~URZ, `(.L_x_374) ;  /* 0x000029727f007947 */ /* 0x000fea000b800000 */
[----:B--2---:R2:W4:Y:S04]  /*16d20*/  SHFL.IDX PT, R8, R6, R13, 0x1f ;  /* 0x00001f0d06087589 */ /* 0x00452800000e0000 */
[----:B------:R2:W1:Y:S02]  /*16d30*/  SHFL.IDX PT, R7, R7, R13, 0x1f ;  /* 0x00001f0d07077589 */ /* 0x00046400000e0000 */
.L_x_435:
[----:B------:R-:W-:Y:S01]  /*16d40*/  ISETP.NE.AND P0, PT, R0, RZ, PT ;  /* 0x000000ff0000720c */ /* 0x000fe20003f05270 */
[----:B------:R-:W-:-:S12]  /*16d50*/  BSSY B0, `(.L_x_375) ;  /* 0x0000005000007945 */ /* 0x000fd80003800000 */
[----:B------:R-:W-:Y:S05]  /*16d60*/  @!P0 BRA `(.L_x_376) ;  /* 0x0000003000008947 */ /* 0x000fea0003800000 */
[----:B------:R-:W-:Y:S01]  /*16d70*/  IADD3 R11, R13, -0x1, RZ ;  /* 0xffffffff0d0b7810 */ /* 0x000fe20007ffe0ff */
[----:B------:R-:W-:Y:S05]  /*16d80*/  BRA.DIV ~URZ, `(.L_x_377) ;  /* 0x000029d27f007947 */ /* 0x000fea000b800000 */
[----:B------:R2:W3:Y:S02]  /*16d90*/  SHFL.IDX PT, R14, R4, R11, 0x1f ;  /* 0x00001f0b040e7589 */ /* 0x0004e400000e0000 */
.L_x_376:
[----:B------:R-:W-:Y:S05]  /*16da0*/  BSYNC B0 ;  /* 0x0000000000007941 */ /* 0x000fea0003800000 */
.L_x_375:
        /* <DEDUP_REMOVED lines=70> */
.L_x_369:
[----:B------:R-:W-:Y:S01]  /*17210*/  MOV R0, c[0x0][0x53c] ;  /* 0x00014f0000007a02 */ /* 0x000fe20000000f00 */
[----:B------:R1:W-:Y:S04]  /*17220*/  STL [R1+0x30], R9 ;  /* 0x0000300901007387 */ /* 0x0003e80000100800 */
[----:B------:R1:W-:Y:S04]  /*17230*/  STL [R1+0x34], RZ ;  /* 0x000034ff01007387 */ /* 0x0003e80000100800 */
[----:B------:R1:W-:Y:S04]  /*17240*/  STL [R1+0x38], RZ ;  /* 0x000038ff01007387 */ /* 0x0003e80000100800 */
[----:B------:R1:W-:Y:S02]  /*17250*/  STL [R1+0x3c], R0 ;  /* 0x00003c0001007387 */ /* 0x0003e40000100800 */
.L_x_378:
[----:B------:R-:W-:Y:S05]  /*17260*/  BSYNC B1 ;  /* 0x0000000000017941 */ /* 0x000fea0003800000 */
.L_x_367:
        /* <DEDUP_REMOVED lines=9> */
.L_x_362:
[----:B-1----:R-:W3:Y:S02]  /*17300*/  LDL R0, [R1+0x3c] ;  /* 0x00003c0001007983 */ /* 0x002ee40000100800 */
[----:B---3--:R-:W-:-:S13]  /*17310*/  ISETP.GE.AND P0, PT, R0, c[0x0][0x53c], PT ;  /* 0x00014f0000007a0c */ /* 0x008fda0003f06270 */
[----:B--2-4-:R-:W-:Y:S01]  /*17320*/  @P0 CALL.REL.NOINC `(.L_x_379) ;  /* 0x0000001000000944 */ /* 0x014fe20003c00000 */
[----:B------:R-:W-:Y:S05]  /*17330*/  BRA `(.L_x_380) ;  /* 0xfffe9f6000007947 */ /* 0x000fea000383ffff */
.L_x_379:
[----:B------:R-:W-:Y:S05]  /*17340*/  EXIT ;  /* 0x000000000000794d */ /* 0x000fea0003800000 */
.L_x_202:
[----:B------:R-:W-:Y:S01]  /*17350*/  IMAD.MOV.U32 R0, RZ, RZ, R5 ;  /* 0x000000ffff007224 */ /* 0x000fe200078e0005 */
[----:B------:R-:W-:Y:S02]  /*17360*/  MOV R2, 0x1 ;  /* 0x0000000100027802 */ /* 0x000fe40000000f00 */
[----:B------:R-:W-:Y:S02]  /*17370*/  MOV R3, 0x17390 ;  /* 0x0001739000037802 */ /* 0x000fe40000000f00 */
[----:B------:R-:W-:Y:S05]  /*17380*/  CALL.REL.NOINC `($__internal_6_$__cuda_sm70_shflsync_up_p) ;  /* 0x000024d000007944 */ /* 0x000fea0003c00000 */
[----:B------:R-:W-:Y:S01]  /*17390*/  MOV R0, R4 ;  /* 0x0000000400007202 */ /* 0x000fe20000000f00 */
[----:B------:R-:W-:Y:S05]  /*173a0*/  BRA `(.L_x_381) ;  /* 0xfffe90c000007947 */ /* 0x000fea000383ffff */
.L_x_203:
[----:B------:R-:W-:Y:S01]  /*173b0*/  IMAD.MOV.U32 R0, RZ, RZ, R5 ;  /* 0x000000ffff007224 */ /* 0x000fe200078e0005 */
[----:B------:R-:W-:Y:S02]  /*173c0*/  MOV R2, 0x2 ;  /* 0x0000000200027802 */ /* 0x000fe40000000f00 */
[----:B------:R-:W-:Y:S02]  /*173d0*/  MOV R3, 0x173f0 ;  /* 0x000173f000037802 */ /* 0x000fe40000000f00 */
[----:B------:R-:W-:Y:S05]  /*173e0*/  CALL.REL.NOINC `($__internal_6_$__cuda_sm70_shflsync_up_p) ;  /* 0x0000247000007944 */ /* 0x000fea0003c00000 */
[----:B------:R-:W-:Y:S01]  /*173f0*/  SEL R0, R4, RZ, P4 ;  /* 0x000000ff04007207 */ /* 0x000fe20002000000 */
[----:B------:R-:W-:Y:S01]  /*17400*/  IMAD.MOV.U32 R2, RZ, RZ, 0x4 ;  /* 0x00000004ff027424 */ /* 0x000fe200078e00ff */
[----:B------:R-:W-:-:S03]  /*17410*/  MOV R3, 0x17440 ;  /* 0x0001744000037802 */ /* 0x000fc60000000f00 */
[----:B------:R-:W-:Y:S02]  /*17420*/  IMAD.IADD R0, R5, 0x1, R0 ;  /* 0x0000000105007824 */ /* 0x000fe400078e0200 */
        /* <DEDUP_REMOVED lines=13> */
[----:B------:R-:W-:Y:S02]  /*17500*/  MOV R3, 0x1f ;  /* 0x0000001f00037802 */ /* 0x000fe40000000f00 */
[----:B------:R-:W-:Y:S01]  /*17510*/  MOV R2, 0x17550 ;  /* 0x0001755000027802 */ /* 0x000fe20000000f00 */
[----:B------:R-:W-:-:S04]  /*17520*/  IMAD.IADD R4, R0, 0x1, R4 ;  /* 0x0000000100047824 */ /* 0x000fc800078e0204 */
[----:B------:R-:W-:Y:S02]  /*17530*/  IMAD.MOV.U32 R12, RZ, RZ, R4 ;  /* 0x000000ffff0c7224 */ /* 0x000fe400078e0004 */
[----:B------:R-:W-:Y:S05]  /*17540*/  CALL.REL.NOINC `($__internal_5_$__cuda_sm70_shflsync_idx_p) ;  /* 0x000022c000007944 */ /* 0x000fea0003c00000 */
[----:B------:R-:W-:Y:S01]  /*17550*/  MOV R0, R11 ;  /* 0x0000000b00007202 */ /* 0x000fe20000000f00 */
[----:B------:R-:W-:Y:S05]  /*17560*/  BRA `(.L_x_382) ;  /* 0xfffe900000007947 */ /* 0x000fea000383ffff */
.L_x_205:
[----:B------:R-:W-:Y:S02]  /*17570*/  SEL R0, RZ, 0x1, P0 ;  /* 0x00000001ff007807 */ /* 0x000fe40000000000 */
[----:B------:R-:W-:Y:S02]  /*17580*/  MOV R2, 0x175a0 ;  /* 0x000175a000027802 */ /* 0x000fe40000000f00 */
[----:B------:R-:W-:Y:S05]  /*17590*/  CALL.REL.NOINC `($__internal_7_$__cuda_sm70_votesync_ballot) ;  /* 0x0000233000007944 */ /* 0x000fea0003c00000 */
[----:B------:R-:W-:Y:S05]  /*175a0*/  BRA `(.L_x_383) ;  /* 0xfffe905000007947 */ /* 0x000fea000383ffff */
.L_x_206:
[----:B------:R-:W-:Y:S01]  /*175b0*/  IMAD.MOV.U32 R12, RZ, RZ, R8 ;  /* 0x000000ffff0c7224 */ /* 0x000fe200078e0008 */
[----:B--2---:R-:W-:Y:S01]  /*175c0*/  MOV R11, R15 ;  /* 0x0000000f000b7202 */ /* 0x004fe20000000f00 */
[----:B------:R-:W-:Y:S01]  /*175d0*/  IMAD.MOV.U32 R3, RZ, RZ, 0x1f ;  /* 0x0000001fff037424 */ /* 0x000fe200078e00ff */
[----:B------:R-:W-:Y:S02]  /*175e0*/  MOV R2, 0x17600 ;  /* 0x0001760000027802 */ /* 0x000fe40000000f00 */
[----:B-1----:R-:W-:Y:S05]  /*175f0*/  CALL.REL.NOINC `($__internal_5_$__cuda_sm70_shflsync_idx_p) ;  /* 0x0000221000007944 */ /* 0x002fea0003c00000 */
[----:B------:R-:W-:Y:S01]  /*17600*/  IMAD.MOV.U32 R13, RZ, RZ, R11 ;  /* 0x000000ffff0d7224 */ /* 0x000fe200078e000b */
[----:B------:R-:W-:Y:S01]  /*17610*/  MOV R12, R7 ;  /* 0x00000007000c7202 */ /* 0x000fe20000000f00 */
[----:B------:R-:W-:Y:S01]  /*17620*/  IMAD.MOV.U32 R6, RZ, RZ, RZ ;  /* 0x000000ffff067224 */ /* 0x000fe200078e00ff */
[----:B------:R-:W-:Y:S01]  /*17630*/  MOV R11, R15 ;  /* 0x0000000f000b7202 */ /* 0x000fe20000000f00 */
[----:B------:R-:W-:Y:S01]  /*17640*/  IMAD.MOV.U32 R3, RZ, RZ, 0x1f ;  /* 0x0000001fff037424 */ /* 0x000fe200078e00ff */
[----:B------:R-:W-:-:S02]  /*17650*/  MOV R2, 0x17670 ;  /* 0x0001767000027802 */ /* 0x000fc40000000f00 */
[----:B------:R-:W-:Y:S05]  /*17660*/  CALL.REL.NOINC `($__internal_5_$__cuda_sm70_shflsync_idx_p) ;  /* 0x000021a000007944 */ /* 0x000fea0003c00000 */
[----:B------:R-:W-:Y:S01]  /*17670*/  MOV R10, R11 ;  /* 0x0000000b000a7202 */ /* 0x000fe20000000f00 */
[----:B------:R-:W-:Y:S05]  /*17680*/  BRA `(.L_x_384) ;  /* 0xfffe8fc000007947 */ /* 0x000fea000383ffff */
.L_x_209:
[----:B------:R-:W-:Y:S01]  /*17690*/  IMAD.MOV.U32 R12, RZ, RZ, R4 ;  /* 0x000000ffff0c7224 */ /* 0x000fe200078e0004 */
[----:B------:R-:W-:-:S02]  /*176a0*/  MOV R3, 0x1f ;  /* 0x0000001f00037802 */ /* 0x000fc40000000f00 */
[----:B------:R-:W-:Y:S02]  /*176b0*/  MOV R2, 0x176d0 ;  /* 0x000176d000027802 */ /* 0x000fe40000000f00 */
[----:B-1234-:R-:W-:Y:S05]  /*176c0*/  CALL.REL.NOINC `($__internal_5_$__cuda_sm70_shflsync_idx_p) ;  /* 0x0000214000007944 */ /* 0x01efea0003c00000 */
[----:B------:R-:W-:Y:S01]  /*176d0*/  MOV R6, R11 ;  /* 0x0000000b00067202 */ /* 0x000fe20000000f00 */
[----:B------:R-:W-:Y:S05]  /*176e0*/  BRA `(.L_x_208) ;  /* 0xfffe8fc000007947 */ /* 0x000fea000383ffff */
.L_x_255:
[----:B-1----:R-:W-:Y:S01]  /*176f0*/  IMAD.MOV.U32 R12, RZ, RZ, R4 ;  /* 0x000000ffff0c7224 */ /* 0x002fe200078e0004 */
[----:B------:R-:W-:Y:S01]  /*17700*/  MOV R11, RZ ;  /* 0x000000ff000b7202 */ /* 0x000fe20000000f00 */
[----:B------:R-:W-:Y:S01]  /*17710*/  IMAD.MOV.U32 R3, RZ, RZ, 0x181f ;  /* 0x0000181fff037424 */ /* 0x000fe200078e00ff */
[----:B------:R-:W-:Y:S02]  /*17720*/  MOV R2, 0x17740 ;  /* 0x0001774000027802 */ /* 0x000fe40000000f00 */
[----:B-----5:R-:W-:Y:S05]  /*17730*/  CALL.REL.NOINC `($__internal_5_$__cuda_sm70_shflsync_idx_p) ;  /* 0x000020d000007944 */ /* 0x020fea0003c00000 */
[----:B------:R-:W-:Y:S01]  /*17740*/  MOV R6, R11 ;  /* 0x0000000b00067202 */ /* 0x000fe20000000f00 */
[----:B------:R-:W-:Y:S05]  /*17750*/  BRA `(.L_x_385) ;  /* 0xffff042000007947 */ /* 0x000fea000383ffff */
.L_x_256:
[----:B-1----:R-:W-:Y:S01]  /*17760*/  IMAD.MOV.U32 R12, RZ, RZ, R5 ;  /* 0x000000ffff0c7224 */ /* 0x002fe200078e0005 */
[----:B------:R-:W-:Y:S01]  /*17770*/  MOV R11, RZ ;  /* 0x000000ff000b7202 */ /* 0x000fe20000000f00 */
[----:B------:R-:W-:Y:S01]  /*17780*/  IMAD.MOV.U32 R3, RZ, RZ, 0x181f ;  /* 0x0000181fff037424 */ /* 0x000fe200078e00ff */
[----:B------:R-:W-:Y:S02]  /*17790*/  MOV R2, 0x177b0 ;  /* 0x000177b000027802 */ /* 0x000fe40000000f00 */
[----:B--23-5:R-:W-:Y:S05]  /*177a0*/  CALL.REL.NOINC `($__internal_5_$__cuda_sm70_shflsync_idx_p) ;  /* 0x0000206000007944 */ /* 0x02cfea0003c00000 */
[----:B------:R-:W-:Y:S01]  /*177b0*/  MOV R2, R11 ;  /* 0x0000000b00027202 */ /* 0x000fe20000000f00 */
[----:B------:R-:W-:Y:S05]  /*177c0*/  BRA `(.L_x_386) ;  /* 0xffff03d000007947 */ /* 0x000fea000383ffff */
.L_x_259:
[----:B------:R-:W-:Y:S01]  /*177d0*/  IMAD.MOV.U32 R12, RZ, RZ, R4 ;  /* 0x000000ffff0c7224 */ /* 0x000fe200078e0004 */
[----:B------:R-:W-:Y:S01]  /*177e0*/  MOV R11, 0x1 ;  /* 0x00000001000b7802 */ /* 0x000fe20000000f00 */
[----:B---3--:R-:W-:Y:S01]  /*177f0*/  IMAD.MOV.U32 R3, RZ, RZ, 0x181f ;  /* 0x0000181fff037424 */ /* 0x008fe200078e00ff */
[----:B----4-:R-:W-:-:S02]  /*17800*/  MOV R2, 0x17820 ;  /* 0x0001782000027802 */ /* 0x010fc40000000f00 */
[----:B-12--5:R-:W-:Y:S05]  /*17810*/  CALL.REL.NOINC `($__internal_5_$__cuda_sm70_shflsync_idx_p) ;  /* 0x00001ff000007944 */ /* 0x026fea0003c00000 */
[----:B------:R-:W-:Y:S01]  /*17820*/  IMAD.MOV.U32 R6, RZ, RZ, R11 ;  /* 0x000000ffff067224 */ /* 0x000fe200078e000b */
[----:B------:R-:W-:Y:S01]  /*17830*/  MOV R11, 0x1 ;  /* 0x00000001000b7802 */ /* 0x000fe20000000f00 */
[----:B------:R-:W-:Y:S01]  /*17840*/  IMAD.MOV.U32 R12, RZ, RZ, R5 ;  /* 0x000000ffff0c7224 */ /* 0x000fe200078e0005 */
[----:B------:R-:W-:-:S02]  /*17850*/  MOV R3, 0x181f ;  /* 0x0000181f00037802 */ /* 0x000fc40000000f00 */
[----:B------:R-:W-:Y:S02]  /*17860*/  MOV R2, 0x17880 ;  /* 0x0001788000027802 */ /* 0x000fe40000000f00 */
[----:B------:R-:W-:Y:S05]  /*17870*/  CALL.REL.NOINC `($__internal_5_$__cuda_sm70_shflsync_idx_p) ;  /* 0x00001f9000007944 */ /* 0x000fea0003c00000 */
[----:B------:R-:W-:Y:S01]  /*17880*/  MOV R2, R11 ;  /* 0x0000000b00027202 */ /* 0x000fe20000000f00 */
[----:B------:R-:W-:Y:S05]  /*17890*/  BRA `(.L_x_387) ;  /* 0xffff03e000007947 */ /* 0x000fea000383ffff */
.L_x_262:
[----:B------:R-:W-:Y:S01]  /*178a0*/  IMAD.MOV.U32 R12, RZ, RZ, R4 ;  /* 0x000000ffff0c7224 */ /* 0x000fe200078e0004 */
[----:B------:R-:W-:Y:S01]  /*178b0*/  MOV R11, 0x2 ;  /* 0x00000002000b7802 */ /* 0x000fe20000000f00 */
[----:B-1----:R-:W-:Y:S01]  /*178c0*/  IMAD.MOV.U32 R3, RZ, RZ, 0x181f ;  /* 0x0000181fff037424 */ /* 0x002fe200078e00ff */
[----:B----4-:R-:W-:Y:S02]  /*178d0*/  MOV R2, 0x178f0 ;  /* 0x000178f000027802 */ /* 0x010fe40000000f00 */
[----:B--23-5:R-:W-:Y:S05]  /*178e0*/  CALL.REL.NOINC `($__internal_5_$__cuda_sm70_shflsync_idx_p) ;  /* 0x00001f2000007944 */ /* 0x02cfea0003c00000 */
[----:B------:R-:W-:Y:S01]  /*178f0*/  MOV R6, R11 ;  /* 0x0000000b00067202 */ /* 0x000fe20000000f00 */
[----:B------:R-:W-:Y:S05]  /*17900*/  BRA `(.L_x_388) ;  /* 0xffff044000007947 */ /* 0x000fea000383ffff */
.L_x_263:
[----:B------:R-:W-:Y:S01]  /*17910*/  IMAD.MOV.U32 R12, RZ, RZ, R5 ;  /* 0x000000ffff0c7224 */ /* 0x000fe200078e0005 */
[----:B------:R-:W-:Y:S01]  /*17920*/  MOV R11, 0x2 ;  /* 0x00000002000b7802 */ /* 0x000fe20000000f00 */
[----:B------:R-:W-:Y:S01]  /*17930*/  IMAD.MOV.U32 R3, RZ, RZ, 0x181f ;  /* 0x0000181fff037424 */ /* 0x000fe200078e00ff */
[----:B----4-:R-:W-:Y:S02]  /*17940*/  MOV R2, 0x17960 ;  /* 0x0001796000027802 */ /* 0x010fe40000000f00 */
[----:B-123-5:R-:W-:Y:S05]  /*17950*/  CALL.REL.NOINC `($__internal_5_$__cuda_sm70_shflsync_idx_p) ;  /* 0x00001eb000007944 */ /* 0x02efea0003c00000 */
[----:B------:R-:W-:Y:S01]  /*17960*/  MOV R2, R11 ;  /* 0x0000000b00027202 */ /* 0x000fe20000000f00 */
[----:B------:R-:W-:Y:S05]  /*17970*/  BRA `(.L_x_389) ;  /* 0xffff03f000007947 */ /* 0x000fea000383ffff */
.L_x_266:
[----:B------:R-:W-:Y:S01]  /*17980*/  IMAD.MOV.U32 R12, RZ, RZ, R4 ;  /* 0x000000ffff0c7224 */ /* 0x000fe200078e0004 */
[----:B------:R-:W-:Y:S01]  /*17990*/  MOV R11, 0x3 ;  /* 0x00000003000b7802 */ /* 0x000fe20000000f00 */
[----:B-1----:R-:W-:Y:S01]  /*179a0*/  IMAD.MOV.U32 R3, RZ, RZ, 0x181f ;  /* 0x0000181fff037424 */ /* 0x002fe200078e00ff */
[----:B------:R-:W-:-:S02]  /*179b0*/  MOV R2, 0x179d0 ;  /* 0x000179d000027802 */ /* 0x000fc40000000f00 */
[----:B--2345:R-:W-:Y:S05]  /*179c0*/  CALL.REL.NOINC `($__internal_5_$__cuda_sm70_shflsync_idx_p) ;  /* 0x00001e4000007944 */ /* 0x03cfea0003c00000 */
        /* <DEDUP_REMOVED lines=8> */
.L_x_269:
[----:B------:R-:W-:Y:S01]  /*17a50*/  IMAD.MOV.U32 R12, RZ, RZ, R4 ;  /* 0x000000ffff0c7224 */ /* 0x000fe200078e0004 */
[----:B------:R-:W-:Y:S01]  /*17a60*/  MOV R11, 0x4 ;  /* 0x00000004000b7802 */ /* 0x000fe20000000f00 */
[----:B-1----:R-:W-:Y:S01]  /*17a70*/  IMAD.MOV.U32 R3, RZ, RZ, 0x181f ;  /* 0x0000181fff037424 */ /* 0x002fe200078e00ff */
[----:B------:R-:W-:Y:S02]  /*17a80*/  MOV R2, 0x17aa0 ;  /* 0x00017aa000027802 */ /* 0x000fe40000000f00 */
[----:B--2345:R-:W-:Y:S05]  /*17a90*/  CALL.REL.NOINC `($__internal_5_$__cuda_sm70_shflsync_idx_p) ;  /* 0x00001d7000007944 */ /* 0x03cfea0003c00000 */
[----:B------:R-:W-:Y:S01]  /*17aa0*/  MOV R6, R11 ;  /* 0x0000000b00067202 */ /* 0x000fe20000000f00 */
[----:B------:R-:W-:Y:S05]  /*17ab0*/  BRA `(.L_x_391) ;  /* 0xffff046000007947 */ /* 0x000fea000383ffff */
.L_x_270:
[----:B------:R-:W-:Y:S01]  /*17ac0*/  IMAD.MOV.U32 R12, RZ, RZ, R5 ;  /* 0x000000ffff0c7224 */ /* 0x000fe200078e0005 */
[----:B------:R-:W-:Y:S01]  /*17ad0*/  MOV R11, 0x4 ;  /* 0x00000004000b7802 */ /* 0x000fe20000000f00 */
[----:B-1----:R-:W-:Y:S01]  /*17ae0*/  IMAD.MOV.U32 R3, RZ, RZ, 0x181f ;  /* 0x0000181fff037424 */ /* 0x002fe200078e00ff */
[----:B------:R-:W-:Y:S02]  /*17af0*/  MOV R2, 0x17b10 ;  /* 0x00017b1000027802 */ /* 0x000fe40000000f00 */
[----:B--2345:R-:W-:Y:S05]  /*17b00*/  CALL.REL.NOINC `($__internal_5_$__cuda_sm70_shflsync_idx_p) ;  /* 0x00001d0000007944 */ /* 0x03cfea0003c00000 */
[----:B------:R-:W-:Y:S01]  /*17b10*/  MOV R2, R11 ;  /* 0x0000000b00027202 */ /* 0x000fe20000000f00 */
[----:B------:R-:W-:Y:S05]  /*17b20*/  BRA `(.L_x_392) ;  /* 0xffff041000007947 */ /* 0x000fea000383ffff */
.L_x_273:
[----:B------:R-:W-:Y:S01]  /*17b30*/  IMAD.MOV.U32 R12, RZ, RZ, R4 ;  /* 0x000000ffff0c7224 */ /* 0x000fe200078e0004 */
[----:B------:R-:W-:Y:S01]  /*17b40*/  MOV R11, 0x5 ;  /* 0x00000005000b7802 */ /* 0x000fe20000000f00 */
[----:B--2---:R-:W-:Y:S01]  /*17b50*/  IMAD.MOV.U32 R3, RZ, RZ, 0x181f ;  /* 0x0000181fff037424 */ /* 0x004fe200078e00ff */
[----:B---3--:R-:W-:-:S02]  /*17b60*/  MOV R2, 0x17b80 ;  /* 0x00017b8000027802 */ /* 0x008fc40000000f00 */
        /* <DEDUP_REMOVED lines=9> */
.L_x_276:
[----:B------:R-:W-:Y:S01]  /*17c00*/  IMAD.MOV.U32 R12, RZ, RZ, R4 ;  /* 0x000000ffff0c7224 */ /* 0x000fe200078e0004 */
[----:B------:R-:W-:Y:S01]  /*17c10*/  MOV R11, 0x6 ;  /* 0x00000006000b7802 */ /* 0x000fe20000000f00 */
[----:B-1----:R-:W-:Y:S01]  /*17c20*/  IMAD.MOV.U32 R3, RZ, RZ, 0x181f ;  /* 0x0000181fff037424 */ /* 0x002fe200078e00ff */
[----:B---3--:R-:W-:Y:S02]  /*17c30*/  MOV R2, 0x17c50 ;  /* 0x00017c5000027802 */ /* 0x008fe40000000f00 */
[----:B--2-45:R-:W-:Y:S05]  /*17c40*/  CALL.REL.NOINC `($__internal_5_$__cuda_sm70_shflsync_idx_p) ;  /* 0x00001bc000007944 */ /* 0x034fea0003c00000 */
[----:B------:R-:W-:Y:S01]  /*17c50*/  MOV R6, R11 ;  /* 0x0000000b00067202 */ /* 0x000fe20000000f00 */
[----:B------:R-:W-:Y:S05]  /*17c60*/  BRA `(.L_x_394) ;  /* 0xffff048000007947 */ /* 0x000fea000383ffff */
.L_x_277:
[----:B------:R-:W-:Y:S01]  /*17c70*/  IMAD.MOV.U32 R12, RZ, RZ, R5 ;  /* 0x000000ffff0c7224 */ /* 0x000fe200078e0005 */
[----:B------:R-:W-:Y:S01]  /*17c80*/  MOV R11, 0x6 ;  /* 0x00000006000b7802 */ /* 0x000fe20000000f00 */
[----:B------:R-:W-:Y:S01]  /*17c90*/  IMAD.MOV.U32 R3, RZ, RZ, 0x181f ;  /* 0x0000181fff037424 */ /* 0x000fe200078e00ff */
[----:B---3--:R-:W-:Y:S02]  /*17ca0*/  MOV R2, 0x17cc0 ;  /* 0x00017cc000027802 */ /* 0x008fe40000000f00 */
[----:B-12-45:R-:W-:Y:S05]  /*17cb0*/  CALL.REL.NOINC `($__internal_5_$__cuda_sm70_shflsync_idx_p) ;  /* 0x00001b5000007944 */ /* 0x036fea0003c00000 */
[----:B------:R-:W-:Y:S01]  /*17cc0*/  MOV R2, R11 ;  /* 0x0000000b00027202 */ /* 0x000fe20000000f00 */
[----:B------:R-:W-:Y:S05]  /*17cd0*/  BRA `(.L_x_395) ;  /* 0xffff043000007947 */ /* 0x000fea000383ffff */
.L_x_280:
        /* <DEDUP_REMOVED lines=13> */
.L_x_315:
[----:B--2---:R2:W5:Y:S01]  /*17db0*/  LDL R0, [R1] ;  /* 0x0000000001007983 */ /* 0x0045620000100800 */
[----:B------:R-:W-:Y:S01]  /*17dc0*/  IMAD.MOV.U32 R8, RZ, RZ, 0x2 ;  /* 0x00000002ff087424 */ /* 0x000fe200078e00ff */
[----:B------:R-:W-:Y:S01]  /*17dd0*/  MOV R11, 0x1f ;  /* 0x0000001f000b7802 */ /* 0x000fe20000000f00 */
[----:B------:R-:W-:Y:S01]  /*17de0*/  IMAD.MOV.U32 R10, RZ, RZ, -0x1 ;  /* 0xffffffffff0a7424 */ /* 0x000fe200078e00ff */
[----:B-1----:R-:W-:Y:S02]  /*17df0*/  MOV R4, 0x17e10 ;  /* 0x00017e1000047802 */ /* 0x002fe40000000f00 */
[----:B--2--5:R-:W-:Y:S05]  /*17e00*/  CALL.REL.NOINC `($__internal_4_$__cuda_sm70_shflsync_bfly_p) ;  /* 0x000019b000007944 */ /* 0x024fea0003c00000 */
[----:B------:R-:W2:Y:S01]  /*17e10*/  LDL.LU R3, [R1] ;  /* 0x0000000001037983 */ /* 0x000ea20000300800 */
[----:B------:R-:W-:Y:S02]  /*17e20*/  MOV R8, 0x1 ;  /* 0x0000000100087802 */ /* 0x000fe40000000f00 */
[----:B------:R-:W-:Y:S01]  /*17e30*/  MOV R4, 0x17e70 ;  /* 0x00017e7000047802 */ /* 0x000fe20000000f00 */
[----:B--2---:R-:W-:-:S05]  /*17e40*/  FADD.FTZ R3, R3, R0 ;  /* 0x0000000003037221 */ /* 0x004fca0000010000 */
[----:B------:R-:W-:Y:S02]  /*17e50*/  MOV R0, R3 ;  /* 0x0000000300007202 */ /* 0x000fe40000000f00 */
[----:B------:R-:W-:Y:S05]  /*17e60*/  CALL.REL.NOINC `($__internal_4_$__cuda_sm70_shflsync_bfly_p) ;  /* 0x0000195000007944 */ /* 0x000fea0003c00000 */
[----:B------:R-:W-:Y:S02]  /*17e70*/  FADD.FTZ R3, R3, R0 ;  /* 0x0000000003037221 */ /* 0x000fe40000010000 */
[----:B------:R1:W5:Y:S01]  /*17e80*/  LDL R0, [R1+0x4] ;  /* 0x0000040001007983 */ /* 0x0003620000100800 */
[----:B------:R-:W-:Y:S02]  /*17e90*/  MOV R8, 0x2 ;  /* 0x0000000200087802 */ /* 0x000fe40000000f00 */
[----:B------:R-:W-:Y:S02]  /*17ea0*/  MOV R4, 0x17ec0 ;  /* 0x00017ec000047802 */ /* 0x000fe40000000f00 */
[----:B-1---5:R-:W-:Y:S05]  /*17eb0*/  CALL.REL.NOINC `($__internal_4_$__cuda_sm70_shflsync_bfly_p) ;  /* 0x0000190000007944 */ /* 0x022fea0003c00000 */
[----:B------:R-:W2:Y:S01]  /*17ec0*/  LDL.LU R4, [R1+0x4] ;  /* 0x0000040001047983 */ /* 0x000ea20000300800 */
[----:B------:R-:W-:Y:S01]  /*17ed0*/  MOV R8, 0x1 ;  /* 0x0000000100087802 */ /* 0x000fe20000000f00 */
[----:B--2---:R-:W-:Y:S01]  /*17ee0*/  FADD.FTZ R5, R4, R0 ;  /* 0x0000000004057221 */ /* 0x004fe20000010000 */
[----:B------:R-:W-:-:S04]  /*17ef0*/  MOV R4, 0x17f20 ;  /* 0x00017f2000047802 */ /* 0x000fc80000000f00 */
        /* <DEDUP_REMOVED lines=24> */
[----:B------:R-:W-:Y:S01]  /*18080*/  MOV R9, R0 ;  /* 0x0000000000097202 */ /* 0x000fe20000000f00 */
[----:B------:R-:W-:Y:S05]  /*18090*/  BRA `(.L_x_397) ;  /* 0xffffb0c000007947 */ /* 0x000fea000383ffff */
.L_x_322:
[----:B--234-:R-:W-:Y:S01]  /*180a0*/  IMAD.MOV.U32 R12, RZ, RZ, R6 ;  /* 0x000000ffff0c7224 */ /* 0x01cfe200078e0006 */
[----:B------:R-:W-:Y:S01]  /*180b0*/  MOV R11, RZ ;  /* 0x000000ff000b7202 */ /* 0x000fe20000000f00 */
[----:B------:R-:W-:Y:S01]  /*180c0*/  IMAD.MOV.U32 R3, RZ, RZ, 0x181f ;  /* 0x0000181fff037424 */ /* 0x000fe200078e00ff */
[----:B------:R-:W-:Y:S02]  /*180d0*/  MOV R2, 0x180f0 ;  /* 0x000180f000027802 */ /* 0x000fe40000000f00 */
[----:B-1----:R-:W-:Y:S05]  /*180e0*/  CALL.REL.NOINC `($__internal_5_$__cuda_sm70_shflsync_idx_p) ;  /* 0x0000172000007944 */ /* 0x002fea0003c00000 */
[----:B------:R-:W-:Y:S01]  /*180f0*/  MOV R8, R11 ;  /* 0x0000000b00087202 */ /* 0x000fe20000000f00 */
[----:B------:R-:W-:Y:S05]  /*18100*/  BRA `(.L_x_398) ;  /* 0xffffc8f000007947 */ /* 0x000fea000383ffff */
.L_x_323:
[----:B------:R-:W-:Y:S01]  /*18110*/  IMAD.MOV.U32 R12, RZ, RZ, R7 ;  /* 0x000000ffff0c7224 */ /* 0x000fe200078e0007 */
[----:B------:R-:W-:Y:S01]  /*18120*/  MOV R11, RZ ;  /* 0x000000ff000b7202 */ /* 0x000fe20000000f00 */
[----:B------:R-:W-:Y:S01]  /*18130*/  IMAD.MOV.U32 R3, RZ, RZ, 0x181f ;  /* 0x0000181fff037424 */ /* 0x000fe200078e00ff */
[----:B------:R-:W-:Y:S02]  /*18140*/  MOV R2, 0x18160 ;  /* 0x0001816000027802 */ /* 0x000fe40000000f00 */
[----:B-123--:R-:W-:Y:S05]  /*18150*/  CALL.REL.NOINC `($__internal_5_$__cuda_sm70_shflsync_idx_p) ;  /* 0x000016b000007944 */ /* 0x00efea0003c00000 */
[----:B------:R-:W-:Y:S01]  /*18160*/  MOV R2, R11 ;  /* 0x0000000b00027202 */ /* 0x000fe20000000f00 */
[----:B------:R-:W-:Y:S05]  /*18170*/  BRA `(.L_x_399) ;  /* 0xffffc8a000007947 */ /* 0x000fea000383ffff */
.L_x_324:
[----:B------:R-:W-:Y:S01]  /*18180*/  IMAD.MOV.U32 R12, RZ, RZ, R6 ;  /* 0x000000ffff0c7224 */ /* 0x000fe200078e0006 */
[----:B------:R-:W-:Y:S01]  /*18190*/  MOV R11, 0x1 ;  /* 0x00000001000b7802 */ /* 0x000fe20000000f00 */
[----:B--2---:R-:W-:Y:S01]  /*181a0*/  IMAD.MOV.U32 R3, RZ, RZ, 0x181f ;  /* 0x0000181fff037424 */ /* 0x004fe200078e00ff */
[----:B------:R-:W-:-:S02]  /*181b0*/  MOV R2, 0x181d0 ;  /* 0x000181d000027802 */ /* 0x000fc40000000f00 */
[----:B-1--4-:R-:W-:Y:S05]  /*181c0*/  CALL.REL.NOINC `($__internal_5_$__cuda_sm70_shflsync_idx_p) ;  /* 0x0000164000007944 */ /* 0x012fea0003c00000 */
        /* <DEDUP_REMOVED lines=8> */
.L_x_325:
[----:B------:R-:W-:Y:S01]  /*18250*/  IMAD.MOV.U32 R12, RZ, RZ, R6 ;  /* 0x000000ffff0c7224 */ /* 0x000fe200078e0006 */
[----:B------:R-:W-:Y:S01]  /*18260*/  MOV R11, 0x2 ;  /* 0x00000002000b7802 */ /* 0x000fe20000000f00 */
[----:B--2---:R-:W-:Y:S01]  /*18270*/  IMAD.MOV.U32 R3, RZ, RZ, 0x181f ;  /* 0x0000181fff037424 */ /* 0x004fe200078e00ff */
[----:B------:R-:W-:Y:S02]  /*18280*/  MOV R2, 0x182a0 ;  /* 0x000182a000027802 */ /* 0x000fe40000000f00 */
[----:B-1-34-:R-:W-:Y:S05]  /*18290*/  CALL.REL.NOINC `($__internal_5_$__cuda_sm70_shflsync_idx_p) ;  /* 0x0000157000007944 */ /* 0x01afea0003c00000 */
[----:B------:R-:W-:Y:S01]  /*182a0*/  MOV R8, R11 ;  /* 0x0000000b00087202 */ /* 0x000fe20000000f00 */
[----:B------:R-:W-:Y:S05]  /*182b0*/  BRA `(.L_x_401) ;  /* 0xffffc85000007947 */ /* 0x000fea000383ffff */
.L_x_326:
[----:B------:R-:W-:Y:S01]  /*182c0*/  IMAD.MOV.U32 R12, RZ, RZ, R7 ;  /* 0x000000ffff0c7224 */ /* 0x000fe200078e0007 */
[----:B------:R-:W-:Y:S01]  /*182d0*/  MOV R11, 0x2 ;  /* 0x00000002000b7802 */ /* 0x000fe20000000f00 */
[----:B--2---:R-:W-:Y:S01]  /*182e0*/  IMAD.MOV.U32 R3, RZ, RZ, 0x181f ;  /* 0x0000181fff037424 */ /* 0x004fe200078e00ff */
[----:B------:R-:W-:Y:S02]  /*182f0*/  MOV R2, 0x18310 ;  /* 0x0001831000027802 */ /* 0x000fe40000000f00 */
[----:B-1-34-:R-:W-:Y:S05]  /*18300*/  CALL.REL.NOINC `($__internal_5_$__cuda_sm70_shflsync_idx_p) ;  /* 0x0000150000007944 */ /* 0x01afea0003c00000 */
[----:B------:R-:W-:Y:S01]  /*18310*/  MOV R2, R11 ;  /* 0x0000000b00027202 */ /* 0x000fe20000000f00 */
[----:B------:R-:W-:Y:S05]  /*18320*/  BRA `(.L_x_402) ;  /* 0xffffc80000007947 */ /* 0x000fea000383ffff */
.L_x_327:
[----:B------:R-:W-:Y:S01]  /*18330*/  IMAD.MOV.U32 R12, RZ, RZ, R6 ;  /* 0x000000ffff0c7224 */ /* 0x000fe200078e0006 */
[----:B------:R-:W-:Y:S01]  /*18340*/  MOV R11, 0x3 ;  /* 0x00000003000b7802 */ /* 0x000fe20000000f00 */
[----:B---3--:R-:W-:Y:S01]  /*18350*/  IMAD.MOV.U32 R3, RZ, RZ, 0x181f ;  /* 0x0000181fff037424 */ /* 0x008fe200078e00ff */
[----:B------:R-:W-:-:S02]  /*18360*/  MOV R2, 0x18380 ;  /* 0x0001838000027802 */ /* 0x000fc40000000f00 */
[----:B-12---:R-:W-:Y:S05]  /*18370*/  CALL.REL.NOINC `($__internal_5_$__cuda_sm70_shflsync_idx_p) ;  /* 0x0000149000007944 */ /* 0x006fea0003c00000 */
        /* <DEDUP_REMOVED lines=8> */
.L_x_328:
[----:B------:R-:W-:Y:S01]  /*18400*/  IMAD.MOV.U32 R12, RZ, RZ, R6 ;  /* 0x000000ffff0c7224 */ /* 0x000fe200078e0006 */
[----:B------:R-:W-:Y:S01]  /*18410*/  MOV R11, 0x4 ;  /* 0x00000004000b7802 */ /* 0x000fe20000000f00 */
[----:B-1----:R-:W-:Y:S01]  /*18420*/  IMAD.MOV.U32 R3, RZ, RZ, 0x181f ;  /* 0x0000181fff037424 */ /* 0x002fe200078e00ff */
[----:B------:R-:W-:Y:S02]  /*18430*/  MOV R2, 0x18450 ;  /* 0x0001845000027802 */ /* 0x000fe40000000f00 */
[----:B----4-:R-:W-:Y:S05]  /*18440*/  CALL.REL.NOINC `($__internal_5_$__cuda_sm70_shflsync_idx_p) ;  /* 0x000013c000007944 */ /* 0x010fea0003c00000 */
[----:B------:R-:W-:Y:S01]  /*18450*/  MOV R8, R11 ;  /* 0x0000000b00087202 */ /* 0x000fe20000000f00 */
[----:B------:R-:W-:Y:S05]  /*18460*/  BRA `(.L_x_404) ;  /* 0xffffc7b000007947 */ /* 0x000fea000383ffff */
.L_x_329:
[----:B------:R-:W-:Y:S01]  /*18470*/  IMAD.MOV.U32 R12, RZ, RZ, R7 ;  /* 0x000000ffff0c7224 */ /* 0x000fe200078e0007 */
[----:B------:R-:W-:Y:S01]  /*18480*/  MOV R11, 0x4 ;  /* 0x00000004000b7802 */ /* 0x000fe20000000f00 */
[----:B-1----:R-:W-:Y:S01]  /*18490*/  IMAD.MOV.U32 R3, RZ, RZ, 0x181f ;  /* 0x0000181fff037424 */ /* 0x002fe200078e00ff */
[----:B------:R-:W-:Y:S02]  /*184a0*/  MOV R2, 0x184c0 ;  /* 0x000184c000027802 */ /* 0x000fe40000000f00 */
[----:B--234-:R-:W-:Y:S05]  /*184b0*/  CALL.REL.NOINC `($__internal_5_$__cuda_sm70_shflsync_idx_p) ;  /* 0x0000135000007944 */ /* 0x01cfea0003c00000 */
[----:B------:R-:W-:Y:S01]  /*184c0*/  MOV R2, R11 ;  /* 0x0000000b00027202 */ /* 0x000fe20000000f00 */
[----:B------:R-:W-:Y:S05]  /*184d0*/  BRA `(.L_x_405) ;  /* 0xffffc76000007947 */ /* 0x000fea000383ffff */
.L_x_330:
        /* <DEDUP_REMOVED lines=13> */
.L_x_331:
[----:B------:R-:W-:Y:S01]  /*185b0*/  IMAD.MOV.U32 R12, RZ, RZ, R6 ;  /* 0x000000ffff0c7224 */ /* 0x000fe200078e0006 */
[----:B------:R-:W-:Y:S01]  /*185c0*/  MOV R11, 0x6 ;  /* 0x00000006000b7802 */ /* 0x000fe20000000f00 */
[----:B-1----:R-:W-:Y:S01]  /*185d0*/  IMAD.MOV.U32 R3, RZ, RZ, 0x181f ;  /* 0x0000181fff037424 */ /* 0x002fe200078e00ff */
[----:B------:R-:W-:Y:S02]  /*185e0*/  MOV R2, 0x18600 ;  /* 0x0001860000027802 */ /* 0x000fe40000000f00 */
[----:B---34-:R-:W-:Y:S05]  /*185f0*/  CALL.REL.NOINC `($__internal_5_$__cuda_sm70_shflsync_idx_p) ;  /* 0x0000121000007944 */ /* 0x018fea0003c00000 */
[----:B------:R-:W-:Y:S01]  /*18600*/  MOV R8, R11 ;  /* 0x0000000b00087202 */ /* 0x000fe20000000f00 */
[----:B------:R-:W-:Y:S05]  /*18610*/  BRA `(.L_x_407) ;  /* 0xffffc71000007947 */ /* 0x000fea000383ffff */
.L_x_332:
[----:B------:R-:W-:Y:S01]  /*18620*/  IMAD.MOV.U32 R12, RZ, RZ, R7 ;  /* 0x000000ffff0c7224 */ /* 0x000fe200078e0007 */
[----:B------:R-:W-:Y:S01]  /*18630*/  MOV R11, 0x6 ;  /* 0x00000006000b7802 */ /* 0x000fe20000000f00 */
[----:B-1----:R-:W-:Y:S01]  /*18640*/  IMAD.MOV.U32 R3, RZ, RZ, 0x181f ;  /* 0x0000181fff037424 */ /* 0x002fe200078e00ff */
[----:B------:R-:W-:Y:S02]  /*18650*/  MOV R2, 0x18670 ;  /* 0x0001867000027802 */ /* 0x000fe40000000f00 */
[----:B--234-:R-:W-:Y:S05]  /*18660*/  CALL.REL.NOINC `($__internal_5_$__cuda_sm70_shflsync_idx_p) ;  /* 0x000011a000007944 */ /* 0x01cfea0003c00000 */
[----:B------:R-:W-:Y:S01]  /*18670*/  MOV R2, R11 ;  /* 0x0000000b00027202 */ /* 0x000fe20000000f00 */
[----:B------:R-:W-:Y:S05]  /*18680*/  BRA `(.L_x_408) ;  /* 0xffffc6c000007947 */ /* 0x000fea000383ffff */
.L_x_333:
[----:B------:R-:W-:Y:S01]  /*18690*/  IMAD.MOV.U32 R12, RZ, RZ, R6 ;  /* 0x000000ffff0c7224 */ /* 0x000fe200078e0006 */
[----:B------:R-:W-:Y:S01]  /*186a0*/  MOV R11, 0x7 ;  /* 0x00000007000b7802 */ /* 0x000fe20000000f00 */
[----:B--2---:R-:W-:Y:S01]  /*186b0*/  IMAD.MOV.U32 R3, RZ, RZ, 0x181f ;  /* 0x0000181fff037424 */ /* 0x004fe200078e00ff */
[----:B------:R-:W-:-:S02]  /*186c0*/  MOV R2, 0x186e0 ;  /* 0x000186e000027802 */ /* 0x000fc40000000f00 */
[----:B-1-34-:R-:W-:Y:S05]  /*186d0*/  CALL.REL.NOINC `($__internal_5_$__cuda_sm70_shflsync_idx_p) ;  /* 0x0000113000007944 */ /* 0x01afea0003c00000 */
        /* <DEDUP_REMOVED lines=8> */
.L_x_335:
[----:B------:R-:W-:Y:S01]  /*18760*/  IMAD.MOV.U32 R12, RZ, RZ, R20 ;  /* 0x000000ffff0c7224 */ /* 0x000fe200078e0014 */
[----:B------:R-:W-:Y:S01]  /*18770*/  MOV R11, RZ ;  /* 0x000000ff000b7202 */ /* 0x000fe20000000f00 */
[----:B------:R-:W-:Y:S01]  /*18780*/  IMAD.MOV.U32 R3, RZ, RZ, 0x1c1f ;  /* 0x00001c1fff037424 */ /* 0x000fe200078e00ff */
[----:B------:R-:W-:Y:S02]  /*18790*/  MOV R2, 0x187b0 ;  /* 0x000187b000027802 */ /* 0x000fe40000000f00 */
[----:B------:R-:W-:Y:S05]  /*187a0*/  CALL.REL.NOINC `($__internal_5_$__cuda_sm70_shflsync_idx_p) ;  /* 0x0000106000007944 */ /* 0x000fea0003c00000 */
[----:B------:R-:W-:Y:S01]  /*187b0*/  MOV R13, R11 ;  /* 0x0000000b000d7202 */ /* 0x000fe20000000f00 */
[----:B------:R-:W-:Y:S05]  /*187c0*/  BRA `(.L_x_410) ;  /* 0xffffc89000007947 */ /* 0x000fea000383ffff */
.L_x_336:
[----:B------:R-:W-:Y:S01]  /*187d0*/  IMAD.MOV.U32 R12, RZ, RZ, R21 ;  /* 0x000000ffff0c7224 */ /* 0x000fe200078e0015 */
[----:B------:R-:W-:Y:S01]  /*187e0*/  MOV R11, RZ ;  /* 0x000000ff000b7202 */ /* 0x000fe20000000f00 */
[----:B------:R-:W-:Y:S01]  /*187f0*/  IMAD.MOV.U32 R3, RZ, RZ, 0x1c1f ;  /* 0x00001c1fff037424 */ /* 0x000fe200078e00ff */
[----:B------:R-:W-:Y:S02]  /*18800*/  MOV R2, 0x18820 ;  /* 0x0001882000027802 */ /* 0x000fe40000000f00 */
[----:B-12---:R-:W-:Y:S05]  /*18810*/  CALL.REL.NOINC `($__internal_5_$__cuda_sm70_shflsync_idx_p) ;  /* 0x00000ff000007944 */ /* 0x006fea0003c00000 */
[----:B------:R-:W-:Y:S01]  /*18820*/  MOV R2, R11 ;  /* 0x0000000b00027202 */ /* 0x000fe20000000f00 */
[----:B------:R-:W-:Y:S05]  /*18830*/  BRA `(.L_x_411) ;  /* 0xffffc84000007947 */ /* 0x000fea000383ffff */
.L_x_339:
[----:B------:R-:W-:Y:S01]  /*18840*/  IMAD.MOV.U32 R12, RZ, RZ, R20 ;  /* 0x000000ffff0c7224 */ /* 0x000fe200078e0014 */
[----:B------:R-:W-:Y:S01]  /*18850*/  MOV R11, 0x1 ;  /* 0x00000001000b7802 */ /* 0x000fe20000000f00 */
[----:B--2---:R-:W-:Y:S01]  /*18860*/  IMAD.MOV.U32 R3, RZ, RZ, 0x1c1f ;  /* 0x00001c1fff037424 */ /* 0x004fe200078e00ff */
[----:B----4-:R-:W-:-:S02]  /*18870*/  MOV R2, 0x18890 ;  /* 0x0001889000027802 */ /* 0x010fc40000000f00 */
[----:B-1-3--:R-:W-:Y:S05]  /*18880*/  CALL.REL.NOINC `($__internal_5_$__cuda_sm70_shflsync_idx_p) ;  /* 0x00000f8000007944 */ /* 0x00afea0003c00000 */
        /* <DEDUP_REMOVED lines=8> */
.L_x_342:
[----:B------:R-:W-:Y:S01]  /*18910*/  IMAD.MOV.U32 R12, RZ, RZ, R20 ;  /* 0x000000ffff0c7224 */ /* 0x000fe200078e0014 */
[----:B------:R-:W-:Y:S01]  /*18920*/  MOV R11, 0x2 ;  /* 0x00000002000b7802 */ /* 0x000fe20000000f00 */
[----:B--2---:R-:W-:Y:S01]  /*18930*/  IMAD.MOV.U32 R3, RZ, RZ, 0x1c1f ;  /* 0x00001c1fff037424 */ /* 0x004fe200078e00ff */
[----:B----4-:R-:W-:Y:S02]  /*18940*/  MOV R2, 0x18960 ;  /* 0x0001896000027802 */ /* 0x010fe40000000f00 */
[----:B-1-3--:R-:W-:Y:S05]  /*18950*/  CALL.REL.NOINC `($__internal_5_$__cuda_sm70_shflsync_idx_p) ;  /* 0x00000eb000007944 */ /* 0x00afea0003c00000 */
[----:B------:R-:W-:Y:S01]  /*18960*/  MOV R13, R11 ;  /* 0x0000000b000d7202 */ /* 0x000fe20000000f00 */
[----:B------:R-:W-:Y:S05]  /*18970*/  BRA `(.L_x_413) ;  /* 0xffffccc000007947 */ /* 0x000fea000383ffff */
.L_x_343:
[----:B------:R-:W-:Y:S01]  /*18980*/  IMAD.MOV.U32 R12, RZ, RZ, R21 ;  /* 0x000000ffff0c7224 */ /* 0x000fe200078e0015 */
[----:B------:R-:W-:Y:S01]  /*18990*/  MOV R11, 0x2 ;  /* 0x00000002000b7802 */ /* 0x000fe20000000f00 */
[----:B--2---:R-:W-:Y:S01]  /*189a0*/  IMAD.MOV.U32 R3, RZ, RZ, 0x1c1f ;  /* 0x00001c1fff037424 */ /* 0x004fe200078e00ff */
[----:B----4-:R-:W-:Y:S02]  /*189b0*/  MOV R2, 0x189d0 ;  /* 0x000189d000027802 */ /* 0x010fe40000000f00 */
[----:B-1-3--:R-:W-:Y:S05]  /*189c0*/  CALL.REL.NOINC `($__internal_5_$__cuda_sm70_shflsync_idx_p) ;  /* 0x00000e4000007944 */ /* 0x00afea0003c00000 */
[----:B------:R-:W-:Y:S01]  /*189d0*/  MOV R2, R11 ;  /* 0x0000000b00027202 */ /* 0x000fe20000000f00 */
[----:B------:R-:W-:Y:S05]  /*189e0*/  BRA `(.L_x_414) ;  /* 0xffffcc7000007947 */ /* 0x000fea000383ffff */
.L_x_346:
[----:B------:R-:W-:Y:S01]  /*189f0*/  IMAD.MOV.U32 R12, RZ, RZ, R20 ;  /* 0x000000ffff0c7224 */ /* 0x000fe200078e0014 */
[----:B------:R-:W-:Y:S01]  /*18a00*/  MOV R11, 0x3 ;  /* 0x00000003000b7802 */ /* 0x000fe20000000f00 */
[----:B-1----:R-:W-:Y:S01]  /*18a10*/  IMAD.MOV.U32 R3, RZ, RZ, 0x1c1f ;  /* 0x00001c1fff037424 */ /* 0x002fe200078e00ff */
[----:B----4-:R-:W-:-:S02]  /*18a20*/  MOV R2, 0x18a40 ;  /* 0x00018a4000027802 */ /* 0x010fc40000000f00 */
[----:B--23--:R-:W-:Y:S05]  /*18a30*/  CALL.REL.NOINC `($__internal_5_$__cuda_sm70_shflsync_idx_p) ;  /* 0x00000dd000007944 */ /* 0x00cfea0003c00000 */
        /* <DEDUP_REMOVED lines=8> */
.L_x_350:
[----:B------:R-:W-:Y:S01]  /*18ac0*/  IMAD.MOV.U32 R12, RZ, RZ, R6 ;  /* 0x000000ffff0c7224 */ /* 0x000fe200078e0006 */
[----:B------:R-:W-:Y:S01]  /*18ad0*/  MOV R11, RZ ;  /* 0x000000ff000b7202 */ /* 0x000fe20000000f00 */
[----:B------:R-:W-:Y:S01]  /*18ae0*/  IMAD.MOV.U32 R3, RZ, RZ, 0x181f ;  /* 0x0000181fff037424 */ /* 0x000fe200078e00ff */
[----:B------:R-:W-:Y:S02]  /*18af0*/  MOV R2, 0x18b10 ;  /* 0x00018b1000027802 */ /* 0x000fe40000000f00 */
[----:B------:R-:W-:Y:S05]  /*18b00*/  CALL.REL.NOINC `($__internal_5_$__cuda_sm70_shflsync_idx_p) ;  /* 0x00000d0000007944 */ /* 0x000fea0003c00000 */
[----:B------:R-:W-:Y:S01]  /*18b10*/  MOV R8, R11 ;  /* 0x0000000b00087202 */ /* 0x000fe20000000f00 */
[----:B------:R-:W-:Y:S05]  /*18b20*/  BRA `(.L_x_416) ;  /* 0xffffd77000007947 */ /* 0x000fea000383ffff */
.L_x_351:
[----:B------:R-:W-:Y:S01]  /*18b30*/  IMAD.MOV.U32 R12, RZ, RZ, R7 ;  /* 0x000000ffff0c7224 */ /* 0x000fe200078e0007 */
[----:B------:R-:W-:Y:S01]  /*18b40*/  MOV R11, RZ ;  /* 0x000000ff000b7202 */ /* 0x000fe20000000f00 */
[----:B------:R-:W-:Y:S01]  /*18b50*/  IMAD.MOV.U32 R3, RZ, RZ, 0x181f ;  /* 0x0000181fff037424 */ /* 0x000fe200078e00ff */
[----:B------:R-:W-:Y:S02]  /*18b60*/  MOV R2, 0x18b80 ;  /* 0x00018b8000027802 */ /* 0x000fe40000000f00 */
[----:B-12---:R-:W-:Y:S05]  /*18b70*/  CALL.REL.NOINC `($__internal_5_$__cuda_sm70_shflsync_idx_p) ;  /* 0x00000c9000007944 */ /* 0x006fea0003c00000 */
[----:B------:R-:W-:Y:S01]  /*18b80*/  MOV R2, R11 ;  /* 0x0000000b00027202 */ /* 0x000fe20000000f00 */
[----:B------:R-:W-:Y:S05]  /*18b90*/  BRA `(.L_x_417) ;  /* 0xffffd72000007947 */ /* 0x000fea000383ffff */
.L_x_352:
[----:B------:R-:W-:Y:S01]  /*18ba0*/  IMAD.MOV.U32 R12, RZ, RZ, R6 ;  /* 0x000000ffff0c7224 */ /* 0x000fe200078e0006 */
[----:B------:R-:W-:Y:S01]  /*18bb0*/  MOV R11, 0x1 ;  /* 0x00000001000b7802 */ /* 0x000fe20000000f00 */
[----:B--2---:R-:W-:Y:S01]  /*18bc0*/  IMAD.MOV.U32 R3, RZ, RZ, 0x181f ;  /* 0x0000181fff037424 */ /* 0x004fe200078e00ff */
[----:B------:R-:W-:-:S02]  /*18bd0*/  MOV R2, 0x18bf0 ;  /* 0x00018bf000027802 */ /* 0x000fc40000000f00 */
        /* <DEDUP_REMOVED lines=9> */
.L_x_353:
[----:B------:R-:W-:Y:S01]  /*18c70*/  IMAD.MOV.U32 R12, RZ, RZ, R6 ;  /* 0x000000ffff0c7224 */ /* 0x000fe200078e0006 */
[----:B------:R-:W-:Y:S01]  /*18c80*/  MOV R11, 0x2 ;  /* 0x00000002000b7802 */ /* 0x000fe20000000f00 */
[----:B-1----:R-:W-:Y:S01]  /*18c90*/  IMAD.MOV.U32 R3, RZ, RZ, 0x181f ;  /* 0x0000181fff037424 */ /* 0x002fe200078e00ff */
[----:B------:R-:W-:Y:S02]  /*18ca0*/  MOV R2, 0x18cc0 ;  /* 0x00018cc000027802 */ /* 0x000fe40000000f00 */
[----:B---34-:R-:W-:Y:S05]  /*18cb0*/  CALL.REL.NOINC `($__internal_5_$__cuda_sm70_shflsync_idx_p) ;  /* 0x00000b5000007944 */ /* 0x018fea0003c00000 */
[----:B------:R-:W-:Y:S01]  /*18cc0*/  MOV R8, R11 ;  /* 0x0000000b00087202 */ /* 0x000fe20000000f00 */
[----:B------:R-:W-:Y:S05]  /*18cd0*/  BRA `(.L_x_419) ;  /* 0xffffd6d000007947 */ /* 0x000fea000383ffff */
.L_x_354:
[----:B------:R-:W-:Y:S01]  /*18ce0*/  IMAD.MOV.U32 R12, RZ, RZ, R7 ;  /* 0x000000ffff0c7224 */ /* 0x000fe200078e0007 */
[----:B------:R-:W-:Y:S01]  /*18cf0*/  MOV R11, 0x2 ;  /* 0x00000002000b7802 */ /* 0x000fe20000000f00 */
[----:B-1----:R-:W-:Y:S01]  /*18d00*/  IMAD.MOV.U32 R3, RZ, RZ, 0x181f ;  /* 0x0000181fff037424 */ /* 0x002fe200078e00ff */
[----:B------:R-:W-:Y:S02]  /*18d10*/  MOV R2, 0x18d30 ;  /* 0x00018d3000027802 */ /* 0x000fe40000000f00 */
[----:B--234-:R-:W-:Y:S05]  /*18d20*/  CALL.REL.NOINC `($__internal_5_$__cuda_sm70_shflsync_idx_p) ;  /* 0x00000ae000007944 */ /* 0x01cfea0003c00000 */
[----:B------:R-:W-:Y:S01]  /*18d30*/  MOV R2, R11 ;  /* 0x0000000b00027202 */ /* 0x000fe20000000f00 */
[----:B------:R-:W-:Y:S05]  /*18d40*/  BRA `(.L_x_420) ;  /* 0xffffd68000007947 */ /* 0x000fea000383ffff */
.L_x_355:
        /* <DEDUP_REMOVED lines=13> */
.L_x_356:
[----:B------:R-:W-:Y:S01]  /*18e20*/  IMAD.MOV.U32 R12, RZ, RZ, R6 ;  /* 0x000000ffff0c7224 */ /* 0x000fe200078e0006 */
[----:B------:R-:W-:Y:S01]  /*18e30*/  MOV R11, 0x4 ;  /* 0x00000004000b7802 */ /* 0x000fe20000000f00 */
[----:B--2---:R-:W-:Y:S01]  /*18e40*/  IMAD.MOV.U32 R3, RZ, RZ, 0x181f ;  /* 0x0000181fff037424 */ /* 0x004fe200078e00ff */
[----:B------:R-:W-:Y:S02]  /*18e50*/  MOV R2, 0x18e70 ;  /* 0x00018e7000027802 */ /* 0x000fe40000000f00 */
[----:B-1-34-:R-:W-:Y:S05]  /*18e60*/  CALL.REL.NOINC `($__internal_5_$__cuda_sm70_shflsync_idx_p) ;  /* 0x000009a000007944 */ /* 0x01afea0003c00000 */
[----:B------:R-:W-:Y:S01]  /*18e70*/  MOV R8, R11 ;  /* 0x0000000b00087202 */ /* 0x000fe20000000f00 */
[----:B------:R-:W-:Y:S05]  /*18e80*/  BRA `(.L_x_422) ;  /* 0xffffd63000007947 */ /* 0x000fea000383ffff */
.L_x_357:
[----:B------:R-:W-:Y:S01]  /*18e90*/  IMAD.MOV.U32 R12, RZ, RZ, R7 ;  /* 0x000000ffff0c7224 */ /* 0x000fe200078e0007 */
[----:B------:R-:W-:Y:S01]  /*18ea0*/  MOV R11, 0x4 ;  /* 0x00000004000b7802 */ /* 0x000fe20000000f00 */
[----:B--2---:R-:W-:Y:S01]  /*18eb0*/  IMAD.MOV.U32 R3, RZ, RZ, 0x181f ;  /* 0x0000181fff037424 */ /* 0x004fe200078e00ff */
[----:B------:R-:W-:Y:S02]  /*18ec0*/  MOV R2, 0x18ee0 ;  /* 0x00018ee000027802 */ /* 0x000fe40000000f00 */
[----:B-1-34-:R-:W-:Y:S05]  /*18ed0*/  CALL.REL.NOINC `($__internal_5_$__cuda_sm70_shflsync_idx_p) ;  /* 0x0000093000007944 */ /* 0x01afea0003c00000 */
[----:B------:R-:W-:Y:S01]  /*18ee0*/  MOV R2, R11 ;  /* 0x0000000b00027202 */ /* 0x000fe20000000f00 */
[----:B------:R-:W-:Y:S05]  /*18ef0*/  BRA `(.L_x_423) ;  /* 0xffffd5e000007947 */ /* 0x000fea000383ffff */
.L_x_358:
[----:B------:R-:W-:Y:S01]  /*18f00*/  IMAD.MOV.U32 R12, RZ, RZ, R6 ;  /* 0x000000ffff0c7224 */ /* 0x000fe200078e0006 */
[----:B------:R-:W-:Y:S01]  /*18f10*/  MOV R11, 0x5 ;  /* 0x00000005000b7802 */ /* 0x000fe20000000f00 */
[----:B-1----:R-:W-:Y:S01]  /*18f20*/  IMAD.MOV.U32 R3, RZ, RZ, 0x181f ;  /* 0x0000181fff037424 */ /* 0x002fe200078e00ff */
[----:B------:R-:W-:-:S02]  /*18f30*/  MOV R2, 0x18f50 ;  /* 0x00018f5000027802 */ /* 0x000fc40000000f00 */
[----:B--234-:R-:W-:Y:S05]  /*18f40*/  CALL.REL.NOINC `($__internal_5_$__cuda_sm70_shflsync_idx_p) ;  /* 0x000008c000007944 */ /* 0x01cfea0003c00000 */
        /* <DEDUP_REMOVED lines=8> */
.L_x_359:
[----:B------:R-:W-:Y:S01]  /*18fd0*/  IMAD.MOV.U32 R12, RZ, RZ, R6 ;  /* 0x000000ffff0c7224 */ /* 0x000fe200078e0006 */
[----:B------:R-:W-:Y:S01]  /*18fe0*/  MOV R11, 0x6 ;  /* 0x00000006000b7802 */ /* 0x000fe20000000f00 */
[----:B--2---:R-:W-:Y:S01]  /*18ff0*/  IMAD.MOV.U32 R3, RZ, RZ, 0x181f ;  /* 0x0000181fff037424 */ /* 0x004fe200078e00ff */
[----:B------:R-:W-:Y:S02]  /*19000*/  MOV R2, 0x19020 ;  /* 0x0001902000027802 */ /* 0x000fe40000000f00 */
[----:B-1--4-:R-:W-:Y:S05]  /*19010*/  CALL.REL.NOINC `($__internal_5_$__cuda_sm70_shflsync_idx_p) ;  /* 0x000007f000007944 */ /* 0x012fea0003c00000 */
[----:B------:R-:W-:Y:S01]  /*19020*/  MOV R8, R11 ;  /* 0x0000000b00087202 */ /* 0x000fe20000000f00 */
[----:B------:R-:W-:Y:S05]  /*19030*/  BRA `(.L_x_425) ;  /* 0xffffd59000007947 */ /* 0x000fea000383ffff */
.L_x_360:
[----:B------:R-:W-:Y:S01]  /*19040*/  IMAD.MOV.U32 R12, RZ, RZ, R7 ;  /* 0x000000ffff0c7224 */ /* 0x000fe200078e0007 */
[----:B------:R-:W-:Y:S01]  /*19050*/  MOV R11, 0x6 ;  /* 0x00000006000b7802 */ /* 0x000fe20000000f00 */
[----:B--2---:R-:W-:Y:S01]  /*19060*/  IMAD.MOV.U32 R3, RZ, RZ, 0x181f ;  /* 0x0000181fff037424 */ /* 0x004fe200078e00ff */
[----:B------:R-:W-:Y:S02]  /*19070*/  MOV R2, 0x19090 ;  /* 0x0001909000027802 */ /* 0x000fe40000000f00 */
[----:B-1-34-:R-:W-:Y:S05]  /*19080*/  CALL.REL.NOINC `($__internal_5_$__cuda_sm70_shflsync_idx_p) ;  /* 0x0000078000007944 */ /* 0x01afea0003c00000 */
[----:B------:R-:W-:Y:S01]  /*19090*/  MOV R2, R11 ;  /* 0x0000000b00027202 */ /* 0x000fe20000000f00 */
[----:B------:R-:W-:Y:S05]  /*190a0*/  BRA `(.L_x_426) ;  /* 0xffffd54000007947 */ /* 0x000fea000383ffff */
.L_x_361:
[----:B------:R-:W-:Y:S01]  /*190b0*/  IMAD.MOV.U32 R12, RZ, RZ, R6 ;  /* 0x000000ffff0c7224 */ /* 0x000fe200078e0006 */
[----:B------:R-:W-:Y:S01]  /*190c0*/  MOV R11, 0x7 ;  /* 0x00000007000b7802 */ /* 0x000fe20000000f00 */
[----:B-1----:R-:W-:Y:S01]  /*190d0*/  IMAD.MOV.U32 R3, RZ, RZ, 0x181f ;  /* 0x0000181fff037424 */ /* 0x002fe200078e00ff */
[----:B------:R-:W-:-:S02]  /*190e0*/  MOV R2, 0x19100 ;  /* 0x0001910000027802 */ /* 0x000fc40000000f00 */
[----:B--2-4-:R-:W-:Y:S05]  /*190f0*/  CALL.REL.NOINC `($__internal_5_$__cuda_sm70_shflsync_idx_p) ;  /* 0x0000071000007944 */ /* 0x014fea0003c00000 */
        /* <DEDUP_REMOVED lines=8> */
.L_x_363:
[----:B------:R-:W-:Y:S01]  /*19180*/  IMAD.MOV.U32 R12, RZ, RZ, R49 ;  /* 0x000000ffff0c7224 */ /* 0x000fe200078e0031 */
[----:B------:R-:W-:Y:S01]  /*19190*/  MOV R11, RZ ;  /* 0x000000ff000b7202 */ /* 0x000fe20000000f00 */
[----:B----4-:R-:W-:Y:S01]  /*191a0*/  IMAD.MOV.U32 R3, RZ, RZ, 0x1f ;  /* 0x0000001fff037424 */ /* 0x010fe200078e00ff */
[----:B------:R-:W-:Y:S02]  /*191b0*/  MOV R2, 0x191d0 ;  /* 0x000191d000027802 */ /* 0x000fe40000000f00 */
[----:B------:R-:W-:Y:S05]  /*191c0*/  CALL.REL.NOINC `($__internal_5_$__cuda_sm70_shflsync_idx_p) ;  /* 0x0000064000007944 */ /* 0x000fea0003c00000 */
[----:B------:R-:W-:Y:S01]  /*191d0*/  MOV R9, R11 ;  /* 0x0000000b00097202 */ /* 0x000fe20000000f00 */
[----:B------:R-:W-:Y:S05]  /*191e0*/  BRA `(.L_x_428) ;  /* 0xffffd5d000007947 */ /* 0x000fea000383ffff */
.L_x_364:
[----:B------:R-:W-:Y:S01]  /*191f0*/  IMAD.MOV.U32 R12, RZ, RZ, R49 ;  /* 0x000000ffff0c7224 */ /* 0x000fe200078e0031 */
[----:B------:R-:W-:Y:S01]  /*19200*/  MOV R11, 0x1 ;  /* 0x00000001000b7802 */ /* 0x000fe20000000f00 */
[----:B----4-:R-:W-:Y:S01]  /*19210*/  IMAD.MOV.U32 R3, RZ, RZ, 0x1f ;  /* 0x0000001fff037424 */ /* 0x010fe200078e00ff */
[----:B------:R-:W-:Y:S02]  /*19220*/  MOV R2, 0x19240 ;  /* 0x0001924000027802 */ /* 0x000fe40000000f00 */
[----:B-12---:R-:W-:Y:S05]  /*19230*/  CALL.REL.NOINC `($__internal_5_$__cuda_sm70_shflsync_idx_p) ;  /* 0x000005d000007944 */ /* 0x006fea0003c00000 */
[----:B------:R-:W-:Y:S01]  /*19240*/  MOV R8, R11 ;  /* 0x0000000b00087202 */ /* 0x000fe20000000f00 */
[----:B------:R-:W-:Y:S05]  /*19250*/  BRA `(.L_x_429) ;  /* 0xffffd58000007947 */ /* 0x000fea000383ffff */
.L_x_365:
[----:B------:R-:W-:Y:S02]  /*19260*/  MOV R2, 0x1 ;  /* 0x0000000100027802 */ /* 0x000fe40000000f00 */
[----:B------:R-:W-:-:S02]  /*19270*/  MOV R3, 0x19290 ;  /* 0x0001929000037802 */ /* 0x000fc40000000f00 */
[----:B-123--:R-:W-:Y:S05]  /*19280*/  CALL.REL.NOINC `($__internal_6_$__cuda_sm70_shflsync_up_p) ;  /* 0x000005d000007944 */ /* 0x00efea0003c00000 */
[----:B------:R-:W-:Y:S05]  /*19290*/  BRA `(.L_x_430) ;  /* 0xffffd67000007947 */ /* 0x000fea000383ffff */
.L_x_366:
[----:B------:R-:W-:Y:S02]  /*192a0*/  MOV R2, 0x2 ;  /* 0x0000000200027802 */ /* 0x000fe40000000f00 */
[----:B------:R-:W-:-:S02]  /*192b0*/  MOV R3, 0x192d0 ;  /* 0x000192d000037802 */ /* 0x000fc40000000f00 */
[----:B-12---:R-:W-:Y:S05]  /*192c0*/  CALL.REL.NOINC `($__internal_6_$__cuda_sm70_shflsync_up_p) ;  /* 0x0000059000007944 */ /* 0x006fea0003c00000 */
        /* <DEDUP_REMOVED lines=24> */
.L_x_370:
[----:B------:R-:W-:Y:S02]  /*19450*/  MOV R2, 0x1 ;  /* 0x0000000100027802 */ /* 0x000fe40000000f00 */
[----:B------:R-:W-:Y:S02]  /*19460*/  MOV R3, 0x19480 ;  /* 0x0001948000037802 */ /* 0x000fe40000000f00 */
[----:B------:R-:W-:Y:S05]  /*19470*/  CALL.REL.NOINC `($__internal_6_$__cuda_sm70_shflsync_up_p) ;  /* 0x000003e000007944 */ /* 0x000fea0003c00000 */
[----:B------:R-:W-:Y:S01]  /*19480*/  MOV R2, R4 ;  /* 0x0000000400027202 */ /* 0x000fe20000000f00 */
[----:B------:R-:W-:Y:S05]  /*19490*/  BRA `(.L_x_432) ;  /* 0xffffd6d000007947 */ /* 0x000fea000383ffff */
.L_x_371:
        /* <DEDUP_REMOVED lines=27> */
.L_x_373:
[----:B------:R-:W-:Y:S02]  /*19650*/  SEL R0, RZ, 0x1, P0 ;  /* 0x00000001ff007807 */ /* 0x000fe40000000000 */
[----:B------:R-:W-:Y:S02]  /*19660*/  MOV R2, 0x19680 ;  /* 0x0001968000027802 */ /* 0x000fe40000000f00 */
[----:B---3--:R-:W-:Y:S05]  /*19670*/  CALL.REL.NOINC `($__internal_7_$__cuda_sm70_votesync_ballot) ;  /* 0x0000025000007944 */ /* 0x008fea0003c00000 */
[----:B------:R-:W-:Y:S05]  /*19680*/  BRA `(.L_x_434) ;  /* 0xffffd67000007947 */ /* 0x000fea000383ffff */
.L_x_374:
[----:B------:R-:W-:Y:S01]  /*19690*/  IMAD.MOV.U32 R12, RZ, RZ, R6 ;  /* 0x000000ffff0c7224 */ /* 0x000fe200078e0006 */
[----:B--2---:R-:W-:Y:S01]  /*196a0*/  MOV R11, R13 ;  /* 0x0000000d000b7202 */ /* 0x004fe20000000f00 */
[----:B------:R-:W-:Y:S01]  /*196b0*/  IMAD.MOV.U32 R3, RZ, RZ, 0x1f ;  /* 0x0000001fff037424 */ /* 0x000fe200078e00ff */
[----:B------:R-:W-:Y:S02]  /*196c0*/  MOV R2, 0x196e0 ;  /* 0x000196e000027802 */ /* 0x000fe40000000f00 */
[----:B-1-3--:R-:W-:Y:S05]  /*196d0*/  CALL.REL.NOINC `($__internal_5_$__cuda_sm70_shflsync_idx_p) ;  /* 0x0000013000007944 */ /* 0x00afea0003c00000 */
[----:B------:R-:W-:Y:S01]  /*196e0*/  IMAD.MOV.U32 R8, RZ, RZ, R11 ;  /* 0x000000ffff087224 */ /* 0x000fe200078e000b */
[----:B------:R-:W-:Y:S01]  /*196f0*/  MOV R11, R13 ;  /* 0x0000000d000b7202 */ /* 0x000fe20000000f00 */
[----:B------:R-:W-:Y:S01]  /*19700*/  IMAD.MOV.U32 R12, RZ, RZ, R7 ;  /* 0x000000ffff0c7224 */ /* 0x000fe200078e0007 */
[----:B------:R-:W-:Y:S02]  /*19710*/  MOV R3, 0x1f ;  /* 0x0000001f00037802 */ /* 0x000fe40000000f00 */
[----:B------:R-:W-:-:S02]  /*19720*/  MOV R2, 0x19740 ;  /* 0x0001974000027802 */ /* 0x000fc40000000f00 */
[----:B------:R-:W-:Y:S05]  /*19730*/  CALL.REL.NOINC `($__internal_5_$__cuda_sm70_shflsync_idx_p) ;  /* 0x000000d000007944 */ /* 0x000fea0003c00000 */
[----:B------:R-:W-:Y:S01]  /*19740*/  MOV R7, R11 ;  /* 0x0000000b00077202 */ /* 0x000fe20000000f00 */
[----:B------:R-:W-:Y:S05]  /*19750*/  BRA `(.L_x_435) ;  /* 0xffffd5e000007947 */ /* 0x000fea000383ffff */
.L_x_377:
[----:B------:R-:W-:Y:S01]  /*19760*/  IMAD.MOV.U32 R12, RZ, RZ, R4 ;  /* 0x000000ffff0c7224 */ /* 0x000fe200078e0004 */
[----:B------:R-:W-:-:S02]  /*19770*/  MOV R3, 0x1f ;  /* 0x0000001f00037802 */ /* 0x000fc40000000f00 */
[----:B------:R-:W-:Y:S02]  /*19780*/  MOV R2, 0x197a0 ;  /* 0x000197a000027802 */ /* 0x000fe40000000f00 */
[----:B-1234-:R-:W-:Y:S05]  /*19790*/  CALL.REL.NOINC `($__internal_5_$__cuda_sm70_shflsync_idx_p) ;  /* 0x0000007000007944 */ /* 0x01efea0003c00000 */
[----:B------:R-:W-:Y:S01]  /*197a0*/  MOV R14, R11 ;  /* 0x0000000b000e7202 */ /* 0x000fe20000000f00 */
[----:B------:R-:W-:Y:S05]  /*197b0*/  BRA `(.L_x_376) ;  /* 0xffffd5e000007947 */ /* 0x000fea000383ffff */
        .weak           $__internal_4_$__cuda_sm70_shflsync_bfly_p
        .type           $__internal_4_$__cuda_sm70_shflsync_bfly_p,@function
        .size           $__internal_4_$__cuda_sm70_shflsync_bfly_p,($__internal_5_$__cuda_sm70_shflsync_idx_p - $__internal_4_$__cuda_sm70_shflsync_bfly_p)
$__internal_4_$__cuda_sm70_shflsync_bfly_p:
[----:B------:R-:W-:Y:S04]  /*197c0*/  WARPSYNC R10 ;  /* 0x0000000a00007348 */ /* 0x000fe80003800000 */
[----:B------:R1:W2:Y:S01]  /*197d0*/  SHFL.BFLY PT, R0, R0, R8, R11 ;  /* 0x0c00000800007389 */ /* 0x0002a200000e000b */
[----:B------:R-:W-:Y:S02]  /*197e0*/  MOV R9, 0x0 ;  /* 0x0000000000097802 */ /* 0x000fe40000000f00 */
[----:B-1----:R-:W-:-:S04]  /*197f0*/  MOV R8, R4 ;  /* 0x0000000400087202 */ /* 0x002fc80000000f00 */
[----:B--2---:R-:W-:Y:S05]  /*19800*/  RET.REL.NODEC R8 `(_ZN7cutlass13device_kernelIN5flash19enable_sm80_to_sm89INS1_16FlashAttnFwdSm80INS1_25CollectiveMainloopFwdSm80ILi4ELi1ELb0EN4cute5tupleIJNS5_1CILi128EEENS7_ILi80EEENS7_ILi64EEEEEELi64ENS_10bfloat16_tEfNS_4arch4Sm80ELb0ELb0ELb1ELb1ELb0ELb1ELb1ELb1EEENS1_21CollectiveEpilogueFwdINS6_IJS8_SA_S9_EEENS6_IJNS7_ILi1EEESI_SI_EEESC_SE_Li128ELb1ELb1ELb1ELb0EEENS1_36VarlenDynamicPersistentTileSchedulerILi128ELi80ELi128ELi128ELb1ELb1ELb0ELb0ELb1ELb1EEEEEEEEEvNT_6ParamsE) ;  /* 0xfffe67f008007950 */ /* 0x004fea0003c3ffff */
        .weak           $__internal_5_$__cuda_sm70_shflsync_idx_p
        .type           $__internal_5_$__cuda_sm70_shflsync_idx_p,@function
        .size           $__internal_5_$__cuda_sm70_shflsync_idx_p,($__internal_6_$__cuda_sm70_shflsync_up_p - $__internal_5_$__cuda_sm70_shflsync_idx_p)
$__internal_5_$__cuda_sm70_shflsync_idx_p:
[----:B------:R-:W-:-:S04]  /*19810*/  MOV R48, 0xffffffff ;  /* 0xffffffff00307802 */ /* 0x000fc80000000f00 */
[----:B------:R-:W-:Y:S04]  /*19820*/  WARPSYNC R48 ;  /* 0x0000003000007348 */ /* 0x000fe80003800000 */
[----:B------:R1:W2:Y:S02]  /*19830*/  SHFL.IDX PT, R11, R12, R11, R3 ;  /* 0x0000000b0c0b7389 */ /* 0x0002a400000e0003 */
[----:B-1----:R-:W-:-:S04]  /*19840*/  MOV R3, 0x0 ;  /* 0x0000000000037802 */ /* 0x002fc80000000f00 */
[----:B--2---:R-:W-:Y:S05]  /*19850*/  RET.REL.NODEC R2 `(_ZN7cutlass13device_kernelIN5flash19enable_sm80_to_sm89INS1_16FlashAttnFwdSm80INS1_25CollectiveMainloopFwdSm80ILi4ELi1ELb0EN4cute5tupleIJNS5_1CILi128EEENS7_ILi80EEENS7_ILi64EEEEEELi64ENS_10bfloat16_tEfNS_4arch4Sm80ELb0ELb0ELb1ELb1ELb0ELb1ELb1ELb1EEENS1_21CollectiveEpilogueFwdINS6_IJS8_SA_S9_EEENS6_IJNS7_ILi1EEESI_SI_EEESC_SE_Li128ELb1ELb1ELb1ELb0EEENS1_36VarlenDynamicPersistentTileSchedulerILi128ELi80ELi128ELi128ELb1ELb1ELb0ELb0ELb1ELb1EEEEEEEEEvNT_6ParamsE) ;  /* 0xfffe67a002007950 */ /* 0x004fea0003c3ffff */
        .weak           $__internal_6_$__cuda_sm70_shflsync_up_p
        .type           $__internal_6_$__cuda_sm70_shflsync_up_p,@function
        .size           $__internal_6_$__cuda_sm70_shflsync_up_p,($__internal_7_$__cuda_sm70_votesync_ballot - $__internal_6_$__cuda_sm70_shflsync_up_p)
$__internal_6_$__cuda_sm70_shflsync_up_p:
[----:B------:R-:W-:Y:S02]  /*19860*/  IMAD.MOV.U32 R4, RZ, RZ, RZ ;  /* 0x000000ffff047224 */ /* 0x000fe400078e00ff */
[----:B------:R-:W-:-:S04]  /*19870*/  IMAD.MOV.U32 R10, RZ, RZ, -0x1 ;  /* 0xffffffffff0a7424 */ /* 0x000fc800078e00ff */
[----:B------:R-:W-:Y:S04]  /*19880*/  WARPSYNC R10 ;  /* 0x0000000a00007348 */ /* 0x000fe80003800000 */
[----:B------:R1:W2:Y:S02]  /*19890*/  SHFL.UP PT, R4, R0, R2, R4 ;  /* 0x0400000200047389 */ /* 0x0002a400000e0004 */
[----:B-1----:R-:W-:Y:S02]  /*198a0*/  MOV R2, R3 ;  /* 0x0000000300027202 */ /* 0x002fe40000000f00 */
[----:B------:R-:W-:-:S04]  /*198b0*/  MOV R3, 0x0 ;  /* 0x0000000000037802 */ /* 0x000fc80000000f00 */
[----:B--2---:R-:W-:Y:S05]  /*198c0*/  RET.REL.NODEC R2 `(_ZN7cutlass13device_kernelIN5flash19enable_sm80_to_sm89INS1_16FlashAttnFwdSm80INS1_25CollectiveMainloopFwdSm80ILi4ELi1ELb0EN4cute5tupleIJNS5_1CILi128EEENS7_ILi80EEENS7_ILi64EEEEEELi64ENS_10bfloat16_tEfNS_4arch4Sm80ELb0ELb0ELb1ELb1ELb0ELb1ELb1ELb1EEENS1_21CollectiveEpilogueFwdINS6_IJS8_SA_S9_EEENS6_IJNS7_ILi1EEESI_SI_EEESC_SE_Li128ELb1ELb1ELb1ELb0EEENS1_36VarlenDynamicPersistentTileSchedulerILi128ELi80ELi128ELi128ELb1ELb1ELb0ELb0ELb1ELb1EEEEEEEEEvNT_6ParamsE) ;  /* 0xfffe673002007950 */ /* 0x004fea0003c3ffff */
        .weak           $__internal_7_$__cuda_sm70_votesync_ballot
        .type           $__internal_7_$__cuda_sm70_votesync_ballot,@function
        .size           $__internal_7_$__cuda_sm70_votesync_ballot,(.L_x_3234 - $__internal_7_$__cuda_sm70_votesync_ballot)
$__internal_7_$__cuda_sm70_votesync_ballot:
[----:B------:R-:W-:Y:S01]  /*198d0*/  ISETP.NE.U32.AND P0, PT, R0, 0x1, PT ;  /* 0x000000010000780c */ /* 0x000fe20003f05070 */
[----:B------:R-:W-:-:S04]  /*198e0*/  IMAD.MOV.U32 R3, RZ, RZ, -0x1 ;  /* 0xffffffffff037424 */ /* 0x000fc800078e00ff */
[----:B------:R-:W-:Y:S08]  /*198f0*/  WARPSYNC R3 ;  /* 0x0000000300007348 */ /* 0x000ff00003800000 */
[----:B------:R-:W-:-:S04]  /*19900*/  VOTE.ANY R0, PT, !P0 ;  /* 0x0000000000007806 */ /* 0x000fc800040e0100 */
[----:B------:R-:W-:Y:S01]  /*19910*/  LOP3.LUT R0, R0, R3, RZ, 0xc0, !PT ;  /* 0x0000000300007212 */ /* 0x000fe200078ec0ff */
[----:B------:R-:W-:-:S04]  /*19920*/  IMAD.MOV.U32 R3, RZ, RZ, 0x0 ;  /* 0x00000000ff037424 */ /* 0x000fc800078e00ff */
[----:B------:R-:W-:Y:S05]  /*19930*/  RET.REL.NODEC R2 `(_ZN7cutlass13device_kernelIN5flash19enable_sm80_to_sm89INS1_16FlashAttnFwdSm80INS1_25CollectiveMainloopFwdSm80ILi4ELi1ELb0EN4cute5tupleIJNS5_1CILi128EEENS7_ILi80EEENS7_ILi64EEEEEELi64ENS_10bfloat16_tEfNS_4arch4Sm80ELb0ELb0ELb1ELb1ELb0ELb1ELb1ELb1EEENS1_21CollectiveEpilogueFwdINS6_IJS8_SA_S9_EEENS6_IJNS7_ILi1EEESI_SI_EEESC_SE_Li128ELb1ELb1ELb1ELb0EEENS1_36VarlenDynamicPersistentTileSchedulerILi128ELi80ELi128ELi128ELb1ELb1ELb0ELb0ELb1ELb1EEEEEEEEEvNT_6ParamsE) ;  /* 0xfffe66c002007950 */ /* 0x000fea0003c3ffff */
.L_x_436:
        /* <DEDUP_REMOVED lines=12> */
.L_x_3234:


//--------------------- .text._ZN7cutlass13device_kernelIN5flash19enable_sm80_to_sm89INS1_16FlashAttnFwdSm80INS1_25CollectiveMainloopFwdSm80ILi4ELi1ELb0EN4cute5tupleIJNS5_1CILi128EEENS7_ILi96EEENS7_ILi64EEEEEELi64ENS_10bfloat16_tEfNS_4arch4Sm80ELb0ELb1ELb1ELb0ELb0ELb0ELb1ELb1EEENS1_21CollectiveEpilogueFwdINS6_IJS8_SA_S9_EEENS6_IJNS7_ILi1EEESI_SI_EEESC_SE_Li128ELb0ELb1ELb1ELb0EEENS1_19SingleTileSchedulerILb0ELb1ELb1ELi128EEEEEEEEEvNT_6ParamsE --------------------------
	.section	.text._ZN7cutlass13device_kernelIN5flash19enable_sm80_to_sm89INS1_16FlashAttnFwdSm80INS1_25CollectiveMainloopFwdSm80ILi4ELi1ELb0EN4cute5tupleIJNS5_1CILi128EEENS7_ILi96EEENS7_ILi64EEEEEELi64ENS_10bfloat16_tEfNS_4arch4Sm80ELb0ELb1ELb1ELb0ELb0ELb0ELb1ELb1EEENS1_21CollectiveEpilogueFwdINS6_IJS8_SA_S9_EEENS6_IJNS7_ILi1EEESI_SI_EEESC_SE_Li128ELb0ELb1ELb1ELb0EEENS1_19SingleTileSchedulerILb0ELb1ELb1ELi128EEEEEEEEEvNT_6ParamsE,"ax",@progbits
	.sectioninfo	@"SHI_REGISTERS=255"
	.align	128
.text._ZN7cutlass13device_kernelIN5flash19enable_sm80_to_sm89INS1_16FlashAttnFwdSm80INS1_25CollectiveMainloopFwdSm80ILi4ELi1ELb0EN4cute5tupleIJNS5_1CILi128EEENS7_ILi96EEENS7_ILi64EEEEEELi64ENS_10bfloat16_tEfNS_4arch4Sm80ELb0ELb1ELb1ELb0ELb0ELb0ELb1ELb1EEENS1_21CollectiveEpilogueFwdINS6_IJS8_SA_S9_EEENS6_IJNS7_ILi1EEESI_SI_EEESC_SE_Li128ELb0ELb1ELb1ELb0EEENS1_19SingleTileSchedulerILb0ELb1ELb1ELi128EEEEEEEEEvNT_6ParamsE:
        .type           _ZN7cutlass13device_kernelIN5flash19enable_sm80_to_sm89INS1_16FlashAttnFwdSm80INS1_25CollectiveMainloopFwdSm80ILi4ELi1ELb0EN4cute5tupleIJNS5_1CILi128EEENS7_ILi96EEENS7_ILi64EEEEEELi64ENS_10bfloat16_tEfNS_4arch4Sm80ELb0ELb1ELb1ELb0ELb0ELb0ELb1ELb1EEENS1_21CollectiveEpilogueFwdINS6_IJS8_SA_S9_EEENS6_IJNS7_ILi1EEESI_SI_EEESC_SE_Li128ELb0ELb1ELb1ELb0EEENS1_19SingleTileSchedulerILb0ELb1ELb1ELi128EEEEEEEEEvNT_6ParamsE,@function
        .size           _ZN7cutlass13device_kernelIN5flash19enable_sm80_to_sm89INS1_16FlashAttnFwdSm80INS1_25CollectiveMainloopFwdSm80ILi4ELi1ELb0EN4cute5tupleIJNS5_1CILi128EEENS7_ILi96EEENS7_ILi64EEEEEELi64ENS_10bfloat16_tEfNS_4arch4Sm80ELb0ELb1ELb1ELb0ELb0ELb0ELb1ELb1EEENS1_21CollectiveEpilogueFwdINS6_IJS8_SA_S9_EEENS6_IJNS7_ILi1EEESI_SI_EEESC_SE_Li128ELb0ELb1ELb1ELb0EEENS1_19SingleTileSchedulerILb0ELb1ELb1ELi128EEEEEEEEEvNT_6ParamsE,(.L_x_3239 - _ZN7cutlass13device_kernelIN5flash19enable_sm80_to_sm89INS1_16FlashAttnFwdSm80INS1_25CollectiveMainloopFwdSm80ILi4ELi1ELb0EN4cute5tupleIJNS5_1CILi128EEENS7_ILi96EEENS7_ILi64EEEEEELi64ENS_10bfloat16_tEfNS_4arch4Sm80ELb0ELb1ELb1ELb0ELb0ELb0ELb1ELb1EEENS1_21CollectiveEpilogueFwdINS6_IJS8_SA_S9_EEENS6_IJNS7_ILi1EEESI_SI_EEESC_SE_Li128ELb0ELb1ELb1ELb0EEENS1_19SingleTileSchedulerILb0ELb1ELb1ELi128EEEEEEEEEvNT_6ParamsE)
        .other          _ZN7cutlass13device_kernelIN5flash19enable_sm80_to_sm89INS1_16FlashAttnFwdSm80INS1_25CollectiveMainloopFwdSm80ILi4ELi1ELb0EN4cute5tupleIJNS5_1CILi128EEENS7_ILi96EEENS7_ILi64EEEEEELi64ENS_10bfloat16_tEfNS_4arch4Sm80ELb0ELb1ELb1ELb0ELb0ELb0ELb1ELb1EEENS1_21CollectiveEpilogueFwdINS6_IJS8_SA_S9_EEENS6_IJNS7_ILi1EEESI_SI_EEESC_SE_Li128ELb0ELb1ELb1ELb0EEENS1_19SingleTileSchedulerILb0ELb1ELb1ELi128EEEEEEEEEvNT_6ParamsE,@"STO_CUDA_ENTRY STV_DEFAULT"
_ZN7cutlass13device_kernelIN5flash19enable_sm80_to_sm89INS1_16FlashAttnFwdSm80INS1_25CollectiveMainloopFwdSm80ILi4ELi1ELb0EN4cute5tupleIJNS5_1CILi128EEENS7_ILi96EEENS7_ILi64EEEEEELi64ENS_10bfloat16_tEfNS_4arch4Sm80ELb0ELb1ELb1ELb0ELb0ELb0ELb1ELb1EEENS1_21CollectiveEpilogueFwdINS6_IJS8_SA_S9_EEENS6_IJNS7_ILi1EEESI_SI_EEESC_SE_Li128ELb0ELb1ELb1ELb0EEENS1_19SingleTileSchedulerILb0ELb1ELb1ELi128EEEEEEEEEvNT_6ParamsE:
[----:B------:R-:W-:Y:S02]  /*0000*/  MOV R1, c[0x0][0x28] ;  /* 0x00000a0000017a02 */ /* 0x000fe40000000f00 */
[----:B------:R-:W1:Y:S01]  /*0010*/  S2R R210, SR_TID.X ;  /* 0x0000000000d27919 */ /* 0x000e620000002100 */
[----:B------:R-:W2:Y:S01]  /*0020*/  S2UR UR6, SR_CTAID.Y ;  /* 0x00000000000679c3 */ /* 0x000ea20000002600 */
[----:B------:R-:W-:Y:S02]  /*0030*/  IADD3 R1, R1, -0x78, RZ ;  /* 0xffffff8801017810 */ /* 0x000fe40007ffe0ff */
[----:B------:R-:W3:Y:S01]  /*0040*/  S2R R19, SR_CTAID.Z ;  /* 0x0000000000137919 */ /* 0x000ee20000002700 */
[----:B-1----:R-:W-:-:S06]  /*0050*/  SHF.R.U32.HI R0, RZ, 0x5, R210 ;  /* 0x00000005ff007819 */ /* 0x002fcc00000116d2 */
[----:B------:R-:W1:Y:S02]  /*0060*/  SHFL.IDX PT, R0, R0, RZ, 0x1f ;  /* 0x00001fff00007589 */ /* 0x000e6400000e0000 */
[----:B-1----:R-:W-:-:S13]  /*0070*/  ISETP.NE.AND P0, PT, R0, RZ, PT ;  /* 0x000000ff0000720c */ /* 0x002fda0003f05270 */
[----:B--2---:R-:W-:Y:S05]  /*0080*/  @!P0 BRA `(.L_x_437) ;  /* 0x0000009000008947 */ /* 0x004fea0003800000 */
[----:B---3--:R-:W-:Y:S01]  /*0090*/  MOV R0, c[0x0][0x550] ;  /* 0x0001540000007a02 */ /* 0x008fe20000000f00 */
[----:B------:R-:W-:-:S03]  /*00a0*/  UMOV UR11, UR6 ;  /* 0x00000006000b7c82 */ /* 0x000fc60008000000 */
[----:B------:R-:W-:-:S13]  /*00b0*/  ISETP.NE.AND P0, PT, R0, 0x1, PT ;  /* 0x000000010000780c */ /* 0x000fda0003f05270 */
[----:B------:R-:W-:Y:S05]  /*00c0*/  @!P0 BRA `(.L_x_438) ;  /* 0x000000b000008947 */ /* 0x000fea0003800000 */
[----:B------:R-:W-:Y:S02]  /*00d0*/  ULDC UR4, c[0x0][0x554] ;  /* 0x0001550000047ab9 */ /* 0x000fe40000000800 */
[----:B------:R-:W-:Y:S02]  /*00e0*/  UIMAD.WIDE.U32 UR4, UR6, UR4, URZ ;  /* 0x00000004060472a5 */ /* 0x000fe4000f8e003f */
[----:B------:R-:W-:Y:S02]  /*00f0*/  ULDC UR11, c[0x0][0x558] ;  /* 0x00015600000b7ab9 */ /* 0x000fe40000000800 */
[----:B------:R-:W-:Y:S01]  /*0100*/  USHF.R.U32.HI UR11, URZ, UR11, UR5 ;  /* 0x0000000b3f0b7299 */ /* 0x000fe20008011605 */
[----:B------:R-:W-:Y:S05]  /*0110*/  BRA `(.L_x_438) ;  /* 0x0000006000007947 */ /* 0x000fea0003800000 */
.L_x_437:
[----:B---3--:R-:W-:Y:S02]  /*0120*/  ULDC.64 UR4, c[0x0][0x550] ;  /* 0x0001540000047ab9 */ /* 0x008fe40000000a00 */
[----:B------:R-:W-:Y:S02]  /*0130*/  UISETP.NE.AND UP0, UPT, UR4, 0x1, UPT ;  /* 0x000000010400788c */ /* 0x000fe4000bf05270 */
[----:B------:R-:W-:-:S02]  /*0140*/  UIMAD.WIDE.U32 UR8, UR6, UR5, URZ ;  /* 0x00000005060872a5 */ /* 0x000fc4000f8e003f */
[----:B------:R-:W-:Y:S02]  /*0150*/  ULDC UR4, c[0x0][0x558] ;  /* 0x0001560000047ab9 */ /* 0x000fe40000000800 */
[----:B------:R-:W-:-:S05]  /*0160*/  UMOV UR11, UR6 ;  /* 0x00000006000b7c82 */ /* 0x000fca0008000000 */
[----:B------:R-:W-:-:S03]  /*0170*/  @UP0 USHF.R.U32.HI UR11, URZ, UR4, UR9 ;  /* 0x000000043f0b0299 */ /* 0x000fc60008011609 */
.L_x_438:
[----:B------:R-:W-:Y:S01]  /*0180*/  ISETP.GE.AND P0, PT, R19, RZ, PT ;  /* 0x000000ff1300720c */ /* 0x000fe20003f06270 */
[----:B------:R-:W-:Y:S02]  /*0190*/  UIADD3 UR4, -UR11, URZ, URZ ;  /* 0x0000003f0b047290 */ /* 0x000fe4000fffe13f */
[----:B------:R-:W-:Y:S02]  /*01a0*/  ULDC UR10, c[0x0][0x550] ;  /* 0x00015400000a7ab9 */ /* 0x000fe40000000800 */
[----:B------:R-:W-:-:S08]  /*01b0*/  UIMAD UR10, UR4, UR10, UR6 ;  /* 0x0000000a040a72a4 */ /* 0x000fd0000f8e0206 */
[----:B------:R-:W-:Y:S05]  /*01c0*/  @!P0 EXIT ;  /* 0x000000000000894d */ /* 0x000fea0003800000 */
[----:B------:R-:W1:Y:S01]  /*01d0*/  S2UR UR7, SR_CTAID.X ;  /* 0x00000000000779c3 */ /* 0x000e620000002500 */
[----:B------:R-:W-:Y:S02]  /*01e0*/  ULDC UR4, c[0x0][0x2c4] ;  /* 0x0000b10000047ab9 */ /* 0x000fe40000000800 */
[----:B------:R-:W-:Y:S02]  /*01f0*/  UISETP.NE.AND UP2, UPT, UR4, 0x1, UPT ;  /* 0x000000010400788c */ /* 0x000fe4000bf45270 */
[----:B------:R-:W-:Y:S02]  /*0200*/  UMOV UR6, 0x1 ;  /* 0x0000000100067882 */ /* 0x000fe40000000000 */
[----:B------:R-:W-:Y:S02]  /*0210*/  ULDC.64 UR4, c[0x0][0x328] ;  /* 0x0000ca0000047ab9 */ /* 0x000fe40000000a00 */
[----:B------:R-:W-:Y:S02]  /*0220*/  UISETP.LE.AND UP1, UPT, UR6, UR5, UPT ;  /* 0x000000050600728c */ /* 0x000fe4000bf23270 */
[----:B------:R-:W-:-:S02]  /*0230*/  ULDC.64 UR8, c[0x0][0x2c8] ;  /* 0x0000b20000087ab9 */ /* 0x000fc40000000a00 */
[----:B------:R-:W-:Y:S02]  /*0240*/  ULDC UR12, c[0x0][0x168] ;  /* 0x00005a00000c7ab9 */ /* 0x000fe40000000800 */
[----:B------:R-:W-:Y:S01]  /*0250*/  PLOP3.LUT P0, PT, PT, PT, UP1, 0x40, 0x0 ;  /* 0x000000000000781c */ /* 0x000fe20003f0e818 */
[----:B------:R-:W-:Y:S02]  /*0260*/  UIADD3 UR12, UR6, -UR12, URZ ;  /* 0x8000000c060c7290 */ /* 0x000fe4000fffe03f */
[----:B------:R-:W-:Y:S02]  /*0270*/  ULDC UR5, c[0x0][0x1d0] ;  /* 0x0000740000057ab9 */ /* 0x000fe40000000800 */
[----:B-1----:R-:W-:-:S04]  /*0280*/  USHF.L.U32 UR7, UR7, 0x7, URZ ;  /* 0x0000000707077899 */ /* 0x002fc8000800063f */
[----:B------:R-:W-:-:S04]  /*0290*/  @UP2 UIADD3 UR14, UR7, 0x7f, URZ ;  /* 0x0000007f070e2890 */ /* 0x000fc8000fffe03f */
[----:B------:R-:W-:Y:S02]  /*02a0*/  UIMAD.WIDE.U32 UR14, UR14, UR8, URZ ;  /* 0x000000080e0e72a5 */ /* 0x000fe4000f8e003f */
[----:B------:R-:W-:Y:S02]  /*02b0*/  UIADD3 UR8, UR7, 0x7f, URZ ;  /* 0x0000007f07087890 */ /* 0x000fe4000fffe03f */
[----:B------:R-:W-:-:S04]  /*02c0*/  @UP2 USHF.R.U32.HI UR8, URZ, UR9, UR15 ;  /* 0x000000093f082299 */ /* 0x000fc8000801160f */
[----:B------:R-:W-:-:S04]  /*02d0*/  UIADD3 UR5, UR8, UR5, UR12 ;  /* 0x0000000508057290 */ /* 0x000fc8000fffe00c */
[----:B------:R-:W-:Y:S01]  /*02e0*/  UIADD3 UR8, UR5, UR4, URZ ;  /* 0x0000000405087290 */ /* 0x000fe2000fffe03f */
[----:B------:R-:W-:Y:S05]  /*02f0*/  @P0 BRA `(.L_x_439) ;  /* 0x0000014000000947 */ /* 0x000fea0003800000 */
[----:B------:R-:W-:Y:S01]  /*0300*/  ISETP.LT.AND P0, PT, RZ, UR5, PT ;  /* 0x00000005ff007c0c */ /* 0x000fe2000bf01270 */
[----:B------:R-:W-:-:S12]  /*0310*/  UIADD3 UR9, UR5, -0x1, URZ ;  /* 0xffffffff05097890 */ /* 0x000fd8000fffe03f */
[----:B------:R-:W-:Y:S05]  /*0320*/  @P0 BRA `(.L_x_440) ;  /* 0x0000008000000947 */ /* 0x000fea0003800000 */
[----:B------:R-:W-:Y:S02]  /*0330*/  ULDC UR4, c[0x0][0x32c] ;  /* 0x0000cb0000047ab9 */ /* 0x000fe40000000800 */
[----:B------:R-:W-:Y:S02]  /*0340*/  UISETP.NE.AND UP0, UPT, UR6, UR4, UPT ;  /* 0x000000040600728c */ /* 0x000fe4000bf05270 */
[----:B------:R-:W-:-:S03]  /*0350*/  UIADD3 UR9, -UR5, URZ, URZ ;  /* 0x0000003f05097290 */ /* 0x000fc6000fffe13f */
[----:B------:R-:W-:Y:S02]  /*0360*/  ULDC.64 UR4, c[0x0][0x330] ;  /* 0x0000cc0000047ab9 */ /* 0x000fe40000000a00 */
[----:B------:R-:W-:-:S04]  /*0370*/  UIMAD.WIDE.U32 UR12, UR9, UR4, URZ ;  /* 0x00000004090c72a5 */ /* 0x000fc8000f8e003f */
[----:B------:R-:W-:-:S04]  /*0380*/  @UP0 USHF.R.U32.HI UR9, URZ, UR5, UR13 ;  /* 0x000000053f090299 */ /* 0x000fc8000801160d */
[----:B------:R-:W-:Y:S01]  /*0390*/  ULOP3.LUT UR9, URZ, UR9, URZ, 0x33, !UPT ;  /* 0x000000093f097292 */ /* 0x000fe2000f8e333f */
[----:B------:R-:W-:Y:S05]  /*03a0*/  BRA `(.L_x_441) ;  /* 0x0000005000007947 */ /* 0x000fea0003800000 */
.L_x_440:
[----:B------:R-:W-:Y:S02]  /*03b0*/  ULDC UR4, c[0x0][0x32c] ;  /* 0x0000cb0000047ab9 */ /* 0x000fe40000000800 */
[----:B------:R-:W-:-:S03]  /*03c0*/  UISETP.NE.AND UP0, UPT, UR6, UR4, UPT ;  /* 0x000000040600728c */ /* 0x000fc6000bf05270 */
[----:B------:R-:W-:Y:S02]  /*03d0*/  ULDC.64 UR4, c[0x0][0x330] ;  /* 0x0000cc0000047ab9 */ /* 0x000fe40000000a00 */
[----:B------:R-:W-:-:S06]  /*03e0*/  UIMAD.WIDE.U32 UR12, UR9, UR4, URZ ;  /* 0x00000004090c72a5 */ /* 0x000fcc000f8e003f */
[----:B------:R-:W-:Y:S02]  /*03f0*/  @UP0 USHF.R.U32.HI UR9, URZ, UR5, UR13 ;  /* 0x000000053f090299 */ /* 0x000fe4000801160d */
.L_x_441:
[----:B------:R-:W-:Y:S02]  /*0400*/  ULDC UR4, c[0x0][0x32c] ;  /* 0x0000cb0000047ab9 */ /* 0x000fe40000000800 */
[----:B------:R-:W-:-:S04]  /*0410*/  UIMAD UR4, UR9, UR4, UR4 ;  /* 0x00000004090472a4 */ /* 0x000fc8000f8e0204 */
[----:B------:R-:W-:-:S04]  /*0420*/  UISETP.LT.AND UP0, UPT, UR8, UR4, UPT ;  /* 0x000000040800728c */ /* 0x000fc8000bf01270 */
[----:B------:R-:W-:-:S03]  /*0430*/  USEL UR8, UR8, UR4, UP0 ;  /* 0x0000000408087287 */ /* 0x000fc60008000000 */
.L_x_439:
[----:B------:R-:W-:Y:S01]  /*0440*/  ULDC.64 UR4, c[0x0][0x2c8] ;  /* 0x0000b20000047ab9 */ /* 0x000fe20000000a00 */
[----:B------:R-:W-:Y:S01]  /*0450*/  PLOP3.LUT P0, PT, PT, PT, UP1, 0x40, 0x0 ;  /* 0x000000000000781c */ /* 0x000fe20003f0e818 */
[----:B------:R-:W-:Y:S02]  /*0460*/  UIMAD.WIDE.U32 UR14, UR7, UR4, URZ ;  /* 0x00000004070e72a5 */ /* 0x000fe4000f8e003f */
[----:B------:R-:W-:Y:S02]  /*0470*/  UMOV UR12, 0x5f ;  /* 0x0000005f000c7882 */ /* 0x000fe40000000000 */
[----:B------:R-:W-:Y:S02]  /*0480*/  ULDC UR6, c[0x0][0x1d0] ;  /* 0x0000740000067ab9 */ /* 0x000fe40000000800 */
[----:B------:R-:W-:Y:S02]  /*0490*/  UIADD3 UR8, UR8, 0x5f, URZ ;  /* 0x0000005f08087890 */ /* 0x000fe4000fffe03f */
[----:B------:R-:W-:-:S02]  /*04a0*/  UIADD3 UR12, UR12, UR6, URZ ;  /* 0x000000060c0c7290 */ /* 0x000fc4000fffe03f */
[----:B------:R-:W-:Y:S02]  /*04b0*/  UIMAD.WIDE UR8, UR8, 0x2aaaaaab, URZ ;  /* 0x2aaaaaab080878a5 */ /* 0x000fe4000f8e023f */
[----:B------:R-:W-:Y:S02]  /*04c0*/  UIMAD.WIDE UR12, UR12, 0x2aaaaaab, URZ ;  /* 0x2aaaaaab0c0c78a5 */ /* 0x000fe4000f8e023f */
[----:B------:R-:W-:Y:S02]  /*04d0*/  ULDC UR14, c[0x0][0x168] ;  /* 0x00005a00000e7ab9 */ /* 0x000fe40000000800 */
[----:B------:R-:W-:Y:S02]  /*04e0*/  UMOV UR4, UR7 ;  /* 0x0000000700047c82 */ /* 0x000fe40008000000 */
[----:B------:R-:W-:Y:S02]  /*04f0*/  @UP2 USHF.R.U32.HI UR4, URZ, UR5, UR15 ;  /* 0x000000053f042299 */ /* 0x000fe4000801160f */
[----:B------:R-:W-:-:S02]  /*0500*/  UIADD3 UR6, UR6, -UR14, URZ ;  /* 0x8000000e06067290 */ /* 0x000fc4000fffe03f */
[----:B------:R-:W-:Y:S02]  /*0510*/  USHF.R.U32.HI UR8, URZ, 0x1f, UR9 ;  /* 0x0000001f3f087899 */ /* 0x000fe40008011609 */
[----:B------:R-:W-:Y:S02]  /*0520*/  USHF.R.U32.HI UR12, URZ, 0x1f, UR13 ;  /* 0x0000001f3f0c7899 */ /* 0x000fe4000801160d */
[----:B------:R-:W-:Y:S02]  /*0530*/  UIADD3 UR4, UR6, UR4, URZ ;  /* 0x0000000406047290 */ /* 0x000fe4000fffe03f */
[----:B------:R-:W-:Y:S02]  /*0540*/  ULDC UR5, c[0x0][0x324] ;  /* 0x0000c90000057ab9 */ /* 0x000fe40000000800 */
[----:B------:R-:W-:Y:S02]  /*0550*/  ULEA.HI.SX32 UR8, UR9, UR8, 0x1c ;  /* 0x0000000809087291 */ /* 0x000fe4000f8fe23f */
[----:B------:R-:W-:-:S02]  /*0560*/  ULEA.HI.SX32 UR12, UR13, UR12, 0x1c ;  /* 0x0000000c0d0c7291 */ /* 0x000fc4000f8fe23f */
[----:B------:R-:W-:Y:S02]  /*0570*/  UIADD3 UR5, UR4, -UR5, URZ ;  /* 0x8000000504057290 */ /* 0x000fe4000fffe03f */
[----:B------:R-:W-:-:S04]  /*0580*/  UISETP.LT.AND UP0, UPT, UR12, UR8, UPT ;  /* 0x000000080c00728c */ /* 0x000fc8000bf01270 */
[----:B------:R-:W-:Y:S01]  /*0590*/  USEL UR8, UR12, UR8, UP0 ;  /* 0x000000080c087287 */ /* 0x000fe20008000000 */
[----:B------:R-:W-:Y:S01]  /*05a0*/  MOV R3, UR5 ;  /* 0x0000000500037c02 */ /* 0x000fe20008000f00 */
[----:B------:R-:W-:Y:S05]  /*05b0*/  @P0 BRA `(.L_x_442) ;  /* 0x0000010000000947 */ /* 0x000fea0003800000 */
[----:B------:R-:W-:-:S04]  /*05c0*/  MOV R0, UR4 ;  /* 0x0000000400007c02 */ /* 0x000fc80008000f00 */
[----:B------:R-:W-:-:S13]  /*05d0*/  ISETP.GT.AND P0, PT, R0, -0x1, PT ;  /* 0xffffffff0000780c */ /* 0x000fda0003f04270 */
[----:B------:R-:W-:Y:S05]  /*05e0*/  @P0 BRA `(.L_x_443) ;  /* 0x0000007000000947 */ /* 0x000fea0003800000 */
[----:B------:R-:W-:Y:S01]  /*05f0*/  IMAD.MOV.U32 R2, RZ, RZ, c[0x0][0x32c] ;  /* 0x0000cb00ff027624 */ /* 0x000fe200078e00ff */
[----:B------:R-:W-:-:S04]  /*0600*/  LOP3.LUT R0, RZ, R0, RZ, 0x33, !PT ;  /* 0x00000000ff007212 */ /* 0x000fc800078e33ff */
[----:B------:R-:W-:-:S13]  /*0610*/  ISETP.NE.AND P0, PT, R2, 0x1, PT ;  /* 0x000000010200780c */ /* 0x000fda0003f05270 */
[----:B------:R-:W-:-:S05]  /*0620*/  @P0 IMAD.HI.U32 R2, R0, c[0x0][0x330], RZ ;  /* 0x0000cc0000020a27 */ /* 0x000fca00078e00ff */
[----:B------:R-:W-:-:S04]  /*0630*/  @P0 SHF.R.U32.HI R0, RZ, c[0x0][0x334], R2 ;  /* 0x0000cd00ff000a19 */ /* 0x000fc80000011602 */
[----:B------:R-:W-:Y:S01]  /*0640*/  LOP3.LUT R0, RZ, R0, RZ, 0x33, !PT ;  /* 0x00000000ff007212 */ /* 0x000fe200078e33ff */
[----:B------:R-:W-:Y:S05]  /*0650*/  BRA `(.L_x_444) ;  /* 0x0000004000007947 */ /* 0x000fea0003800000 */
.L_x_443:
[----:B------:R-:W-:-:S04]  /*0660*/  MOV R2, c[0x0][0x32c] ;  /* 0x0000cb0000027a02 */ /* 0x000fc80000000f00 */
[----:B------:R-:W-:-:S13]  /*0670*/  ISETP.NE.AND P0, PT, R2, 0x1, PT ;  /* 0x000000010200780c */ /* 0x000fda0003f05270 */
[----:B------:R-:W-:-:S05]  /*0680*/  @P0 IMAD.HI.U32 R2, R0, c[0x0][0x330], RZ ;  /* 0x0000cc0000020a27 */ /* 0x000fca00078e00ff */
[----:B------:R-:W-:-:S05]  /*0690*/  @P0 SHF.R.U32.HI R0, RZ, c[0x0][0x334], R2 ;  /* 0x0000cd00ff000a19 */ /* 0x000fca0000011602 */
.L_x_444:
[----:B------:R-:W-:-:S05]  /*06a0*/  IMAD R0, R0, c[0x0][0x32c], RZ ;  /* 0x0000cb0000007a24 */ /* 0x000fca00078e02ff */
[----:B------:R-:W-:-:S05]  /*06b0*/  IMNMX R3, R3, R0, !PT ;  /* 0x0000000003037217 */ /* 0x000fca0007800200 */
.L_x_442:
[----:B------:R-:W-:Y:S01]  /*06c0*/  IMAD.HI R0, R3, 0x2aaaaaab, RZ ;  /* 0x2aaaaaab03007827 */ /* 0x000fe200078e02ff */
[----:B------:R-:W-:Y:S02]  /*06d0*/  USHF.R.U32.HI UR5, URZ, 0x10, UR10 ;  /* 0x000000103f057899 */ /* 0x000fe4000801160a */
[----:B------:R-:W-:Y:S02]  /*06e0*/  ULDC UR4, c[0x0][0x338] ;  /* 0x0000ce0000047ab9 */ /* 0x000fe40000000800 */
[----:B------:R-:W-:Y:S01]  /*06f0*/  SHF.R.U32.HI R2, RZ, 0x1f, R0 ;  /* 0x0000001fff027819 */ /* 0x000fe20000011600 */
[----:B------:R-:W-:-:S03]  /*0700*/  UISETP.NE.AND UP0, UPT, UR5, URZ, UPT ;  /* 0x0000003f0500728c */ /* 0x000fc6000bf05270 */
[----:B------:R-:W-:Y:S01]  /*0710*/  LEA.HI.SX32 R0, R0, R2, 0x1c ;  /* 0x0000000200007211 */ /* 0x000fe200078fe2ff */
[----:B------:R-:W-:-:S03]  /*0720*/  USEL UR4, UR5, UR4, UP0 ;  /* 0x0000000405047287 */ /* 0x000fc60008000000 */
[----:B------:R-:W-:Y:S01]  /*0730*/  IMNMX R9, RZ, R0, !PT ;  /* 0x00000000ff097217 */ /* 0x000fe20007800200 */
[----:B------:R-:W-:-:S03]  /*0740*/  IMAD.MOV.U32 R0, RZ, RZ, RZ ;  /* 0x000000ffff007224 */ /* 0x000fc600078e00ff */
[----:B------:R-:W-:-:S13]  /*0750*/  ISETP.LT.AND P0, PT, R9, UR8, PT ;  /* 0x0000000809007c0c */ /* 0x000fda000bf01270 */
[----:B------:R-:W-:Y:S05]  /*0760*/  @!P0 BRA `(.L_x_445) ;  /* 0x000001f000008947 */ /* 0x000fea0003800000 */
[----:B------:R-:W-:Y:S01]  /*0770*/  IMAD.U32 R5, RZ, RZ, UR4 ;  /* 0x00000004ff057e24 */ /* 0x000fe2000f8e00ff */
[----:B------:R-:W-:-:S04]  /*0780*/  UIADD3 UR5, UR4, -0x1, UR8 ;  /* 0xffffffff04057890 */ /* 0x000fc8000fffe008 */
[----:B------:R-:W-:Y:S02]  /*0790*/  IABS R0, R5 ;  /* 0x0000000500007213 */ /* 0x000fe40000000000 */
[----:B------:R-:W-:-:S03]  /*07a0*/  IADD3 R8, -R9, UR5, RZ ;  /* 0x0000000509087c10 */ /* 0x000fc6000fffe1ff */
[----:B------:R-:W-:Y:S01]  /*07b0*/  IMAD.MOV.U32 R4, RZ, RZ, R0 ;  /* 0x000000ffff047224 */ /* 0x000fe200078e0000 */
[----:B------:R-:W-:-:S03]  /*07c0*/  IABS R7, R8 ;  /* 0x0000000800077213 */ /* 0x000fc60000000000 */
[----:B------:R-:W1:Y:S08]  /*07d0*/  I2F.RP R2, R4 ;  /* 0x0000000400027306 */ /* 0x000e700000209400 */
[----:B-1----:R-:W1:Y:S02]  /*07e0*/  MUFU.RCP R2, R2 ;  /* 0x0000000200027308 */ /* 0x002e640000001000 */
[----:B-1----:R-:W-:-:S06]  /*07f0*/  IADD3 R2, R2, 0xffffffe, RZ ;  /* 0x0ffffffe02027810 */ /* 0x002fcc0007ffe0ff */
[----:B------:R-:W1:Y:S02]  /*0800*/  F2I.FTZ.U32.TRUNC.NTZ R3, R2 ;  /* 0x0000000200037305 */ /* 0x000e64000021f000 */
[----:B-1----:R-:W-:-:S04]  /*0810*/  IMAD.MOV R0, RZ, RZ, -R3 ;  /* 0x000000ffff007224 */ /* 0x002fc800078e0a03 */
[----:B------:R-:W-:Y:S01]  /*0820*/  IMAD.MOV.U32 R2, RZ, RZ, R0 ;  /* 0x000000ffff027224 */ /* 0x000fe200078e0000 */
[----:B------:R-:W-:-:S03]  /*0830*/  IABS R0, R5 ;  /* 0x0000000500007213 */ /* 0x000fc60000000000 */
[----:B------:R-:W-:Y:S01]  /*0840*/  IMAD R5, R2, R4, RZ ;  /* 0x0000000402057224 */ /* 0x000fe200078e02ff */
[----:B------:R-:W-:Y:S01]  /*0850*/  MOV R2, RZ ;  /* 0x000000ff00027202 */ /* 0x000fe20000000f00 */
[----:B------:R-:W-:-:S04]  /*0860*/  IMAD.MOV R6, RZ, RZ, -R0 ;  /* 0x000000ffff067224 */ /* 0x000fc800078e0a00 */
[----:B------:R-:W-:-:S04]  /*0870*/  IMAD.HI.U32 R0, R3, R5, R2 ;  /* 0x0000000503007227 */ /* 0x000fc800078e0002 */
[----:B------:R-:W-:Y:S02]  /*0880*/  IMAD.MOV.U32 R2, RZ, RZ, R7 ;  /* 0x000000ffff027224 */ /* 0x000fe400078e0007 */
[----:B------:R-:W-:Y:S02]  /*0890*/  IMAD.MOV.U32 R3, RZ, RZ, R6 ;  /* 0x000000ffff037224 */ /* 0x000fe400078e0006 */
[----:B------:R-:W-:-:S04]  /*08a0*/  IMAD.HI.U32 R0, R0, R2, RZ ;  /* 0x0000000200007227 */ /* 0x000fc800078e00ff */
[----:B------:R-:W-:-:S05]  /*08b0*/  IMAD R2, R0, R3, R2 ;  /* 0x0000000300027224 */ /* 0x000fca00078e0202 */
[----:B------:R-:W-:-:S13]  /*08c0*/  ISETP.GT.U32.AND P0, PT, R4, R2, PT ;  /* 0x000000020400720c */ /* 0x000fda0003f04070 */
[-C--:B------:R-:W-:Y:S02]  /*08d0*/  @!P0 IADD3 R2, R2, -R4.reuse, RZ ;  /* 0x8000000402028210 */ /* 0x080fe40007ffe0ff */
[----:B------:R-:W-:Y:S02]  /*08e0*/  @!P0 IADD3 R0, R0, 0x1, RZ ;  /* 0x0000000100008810 */ /* 0x000fe40007ffe0ff */
[----:B------:R-:W-:Y:S02]  /*08f0*/  ISETP.GE.U32.AND P2, PT, R2, R4, PT ;  /* 0x000000040200720c */ /* 0x000fe40003f46070 */
[----:B------:R-:W-:Y:S02]  /*0900*/  LOP3.LUT R2, R8, UR4, RZ, 0x3c, !PT ;  /* 0x0000000408027c12 */ /* 0x000fe4000f8e3cff */
[----:B------:R-:W-:Y:S02]  /*0910*/  ISETP.NE.AND P0, PT, RZ, UR4, PT ;  /* 0x00000004ff007c0c */ /* 0x000fe4000bf05270 */
[----:B------:R-:W-:-:S07]  /*0920*/  ISETP.GE.AND P1, PT, R2, RZ, PT ;  /* 0x000000ff0200720c */ /* 0x000fce0003f26270 */
[----:B------:R-:W-:-:S06]  /*0930*/  @P2 IADD3 R0, R0, 0x1, RZ ;  /* 0x0000000100002810 */ /* 0x000fcc0007ffe0ff */
[----:B------:R-:W-:Y:S01]  /*0940*/  @!P1 IMAD.MOV R0, RZ, RZ, -R0 ;  /* 0x000000ffff009224 */ /* 0x000fe200078e0a00 */
[----:B------:R-:W-:Y:S02]  /*0950*/  @!P0 LOP3.LUT R0, RZ, UR4, RZ, 0x33, !PT ;  /* 0x00000004ff008c12 */ /* 0x000fe4000f8e33ff */
.L_x_445:
[----:B------:R-:W-:Y:S01]  /*0960*/  ULOP3.LUT UR10, UR10, 0xffff, URZ, 0xc0, !UPT ;  /* 0x0000ffff0a0a7892 */ /* 0x000fe2000f8ec03f */
[----:B------:R-:W-:Y:S01]  /*0970*/  PLOP3.LUT P4, PT, PT, PT, PT, 0x80, 0x0 ;  /* 0x000000000000781c */ /* 0x000fe20003f8f070 */
[----:B------:R-:W-:Y:S01]  /*0980*/  ULDC.64 UR12, c[0x0][0x118] ;  /* 0x00004600000c7ab9 */ /* 0x000fe20000000a00 */
[----:B------:R-:W-:Y:S01]  /*0990*/  CS2R R22, SRZ ;  /* 0x0000000000167805 */ /* 0x000fe2000001ff00 */
[----:B------:R-:W-:Y:S01]  /*09a0*/  CS2R R20, SRZ ;  /* 0x0000000000147805 */ /* 0x000fe2000001ff00 */
[----:B------:R-:W-:Y:S01]  /*09b0*/  CS2R R162, SRZ ;  /* 0x0000000000a27805 */ /* 0x000fe2000001ff00 */
[----:B------:R-:W-:Y:S01]  /*09c0*/  IMAD R220, R0, UR10, R9 ;  /* 0x0000000a00dc7c24 */ /* 0x000fe2000f8e0209 */
[----:B------:R-:W-:Y:S01]  /*09d0*/  CS2R R160, SRZ ;  /* 0x0000000000a07805 */ /* 0x000fe2000001ff00 */
[----:B------:R-:W-:Y:S01]  /*09e0*/  CS2R R166, SRZ ;  /* 0x0000000000a67805 */ /* 0x000fe2000001ff00 */
[----:B------:R-:W-:Y:S01]  /*09f0*/  CS2R R164, SRZ ;  /* 0x0000000000a47805 */ /* 0x000fe2000001ff00 */
[----:B------:R-:W-:Y:S01]  /*0a00*/  IMAD.IADD R0, R220, 0x1, R0 ;  /* 0x00000001dc007824 */ /* 0x000fe200078e0200 */
[----:B------:R1:W-:Y:S01]  /*0a10*/  STL [R1], R220 ;  /* 0x000000dc01007387 */ /* 0x0003e20000100800 */
[----:B------:R-:W-:Y:S01]  /*0a20*/  CS2R R158, SRZ ;  /* 0x00000000009e7805 */ /* 0x000fe2000001ff00 */
[----:B------:R-:W-:Y:S01]  /*0a30*/  CS2R R156, SRZ ;  /* 0x00000000009c7805 */ /* 0x000fe2000001ff00 */
[----:B------:R-:W-:Y:S01]  /*0a40*/  CS2R R154, SRZ ;  /* 0x00000000009a7805 */ /* 0x000fe2000001ff00 */
[----:B------:R-:W-:Y:S01]  /*0a50*/  IMNMX R225, R0, UR8, PT ;  /* 0x0000000800e17c17 */ /* 0x000fe2000b800200 */
        /* <DEDUP_REMOVED lines=27> */
[----:B-1----:R-:W-:Y:S02]  /*0c10*/  ISETP.NE.U32.AND P0, PT, RZ, c[0x0][0x340], PT ;  /* 0x0000d000ff007a0c */ /* 0x002fe40003f05070 */
[----:B------:R-:W-:Y:S01]  /*0c20*/  SHF.R.S32.HI R209, RZ, 0x1f, R210 ;  /* 0x0000001fffd17819 */ /* 0x000fe200000114d2 */
[----:B------:R-:W-:Y:S01]  /*0c30*/  USHF.R.S32.HI UR8, URZ, 0x1f, UR11 ;  /* 0x0000001f3f087899 */ /* 0x000fe2000801140b */
[----:B------:R-:W-:Y:S01]  /*0c40*/  ISETP.NE.AND.EX P2, PT, RZ, c[0x0][0x344], PT, P0 ;  /* 0x0000d100ff007a0c */ /* 0x000fe20003f45300 */
[----:B------:R-:W-:-:S12]  /*0c50*/  ULDC.64 UR4, c[0x0][0x1b8] ;  /* 0x00006e0000047ab9 */ /* 0x000fd80000000a00 */
[----:B------:R-:W-:-:S04]  /*0c60*/  @P2 IMAD.MOV.U32 R2, RZ, RZ, 0x4 ;  /* 0x00000004ff022424 */ /* 0x000fc800078e00ff */
[----:B------:R-:W-:-:S05]  /*0c70*/  @P2 IMAD.WIDE R2, R19, R2, c[0x0][0x340] ;  /* 0x0000d00013022625 */ /* 0x000fca00078e0202 */
[----:B------:R1:W2:Y:S01]  /*0c80*/  @P2 LDG.E R13, [R2.64] ;  /* 0x0000000c020d2981 */ /* 0x0002a2000c1e1900 */
[----:B------:R-:W-:Y:S01]  /*0c90*/  PLOP3.LUT P1, PT, PT, PT, UP2, 0x80, 0x0 ;  /* 0x000000000000781c */ /* 0x000fe20003f2f028 */
[----:B------:R-:W-:Y:S01]  /*0ca0*/  UIMAD UR9, UR8, UR4, URZ ;  /* 0x00000004080972a4 */ /* 0x000fe2000f8e023f */
[----:B------:R-:W-:Y:S01]  /*0cb0*/  PLOP3.LUT P0, PT, PT, PT, UP2, 0x80, 0x0 ;  /* 0x000000000000781c */ /* 0x000fe20003f0f028 */
[----:B------:R-:W-:Y:S01]  /*0cc0*/  UIMAD.WIDE.U32 UR14, UR11, UR4, URZ ;  /* 0x000000040b0e72a5 */ /* 0x000fe2000f8e003f */
[----:B------:R-:W-:Y:S01]  /*0cd0*/  SHF.R.S32.HI R14, RZ, 0x1f, R19 ;  /* 0x0000001fff0e7819 */ /* 0x000fe20000011413 */
[----:B------:R-:W-:Y:S01]  /*0ce0*/  UIMAD UR4, UR11, UR5, UR9 ;  /* 0x000000050b0472a4 */ /* 0x000fe2000f8e0209 */
[----:B------:R-:W-:Y:S01]  /*0cf0*/  LEA.HI R20, R209, R210, RZ, 0x4 ;  /* 0x000000d2d1147211 */ /* 0x000fe200078f20ff */
[----:B------:R-:W-:Y:S01]  /*0d00*/  IMAD.MOV.U32 R23, RZ, RZ, 0x20 ;  /* 0x00000020ff177424 */ /* 0x000fe200078e00ff */
[----:B------:R-:W-:Y:S01]  /*0d10*/  BSSY B0, `(.L_x_447) ;  /* 0x0000067000007945 */ /* 0x000fe20003800000 */
[----:B------:R-:W-:Y:S01]  /*0d20*/  UIADD3 UR4, UR15, UR4, URZ ;  /* 0x000000040f047290 */ /* 0x000fe2000fffe03f */
[----:B------:R-:W-:-:S04]  /*0d30*/  IMAD R10, R14, c[0x0][0x1c0], RZ ;  /* 0x000070000e0a7a24 */ /* 0x000fc800078e02ff */
[----:B------:R-:W-:Y:S01]  /*0d40*/  IMAD R10, R19, c[0x0][0x1c4], R10 ;  /* 0x00007100130a7a24 */ /* 0x000fe200078e020a */
[----:B-1----:R-:W-:Y:S01]  /*0d50*/  LEA.HI R2, R209, R210, RZ, 0x3 ;  /* 0x000000d2d1027211 */ /* 0x002fe200078f18ff */
[----:B------:R-:W-:Y:S02]  /*0d60*/  IMAD.U32 R3, RZ, RZ, UR15 ;  /* 0x0000000fff037e24 */ /* 0x000fe4000f8e00ff */
[----:B------:R-:W-:Y:S01]  /*0d70*/  IMAD.U32 R3, RZ, RZ, UR4 ;  /* 0x00000004ff037e24 */ /* 0x000fe2000f8e00ff */
[----:B------:R-:W-:Y:S01]  /*0d80*/  LOP3.LUT R0, R2, 0xfffffff8, RZ, 0xc0, !PT ;  /* 0xfffffff802007812 */ /* 0x000fe200078ec0ff */
[----:B------:R-:W-:Y:S01]  /*0d90*/  ULDC.64 UR4, c[0x0][0x1e8] ;  /* 0x00007a0000047ab9 */ /* 0x000fe20000000a00 */
[----:B------:R-:W-:Y:S01]  /*0da0*/  SHF.R.S32.HI R18, RZ, 0x3, R2 ;  /* 0x00000003ff127819 */ /* 0x000fe20000011402 */
[----:B------:R-:W-:Y:S01]  /*0db0*/  UIMAD UR4, UR8, UR4, URZ ;  /* 0x00000004080472a4 */ /* 0x000fe2000f8e023f */
[----:B------:R-:W-:Y:S01]  /*0dc0*/  MOV R2, UR14 ;  /* 0x0000000e00027c02 */ /* 0x000fe20008000f00 */
[----:B------:R-:W-:Y:S01]  /*0dd0*/  IMAD.IADD R25, R210, 0x1, -R0 ;  /* 0x00000001d2197824 */ /* 0x000fe200078e0a00 */
[----:B------:R-:W-:Y:S01]  /*0de0*/  SHF.R.S32.HI R4, RZ, 0x1f, R18 ;  /* 0x0000001fff047819 */ /* 0x000fe20000011412 */
[----:B------:R-:W-:-:S02]  /*0df0*/  UIMAD UR9, UR11, UR5, UR4 ;  /* 0x000000050b0972a4 */ /* 0x000fc4000f8e0204 */
[C---:B------:R-:W-:Y:S01]  /*0e00*/  IMAD R0, R25.reuse, 0x10, R18 ;  /* 0x0000001019007824 */ /* 0x040fe200078e0212 */
[----:B------:R-:W-:Y:S01]  /*0e10*/  ULDC.64 UR4, c[0x0][0x210] ;  /* 0x0000840000047ab9 */ /* 0x000fe20000000a00 */
[----:B------:R-:W-:Y:S01]  /*0e20*/  IMAD.SHL.U32 R16, R25, 0x8, RZ ;  /* 0x0000000819107824 */ /* 0x000fe200078e00ff */
[----:B------:R-:W-:Y:S01]  /*0e30*/  UIMAD UR4, UR8, UR4, URZ ;  /* 0x00000004080472a4 */ /* 0x000fe2000f8e023f */
[----:B------:R-:W-:Y:S01]  /*0e40*/  IMAD.WIDE.U32 R2, R19, c[0x0][0x1c0], R2 ;  /* 0x0000700013027a25 */ /* 0x000fe200078e0002 */
[----:B------:R-:W-:Y:S02]  /*0e50*/  IADD3 R9, R0, UR7, RZ ;  /* 0x0000000700097c10 */ /* 0x000fe4000fffe0ff */
[----:B------:R-:W-:Y:S01]  /*0e60*/  SHF.R.S32.HI R17, RZ, 0x1f, R16 ;  /* 0x0000001fff117819 */ /* 0x000fe20000011410 */
[----:B------:R-:W-:Y:S01]  /*0e70*/  IMAD.IADD R3, R3, 0x1, R10 ;  /* 0x0000000103037824 */ /* 0x000fe200078e020a */
[----:B------:R-:W-:Y:S01]  /*0e80*/  MOV R8, R9 ;  /* 0x0000000900087202 */ /* 0x000fe20000000f00 */
[----:B------:R-:W-:Y:S01]  /*0e90*/  @P1 IMAD.HI.U32 R0, R9, c[0x0][0x2c8], RZ ;  /* 0x0000b20009001a27 */ /* 0x000fe200078e00ff */
[----:B------:R-:W-:Y:S01]  /*0ea0*/  UIMAD UR4, UR11, UR5, UR4 ;  /* 0x000000050b0472a4 */ /* 0x000fe2000f8e0204 */
[----:B------:R-:W-:-:S02]  /*0eb0*/  ISETP.GE.AND P3, PT, R16, c[0x0][0x198], PT ;  /* 0x0000660010007a0c */ /* 0x000fc40003f66270 */
[----:B------:R-:W-:Y:S01]  /*0ec0*/  IMAD.WIDE.U32 R6, R18, c[0x0][0x1e0], R16 ;  /* 0x0000780012067a25 */ /* 0x000fe200078e0010 */
[----:B------:R-:W-:Y:S01]  /*0ed0*/  @P0 SHF.R.U32.HI R8, RZ, c[0x0][0x2cc], R0 ;  /* 0x0000b300ff080a19 */ /* 0x000fe20000011600 */
[----:B------:R-:W-:Y:S02]  /*0ee0*/  ULDC UR5, c[0x0][0x2c4] ;  /* 0x0000b10000057ab9 */ /* 0x000fe40000000800 */
[----:B------:R-:W-:Y:S01]  /*0ef0*/  IMAD R0, R4, c[0x0][0x1e0], RZ ;  /* 0x0000780004007a24 */ /* 0x000fe200078e02ff */
[----:B------:R-:W-:Y:S01]  /*0f00*/  IADD3 R11, -R8, RZ, RZ ;  /* 0x000000ff080b7210 */ /* 0x000fe20007ffe1ff */
[----:B------:R-:W-:Y:S02]  /*0f10*/  IMAD R4, R4, c[0x0][0x208], RZ ;  /* 0x0000820004047a24 */ /* 0x000fe400078e02ff */
[C---:B------:R-:W-:Y:S02]  /*0f20*/  IMAD R12, R18.reuse, c[0x0][0x1e4], R0 ;  /* 0x00007900120c7a24 */ /* 0x040fe400078e0200 */
[----:B------:R-:W-:-:S02]  /*0f30*/  IMAD R0, R18, c[0x0][0x20c], R4 ;  /* 0x0000830012007a24 */ /* 0x000fc400078e0204 */
[----:B------:R-:W-:-:S04]  /*0f40*/  IMAD.WIDE.U32 R4, R18, c[0x0][0x208], R16 ;  /* 0x0000820012047a25 */ /* 0x000fc800078e0010 */
[----:B------:R-:W-:Y:S01]  /*0f50*/  IMAD.IADD R5, R5, 0x1, R0 ;  /* 0x0000000105057824 */ /* 0x000fe200078e0200 */
[----:B------:R-:W-:Y:S01]  /*0f60*/  SHF.R.S32.HI R0, RZ, 0x1f, R8 ;  /* 0x0000001fff007819 */ /* 0x000fe20000011408 */
[----:B------:R-:W-:Y:S01]  /*0f70*/  IMAD R11, R11, c[0x0][0x2c4], R9 ;  /* 0x0000b1000b0b7a24 */ /* 0x000fe200078e0209 */
[----:B------:R-:W-:Y:S01]  /*0f80*/  MOV R9, UR11 ;  /* 0x0000000b00097c02 */ /* 0x000fe20008000f00 */
[----:B------:R-:W-:Y:S02]  /*0f90*/  IMAD.IADD R7, R7, 0x1, R12 ;  /* 0x0000000107077824 */ /* 0x000fe400078e020c */
[----:B------:R-:W-:Y:S02]  /*0fa0*/  IMAD R0, R0, c[0x0][0x1b0], RZ ;  /* 0x00006c0000007a24 */ /* 0x000fe400078e02ff */
[----:B------:R-:W-:-:S04]  /*0fb0*/  IMAD.WIDE.U32 R2, R8, c[0x0][0x1b0], R2 ;  /* 0x00006c0008027a25 */ /* 0x000fc800078e0002 */
[----:B------:R-:W-:-:S04]  /*0fc0*/  IMAD.WIDE.U32 R6, R9, c[0x0][0x1e8], R6 ;  /* 0x00007a0009067a25 */ /* 0x000fc800078e0006 */
[----:B------:R-:W-:Y:S01]  /*0fd0*/  IMAD R8, R8, c[0x0][0x1b4], R0 ;  /* 0x00006d0008087a24 */ /* 0x000fe200078e0200 */
[----:B------:R-:W-:Y:S01]  /*0fe0*/  LOP3.LUT R0, R20, 0xfffffff0, RZ, 0xc0, !PT ;  /* 0xfffffff014007812 */ /* 0x000fe200078ec0ff */
[----:B------:R-:W-:Y:S01]  /*0ff0*/  IMAD.SHL.U32 R9, R18, 0x40, RZ ;  /* 0x0000004012097824 */ /* 0x000fe200078e00ff */
[----:B------:R-:W-:Y:S01]  /*1000*/  IADD3 R7, R7, UR9, RZ ;  /* 0x0000000907077c10 */ /* 0x000fe2000fffe0ff */
[----:B------:R-:W-:Y:S01]  /*1010*/  IMAD.IADD R3, R3, 0x1, R8 ;  /* 0x0000000103037824 */ /* 0x000fe200078e0208 */
[----:B------:R-:W-:Y:S01]  /*1020*/  IADD3 R0, -R0, R210, RZ ;  /* 0x000000d200007210 */ /* 0x000fe20007ffe1ff */
[----:B------:R-:W-:Y:S01]  /*1030*/  IMAD.U32 R10, RZ, RZ, UR11 ;  /* 0x0000000bff0a7e24 */ /* 0x000fe2000f8e00ff */
[----:B------:R-:W-:Y:S01]  /*1040*/  LOP3.LUT R8, R9, 0x1c0, RZ, 0xc0, !PT ;  /* 0x000001c009087812 */ /* 0x000fe200078ec0ff */
[----:B------:R-:W-:Y:S01]  /*1050*/  IMAD.WIDE.U32 R2, R11, c[0x0][0x1a8], R2 ;  /* 0x00006a000b027a25 */ /* 0x000fe200078e0002 */
[----:B------:R-:W-:Y:S02]  /*1060*/  SHF.R.S32.HI R9, RZ, 0x1f, R11 ;  /* 0x0000001fff097819 */ /* 0x000fe4000001140b */
[----:B------:R-:W-:Y:S01]  /*1070*/  LOP3.LUT R12, R8, 0x38, R16, 0xf8, !PT ;  /* 0x00000038080c7812 */ /* 0x000fe200078ef810 */
[----:B------:R-:W-:Y:S01]  /*1080*/  IMAD.WIDE.U32 R4, R10, c[0x0][0x210], R4 ;  /* 0x000084000a047a25 */ /* 0x000fe200078e0004 */
[----:B------:R-:W-:-:S03]  /*1090*/  SHF.R.S32.HI R10, RZ, 0x1f, R0 ;  /* 0x0000001fff0a7819 */ /* 0x000fc60000011400 */
[----:B------:R-:W-:Y:S01]  /*10a0*/  IMAD R9, R9, c[0x0][0x1a8], RZ ;  /* 0x00006a0009097a24 */ /* 0x000fe200078e02ff */
[----:B------:R-:W-:Y:S02]  /*10b0*/  LEA.HI R22, R10, R0, RZ, 0x3 ;  /* 0x000000000a167211 */ /* 0x000fe400078f18ff */
[----:B------:R-:W-:Y:S01]  /*10c0*/  SHF.R.U32.HI R10, RZ, 0x3, R8 ;  /* 0x00000003ff0a7819 */ /* 0x000fe20000011608 */
[----:B------:R-:W-:Y:S01]  /*10d0*/  IMAD R9, R11, c[0x0][0x1ac], R9 ;  /* 0x00006b000b097a24 */ /* 0x000fe200078e0209 */
[----:B------:R-:W-:Y:S02]  /*10e0*/  LOP3.LUT R8, R22, 0xfffffff8, RZ, 0xc0, !PT ;  /* 0xfffffff816087812 */ /* 0x000fe400078ec0ff */
[----:B------:R-:W-:Y:S02]  /*10f0*/  LOP3.LUT R15, R12, R10, RZ, 0x3c, !PT ;  /* 0x0000000a0c0f7212 */ /* 0x000fe400078e3cff */
[----:B------:R-:W-:Y:S01]  /*1100*/  IADD3 R10, R3, R9, RZ ;  /* 0x00000009030a7210 */ /* 0x000fe20007ffe0ff */
[----:B------:R-:W-:Y:S01]  /*1110*/  IMAD.IADD R21, R0, 0x1, -R8 ;  /* 0x0000000100157824 */ /* 0x000fe200078e0a08 */
[----:B------:R-:W-:-:S02]  /*1120*/  LEA R11, P0, R2, c[0x0][0x160], 0x1 ;  /* 0x00005800020b7a11 */ /* 0x000fc400078008ff */
[----:B------:R-:W-:Y:S01]  /*1130*/  IADD3 R5, R5, UR4, RZ ;  /* 0x0000000405057c10 */ /* 0x000fe2000fffe0ff */
[----:B------:R-:W-:Y:S01]  /*1140*/  ULDC UR4, c[0x0][0x168] ;  /* 0x00005a0000047ab9 */ /* 0x000fe20000000800 */
[----:B------:R-:W-:Y:S01]  /*1150*/  LEA.HI.X R10, R2, c[0x0][0x164], R10, 0x1, P0 ;  /* 0x00005900020a7a11 */ /* 0x000fe200000f0c0a */
[----:B------:R-:W-:Y:S01]  /*1160*/  UIMAD UR4, UR5, UR4, URZ ;  /* 0x00000004050472a4 */ /* 0x000fe2000f8e023f */
[----:B------:R-:W-:Y:S02]  /*1170*/  IADD3 R9, R18, UR7, RZ ;  /* 0x0000000712097c10 */ /* 0x000fe4000fffe0ff */
[----:B------:R-:W-:-:S03]  /*1180*/  LEA.HI R12, R209, R210, RZ, 0x6 ;  /* 0x000000d2d10c7211 */ /* 0x000fc600078f30ff */
[----:B------:R-:W-:Y:S02]  /*1190*/  ISETP.GE.AND P0, PT, R9, UR4, PT ;  /* 0x0000000409007c0c */ /* 0x000fe4000bf06270 */
[----:B------:R-:W-:Y:S02]  /*11a0*/  SHF.L.U32 R12, R12, 0x3, RZ ;  /* 0x000000030c0c7819 */ /* 0x000fe400000006ff */
[--C-:B--2---:R-:W-:Y:S01]  /*11b0*/  @P2 SHF.R.S32.HI R3, RZ, 0x1f, R13.reuse ;  /* 0x0000001fff032819 */ /* 0x104fe2000001140d */
[----:B------:R-:W-:Y:S01]  /*11c0*/  @P2 IMAD.MOV.U32 R2, RZ, RZ, R13 ;  /* 0x000000ffff022224 */ /* 0x000fe200078e000d */
[----:B------:R-:W-:Y:S01]  /*11d0*/  @!P2 MOV R3, R14 ;  /* 0x0000000e0003a202 */ /* 0x000fe20000000f00 */
[----:B------:R-:W-:Y:S01]  /*11e0*/  @!P2 IMAD.MOV.U32 R2, RZ, RZ, R19 ;  /* 0x000000ffff02a224 */ /* 0x000fe200078e0013 */
[----:B------:R-:W-:Y:S01]  /*11f0*/  R2P PR, R21, 0x6 ;  /* 0x0000000615007804 */ /* 0x000fe20000000000 */
[----:B------:R-:W-:Y:S01]  /*1200*/  IMAD.MOV.U32 R19, RZ, RZ, 0x10 ;  /* 0x00000010ff137424 */ /* 0x000fe200078e00ff */
[----:B------:R1:W2:Y:S01]  /*1210*/  SHFL.IDX PT, R13, R11, RZ, 0x181f ;  /* 0x00181fff0b0d7589 */ /* 0x0002a200000e0000 */
[----:B------:R-:W-:-:S02]  /*1220*/  IMAD R0, R3, c[0x0][0x218], RZ ;  /* 0x0000860003007a24 */ /* 0x000fc400078e02ff */
[----:B------:R-:W-:Y:S01]  /*1230*/  IMAD R8, R3, c[0x0][0x1f0], RZ ;  /* 0x00007c0003087a24 */ /* 0x000fe200078e02ff */
[----:B------:R1:W3:Y:S01]  /*1240*/  SHFL.IDX PT, R14, R10, RZ, 0x181f ;  /* 0x00181fff0a0e7589 */ /* 0x0002e200000e0000 */
[C---:B------:R-:W-:Y:S02]  /*1250*/  IMAD R0, R2.reuse, c[0x0][0x21c], R0 ;  /* 0x0000870002007a24 */ /* 0x040fe400078e0200 */
[C---:B------:R-:W-:Y:S01]  /*1260*/  IMAD.WIDE.U32 R74, R2.reuse, c[0x0][0x218], R4 ;  /* 0x00008600024a7a25 */ /* 0x040fe200078e0004 */
[----:B------:R-:W-:Y:S02]  /*1270*/  LOP3.LUT R5, R15, 0xfffffe00, R12, 0xf8, !PT ;  /* 0xfffffe000f057812 */ /* 0x000fe400078ef80c */
[----:B------:R-:W-:Y:S01]  /*1280*/  SEL R4, R23, 0xffffffe0, !P2 ;  /* 0xffffffe017047807 */ /* 0x000fe20005000000 */
[C---:B------:R-:W-:Y:S01]  /*1290*/  IMAD R8, R2.reuse, c[0x0][0x1f4], R8 ;  /* 0x00007d0002087a24 */ /* 0x040fe200078e0208 */
[----:B------:R-:W-:Y:S01]  /*12a0*/  IADD3 R29, R75, R0, RZ ;  /* 0x000000004b1d7210 */ /* 0x000fe20007ffe0ff */
[----:B------:R-:W-:Y:S01]  /*12b0*/  IMAD.WIDE.U32 R30, R2, c[0x0][0x1f0], R6 ;  /* 0x00007c00021e7a25 */ /* 0x000fe200078e0006 */
[----:B------:R-:W-:-:S03]  /*12c0*/  SEL R2, R19, 0xfffffff0, !P1 ;  /* 0xfffffff013027807 */ /* 0x000fc60004800000 */
[----:B------:R-:W-:Y:S01]  /*12d0*/  IMAD.IADD R27, R31, 0x1, R8 ;  /* 0x000000011f1b7824 */ /* 0x000fe200078e0208 */
[----:B------:R1:W-:Y:S04]  /*12e0*/  STL.64 [R1+0x38], R30 ;  /* 0x0000381e01007387 */ /* 0x0003e80000100a00 */
[----:B------:R1:W-:Y:S04]  /*12f0*/  STL.64 [R1+0x48], R74 ;  /* 0x0000484a01007387 */ /* 0x0003e80000100a00 */
[----:B------:R1:W-:Y:S04]  /*1300*/  STL [R1+0x44], R29 ;  /* 0x0000441d01007387 */ /* 0x0003e80000100800 */
[----:B------:R1:W-:Y:S01]  /*1310*/  STL [R1+0x34], R27 ;  /* 0x0000341b01007387 */ /* 0x0003e20000100800 */
[----:B------:R-:W-:Y:S05]  /*1320*/  @P0 BRA `(.L_x_448) ;  /* 0x0000005000000947 */ /* 0x000fea0003800000 */
[----:B--23--:R-:W-:Y:S01]  /*1330*/  LEA R6, P0, R16, R13, 0x1 ;  /* 0x0000000d10067211 */ /* 0x00cfe200078008ff */
[----:B------:R-:W-:-:S03]  /*1340*/  IMAD.SHL.U32 R0, R5, 0x2, RZ ;  /* 0x0000000205007824 */ /* 0x000fc600078e00ff */
[----:B------:R-:W-:-:S05]  /*1350*/  LEA.HI.X R7, R16, R14, R17, 0x1, P0 ;  /* 0x0000000e10077211 */ /* 0x000fca00000f0c11 */
[----:B------:R-:W-:Y:S01]  /*1360*/  @!PT LDS RZ, [RZ] ;  /* 0x00000000fffff984 */ /* 0x000fe20000000800 */
[----:B------:R2:W-:Y:S04]  /*1370*/  LDGSTS.E.BYPASS.LTC128B.128 [R0+0x6100], [R6.64], !P3 ;  /* 0x0610000006007fae */ /* 0x0005e8000d901d4c */
.L_x_448:
[----:B--23--:R-:W-:Y:S05]  /*1380*/  BSYNC B0 ;  /* 0x0000000000007941 */ /* 0x00cfea0003800000 */
.L_x_447:
[----:B------:R-:W-:Y:S01]  /*1390*/  IADD3 R0, R9, 0x10, RZ ;  /* 0x0000001009007810 */ /* 0x000fe20007ffe0ff */
[----:B------:R2:W3:Y:S01]  /*13a0*/  SHFL.IDX PT, R3, R10, 0x1, 0x181f ;  /* 0x00381f000a037f89 */ /* 0x0004e200000e0000 */
[----:B------:R-:W-:Y:S02]  /*13b0*/  BSSY B0, `(.L_x_449) ;  /* 0x0000009000007945 */ /* 0x000fe40003800000 */
[----:B------:R-:W-:Y:S01]  /*13c0*/  ISETP.GE.AND P0, PT, R0, UR4, PT ;  /* 0x0000000400007c0c */ /* 0x000fe2000bf06270 */
[----:B------:R2:W4:-:S12]  /*13d0*/  SHFL.IDX PT, R6, R11, 0x1, 0x181f ;  /* 0x00381f000b067f89 */ /* 0x00051800000e0000 */
[----:B------:R-:W-:Y:S05]  /*13e0*/  @P0 BRA `(.L_x_450) ;  /* 0x0000005000000947 */ /* 0x000fea0003800000 */
[----:B----4-:R-:W-:Y:S01]  /*13f0*/  LEA R6, P0, R16, R6, 0x1 ;  /* 0x0000000610067211 */ /* 0x010fe200078008ff */
[----:B------:R-:W-:-:S03]  /*1400*/  IMAD.SHL.U32 R0, R5, 0x2, RZ ;  /* 0x0000000205007824 */ /* 0x000fc600078e00ff */
[----:B---3--:R-:W-:-:S05]  /*1410*/  LEA.HI.X R7, R16, R3, R17, 0x1, P0 ;  /* 0x0000000310077211 */ /* 0x008fca00000f0c11 */
[----:B------:R-:W-:Y:S01]  /*1420*/  @!PT LDS RZ, [RZ] ;  /* 0x00000000fffff984 */ /* 0x000fe20000000800 */
[----:B------:R3:W-:Y:S04]  /*1430*/  LDGSTS.E.BYPASS.LTC128B.128 [R0+0x6900], [R6.64], !P3 ;  /* 0x0690000006007fae */ /* 0x0007e8000d901d4c */
.L_x_450:
[----:B------:R-:W-:Y:S05]  /*1440*/  BSYNC B0 ;  /* 0x0000000000007941 */ /* 0x000fea0003800000 */
.L_x_449:
[----:B---3--:R-:W-:Y:S01]  /*1450*/  IADD3 R0, R9, 0x20, RZ ;  /* 0x0000002009007810 */ /* 0x008fe20007ffe0ff */
[----:B------:R3:W1:Y:S01]  /*1460*/  SHFL.IDX PT, R3, R10, 0x2, 0x181f ;  /* 0x00581f000a037f89 */ /* 0x00066200000e0000 */
[----:B------:R-:W-:Y:S02]  /*1470*/  BSSY B0, `(.L_x_451) ;  /* 0x0000009000007945 */ /* 0x000fe40003800000 */
[----:B------:R-:W-:Y:S01]  /*1480*/  ISETP.GE.AND P0, PT, R0, UR4, PT ;  /* 0x0000000400007c0c */ /* 0x000fe2000bf06270 */
[----:B----4-:R3:W4:-:S12]  /*1490*/  SHFL.IDX PT, R6, R11, 0x2, 0x181f ;  /* 0x00581f000b067f89 */ /* 0x01071800000e0000 */
[----:B------:R-:W-:Y:S05]  /*14a0*/  @P0 BRA `(.L_x_452) ;  /* 0x0000005000000947 */ /* 0x000fea0003800000 */
[----:B----4-:R-:W-:Y:S01]  /*14b0*/  LEA R6, P0, R16, R6, 0x1 ;  /* 0x0000000610067211 */ /* 0x010fe200078008ff */
[----:B------:R-:W-:-:S03]  /*14c0*/  IMAD.SHL.U32 R0, R5, 0x2, RZ ;  /* 0x0000000205007824 */ /* 0x000fc600078e00ff */
[----:B-1----:R-:W-:-:S05]  /*14d0*/  LEA.HI.X R7, R16, R3, R17, 0x1, P0 ;  /* 0x0000000310077211 */ /* 0x002fca00000f0c11 */
[----:B------:R-:W-:Y:S01]  /*14e0*/  @!PT LDS RZ, [RZ] ;  /* 0x00000000fffff984 */ /* 0x000fe20000000800 */
[----:B------:R1:W-:Y:S04]  /*14f0*/  LDGSTS.E.BYPASS.LTC128B.128 [R0+0x7100], [R6.64], !P3 ;  /* 0x0710000006007fae */ /* 0x0003e8000d901d4c */
.L_x_452:
[----:B------:R-:W-:Y:S05]  /*1500*/  BSYNC B0 ;  /* 0x0000000000007941 */ /* 0x000fea0003800000 */
.L_x_451:
[----:B-1----:R-:W-:Y:S01]  /*1510*/  IADD3 R0, R9, 0x30, RZ ;  /* 0x0000003009007810 */ /* 0x002fe20007ffe0ff */
[----:B------:R1:W2:Y:S01]  /*1520*/  SHFL.IDX PT, R3, R10, 0x3, 0x181f ;  /* 0x00781f000a037f89 */ /* 0x0002a200000e0000 */
[----:B------:R-:W-:Y:S02]  /*1530*/  BSSY B0, `(.L_x_453) ;  /* 0x0000009000007945 */ /* 0x000fe40003800000 */
[----:B------:R-:W-:Y:S01]  /*1540*/  ISETP.GE.AND P0, PT, R0, UR4, PT ;  /* 0x0000000400007c0c */ /* 0x000fe2000bf06270 */
[----:B----4-:R1:W4:-:S12]  /*1550*/  SHFL.IDX PT, R6, R11, 0x3, 0x181f ;  /* 0x00781f000b067f89 */ /* 0x01031800000e0000 */
[----:B------:R-:W-:Y:S05]  /*1560*/  @P0 BRA `(.L_x_454) ;  /* 0x0000005000000947 */ /* 0x000fea0003800000 */
[----:B----4-:R-:W-:Y:S01]  /*1570*/  LEA R6, P0, R16, R6, 0x1 ;  /* 0x0000000610067211 */ /* 0x010fe200078008ff */
[----:B------:R-:W-:-:S03]  /*1580*/  IMAD.SHL.U32 R0, R5, 0x2, RZ ;  /* 0x0000000205007824 */ /* 0x000fc600078e00ff */
[----:B--2---:R-:W-:-:S05]  /*1590*/  LEA.HI.X R7, R16, R3, R17, 0x1, P0 ;  /* 0x0000000310077211 */ /* 0x004fca00000f0c11 */
[----:B------:R-:W-:Y:S01]  /*15a0*/  @!PT LDS RZ, [RZ] ;  /* 0x00000000fffff984 */ /* 0x000fe20000000800 */
[----:B------:R2:W-:Y:S04]  /*15b0*/  LDGSTS.E.BYPASS.LTC128B.128 [R0+0x7900], [R6.64], !P3 ;  /* 0x0790000006007fae */ /* 0x0005e8000d901d4c */
.L_x_454:
[----:B------:R-:W-:Y:S05]  /*15c0*/  BSYNC B0 ;  /* 0x0000000000007941 */ /* 0x000fea0003800000 */
.L_x_453:
[----:B--2---:R-:W-:Y:S01]  /*15d0*/  IADD3 R0, R9, 0x40, RZ ;  /* 0x0000004009007810 */ /* 0x004fe20007ffe0ff */
        /* <DEDUP_REMOVED lines=10> */
.L_x_456:
[----:B------:R-:W-:Y:S05]  /*1680*/  BSYNC B0 ;  /* 0x0000000000007941 */ /* 0x000fea0003800000 */
.L_x_455:
        /* <DEDUP_REMOVED lines=11> */
.L_x_458:
[----:B------:R-:W-:Y:S05]  /*1740*/  BSYNC B0 ;  /* 0x0000000000007941 */ /* 0x000fea0003800000 */
.L_x_457:
        /* <DEDUP_REMOVED lines=11> */
.L_x_460:
[----:B------:R-:W-:Y:S05]  /*1800*/  BSYNC B0 ;  /* 0x0000000000007941 */ /* 0x000fea0003800000 */
.L_x_459:
[----:B-1--4-:R-:W1:Y:S01]  /*1810*/  SHFL.IDX PT, R6, R11, 0x7, 0x181f ;  /* 0x00f81f000b067f89 */ /* 0x012e6200000e0000 */
[----:B------:R-:W-:Y:S01]  /*1820*/  IADD3 R0, R9, 0x70, RZ ;  /* 0x0000007009007810 */ /* 0x000fe20007ffe0ff */
[----:B------:R-:W-:Y:S01]  /*1830*/  IMAD.SHL.U32 R227, R5, 0x2, RZ ;  /* 0x0000000205e37824 */ /* 0x000fe200078e00ff */
[C---:B------:R-:W-:Y:S01]  /*1840*/  IADD3 R204, R225.reuse, -0x1, RZ ;  /* 0xffffffffe1cc7810 */ /* 0x040fe20007ffe0ff */
[----:B------:R-:W4:Y:S01]  /*1850*/  SHFL.IDX PT, R3, R10, 0x7, 0x181f ;  /* 0x00f81f000a037f89 */ /* 0x000f2200000e0000 */
[----:B------:R-:W-:Y:S01]  /*1860*/  ISETP.GE.AND P0, PT, R0, UR4, PT ;  /* 0x0000000400007c0c */ /* 0x000fe2000bf06270 */
[----:B------:R-:W-:Y:S01]  /*1870*/  IMAD.MOV.U32 R0, RZ, RZ, 0x60 ;  /* 0x00000060ff007424 */ /* 0x000fe200078e00ff */
[----:B------:R-:W-:Y:S01]  /*1880*/  ISETP.GE.AND P6, PT, R16, c[0x0][0x1d4], PT ;  /* 0x0000750010007a0c */ /* 0x000fe20003fc6270 */
[----:B------:R-:W-:Y:S01]  /*1890*/  IMAD.MOV.U32 R230, RZ, RZ, R26 ;  /* 0x000000ffffe67224 */ /* 0x000fe200078e001a */
[----:B------:R-:W-:Y:S01]  /*18a0*/  SHF.R.S32.HI R26, RZ, 0x1f, R204 ;  /* 0x0000001fff1a7819 */ /* 0x000fe200000114cc */
[----:B------:R-:W-:Y:S01]  /*18b0*/  IMAD R24, R225, -0x60, R0 ;  /* 0xffffffa0e1187824 */ /* 0x000fe200078e0200 */
[----:B------:R-:W-:Y:S01]  /*18c0*/  LEA.HI R206, R209, R210, RZ, 0x5 ;  /* 0x000000d2d1ce7211 */ /* 0x000fe200078f28ff */
[C---:B------:R-:W-:Y:S01]  /*18d0*/  IMAD R8, R0.reuse, c[0x0][0x1e4], RZ ;  /* 0x0000790000087a24 */ /* 0x040fe200078e02ff */
[----:B------:R-:W-:Y:S01]  /*18e0*/  ULDC.64 UR4, c[0x0][0x208] ;  /* 0x0000820000047ab9 */ /* 0x000fe20000000a00 */
[----:B------:R-:W-:Y:S01]  /*18f0*/  IMAD.WIDE.U32 R228, R0, c[0x0][0x1e0], RZ ;  /* 0x0000780000e47a25 */ /* 0x000fe200078e00ff */
[----:B------:R-:W-:Y:S01]  /*1900*/  IADD3 R19, R24, c[0x0][0x1d0], -R18 ;  /* 0x0000740018137a10 */ /* 0x000fe20007ffe812 */
[----:B------:R-:W-:Y:S01]  /*1910*/  USHF.L.U32 UR9, UR4, 0x5, URZ ;  /* 0x0000000504097899 */ /* 0x000fe2000800063f */
[----:B------:R-:W-:Y:S01]  /*1920*/  SHF.R.S32.HI R205, RZ, 0x5, R206 ;  /* 0x00000005ffcd7819 */ /* 0x000fe200000114ce */
[----:B------:R-:W-:Y:S01]  /*1930*/  IMAD.IADD R207, R229, 0x1, R8 ;  /* 0x00000001e5cf7824 */ /* 0x000fe200078e0208 */
[----:B------:R-:W-:Y:S01]  /*1940*/  ISETP.GE.AND P4, PT, R19, 0x11, PT ;  /* 0x000000111300780c */ /* 0x000fe20003f86270 */
[----:B------:R-:W-:Y:S01]  /*1950*/  IMAD.MOV.U32 R231, RZ, RZ, R27 ;  /* 0x000000ffffe77224 */ /* 0x000fe200078e001b */
[----:B------:R-:W-:Y:S01]  /*1960*/  UMOV UR8, 0x5 ;  /* 0x0000000500087882 */ /* 0x000fe20000000000 */
[----:B------:R-:W-:Y:S01]  /*1970*/  IMAD R0, R207, R204, RZ ;  /* 0x000000cccf007224 */ /* 0x000fe200078e02ff */
[----:B------:R-:W-:Y:S01]  /*1980*/  USHF.L.U64.HI UR8, UR4, UR8, UR5 ;  /* 0x0000000804087299 */ /* 0x000fe20008010205 */
[----:B-1----:R-:W-:Y:S01]  /*1990*/  @!P0 LEA R6, P1, R16, R6, 0x1 ;  /* 0x0000000610068211 */ /* 0x002fe200078208ff */
[----:B------:R-:W-:-:S02]  /*19a0*/  IMAD.MOV.U32 R211, RZ, RZ, c[0x0][0x1e0] ;  /* 0x00007800ffd37624 */ /* 0x000fc400078e00ff */
[----:B------:R-:W-:Y:S01]  /*19b0*/  IMAD.MOV.U32 R230, RZ, RZ, R30 ;  /* 0x000000ffffe67224 */ /* 0x000fe200078e001e */
[----:B----4-:R-:W-:Y:S01]  /*19c0*/  @!P0 LEA.HI.X R7, R16, R3, R17, 0x1, P1 ;  /* 0x0000000310078211 */ /* 0x010fe200008f0c11 */
[----:B------:R-:W-:Y:S01]  /*19d0*/  IMAD R0, R26, R228, R0 ;  /* 0x000000e41a007224 */ /* 0x000fe200078e0200 */
[----:B------:R-:W-:Y:S01]  /*19e0*/  SHF.R.S32.HI R17, RZ, 0x4, R20 ;  /* 0x00000004ff117819 */ /* 0x000fe20000011414 */
[----:B------:R-:W-:Y:S01]  /*19f0*/  IMAD.WIDE.U32 R8, R211, 0x20, RZ ;  /* 0x00000020d3087825 */ /* 0x000fe200078e00ff */
[----:B------:R-:W-:Y:S02]  /*1a00*/  STL.64 [R1+0x30], R230 ;  /* 0x000030e601007387 */ /* 0x000fe40000100a00 */
[----:B------:R-:W-:Y:S01]  /*1a10*/  LEA.HI R20, R20, R17, RZ, 0x1 ;  /* 0x0000001114147211 */ /* 0x000fe200078f08ff */
[----:B------:R-:W-:Y:S01]  /*1a20*/  IMAD.MOV.U32 R212, RZ, RZ, c[0x0][0x1e4] ;  /* 0x00007900ffd47624 */ /* 0x000fe200078e00ff */
[----:B------:R-:W-:Y:S01]  /*1a30*/  @!PT LDS RZ, [RZ] ;  /* 0x00000000fffff984 */ /* 0x000fe20000000800 */
[----:B------:R1:W-:Y:S01]  /*1a40*/  @!P0 LDGSTS.E.BYPASS.LTC128B.128 [R227+0x9900], [R6.64], !P3 ;  /* 0x0990000006e38fae */ /* 0x0003e2000d901d4c */
[C---:B------:R-:W-:Y:S01]  /*1a50*/  ISETP.GE.AND P3, PT, R19.reuse, 0x21, PT ;  /* 0x000000211300780c */ /* 0x040fe20003f66270 */
[----:B------:R-:W-:Y:S01]  /*1a60*/  IMAD.MOV.U32 R72, RZ, RZ, R28 ;  /* 0x000000ffff487224 */ /* 0x000fe200078e001c */
[----:B------:R-:W-:Y:S01]  /*1a70*/  ISETP.GE.AND P0, PT, R19, 0x1, PT ;  /* 0x000000011300780c */ /* 0x000fe20003f06270 */
[----:B------:R-:W0:Y:S01]  /*1a80*/  LDGDEPBAR ;  /* 0x00000000000079af */ /* 0x000e220000000000 */
[----:B--23--:R-:W-:-:S02]  /*1a90*/  IMAD.SHL.U32 R11, R212, 0x20, RZ ;  /* 0x00000020d40b7824 */ /* 0x00cfc400078e00ff */
[----:B------:R-:W-:Y:S02]  /*1aa0*/  IMAD.MOV.U32 R73, RZ, RZ, R29 ;  /* 0x000000ffff497224 */ /* 0x000fe400078e001d */
[----:B------:R-:W-:-:S05]  /*1ab0*/  IMAD.MOV.U32 R72, RZ, RZ, R74 ;  /* 0x000000ffff487224 */ /* 0x000fca00078e004a */
[----:B------:R-:W-:Y:S01]  /*1ac0*/  STL.64 [R1+0x40], R72 ;  /* 0x0000404801007387 */ /* 0x000fe20000100a00 */
[----:B-1----:R-:W-:-:S04]  /*1ad0*/  IMAD.WIDE.U32 R6, R204, R228, R230 ;  /* 0x000000e4cc067225 */ /* 0x002fc800078e00e6 */
[----:B------:R-:W-:Y:S01]  /*1ae0*/  IMAD.IADD R7, R7, 0x1, R0 ;  /* 0x0000000107077824 */ /* 0x000fe200078e0200 */
[----:B------:R-:W-:Y:S01]  /*1af0*/  BAR.SYNC.DEFER_BLOCKING 0x0 ;  /* 0x0000000000007b1d */ /* 0x000fe20000010000 */
[C---:B------:R-:W-:Y:S02]  /*1b00*/  @P3 IADD3 R0, P1, R6.reuse, R8, RZ ;  /* 0x0000000806003210 */ /* 0x040fe40007f3e0ff */
[----:B------:R-:W-:Y:S02]  /*1b10*/  @P0 LEA R8, P5, R6, c[0x0][0x1c8], 0x1 ;  /* 0x0000720006080a11 */ /* 0x000fe400078a08ff */
[----:B------:R-:W-:-:S04]  /*1b20*/  @P4 LEA R3, P2, R211, R6, 0x4 ;  /* 0x00000006d3034211 */ /* 0x000fc800078420ff */
[----:B------:R-:W-:-:S07]  /*1b30*/  @P4 LEA.HI.X R10, R211, R7, R212, 0x4, P2 ;  /* 0x00000007d30a4211 */ /* 0x000fce00010f24d4 */
[----:B------:R-:W-:Y:S02]  /*1b40*/  P2R R5, PR, RZ, 0x20 ;  /* 0x00000020ff057803 */ /* 0x000fe40000000000 */
[----:B------:R-:W-:Y:S02]  /*1b50*/  @P4 LEA R12, P5, R3, c[0x0][0x1c8], 0x1 ;  /* 0x00007200030c4a11 */ /* 0x000fe400078a08ff */
[----:B------:R-:W-:Y:S02]  /*1b60*/  ISETP.NE.AND P2, PT, R5, RZ, PT ;  /* 0x000000ff0500720c */ /* 0x000fe40003f45270 */
[----:B------:R-:W-:Y:S02]  /*1b70*/  @P3 IADD3.X R5, R7, R9, R11, P1, !PT ;  /* 0x0000000907053210 */ /* 0x000fe40000ffe40b */
[----:B------:R-:W-:Y:S02]  /*1b80*/  ISETP.GE.AND P1, PT, R19, 0x41, PT ;  /* 0x000000411300780c */ /* 0x000fe40003f26270 */
[----:B------:R-:W-:-:S02]  /*1b90*/  @P0 LEA.HI.X R9, R6, c[0x0][0x1cc], R7, 0x1, P2 ;  /* 0x0000730006090a11 */ /* 0x000fc400010f0c07 */
[----:B------:R-:W-:Y:S02]  /*1ba0*/  ISETP.GE.AND P2, PT, R19, 0x31, PT ;  /* 0x000000311300780c */ /* 0x000fe40003f46270 */
[----:B------:R-:W-:Y:S01]  /*1bb0*/  @P4 LEA.HI.X R13, R3, c[0x0][0x1cc], R10, 0x1, P5 ;  /* 0x00007300030d4a11 */ /* 0x000fe200028f0c0a */
[----:B------:R-:W-:Y:S01]  /*1bc0*/  @!PT LDS RZ, [RZ] ;  /* 0x00000000fffff984 */ /* 0x000fe20000000800 */
[----:B------:R-:W-:Y:S01]  /*1bd0*/  @!PT LDS RZ, [RZ] ;  /* 0x00000000fffff984 */ /* 0x000fe20000000800 */
[----:B------:R-:W-:Y:S01]  /*1be0*/  @!PT LDS RZ, [RZ] ;  /* 0x00000000fffff984 */ /* 0x000fe20000000800 */
[----:B------:R1:W-:Y:S01]  /*1bf0*/  @P0 LDGSTS.E.BYPASS.LTC128B.128 [R227+0x3100], [R8.64], !P6 ;  /* 0x0310000008e30fae */ /* 0x0003e2000f101d4c */
[C---:B------:R-:W-:Y:S02]  /*1c00*/  @P3 LEA R14, P5, R0.reuse, c[0x0][0x1c8], 0x1 ;  /* 0x00007200000e3a11 */ /* 0x040fe400078a08ff */
[----:B------:R-:W-:Y:S01]  /*1c10*/  ISETP.GE.AND P0, PT, R19, 0x51, PT ;  /* 0x000000511300780c */ /* 0x000fe20003f06270 */
[----:B------:R2:W-:Y:S01]  /*1c20*/  @P4 LDGSTS.E.BYPASS.LTC128B.128 [R227+0x3900], [R12.64], !P6 ;  /* 0x039000000ce34fae */ /* 0x0005e2000f101d4c */
[----:B------:R-:W-:Y:S02]  /*1c30*/  @P3 LEA.HI.X R15, R0, c[0x0][0x1cc], R5, 0x1, P5 ;  /* 0x00007300000f3a11 */ /* 0x000fe400028f0c05 */
[----:B------:R-:W-:-:S03]  /*1c40*/  @P1 LEA R0, P5, R211, R6, 0x6 ;  /* 0x00000006d3001211 */ /* 0x000fc600078a30ff */
[----:B------:R-:W-:Y:S01]  /*1c50*/  @P2 IMAD R3, R212, 0x30, RZ ;  /* 0x00000030d4032824 */ /* 0x000fe200078e02ff */
[----:B------:R3:W-:Y:S01]  /*1c60*/  @P3 LDGSTS.E.BYPASS.LTC128B.128 [R227+0x4100], [R14.64], !P6 ;  /* 0x041000000ee33fae */ /* 0x0007e2000f101d4c */
[----:B------:R-:W-:-:S04]  /*1c70*/  @P2 IMAD.WIDE.U32 R10, R211, 0x30, R6 ;  /* 0x00000030d30a2825 */ /* 0x000fc800078e0006 */
[----:B------:R-:W-:Y:S02]  /*1c80*/  @P2 IMAD.IADD R3, R11, 0x1, R3 ;  /* 0x000000010b032824 */ /* 0x000fe400078e0203 */
[----:B------:R-:W-:Y:S02]  /*1c90*/  @P0 IMAD R11, R212, 0x50, RZ ;  /* 0x00000050d40b0824 */ /* 0x000fe400078e02ff */
[----:B------:R-:W-:Y:S01]  /*1ca0*/  P2R R5, PR, RZ, 0x20 ;  /* 0x00000020ff057803 */ /* 0x000fe20000000000 */
[----:B-1----:R-:W-:Y:S02]  /*1cb0*/  @P0 IMAD.MOV.U32 R8, RZ, RZ, R6 ;  /* 0x000000ffff080224 */ /* 0x002fe400078e0006 */
[----:B------:R-:W-:Y:S01]  /*1cc0*/  @P0 IMAD.MOV.U32 R9, RZ, RZ, R7 ;  /* 0x000000ffff090224 */ /* 0x000fe200078e0007 */
[----:B--2---:R-:W-:-:S03]  /*1cd0*/  @P2 LEA R12, P4, R10, c[0x0][0x1c8], 0x1 ;  /* 0x000072000a0c2a11 */ /* 0x004fc600078808ff */
[----:B------:R-:W-:Y:S01]  /*1ce0*/  @P0 IMAD.WIDE.U32 R8, R211, 0x50, R8 ;  /* 0x00000050d3080825 */ /* 0x000fe200078e0008 */
[----:B------:R-:W-:Y:S02]  /*1cf0*/  @P2 LEA.HI.X R13, R10, c[0x0][0x1cc], R3, 0x1, P4 ;  /* 0x000073000a0d2a11 */ /* 0x000fe400020f0c03 */
[----:B------:R-:W-:Y:S01]  /*1d00*/  ISETP.NE.AND P4, PT, R5, RZ, PT ;  /* 0x000000ff0500720c */ /* 0x000fe20003f85270 */
[----:B------:R-:W-:Y:S01]  /*1d10*/  @P0 IMAD.IADD R3, R9, 0x1, R11 ;  /* 0x0000000109030824 */ /* 0x000fe200078e020b */
[----:B------:R-:W-:Y:S01]  /*1d20*/  @P1 LEA R10, P5, R0, c[0x0][0x1c8], 0x1 ;  /* 0x00007200000a1a11 */ /* 0x000fe200078a08ff */
[----:B------:R3:W-:Y:S01]  /*1d30*/  @P2 LDGSTS.E.BYPASS.LTC128B.128 [R227+0x4900], [R12.64], !P6 ;  /* 0x049000000ce32fae */ /* 0x0007e2000f101d4c */
[----:B------:R-:W-:Y:S02]  /*1d40*/  @P1 LEA.HI.X R7, R211, R7, R212, 0x6, P4 ;  /* 0x00000007d3071211 */ /* 0x000fe400020f34d4 */
[----:B------:R-:W-:Y:S02]  /*1d50*/  @P0 LEA R6, P4, R8, c[0x0][0x1c8], 0x1 ;  /* 0x0000720008060a11 */ /* 0x000fe400078808ff */
[----:B------:R-:W-:Y:S01]  /*1d60*/  @P1 LEA.HI.X R11, R0, c[0x0][0x1cc], R7, 0x1, P5 ;  /* 0x00007300000b1a11 */ /* 0x000fe200028f0c07 */
[----:B------:R-:W-:Y:S01]  /*1d70*/  IMAD.SHL.U32 R0, R25, 0x40, RZ ;  /* 0x0000004019007824 */ /* 0x000fe200078e00ff */
[----:B------:R-:W-:Y:S01]  /*1d80*/  @P0 LEA.HI.X R7, R8, c[0x0][0x1cc], R3, 0x1, P4 ;  /* 0x0000730008070a11 */ /* 0x000fe200020f0c03 */
[----:B------:R-:W-:Y:S01]  /*1d90*/  IMAD.SHL.U32 R3, R21, 0x40, RZ ;  /* 0x0000004015037824 */ /* 0x000fe200078e00ff */
[----:B------:R-:W-:Y:S01]  /*1da0*/  LOP3.LUT R5, R20, 0xfffffffe, RZ, 0xc0, !PT ;  /* 0xfffffffe14057812 */ /* 0x000fe200078ec0ff */
[----:B------:R1:W-:Y:S01]  /*1db0*/  @P1 LDGSTS.E.BYPASS.LTC128B.128 [R227+0x5100], [R10.64], !P6 ;  /* 0x051000000ae31fae */ /* 0x0003e2000f101d4c */
[----:B------:R-:W-:-:S02]  /*1dc0*/  LOP3.LUT R0, R0, 0x1c0, RZ, 0xc0, !PT ;  /* 0x000001c000007812 */ /* 0x000fc400078ec0ff */
[----:B------:R-:W-:Y:S01]  /*1dd0*/  LOP3.LUT R3, R3, 0x1c0, RZ, 0xc0, !PT ;  /* 0x000001c003037812 */ /* 0x000fe200078ec0ff */
[----:B------:R2:W-:Y:S01]  /*1de0*/  @P0 LDGSTS.E.BYPASS.LTC128B.128 [R227+0x5900], [R6.64], !P6 ;  /* 0x0590000006e30fae */ /* 0x0005e2000f101d4c */
[----:B------:R-:W-:Y:S01]  /*1df0*/  IMAD.IADD R9, R17, 0x1, -R5 ;  /* 0x0000000111097824 */ /* 0x000fe200078e0a05 */
[----:B------:R-:W-:Y:S01]  /*1e00*/  LOP3.LUT P0, RZ, R25, 0x2, RZ, 0xc0, !PT ;  /* 0x0000000219ff7812 */ /* 0x000fe2000780c0ff */
[----:B------:R-:W-:Y:S01]  /*1e10*/  IMAD.SHL.U32 R5, R22, 0x40, RZ ;  /* 0x0000004016057824 */ /* 0x000fe200078e00ff */
[----:B------:R-:W0:Y:S01]  /*1e20*/  LDGDEPBAR ;  /* 0x00000000000079af */ /* 0x000e220000000000 */
[----:B------:R-:W-:-:S03]  /*1e30*/  ISETP.GE.AND P1, PT, R16, c[0x0][0x1d4], PT ;  /* 0x0000750010007a0c */ /* 0x000fc60003f26270 */
[----:B------:R-:W-:Y:S02]  /*1e40*/  LOP3.LUT R27, R5, 0xfffffe00, RZ, 0xc0, !PT ;  /* 0xfffffe00051b7812 */ /* 0x000fe400078ec0ff */
[C---:B------:R-:W-:Y:S02]  /*1e50*/  ISETP.LT.OR P3, PT, R19.reuse, 0x1, P1 ;  /* 0x000000011300780c */ /* 0x040fe40000f61670 */
[C---:B------:R-:W-:Y:S02]  /*1e60*/  ISETP.LT.OR P5, PT, R19.reuse, 0x11, P1 ;  /* 0x000000111300780c */ /* 0x040fe40000fa1670 */
[----:B------:R-:W-:Y:S01]  /*1e70*/  ISETP.LT.OR P4, PT, R19, 0x21, P1 ;  /* 0x000000211300780c */ /* 0x000fe20000f81670 */
[----:B--2---:R-:W-:Y:S01]  /*1e80*/  IMAD.SHL.U32 R7, R18, 0x8, RZ ;  /* 0x0000000812077824 */ /* 0x004fe200078e00ff */
[----:B------:R-:W-:-:S04]  /*1e90*/  DEPBAR.LE SB0, 0x1 ;  /* 0x000080400000791a */ /* 0x000fc80000000000 */
[----:B------:R-:W-:-:S04]  /*1ea0*/  DEPBAR.LE SB0, 0x0 ;  /* 0x000080000000791a */ /* 0x000fc80000000000 */
[----:B------:R-:W-:Y:S01]  /*1eb0*/  IMAD.SHL.U32 R6, R9, 0x8, RZ ;  /* 0x0000000809067824 */ /* 0x000fe200078e00ff */
[----:B------:R-:W-:Y:S02]  /*1ec0*/  LOP3.LUT R7, R0, 0x8, R7, 0xf8, !PT ;  /* 0x0000000800077812 */ /* 0x000fe400078ef807 */
[----:B------:R-:W-:Y:S02]  /*1ed0*/  SHF.R.U32.HI R0, RZ, 0x3, R0 ;  /* 0x00000003ff007819 */ /* 0x000fe40000011600 */
[----:B------:R-:W-:Y:S02]  /*1ee0*/  LOP3.LUT R5, R3, 0x8, R6, 0xf8, !PT ;  /* 0x0000000803057812 */ /* 0x000fe400078ef806 */
[----:B------:R-:W-:Y:S02]  /*1ef0*/  SHF.R.U32.HI R3, RZ, 0x3, R3 ;  /* 0x00000003ff037819 */ /* 0x000fe40000011603 */
[----:B------:R-:W-:Y:S01]  /*1f00*/  LOP3.LUT R0, R7, R0, RZ, 0x3c, !PT ;  /* 0x0000000007007212 */ /* 0x000fe200078e3cff */
[----:B------:R-:W-:Y:S01]  /*1f10*/  IMAD.WIDE.U32 R6, R204, c[0x0][0x208], RZ ;  /* 0x00008200cc067a25 */ /* 0x000fe200078e00ff */
[----:B------:R-:W-:-:S03]  /*1f20*/  LOP3.LUT R5, R5, R3, RZ, 0x3c, !PT ;  /* 0x0000000305057212 */ /* 0x000fc600078e3cff */
[----:B------:R-:W-:Y:S02]  /*1f30*/  IMAD R3, R205, 0x400, R27 ;  /* 0x00000400cd037824 */ /* 0x000fe400078e021b */
[----:B------:R-:W-:Y:S02]  /*1f40*/  IMAD R0, R9, 0x200, R0 ;  /* 0x0000020009007824 */ /* 0x000fe400078e0200 */
[----:B------:R-:W-:Y:S02]  /*1f50*/  IMAD.IADD R3, R5, 0x1, R3 ;  /* 0x0000000105037824 */ /* 0x000fe400078e0203 */
[----:B------:R-:W-:Y:S01]  /*1f60*/  IMAD.SHL.U32 R208, R0, 0x2, RZ ;  /* 0x0000000200d07824 */ /* 0x000fe200078e00ff */
[----:B------:R-:W-:Y:S01]  /*1f70*/  BAR.SYNC.DEFER_BLOCKING 0x0 ;  /* 0x0000000000007b1d */ /* 0x000fe20000010000 */
[----:B------:R-:W-:-:S03]  /*1f80*/  IMAD.SHL.U32 R215, R3, 0x2, RZ ;  /* 0x0000000203d77824 */ /* 0x000fc600078e00ff */
[----:B------:R-:W-:Y:S01]  /*1f90*/  IADD3 R0, R208, 0x3100, RZ ;  /* 0x00003100d0007810 */ /* 0x000fe20007ffe0ff */
[--C-:B------:R-:W-:Y:S01]  /*1fa0*/  IMAD R218, R2, 0x2, R215.reuse ;  /* 0x0000000202da7824 */ /* 0x100fe200078e02d7 */
[----:B------:R-:W-:Y:S01]  /*1fb0*/  IADD3 R219, R208, 0x3120, RZ ;  /* 0x00003120d0db7810 */ /* 0x000fe20007ffe0ff */
[----:B------:R-:W-:Y:S01]  /*1fc0*/  IMAD R216, R4, 0x2, R215 ;  /* 0x0000000204d87824 */ /* 0x000fe200078e02d7 */
[----:B------:R-:W-:Y:S01]  /*1fd0*/  @P0 IADD3 R219, R0, -0x20, RZ ;  /* 0xffffffe000db0810 */ /* 0x000fe20007ffe0ff */
[----:B------:R-:W-:Y:S02]  /*1fe0*/  IMAD R0, R26, c[0x0][0x208], RZ ;  /* 0x000082001a007a24 */ /* 0x000fe400078e02ff */
[----:B------:R-:W-:Y:S01]  /*1ff0*/  IMAD R217, R2, 0x2, R216 ;  /* 0x0000000202d97824 */ /* 0x000fe200078e02d8 */
[C---:B------:R-:W-:Y:S01]  /*2000*/  IADD3 R224, R219.reuse, 0x800, RZ ;  /* 0x00000800dbe07810 */ /* 0x040fe20007ffe0ff */
[----:B------:R-:W-:Y:S01]  /*2010*/  IMAD R0, R204, c[0x0][0x20c], R0 ;  /* 0x00008300cc007a24 */ /* 0x000fe200078e0200 */
[----:B------:R-:W-:-:S02]  /*2020*/  IADD3 R223, R219, 0x1000, RZ ;  /* 0x00001000dbdf7810 */ /* 0x000fc40007ffe0ff */
[----:B------:R-:W-:Y:S01]  /*2030*/  IADD3 R222, R219, 0x1800, RZ ;  /* 0x00001800dbde7810 */ /* 0x000fe20007ffe0ff */
[----:B------:R-:W-:Y:S01]  /*2040*/  IMAD.IADD R0, R7, 0x1, R0 ;  /* 0x0000000107007824 */ /* 0x000fe200078e0200 */
[----:B------:R-:W-:-:S03]  /*2050*/  IADD3 R221, R219, 0x2000, RZ ;  /* 0x00002000dbdd7810 */ /* 0x000fc60007ffe0ff */
[----:B------:R-:W-:Y:S01]  /*2060*/  IMAD R0, R0, 0x60, RZ ;  /* 0x0000006000007824 */ /* 0x000fe200078e02ff */
[----:B------:R-:W-:Y:S04]  /*2070*/  LDSM.16.M88.4 R28, [R208+0x3100] ;  /* 0x00310000d01c783b */ /* 0x000fe80000000200 */
[----:B---3--:R-:W2:Y:S04]  /*2080*/  LDSM.16.M88.4 R12, [R215+0x6100] ;  /* 0x00610000d70c783b */ /* 0x008ea80000000200 */
[----:B-1----:R-:W1:Y:S04]  /*2090*/  LDSM.16.M88.4 R8, [R215+0x8100] ;  /* 0x00810000d708783b */ /* 0x002e680000000200 */
[----:B------:R-:W3:Y:S04]  /*20a0*/  LDSM.16.M88.4 R20, [R208+0x3900] ;  /* 0x00390000d014783b */ /* 0x000ee80000000200 */
[----:B------:R-:W4:Y:S04]  /*20b0*/  LDSM.16.M88.4 R32, [R208+0x4100] ;  /* 0x00410000d020783b */ /* 0x000f280000000200 */
[----:B------:R-:W5:Y:S04]  /*20c0*/  LDSM.16.M88.4 R36, [R208+0x4900] ;  /* 0x00490000d024783b */ /* 0x000f680000000200 */
[----:B------:R-:W3:Y:S04]  /*20d0*/  LDSM.16.M88.4 R40, [R208+0x5100] ;  /* 0x00510000d028783b */ /* 0x000ee80000000200 */
[----:B------:R-:W-:Y:S04]  /*20e0*/  LDSM.16.M88.4 R68, [R219] ;  /* 0x00000000db44783b */ /* 0x000fe80000000200 */
[----:B------:R-:W-:Y:S04]  /*20f0*/  LDSM.16.M88.4 R48, [R219+0x800] ;  /* 0x00080000db30783b */ /* 0x000fe80000000200 */
[----:B------:R-:W-:Y:S01]  /*2100*/  LDSM.16.M88.4 R44, [R219+0x1000] ;  /* 0x00100000db2c783b */ /* 0x000fe20000000200 */
[-C--:B--2---:R-:W-:Y:S08]  /*2110*/  HMMA.16816.F32.BF16 R176, R12, R28.reuse, RZ ;  /* 0x0000001c0cb0723c */ /* 0x084ff000000418ff */
[C---:B-1----:R-:W-:Y:S08]  /*2120*/  HMMA.16816.F32.BF16 R52, R8.reuse, R28, RZ ;  /* 0x0000001c0834723c */ /* 0x042ff000000418ff */
[-C--:B------:R-:W-:Y:S08]  /*2130*/  HMMA.16816.F32.BF16 R92, R8, R30.reuse, RZ ;  /* 0x0000001e085c723c */ /* 0x080ff000000418ff */
[C---:B------:R-:W-:Y:S01]  /*2140*/  HMMA.16816.F32.BF16 R156, R12.reuse, R30, RZ ;  /* 0x0000001e0c9c723c */ /* 0x040fe200000418ff */
[----:B------:R-:W1:Y:S07]  /*2150*/  LDSM.16.M88.4 R28, [R208+0x5900] ;  /* 0x00590000d01c783b */ /* 0x000e6e0000000200 */
[-C--:B---3--:R-:W-:Y:S08]  /*2160*/  HMMA.16816.F32.BF16 R144, R12, R20.reuse, RZ ;  /* 0x000000140c90723c */ /* 0x088ff000000418ff */
[C---:B------:R-:W-:Y:S08]  /*2170*/  HMMA.16816.F32.BF16 R56, R8.reuse, R20, RZ ;  /* 0x000000140838723c */ /* 0x040ff000000418ff */
[-C--:B------:R-:W-:Y:S08]  /*2180*/  HMMA.16816.F32.BF16 R100, R8, R22.reuse, RZ ;  /* 0x000000160864723c */ /* 0x080ff000000418ff */
[----:B------:R-:W-:Y:S01]  /*2190*/  HMMA.16816.F32.BF16 R152, R12, R22, RZ ;  /* 0x000000160c98723c */ /* 0x000fe200000418ff */
[----:B------:R-:W2:Y:S07]  /*21a0*/  LDSM.16.M88.4 R20, [R218+0x8100] ;  /* 0x00810000da14783b */ /* 0x000eae0000000200 */
[C---:B----4-:R-:W-:Y:S08]  /*21b0*/  HMMA.16816.F32.BF16 R76, R8.reuse, R32, RZ ;  /* 0x00000020084c723c */ /* 0x050ff000000418ff */
[C---:B------:R-:W-:Y:S08]  /*21c0*/  HMMA.16816.F32.BF16 R96, R8.reuse, R34, RZ ;  /* 0x000000220860723c */ /* 0x040ff000000418ff */
[C---:B-----5:R-:W-:Y:S08]  /*21d0*/  HMMA.16816.F32.BF16 R60, R8.reuse, R36, RZ ;  /* 0x00000024083c723c */ /* 0x060ff000000418ff */
[C---:B------:R-:W-:Y:S08]  /*21e0*/  HMMA.16816.F32.BF16 R128, R8.reuse, R38, RZ ;  /* 0x000000260880723c */ /* 0x040ff000000418ff */
[C---:B------:R-:W-:Y:S08]  /*21f0*/  HMMA.16816.F32.BF16 R64, R8.reuse, R40, RZ ;  /* 0x000000280840723c */ /* 0x040ff000000418ff */
[C---:B------:R-:W-:Y:S08]  /*2200*/  HMMA.16816.F32.BF16 R116, R8.reuse, R42, RZ ;  /* 0x0000002a0874723c */ /* 0x040ff000000418ff */
[C---:B-1----:R-:W-:Y:S08]  /*2210*/  HMMA.16816.F32.BF16 R80, R8.reuse, R28, RZ ;  /* 0x0000001c0850723c */ /* 0x042ff000000418ff */
[----:B------:R-:W-:Y:S07]  /*2220*/  HMMA.16816.F32.BF16 R112, R8, R30, RZ ;  /* 0x0000001e0870723c */ /* 0x000fee00000418ff */
[----:B------:R-:W-:Y:S01]  /*2230*/  IMAD.WIDE.U32 R8, R6, 0x60, R72 ;  /* 0x0000006006087825 */ /* 0x000fe200078e0048 */
[----:B------:R-:W-:Y:S03]  /*2240*/  HMMA.16816.F32.BF16 R140, R12, R32, RZ ;  /* 0x000000200c8c723c */ /* 0x000fe600000418ff */
[----:B------:R-:W-:-:S05]  /*2250*/  IMAD.IADD R0, R9, 0x1, R0 ;  /* 0x0000000109007824 */ /* 0x000fca00078e0200 */
[C---:B------:R-:W-:Y:S01]  /*2260*/  HMMA.16816.F32.BF16 R148, R12.reuse, R34, RZ ;  /* 0x000000220c94723c */ /* 0x040fe200000418ff */
[----:B------:R-:W1:Y:S07]  /*2270*/  LDSM.16.M88.4 R32, [R219+0x2800] ;  /* 0x00280000db20783b */ /* 0x000e6e0000000200 */
[C---:B------:R-:W-:Y:S08]  /*2280*/  HMMA.16816.F32.BF16 R132, R12.reuse, R36, RZ ;  /* 0x000000240c84723c */ /* 0x040ff000000418ff */
[C---:B------:R-:W-:Y:S01]  /*2290*/  HMMA.16816.F32.BF16 R160, R12.reuse, R38, RZ ;  /* 0x000000260ca0723c */ /* 0x040fe200000418ff */
[----:B------:R-:W-:Y:S07]  /*22a0*/  LDSM.16.M88.4 R36, [R219+0x2000] ;  /* 0x00200000db24783b */ /* 0x000fee0000000200 */
[C---:B------:R-:W-:Y:S08]  /*22b0*/  HMMA.16816.F32.BF16 R124, R12.reuse, R40, RZ ;  /* 0x000000280c7c723c */ /* 0x040ff000000418ff */
[C---:B------:R-:W-:Y:S01]  /*22c0*/  HMMA.16816.F32.BF16 R172, R12.reuse, R42, RZ ;  /* 0x0000002a0cac723c */ /* 0x040fe200000418ff */
[----:B------:R-:W3:Y:S07]  /*22d0*/  LDSM.16.M88.4 R40, [R219+0x1800] ;  /* 0x00180000db28783b */ /* 0x000eee0000000200 */
[C---:B------:R-:W-:Y:S08]  /*22e0*/  HMMA.16816.F32.BF16 R120, R12.reuse, R28, RZ ;  /* 0x0000001c0c78723c */ /* 0x040ff000000418ff */
[----:B------:R-:W-:Y:S07]  /*22f0*/  HMMA.16816.F32.BF16 R108, R12, R30, RZ ;  /* 0x0000001e0c6c723c */ /* 0x000fee00000418ff */
[----:B------:R-:W-:Y:S01]  /*2300*/  LEA R12, P0, R8, c[0x0][0x1f8], 0x1 ;  /* 0x00007e00080c7a11 */ /* 0x000fe200078008ff */
[----:B--2---:R-:W-:Y:S03]  /*2310*/  HMMA.16816.F32.BF16 R104, R20, R68, R52 ;  /* 0x000000441468723c */ /* 0x004fe60000041834 */
[----:B------:R-:W-:-:S02]  /*2320*/  IADD3 R6, P2, R12, UR9, RZ ;  /* 0x000000090c067c10 */ /* 0x000fc4000ff5e0ff */
[----:B------:R-:W-:Y:S01]  /*2330*/  LEA.HI.X R13, R8, c[0x0][0x1fc], R0, 0x1, P0 ;  /* 0x00007f00080d7a11 */ /* 0x000fe200000f0c00 */
[----:B------:R-:W-:Y:S01]  /*2340*/  IMAD.MOV.U32 R0, RZ, RZ, 0x40 ;  /* 0x00000040ff007424 */ /* 0x000fe200078e00ff */
[----:B------:R-:W-:Y:S01]  /*2350*/  IADD3 R16, P0, R6, UR9, RZ ;  /* 0x0000000906107c10 */ /* 0x000fe2000ff1e0ff */
[----:B------:R-:W2:Y:S01]  /*2360*/  LDSM.16.M88.4 R8, [R218+0x6100] ;  /* 0x00610000da08783b */ /* 0x000ea20000000200 */
[----:B------:R-:W-:Y:S01]  /*2370*/  IADD3.X R7, R13, UR8, RZ, P2, !PT ;  /* 0x000000080d077c10 */ /* 0x000fe200097fe4ff */
[C---:B------:R-:W-:Y:S01]  /*2380*/  HMMA.16816.F32.BF16 R88, R20.reuse, R48, R56 ;  /* 0x000000301458723c */ /* 0x040fe20000041838 */
[----:B------:R-:W-:Y:S01]  /*2390*/  ISETP.LT.OR P2, PT, R19, 0x41, P1 ;  /* 0x000000411300780c */ /* 0x000fe20000f41670 */
[----:B------:R-:W-:Y:S01]  /*23a0*/  @!PT LDS RZ, [RZ] ;  /* 0x00000000fffff984 */ /* 0x000fe20000000800 */
[----:B------:R-:W-:Y:S01]  /*23b0*/  @!PT LDS RZ, [RZ] ;  /* 0x00000000fffff984 */ /* 0x000fe20000000800 */
[----:B------:R-:W-:Y:S01]  /*23c0*/  @!PT LDS RZ, [RZ] ;  /* 0x00000000fffff984 */ /* 0x000fe20000000800 */
[----:B------:R4:W-:Y:S01]  /*23d0*/  LDGSTS.E.BYPASS.LTC128B.128 [R227+0x100], [R12.64], !P3 ;  /* 0x001000000ce37fae */ /* 0x0009e2000d901d4c */
[----:B------:R-:W-:Y:S02]  /*23e0*/  IADD3.X R17, R7, UR8, RZ, P0, !PT ;  /* 0x0000000807117c10 */ /* 0x000fe400087fe4ff */
[----:B------:R-:W-:Y:S01]  /*23f0*/  IADD3 R14, P0, R16, UR9, RZ ;  /* 0x00000009100e7c10 */ /* 0x000fe2000ff1e0ff */
[----:B------:R5:W-:Y:S01]  /*2400*/  LDGSTS.E.BYPASS.LTC128B.128 [R227+0x900], [R6.64], !P5 ;  /* 0x0090000006e37fae */ /* 0x000be2000e901d4c */
[----:B------:R-:W-:Y:S01]  /*2410*/  ISETP.LT.OR P3, PT, R19, 0x31, P1 ;  /* 0x000000311300780c */ /* 0x000fe20000f61670 */
[----:B-1----:R-:W-:Y:S01]  /*2420*/  HMMA.16816.F32.BF16 R80, R20, R32, R80 ;  /* 0x000000201450723c */ /* 0x002fe20000041850 */
[----:B------:R-:W-:Y:S01]  /*2430*/  IADD3.X R15, R17, UR8, RZ, P0, !PT ;  /* 0x00000008110f7c10 */ /* 0x000fe200087fe4ff */
[----:B------:R3:W-:Y:S01]  /*2440*/  LDGSTS.E.BYPASS.LTC128B.128 [R227+0x1100], [R16.64], !P4 ;  /* 0x0110000010e37fae */ /* 0x0007e2000e101d4c */
[----:B------:R-:W-:-:S02]  /*2450*/  ISETP.LT.OR P1, PT, R19, 0x51, P1 ;  /* 0x000000511300780c */ /* 0x000fc40000f21670 */
[----:B------:R-:W-:-:S03]  /*2460*/  LOP3.LUT P5, RZ, R25, 0x4, RZ, 0xc0, !PT ;  /* 0x0000000419ff7812 */ /* 0x000fc600078ac0ff */
[----:B------:R-:W-:Y:S01]  /*2470*/  HMMA.16816.F32.BF16 R76, R20, R44, R76 ;  /* 0x0000002c144c723c */ /* 0x000fe2000004184c */
[----:B------:R-:W-:-:S03]  /*2480*/  SEL R0, R0, 0xffffffc0, !P5 ;  /* 0xffffffc000007807 */ /* 0x000fc60006800000 */
[----:B------:R1:W-:Y:S02]  /*2490*/  LDGSTS.E.BYPASS.LTC128B.128 [R227+0x1900], [R14.64], !P3 ;  /* 0x019000000ee37fae */ /* 0x0003e4000d901d4c */
[----:B------:R-:W-:Y:S02]  /*24a0*/  IMAD.IADD R214, R208, 0x1, R0 ;  /* 0x00000001d0d67824 */ /* 0x000fe400078e0200 */
[----:B------:R-:W-:Y:S01]  /*24b0*/  HMMA.16816.F32.BF16 R92, R20, R70, R92 ;  /* 0x00000046145c723c */ /* 0x000fe2000004185c */
[----:B------:R-:W-:Y:S01]  /*24c0*/  IMAD.IADD R213, R0, 0x1, R219 ;  /* 0x0000000100d57824 */ /* 0x000fe200078e02db */
[----:B------:R-:W-:-:S06]  /*24d0*/  LOP3.LUT R0, R5, R27, RZ, 0xfc, !PT ;  /* 0x0000001b05007212 */ /* 0x000fcc00078efcff */
[----:B------:R-:W-:Y:S01]  /*24e0*/  HMMA.16816.F32.BF16 R96, R20, R46, R96 ;  /* 0x0000002e1460723c */ /* 0x000fe20000041860 */
[----:B-----5:R-:W-:-:S04]  /*24f0*/  IADD3 R6, P0, R14, UR9, RZ ;  /* 0x000000090e067c10 */ /* 0x020fc8000ff1e0ff */
[----:B------:R-:W-:Y:S02]  /*2500*/  IADD3.X R7, R15, UR8, RZ, P0, !PT ;  /* 0x000000080f077c10 */ /* 0x000fe400087fe4ff */
[----:B----4-:R-:W-:Y:S01]  /*2510*/  IADD3 R12, P0, R6, UR9, RZ ;  /* 0x00000009060c7c10 */ /* 0x010fe2000ff1e0ff */
[----:B---3--:R-:W-:Y:S02]  /*2520*/  HMMA.16816.F32.BF16 R16, R20, R40, R60 ;  /* 0x000000281410723c */ /* 0x008fe4000004183c */
[----:B------:R3:W-:Y:S01]  /*2530*/  LDGSTS.E.BYPASS.LTC128B.128 [R227+0x2100], [R6.64], !P2 ;  /* 0x0210000006e37fae */ /* 0x0007e2000d101d4c */
[----:B------:R-:W-:Y:S02]  /*2540*/  IADD3.X R13, R7, UR8, RZ, P0, !PT ;  /* 0x00000008070d7c10 */ /* 0x000fe400087fe4ff */
[----:B------:R-:W-:Y:S02]  /*2550*/  ISETP.GT.AND P0, PT, R204, R220, PT ;  /* 0x000000dccc00720c */ /* 0x000fe40003f04270 */
[----:B------:R-:W-:Y:S01]  /*2560*/  IADD3 R220, R219, 0x2800, RZ ;  /* 0x00002800dbdc7810 */ /* 0x000fe20007ffe0ff */
[----:B------:R1:W-:Y:S01]  /*2570*/  LDGSTS.E.BYPASS.LTC128B.128 [R227+0x2900], [R12.64], !P1 ;  /* 0x029000000ce37fae */ /* 0x0003e2000c901d4c */
[C---:B--2---:R-:W-:Y:S03]  /*2580*/  HMMA.16816.F32.BF16 R180, R8.reuse, R48, R144 ;  /* 0x0000003008b4723c */ /* 0x044fe60000041890 */
[----:B------:R-:W-:Y:S04]  /*2590*/  LDSM.16.M88.4 R28, [R216+0x8100] ;  /* 0x00810000d81c783b */ /* 0x000fe80000000200 */
[----:B------:R-:W2:Y:S01]  /*25a0*/  LDSM.16.M88.4 R52, [R214+0x4900] ;  /* 0x00490000d634783b */ /* 0x000ea20000000200 */
[C---:B------:R-:W-:Y:S03]  /*25b0*/  HMMA.16816.F32.BF16 R184, R8.reuse, R44, R140 ;  /* 0x0000002c08b8723c */ /* 0x040fe6000004188c */
[----:B------:R-:W4:Y:S04]  /*25c0*/  LDSM.16.M88.4 R72, [R214+0x5100] ;  /* 0x00510000d648783b */ /* 0x000f280000000200 */
[----:B------:R-:W5:Y:S01]  /*25d0*/  LDSM.16.M88.4 R84, [R214+0x5900] ;  /* 0x00590000d654783b */ /* 0x000f620000000200 */
[C---:B------:R-:W-:Y:S03]  /*25e0*/  HMMA.16816.F32.BF16 R176, R8.reuse, R68, R176 ;  /* 0x0000004408b0723c */ /* 0x040fe600000418b0 */
[----:B------:R-:W3:Y:S04]  /*25f0*/  LDSM.16.M88.4 R60, [R214+0x3900] ;  /* 0x00390000d63c783b */ /* 0x000ee80000000200 */
[----:B------:R-:W3:Y:S01]  /*2600*/  LDSM.16.M88.4 R56, [R214+0x4100] ;  /* 0x00410000d638783b */ /* 0x000ee20000000200 */
[----:B------:R-:W-:Y:S03]  /*2610*/  HMMA.16816.F32.BF16 R140, R8, R50, R152 ;  /* 0x00000032088c723c */ /* 0x000fe60000041898 */
[----:B------:R-:W0:Y:S05]  /*2620*/  LDGDEPBAR ;  /* 0x00000000000079af */ /* 0x000e2a0000000000 */
[C---:B-1----:R-:W-:Y:S01]  /*2630*/  HMMA.16816.F32.BF16 R12, R20.reuse, R36, R64 ;  /* 0x00000024140c723c */ /* 0x042fe20000041840 */
[----:B------:R-:W1:Y:S07]  /*2640*/  LDSM.16.M88.4 R64, [R214+0x3100] ;  /* 0x00310000d640783b */ /* 0x000e6e0000000200 */
[----:B------:R-:W-:Y:S01]  /*2650*/  HMMA.16816.F32.BF16 R100, R20, R50, R100 ;  /* 0x000000321464723c */ /* 0x000fe20000041864 */
[----:B------:R-:W-:Y:S07]  /*2660*/  LDSM.16.M88.4 R48, [R213] ;  /* 0x00000000d530783b */ /* 0x000fee0000000200 */
[----:B--2---:R-:W-:Y:S01]  /*2670*/  HMMA.16816.F32.BF16 R144, R28, R52, R16 ;  /* 0x000000341c90723c */ /* 0x004fe20000041810 */
[----:B------:R-:W2:Y:S07]  /*2680*/  LDSM.16.M88.4 R16, [R216+0x6100] ;  /* 0x00610000d810783b */ /* 0x000eae0000000200 */
[----:B------:R-:W-:Y:S08]  /*2690*/  HMMA.16816.F32.BF16 R68, R8, R70, R156 ;  /* 0x000000460844723c */ /* 0x000ff0000004189c */
[C---:B------:R-:W-:Y:S08]  /*26a0*/  HMMA.16816.F32.BF16 R128, R20.reuse, R42, R128 ;  /* 0x0000002a1480723c */ /* 0x040ff00000041880 */
[C---:B------:R-:W-:Y:S08]  /*26b0*/  HMMA.16816.F32.BF16 R188, R20.reuse, R38, R116 ;  /* 0x0000002614bc723c */ /* 0x040ff00000041874 */
[----:B------:R-:W-:Y:S01]  /*26c0*/  HMMA.16816.F32.BF16 R136, R20, R34, R112 ;  /* 0x000000221488723c */ /* 0x000fe20000041870 */
[----:B------:R-:W-:Y:S07]  /*26d0*/  LDSM.16.M88.4 R20, [R213+0x2800] ;  /* 0x00280000d514783b */ /* 0x000fee0000000200 */
[C---:B------:R-:W-:Y:S08]  /*26e0*/  HMMA.16816.F32.BF16 R192, R8.reuse, R40, R132 ;  /* 0x0000002808c0723c */ /* 0x040ff00000041884 */
[C---:B------:R-:W-:Y:S01]  /*26f0*/  HMMA.16816.F32.BF16 R148, R8.reuse, R46, R148 ;  /* 0x0000002e0894723c */ /* 0x040fe20000041894 */
[----:B------:R-:W-:Y:S07]  /*2700*/  LDSM.16.M88.4 R44, [R213+0x800] ;  /* 0x00080000d52c783b */ /* 0x000fee0000000200 */
[C---:B------:R-:W-:Y:S01]  /*2710*/  HMMA.16816.F32.BF16 R160, R8.reuse, R42, R160 ;  /* 0x0000002a08a0723c */ /* 0x040fe200000418a0 */
[----:B------:R-:W-:Y:S07]  /*2720*/  LDSM.16.M88.4 R40, [R213+0x1000] ;  /* 0x00100000d528783b */ /* 0x000fee0000000200 */
[C---:B------:R-:W-:Y:S08]  /*2730*/  HMMA.16816.F32.BF16 R196, R8.reuse, R36, R124 ;  /* 0x0000002408c4723c */ /* 0x040ff0000004187c */
[C---:B------:R-:W-:Y:S08]  /*2740*/  HMMA.16816.F32.BF16 R200, R8.reuse, R32, R120 ;  /* 0x0000002008c8723c */ /* 0x040ff00000041878 */
[C---:B------:R-:W-:Y:S01]  /*2750*/  HMMA.16816.F32.BF16 R172, R8.reuse, R38, R172 ;  /* 0x0000002608ac723c */ /* 0x040fe200000418ac */
[----:B------:R-:W-:Y:S07]  /*2760*/  LDSM.16.M88.4 R36, [R213+0x1800] ;  /* 0x00180000d524783b */ /* 0x000fee0000000200 */
[----:B------:R-:W-:Y:S01]  /*2770*/  HMMA.16816.F32.BF16 R168, R8, R34, R108 ;  /* 0x0000002208a8723c */ /* 0x000fe2000004186c */
[----:B------:R-:W-:Y:S04]  /*2780*/  LDSM.16.M88.4 R8, [R217+0x8100] ;  /* 0x00810000d908783b */ /* 0x000fe80000000200 */
[----:B------:R-:W-:Y:S03]  /*2790*/  LDSM.16.M88.4 R32, [R213+0x2000] ;  /* 0x00200000d520783b */ /* 0x000fe60000000200 */
[----:B----4-:R-:W-:Y:S01]  /*27a0*/  HMMA.16816.F32.BF16 R132, R28, R72, R12 ;  /* 0x000000481c84723c */ /* 0x010fe2000004180c */
[----:B------:R-:W4:Y:S01]  /*27b0*/  LDSM.16.M88.4 R12, [R217+0x6100] ;  /* 0x00610000d90c783b */ /* 0x000f220000000200 */
[----:B------:R-:W-:-:S06]  /*27c0*/  DEPBAR.LE SB0, 0x0 ;  /* 0x000080000000791a */ /* 0x000fcc0000000000 */
[C---:B-----5:R-:W-:Y:S08]  /*27d0*/  HMMA.16816.F32.BF16 R124, R28.reuse, R84, R80 ;  /* 0x000000541c7c723c */ /* 0x060ff00000041850 */
[C---:B---3--:R-:W-:Y:S08]  /*27e0*/  HMMA.16816.F32.BF16 R156, R28.reuse, R60, R88 ;  /* 0x0000003c1c9c723c */ /* 0x048ff00000041858 */
[C---:B------:R-:W-:Y:S08]  /*27f0*/  HMMA.16816.F32.BF16 R152, R28.reuse, R56, R76 ;  /* 0x000000381c98723c */ /* 0x040ff0000004184c */
[C---:B-1----:R-:W-:Y:S08]  /*2800*/  HMMA.16816.F32.BF16 R120, R28.reuse, R66, R92 ;  /* 0x000000421c78723c */ /* 0x042ff0000004185c */
[----:B------:R-:W-:Y:S08]  /*2810*/  HMMA.16816.F32.BF16 R112, R28, R58, R96 ;  /* 0x0000003a1c70723c */ /* 0x000ff00000041860 */
[----:B--2---:R-:W-:Y:S08]  /*2820*/  HMMA.16816.F32.BF16 R80, R16, R62, R140 ;  /* 0x0000003e1050723c */ /* 0x004ff0000004188c */
[C---:B------:R-:W-:Y:S08]  /*2830*/  HMMA.16816.F32.BF16 R164, R28.reuse, R64, R104 ;  /* 0x000000401ca4723c */ /* 0x040ff00000041868 */
[----:B------:R-:W-:Y:S08]  /*2840*/  HMMA.16816.F32.BF16 R116, R28, R62, R100 ;  /* 0x0000003e1c74723c */ /* 0x000ff00000041864 */
[C---:B------:R-:W-:Y:S08]  /*2850*/  HMMA.16816.F32.BF16 R96, R16.reuse, R64, R176 ;  /* 0x000000401060723c */ /* 0x040ff000000418b0 */
[C---:B------:R-:W-:Y:S08]  /*2860*/  HMMA.16816.F32.BF16 R92, R16.reuse, R66, R68 ;  /* 0x00000042105c723c */ /* 0x040ff00000041844 */
[C---:B------:R-:W-:Y:S08]  /*2870*/  HMMA.16816.F32.BF16 R88, R16.reuse, R60, R180 ;  /* 0x0000003c1058723c */ /* 0x040ff000000418b4 */
[----:B------:R-:W-:Y:S08]  /*2880*/  HMMA.16816.F32.BF16 R76, R16, R56, R184 ;  /* 0x00000038104c723c */ /* 0x000ff000000418b8 */
[C---:B------:R-:W-:Y:S08]  /*2890*/  HMMA.16816.F32.BF16 R108, R28.reuse, R54, R128 ;  /* 0x000000361c6c723c */ /* 0x040ff00000041880 */
[C---:B------:R-:W-:Y:S08]  /*28a0*/  HMMA.16816.F32.BF16 R104, R28.reuse, R74, R188 ;  /* 0x0000004a1c68723c */ /* 0x040ff000000418bc */
[----:B------:R-:W-:Y:S08]  /*28b0*/  HMMA.16816.F32.BF16 R100, R28, R86, R136 ;  /* 0x000000561c64723c */ /* 0x000ff00000041888 */
[C---:B------:R-:W-:Y:S08]  /*28c0*/  HMMA.16816.F32.BF16 R68, R16.reuse, R58, R148 ;  /* 0x0000003a1044723c */ /* 0x040ff00000041894 */
[C---:B------:R-:W-:Y:S08]  /*28d0*/  HMMA.16816.F32.BF16 R64, R16.reuse, R52, R192 ;  /* 0x000000341040723c */ /* 0x040ff000000418c0 */
[C---:B------:R-:W-:Y:S08]  /*28e0*/  HMMA.16816.F32.BF16 R60, R16.reuse, R54, R160 ;  /* 0x00000036103c723c */ /* 0x040ff000000418a0 */
[C---:B------:R-:W-:Y:S08]  /*28f0*/  HMMA.16816.F32.BF16 R56, R16.reuse, R72, R196 ;  /* 0x000000481038723c */ /* 0x040ff000000418c4 */
[C---:B------:R-:W-:Y:S08]  /*2900*/  HMMA.16816.F32.BF16 R52, R16.reuse, R74, R172 ;  /* 0x0000004a1034723c */ /* 0x040ff000000418ac */
[C---:B------:R-:W-:Y:S08]  /*2910*/  HMMA.16816.F32.BF16 R28, R16.reuse, R84, R200 ;  /* 0x00000054101c723c */ /* 0x040ff000000418c8 */
[----:B------:R-:W-:Y:S08]  /*2920*/  HMMA.16816.F32.BF16 R16, R16, R86, R168 ;  /* 0x000000561010723c */ /* 0x000ff000000418a8 */
[----:B----4-:R-:W-:Y:S08]  /*2930*/  HMMA.16816.F32.BF16 R84, R12, R46, R80 ;  /* 0x0000002e0c54723c */ /* 0x010ff00000041850 */
[----:B------:R-:W-:Y:S08]  /*2940*/  HMMA.16816.F32.BF16 R160, R8, R50, R120 ;  /* 0x0000003208a0723c */ /* 0x000ff00000041878 */
[----:B------:R-:W-:Y:S08]  /*2950*/  HMMA.16816.F32.BF16 R80, R12, R40, R76 ;  /* 0x000000280c50723c */ /* 0x000ff0000004184c */
[C---:B------:R-:W-:Y:S08]  /*2960*/  HMMA.16816.F32.BF16 R136, R8.reuse, R46, R116 ;  /* 0x0000002e0888723c */ /* 0x040ff00000041874 */
[----:B------:R-:W-:Y:S08]  /*2970*/  HMMA.16816.F32.BF16 R120, R8, R22, R100 ;  /* 0x000000160878723c */ /* 0x000ff00000041864 */
[-C--:B------:R-:W-:Y:S08]  /*2980*/  HMMA.16816.F32.BF16 R76, R12, R42.reuse, R68 ;  /* 0x0000002a0c4c723c */ /* 0x080ff00000041844 */
[----:B------:R-:W-:Y:S08]  /*2990*/  HMMA.16816.F32.BF16 R116, R8, R42, R112 ;  /* 0x0000002a0874723c */ /* 0x000ff00000041870 */
        /* <DEDUP_REMOVED lines=16> */
[----:B------:R-:W-:Y:S01]  /*2aa0*/  HMMA.16816.F32.BF16 R56, R12, R22, R16 ;  /* 0x000000160c38723c */ /* 0x000fe20000041810 */
[----:B------:R-:W-:Y:S06]  /*2ab0*/  BAR.SYNC.DEFER_BLOCKING 0x0 ;  /* 0x0000000000007b1d */ /* 0x000fec0000010000 */
[----:B------:R-:W-:Y:S05]  /*2ac0*/  @!P0 BRA `(.L_x_461) ;  /* 0x000001d000008947 */ /* 0x000fea0003800000 */
[----:B------:R-:W-:Y:S01]  /*2ad0*/  IADD3 R3, R225, -0x2, RZ ;  /* 0xfffffffee1037810 */ /* 0x000fe20007ffe0ff */
        /* <DEDUP_REMOVED lines=25> */
[----:B-1----:R-:W-:-:S05]  /*2c70*/  IADD3 R14, P0, R6, R16, RZ ;  /* 0x00000010060e7210 */ /* 0x002fca0007f1e0ff */
[----:B------:R-:W-:-:S05]  /*2c80*/  IMAD.X R15, R7, 0x1, R5, P0 ;  /* 0x00000001070f7824 */ /* 0x000fca00000e0605 */
[----:B------:R2:W-:Y:S03]  /*2c90*/  LDGSTS.E.BYPASS.LTC128B.128 [R227+0x5900], [R14.64], !P6 ;  /* 0x059000000ee37fae */ /* 0x0005e6000f101d4c */
.L_x_461:
[----:B------:R-:W-:Y:S01]  /*2ca0*/  FMUL.FTZ R3, R65, c[0x0][0x320] ;  /* 0x0000c80041037a20 */ /* 0x000fe20000410000 */
[----:B--2---:R-:W-:Y:S01]  /*2cb0*/  SHF.R.S32.HI R7, RZ, 0x1f, R205 ;  /* 0x0000001fff077819 */ /* 0x004fe200000114cd */
[----:B------:R-:W-:Y:S01]  /*2cc0*/  FMUL.FTZ R5, R61, c[0x0][0x320] ;  /* 0x0000c8003d057a20 */ /* 0x000fe20000410000 */
[----:B------:R-:W-:Y:S01]  /*2cd0*/  LEA.HI R6, R209, R210, RZ, 0x2 ;  /* 0x000000d2d1067211 */ /* 0x000fe200078f10ff */
[----:B------:R1:W2:Y:S01]  /*2ce0*/  MUFU.TANH R32, R3 ;  /* 0x0000000300207308 */ /* 0x0002a20000002400 */
[----:B------:R-:W-:Y:S01]  /*2cf0*/  PLOP3.LUT P1, PT, PT, PT, UP2, 0x80, 0x0 ;  /* 0x000000000000781c */ /* 0x000fe20003f2f028 */
[----:B------:R-:W-:Y:S01]  /*2d00*/  FMUL.FTZ R10, R69, c[0x0][0x320] ;  /* 0x0000c800450a7a20 */ /* 0x000fe20000410000 */
[----:B------:R-:W-:Y:S01]  /*2d10*/  LOP3.LUT R6, R6, 0xfffffffc, RZ, 0xc0, !PT ;  /* 0xfffffffc06067812 */ /* 0x000fe200078ec0ff */
[----:B------:R-:W-:Y:S01]  /*2d20*/  ULDC UR10, c[0x0][0x324] ;  /* 0x0000c900000a7ab9 */ /* 0x000fe20000000800 */
[----:B------:R-:W-:Y:S01]  /*2d30*/  PLOP3.LUT P0, PT, PT, PT, UP2, 0x80, 0x0 ;  /* 0x000000000000781c */ /* 0x000fe20003f0f028 */
[----:B------:R-:W-:Y:S01]  /*2d40*/  ULOP3.LUT UR10, URZ, UR10, URZ, 0x33, !UPT ;  /* 0x0000000a3f0a7292 */ /* 0x000fe2000f8e333f */
[----:B------:R-:W0:Y:S01]  /*2d50*/  LDGDEPBAR ;  /* 0x00000000000079af */ /* 0x000e220000000000 */
[----:B------:R3:W4:Y:S01]  /*2d60*/  MUFU.TANH R16, R5 ;  /* 0x0000000500107308 */ /* 0x0007220000002400 */
[----:B------:R-:W-:-:S02]  /*2d70*/  IMAD.IADD R6, R210, 0x1, -R6 ;  /* 0x00000001d2067824 */ /* 0x000fc400078e0a06 */
[----:B-1----:R-:W-:-:S05]  /*2d80*/  FMUL.FTZ R3, R96, c[0x0][0x320] ;  /* 0x0000c80060037a20 */ /* 0x002fca0000410000 */
[----:B------:R1:W1:Y:S01]  /*2d90*/  MUFU.TANH R14, R10 ;  /* 0x0000000a000e7308 */ /* 0x0002620000002400 */
[----:B---3--:R-:W-:-:S07]  /*2da0*/  LEA.HI R5, R7, R205, RZ, 0x2 ;  /* 0x000000cd07057211 */ /* 0x008fce00078f10ff */
[----:B------:R3:W2:Y:S01]  /*2db0*/  MUFU.TANH R37, R3 ;  /* 0x0000000300257308 */ /* 0x0006a20000002400 */
[----:B------:R-:W-:Y:S01]  /*2dc0*/  FMUL.FTZ R7, R68, c[0x0][0x320] ;  /* 0x0000c80044077a20 */ /* 0x000fe20000410000 */
[----:B------:R-:W-:-:S04]  /*2dd0*/  LOP3.LUT R5, R5, 0xffffffc, RZ, 0xc0, !PT ;  /* 0x0ffffffc05057812 */ /* 0x000fc800078ec0ff */
[----:B------:R-:W-:Y:S02]  /*2de0*/  IADD3 R8, -R5, R205, RZ ;  /* 0x000000cd05087210 */ /* 0x000fe40007ffe1ff */
[----:B------:R-:W2:Y:S01]  /*2df0*/  MUFU.TANH R15, R7 ;  /* 0x00000007000f7308 */ /* 0x000ea20000002400 */
[----:B------:R-:W-:Y:S01]  /*2e00*/  LEA.HI R5, R6, R6, RZ, 0x1 ;  /* 0x0000000606057211 */ /* 0x000fe200078f08ff */
[----:B-1----:R-:W-:Y:S02]  /*2e10*/  FMUL.FTZ R10, R72, c[0x0][0x320] ;  /* 0x0000c800480a7a20 */ /* 0x002fe40000410000 */
[----:B---3--:R-:W-:-:S04]  /*2e20*/  FMUL.FTZ R3, R97, c[0x0][0x320] ;  /* 0x0000c80061037a20 */ /* 0x008fc80000410000 */
[----:B------:R-:W1:Y:S08]  /*2e30*/  MUFU.TANH R13, R10 ;  /* 0x0000000a000d7308 */ /* 0x000e700000002400 */
[----:B------:R3:W1:Y:S02]  /*2e40*/  MUFU.TANH R31, R3 ;  /* 0x00000003001f7308 */ /* 0x0006640000002400 */
[----:B---3--:R-:W-:-:S06]  /*2e50*/  FMUL.FTZ R3, R92, c[0x0][0x320] ;  /* 0x0000c8005c037a20 */ /* 0x008fcc0000410000 */
        /* <DEDUP_REMOVED lines=23> */
[----:B---3--:R-:W-:-:S04]  /*2fd0*/  LOP3.LUT R3, R206, 0xffffffe0, RZ, 0xc0, !PT ;  /* 0xffffffe0ce037812 */ /* 0x008fc800078ec0ff */
[----:B------:R-:W-:-:S04]  /*2fe0*/  IADD3 R3, -R3, R210, RZ ;  /* 0x000000d203037210 */ /* 0x000fc80007ffe1ff */
[----:B------:R-:W-:-:S04]  /*2ff0*/  SHF.R.S32.HI R9, RZ, 0x1f, R3 ;  /* 0x0000001fff097819 */ /* 0x000fc80000011403 */
[----:B------:R-:W-:-:S04]  /*3000*/  LEA.HI R9, R9, R3, RZ, 0x2 ;  /* 0x0000000309097211 */ /* 0x000fc800078f10ff */
[----:B------:R-:W-:-:S05]  /*3010*/  LEA.HI.SX32 R7, R9, UR7, 0x1e ;  /* 0x0000000709077c11 */ /* 0x000fca000f8ff2ff */
[----:B------:R-:W-:Y:S01]  /*3020*/  IMAD R11, R8, 0x10, R7 ;  /* 0x00000010080b7824 */ /* 0x000fe200078e0207 */
[C---:B------:R-:W-:Y:S02]  /*3030*/  SHF.L.U32 R7, R5.reuse, 0x5, RZ ;  /* 0x0000000505077819 */ /* 0x040fe400000006ff */
[----:B------:R-:W-:Y:S02]  /*3040*/  LOP3.LUT R8, R5, 0x1ffffffe, RZ, 0xc0, !PT ;  /* 0x1ffffffe05087812 */ /* 0x000fe400078ec0ff */
[----:B------:R-:W-:Y:S02]  /*3050*/  LOP3.LUT R5, R7, 0xffffffc0, RZ, 0xc0, !PT ;  /* 0xffffffc007057812 */ /* 0x000fe400078ec0ff */
[----:B------:R-:W-:Y:S01]  /*3060*/  IADD3.X R7, R24, c[0x0][0x1d0], RZ, PT, !PT ;  /* 0x0000740018077a10 */ /* 0x000fe20003ffe4ff */
[----:B------:R-:W-:Y:S01]  /*3070*/  IMAD.IADD R6, R6, 0x1, -R8 ;  /* 0x0000000106067824 */ /* 0x000fe200078e0a08 */
[----:B------:R-:W-:Y:S01]  /*3080*/  IADD3 R5, R5, R11, RZ ;  /* 0x0000000b05057210 */ /* 0x000fe20007ffe0ff */
[----:B------:R-:W-:-:S04]  /*3090*/  FMUL.FTZ R8, R56, c[0x0][0x320] ;  /* 0x0000c80038087a20 */ /* 0x000fc80000410000 */
[----:B------:R-:W-:Y:S02]  /*30a0*/  IMAD R25, R6, 0x8, R5 ;  /* 0x0000000806197824 */ /* 0x000fe400078e0205 */
[----:B------:R-:W-:Y:S02]  /*30b0*/  FMUL.FTZ R5, R73, c[0x0][0x320] ;  /* 0x0000c80049057a20 */ /* 0x000fe40000410000 */
[----:B------:R-:W-:Y:S01]  /*30c0*/  @P1 IMAD.HI.U32 R6, R25, c[0x0][0x2c8], RZ ;  /* 0x0000b20019061a27 */ /* 0x000fe200078e00ff */
[----:B------:R3:W-:Y:S01]  /*30d0*/  STL [R1+0x28], R25 ;  /* 0x0000281901007387 */ /* 0x0007e20000100800 */
[----:B------:R5:W1:Y:S02]  /*30e0*/  MUFU.TANH R12, R5 ;  /* 0x00000005000c7308 */ /* 0x000a640000002400 */
[----:B-----5:R-:W-:-:S06]  /*30f0*/  FMUL.FTZ R5, R88, c[0x0][0x320] ;  /* 0x0000c80058057a20 */ /* 0x020fcc0000410000 */
[----:B------:R5:W1:Y:S01]  /*3100*/  MUFU.TANH R11, R5 ;  /* 0x00000005000b7308 */ /* 0x000a620000002400 */
[----:B---3--:R-:W-:Y:S02]  /*3110*/  @P0 SHF.R.U32.HI R25, RZ, c[0x0][0x2cc], R6 ;  /* 0x0000b300ff190a19 */ /* 0x008fe40000011606 */
[----:B------:R-:W-:-:S03]  /*3120*/  PLOP3.LUT P0, PT, PT, PT, UP1, 0x40, 0x0 ;  /* 0x000000000000781c */ /* 0x000fc60003f0e818 */
[----:B------:R-:W3:Y:S01]  /*3130*/  SHFL.IDX PT, R6, R25, RZ, 0x1c1f ;  /* 0x001c1fff19067589 */ /* 0x000ee200000e0000 */
[----:B-----5:R-:W-:-:S04]  /*3140*/  FMUL.FTZ R5, R89, c[0x0][0x320] ;  /* 0x0000c80059057a20 */ /* 0x020fc80000410000 */
[----:B------:R5:W1:Y:S02]  /*3150*/  MUFU.TANH R10, R5 ;  /* 0x00000005000a7308 */ /* 0x000a640000002400 */
[----:B-----5:R-:W-:-:S06]  /*3160*/  LOP3.LUT R5, R9, 0x7ffffffc, RZ, 0xc0, !PT ;  /* 0x7ffffffc09057812 */ /* 0x020fcc00078ec0ff */
[----:B------:R-:W1:Y:S01]  /*3170*/  MUFU.TANH R9, R8 ;  /* 0x0000000800097308 */ /* 0x000e620000002400 */
[----:B------:R-:W-:Y:S01]  /*3180*/  IADD3 R3, R3, -R5, RZ ;  /* 0x8000000503037210 */ /* 0x000fe20007ffe0ff */
[----:B------:R-:W-:-:S03]  /*3190*/  FMUL.FTZ R5, R57, c[0x0][0x320] ;  /* 0x0000c80039057a20 */ /* 0x000fc60000410000 */
[----:B------:R-:W-:-:S03]  /*31a0*/  SHF.L.U32 R36, R3, 0x1, RZ ;  /* 0x0000000103247819 */ /* 0x000fc600000006ff */
[----:B------:R5:W1:Y:S01]  /*31b0*/  MUFU.TANH R8, R5 ;  /* 0x0000000500087308 */ /* 0x000a620000002400 */
[----:B------:R-:W-:Y:S01]  /*31c0*/  IADD3 R3, R7, -c[0x0][0x168], -R36 ;  /* 0x80005a0007037a10 */ /* 0x000fe20007ffe824 */
[----:B------:R1:W-:Y:S01]  /*31d0*/  STL [R1+0x20], R36 ;  /* 0x0000202401007387 */ /* 0x0003e20000100800 */
[----:B------:R-:W-:Y:S02]  /*31e0*/  IADD3 R34, -R36, c[0x0][0x1d0], R24 ;  /* 0x0000740024227a10 */ /* 0x000fe40007ffe118 */
[C---:B------:R-:W-:Y:S02]  /*31f0*/  IADD3 R33, R3.reuse, c[0x0][0x328], RZ ;  /* 0x0000ca0003217a10 */ /* 0x040fe40007ffe0ff */
[----:B------:R-:W-:-:S04]  /*3200*/  IADD3 R35, R3, UR10, RZ ;  /* 0x0000000a03237c10 */ /* 0x000fc8000fffe0ff */
[----:B---3--:R-:W-:Y:S01]  /*3210*/  IADD3 R3, R35, R6, RZ ;  /* 0x0000000623037210 */ /* 0x008fe20007ffe0ff */
[----:B-----5:R-:W-:-:S05]  /*3220*/  IMAD.IADD R5, R33, 0x1, R6 ;  /* 0x0000000121057824 */ /* 0x020fca00078e0206 */
[----:B------:R-:W-:Y:S02]  /*3230*/  IMNMX R5, R5, R34, PT ;  /* 0x0000002205057217 */ /* 0x000fe40003800200 */
[----:B-1----:R-:W-:Y:S01]  /*3240*/  IADD3 R36, R24, -R36, RZ ;  /* 0x8000002418247210 */ /* 0x002fe20007ffe0ff */
[----:B------:R-:W-:Y:S05]  /*3250*/  @P0 BRA `(.L_x_462) ;  /* 0x0000015000000947 */ /* 0x000fea0003800000 */
[----:B--2-4-:R-:W-:Y:S01]  /*3260*/  IADD3 R6, R6, c[0x0][0x1d0], RZ ;  /* 0x0000740006067a10 */ /* 0x014fe20007ffe0ff */
[----:B------:R-:W-:Y:S03]  /*3270*/  BSSY B0, `(.L_x_463) ;  /* 0x000000f000007945 */ /* 0x000fe60003800000 */
[----:B------:R-:W-:-:S04]  /*3280*/  IADD3 R6, R6, -c[0x0][0x168], RZ ;  /* 0x80005a0006067a10 */ /* 0x000fc80007ffe0ff */
        /* <DEDUP_REMOVED lines=9> */
.L_x_464:
[----:B------:R-:W-:-:S04]  /*3320*/  MOV R7, c[0x0][0x32c] ;  /* 0x0000cb0000077a02 */ /* 0x000fc80000000f00 */
[----:B------:R-:W-:-:S13]  /*3330*/  ISETP.NE.AND P0, PT, R7, 0x1, PT ;  /* 0x000000010700780c */ /* 0x000fda0003f05270 */
[----:B------:R-:W-:-:S05]  /*3340*/  @P0 IMAD.HI.U32 R7, R6, c[0x0][0x330], RZ ;  /* 0x0000cc0006070a27 */ /* 0x000fca00078e00ff */
[----:B------:R-:W-:Y:S02]  /*3350*/  @P0 SHF.R.U32.HI R6, RZ, c[0x0][0x334], R7 ;  /* 0x0000cd00ff060a19 */ /* 0x000fe40000011607 */
.L_x_465:
[----:B------:R-:W-:Y:S05]  /*3360*/  BSYNC B0 ;  /* 0x0000000000007941 */ /* 0x000fea0003800000 */
.L_x_463:
[----:B------:R-:W-:-:S05]  /*3370*/  IMAD R6, R6, c[0x0][0x32c], R36 ;  /* 0x0000cb0006067a24 */ /* 0x000fca00078e0224 */
[----:B------:R-:W-:Y:S02]  /*3380*/  IADD3 R7, R6, c[0x0][0x32c], RZ ;  /* 0x0000cb0006077a10 */ /* 0x000fe40007ffe0ff */
[----:B------:R-:W-:Y:S02]  /*3390*/  IMNMX R3, R3, R6, !PT ;  /* 0x0000000603037217 */ /* 0x000fe40007800200 */
[----:B------:R-:W-:Y:S02]  /*33a0*/  IMNMX R5, R5, R7, PT ;  /* 0x0000000705057217 */ /* 0x000fe40003800200 */
.L_x_462:
[C---:B--2-4-:R-:W-:Y:S01]  /*33b0*/  ISETP.GE.AND P0, PT, R24.reuse, 0x9, PT ;  /* 0x000000091800780c */ /* 0x054fe20003f06270 */
[----:B------:R-:W1:Y:S01]  /*33c0*/  SHFL.IDX PT, R6, R25, 0x1, 0x1c1f ;  /* 0x003c1f0019067f89 */ /* 0x000e6200000e0000 */
[----:B------:R-:W-:Y:S02]  /*33d0*/  ISETP.GE.AND P1, PT, R24, 0x2, PT ;  /* 0x000000021800780c */ /* 0x000fe40003f26270 */
[----:B------:R-:W-:Y:S02]  /*33e0*/  P2R R54, PR, RZ, 0x1 ;  /* 0x00000001ff367803 */ /* 0x000fe40000000000 */
[----:B------:R-:W-:-:S02]  /*33f0*/  ISETP.GT.AND P0, PT, R3, 0x8, !P0 ;  /* 0x000000080300780c */ /* 0x000fc40004704270 */
[----:B------:R-:W-:Y:S02]  /*3400*/  P2R R55, PR, RZ, 0x2 ;  /* 0x00000002ff377803 */ /* 0x000fe40000000000 */
[----:B------:R-:W-:Y:S02]  /*3410*/  ISETP.LT.OR P0, PT, R5, 0x9, P0 ;  /* 0x000000090500780c */ /* 0x000fe40000701670 */
[----:B------:R-:W-:Y:S02]  /*3420*/  ISETP.GT.AND P1, PT, R3, 0x1, !P1 ;  /* 0x000000010300780c */ /* 0x000fe40004f24270 */
[----:B------:R-:W-:Y:S02]  /*3430*/  ISETP.GE.AND P2, PT, R24, 0x11, PT ;  /* 0x000000111800780c */ /* 0x000fe40003f46270 */
[----:B------:R-:W-:Y:S02]  /*3440*/  FSEL R73, R30, -INF , !P0 ;  /* 0xff8000001e497808 */ /* 0x000fe40004000000 */
[----:B------:R-:W-:-:S02]  /*3450*/  ISETP.LT.OR P1, PT, R5, 0x2, P1 ;  /* 0x000000020500780c */ /* 0x000fc40000f21670 */
[----:B------:R-:W-:Y:S02]  /*3460*/  ISETP.GT.AND P0, PT, R3, 0x10, !P2 ;  /* 0x000000100300780c */ /* 0x000fe40005704270 */
[----:B------:R-:W-:Y:S02]  /*3470*/  ISETP.GE.AND P3, PT, R24, 0xa, PT ;  /* 0x0000000a1800780c */ /* 0x000fe40003f66270 */
[----:B------:R-:W-:Y:S02]  /*3480*/  FSEL R64, R31, -INF , !P1 ;  /* 0xff8000001f407808 */ /* 0x000fe40004800000 */
[----:B------:R-:W-:Y:S02]  /*3490*/  P2R R52, PR, RZ, 0x4 ;  /* 0x00000004ff347803 */ /* 0x000fe40000000000 */
[----:B------:R-:W-:Y:S02]  /*34a0*/  ISETP.LT.OR P0, PT, R5, 0x11, P0 ;  /* 0x000000110500780c */ /* 0x000fe40000701670 */
[----:B------:R-:W-:-:S02]  /*34b0*/  ISETP.GT.AND P1, PT, R3, 0x9, !P3 ;  /* 0x000000090300780c */ /* 0x000fc40005f24270 */
[----:B------:R-:W-:Y:S02]  /*34c0*/  ISETP.GE.AND P2, PT, R24, 0x12, PT ;  /* 0x000000121800780c */ /* 0x000fe40003f46270 */
[----:B------:R-:W-:Y:S02]  /*34d0*/  FSEL R77, R28, -INF , !P0 ;  /* 0xff8000001c4d7808 */ /* 0x000fe40004000000 */
[----:B------:R-:W-:Y:S02]  /*34e0*/  ISETP.LT.OR P1, PT, R5, 0xa, P1 ;  /* 0x0000000a0500780c */ /* 0x000fe40000f21670 */
[----:B------:R-:W-:Y:S02]  /*34f0*/  ISETP.GT.AND P0, PT, R3, 0x11, !P2 ;  /* 0x000000110300780c */ /* 0x000fe40005704270 */
[----:B------:R-:W-:Y:S02]  /*3500*/  FSEL R76, R29, -INF , !P1 ;  /* 0xff8000001d4c7808 */ /* 0x000fe40004800000 */
[----:B------:R-:W-:-:S02]  /*3510*/  ISETP.LT.OR P0, PT, R5, 0x12, P0 ;  /* 0x000000120500780c */ /* 0x000fc40000701670 */
[C---:B------:R-:W-:Y:S02]  /*3520*/  ISETP.GE.AND P1, PT, R24.reuse, 0x19, PT ;  /* 0x000000191800780c */ /* 0x040fe40003f26270 */
[----:B------:R-:W-:Y:S02]  /*3530*/  FSEL R81, R27, -INF , !P0 ;  /* 0xff8000001b517808 */ /* 0x000fe40004000000 */
[----:B------:R-:W-:Y:S02]  /*3540*/  ISETP.GT.AND P0, PT, R3, 0x18, !P1 ;  /* 0x000000180300780c */ /* 0x000fe40004f04270 */
[----:B------:R-:W-:Y:S02]  /*3550*/  P2R R50, PR, RZ, 0x2 ;  /* 0x00000002ff327803 */ /* 0x000fe40000000000 */
[----:B------:R-:W-:Y:S02]  /*3560*/  ISETP.LT.OR P0, PT, R5, 0x19, P0 ;  /* 0x000000190500780c */ /* 0x000fe40000701670 */
[----:B------:R-:W-:-:S02]  /*3570*/  ISETP.GE.AND P1, PT, R24, 0x1a, PT ;  /* 0x0000001a1800780c */ /* 0x000fc40003f26270 */
[----:B------:R-:W-:Y:S02]  /*3580*/  FSEL R84, R26, -INF , !P0 ;  /* 0xff8000001a547808 */ /* 0x000fe40004000000 */
[----:B------:R-:W-:Y:S02]  /*3590*/  ISETP.GT.AND P0, PT, R3, 0x19, !P1 ;  /* 0x000000190300780c */ /* 0x000fe40004f04270 */
[----:B------:R-:W-:Y:S02]  /*35a0*/  P2R R49, PR, RZ, 0x2 ;  /* 0x00000002ff317803 */ /* 0x000fe40000000000 */
[----:B------:R-:W-:Y:S02]  /*35b0*/  ISETP.LT.OR P0, PT, R5, 0x1a, P0 ;  /* 0x0000001a0500780c */ /* 0x000fe40000701670 */
[----:B------:R-:W-:Y:S02]  /*35c0*/  ISETP.GE.AND P1, PT, R24, 0x21, PT ;  /* 0x000000211800780c */ /* 0x000fe40003f26270 */
[----:B------:R-:W-:-:S02]  /*35d0*/  FSEL R85, R23, -INF , !P0 ;  /* 0xff80000017557808 */ /* 0x000fc40004000000 */
[----:B------:R-:W-:Y:S02]  /*35e0*/  ISETP.GT.AND P0, PT, R3, 0x20, !P1 ;  /* 0x000000200300780c */ /* 0x000fe40004f04270 */
[----:B------:R-:W-:Y:S02]  /*35f0*/  P2R R48, PR, RZ, 0x2 ;  /* 0x00000002ff307803 */ /* 0x000fe40000000000 */
[----:B------:R-:W-:Y:S02]  /*3600*/  ISETP.LT.OR P0, PT, R5, 0x21, P0 ;  /* 0x000000210500780c */ /* 0x000fe40000701670 */
[----:B------:R-:W-:Y:S02]  /*3610*/  ISETP.GE.AND P1, PT, R24, 0x22, PT ;  /* 0x000000221800780c */ /* 0x000fe40003f26270 */
[----:B------:R-:W-:Y:S02]  /*3620*/  FSEL R97, R22, -INF , !P0 ;  /* 0xff80000016617808 */ /* 0x000fe40004000000 */
[----:B------:R-:W-:-:S02]  /*3630*/  ISETP.GT.AND P0, PT, R3, 0x21, !P1 ;  /* 0x000000210300780c */ /* 0x000fc40004f04270 */
[----:B------:R-:W-:Y:S02]  /*3640*/  P2R R47, PR, RZ, 0x2 ;  /* 0x00000002ff2f7803 */ /* 0x000fe40000000000 */
[----:B------:R-:W-:Y:S02]  /*3650*/  ISETP.LT.OR P0, PT, R5, 0x22, P0 ;  /* 0x000000220500780c */ /* 0x000fe40000701670 */
[----:B------:R-:W-:Y:S02]  /*3660*/  ISETP.GE.AND P1, PT, R24, 0x29, PT ;  /* 0x000000291800780c */ /* 0x000fe40003f26270 */
[----:B------:R-:W-:Y:S02]  /*3670*/  FSEL R100, R21, -INF , !P0 ;  /* 0xff80000015647808 */ /* 0x000fe40004000000 */
[----:B------:R-:W-:Y:S02]  /*3680*/  ISETP.GT.AND P0, PT, R3, 0x28, !P1 ;  /* 0x000000280300780c */ /* 0x000fe40004f04270 */
[----:B------:R-:W-:-:S02]  /*3690*/  P2R R46, PR, RZ, 0x2 ;  /* 0x00000002ff2e7803 */ /* 0x000fc40000000000 */
[----:B------:R-:W-:Y:S02]  /*36a0*/  ISETP.LT.OR P0, PT, R5, 0x29, P0 ;  /* 0x000000290500780c */ /* 0x000fe40000701670 */
[----:B------:R-:W-:Y:S02]  /*36b0*/  ISETP.GE.AND P1, PT, R24, 0x2a, PT ;  /* 0x0000002a1800780c */ /* 0x000fe40003f26270 */
[----:B------:R-:W-:Y:S02]  /*36c0*/  FSEL R101, R20, -INF , !P0 ;  /* 0xff80000014657808 */ /* 0x000fe40004000000 */
[----:B------:R-:W-:Y:S02]  /*36d0*/  ISETP.GT.AND P0, PT, R3, 0x29, !P1 ;  /* 0x000000290300780c */ /* 0x000fe40004f04270 */
[----:B------:R-:W-:Y:S02]  /*36e0*/  P2R R45, PR, RZ, 0x2 ;  /* 0x00000002ff2d7803 */ /* 0x000fe40000000000 */
        /* <DEDUP_REMOVED lines=14> */
[----:B------:R-:W-:Y:S02]  /*37d0*/  ISETP.GE.AND P5, PT, R24, 0x3a, PT ;  /* 0x0000003a1800780c */ /* 0x000fe40003fa6270 */
[----:B------:R-:W-:Y:S02]  /*37e0*/  ISETP.LT.OR P0, PT, R5, 0x39, P0 ;  /* 0x000000390500780c */ /* 0x000fe40000701670 */
[----:B------:R-:W-:Y:S02]  /*37f0*/  P2R R53, PR, RZ, 0x8 ;  /* 0x00000008ff357803 */ /* 0x000fe40000000000 */
[----:B------:R-:W-:Y:S02]  /*3800*/  FSEL R170, R17, -INF , !P0 ;  /* 0xff80000011aa7808 */ /* 0x000fe40004000000 */
[----:B------:R-:W-:-:S02]  /*3810*/  ISETP.GT.AND P0, PT, R3, 0x39, !P5 ;  /* 0x000000390300780c */ /* 0x000fc40006f04270 */
[----:B------:R-:W-:Y:S02]  /*3820*/  ISETP.GE.AND P3, PT, R24, 0x41, PT ;  /* 0x000000411800780c */ /* 0x000fe40003f66270 */
[----:B------:R-:W-:Y:S02]  /*3830*/  ISETP.LT.OR P0, PT, R5, 0x3a, P0 ;  /* 0x0000003a0500780c */ /* 0x000fe40000701670 */
[----:B------:R-:W-:Y:S02]  /*3840*/  P2R R51, PR, RZ, 0x4 ;  /* 0x00000004ff337803 */ /* 0x000fe40000000000 */
[----:B------:R-:W-:Y:S02]  /*3850*/  FSEL R171, R16, -INF , !P0 ;  /* 0xff80000010ab7808 */ /* 0x000fe40004000000 */
[----:B------:R-:W-:Y:S02]  /*3860*/  ISETP.GT.AND P0, PT, R3, 0x40, !P3 ;  /* 0x000000400300780c */ /* 0x000fe40005f04270 */
[----:B------:R-:W-:-:S02]  /*3870*/  ISETP.GE.AND P2, PT, R24, 0x42, PT ;  /* 0x000000421800780c */ /* 0x000fc40003f46270 */
[----:B------:R-:W-:Y:S02]  /*3880*/  ISETP.LT.OR P0, PT, R5, 0x41, P0 ;  /* 0x000000410500780c */ /* 0x000fe40000701670 */
[----:B------:R-:W-:Y:S02]  /*3890*/  P2R R42, PR, RZ, 0x2 ;  /* 0x00000002ff2a7803 */ /* 0x000fe40000000000 */
[----:B------:R-:W-:Y:S02]  /*38a0*/  FSEL R172, R15, -INF , !P0 ;  /* 0xff8000000fac7808 */ /* 0x000fe40004000000 */
[----:B------:R-:W-:Y:S02]  /*38b0*/  ISETP.GT.AND P0, PT, R3, 0x41, !P2 ;  /* 0x000000410300780c */ /* 0x000fe40005704270 */
[----:B------:R-:W-:Y:S02]  /*38c0*/  ISETP.GE.AND P1, PT, R24, 0x49, PT ;  /* 0x000000491800780c */ /* 0x000fe40003f26270 */
[----:B------:R-:W-:-:S02]  /*38d0*/  ISETP.LT.OR P0, PT, R5, 0x42, P0 ;  /* 0x000000420500780c */ /* 0x000fc40000701670 */
[----:B------:R-:W-:Y:S02]  /*38e0*/  P2R R41, PR, RZ, 0x2 ;  /* 0x00000002ff297803 */ /* 0x000fe40000000000 */
[----:B------:R-:W-:Y:S02]  /*38f0*/  FSEL R191, R14, -INF , !P0 ;  /* 0xff8000000ebf7808 */ /* 0x000fe40004000000 */
[----:B------:R-:W-:Y:S02]  /*3900*/  ISETP.GT.AND P0, PT, R3, 0x48, !P1 ;  /* 0x000000480300780c */ /* 0x000fe40004f04270 */
[----:B------:R-:W-:Y:S02]  /*3910*/  ISETP.GE.AND P1, PT, R24, 0x4a, PT ;  /* 0x0000004a1800780c */ /* 0x000fe40003f26270 */
[----:B------:R-:W-:Y:S02]  /*3920*/  ISETP.LT.OR P0, PT, R5, 0x49, P0 ;  /* 0x000000490500780c */ /* 0x000fe40000701670 */
[----:B------:R-:W-:-:S02]  /*3930*/  P2R R40, PR, RZ, 0x2 ;  /* 0x00000002ff287803 */ /* 0x000fc40000000000 */
[----:B------:R-:W-:Y:S02]  /*3940*/  FSEL R192, R13, -INF , !P0 ;  /* 0xff8000000dc07808 */ /* 0x000fe40004000000 */
[----:B------:R-:W-:Y:S02]  /*3950*/  ISETP.GT.AND P0, PT, R3, 0x49, !P1 ;  /* 0x000000490300780c */ /* 0x000fe40004f04270 */
[----:B------:R-:W-:Y:S02]  /*3960*/  ISETP.GE.AND P1, PT, R24, 0x51, PT ;  /* 0x000000511800780c */ /* 0x000fe40003f26270 */
[----:B------:R-:W-:Y:S02]  /*3970*/  ISETP.LT.OR P0, PT, R5, 0x4a, P0 ;  /* 0x0000004a0500780c */ /* 0x000fe40000701670 */
[----:B------:R-:W-:Y:S02]  /*3980*/  P2R R39, PR, RZ, 0x2 ;  /* 0x00000002ff277803 */ /* 0x000fe40000000000 */
[----:B------:R-:W-:-:S02]  /*3990*/  FSEL R193, R12, -INF , !P0 ;  /* 0xff8000000cc17808 */ /* 0x000fc40004000000 */
[----:B------:R-:W-:Y:S02]  /*39a0*/  ISETP.GT.AND P0, PT, R3, 0x50, !P1 ;  /* 0x000000500300780c */ /* 0x000fe40004f04270 */
[C---:B------:R-:W-:Y:S02]  /*39b0*/  ISETP.GE.AND P1, PT, R24.reuse, 0x52, PT ;  /* 0x000000521800780c */ /* 0x040fe40003f26270 */
        /* <DEDUP_REMOVED lines=8> */
[----:B------:R-:W-:-:S04]  /*3a40*/  ISETP.GT.AND P0, PT, R3, 0x58, !P4 ;  /* 0x000000580300780c */ /* 0x000fc80006704270 */
[----:B------:R-:W-:-:S04]  /*3a50*/  ISETP.LT.OR P0, PT, R5, 0x59, P0 ;  /* 0x000000590500780c */ /* 0x000fc80000701670 */
[----:B------:R-:W-:Y:S02]  /*3a60*/  FSEL R200, R9, -INF , !P0 ;  /* 0xff80000009c87808 */ /* 0x000fe40004000000 */
[----:B------:R-:W-:-:S04]  /*3a70*/  ISETP.GT.AND P0, PT, R3, RZ, !P1 ;  /* 0x000000ff0300720c */ /* 0x000fc80004f04270 */
[----:B------:R-:W-:-:S04]  /*3a80*/  ISETP.LT.OR P0, PT, R5, 0x1, P0 ;  /* 0x000000010500780c */ /* 0x000fc80000701670 */
[----:B------:R-:W-:Y:S02]  /*3a90*/  FSEL R61, R37, -INF , !P0 ;  /* 0xff800000253d7808 */ /* 0x000fe40004000000 */
[----:B------:R-:W-:-:S04]  /*3aa0*/  ISETP.GE.AND P0, PT, R24, 0x5a, PT ;  /* 0x0000005a1800780c */ /* 0x000fc80003f06270 */
[----:B------:R-:W-:Y:S02]  /*3ab0*/  P2R R37, PR, RZ, 0x1 ;  /* 0x00000001ff257803 */ /* 0x000fe40000000000 */
[----:B------:R-:W-:Y:S01]  /*3ac0*/  ISETP.GT.AND P0, PT, R3, 0x59, !P0 ;  /* 0x000000590300780c */ /* 0x000fe20004704270 */
[----:B------:R-:W-:-:S03]  /*3ad0*/  FMUL.FTZ R3, R63, c[0x0][0x320] ;  /* 0x0000c8003f037a20 */ /* 0x000fc60000410000 */
[----:B------:R-:W-:Y:S01]  /*3ae0*/  ISETP.LT.OR P0, PT, R5, 0x5a, P0 ;  /* 0x0000005a0500780c */ /* 0x000fe20000701670 */
[----:B------:R2:W3:Y:S01]  /*3af0*/  MUFU.TANH R32, R3 ;  /* 0x0000000300207308 */ /* 0x0004e20000002400 */
[----:B------:R-:W-:Y:S02]  /*3b00*/  FMUL.FTZ R5, R103, c[0x0][0x320] ;  /* 0x0000c80067057a20 */ /* 0x000fe40000410000 */
[----:B------:R-:W-:Y:S02]  /*3b10*/  FSEL R202, R8, -INF , !P0 ;  /* 0xff80000008ca7808 */ /* 0x000fe40004000000 */
[----:B------:R-:W-:-:S03]  /*3b20*/  PLOP3.LUT P0, PT, PT, PT, UP1, 0x40, 0x0 ;  /* 0x000000000000781c */ /* 0x000fc60003f0e818 */
[----:B------:R1:W4:Y:S01]  /*3b30*/  MUFU.TANH R12, R5 ;  /* 0x00000005000c7308 */ /* 0x0003220000002400 */
[----:B--2---:R-:W-:-:S07]  /*3b40*/  FMUL.FTZ R3, R86, c[0x0][0x320] ;  /* 0x0000c80056037a20 */ /* 0x004fce0000410000 */
[----:B------:R2:W2:Y:S01]  /*3b50*/  MUFU.TANH R31, R3 ;  /* 0x00000003001f7308 */ /* 0x0004a20000002400 */
[----:B-1----:R-:W-:-:S05]  /*3b60*/  IMAD.IADD R5, R33, 0x1, R6 ;  /* 0x0000000121057824 */ /* 0x002fca00078e0206 */
[----:B------:R-:W-:Y:S01]  /*3b70*/  IMNMX R5, R5, R34, PT ;  /* 0x0000002205057217 */ /* 0x000fe20003800200 */
[----:B--2---:R-:W-:-:S04]  /*3b80*/  FMUL.FTZ R3, R87, c[0x0][0x320] ;  /* 0x0000c80057037a20 */ /* 0x004fc80000410000 */
[----:B------:R1:W2:Y:S02]  /*3b90*/  MUFU.TANH R30, R3 ;  /* 0x00000003001e7308 */ /* 0x0002a40000002400 */
        /* <DEDUP_REMOVED lines=40> */
[----:B-1----:R-:W-:Y:S01]  /*3e20*/  IMAD.IADD R3, R35, 0x1, R6 ;  /* 0x0000000123037824 */ /* 0x002fe200078e0206 */
[----:B------:R-:W-:Y:S05]  /*3e30*/  @P0 BRA `(.L_x_466) ;  /* 0x0000015000000947 */ /* 0x000fea0003800000 */
[----:B--234-:R-:W-:Y:S01]  /*3e40*/  IADD3 R6, R6, c[0x0][0x1d0], RZ ;  /* 0x0000740006067a10 */ /* 0x01cfe20007ffe0ff */
        /* <DEDUP_REMOVED lines=11> */
.L_x_468:
[----:B------:R-:W-:-:S04]  /*3f00*/  MOV R7, c[0x0][0x32c] ;  /* 0x0000cb0000077a02 */ /* 0x000fc80000000f00 */
[----:B------:R-:W-:-:S13]  /*3f10*/  ISETP.NE.AND P0, PT, R7, 0x1, PT ;  /* 0x000000010700780c */ /* 0x000fda0003f05270 */
[----:B------:R-:W-:-:S05]  /*3f20*/  @P0 IMAD.HI.U32 R7, R6, c[0x0][0x330], RZ ;  /* 0x0000cc0006070a27 */ /* 0x000fca00078e00ff */
[----:B------:R-:W-:Y:S02]  /*3f30*/  @P0 SHF.R.U32.HI R6, RZ, c[0x0][0x334], R7 ;  /* 0x0000cd00ff060a19 */ /* 0x000fe40000011607 */
.L_x_469:
[----:B------:R-:W-:Y:S05]  /*3f40*/  BSYNC B0 ;  /* 0x0000000000007941 */ /* 0x000fea0003800000 */
.L_x_467:
[----:B------:R-:W-:-:S05]  /*3f50*/  IMAD R6, R6, c[0x0][0x32c], R36 ;  /* 0x0000cb0006067a24 */ /* 0x000fca00078e0224 */
[----:B------:R-:W-:Y:S02]  /*3f60*/  IADD3 R7, R6, c[0x0][0x32c], RZ ;  /* 0x0000cb0006077a10 */ /* 0x000fe40007ffe0ff */
[----:B------:R-:W-:Y:S02]  /*3f70*/  IMNMX R3, R3, R6, !PT ;  /* 0x0000000603037217 */ /* 0x000fe40007800200 */
[----:B------:R-:W-:Y:S02]  /*3f80*/  IMNMX R5, R5, R7, PT ;  /* 0x0000000705057217 */ /* 0x000fe40003800200 */
.L_x_466:
[----:B--234-:R-:W-:Y:S01]  /*3f90*/  ISETP.NE.AND P0, PT, R55, RZ, PT ;  /* 0x000000ff3700720c */ /* 0x01cfe20003f05270 */
[----:B------:R-:W1:Y:S03]  /*3fa0*/  SHFL.IDX PT, R6, R25, 0x2, 0x1c1f ;  /* 0x005c1f0019067f89 */ /* 0x000e6600000e0000 */
[----:B------:R-:W-:-:S04]  /*3fb0*/  ISETP.GT.AND P0, PT, R3, 0x1, !P0 ;  /* 0x000000010300780c */ /* 0x000fc80004704270 */
[----:B------:R-:W-:-:S04]  /*3fc0*/  ISETP.LT.OR P0, PT, R5, 0x2, P0 ;  /* 0x000000020500780c */ /* 0x000fc80000701670 */
[----:B------:R-:W-:Y:S02]  /*3fd0*/  FSEL R57, R28, -INF , !P0 ;  /* 0xff8000001c397808 */ /* 0x000fe40004000000 */
[----:B------:R-:W-:-:S04]  /*3fe0*/  ISETP.NE.AND P0, PT, R54, RZ, PT ;  /* 0x000000ff3600720c */ /* 0x000fc80003f05270 */
        /* <DEDUP_REMOVED lines=79> */
[----:B------:R-:W-:-:S04]  /*44e0*/  ISETP.GT.AND P0, PT, R3, RZ, !P1 ;  /* 0x000000ff0300720c */ /* 0x000fc80004f04270 */
[----:B------:R-:W-:-:S04]  /*44f0*/  ISETP.LT.OR P0, PT, R5, 0x1, P0 ;  /* 0x000000010500780c */ /* 0x000fc80000701670 */
[----:B------:R-:W-:Y:S02]  /*4500*/  FSEL R56, R29, -INF , !P0 ;  /* 0xff8000001d387808 */ /* 0x000fe40004000000 */
[----:B------:R-:W-:-:S04]  /*4510*/  ISETP.NE.AND P0, PT, R37, RZ, PT ;  /* 0x000000ff2500720c */ /* 0x000fc80003f05270 */
        /* <DEDUP_REMOVED lines=68> */
.L_x_472:
[----:B------:R-:W-:-:S04]  /*4960*/  MOV R7, c[0x0][0x32c] ;  /* 0x0000cb0000077a02 */ /* 0x000fc80000000f00 */
[----:B------:R-:W-:-:S13]  /*4970*/  ISETP.NE.AND P0, PT, R7, 0x1, PT ;  /* 0x000000010700780c */ /* 0x000fda0003f05270 */
[----:B------:R-:W-:-:S05]  /*4980*/  @P0 IMAD.HI.U32 R7, R6, c[0x0][0x330], RZ ;  /* 0x0000cc0006070a27 */ /* 0x000fca00078e00ff */
[----:B------:R-:W-:Y:S02]  /*4990*/  @P0 SHF.R.U32.HI R6, RZ, c[0x0][0x334], R7 ;  /* 0x0000cd00ff060a19 */ /* 0x000fe40000011607 */
.L_x_473:
[----:B------:R-:W-:Y:S05]  /*49a0*/  BSYNC B0 ;  /* 0x0000000000007941 */ /* 0x000fea0003800000 */
.L_x_471:
[----:B------:R-:W-:-:S05]  /*49b0*/  IMAD R6, R6, c[0x0][0x32c], R36 ;  /* 0x0000cb0006067a24 */ /* 0x000fca00078e0224 */
[----:B------:R-:W-:Y:S02]  /*49c0*/  IADD3 R7, R6, c[0x0][0x32c], RZ ;  /* 0x0000cb0006077a10 */ /* 0x000fe40007ffe0ff */
[----:B------:R-:W-:Y:S02]  /*49d0*/  IMNMX R3, R3, R6, !PT ;  /* 0x0000000603037217 */ /* 0x000fe40007800200 */
[----:B------:R-:W-:Y:S02]  /*49e0*/  IMNMX R5, R5, R7, PT ;  /* 0x0000000705057217 */ /* 0x000fe40003800200 */
.L_x_470:
        /* <DEDUP_REMOVED lines=93> */
[----:B-1----:R-:W-:Y:S02]  /*4fc0*/  IMAD.IADD R5, R33, 0x1, R6 ;  /* 0x0000000121057824 */ /* 0x002fe400078e0206 */
[----:B------:R-:W-:Y:S02]  /*4fd0*/  FSEL R201, R8, -INF , !P0 ;  /* 0xff80000008c97808 */ /* 0x000fe40004000000 */
[----:B------:R-:W-:Y:S02]  /*4fe0*/  PLOP3.LUT P0, PT, PT, PT, UP1, 0x40, 0x0 ;  /* 0x000000000000781c */ /* 0x000fe40003f0e818 */
[----:B------:R-:W-:Y:S01]  /*4ff0*/  IMNMX R5, R5, R34, PT ;  /* 0x0000002205057217 */ /* 0x000fe20003800200 */
[----:B--2---:R-:W-:-:S04]  /*5000*/  FMUL.FTZ R3, R119, c[0x0][0x320] ;  /* 0x0000c80077037a20 */ /* 0x004fc80000410000 */
[----:B------:R1:W2:Y:S02]  /*5010*/  MUFU.TANH R24, R3 ;  /* 0x0000000300187308 */ /* 0x0002a40000002400 */
[----:B-1----:R-:W-:-:S06]  /*5020*/  FMUL.FTZ R3, R138, c[0x0][0x320] ;  /* 0x0000c8008a037a20 */ /* 0x002fcc0000410000 */
[----:B------:R1:W4:Y:S02]  /*5030*/  MUFU.TANH R23, R3 ;  /* 0x0000000300177308 */ /* 0x0003240000002400 */
        /* <DEDUP_REMOVED lines=56> */
.L_x_476:
[----:B------:R-:W-:-:S04]  /*53c0*/  MOV R7, c[0x0][0x32c] ;  /* 0x0000cb0000077a02 */ /* 0x000fc80000000f00 */
[----:B------:R-:W-:-:S13]  /*53d0*/  ISETP.NE.AND P0, PT, R7, 0x1, PT ;  /* 0x000000010700780c */ /* 0x000fda0003f05270 */
[----:B------:R-:W-:-:S05]  /*53e0*/  @P0 IMAD.HI.U32 R7, R6, c[0x0][0x330], RZ ;  /* 0x0000cc0006070a27 */ /* 0x000fca00078e00ff */
[----:B------:R-:W-:Y:S02]  /*53f0*/  @P0 SHF.R.U32.HI R6, RZ, c[0x0][0x334], R7 ;  /* 0x0000cd00ff060a19 */ /* 0x000fe40000011607 */
.L_x_477:
[----:B------:R-:W-:Y:S05]  /*5400*/  BSYNC B0 ;  /* 0x0000000000007941 */ /* 0x000fea0003800000 */
.L_x_475:
[----:B------:R-:W-:-:S05]  /*5410*/  IMAD R6, R6, c[0x0][0x32c], R36 ;  /* 0x0000cb0006067a24 */ /* 0x000fca00078e0224 */
[----:B------:R-:W-:Y:S02]  /*5420*/  IADD3 R7, R6, c[0x0][0x32c], RZ ;  /* 0x0000cb0006077a10 */ /* 0x000fe40007ffe0ff */
[----:B------:R-:W-:Y:S02]  /*5430*/  IMNMX R3, R3, R6, !PT ;  /* 0x0000000603037217 */ /* 0x000fe40007800200 */
[----:B------:R-:W-:Y:S02]  /*5440*/  IMNMX R5, R5, R7, PT ;  /* 0x0000000705057217 */ /* 0x000fe40003800200 */
.L_x_474:
[----:B--234-:R-:W-:Y:S01]  /*5450*/  ISETP.NE.AND P0, PT, R55, RZ, PT ;  /* 0x000000ff3700720c */ /* 0x01cfe20003f05270 */
[----:B------:R-:W-:Y:S01]  /*5460*/  IMAD.SHL.U32 R209, R0, 0x2, RZ ;  /* 0x0000000200d17824 */ /* 0x000fe200078e00ff */
[----:B------:R-:W-:Y:S01]  /*5470*/  P2R R25, PR, RZ, 0x40 ;  /* 0x00000040ff197803 */ /* 0x000fe20000000000 */
[----:B------:R-:W-:Y:S01]  /*5480*/  ULDC.64 UR4, c[0x0][0x2c8] ;  /* 0x0000b20000047ab9 */ /* 0x000fe20000000a00 */
[----:B------:R-:W-:Y:S01]  /*5490*/  ISETP.GT.AND P0, PT, R3, 0x1, !P0 ;  /* 0x000000010300780c */ /* 0x000fe20004704270 */
[--C-:B------:R-:W-:Y:S01]  /*54a0*/  IMAD R210, R4, 0x2, R209.reuse ;  /* 0x0000000204d27824 */ /* 0x100fe200078e02d1 */
[----:B------:R-:W-:Y:S01]  /*54b0*/  ISETP.NE.AND P6, PT, R53, RZ, PT ;  /* 0x000000ff3500720c */ /* 0x000fe20003fc5270 */
[C---:B------:R-:W-:Y:S01]  /*54c0*/  IMAD R212, R2.reuse, 0x2, R209 ;  /* 0x0000000202d47824 */ /* 0x040fe200078e02d1 */
[----:B------:R-:W-:Y:S01]  /*54d0*/  ISETP.LT.OR P0, PT, R5, 0x2, P0 ;  /* 0x000000020500780c */ /* 0x000fe20000701670 */
[----:B------:R-:W-:Y:S01]  /*54e0*/  IMAD R211, R2, 0x2, R210 ;  /* 0x0000000202d37824 */ /* 0x000fe200078e02d2 */
[----:B------:R-:W-:Y:S01]  /*54f0*/  FMNMX.FTZ R72, R61, R64, !PT ;  /* 0x000000403d487209 */ /* 0x000fe20007810000 */
[----:B------:R-:W-:Y:S01]  /*5500*/  LDSM.16.MT88.4 R88, [R209+0x900] ;  /* 0x00090000d158783b */ /* 0x000fe20000004200 */
[----:B------:R-:W-:Y:S01]  /*5510*/  FSEL R69, R15, -INF , !P0 ;  /* 0xff8000000f457808 */ /* 0x000fe20004000000 */
[----:B------:R-:W-:Y:S01]  /*5520*/  UIMAD.WIDE.U32 UR14, UR7, UR4, URZ ;  /* 0x00000004070e72a5 */ /* 0x000fe2000f8e003f */
[----:B------:R-:W-:Y:S01]  /*5530*/  ISETP.NE.AND P0, PT, R54, RZ, PT ;  /* 0x000000ff3600720c */ /* 0x000fe20003f05270 */
[----:B------:R-:W-:Y:S01]  /*5540*/  LDSM.16.MT88.4 R108, [R209+0x1100] ;  /* 0x00110000d16c783b */ /* 0x000fe20000004200 */
[----:B------:R-:W-:Y:S01]  /*5550*/  FMNMX.FTZ R72, R73, R72, !PT ;  /* 0x0000004849487209 */ /* 0x000fe20007810000 */
[----:B------:R-:W-:Y:S01]  /*5560*/  @UP2 USHF.R.U32.HI UR7, URZ, UR5, UR15 ;  /* 0x000000053f072299 */ /* 0x000fe2000801160f */
[----:B------:R-:W-:-:S02]  /*5570*/  ISETP.GT.AND P0, PT, R3, 0x8, !P0 ;  /* 0x000000080300780c */ /* 0x000fc40004704270 */
[----:B------:R-:W-:Y:S01]  /*5580*/  FMNMX.FTZ R72, R76, R72, !PT ;  /* 0x000000484c487209 */ /* 0x000fe20007810000 */
[----:B------:R-:W-:Y:S01]  /*5590*/  UIADD3 UR4, UR6, UR7, URZ ;  /* 0x0000000706047290 */ /* 0x000fe2000fffe03f */
[----:B------:R-:W-:Y:S02]  /*55a0*/  ISETP.LT.OR P0, PT, R5, 0x9, P0 ;  /* 0x000000090500780c */ /* 0x000fe40000701670 */
[----:B------:R-:W-:Y:S01]  /*55b0*/  FMNMX.FTZ R72, R77, R72, !PT ;  /* 0x000000484d487209 */ /* 0x000fe20007810000 */
[----:B------:R-:W-:Y:S01]  /*55c0*/  ULDC UR7, c[0x0][0x328] ;  /* 0x0000ca0000077ab9 */ /* 0x000fe20000000800 */
[----:B------:R-:W-:Y:S01]  /*55d0*/  FSEL R74, R26, -INF , !P0 ;  /* 0xff8000001a4a7808 */ /* 0x000fe20004000000 */
[----:B------:R-:W-:Y:S01]  /*55e0*/  UIADD3 UR7, UR4, UR7, URZ ;  /* 0x0000000704077290 */ /* 0x000fe2000fffe03f */
[----:B------:R-:W-:Y:S02]  /*55f0*/  ISETP.GT.AND P0, PT, R3, 0x9, !P6 ;  /* 0x000000090300780c */ /* 0x000fe40007704270 */
[----:B------:R-:W-:-:S02]  /*5600*/  FMNMX.FTZ R72, R81, R72, !PT ;  /* 0x0000004851487209 */ /* 0x000fc40007810000 */
[----:B------:R-:W-:Y:S02]  /*5610*/  ISETP.LT.OR P0, PT, R5, 0xa, P0 ;  /* 0x0000000a0500780c */ /* 0x000fe40000701670 */
[----:B------:R-:W-:Y:S02]  /*5620*/  FMNMX.FTZ R72, R84, R72, !PT ;  /* 0x0000004854487209 */ /* 0x000fe40007810000 */
[----:B------:R-:W-:Y:S02]  /*5630*/  FSEL R75, R18, -INF , !P0 ;  /* 0xff800000124b7808 */ /* 0x000fe40004000000 */
[----:B------:R-:W-:Y:S02]  /*5640*/  ISETP.NE.AND P0, PT, R52, RZ, PT ;  /* 0x000000ff3400720c */ /* 0x000fe40003f05270 */
[----:B------:R-:W-:Y:S01]  /*5650*/  FMNMX.FTZ R72, R85, R72, !PT ;  /* 0x0000004855487209 */ /* 0x000fe20007810000 */
[----:B------:R-:W-:Y:S01]  /*5660*/  LDSM.16.MT88.4 R52, [R209+0x100] ;  /* 0x00010000d134783b */ /* 0x000fe20000004200 */
[----:B------:R-:W-:-:S02]  /*5670*/  ISETP.GT.AND P0, PT, R3, 0x10, !P0 ;  /* 0x000000100300780c */ /* 0x000fc40004704270 */
[----:B------:R-:W-:Y:S02]  /*5680*/  FMNMX.FTZ R72, R97, R72, !PT ;  /* 0x0000004861487209 */ /* 0x000fe40007810000 */
[----:B------:R-:W-:Y:S02]  /*5690*/  ISETP.LT.OR P0, PT, R5, 0x11, P0 ;  /* 0x000000110500780c */ /* 0x000fe40000701670 */
[----:B------:R-:W-:Y:S02]  /*56a0*/  FMNMX.FTZ R72, R100, R72, !PT ;  /* 0x0000004864487209 */ /* 0x000fe40007810000 */
[----:B------:R-:W-:Y:S02]  /*56b0*/  FSEL R112, R13, -INF , !P0 ;  /* 0xff8000000d707808 */ /* 0x000fe40004000000 */
[----:B------:R-:W-:Y:S02]  /*56c0*/  ISETP.NE.AND P0, PT, R51, RZ, PT ;  /* 0x000000ff3300720c */ /* 0x000fe40003f05270 */
[----:B------:R-:W-:-:S02]  /*56d0*/  FMNMX.FTZ R72, R101, R72, !PT ;  /* 0x0000004865487209 */ /* 0x000fc40007810000 */
[----:B------:R-:W-:Y:S02]  /*56e0*/  ISETP.GT.AND P0, PT, R3, 0x11, !P0 ;  /* 0x000000110300780c */ /* 0x000fe40004704270 */
[----:B------:R-:W-:Y:S02]  /*56f0*/  FMNMX.FTZ R72, R107, R72, !PT ;  /* 0x000000486b487209 */ /* 0x000fe40007810000 */
[----:B------:R-:W-:Y:S02]  /*5700*/  ISETP.LT.OR P0, PT, R5, 0x12, P0 ;  /* 0x000000120500780c */ /* 0x000fe40000701670 */
[----:B------:R-:W-:Y:S02]  /*5710*/  FMNMX.FTZ R72, R166, R72, !PT ;  /* 0x00000048a6487209 */ /* 0x000fe40007810000 */
[----:B------:R-:W-:Y:S02]  /*5720*/  FSEL R113, R8, -INF , !P0 ;  /* 0xff80000008717808 */ /* 0x000fe40004000000 */
[----:B------:R-:W-:-:S02]  /*5730*/  ISETP.NE.AND P0, PT, R50, RZ, PT ;  /* 0x000000ff3200720c */ /* 0x000fc40003f05270 */
[----:B------:R-:W-:Y:S02]  /*5740*/  FMNMX.FTZ R72, R167, R72, !PT ;  /* 0x00000048a7487209 */ /* 0x000fe40007810000 */
[----:B------:R-:W-:Y:S02]  /*5750*/  ISETP.GT.AND P0, PT, R3, 0x18, !P0 ;  /* 0x000000180300780c */ /* 0x000fe40004704270 */
[----:B------:R-:W-:Y:S02]  /*5760*/  FMNMX.FTZ R72, R170, R72, !PT ;  /* 0x00000048aa487209 */ /* 0x000fe40007810000 */
[----:B------:R-:W-:Y:S02]  /*5770*/  ISETP.LT.OR P0, PT, R5, 0x19, P0 ;  /* 0x000000190500780c */ /* 0x000fe40000701670 */
[----:B------:R-:W-:Y:S02]  /*5780*/  FMNMX.FTZ R71, R56, R57, !PT ;  /* 0x0000003938477209 */ /* 0x000fe40007810000 */
[----:B------:R-:W-:-:S02]  /*5790*/  FSEL R114, R23, -INF , !P0 ;  /* 0xff80000017727808 */ /* 0x000fc40004000000 */
[----:B------:R-:W-:Y:S02]  /*57a0*/  ISETP.NE.AND P0, PT, R49, RZ, PT ;  /* 0x000000ff3100720c */ /* 0x000fe40003f05270 */
[----:B------:R-:W-:Y:S02]  /*57b0*/  FMNMX.FTZ R72, R171, R72, !PT ;  /* 0x00000048ab487209 */ /* 0x000fe40007810000 */
[----:B------:R-:W-:Y:S02]  /*57c0*/  ISETP.GT.AND P0, PT, R3, 0x19, !P0 ;  /* 0x000000190300780c */ /* 0x000fe40004704270 */
[----:B------:R-:W-:Y:S02]  /*57d0*/  FMNMX.FTZ R71, R58, R71, !PT ;  /* 0x000000473a477209 */ /* 0x000fe40007810000 */
[----:B------:R-:W-:Y:S02]  /*57e0*/  ISETP.LT.OR P0, PT, R5, 0x1a, P0 ;  /* 0x0000001a0500780c */ /* 0x000fe40000701670 */
[----:B------:R-:W-:-:S02]  /*57f0*/  FMNMX.FTZ R72, R172, R72, !PT ;  /* 0x00000048ac487209 */ /* 0x000fc40007810000 */
[----:B------:R-:W-:Y:S02]  /*5800*/  FSEL R115, R22, -INF , !P0 ;  /* 0xff80000016737808 */ /* 0x000fe40004000000 */
[----:B------:R-:W-:Y:S02]  /*5810*/  ISETP.NE.AND P0, PT, R48, RZ, PT ;  /* 0x000000ff3000720c */ /* 0x000fe40003f05270 */
[----:B------:R-:W-:Y:S02]  /*5820*/  FMNMX.FTZ R71, R60, R71, !PT ;  /* 0x000000473c477209 */ /* 0x000fe40007810000 */
[----:B------:R-:W-:Y:S02]  /*5830*/  ISETP.GT.AND P0, PT, R3, 0x20, !P0 ;  /* 0x000000200300780c */ /* 0x000fe40004704270 */
[----:B------:R-:W-:Y:S02]  /*5840*/  FMNMX.FTZ R72, R191, R72, !PT ;  /* 0x00000048bf487209 */ /* 0x000fe40007810000 */
[----:B------:R-:W-:-:S02]  /*5850*/  FMNMX.FTZ R71, R65, R71, !PT ;  /* 0x0000004741477209 */ /* 0x000fc40007810000 */
[----:B------:R-:W-:Y:S02]  /*5860*/  ISETP.LT.OR P0, PT, R5, 0x21, P0 ;  /* 0x000000210500780c */ /* 0x000fe40000701670 */
[----:B------:R-:W-:Y:S02]  /*5870*/  FMNMX.FTZ R72, R192, R72, !PT ;  /* 0x00000048c0487209 */ /* 0x000fe40007810000 */
[----:B------:R-:W-:Y:S02]  /*5880*/  FMNMX.FTZ R71, R66, R71, !PT ;  /* 0x0000004742477209 */ /* 0x000fe40007810000 */
[----:B------:R-:W-:Y:S02]  /*5890*/  FSEL R140, R17, -INF , !P0 ;  /* 0xff800000118c7808 */ /* 0x000fe40004000000 */
[----:B------:R-:W-:Y:S02]  /*58a0*/  ISETP.NE.AND P0, PT, R47, RZ, PT ;  /* 0x000000ff2f00720c */ /* 0x000fe40003f05270 */
[----:B------:R-:W-:-:S02]  /*58b0*/  FMNMX.FTZ R72, R193, R72, !PT ;  /* 0x00000048c1487209 */ /* 0x000fc40007810000 */
[----:B------:R-:W-:Y:S02]  /*58c0*/  FMNMX.FTZ R71, R67, R71, !PT ;  /* 0x0000004743477209 */ /* 0x000fe40007810000 */
[----:B------:R-:W-:Y:S02]  /*58d0*/  ISETP.GT.AND P0, PT, R3, 0x21, !P0 ;  /* 0x000000210300780c */ /* 0x000fe40004704270 */
[----:B------:R-:W-:Y:S02]  /*58e0*/  FMNMX.FTZ R72, R194, R72, !PT ;  /* 0x00000048c2487209 */ /* 0x000fe40007810000 */
[----:B------:R-:W-:Y:S02]  /*58f0*/  FMNMX.FTZ R71, R70, R71, !PT ;  /* 0x0000004746477209 */ /* 0x000fe40007810000 */
[----:B------:R-:W-:Y:S02]  /*5900*/  ISETP.LT.OR P0, PT, R5, 0x22, P0 ;  /* 0x000000220500780c */ /* 0x000fe40000701670 */
[----:B------:R-:W-:-:S02]  /*5910*/  FMNMX.FTZ R72, R195, R72, !PT ;  /* 0x00000048c3487209 */ /* 0x000fc40007810000 */
[----:B------:R-:W-:Y:S02]  /*5920*/  FMNMX.FTZ R71, R92, R71, !PT ;  /* 0x000000475c477209 */ /* 0x000fe40007810000 */
[----:B------:R-:W-:Y:S02]  /*5930*/  FSEL R141, R16, -INF , !P0 ;  /* 0xff800000108d7808 */ /* 0x000fe40004000000 */
[----:B------:R-:W-:Y:S02]  /*5940*/  FMNMX.FTZ R72, R200, R72, !PT ;  /* 0x00000048c8487209 */ /* 0x000fe40007810000 */
[----:B------:R-:W-:Y:S02]  /*5950*/  ISETP.NE.AND P0, PT, R46, RZ, PT ;  /* 0x000000ff2e00720c */ /* 0x000fe40003f05270 */
[----:B------:R-:W-:Y:S02]  /*5960*/  FMNMX.FTZ R71, R93, R71, !PT ;  /* 0x000000475d477209 */ /* 0x000fe40007810000 */
[----:B------:R-:W-:-:S02]  /*5970*/  FMNMX.FTZ R72, R202, R72, !PT ;  /* 0x00000048ca487209 */ /* 0x000fc40007810000 */
[----:B------:R-:W-:Y:S02]  /*5980*/  ISETP.GT.AND P0, PT, R3, 0x28, !P0 ;  /* 0x000000280300780c */ /* 0x000fe40004704270 */
[----:B------:R-:W-:Y:S01]  /*5990*/  FMNMX.FTZ R71, R94, R71, !PT ;  /* 0x000000475e477209 */ /* 0x000fe20007810000 */
[----:B------:R-:W1:Y:S01]  /*59a0*/  SHFL.BFLY PT, R6, R72, 0x2, 0x1f ;  /* 0x0c401f0048067f89 */ /* 0x000e6200000e0000 */
        /* <DEDUP_REMOVED lines=10> */
[----:B------:R-:W-:Y:S02]  /*5a50*/  FMNMX.FTZ R71, R159, R71, !PT ;  /* 0x000000479f477209 */ /* 0x000fe40007810000 */
[----:B------:R-:W-:Y:S02]  /*5a60*/  ISETP.NE.AND P0, PT, R44, RZ, PT ;  /* 0x000000ff2c00720c */ /* 0x000fe40003f05270 */
[----:B------:R-:W-:Y:S02]  /*5a70*/  FMNMX.FTZ R71, R176, R71, !PT ;  /* 0x00000047b0477209 */ /* 0x000fe40007810000 */
[----:B------:R-:W-:Y:S02]  /*5a80*/  ISETP.GT.AND P0, PT, R3, 0x30, !P0 ;  /* 0x000000300300780c */ /* 0x000fe40004704270 */
[----:B-1----:R-:W-:Y:S02]  /*5a90*/  FMNMX.FTZ R72, R72, R6, !PT ;  /* 0x0000000648487209 */ /* 0x002fe40007810000 */
[----:B------:R-:W-:-:S02]  /*5aa0*/  FMNMX.FTZ R71, R181, R71, !PT ;  /* 0x00000047b5477209 */ /* 0x000fc40007810000 */
[----:B------:R-:W-:Y:S01]  /*5ab0*/  ISETP.LT.OR P0, PT, R5, 0x31, P0 ;  /* 0x000000310500780c */ /* 0x000fe20000701670 */
[----:B------:R-:W1:Y:S01]  /*5ac0*/  SHFL.BFLY PT, R6, R72, 0x1, 0x1f ;  /* 0x0c201f0048067f89 */ /* 0x000e6200000e0000 */
[----:B------:R-:W-:Y:S02]  /*5ad0*/  FMNMX.FTZ R71, R180, R71, !PT ;  /* 0x00000047b4477209 */ /* 0x000fe40007810000 */
[----:B------:R-:W-:Y:S02]  /*5ae0*/  FSEL R164, R14, -INF , !P0 ;  /* 0xff8000000ea47808 */ /* 0x000fe40004000000 */
[----:B------:R-:W-:Y:S02]  /*5af0*/  ISETP.NE.AND P0, PT, R43, RZ, PT ;  /* 0x000000ff2b00720c */ /* 0x000fe40003f05270 */
[----:B------:R-:W-:Y:S02]  /*5b00*/  FMNMX.FTZ R71, R182, R71, !PT ;  /* 0x00000047b6477209 */ /* 0x000fe40007810000 */
[----:B------:R-:W-:-:S02]  /*5b10*/  ISETP.GT.AND P0, PT, R3, 0x31, !P0 ;  /* 0x000000310300780c */ /* 0x000fc40004704270 */
[----:B------:R-:W-:Y:S02]  /*5b20*/  FMNMX.FTZ R71, R183, R71, !PT ;  /* 0x00000047b7477209 */ /* 0x000fe40007810000 */
[----:B------:R-:W-:Y:S02]  /*5b30*/  ISETP.LT.OR P0, PT, R5, 0x32, P0 ;  /* 0x000000320500780c */ /* 0x000fe40000701670 */
[----:B------:R-:W-:Y:S02]  /*5b40*/  ISETP.NE.AND P6, PT, R42, RZ, PT ;  /* 0x000000ff2a00720c */ /* 0x000fe40003fc5270 */
[----:B------:R-:W-:Y:S02]  /*5b50*/  FMNMX.FTZ R71, R188, R71, !PT ;  /* 0x00000047bc477209 */ /* 0x000fe40007810000 */
[----:B------:R-:W-:Y:S02]  /*5b60*/  FSEL R165, R12, -INF , !P0 ;  /* 0xff8000000ca57808 */ /* 0x000fe40004000000 */
[----:B------:R-:W-:-:S02]  /*5b70*/  ISETP.GT.AND P0, PT, R3, 0x38, !P6 ;  /* 0x000000380300780c */ /* 0x000fc40007704270 */
[----:B------:R-:W-:Y:S02]  /*5b80*/  FMNMX.FTZ R71, R189, R71, !PT ;  /* 0x00000047bd477209 */ /* 0x000fe40007810000 */
[----:B------:R-:W-:Y:S02]  /*5b90*/  ISETP.LT.OR P0, PT, R5, 0x39, P0 ;  /* 0x000000390500780c */ /* 0x000fe40000701670 */
[----:B------:R-:W-:Y:S02]  /*5ba0*/  FMNMX.FTZ R71, R190, R71, !PT ;  /* 0x00000047be477209 */ /* 0x000fe40007810000 */
[----:B------:R-:W-:Y:S02]  /*5bb0*/  FSEL R168, R20, -INF , !P0 ;  /* 0xff80000014a87808 */ /* 0x000fe40004000000 */
[----:B------:R-:W-:Y:S02]  /*5bc0*/  ISETP.GT.AND P0, PT, R3, 0x39, !P5 ;  /* 0x000000390300780c */ /* 0x000fe40006f04270 */
[----:B-1----:R-:W-:-:S02]  /*5bd0*/  FMNMX.FTZ R72, R72, R6, !PT ;  /* 0x0000000648487209 */ /* 0x002fc40007810000 */
[----:B------:R-:W1:Y:S01]  /*5be0*/  SHFL.BFLY PT, R6, R71, 0x2, 0x1f ;  /* 0x0c401f0047067f89 */ /* 0x000e6200000e0000 */
[----:B------:R-:W-:Y:S02]  /*5bf0*/  ISETP.LT.OR P0, PT, R5, 0x3a, P0 ;  /* 0x0000003a0500780c */ /* 0x000fe40000701670 */
[----:B------:R-:W-:Y:S01]  /*5c00*/  FMUL.FTZ R7, R72, c[0x0][0x2d0] ;  /* 0x0000b40048077a20 */ /* 0x000fe20000410000 */
[----:B------:R-:W-:Y:S02]  /*5c10*/  ISETP.NE.AND P5, PT, R38, RZ, PT ;  /* 0x000000ff2600720c */ /* 0x000fe40003fa5270 */
[----:B------:R-:W-:Y:S02]  /*5c20*/  FSEL R169, R19, -INF , !P0 ;  /* 0xff80000013a97808 */ /* 0x000fe40004000000 */
[----:B------:R-:W-:Y:S02]  /*5c30*/  ISETP.GT.AND P0, PT, R3, 0x40, !P3 ;  /* 0x000000400300780c */ /* 0x000fe40005f04270 */
[----:B------:R-:W-:-:S02]  /*5c40*/  ISETP.NE.AND P6, PT, R37, RZ, PT ;  /* 0x000000ff2500720c */ /* 0x000fc40003fc5270 */
[----:B------:R-:W-:Y:S02]  /*5c50*/  ISETP.LT.OR P0, PT, R5, 0x41, P0 ;  /* 0x000000410500780c */ /* 0x000fe40000701670 */
[----:B------:R-:W-:Y:S02]  /*5c60*/  ISETP.NE.AND P3, PT, R41, RZ, PT ;  /* 0x000000ff2900720c */ /* 0x000fe40003f65270 */
[----:B------:R-:W-:Y:S02]  /*5c70*/  FSEL R178, R11, -INF , !P0 ;  /* 0xff8000000bb27808 */ /* 0x000fe40004000000 */
[----:B------:R-:W-:Y:S02]  /*5c80*/  ISETP.GT.AND P0, PT, R3, 0x41, !P2 ;  /* 0x000000410300780c */ /* 0x000fe40005704270 */
[----:B------:R-:W-:Y:S02]  /*5c90*/  ISETP.NE.AND P2, PT, R40, RZ, PT ;  /* 0x000000ff2800720c */ /* 0x000fe40003f45270 */
[----:B------:R-:W-:-:S02]  /*5ca0*/  ISETP.LT.OR P0, PT, R5, 0x42, P0 ;  /* 0x000000420500780c */ /* 0x000fc40000701670 */
[----:B-1----:R-:W-:Y:S02]  /*5cb0*/  FMNMX.FTZ R71, R71, R6, !PT ;  /* 0x0000000647477209 */ /* 0x002fe40007810000 */
[----:B------:R-:W-:Y:S02]  /*5cc0*/  FSEL R177, R10, -INF , !P0 ;  /* 0xff8000000ab17808 */ /* 0x000fe40004000000 */
[----:B------:R-:W-:Y:S01]  /*5cd0*/  ISETP.GT.AND P0, PT, R3, RZ, !P1 ;  /* 0x000000ff0300720c */ /* 0x000fe20004f04270 */
[----:B------:R-:W1:Y:S01]  /*5ce0*/  SHFL.BFLY PT, R6, R71, 0x1, 0x1f ;  /* 0x0c201f0047067f89 */ /* 0x000e6200000e0000 */
[----:B------:R-:W-:Y:S02]  /*5cf0*/  ISETP.NE.AND P1, PT, R39, RZ, PT ;  /* 0x000000ff2700720c */ /* 0x000fe40003f25270 */
[----:B------:R-:W-:Y:S02]  /*5d00*/  ISETP.LT.OR P0, PT, R5, 0x1, P0 ;  /* 0x000000010500780c */ /* 0x000fe40000701670 */
[----:B------:R-:W-:-:S02]  /*5d10*/  ISETP.GT.AND P3, PT, R3, 0x48, !P3 ;  /* 0x000000480300780c */ /* 0x000fc40005f64270 */
[----:B------:R-:W-:Y:S02]  /*5d20*/  FSEL R68, R21, -INF , !P0 ;  /* 0xff80000015447808 */ /* 0x000fe40004000000 */
[----:B------:R-:W-:Y:S02]  /*5d30*/  FSETP.NEU.FTZ.AND P0, PT, R72, -INF , PT ;  /* 0xff8000004800780b */ /* 0x000fe40003f1d000 */
[----:B------:R-:W-:Y:S02]  /*5d40*/  ISETP.GT.AND P2, PT, R3, 0x49, !P2 ;  /* 0x000000490300780c */ /* 0x000fe40005744270 */
[----:B------:R-:W-:Y:S02]  /*5d50*/  FSEL R7, R7, RZ, P0 ;  /* 0x000000ff07077208 */ /* 0x000fe40000000000 */
[C---:B------:R-:W-:Y:S02]  /*5d60*/  ISETP.GT.AND P1, PT, R3.reuse, 0x50, !P1 ;  /* 0x000000500300780c */ /* 0x040fe40004f24270 */
[----:B------:R-:W-:Y:S01]  /*5d70*/  ISETP.GT.AND P4, PT, R3, 0x58, !P4 ;  /* 0x000000580300780c */ /* 0x000fe20006784270 */
[--C-:B------:R-:W-:Y:S01]  /*5d80*/  FFMA.FTZ R8, R61, c[0x0][0x2d0], -R7.reuse ;  /* 0x0000b4003d087a23 */ /* 0x100fe20000010807 */
[----:B------:R-:W-:Y:S01]  /*5d90*/  IADD3 R225, R225, -0x2, RZ ;  /* 0xfffffffee1e17810 */ /* 0x000fe20007ffe0ff */
[----:B------:R-:W-:-:S02]  /*5da0*/  FFMA.FTZ R9, R73, c[0x0][0x2d0], -R7 ;  /* 0x0000b40049097a23 */ /* 0x000fc40000010807 */
[----:B------:R2:W-:Y:S01]  /*5db0*/  MUFU.EX2 R120, R8 ;  /* 0x0000000800787308 */ /* 0x0005e20000000800 */
[----:B-1----:R-:W-:-:S04]  /*5dc0*/  FMNMX.FTZ R71, R71, R6, !PT ;  /* 0x0000000647477209 */ /* 0x002fc80007810000 */
[C---:B------:R-:W-:Y:S01]  /*5dd0*/  FSETP.NEU.FTZ.AND P0, PT, R71.reuse, -INF , PT ;  /* 0xff8000004700780b */ /* 0x040fe20003f1d000 */
[----:B------:R-:W-:Y:S02]  /*5de0*/  FMUL.FTZ R6, R71, c[0x0][0x2d0] ;  /* 0x0000b40047067a20 */ /* 0x000fe40000410000 */
[----:B------:R1:W-:Y:S03]  /*5df0*/  MUFU.EX2 R119, R9 ;  /* 0x0000000900777308 */ /* 0x0003e60000000800 */
[----:B------:R-:W-:Y:S02]  /*5e00*/  FSEL R6, R6, RZ, P0 ;  /* 0x000000ff06067208 */ /* 0x000fe40000000000 */
[C---:B------:R-:W-:Y:S01]  /*5e10*/  ISETP.GT.AND P0, PT, R3.reuse, 0x51, !P5 ;  /* 0x000000510300780c */ /* 0x040fe20006f04270 */
[--C-:B--2---:R-:W-:Y:S01]  /*5e20*/  FFMA.FTZ R8, R64, c[0x0][0x2d0], -R7.reuse ;  /* 0x0000b40040087a23 */ /* 0x104fe20000010807 */
[----:B------:R-:W-:Y:S01]  /*5e30*/  ISETP.GT.AND P5, PT, R3, 0x59, !P6 ;  /* 0x000000590300780c */ /* 0x000fe200077a4270 */
[----:B------:R-:W-:Y:S01]  /*5e40*/  FFMA.FTZ R4, R60, c[0x0][0x2d0], -R6 ;  /* 0x0000b4003c047a23 */ /* 0x000fe20000010806 */
[C---:B------:R-:W-:Y:S01]  /*5e50*/  ISETP.LT.OR P6, PT, R5.reuse, 0x49, P3 ;  /* 0x000000490500780c */ /* 0x040fe20001fc1670 */
[----:B------:R2:W-:Y:S01]  /*5e60*/  MUFU.EX2 R246, R8 ;  /* 0x0000000800f67308 */ /* 0x0005e20000000800 */
[----:B------:R-:W-:Y:S01]  /*5e70*/  ISETP.LT.OR P3, PT, R5, 0x51, P1 ;  /* 0x000000510500780c */ /* 0x000fe20000f61670 */
[----:B------:R-:W3:Y:S01]  /*5e80*/  LDSM.16.MT88.4 R60, [R210+0x100] ;  /* 0x00010000d23c783b */ /* 0x000ee20000004200 */
[----:B------:R-:W-:Y:S01]  /*5e90*/  FSEL R158, R27, -INF , !P6 ;  /* 0xff8000001b9e7808 */ /* 0x000fe20007000000 */
[----:B-1----:R-:W-:Y:S01]  /*5ea0*/  FFMA.FTZ R9, R76, c[0x0][0x2d0], -R7 ;  /* 0x0000b4004c097a23 */ /* 0x002fe20000010807 */
[----:B------:R-:W-:-:S02]  /*5eb0*/  FSEL R160, R80, -INF , !P3 ;  /* 0xff80000050a07808 */ /* 0x000fc40005800000 */
[----:B------:R-:W-:Y:S01]  /*5ec0*/  ISETP.LT.OR P1, PT, R5, 0x59, P4 ;  /* 0x000000590500780c */ /* 0x000fe20002721670 */
[----:B------:R-:W-:Y:S01]  /*5ed0*/  MUFU.EX2 R235, R4 ;  /* 0x0000000400eb7308 */ /* 0x000fe20000000800 */
[----:B------:R-:W-:Y:S02]  /*5ee0*/  ISETP.NE.AND P6, PT, R25, RZ, PT ;  /* 0x000000ff1900720c */ /* 0x000fe40003fc5270 */
[----:B------:R-:W-:Y:S02]  /*5ef0*/  FSEL R162, R87, -INF , !P1 ;  /* 0xff80000057a27808 */ /* 0x000fe40004800000 */
[----:B--2---:R-:W-:-:S03]  /*5f00*/  FMNMX.FTZ R8, R104, R105, !PT ;  /* 0x0000006968087209 */ /* 0x004fc60007810000 */
[----:B------:R1:W2:Y:S01]  /*5f10*/  MUFU.EX2 R247, R9 ;  /* 0x0000000900f77308 */ /* 0x0002a20000000800 */
[----:B------:R-:W-:-:S04]  /*5f20*/  FMNMX.FTZ R8, R106, R8, !PT ;  /* 0x000000086a087209 */ /* 0x000fc80007810000 */
[----:B------:R-:W-:-:S04]  /*5f30*/  FMNMX.FTZ R8, R116, R8, !PT ;  /* 0x0000000874087209 */ /* 0x000fc80007810000 */
[----:B------:R-:W-:Y:S02]  /*5f40*/  FMNMX.FTZ R3, R124, R8, !PT ;  /* 0x000000087c037209 */ /* 0x000fe40007810000 */
[----:B------:R-:W-:Y:S02]  /*5f50*/  FMNMX.FTZ R8, R68, R69, !PT ;  /* 0x0000004544087209 */ /* 0x000fe40007810000 */
[----:B------:R-:W-:Y:S01]  /*5f60*/  FMNMX.FTZ R0, R125, R3, !PT ;  /* 0x000000037d007209 */ /* 0x000fe20007810000 */
[----:B------:R-:W-:Y:S01]  /*5f70*/  FFMA.FTZ R3, R56, c[0x0][0x2d0], -R6 ;  /* 0x0000b40038037a23 */ /* 0x000fe20000010806 */
[----:B------:R-:W-:Y:S02]  /*5f80*/  FMNMX.FTZ R8, R74, R8, !PT ;  /* 0x000000084a087209 */ /* 0x000fe40007810000 */
[----:B------:R-:W-:Y:S01]  /*5f90*/  FMNMX.FTZ R0, R128, R0, !PT ;  /* 0x0000000080007209 */ /* 0x000fe20007810000 */
[----:B------:R4:W-:Y:S01]  /*5fa0*/  MUFU.EX2 R230, R3 ;  /* 0x0000000300e67308 */ /* 0x0009e20000000800 */
[----:B------:R-:W-:-:S02]  /*5fb0*/  FMNMX.FTZ R8, R75, R8, !PT ;  /* 0x000000084b087209 */ /* 0x000fc40007810000 */
[----:B------:R-:W-:Y:S02]  /*5fc0*/  FMNMX.FTZ R0, R129, R0, !PT ;  /* 0x0000000081007209 */ /* 0x000fe40007810000 */
[----:B-1----:R-:W-:Y:S02]  /*5fd0*/  P2R R9, PR, RZ, 0x20 ;  /* 0x00000020ff097803 */ /* 0x002fe40000000000 */
[----:B------:R-:W-:Y:S02]  /*5fe0*/  FMNMX.FTZ R0, R145, R0, !PT ;  /* 0x0000000091007209 */ /* 0x000fe40007810000 */
[----:B------:R-:W-:Y:S02]  /*5ff0*/  ISETP.LT.OR P5, PT, R5, 0x4a, P2 ;  /* 0x0000004a0500780c */ /* 0x000fe400017a1670 */
[----:B------:R-:W-:Y:S02]  /*6000*/  FMNMX.FTZ R0, R144, R0, !PT ;  /* 0x0000000090007209 */ /* 0x000fe40007810000 */
[----:B------:R-:W-:-:S02]  /*6010*/  FSEL R157, R82, -INF , !P5 ;  /* 0xff800000529d7808 */ /* 0x000fc40006800000 */
[----:B------:R-:W-:Y:S01]  /*6020*/  FMNMX.FTZ R0, R146, R0, !PT ;  /* 0x0000000092007209 */ /* 0x000fe20007810000 */
[----:B----4-:R-:W-:Y:S01]  /*6030*/  FFMA.FTZ R3, R57, c[0x0][0x2d0], -R6 ;  /* 0x0000b40039037a23 */ /* 0x010fe20000010806 */
[----:B------:R-:W-:Y:S02]  /*6040*/  ISETP.LT.OR P2, PT, R5, 0x52, P0 ;  /* 0x000000520500780c */ /* 0x000fe40000741670 */
[----:B------:R-:W-:Y:S01]  /*6050*/  FMNMX.FTZ R0, R147, R0, !PT ;  /* 0x0000000093007209 */ /* 0x000fe20007810000 */
[----:B------:R1:W4:Y:S01]  /*6060*/  MUFU.EX2 R233, R3 ;  /* 0x0000000300e97308 */ /* 0x0003220000000800 */
[----:B------:R-:W-:Y:S02]  /*6070*/  ISETP.NE.AND P0, PT, R9, RZ, PT ;  /* 0x000000ff0900720c */ /* 0x000fe40003f05270 */
[----:B------:R-:W-:Y:S02]  /*6080*/  FMNMX.FTZ R0, R173, R0, !PT ;  /* 0x00000000ad007209 */ /* 0x000fe40007810000 */
[----:B------:R-:W-:-:S02]  /*6090*/  FSEL R161, R83, -INF , !P2 ;  /* 0xff80000053a17808 */ /* 0x000fc40005000000 */
[----:B------:R-:W-:Y:S02]  /*60a0*/  FMNMX.FTZ R0, R174, R0, !PT ;  /* 0x00000000ae007209 */ /* 0x000fe40007810000 */
[----:B------:R-:W-:Y:S02]  /*60b0*/  ISETP.LT.OR P0, PT, R5, 0x5a, P0 ;  /* 0x0000005a0500780c */ /* 0x000fe40000701670 */
[----:B------:R-:W-:Y:S02]  /*60c0*/  FMNMX.FTZ R0, R175, R0, !PT ;  /* 0x00000000af007209 */ /* 0x000fe40007810000 */
[----:B------:R-:W-:Y:S02]  /*60d0*/  FSEL R163, R86, -INF , !P0 ;  /* 0xff80000056a37808 */ /* 0x000fe40004000000 */
[----:B--2---:R-:W-:Y:S02]  /*60e0*/  F2FP.BF16.PACK_AB R10, R247, R119 ;  /* 0x00000077f70a723e */ /* 0x004fe400000010ff */
[----:B-1----:R-:W-:Y:S01]  /*60f0*/  FMNMX.FTZ R3, R112, R8, !PT ;  /* 0x0000000870037209 */ /* 0x002fe20007810000 */
[----:B------:R-:W-:Y:S01]  /*6100*/  FFMA.FTZ R8, R58, c[0x0][0x2d0], -R6 ;  /* 0x0000b4003a087a23 */ /* 0x000fe20000010806 */
[----:B----4-:R-:W-:Y:S01]  /*6110*/  F2FP.BF16.PACK_AB R9, R233, R230 ;  /* 0x000000e6e909723e */ /* 0x010fe200000010ff */
[----:B------:R-:W1:Y:S01]  /*6120*/  LDSM.16.MT88.4 R56, [R212+0x100] ;  /* 0x00010000d438783b */ /* 0x000e620000004200 */
[----:B------:R-:W-:Y:S01]  /*6130*/  FMNMX.FTZ R3, R113, R3, !PT ;  /* 0x0000000371037209 */ /* 0x000fe20007810000 */
[----:B------:R2:W4:Y:S03]  /*6140*/  MUFU.EX2 R117, R8 ;  /* 0x0000000800757308 */ /* 0x0005260000000800 */
[----:B------:R-:W-:-:S04]  /*6150*/  FMNMX.FTZ R3, R114, R3, !PT ;  /* 0x0000000372037209 */ /* 0x000fc80007810000 */
[----:B------:R-:W-:Y:S01]  /*6160*/  FMNMX.FTZ R2, R115, R3, !PT ;  /* 0x0000000373027209 */ /* 0x000fe20007810000 */
[----:B------:R-:W-:Y:S02]  /*6170*/  FFMA.FTZ R3, R77, c[0x0][0x2d0], -R7 ;  /* 0x0000b4004d037a23 */ /* 0x000fe40000010807 */
[----:B------:R-:W5:Y:S01]  /*6180*/  LDSM.16.MT88.4 R76, [R211+0x100] ;  /* 0x00010000d34c783b */ /* 0x000f620000004200 */
[----:B------:R-:W-:Y:S01]  /*6190*/  FMNMX.FTZ R2, R140, R2, !PT ;  /* 0x000000028c027209 */ /* 0x000fe20007810000 */
[----:B------:R3:W-:Y:S03]  /*61a0*/  MUFU.EX2 R207, R3 ;  /* 0x0000000300cf7308 */ /* 0x0007e60000000800 */
[----:B------:R-:W-:Y:S02]  /*61b0*/  FMNMX.FTZ R2, R141, R2, !PT ;  /* 0x000000028d027209 */ /* 0x000fe40007810000 */
[----:B--2---:R-:W-:-:S02]  /*61c0*/  F2FP.BF16.PACK_AB R8, R246, R120 ;  /* 0x00000078f608723e */ /* 0x004fc400000010ff */
[----:B----4-:R-:W-:-:S07]  /*61d0*/  F2FP.BF16.PACK_AB R11, R235, R117 ;  /* 0x00000075eb0b723e */ /* 0x010fce00000010ff */
[C---:B------:R-:W-:Y:S01]  /*61e0*/  HMMA.16816.F32.BF16 R32, R8.reuse, R52, RZ ;  /* 0x000000340820723c */ /* 0x040fe200000418ff */
[----:B---3--:R-:W-:Y:S02]  /*61f0*/  FMNMX.FTZ R3, R142, R2, !PT ;  /* 0x000000028e037209 */ /* 0x008fe40007810000 */
[----:B------:R-:W-:Y:S01]  /*6200*/  FMNMX.FTZ R2, R179, R0, !PT ;  /* 0x00000000b3027209 */ /* 0x000fe20007810000 */
[----:B------:R-:W-:Y:S01]  /*6210*/  FFMA.FTZ R0, R81, c[0x0][0x2d0], -R7 ;  /* 0x0000b40051007a23 */ /* 0x000fe20000010807 */
[----:B------:R-:W-:Y:S01]  /*6220*/  FMNMX.FTZ R4, R143, R3, !PT ;  /* 0x000000038f047209 */ /* 0x000fe20007810000 */
[----:B------:R-:W-:Y:S01]  /*6230*/  LDSM.16.MT88.4 R80, [R210+0x900] ;  /* 0x00090000d250783b */ /* 0x000fe20000004200 */
[----:B------:R-:W-:Y:S01]  /*6240*/  FMNMX.FTZ R2, R184, R2, !PT ;  /* 0x00000002b8027209 */ /* 0x000fe20007810000 */
[----:B------:R2:W3:Y:S01]  /*6250*/  MUFU.EX2 R187, R0 ;  /* 0x0000000000bb7308 */ /* 0x0004e20000000800 */
[----:B------:R-:W-:Y:S02]  /*6260*/  HMMA.16816.F32.BF16 R24, R8, R60, RZ ;  /* 0x0000003c0818723c */ /* 0x000fe400000418ff */
[----:B------:R-:W-:-:S02]  /*6270*/  FMNMX.FTZ R3, R185, R2, !PT ;  /* 0x00000002b9037209 */ /* 0x000fc40007810000 */
[----:B------:R-:W-:-:S04]  /*6280*/  FMNMX.FTZ R2, R164, R4, !PT ;  /* 0x00000004a4027209 */ /* 0x000fc80007810000 */
[----:B------:R-:W-:Y:S01]  /*6290*/  FMNMX.FTZ R2, R165, R2, !PT ;  /* 0x00000002a5027209 */ /* 0x000fe20007810000 */
[----:B-1----:R-:W-:Y:S01]  /*62a0*/  HMMA.16816.F32.BF16 R28, R8, R56, RZ ;  /* 0x00000038081c723c */ /* 0x002fe200000418ff */
[----:B--2---:R-:W-:Y:S01]  /*62b0*/  FFMA.FTZ R0, R84, c[0x0][0x2d0], -R7 ;  /* 0x0000b40054007a23 */ /* 0x004fe20000010807 */
[----:B---3--:R-:W-:-:S06]  /*62c0*/  F2FP.BF16.PACK_AB R12, R187, R207 ;  /* 0x000000cfbb0c723e */ /* 0x008fcc00000010ff */
[C---:B-----5:R-:W-:Y:S01]  /*62d0*/  HMMA.16816.F32.BF16 R16, R8.reuse, R76, RZ ;  /* 0x0000004c0810723c */ /* 0x060fe200000418ff */
[----:B------:R1:W-:Y:S07]  /*62e0*/  MUFU.EX2 R234, R0 ;  /* 0x0000000000ea7308 */ /* 0x0003ee0000000800 */
[C---:B------:R-:W-:Y:S08]  /*62f0*/  HMMA.16816.F32.BF16 R20, R8.reuse, R54, RZ ;  /* 0x000000360814723c */ /* 0x040ff000000418ff */
[----:B------:R-:W-:Y:S01]  /*6300*/  HMMA.16816.F32.BF16 R36, R8, R58, RZ ;  /* 0x0000003a0824723c */ /* 0x000fe200000418ff */
[----:B-1----:R-:W-:Y:S01]  /*6310*/  FMNMX.FTZ R0, R196, R3, !PT ;  /* 0x00000003c4007209 */ /* 0x002fe20007810000 */
[----:B------:R-:W-:-:S02]  /*6320*/  FFMA.FTZ R3, R85, c[0x0][0x2d0], -R7 ;  /* 0x0000b40055037a23 */ /* 0x000fc40000010807 */
[----:B------:R-:W-:Y:S01]  /*6330*/  LDSM.16.MT88.4 R84, [R211+0x900] ;  /* 0x00090000d354783b */ /* 0x000fe20000004200 */
[----:B------:R-:W-:Y:S01]  /*6340*/  FMNMX.FTZ R0, R197, R0, !PT ;  /* 0x00000000c5007209 */ /* 0x000fe20007810000 */
[----:B------:R1:W2:Y:S02]  /*6350*/  MUFU.EX2 R118, R3 ;  /* 0x0000000300767308 */ /* 0x0002a40000000800 */
[----:B------:R-:W-:Y:S01]  /*6360*/  HMMA.16816.F32.BF16 R40, R8, R62, RZ ;  /* 0x0000003e0828723c */ /* 0x000fe200000418ff */
[----:B------:R-:W-:-:S04]  /*6370*/  FMNMX.FTZ R0, R198, R0, !PT ;  /* 0x00000000c6007209 */ /* 0x000fc80007810000 */
[----:B------:R-:W-:-:S03]  /*6380*/  FMNMX.FTZ R0, R199, R0, !PT ;  /* 0x00000000c7007209 */ /* 0x000fc60007810000 */
[----:B------:R-:W-:Y:S01]  /*6390*/  HMMA.16816.F32.BF16 R8, R8, R78, RZ ;  /* 0x0000004e0808723c */ /* 0x000fe200000418ff */
[----:B------:R-:W-:-:S04]  /*63a0*/  FMNMX.FTZ R0, R203, R0, !PT ;  /* 0x00000000cb007209 */ /* 0x000fc80007810000 */
[----:B------:R-:W-:Y:S02]  /*63b0*/  FMNMX.FTZ R0, R201, R0, !PT ;  /* 0x00000000c9007209 */ /* 0x000fe40007810000 */
[----:B-1----:R-:W-:Y:S01]  /*63c0*/  FMNMX.FTZ R3, R168, R2, !PT ;  /* 0x00000002a8037209 */ /* 0x002fe20007810000 */
[----:B------:R-:W-:Y:S01]  /*63d0*/  FFMA.FTZ R2, R65, c[0x0][0x2d0], -R6 ;  /* 0x0000b40041027a23 */ /* 0x000fe20000010806 */
[----:B--2---:R-:W-:Y:S01]  /*63e0*/  F2FP.BF16.PACK_AB R14, R118, R234 ;  /* 0x000000ea760e723e */ /* 0x004fe200000010ff */
[----:B------:R-:W1:Y:S01]  /*63f0*/  SHFL.BFLY PT, R4, R0, 0x2, 0x1f ;  /* 0x0c401f0000047f89 */ /* 0x000e6200000e0000 */
[----:B------:R-:W-:Y:S01]  /*6400*/  FMNMX.FTZ R3, R169, R3, !PT ;  /* 0x00000003a9037209 */ /* 0x000fe20007810000 */
[----:B------:R2:W-:Y:S03]  /*6410*/  MUFU.EX2 R243, R2 ;  /* 0x0000000200f37308 */ /* 0x0005e60000000800 */
[----:B------:R-:W-:-:S04]  /*6420*/  FMNMX.FTZ R3, R178, R3, !PT ;  /* 0x00000003b2037209 */ /* 0x000fc80007810000 */
[----:B------:R-:W-:-:S04]  /*6430*/  FMNMX.FTZ R3, R177, R3, !PT ;  /* 0x00000003b1037209 */ /* 0x000fc80007810000 */
[----:B------:R-:W-:-:S04]  /*6440*/  FMNMX.FTZ R3, R158, R3, !PT ;  /* 0x000000039e037209 */ /* 0x000fc80007810000 */
[----:B------:R-:W-:Y:S01]  /*6450*/  FMNMX.FTZ R3, R157, R3, !PT ;  /* 0x000000039d037209 */ /* 0x000fe20007810000 */
[----:B--2---:R-:W-:-:S03]  /*6460*/  FFMA.FTZ R2, R66, c[0x0][0x2d0], -R6 ;  /* 0x0000b40042027a23 */ /* 0x004fc60000010806 */
[----:B------:R-:W-:Y:S01]  /*6470*/  FMNMX.FTZ R3, R160, R3, !PT ;  /* 0x00000003a0037209 */ /* 0x000fe20007810000 */
[----:B------:R2:W3:Y:S01]  /*6480*/  MUFU.EX2 R186, R2 ;  /* 0x0000000200ba7308 */ /* 0x0004e20000000800 */
[----:B-1----:R-:W-:Y:S02]  /*6490*/  FMNMX.FTZ R0, R0, R4, !PT ;  /* 0x0000000400007209 */ /* 0x002fe40007810000 */
[----:B------:R-:W-:-:S03]  /*64a0*/  FMNMX.FTZ R3, R161, R3, !PT ;  /* 0x00000003a1037209 */ /* 0x000fc60007810000 */
[----:B------:R-:W1:Y:S01]  /*64b0*/  SHFL.BFLY PT, R4, R0, 0x1, 0x1f ;  /* 0x0c201f0000047f89 */ /* 0x000e6200000e0000 */
[----:B------:R-:W-:-:S04]  /*64c0*/  FMNMX.FTZ R3, R162, R3, !PT ;  /* 0x00000003a2037209 */ /* 0x000fc80007810000 */
[----:B------:R-:W-:Y:S01]  /*64d0*/  FMNMX.FTZ R3, R163, R3, !PT ;  /* 0x00000003a3037209 */ /* 0x000fe20007810000 */
[----:B--2---:R-:W-:-:S04]  /*64e0*/  FFMA.FTZ R2, R67, c[0x0][0x2d0], -R6 ;  /* 0x0000b40043027a23 */ /* 0x004fc80000010806 */
[----:B------:R-:W2:Y:S01]  /*64f0*/  SHFL.BFLY PT, R5, R3, 0x2, 0x1f ;  /* 0x0c401f0003057f89 */ /* 0x000ea200000e0000 */
[----:B---3--:R-:W-:Y:S01]  /*6500*/  F2FP.BF16.PACK_AB R13, R186, R243 ;  /* 0x000000f3ba0d723e */ /* 0x008fe200000010ff */
[----:B------:R3:W-:Y:S02]  /*6510*/  MUFU.EX2 R232, R2 ;  /* 0x0000000200e87308 */ /* 0x0007e40000000800 */
[----:B------:R-:W-:Y:S01]  /*6520*/  LDSM.16.MT88.4 R64, [R212+0x900] ;  /* 0x00090000d440783b */ /* 0x000fe20000004200 */
[--C-:B---3--:R-:W-:Y:S01]  /*6530*/  FFMA.FTZ R2, R70, c[0x0][0x2d0], -R6.reuse ;  /* 0x0000b40046027a23 */ /* 0x108fe20000010806 */
[----:B-1----:R-:W-:Y:S01]  /*6540*/  FMNMX.FTZ R70, R0, R4, !PT ;  /* 0x0000000400467209 */ /* 0x002fe20007810000 */
[----:B------:R-:W-:-:S03]  /*6550*/  FFMA.FTZ R0, R94, c[0x0][0x2d0], -R6 ;  /* 0x0000b4005e007a23 */ /* 0x000fc60000010806 */
[----:B------:R1:W3:Y:S01]  /*6560*/  MUFU.EX2 R240, R2 ;  /* 0x0000000200f07308 */ /* 0x0002e20000000800 */
[----:B--2---:R-:W-:Y:S02]  /*6570*/  FMNMX.FTZ R3, R3, R5, !PT ;  /* 0x0000000503037209 */ /* 0x004fe40007810000 */
[----:B------:R-:W-:-:S03]  /*6580*/  FSETP.NEU.FTZ.AND P0, PT, R70, -INF , PT ;  /* 0xff8000004600780b */ /* 0x000fc60003f1d000 */
[----:B------:R-:W2:Y:S02]  /*6590*/  SHFL.BFLY PT, R5, R3, 0x1, 0x1f ;  /* 0x0c201f0003057f89 */ /* 0x000ea400000e0000 */
[----:B------:R4:W-:Y:S01]  /*65a0*/  MUFU.EX2 R205, R0 ;  /* 0x0000000000cd7308 */ /* 0x0009e20000000800 */
[----:B-1----:R-:W-:Y:S01]  /*65b0*/  FFMA.FTZ R2, R97, c[0x0][0x2d0], -R7 ;  /* 0x0000b40061027a23 */ /* 0x002fe20000010807 */
[----:B---3--:R-:W-:-:S06]  /*65c0*/  F2FP.BF16.PACK_AB R15, R240, R232 ;  /* 0x000000e8f00f723e */ /* 0x008fcc00000010ff */
[----:B------:R1:W-:Y:S01]  /*65d0*/  MUFU.EX2 R239, R2 ;  /* 0x0000000200ef7308 */ /* 0x0003e20000000800 */
[----:B----4-:R-:W-:Y:S01]  /*65e0*/  FFMA.FTZ R0, R96, c[0x0][0x2d0], -R6 ;  /* 0x0000b40060007a23 */ /* 0x010fe20000010806 */
[C---:B------:R-:W-:Y:S01]  /*65f0*/  HMMA.16816.F32.BF16 R48, R12.reuse, R88, R32 ;  /* 0x000000580c30723c */ /* 0x040fe20000041820 */
[----:B------:R-:W-:Y:S05]  /*6600*/  LDSM.16.MT88.4 R96, [R211+0x1100] ;  /* 0x00110000d360783b */ /* 0x000fea0000004200 */
[----:B------:R-:W-:Y:S01]  /*6610*/  MUFU.EX2 R206, R0 ;  /* 0x0000000000ce7308 */ /* 0x000fe20000000800 */
[----:B--2---:R-:W-:Y:S01]  /*6620*/  FMNMX.FTZ R3, R3, R5, !PT ;  /* 0x0000000503037209 */ /* 0x004fe20007810000 */
[----:B------:R-:W-:Y:S01]  /*6630*/  IMAD.MOV.U32 R5, RZ, RZ, R120 ;  /* 0x000000ffff057224 */ /* 0x000fe200078e0078 */
[----:B------:R-:W-:Y:S01]  /*6640*/  HMMA.16816.F32.BF16 R44, R12, R64, R28 ;  /* 0x000000400c2c723c */ /* 0x000fe2000004181c */
[----:B-1----:R-:W-:-:S04]  /*6650*/  FFMA.FTZ R2, R100, c[0x0][0x2d0], -R7 ;  /* 0x0000b40064027a23 */ /* 0x002fc80000010807 */
[----:B------:R1:W2:Y:S03]  /*6660*/  MUFU.EX2 R228, R2 ;  /* 0x0000000200e47308 */ /* 0x0002a60000000800 */
[C---:B------:R-:W-:Y:S08]  /*6670*/  HMMA.16816.F32.BF16 R32, R12.reuse, R80, R24 ;  /* 0x000000500c20723c */ /* 0x040ff00000041818 */
[----:B------:R-:W-:Y:S01]  /*6680*/  HMMA.16816.F32.BF16 R28, R12, R84, R16 ;  /* 0x000000540c1c723c */ /* 0x000fe20000041810 */
[----:B-1----:R-:W-:-:S07]  /*6690*/  FFMA.FTZ R2, R101, c[0x0][0x2d0], -R7 ;  /* 0x0000b40065027a23 */ /* 0x002fce0000010807 */
[C---:B------:R-:W-:Y:S01]  /*66a0*/  HMMA.16816.F32.BF16 R24, R12.reuse, R90, R20 ;  /* 0x0000005a0c18723c */ /* 0x040fe20000041814 */
[----:B------:R-:W1:Y:S01]  /*66b0*/  LDSM.16.MT88.4 R100, [R210+0x1100] ;  /* 0x00110000d264783b */ /* 0x000e620000004200 */
[----:B------:R3:W-:Y:S06]  /*66c0*/  MUFU.EX2 R231, R2 ;  /* 0x0000000200e77308 */ /* 0x0007ec0000000800 */
[C---:B------:R-:W-:Y:S08]  /*66d0*/  HMMA.16816.F32.BF16 R20, R12.reuse, R66, R36 ;  /* 0x000000420c14723c */ /* 0x040ff00000041824 */
[----:B------:R-:W-:Y:S01]  /*66e0*/  HMMA.16816.F32.BF16 R16, R12, R82, R40 ;  /* 0x000000520c10723c */ /* 0x000fe20000041828 */
[----:B---3--:R-:W-:-:S04]  /*66f0*/  FFMA.FTZ R2, R107, c[0x0][0x2d0], -R7 ;  /* 0x0000b4006b027a23 */ /* 0x008fc80000010807 */
[----:B------:R3:W4:Y:S03]  /*6700*/  MUFU.EX2 R204, R2 ;  /* 0x0000000200cc7308 */ /* 0x0007260000000800 */
[----:B------:R-:W-:Y:S07]  /*6710*/  HMMA.16816.F32.BF16 R12, R12, R86, R8 ;  /* 0x000000560c0c723c */ /* 0x000fee0000041808 */
[----:B--2---:R-:W-:-:S02]  /*6720*/  F2FP.BF16.PACK_AB R8, R228, R239 ;  /* 0x000000efe408723e */ /* 0x004fc400000010ff */
[----:B------:R-:W-:Y:S01]  /*6730*/  F2FP.BF16.PACK_AB R11, R206, R205 ;  /* 0x000000cdce0b723e */ /* 0x000fe200000010ff */
[----:B---3--:R-:W-:Y:S01]  /*6740*/  FFMA.FTZ R2, R92, c[0x0][0x2d0], -R6 ;  /* 0x0000b4005c027a23 */ /* 0x008fe20000010806 */
[----:B----4-:R-:W-:-:S03]  /*6750*/  F2FP.BF16.PACK_AB R10, R204, R231 ;  /* 0x000000e7cc0a723e */ /* 0x010fc600000010ff */
[----:B------:R2:W-:Y:S02]  /*6760*/  MUFU.EX2 R238, R2 ;  /* 0x0000000200ee7308 */ /* 0x0005e40000000800 */
[----:B--2---:R-:W-:Y:S02]  /*6770*/  FFMA.FTZ R2, R93, c[0x0][0x2d0], -R6 ;  /* 0x0000b4005d027a23 */ /* 0x004fe40000010806 */
[----:B------:R-:W2:Y:S04]  /*6780*/  LDSM.16.MT88.4 R92, [R212+0x1100] ;  /* 0x00110000d45c783b */ /* 0x000ea80000004200 */
[----:B------:R3:W4:Y:S02]  /*6790*/  MUFU.EX2 R226, R2 ;  /* 0x0000000200e27308 */ /* 0x0007240000000800 */
[----:B---3--:R-:W-:Y:S01]  /*67a0*/  FMUL.FTZ R2, R70, c[0x0][0x2d0] ;  /* 0x0000b40046027a20 */ /* 0x008fe20000410000 */
[----:B----4-:R-:W-:-:S04]  /*67b0*/  F2FP.BF16.PACK_AB R9, R226, R238 ;  /* 0x000000eee209723e */ /* 0x010fc800000010ff */
[----:B------:R-:W-:Y:S02]  /*67c0*/  FSEL R2, R2, RZ, P0 ;  /* 0x000000ff02027208 */ /* 0x000fe40000000000 */
[----:B------:R-:W-:Y:S01]  /*67d0*/  FSETP.NEU.FTZ.AND P0, PT, R3, -INF , PT ;  /* 0xff8000000300780b */ /* 0x000fe20003f1d000 */
[C---:B-1----:R-:W-:Y:S02]  /*67e0*/  HMMA.16816.F32.BF16 R136, R8.reuse, R100, R32 ;  /* 0x000000640888723c */ /* 0x042fe40000041820 */
[--C-:B------:R-:W-:Y:S02]  /*67f0*/  FFMA.FTZ R0, R104, c[0x0][0x2d0], -R2.reuse ;  /* 0x0000b40068007a23 */ /* 0x100fe40000010802 */
[--C-:B------:R-:W-:Y:S02]  /*6800*/  FFMA.FTZ R4, R116, c[0x0][0x2d0], -R2.reuse ;  /* 0x0000b40074047a23 */ /* 0x100fe40000010802 */
[----:B------:R1:W-:Y:S02]  /*6810*/  MUFU.EX2 R229, R0 ;  /* 0x0000000000e57308 */ /* 0x0003e40000000800 */
[C---:B------:R-:W-:Y:S06]  /*6820*/  HMMA.16816.F32.BF16 R152, R8.reuse, R96, R28 ;  /* 0x000000600898723c */ /* 0x040fec000004181c */
[----:B------:R-:W-:Y:S02]  /*6830*/  MUFU.EX2 R250, R4 ;  /* 0x0000000400fa7308 */ /* 0x000fe40000000800 */
[----:B--2---:R-:W-:Y:S01]  /*6840*/  HMMA.16816.F32.BF16 R120, R8, R92, R44 ;  /* 0x0000005c0878723c */ /* 0x004fe2000004182c */
[----:B-1----:R-:W-:-:S07]  /*6850*/  FFMA.FTZ R0, R105, c[0x0][0x2d0], -R2 ;  /* 0x0000b40069007a23 */ /* 0x002fce0000010802 */
[C---:B------:R-:W-:Y:S01]  /*6860*/  HMMA.16816.F32.BF16 R132, R8.reuse, R94, R20 ;  /* 0x0000005e0884723c */ /* 0x040fe20000041814 */
[----:B------:R1:W2:Y:S07]  /*6870*/  MUFU.EX2 R251, R0 ;  /* 0x0000000000fb7308 */ /* 0x0002ae0000000800 */
[----:B------:R-:W-:Y:S01]  /*6880*/  HMMA.16816.F32.BF16 R148, R8, R102, R16 ;  /* 0x000000660894723c */ /* 0x000fe20000041810 */
[----:B-1----:R-:W-:-:S07]  /*6890*/  FFMA.FTZ R0, R106, c[0x0][0x2d0], -R2 ;  /* 0x0000b4006a007a23 */ /* 0x002fce0000010802 */
[----:B------:R-:W-:Y:S01]  /*68a0*/  HMMA.16816.F32.BF16 R104, R8, R108, R48 ;  /* 0x0000006c0868723c */ /* 0x000fe20000041830 */
[----:B------:R1:W3:Y:S06]  /*68b0*/  MUFU.EX2 R252, R0 ;  /* 0x0000000000fc7308 */ /* 0x0002ec0000000800 */
[----:B------:R-:W-:Y:S02]  /*68c0*/  IMAD.MOV.U32 R51, RZ, RZ, R119 ;  /* 0x000000ffff337224 */ /* 0x000fe400078e0077 */
[----:B------:R-:W-:Y:S02]  /*68d0*/  IMAD.MOV.U32 R50, RZ, RZ, R118 ;  /* 0x000000ffff327224 */ /* 0x000fe400078e0076 */
[----:B------:R-:W-:-:S02]  /*68e0*/  IMAD.MOV.U32 R49, RZ, RZ, R117 ;  /* 0x000000ffff317224 */ /* 0x000fc400078e0075 */
[----:B------:R-:W-:Y:S01]  /*68f0*/  HMMA.16816.F32.BF16 R116, R8, R110, R24 ;  /* 0x0000006e0874723c */ /* 0x000fe20000041818 */
[----:B-1----:R-:W-:-:S05]  /*6900*/  FMUL.FTZ R0, R3, c[0x0][0x2d0] ;  /* 0x0000b40003007a20 */ /* 0x002fca0000410000 */
[----:B------:R-:W-:Y:S02]  /*6910*/  FSEL R0, R0, RZ, P0 ;  /* 0x000000ff00007208 */ /* 0x000fe40000000000 */
[----:B------:R-:W-:-:S03]  /*6920*/  PLOP3.LUT P0, PT, PT, PT, UP1, 0x40, 0x0 ;  /* 0x000000000000781c */ /* 0x000fc60003f0e818 */
[----:B------:R-:W-:-:S04]  /*6930*/  FFMA.FTZ R4, R68, c[0x0][0x2d0], -R0 ;  /* 0x0000b40044047a23 */ /* 0x000fc80000010800 */
[----:B------:R1:W-:Y:S02]  /*6940*/  MUFU.EX2 R73, R4 ;  /* 0x0000000400497308 */ /* 0x0003e40000000800 */
[----:B-1----:R-:W-:Y:S02]  /*6950*/  FFMA.FTZ R4, R69, c[0x0][0x2d0], -R0 ;  /* 0x0000b40045047a23 */ /* 0x002fe40000010800 */
[----:B------:R-:W-:-:S04]  /*6960*/  IMAD.MOV.U32 R69, RZ, RZ, R5 ;  /* 0x000000ffff457224 */ /* 0x000fc800078e0005 */
[----:B------:R1:W4:Y:S01]  /*6970*/  MUFU.EX2 R248, R4 ;  /* 0x0000000400f87308 */ /* 0x0003220000000800 */
[----:B------:R-:W-:Y:S02]  /*6980*/  IMAD.MOV.U32 R5, RZ, RZ, R246 ;  /* 0x000000ffff057224 */ /* 0x000fe400078e00f6 */
[----:B-1----:R-:W-:Y:S02]  /*6990*/  FFMA.FTZ R4, R74, c[0x0][0x2d0], -R0 ;  /* 0x0000b4004a047a23 */ /* 0x002fe40000010800 */
[----:B------:R-:W-:-:S03]  /*69a0*/  IMAD.MOV.U32 R74, RZ, RZ, R234 ;  /* 0x000000ffff4a7224 */ /* 0x000fc600078e00ea */
[----:B------:R1:W-:Y:S02]  /*69b0*/  MUFU.EX2 R249, R4 ;  /* 0x0000000400f97308 */ /* 0x0003e40000000800 */
[----:B-1----:R-:W-:Y:S02]  /*69c0*/  FFMA.FTZ R4, R75, c[0x0][0x2d0], -R0 ;  /* 0x0000b4004b047a23 */ /* 0x002fe40000010800 */
[----:B------:R-:W-:-:S04]  /*69d0*/  IMAD.MOV.U32 R75, RZ, RZ, R232 ;  /* 0x000000ffff4b7224 */ /* 0x000fc800078e00e8 */
[----:B------:R1:W5:Y:S02]  /*69e0*/  MUFU.EX2 R68, R4 ;  /* 0x0000000400447308 */ /* 0x0003640000000800 */
[----:B-1----:R-:W-:-:S06]  /*69f0*/  FFMA.FTZ R4, R124, c[0x0][0x2d0], -R2 ;  /* 0x0000b4007c047a23 */ /* 0x002fcc0000010802 */
[----:B------:R1:W-:Y:S02]  /*6a00*/  MUFU.EX2 R242, R4 ;  /* 0x0000000400f27308 */ /* 0x0003e40000000800 */
[----:B-1----:R-:W-:Y:S02]  /*6a10*/  FFMA.FTZ R4, R125, c[0x0][0x2d0], -R2 ;  /* 0x0000b4007d047a23 */ /* 0x002fe40000010802 */
[----:B------:R-:W-:Y:S04]  /*6a20*/  HMMA.16816.F32.BF16 R124, R8, R98, R12 ;  /* 0x00000062087c723c */ /* 0x000fe8000004180c */
[----:B------:R1:W1:Y:S03]  /*6a30*/  MUFU.EX2 R241, R4 ;  /* 0x0000000400f17308 */ /* 0x0002660000000800 */
[----:B--2---:R-:W-:-:S02]  /*6a40*/  F2FP.BF16.PACK_AB R8, R251, R229 ;  /* 0x000000e5fb08723e */ /* 0x004fc400000010ff */
[----:B---3--:R-:W-:Y:S02]  /*6a50*/  F2FP.BF16.PACK_AB R10, R250, R252 ;  /* 0x000000fcfa0a723e */ /* 0x008fe400000010ff */
[----:B----4-:R-:W-:Y:S02]  /*6a60*/  F2FP.BF16.PACK_AB R9, R248, R73 ;  /* 0x00000049f809723e */ /* 0x010fe400000010ff */
[----:B-----5:R-:W-:Y:S01]  /*6a70*/  F2FP.BF16.PACK_AB R11, R68, R249 ;  /* 0x000000f9440b723e */ /* 0x020fe200000010ff */
[----:B-1----:R-:W-:-:S06]  /*6a80*/  FFMA.FTZ R4, R128, c[0x0][0x2d0], -R2 ;  /* 0x0000b40080047a23 */ /* 0x002fcc0000010802 */
[C---:B------:R-:W-:Y:S01]  /*6a90*/  HMMA.16816.F32.BF16 R16, R8.reuse, R60, RZ ;  /* 0x0000003c0810723c */ /* 0x040fe200000418ff */
[----:B------:R1:W-:Y:S06]  /*6aa0*/  MUFU.EX2 R245, R4 ;  /* 0x0000000400f57308 */ /* 0x0003ec0000000800 */
[----:B------:R-:W-:Y:S01]  /*6ab0*/  IMAD.MOV.U32 R60, RZ, RZ, R240 ;  /* 0x000000ffff3c7224 */ /* 0x000fe200078e00f0 */
[----:B------:R-:W-:Y:S01]  /*6ac0*/  HMMA.16816.F32.BF16 R32, R8, R62, RZ ;  /* 0x0000003e0820723c */ /* 0x000fe200000418ff */
[----:B------:R-:W-:-:S06]  /*6ad0*/  IMAD.MOV.U32 R61, RZ, RZ, R50 ;  /* 0x000000ffff3d7224 */ /* 0x000fcc00078e0032 */
[----:B------:R-:W-:Y:S01]  /*6ae0*/  IMAD.MOV.U32 R62, RZ, RZ, R239 ;  /* 0x000000ffff3e7224 */ /* 0x000fe200078e00ef */
[----:B------:R-:W-:Y:S01]  /*6af0*/  HMMA.16816.F32.BF16 R28, R8, R52, RZ ;  /* 0x00000034081c723c */ /* 0x000fe200000418ff */
[----:B------:R-:W-:Y:S02]  /*6b00*/  IMAD.MOV.U32 R63, RZ, RZ, R49 ;  /* 0x000000ffff3f7224 */ /* 0x000fe400078e0031 */
[----:B-1----:R-:W-:-:S04]  /*6b10*/  FFMA.FTZ R4, R129, c[0x0][0x2d0], -R2 ;  /* 0x0000b40081047a23 */ /* 0x002fc80000010802 */
[----:B------:R1:W2:Y:S01]  /*6b20*/  MUFU.EX2 R244, R4 ;  /* 0x0000000400f47308 */ /* 0x0002a20000000800 */
[----:B------:R-:W-:Y:S01]  /*6b30*/  HMMA.16816.F32.BF16 R40, R8, R54, RZ ;  /* 0x000000360828723c */ /* 0x000fe200000418ff */
[----:B------:R-:W-:Y:S02]  /*6b40*/  IMAD.MOV.U32 R53, RZ, RZ, R233 ;  /* 0x000000ffff357224 */ /* 0x000fe400078e00e9 */
[----:B------:R-:W-:-:S04]  /*6b50*/  IMAD.MOV.U32 R52, RZ, RZ, R230 ;  /* 0x000000ffff347224 */ /* 0x000fc800078e00e6 */
[----:B------:R-:W-:Y:S01]  /*6b60*/  IMAD.MOV.U32 R55, RZ, RZ, R229 ;  /* 0x000000ffff377224 */ /* 0x000fe200078e00e5 */
[----:B------:R-:W-:Y:S01]  /*6b70*/  HMMA.16816.F32.BF16 R24, R8, R56, RZ ;  /* 0x000000380818723c */ /* 0x000fe200000418ff */
[----:B------:R-:W-:Y:S02]  /*6b80*/  IMAD.MOV.U32 R54, RZ, RZ, R51 ;  /* 0x000000ffff367224 */ /* 0x000fe400078e0033 */
[----:B------:R-:W-:Y:S01]  /*6b90*/  LDSM.16.MT88.4 R48, [R210+0x1900] ;  /* 0x00190000d230783b */ /* 0x000fe20000004200 */
[----:B-1----:R-:W-:-:S04]  /*6ba0*/  FFMA.FTZ R4, R112, c[0x0][0x2d0], -R0 ;  /* 0x0000b40070047a23 */ /* 0x002fc80000010800 */
[C---:B------:R-:W-:Y:S01]  /*6bb0*/  HMMA.16816.F32.BF16 R36, R8.reuse, R58, RZ ;  /* 0x0000003a0824723c */ /* 0x040fe200000418ff */
[----:B------:R-:W-:Y:S01]  /*6bc0*/  LDSM.16.MT88.4 R56, [R211+0x1900] ;  /* 0x00190000d338783b */ /* 0x000fe20000004200 */
[----:B------:R1:W-:Y:S06]  /*6bd0*/  MUFU.EX2 R237, R4 ;  /* 0x0000000400ed7308 */ /* 0x0003ec0000000800 */
[C---:B------:R-:W-:Y:S08]  /*6be0*/  HMMA.16816.F32.BF16 R12, R8.reuse, R76, RZ ;  /* 0x0000004c080c723c */ /* 0x040ff000000418ff */
[----:B------:R-:W-:Y:S01]  /*6bf0*/  HMMA.16816.F32.BF16 R20, R8, R78, RZ ;  /* 0x0000004e0814723c */ /* 0x000fe200000418ff */
[----:B-1----:R-:W-:-:S04]  /*6c00*/  FFMA.FTZ R4, R113, c[0x0][0x2d0], -R0 ;  /* 0x0000b40071047a23 */ /* 0x002fc80000010800 */
[----:B------:R1:W3:Y:S02]  /*6c10*/  MUFU.EX2 R236, R4 ;  /* 0x0000000400ec7308 */ /* 0x0002e40000000800 */
[----:B------:R-:W-:Y:S02]  /*6c20*/  F2FP.BF16.PACK_AB R8, R241, R242 ;  /* 0x000000f2f108723e */ /* 0x000fe400000010ff */
[----:B--2---:R-:W-:Y:S01]  /*6c30*/  F2FP.BF16.PACK_AB R10, R244, R245 ;  /* 0x000000f5f40a723e */ /* 0x004fe200000010ff */
[----:B-1----:R-:W-:Y:S01]  /*6c40*/  FFMA.FTZ R4, R114, c[0x0][0x2d0], -R0 ;  /* 0x0000b40072047a23 */ /* 0x002fe20000010800 */
[----:B---3--:R-:W-:-:S03]  /*6c50*/  F2FP.BF16.PACK_AB R9, R236, R237 ;  /* 0x000000edec09723e */ /* 0x008fc600000010ff */
[----:B------:R1:W-:Y:S02]  /*6c60*/  MUFU.EX2 R240, R4 ;  /* 0x0000000400f07308 */ /* 0x0003e40000000800 */
[----:B-1----:R-:W-:Y:S02]  /*6c70*/  FFMA.FTZ R4, R115, c[0x0][0x2d0], -R0 ;  /* 0x0000b40073047a23 */ /* 0x002fe40000010800 */
[----:B------:R-:W1:Y:S04]  /*6c80*/  LDSM.16.MT88.4 R112, [R209+0x1900] ;  /* 0x00190000d170783b */ /* 0x000e680000004200 */
[----:B------:R2:W3:Y:S02]  /*6c90*/  MUFU.EX2 R239, R4 ;  /* 0x0000000400ef7308 */ /* 0x0004e40000000800 */
[----:B--2---:R-:W-:Y:S01]  /*6ca0*/  FFMA.FTZ R4, R166, c[0x0][0x2d0], -R7 ;  /* 0x0000b400a6047a23 */ /* 0x004fe20000010807 */
[----:B---3--:R-:W-:Y:S01]  /*6cb0*/  F2FP.BF16.PACK_AB R11, R239, R240 ;  /* 0x000000f0ef0b723e */ /* 0x008fe200000010ff */
[----:B------:R-:W-:-:S04]  /*6cc0*/  IMAD.MOV.U32 R166, RZ, RZ, R247 ;  /* 0x000000ffffa67224 */ /* 0x000fc800078e00f7 */
[----:B------:R2:W-:Y:S02]  /*6cd0*/  MUFU.EX2 R246, R4 ;  /* 0x0000000400f67308 */ /* 0x0005e40000000800 */
[C---:B------:R-:W-:Y:S07]  /*6ce0*/  HMMA.16816.F32.BF16 R44, R8.reuse, R88, R28 ;  /* 0x00000058082c723c */ /* 0x040fee000004181c */
[----:B------:R-:W-:Y:S01]  /*6cf0*/  IMAD.MOV.U32 R88, RZ, RZ, R243 ;  /* 0x000000ffff587224 */ /* 0x000fe200078e00f3 */
[----:B------:R-:W-:Y:S01]  /*6d00*/  HMMA.16816.F32.BF16 R16, R8, R80, R16 ;  /* 0x000000500810723c */ /* 0x000fe20000041810 */
[----:B------:R-:W-:-:S02]  /*6d10*/  IMAD.MOV.U32 R89, RZ, RZ, R186 ;  /* 0x000000ffff597224 */ /* 0x000fc400078e00ba */
[----:B--2---:R-:W-:Y:S02]  /*6d20*/  FFMA.FTZ R4, R167, c[0x0][0x2d0], -R7 ;  /* 0x0000b400a7047a23 */ /* 0x004fe40000010807 */
[----:B------:R-:W-:Y:S02]  /*6d30*/  IMAD.MOV.U32 R167, RZ, RZ, R238 ;  /* 0x000000ffffa77224 */ /* 0x000fe400078e00ee */
[----:B------:R2:W3:Y:S01]  /*6d40*/  MUFU.EX2 R247, R4 ;  /* 0x0000000400f77308 */ /* 0x0004e20000000800 */
[----:B------:R-:W-:Y:S01]  /*6d50*/  IMAD.MOV.U32 R81, RZ, RZ, R235 ;  /* 0x000000ffff517224 */ /* 0x000fe200078e00eb */
[----:B------:R-:W-:Y:S01]  /*6d60*/  HMMA.16816.F32.BF16 R40, R8, R90, R40 ;  /* 0x0000005a0828723c */ /* 0x000fe20000041828 */
[----:B------:R-:W-:-:S06]  /*6d70*/  IMAD.MOV.U32 R80, RZ, RZ, R228 ;  /* 0x000000ffff507224 */ /* 0x000fcc00078e00e4 */
[----:B------:R-:W-:Y:S01]  /*6d80*/  IMAD.MOV.U32 R90, RZ, RZ, R231 ;  /* 0x000000ffff5a7224 */ /* 0x000fe200078e00e7 */
[----:B------:R-:W-:Y:S01]  /*6d90*/  HMMA.16816.F32.BF16 R12, R8, R84, R12 ;  /* 0x00000054080c723c */ /* 0x000fe2000004180c */
[----:B--2---:R-:W-:-:S06]  /*6da0*/  FFMA.FTZ R4, R170, c[0x0][0x2d0], -R7 ;  /* 0x0000b400aa047a23 */ /* 0x004fcc0000010807 */
[----:B------:R-:W-:Y:S01]  /*6db0*/  IMAD.MOV.U32 R85, RZ, RZ, R226 ;  /* 0x000000ffff557224 */ /* 0x000fe200078e00e2 */
[----:B------:R-:W-:Y:S01]  /*6dc0*/  HMMA.16816.F32.BF16 R32, R8, R82, R32 ;  /* 0x000000520820723c */ /* 0x000fe20000041820 */
[----:B------:R2:W-:Y:S01]  /*6dd0*/  MUFU.EX2 R243, R4 ;  /* 0x0000000400f37308 */ /* 0x0005e20000000800 */
[----:B------:R-:W-:-:S05]  /*6de0*/  IMAD.MOV.U32 R84, RZ, RZ, R207 ;  /* 0x000000ffff547224 */ /* 0x000fca00078e00cf */
[----:B------:R-:W-:Y:S01]  /*6df0*/  IMAD.MOV.U32 R83, RZ, RZ, R204 ;  /* 0x000000ffff537224 */ /* 0x000fe200078e00cc */
[----:B------:R-:W-:Y:S01]  /*6e00*/  HMMA.16816.F32.BF16 R24, R8, R64, R24 ;  /* 0x000000400818723c */ /* 0x000fe20000041818 */
[----:B------:R-:W-:-:S07]  /*6e10*/  IMAD.MOV.U32 R82, RZ, RZ, R187 ;  /* 0x000000ffff527224 */ /* 0x000fce00078e00bb */
[----:B------:R-:W-:Y:S01]  /*6e20*/  HMMA.16816.F32.BF16 R36, R8, R66, R36 ;  /* 0x000000420824723c */ /* 0x000fe20000041824 */
[----:B--2---:R-:W-:-:S04]  /*6e30*/  FFMA.FTZ R4, R171, c[0x0][0x2d0], -R7 ;  /* 0x0000b400ab047a23 */ /* 0x004fc80000010807 */
[----:B------:R2:W4:Y:S03]  /*6e40*/  MUFU.EX2 R238, R4 ;  /* 0x0000000400ee7308 */ /* 0x0005260000000800 */
[----:B------:R-:W-:Y:S07]  /*6e50*/  HMMA.16816.F32.BF16 R20, R8, R86, R20 ;  /* 0x000000560814723c */ /* 0x000fee0000041814 */
[----:B---3--:R-:W-:Y:S01]  /*6e60*/  F2FP.BF16.PACK_AB R8, R247, R246 ;  /* 0x000000f6f708723e */ /* 0x008fe200000010ff */
[----:B--2---:R-:W-:Y:S01]  /*6e70*/  FFMA.FTZ R4, R172, c[0x0][0x2d0], -R7 ;  /* 0x0000b400ac047a23 */ /* 0x004fe20000010807 */
[----:B----4-:R-:W-:-:S03]  /*6e80*/  F2FP.BF16.PACK_AB R10, R238, R243 ;  /* 0x000000f3ee0a723e */ /* 0x010fc600000010ff */
[----:B------:R2:W-:Y:S02]  /*6e90*/  MUFU.EX2 R235, R4 ;  /* 0x0000000400eb7308 */ /* 0x0005e40000000800 */
[----:B--2---:R-:W-:-:S06]  /*6ea0*/  FFMA.FTZ R4, R130, c[0x0][0x2d0], -R6 ;  /* 0x0000b40082047a23 */ /* 0x004fcc0000010806 */
[----:B------:R2:W-:Y:S02]  /*6eb0*/  MUFU.EX2 R234, R4 ;  /* 0x0000000400ea7308 */ /* 0x0005e40000000800 */
[----:B--2---:R-:W-:Y:S02]  /*6ec0*/  FFMA.FTZ R4, R156, c[0x0][0x2d0], -R6 ;  /* 0x0000b4009c047a23 */ /* 0x004fe40000010806 */
[----:B------:R-:W-:-:S04]  /*6ed0*/  IMAD.MOV.U32 R156, RZ, RZ, R206 ;  /* 0x000000ffff9c7224 */ /* 0x000fc800078e00ce */
[----:B------:R2:W3:Y:S02]  /*6ee0*/  MUFU.EX2 R233, R4 ;  /* 0x0000000400e97308 */ /* 0x0004e40000000800 */
[--C-:B--2---:R-:W-:Y:S01]  /*6ef0*/  FFMA.FTZ R4, R131, c[0x0][0x2d0], -R6.reuse ;  /* 0x0000b40083047a23 */ /* 0x104fe20000010806 */
[----:B---3--:R-:W-:Y:S01]  /*6f00*/  F2FP.BF16.PACK_AB R9, R233, R234 ;  /* 0x000000eae909723e */ /* 0x008fe200000010ff */
[----:B------:R-:W2:Y:S04]  /*6f10*/  LDSM.16.MT88.4 R128, [R212+0x1900] ;  /* 0x00190000d480783b */ /* 0x000ea80000004200 */
[----:B------:R3:W-:Y:S02]  /*6f20*/  MUFU.EX2 R231, R4 ;  /* 0x0000000400e77308 */ /* 0x0007e40000000800 */
[----:B---3--:R-:W-:-:S02]  /*6f30*/  FFMA.FTZ R4, R159, c[0x0][0x2d0], -R6 ;  /* 0x0000b4009f047a23 */ /* 0x008fc40000010806 */
[----:B------:R-:W-:-:S04]  /*6f40*/  IMAD.MOV.U32 R159, RZ, RZ, R205 ;  /* 0x000000ffff9f7224 */ /* 0x000fc800078e00cd */
[----:B------:R3:W4:Y:S02]  /*6f50*/  MUFU.EX2 R232, R4 ;  /* 0x0000000400e87308 */ /* 0x0007240000000800 */
[----:B---3--:R-:W-:Y:S01]  /*6f60*/  FFMA.FTZ R4, R145, c[0x0][0x2d0], -R2 ;  /* 0x0000b40091047a23 */ /* 0x008fe20000010802 */
[----:B----4-:R-:W-:-:S05]  /*6f70*/  F2FP.BF16.PACK_AB R11, R232, R231 ;  /* 0x000000e7e80b723e */ /* 0x010fca00000010ff */
[----:B------:R3:W-:Y:S02]  /*6f80*/  MUFU.EX2 R230, R4 ;  /* 0x0000000400e67308 */ /* 0x0007e40000000800 */
[C---:B-1----:R-:W-:Y:S08]  /*6f90*/  HMMA.16816.F32.BF16 R104, R8.reuse, R112, R104 ;  /* 0x000000700868723c */ /* 0x042ff00000041868 */
[----:B------:R-:W-:Y:S01]  /*6fa0*/  HMMA.16816.F32.BF16 R116, R8, R114, R116 ;  /* 0x000000720874723c */ /* 0x000fe20000041874 */
[----:B---3--:R-:W-:-:S04]  /*6fb0*/  FFMA.FTZ R4, R144, c[0x0][0x2d0], -R2 ;  /* 0x0000b40090047a23 */ /* 0x008fc80000010802 */
[----:B------:R1:W3:Y:S03]  /*6fc0*/  MUFU.EX2 R228, R4 ;  /* 0x0000000400e47308 */ /* 0x0002e60000000800 */
[C---:B--2---:R-:W-:Y:S08]  /*6fd0*/  HMMA.16816.F32.BF16 R120, R8.reuse, R128, R120 ;  /* 0x000000800878723c */ /* 0x044ff00000041878 */
[----:B------:R-:W-:Y:S01]  /*6fe0*/  HMMA.16816.F32.BF16 R132, R8, R130, R132 ;  /* 0x000000820884723c */ /* 0x000fe20000041884 */
[----:B-1----:R-:W-:-:S07]  /*6ff0*/  FFMA.FTZ R4, R146, c[0x0][0x2d0], -R2 ;  /* 0x0000b40092047a23 */ /* 0x002fce0000010802 */
[C---:B------:R-:W-:Y:S01]  /*7000*/  HMMA.16816.F32.BF16 R136, R8.reuse, R48, R136 ;  /* 0x000000300888723c */ /* 0x040fe20000041888 */
[----:B------:R1:W-:Y:S07]  /*7010*/  MUFU.EX2 R229, R4 ;  /* 0x0000000400e57308 */ /* 0x0003ee0000000800 */
[C---:B------:R-:W-:Y:S08]  /*7020*/  HMMA.16816.F32.BF16 R148, R8.reuse, R50, R148 ;  /* 0x000000320894723c */ /* 0x040ff00000041894 */
[----:B------:R-:W-:Y:S01]  /*7030*/  HMMA.16816.F32.BF16 R152, R8, R56, R152 ;  /* 0x000000380898723c */ /* 0x000fe20000041898 */
[----:B-1----:R-:W-:-:S02]  /*7040*/  FFMA.FTZ R4, R147, c[0x0][0x2d0], -R2 ;  /* 0x0000b40093047a23 */ /* 0x002fc40000010802 */
[----:B------:R-:W-:Y:S02]  /*7050*/  LDSM.16.MT88.4 R144, [R210+0x2900] ;  /* 0x00290000d290783b */ /* 0x000fe40000004200 */
        /* <DEDUP_REMOVED lines=16> */
[C---:B------:R-:W-:Y:S08]  /*7160*/  HMMA.16816.F32.BF16 R124, R8.reuse, R92, R24 ;  /* 0x0000005c087c723c */ /* 0x040ff00000041818 */
[----:B------:R-:W-:Y:S01]  /*7170*/  HMMA.16816.F32.BF16 R24, R8, R102, R32 ;  /* 0x000000660818723c */ /* 0x000fe20000041820 */
[----:B------:R-:W-:Y:S01]  /*7180*/  LDSM.16.MT88.4 R32, [R211+0x2100] ;  /* 0x00210000d320783b */ /* 0x000fe20000004200 */
[----:B-1----:R-:W-:-:S05]  /*7190*/  FFMA.FTZ R4, R192, c[0x0][0x2d0], -R7 ;  /* 0x0000b400c0047a23 */ /* 0x002fca0000010807 */
[----:B------:R-:W-:Y:S01]  /*71a0*/  IMAD.MOV.U32 R102, RZ, RZ, R89 ;  /* 0x000000ffff667224 */ /* 0x000fe200078e0059 */
[----:B------:R1:W-:Y:S01]  /*71b0*/  MUFU.EX2 R191, R4 ;  /* 0x0000000400bf7308 */ /* 0x0003e20000000800 */
[----:B------:R-:W-:Y:S01]  /*71c0*/  HMMA.16816.F32.BF16 R76, R8, R108, R44 ;  /* 0x0000006c084c723c */ /* 0x000fe2000004182c */
[----:B------:R-:W-:Y:S01]  /*71d0*/  LDSM.16.MT88.4 R44, [R212+0x2100] ;  /* 0x00210000d42c783b */ /* 0x000fe20000004200 */
[----:B------:R-:W-:-:S06]  /*71e0*/  IMAD.MOV.U32 R103, RZ, RZ, R74 ;  /* 0x000000ffff677224 */ /* 0x000fcc00078e004a */
[----:B------:R-:W-:Y:S01]  /*71f0*/  HMMA.16816.F32.BF16 R64, R8, R110, R40 ;  /* 0x0000006e0840723c */ /* 0x000fe20000041828 */
[----:B------:R-:W3:Y:S01]  /*7200*/  LDSM.16.MT88.4 R40, [R209+0x2100] ;  /* 0x00210000d128783b */ /* 0x000ee20000004200 */
[----:B-1----:R-:W-:-:S06]  /*7210*/  FFMA.FTZ R4, R193, c[0x0][0x2d0], -R7 ;  /* 0x0000b400c1047a23 */ /* 0x002fcc0000010807 */
[----:B------:R-:W-:Y:S01]  /*7220*/  HMMA.16816.F32.BF16 R92, R8, R94, R36 ;  /* 0x0000005e085c723c */ /* 0x000fe20000041824 */
[----:B------:R-:W1:Y:S01]  /*7230*/  LDSM.16.MT88.4 R36, [R210+0x2100] ;  /* 0x00210000d224783b */ /* 0x000e620000004200 */
[----:B------:R-:W-:Y:S01]  /*7240*/  IMAD.MOV.U32 R193, RZ, RZ, R156 ;  /* 0x000000ffffc17224 */ /* 0x000fe200078e009c */
[----:B------:R4:W5:Y:S01]  /*7250*/  MUFU.EX2 R192, R4 ;  /* 0x0000000400c07308 */ /* 0x0009620000000800 */
[----:B------:R-:W-:-:S04]  /*7260*/  IMAD.MOV.U32 R156, RZ, RZ, R62 ;  /* 0x000000ffff9c7224 */ /* 0x000fc800078e003e */
[C---:B------:R-:W-:Y:S08]  /*7270*/  HMMA.16816.F32.BF16 R12, R8.reuse, R96, R12 ;  /* 0x00000060080c723c */ /* 0x040ff0000004180c */
[----:B------:R-:W-:Y:S01]  /*7280*/  HMMA.16816.F32.BF16 R140, R8, R100, R16 ;  /* 0x00000064088c723c */ /* 0x000fe20000041810 */
[----:B------:R-:W1:Y:S01]  /*7290*/  LDSM.16.MT88.4 R16, [R209+0x2900] ;  /* 0x00290000d110783b */ /* 0x000e620000004200 */
[----:B----4-:R-:W-:-:S02]  /*72a0*/  FFMA.FTZ R4, R194, c[0x0][0x2d0], -R7 ;  /* 0x0000b400c2047a23 */ /* 0x010fc40000010807 */
[----:B------:R-:W-:Y:S02]  /*72b0*/  IMAD.MOV.U32 R194, RZ, RZ, R83 ;  /* 0x000000ffffc27224 */ /* 0x000fe400078e0053 */
[----:B------:R4:W-:Y:S02]  /*72c0*/  MUFU.EX2 R187, R4 ;  /* 0x0000000400bb7308 */ /* 0x0009e40000000800 */
[----:B------:R-:W-:Y:S01]  /*72d0*/  HMMA.16816.F32.BF16 R96, R8, R98, R20 ;  /* 0x000000620860723c */ /* 0x000fe20000041814 */
[----:B------:R-:W1:Y:S01]  /*72e0*/  LDSM.16.MT88.4 R20, [R212+0x2900] ;  /* 0x00290000d414783b */ /* 0x000e620000004200 */
[----:B------:R-:W-:Y:S02]  /*72f0*/  IMAD.MOV.U32 R100, RZ, RZ, R61 ;  /* 0x000000ffff647224 */ /* 0x000fe400078e003d */
[----:B------:R-:W-:-:S03]  /*7300*/  IMAD.MOV.U32 R101, RZ, RZ, R167 ;  /* 0x000000ffff657224 */ /* 0x000fc600078e00a7 */
[----:B--2---:R-:W-:Y:S02]  /*7310*/  F2FP.BF16.PACK_AB R8, R207, R235 ;  /* 0x000000ebcf08723e */ /* 0x004fe400000010ff */
[----:B-----5:R-:W-:Y:S01]  /*7320*/  F2FP.BF16.PACK_AB R10, R192, R191 ;  /* 0x000000bfc00a723e */ /* 0x020fe200000010ff */
[----:B----4-:R-:W-:Y:S02]  /*7330*/  FFMA.FTZ R4, R195, c[0x0][0x2d0], -R7 ;  /* 0x0000b400c3047a23 */ /* 0x010fe40000010807 */
[----:B------:R-:W-:Y:S02]  /*7340*/  IMAD.MOV.U32 R195, RZ, RZ, R159 ;  /* 0x000000ffffc37224 */ /* 0x000fe400078e009f */
[----:B------:R2:W-:Y:S01]  /*7350*/  MUFU.EX2 R172, R4 ;  /* 0x0000000400ac7308 */ /* 0x0005e20000000800 */
[----:B------:R-:W-:Y:S02]  /*7360*/  IMAD.MOV.U32 R159, RZ, RZ, R60 ;  /* 0x000000ffff9f7224 */ /* 0x000fe400078e003c */
[----:B--2---:R-:W-:-:S02]  /*7370*/  FFMA.FTZ R4, R176, c[0x0][0x2d0], -R6 ;  /* 0x0000b400b0047a23 */ /* 0x004fc40000010806 */
[----:B------:R-:W-:-:S03]  /*7380*/  IMAD.MOV.U32 R176, RZ, RZ, R90 ;  /* 0x000000ffffb07224 */ /* 0x000fc600078e005a */
[----:B------:R2:W-:Y:S02]  /*7390*/  MUFU.EX2 R171, R4 ;  /* 0x0000000400ab7308 */ /* 0x0005e40000000800 */
[----:B--2---:R-:W-:Y:S02]  /*73a0*/  FFMA.FTZ R4, R181, c[0x0][0x2d0], -R6 ;  /* 0x0000b400b5047a23 */ /* 0x004fe40000010806 */
[----:B------:R-:W-:-:S04]  /*73b0*/  IMAD.MOV.U32 R181, RZ, RZ, R85 ;  /* 0x000000ffffb57224 */ /* 0x000fc800078e0055 */
[----:B------:R2:W4:Y:S02]  /*73c0*/  MUFU.EX2 R170, R4 ;  /* 0x0000000400aa7308 */ /* 0x0005240000000800 */
[----:B--2---:R-:W-:Y:S01]  /*73d0*/  FFMA.FTZ R4, R180, c[0x0][0x2d0], -R6 ;  /* 0x0000b400b4047a23 */ /* 0x004fe20000010806 */
[----:B----4-:R-:W-:Y:S01]  /*73e0*/  F2FP.BF16.PACK_AB R9, R170, R171 ;  /* 0x000000abaa09723e */ /* 0x010fe200000010ff */
[----:B------:R-:W-:-:S04]  /*73f0*/  IMAD.MOV.U32 R180, RZ, RZ, R80 ;  /* 0x000000ffffb47224 */ /* 0x000fc800078e0050 */
[----:B------:R2:W-:Y:S02]  /*7400*/  MUFU.EX2 R91, R4 ;  /* 0x00000004005b7308 */ /* 0x0005e40000000800 */
[----:B--2---:R-:W-:Y:S02]  /*7410*/  FFMA.FTZ R4, R182, c[0x0][0x2d0], -R6 ;  /* 0x0000b400b6047a23 */ /* 0x004fe40000010806 */
[----:B------:R-:W-:-:S04]  /*7420*/  IMAD.MOV.U32 R182, RZ, RZ, R75 ;  /* 0x000000ffffb67224 */ /* 0x000fc800078e004b */
[----:B------:R2:W4:Y:S02]  /*7430*/  MUFU.EX2 R89, R4 ;  /* 0x0000000400597308 */ /* 0x0005240000000800 */
[----:B--2---:R-:W-:Y:S01]  /*7440*/  FFMA.FTZ R4, R200, c[0x0][0x2d0], -R7 ;  /* 0x0000b400c8047a23 */ /* 0x004fe20000010807 */
[----:B----4-:R-:W-:Y:S01]  /*7450*/  F2FP.BF16.PACK_AB R11, R89, R91 ;  /* 0x0000005b590b723e */ /* 0x010fe200000010ff */
[----:B------:R-:W-:-:S04]  /*7460*/  IMAD.MOV.U32 R200, RZ, RZ, R82 ;  /* 0x000000ffffc87224 */ /* 0x000fc800078e0052 */
[----:B------:R2:W-:Y:S01]  /*7470*/  MUFU.EX2 R90, R4 ;  /* 0x00000004005a7308 */ /* 0x0005e20000000800 */
[----:B------:R-:W-:Y:S02]  /*7480*/  FFMA.FTZ R7, R202, c[0x0][0x2d0], -R7 ;  /* 0x0000b400ca077a23 */ /* 0x000fe40000010807 */
[----:B------:R-:W-:Y:S01]  /*7490*/  IMAD.MOV.U32 R202, RZ, RZ, R88 ;  /* 0x000000ffffca7224 */ /* 0x000fe200078e0058 */
[C---:B---3--:R-:W-:Y:S04]  /*74a0*/  HMMA.16816.F32.BF16 R104, R8.reuse, R40, R104 ;  /* 0x000000280868723c */ /* 0x048fe80000041868 */
[----:B------:R-:W3:Y:S04]  /*74b0*/  MUFU.EX2 R88, R7 ;  /* 0x0000000700587308 */ /* 0x000ee80000000800 */
[----:B------:R-:W-:Y:S01]  /*74c0*/  HMMA.16816.F32.BF16 R116, R8, R42, R116 ;  /* 0x0000002a0874723c */ /* 0x000fe20000041874 */
[----:B--2---:R-:W-:-:S02]  /*74d0*/  FFMA.FTZ R4, R183, c[0x0][0x2d0], -R6 ;  /* 0x0000b400b7047a23 */ /* 0x004fc40000010806 */
[----:B------:R-:W-:Y:S02]  /*74e0*/  IMAD.MOV.U32 R183, RZ, RZ, R84 ;  /* 0x000000ffffb77224 */ /* 0x000fe400078e0054 */
[----:B------:R2:W-:Y:S03]  /*74f0*/  MUFU.EX2 R87, R4 ;  /* 0x0000000400577308 */ /* 0x0005e60000000800 */
[C---:B------:R-:W-:Y:S08]  /*7500*/  HMMA.16816.F32.BF16 R120, R8.reuse, R44, R120 ;  /* 0x0000002c0878723c */ /* 0x040ff00000041878 */
[----:B------:R-:W-:Y:S01]  /*7510*/  HMMA.16816.F32.BF16 R132, R8, R46, R132 ;  /* 0x0000002e0884723c */ /* 0x000fe20000041884 */
[----:B--2---:R-:W-:-:S07]  /*7520*/  FFMA.FTZ R4, R188, c[0x0][0x2d0], -R6 ;  /* 0x0000b400bc047a23 */ /* 0x004fce0000010806 */
[C---:B-1----:R-:W-:Y:S01]  /*7530*/  HMMA.16816.F32.BF16 R136, R8.reuse, R36, R136 ;  /* 0x000000240888723c */ /* 0x042fe20000041888 */
[----:B------:R-:W-:Y:S01]  /*7540*/  IMAD.MOV.U32 R188, RZ, RZ, R81 ;  /* 0x000000ffffbc7224 */ /* 0x000fe200078e0051 */
[----:B------:R1:W-:Y:S06]  /*7550*/  MUFU.EX2 R86, R4 ;  /* 0x0000000400567308 */ /* 0x0003ec0000000800 */
[C---:B------:R-:W-:Y:S08]  /*7560*/  HMMA.16816.F32.BF16 R148, R8.reuse, R38, R148 ;  /* 0x000000260894723c */ /* 0x040ff00000041894 */
[----:B------:R-:W-:Y:S01]  /*7570*/  HMMA.16816.F32.BF16 R152, R8, R32, R152 ;  /* 0x000000200898723c */ /* 0x000fe20000041898 */
[----:B-1----:R-:W-:-:S02]  /*7580*/  FFMA.FTZ R4, R189, c[0x0][0x2d0], -R6 ;  /* 0x0000b400bd047a23 */ /* 0x002fc40000010806 */
[----:B------:R-:W-:Y:S02]  /*7590*/  FFMA.FTZ R6, R190, c[0x0][0x2d0], -R6 ;  /* 0x0000b400be067a23 */ /* 0x000fe40000010806 */
[----:B------:R1:W-:Y:S03]  /*75a0*/  MUFU.EX2 R85, R4 ;  /* 0x0000000400557308 */ /* 0x0003e60000000800 */
[----:B------:R-:W-:Y:S01]  /*75b0*/  HMMA.16816.F32.BF16 R8, R8, R34, R28 ;  /* 0x000000220808723c */ /* 0x000fe2000004181c */
[----:B------:R-:W-:Y:S01]  /*75c0*/  IMAD.MOV.U32 R189, RZ, RZ, R166 ;  /* 0x000000ffffbd7224 */ /* 0x000fe200078e00a6 */
[----:B---3--:R-:W-:Y:S01]  /*75d0*/  F2FP.BF16.PACK_AB R166, R88, R90 ;  /* 0x0000005a58a6723e */ /* 0x008fe200000010ff */
[----:B------:R-:W-:Y:S02]  /*75e0*/  IMAD.MOV.U32 R190, RZ, RZ, R63 ;  /* 0x000000ffffbe7224 */ /* 0x000fe400078e003f */
[----:B------:R-:W2:Y:S01]  /*75f0*/  MUFU.EX2 R84, R6 ;  /* 0x0000000600547308 */ /* 0x000ea20000000800 */
[----:B-1----:R-:W-:-:S02]  /*7600*/  FFMA.FTZ R4, R173, c[0x0][0x2d0], -R2 ;  /* 0x0000b400ad047a23 */ /* 0x002fc40000010802 */
[----:B------:R-:W-:-:S05]  /*7610*/  IMAD.MOV.U32 R173, RZ, RZ, R54 ;  /* 0x000000ffffad7224 */ /* 0x000fca00078e0036 */
[----:B------:R1:W-:Y:S01]  /*7620*/  MUFU.EX2 R83, R4 ;  /* 0x0000000400537308 */ /* 0x0003e20000000800 */
[----:B--2---:R-:W-:Y:S01]  /*7630*/  F2FP.BF16.PACK_AB R167, R84, R85 ;  /* 0x0000005554a7723e */ /* 0x004fe200000010ff */
[----:B-1----:R-:W-:Y:S02]  /*7640*/  FFMA.FTZ R4, R174, c[0x0][0x2d0], -R2 ;  /* 0x0000b400ae047a23 */ /* 0x002fe40000010802 */
[----:B------:R-:W-:-:S04]  /*7650*/  IMAD.MOV.U32 R174, RZ, RZ, R55 ;  /* 0x000000ffffae7224 */ /* 0x000fc800078e0037 */
[----:B------:R1:W-:Y:S02]  /*7660*/  MUFU.EX2 R82, R4 ;  /* 0x0000000400527308 */ /* 0x0003e40000000800 */
[----:B-1----:R-:W-:Y:S02]  /*7670*/  FFMA.FTZ R4, R175, c[0x0][0x2d0], -R2 ;  /* 0x0000b400af047a23 */ /* 0x002fe40000010802 */
[----:B------:R-:W-:-:S04]  /*7680*/  IMAD.MOV.U32 R175, RZ, RZ, R52 ;  /* 0x000000ffffaf7224 */ /* 0x000fc800078e0034 */
[----:B------:R1:W-:Y:S02]  /*7690*/  MUFU.EX2 R81, R4 ;  /* 0x0000000400517308 */ /* 0x0003e40000000800 */
[----:B-1----:R-:W-:Y:S02]  /*76a0*/  FFMA.FTZ R4, R179, c[0x0][0x2d0], -R2 ;  /* 0x0000b400b3047a23 */ /* 0x002fe40000010802 */
[----:B------:R-:W-:Y:S02]  /*76b0*/  IMAD.MOV.U32 R179, RZ, RZ, R53 ;  /* 0x000000ffffb37224 */ /* 0x000fe400078e0035 */
[----:B------:R-:W1:Y:S02]  /*76c0*/  LDSM.16.MT88.4 R52, [R211+0x2900] ;  /* 0x00290000d334783b */ /* 0x000e640000004200 */
[----:B------:R2:W3:Y:S02]  /*76d0*/  MUFU.EX2 R80, R4 ;  /* 0x0000000400507308 */ /* 0x0004e40000000800 */
[----:B--2---:R-:W-:Y:S01]  /*76e0*/  FFMA.FTZ R4, R164, c[0x0][0x2d0], -R0 ;  /* 0x0000b400a4047a23 */ /* 0x004fe20000010800 */
[----:B------:R-:W-:-:S02]  /*76f0*/  F2FP.BF16.PACK_AB R164, R172, R187 ;  /* 0x000000bbaca4723e */ /* 0x000fc400000010ff */
[----:B---3--:R-:W-:-:S03]  /*7700*/  F2FP.BF16.PACK_AB R6, R80, R81 ;  /* 0x000000515006723e */ /* 0x008fc600000010ff */
[----:B------:R2:W-:Y:S02]  /*7710*/  MUFU.EX2 R74, R4 ;  /* 0x00000004004a7308 */ /* 0x0005e40000000800 */
[----:B--2---:R-:W-:Y:S01]  /*7720*/  FFMA.FTZ R4, R165, c[0x0][0x2d0], -R0 ;  /* 0x0000b400a5047a23 */ /* 0x004fe20000010800 */
[----:B------:R-:W-:-:S05]  /*7730*/  F2FP.BF16.PACK_AB R165, R86, R87 ;  /* 0x0000005756a5723e */ /* 0x000fca00000010ff */
[----:B------:R2:W3:Y:S02]  /*7740*/  MUFU.EX2 R75, R4 ;  /* 0x00000004004b7308 */ /* 0x0004e40000000800 */
[C---:B------:R-:W-:Y:S08]  /*7750*/  HMMA.16816.F32.BF16 R104, R164.reuse, R16, R104 ;  /* 0x00000010a468723c */ /* 0x040ff00000041868 */
[----:B------:R-:W-:Y:S01]  /*7760*/  HMMA.16816.F32.BF16 R116, R164, R18, R116 ;  /* 0x00000012a474723c */ /* 0x000fe20000041874 */
[----:B--2---:R-:W-:-:S02]  /*7770*/  FFMA.FTZ R4, R168, c[0x0][0x2d0], -R0 ;  /* 0x0000b400a8047a23 */ /* 0x004fc40000010800 */
[----:B------:R-:W-:Y:S02]  /*7780*/  IMAD.MOV.U32 R168, RZ, RZ, R69 ;  /* 0x000000ffffa87224 */ /* 0x000fe400078e0045 */
[----:B------:R2:W-:Y:S03]  /*7790*/  MUFU.EX2 R61, R4 ;  /* 0x00000004003d7308 */ /* 0x0005e60000000800 */
[C---:B------:R-:W-:Y:S08]  /*77a0*/  HMMA.16816.F32.BF16 R120, R164.reuse, R20, R120 ;  /* 0x00000014a478723c */ /* 0x040ff00000041878 */
[----:B------:R-:W-:Y:S01]  /*77b0*/  HMMA.16816.F32.BF16 R132, R164, R22, R132 ;  /* 0x00000016a484723c */ /* 0x000fe20000041884 */
[----:B--2---:R-:W-:-:S07]  /*77c0*/  FFMA.FTZ R4, R169, c[0x0][0x2d0], -R0 ;  /* 0x0000b400a9047a23 */ /* 0x004fce0000010800 */
[C---:B------:R-:W-:Y:S01]  /*77d0*/  HMMA.16816.F32.BF16 R136, R164.reuse, R144, R136 ;  /* 0x00000090a488723c */ /* 0x040fe20000041888 */
[----:B------:R-:W-:Y:S01]  /*77e0*/  IMAD.MOV.U32 R169, RZ, RZ, R5 ;  /* 0x000000ffffa97224 */ /* 0x000fe200078e0005 */
[----:B---3--:R-:W-:Y:S01]  /*77f0*/  F2FP.BF16.PACK_AB R5, R75, R74 ;  /* 0x0000004a4b05723e */ /* 0x008fe200000010ff */
[----:B------:R2:W3:Y:S05]  /*7800*/  MUFU.EX2 R60, R4 ;  /* 0x00000004003c7308 */ /* 0x0004ea0000000800 */
[C---:B------:R-:W-:Y:S08]  /*7810*/  HMMA.16816.F32.BF16 R148, R164.reuse, R146, R148 ;  /* 0x00000092a494723c */ /* 0x040ff00000041894 */
[----:B-1----:R-:W-:Y:S01]  /*7820*/  HMMA.16816.F32.BF16 R152, R164, R52, R152 ;  /* 0x00000034a498723c */ /* 0x002fe20000041898 */
[----:B--2---:R-:W-:-:S02]  /*7830*/  F2FP.BF16.PACK_AB R4, R82, R83 ;  /* 0x000000535204723e */ /* 0x004fc400000010ff */
[----:B---3--:R-:W-:-:S05]  /*7840*/  F2FP.BF16.PACK_AB R7, R60, R61 ;  /* 0x0000003d3c07723e */ /* 0x008fca00000010ff */
[----:B------:R-:W-:Y:S07]  /*7850*/  HMMA.16816.F32.BF16 R164, R164, R54, R8 ;  /* 0x00000036a4a4723c */ /* 0x000fee0000041808 */
[--C-:B------:R-:W-:Y:S01]  /*7860*/  FFMA.FTZ R8, R184, c[0x0][0x2d0], -R2.reuse ;  /* 0x0000b400b8087a23 */ /* 0x100fe20000010802 */
[C---:B------:R-:W-:Y:S03]  /*7870*/  HMMA.16816.F32.BF16 R108, R4.reuse, R112, R76 ;  /* 0x00000070046c723c */ /* 0x040fe6000004184c */
[----:B------:R1:W-:Y:S05]  /*7880*/  MUFU.EX2 R62, R8 ;  /* 0x00000008003e7308 */ /* 0x0003ea0000000800 */
[C---:B------:R-:W-:Y:S08]  /*7890*/  HMMA.16816.F32.BF16 R112, R4.reuse, R114, R64 ;  /* 0x000000720470723c */ /* 0x040ff00000041840 */
[----:B------:R-:W-:Y:S01]  /*78a0*/  HMMA.16816.F32.BF16 R140, R4, R48, R140 ;  /* 0x00000030048c723c */ /* 0x000fe2000004188c */
[----:B-1----:R-:W-:-:S04]  /*78b0*/  FFMA.FTZ R8, R185, c[0x0][0x2d0], -R2 ;  /* 0x0000b400b9087a23 */ /* 0x002fc80000010802 */
[----:B------:R1:W2:Y:S03]  /*78c0*/  MUFU.EX2 R63, R8 ;  /* 0x00000008003f7308 */ /* 0x0002a60000000800 */
[C---:B------:R-:W-:Y:S08]  /*78d0*/  HMMA.16816.F32.BF16 R24, R4.reuse, R50, R24 ;  /* 0x000000320418723c */ /* 0x040ff00000041818 */
[----:B------:R-:W-:Y:S01]  /*78e0*/  HMMA.16816.F32.BF16 R12, R4, R56, R12 ;  /* 0x00000038040c723c */ /* 0x000fe2000004180c */
[----:B-1----:R-:W-:-:S07]  /*78f0*/  FFMA.FTZ R8, R196, c[0x0][0x2d0], -R2 ;  /* 0x0000b400c4087a23 */ /* 0x002fce0000010802 */
[C---:B------:R-:W-:Y:S01]  /*7900*/  HMMA.16816.F32.BF16 R124, R4.reuse, R128, R124 ;  /* 0x00000080047c723c */ /* 0x040fe2000004187c */
[----:B------:R1:W-:Y:S07]  /*7910*/  MUFU.EX2 R65, R8 ;  /* 0x0000000800417308 */ /* 0x0003ee0000000800 */
[----:B------:R-:W-:Y:S01]  /*7920*/  HMMA.16816.F32.BF16 R128, R4, R130, R92 ;  /* 0x000000820480723c */ /* 0x000fe2000004185c */
[----:B-1----:R-:W-:-:S04]  /*7930*/  FFMA.FTZ R8, R197, c[0x0][0x2d0], -R2 ;  /* 0x0000b400c5087a23 */ /* 0x002fc80000010802 */
[----:B------:R1:W3:Y:S02]  /*7940*/  MUFU.EX2 R66, R8 ;  /* 0x0000000800427308 */ /* 0x0002e40000000800 */
[----:B-1----:R-:W-:-:S06]  /*7950*/  FFMA.FTZ R8, R198, c[0x0][0x2d0], -R2 ;  /* 0x0000b400c6087a23 */ /* 0x002fcc0000010802 */
[----:B------:R1:W-:Y:S02]  /*7960*/  MUFU.EX2 R67, R8 ;  /* 0x0000000800437308 */ /* 0x0003e40000000800 */
[----:B-1----:R-:W-:-:S06]  /*7970*/  FFMA.FTZ R8, R199, c[0x0][0x2d0], -R2 ;  /* 0x0000b400c7087a23 */ /* 0x002fcc0000010802 */
[----:B------:R1:W-:Y:S02]  /*7980*/  MUFU.EX2 R69, R8 ;  /* 0x0000000800457308 */ /* 0x0003e40000000800 */
[----:B-1----:R-:W-:-:S06]  /*7990*/  FFMA.FTZ R8, R178, c[0x0][0x2d0], -R0 ;  /* 0x0000b400b2087a23 */ /* 0x002fcc0000010800 */
[----:B------:R1:W-:Y:S02]  /*79a0*/  MUFU.EX2 R31, R8 ;  /* 0x00000008001f7308 */ /* 0x0003e40000000800 */
[----:B-1----:R-:W-:-:S06]  /*79b0*/  FFMA.FTZ R8, R177, c[0x0][0x2d0], -R0 ;  /* 0x0000b400b1087a23 */ /* 0x002fcc0000010800 */
[----:B------:R1:W4:Y:S02]  /*79c0*/  MUFU.EX2 R48, R8 ;  /* 0x0000000800307308 */ /* 0x0003240000000800 */
[----:B-1----:R-:W-:-:S06]  /*79d0*/  FFMA.FTZ R8, R158, c[0x0][0x2d0], -R0 ;  /* 0x0000b4009e087a23 */ /* 0x002fcc0000010800 */
[----:B------:R1:W-:Y:S02]  /*79e0*/  MUFU.EX2 R64, R8 ;  /* 0x0000000800407308 */ /* 0x0003e40000000800 */
[----:B-1----:R-:W-:-:S06]  /*79f0*/  FFMA.FTZ R8, R157, c[0x0][0x2d0], -R0 ;  /* 0x0000b4009d087a23 */ /* 0x002fcc0000010800 */
[----:B------:R1:W5:Y:S02]  /*7a00*/  MUFU.EX2 R50, R8 ;  /* 0x0000000800327308 */ /* 0x0003640000000800 */
[--C-:B-1----:R-:W-:Y:S02]  /*7a10*/  FFMA.FTZ R8, R203, c[0x0][0x2d0], -R2.reuse ;  /* 0x0000b400cb087a23 */ /* 0x102fe40000010802 */
[----:B------:R-:W-:-:S04]  /*7a20*/  FFMA.FTZ R2, R201, c[0x0][0x2d0], -R2 ;  /* 0x0000b400c9027a23 */ /* 0x000fc80000010802 */
[----:B------:R1:W-:Y:S08]  /*7a30*/  MUFU.EX2 R56, R8 ;  /* 0x0000000800387308 */ /* 0x0003f00000000800 */
[----:B------:R3:W3:Y:S01]  /*7a40*/  MUFU.EX2 R51, R2 ;  /* 0x0000000200337308 */ /* 0x0006e20000000800 */
[----:B-1----:R-:W-:Y:S07]  /*7a50*/  HMMA.16816.F32.BF16 R8, R4, R58, R96 ;  /* 0x0000003a0408723c */ /* 0x002fee0000041860 */
[----:B--2---:R-:W-:Y:S01]  /*7a60*/  F2FP.BF16.PACK_AB R4, R63, R62 ;  /* 0x0000003e3f04723e */ /* 0x004fe200000010ff */
[----:B---3--:R-:W-:Y:S01]  /*7a70*/  FFMA.FTZ R2, R160, c[0x0][0x2d0], -R0 ;  /* 0x0000b400a0027a23 */ /* 0x008fe20000010800 */
[----:B------:R-:W-:-:S02]  /*7a80*/  F2FP.BF16.PACK_AB R6, R66, R65 ;  /* 0x000000414206723e */ /* 0x000fc400000010ff */
[----:B----4-:R-:W-:Y:S01]  /*7a90*/  F2FP.BF16.PACK_AB R5, R48, R31 ;  /* 0x0000001f3005723e */ /* 0x010fe200000010ff */
[----:B------:R1:W-:Y:S01]  /*7aa0*/  MUFU.EX2 R49, R2 ;  /* 0x0000000200317308 */ /* 0x0003e20000000800 */
[----:B-----5:R-:W-:Y:S02]  /*7ab0*/  F2FP.BF16.PACK_AB R7, R50, R64 ;  /* 0x000000403207723e */ /* 0x020fe400000010ff */
[----:B------:R-:W-:-:S05]  /*7ac0*/  F2FP.BF16.PACK_AB R160, R69, R67 ;  /* 0x0000004345a0723e */ /* 0x000fca00000010ff */
[----:B------:R-:W-:Y:S01]  /*7ad0*/  HMMA.16816.F32.BF16 R108, R4, R40, R108 ;  /* 0x00000028046c723c */ /* 0x000fe2000004186c */
[----:B-1----:R-:W-:-:S07]  /*7ae0*/  FFMA.FTZ R2, R161, c[0x0][0x2d0], -R0 ;  /* 0x0000b400a1027a23 */ /* 0x002fce0000010800 */
[C---:B------:R-:W-:Y:S01]  /*7af0*/  HMMA.16816.F32.BF16 R112, R4.reuse, R42, R112 ;  /* 0x0000002a0470723c */ /* 0x040fe20000041870 */
[----:B------:R1:W2:Y:S07]  /*7b00*/  MUFU.EX2 R30, R2 ;  /* 0x00000002001e7308 */ /* 0x0002ae0000000800 */
[C---:B------:R-:W-:Y:S08]  /*7b10*/  HMMA.16816.F32.BF16 R124, R4.reuse, R44, R124 ;  /* 0x0000002c047c723c */ /* 0x040ff0000004187c */
[C---:B------:R-:W-:Y:S01]  /*7b20*/  HMMA.16816.F32.BF16 R128, R4.reuse, R46, R128 ;  /* 0x0000002e0480723c */ /* 0x040fe20000041880 */
[--C-:B-1----:R-:W-:Y:S01]  /*7b30*/  FFMA.FTZ R2, R162, c[0x0][0x2d0], -R0.reuse ;  /* 0x0000b400a2027a23 */ /* 0x102fe20000010800 */
[----:B------:R-:W-:Y:S01]  /*7b40*/  F2FP.BF16.PACK_AB R162, R51, R56 ;  /* 0x0000003833a2723e */ /* 0x000fe200000010ff */
[----:B------:R-:W-:Y:S01]  /*7b50*/  FFMA.FTZ R0, R163, c[0x0][0x2d0], -R0 ;  /* 0x0000b400a3007a23 */ /* 0x000fe20000010800 */
[----:B--2---:R-:W-:Y:S01]  /*7b60*/  F2FP.BF16.PACK_AB R161, R30, R49 ;  /* 0x000000311ea1723e */ /* 0x004fe200000010ff */
[----:B------:R1:W-:Y:S03]  /*7b70*/  MUFU.EX2 R29, R2 ;  /* 0x00000002001d7308 */ /* 0x0003e60000000800 */
[C---:B------:R-:W-:Y:S05]  /*7b80*/  HMMA.16816.F32.BF16 R140, R4.reuse, R36, R140 ;  /* 0x00000024048c723c */ /* 0x040fea000004188c */
[----:B------:R2:W3:Y:S03]  /*7b90*/  MUFU.EX2 R28, R0 ;  /* 0x00000000001c7308 */ /* 0x0004e60000000800 */
[----:B------:R-:W-:Y:S01]  /*7ba0*/  HMMA.16816.F32.BF16 R24, R4, R38, R24 ;  /* 0x000000260418723c */ /* 0x000fe20000041818 */
[----:B-1----:R-:W-:-:S07]  /*7bb0*/  FADD.FTZ R2, R168, R169 ;  /* 0x000000a9a8027221 */ /* 0x002fce0000010000 */
[----:B------:R-:W-:Y:S01]  /*7bc0*/  HMMA.16816.F32.BF16 R12, R4, R32, R12 ;  /* 0x00000020040c723c */ /* 0x000fe2000004180c */
[----:B------:R-:W-:Y:S02]  /*7bd0*/  FADD.FTZ R2, R173, R2 ;  /* 0x00000002ad027221 */ /* 0x000fe40000010000 */
[----:B--2---:R-:W-:-:S05]  /*7be0*/  FADD.FTZ R0, R175, R179 ;  /* 0x000000b3af007221 */ /* 0x004fca0000010000 */
[----:B------:R-:W-:Y:S01]  /*7bf0*/  HMMA.16816.F32.BF16 R8, R4, R34, R8 ;  /* 0x000000220408723c */ /* 0x000fe20000041808 */
[----:B------:R-:W-:Y:S01]  /*7c00*/  FADD.FTZ R2, R189, R2 ;  /* 0x00000002bd027221 */ /* 0x000fe20000010000 */
[----:B---3--:R-:W-:Y:S01]  /*7c10*/  F2FP.BF16.PACK_AB R163, R28, R29 ;  /* 0x0000001d1ca3723e */ /* 0x008fe200000010ff */
        /* <DEDUP_REMOVED lines=100> */
[----:B------:R-:W-:Y:S05]  /*8260*/  @P0 BRA `(.L_x_478) ;  /* 0x0000015000000947 */ /* 0x000fea0003800000 */
[----:B------:R-:W-:Y:S01]  /*8270*/  ISETP.LT.AND P0, PT, RZ, UR4, PT ;  /* 0x00000004ff007c0c */ /* 0x000fe2000bf01270 */
[----:B------:R-:W-:-:S02]  /*8280*/  UIADD3 UR14, UR4, -0x1, URZ ;  /* 0xffffffff040e7890 */ /* 0x000fc4000fffe03f */
[----:B------:R-:W-:-:S10]  /*8290*/  ULDC UR6, c[0x0][0x32c] ;  /* 0x0000cb0000067ab9 */ /* 0x000fd40000000800 */
[----:B------:R-:W-:Y:S05]  /*82a0*/  @P0 BRA `(.L_x_479) ;  /* 0x0000008000000947 */ /* 0x000fea0003800000 */
[----:B------:R-:W-:Y:S02]  /*82b0*/  UISETP.NE.AND UP0, UPT, UR6, 0x1, UPT ;  /* 0x000000010600788c */ /* 0x000fe4000bf05270 */
[----:B------:R-:W-:-:S03]  /*82c0*/  UIADD3 UR14, -UR4, URZ, URZ ;  /* 0x0000003f040e7290 */ /* 0x000fc6000fffe13f */
[----:B------:R-:W-:Y:S02]  /*82d0*/  ULDC.64 UR4, c[0x0][0x330] ;  /* 0x0000cc0000047ab9 */ /* 0x000fe40000000a00 */
[----:B------:R-:W-:-:S07]  /*82e0*/  UIMAD.WIDE.U32 UR16, UR14, UR4, URZ ;  /* 0x000000040e1072a5 */ /* 0x000fce000f8e003f */
[----:B------:R-:W-:Y:S02]  /*82f0*/  @UP0 UMOV UR15, UR17 ;  /* 0x00000011000f0c82 */ /* 0x000fe40008000000 */
[----:B------:R-:W-:-:S04]  /*8300*/  @UP0 USHF.R.U32.HI UR14, URZ, UR5, UR15 ;  /* 0x000000053f0e0299 */ /* 0x000fc8000801160f */
[----:B------:R-:W-:Y:S01]  /*8310*/  ULOP3.LUT UR14, URZ, UR14, URZ, 0x33, !UPT ;  /* 0x0000000e3f0e7292 */ /* 0x000fe2000f8e333f */
[----:B------:R-:W-:Y:S05]  /*8320*/  BRA `(.L_x_480) ;  /* 0x0000005000007947 */ /* 0x000fea0003800000 */
.L_x_479:
[----:B------:R-:W-:Y:S02]  /*8330*/  UISETP.NE.AND UP0, UPT, UR6, 0x1, UPT ;  /* 0x000000010600788c */ /* 0x000fe4000bf05270 */
[----:B------:R-:W-:Y:S02]  /*8340*/  ULDC.64 UR4, c[0x0][0x330] ;  /* 0x0000cc0000047ab9 */ /* 0x000fe40000000a00 */
[----:B------:R-:W-:-:S07]  /*8350*/  UIMAD.WIDE.U32 UR16, UR14, UR4, URZ ;  /* 0x000000040e1072a5 */ /* 0x000fce000f8e003f */
[----:B------:R-:W-:Y:S02]  /*8360*/  @UP0 UMOV UR15, UR17 ;  /* 0x00000011000f0c82 */ /* 0x000fe40008000000 */
[----:B------:R-:W-:Y:S02]  /*8370*/  @UP0 USHF.R.U32.HI UR14, URZ, UR5, UR15 ;  /* 0x000000053f0e0299 */ /* 0x000fe4000801160f */
.L_x_480:
[----:B------:R-:W-:Y:S02]  /*8380*/  ULDC UR4, c[0x0][0x32c] ;  /* 0x0000cb0000047ab9 */ /* 0x000fe40000000800 */
[----:B------:R-:W-:-:S04]  /*8390*/  UIMAD UR4, UR14, UR6, UR4 ;  /* 0x000000060e0472a4 */ /* 0x000fc8000f8e0204 */
[----:B------:R-:W-:-:S04]  /*83a0*/  UISETP.LT.AND UP0, UPT, UR7, UR4, UPT ;  /* 0x000000040700728c */ /* 0x000fc8000bf01270 */
[----:B------:R-:W-:-:S03]  /*83b0*/  USEL UR7, UR7, UR4, UP0 ;  /* 0x0000000407077287 */ /* 0x000fc60008000000 */
.L_x_478:
[----:B-1----:R-:W2:Y:S01]  /*83c0*/  LDL R0, [R1] ;  /* 0x0000000001007983 */ /* 0x002ea20000100800 */
[----:B------:R-:W-:-:S04]  /*83d0*/  UIMAD.WIDE UR6, UR7, 0x2aaaaaab, URZ ;  /* 0x2aaaaaab070678a5 */ /* 0x000fc8000f8e023f */
[----:B------:R-:W-:-:S04]  /*83e0*/  USHF.R.U32.HI UR5, URZ, 0x1f, UR7 ;  /* 0x0000001f3f057899 */ /* 0x000fc80008011607 */
[----:B------:R-:W-:Y:S01]  /*83f0*/  ULEA.HI.SX32 UR5, UR7, UR5, 0x1c ;  /* 0x0000000507057291 */ /* 0x000fe2000f8fe23f */
[----:B--2---:R-:W1:Y:S03]  /*8400*/  R2UR UR4, R0 ;  /* 0x00000000000473c2 */ /* 0x004e6600000e0000 */
[----:B-1----:R-:W-:-:S04]  /*8410*/  UISETP.LT.AND UP0, UPT, UR4, UR5, UPT ;  /* 0x000000050400728c */ /* 0x002fc8000bf01270 */
[----:B------:R-:W-:-:S06]  /*8420*/  USEL UR4, UR4, UR5, !UP0 ;  /* 0x0000000504047287 */ /* 0x000fcc000c000000 */
[----:B------:R-:W-:-:S13]  /*8430*/  ISETP.GE.AND P0, PT, R225, UR4, PT ;  /* 0x00000004e1007c0c */ /* 0x000fda000bf06270 */
[----:B------:R-:W-:Y:S05]  /*8440*/  @!P0 BRA `(.L_x_481) ;  /* 0x000067c000008947 */ /* 0x000fea0003800000 */
[----:B------:R-:W2:Y:S01]  /*8450*/  LDL R0, [R1+0x28] ;  /* 0x0000280001007983 */ /* 0x000ea20000100800 */
[----:B------:R-:W-:Y:S01]  /*8460*/  PLOP3.LUT P1, PT, PT, PT, UP2, 0x80, 0x0 ;  /* 0x000000000000781c */ /* 0x000fe20003f2f028 */
[----:B------:R-:W-:Y:S01]  /*8470*/  IMAD.MOV.U32 R101, RZ, RZ, R71 ;  /* 0x000000ffff657224 */ /* 0x000fe200078e0047 */
[----:B------:R-:W-:Y:S01]  /*8480*/  PLOP3.LUT P0, PT, PT, PT, UP2, 0x80, 0x0 ;  /* 0x000000000000781c */ /* 0x000fe20003f0f028 */
[----:B------:R-:W-:Y:S01]  /*8490*/  IMAD.MOV.U32 R100, RZ, RZ, R72 ;  /* 0x000000ffff647224 */ /* 0x000fe200078e0048 */
[----:B------:R-:W-:Y:S01]  /*84a0*/  MOV R103, R3 ;  /* 0x0000000300677202 */ /* 0x000fe20000000f00 */
[----:B------:R-:W-:-:S08]  /*84b0*/  IMAD.MOV.U32 R102, RZ, RZ, R70 ;  /* 0x000000ffff667224 */ /* 0x000fd000078e0046 */
[----:B--2---:R-:W-:-:S05]  /*84c0*/  @P1 IMAD.HI.U32 R0, R0, c[0x0][0x2c8], RZ ;  /* 0x0000b20000001a27 */ /* 0x004fca00078e00ff */
[----:B------:R-:W-:-:S05]  /*84d0*/  @P0 SHF.R.U32.HI R0, RZ, c[0x0][0x2cc], R0 ;  /* 0x0000b300ff000a19 */ /* 0x000fca0000011600 */
[----:B------:R1:W-:Y:S02]  /*84e0*/  @P0 STL [R1+0x4], R0 ;  /* 0x0000040001000387 */ /* 0x0003e40000100800 */
.L_x_498:
[----:B------:R-:W-:Y:S04]  /*84f0*/  DEPBAR.LE SB0, 0x0 ;  /* 0x000080000000791a */ /* 0x000fe80000000000 */
[----:B------:R-:W-:Y:S08]  /*8500*/  BAR.SYNC.DEFER_BLOCKING 0x0 ;  /* 0x0000000000007b1d */ /* 0x000ff00000010000 */
[----:B------:R-:W-:Y:S08]  /*8510*/  LDSM.16.M88.4 R96, [R215+0x6100] ;  /* 0x00610000d760783b */ /* 0x000ff00000000200 */
[----:B------:R-:W2:Y:S04]  /*8520*/  LDL R228, [R1] ;  /* 0x0000000001e47983 */ /* 0x000ea80000100800 */
[----:B------:R-:W3:Y:S08]  /*8530*/  LDSM.16.M88.4 R16, [R208+0x3100] ;  /* 0x00310000d010783b */ /* 0x000ef00000000200 */
[----:B------:R-:W4:Y:S08]  /*8540*/  LDSM.16.M88.4 R92, [R215+0x8100] ;  /* 0x00810000d75c783b */ /* 0x000f300000000200 */
[----:B------:R-:W5:Y:S06]  /*8550*/  LDL.64 R194, [R1+0x40] ;  /* 0x0000400001c27983 */ /* 0x000f6c0000100a00 */
[----:B-1----:R-:W5:Y:S06]  /*8560*/  LDL.64 R2, [R1+0x48] ;  /* 0x0000480001027983 */ /* 0x002f6c0000100a00 */
        /* <DEDUP_REMOVED lines=9> */
[----:B------:R-:W5:Y:S06]  /*8600*/  LDL.64 R242, [R1+0x38] ;  /* 0x0000380001f27983 */ /* 0x000f6c0000100a00 */
[----:B------:R-:W2:Y:S01]  /*8610*/  LDSM.16.M88.4 R188, [R223] ;  /* 0x00000000dfbc783b */ /* 0x000ea20000000200 */
[-C--:B---3--:R-:W-:Y:S08]  /*8620*/  HMMA.16816.F32.BF16 R4, R96, R16.reuse, RZ ;  /* 0x000000106004723c */ /* 0x088ff000000418ff */
[C---:B----4-:R-:W-:Y:S08]  /*8630*/  HMMA.16816.F32.BF16 R8, R92.reuse, R16, RZ ;  /* 0x000000105c08723c */ /* 0x050ff000000418ff */
[-C--:B------:R-:W-:Y:S08]  /*8640*/  HMMA.16816.F32.BF16 R12, R92, R18.reuse, RZ ;  /* 0x000000125c0c723c */ /* 0x080ff000000418ff */
[C---:B------:R-:W-:Y:S08]  /*8650*/  HMMA.16816.F32.BF16 R16, R96.reuse, R18, RZ ;  /* 0x000000126010723c */ /* 0x040ff000000418ff */
[-C--:B-1----:R-:W-:Y:S08]  /*8660*/  HMMA.16816.F32.BF16 R20, R96, R32.reuse, RZ ;  /* 0x000000206014723c */ /* 0x082ff000000418ff */
        /* <DEDUP_REMOVED lines=19> */
[----:B------:R-:W1:Y:S01]  /*87a0*/  LDSM.16.M88.4 R168, [R222] ;  /* 0x00000000dea8783b */ /* 0x000e620000000200 */
[----:B--2---:R-:W-:Y:S06]  /*87b0*/  ISETP.GT.AND P0, PT, R228, R225, PT ;  /* 0x000000e1e400720c */ /* 0x004fec0003f04270 */
[-C--:B------:R-:W-:Y:S08]  /*87c0*/  HMMA.16816.F32.BF16 R4, R172, R176.reuse, R4 ;  /* 0x000000b0ac04723c */ /* 0x080ff00000041804 */
[C---:B------:R-:W-:Y:S04]  /*87d0*/  HMMA.16816.F32.BF16 R8, R180.reuse, R176, R8 ;  /* 0x000000b0b408723c */ /* 0x040fe80000041808 */
[----:B------:R-:W-:Y:S03]  /*87e0*/  @!P0 SHF.R.S32.HI R0, RZ, 0x1f, R225 ;  /* 0x0000001fff008819 */ /* 0x000fe600000114e1 */
[C---:B------:R-:W-:Y:S01]  /*87f0*/  @!P0 IMAD.WIDE.U32 R176, R225.reuse, c[0x0][0x208], RZ ;  /* 0x00008200e1b08a25 */ /* 0x040fe200078e00ff */
[-C--:B------:R-:W-:Y:S04]  /*8800*/  HMMA.16816.F32.BF16 R12, R180, R178.reuse, R12 ;  /* 0x000000b2b40c723c */ /* 0x080fe8000004180c */
[----:B------:R-:W-:Y:S01]  /*8810*/  @!P0 IMAD R0, R0, c[0x0][0x208], RZ ;  /* 0x0000820000008a24 */ /* 0x000fe200078e02ff */
[----:B-----5:R-:W-:Y:S03]  /*8820*/  @!P0 MOV R3, R195 ;  /* 0x000000c300038202 */ /* 0x020fe60000000f00 */
[C---:B------:R-:W-:Y:S04]  /*8830*/  HMMA.16816.F32.BF16 R16, R172.reuse, R178, R16 ;  /* 0x000000b2ac10723c */ /* 0x040fe80000041810 */
[----:B------:R-:W-:Y:S04]  /*8840*/  @!P0 IMAD.WIDE.U32 R2, R176, 0x60, R2 ;  /* 0x00000060b0028825 */ /* 0x000fe800078e0002 */
[-C--:B------:R-:W-:Y:S04]  /*8850*/  HMMA.16816.F32.BF16 R20, R172, R184.reuse, R20 ;  /* 0x000000b8ac14723c */ /* 0x080fe80000041814 */
[----:B------:R-:W-:Y:S01]  /*8860*/  @!P0 LEA R192, P1, R2, c[0x0][0x1f8], 0x1 ;  /* 0x00007e0002c08a11 */ /* 0x000fe200078208ff */
[----:B------:R-:W-:Y:S03]  /*8870*/  @!P0 IMAD R0, R225, c[0x0][0x20c], R0 ;  /* 0x00008300e1008a24 */ /* 0x000fe600078e0200 */
[C---:B------:R-:W-:Y:S04]  /*8880*/  HMMA.16816.F32.BF16 R24, R180.reuse, R184, R24 ;  /* 0x000000b8b418723c */ /* 0x040fe80000041818 */
[----:B------:R-:W-:Y:S02]  /*8890*/  @!P0 IADD3 R0, R177, R0, RZ ;  /* 0x00000000b1008210 */ /* 0x000fe40007ffe0ff */
[----:B------:R-:W2:Y:S02]  /*88a0*/  LDSM.16.M88.4 R176, [R221] ;  /* 0x00000000ddb0783b */ /* 0x000ea40000000200 */
[-C--:B------:R-:W-:Y:S04]  /*88b0*/  HMMA.16816.F32.BF16 R28, R180, R186.reuse, R28 ;  /* 0x000000bab41c723c */ /* 0x080fe8000004181c */
[----:B------:R-:W-:Y:S04]  /*88c0*/  @!P0 IMAD R0, R0, 0x60, RZ ;  /* 0x0000006000008824 */ /* 0x000fe800078e02ff */
[C---:B------:R-:W-:Y:S01]  /*88d0*/  HMMA.16816.F32.BF16 R32, R172.reuse, R186, R32 ;  /* 0x000000baac20723c */ /* 0x040fe20000041820 */
[----:B------:R-:W3:Y:S03]  /*88e0*/  LDSM.16.M88.4 R184, [R220] ;  /* 0x00000000dcb8783b */ /* 0x000ee60000000200 */
[----:B------:R-:W-:Y:S04]  /*88f0*/  @!P0 IADD3 R0, R3, R0, RZ ;  /* 0x0000000003008210 */ /* 0x000fe80007ffe0ff */
[-C--:B------:R-:W-:Y:S04]  /*8900*/  HMMA.16816.F32.BF16 R36, R172, R188.reuse, R36 ;  /* 0x000000bcac24723c */ /* 0x080fe80000041824 */
[----:B------:R-:W-:Y:S04]  /*8910*/  @!P0 LEA.HI.X R193, R2, c[0x0][0x1fc], R0, 0x1, P1 ;  /* 0x00007f0002c18a11 */ /* 0x000fe800008f0c00 */
[C---:B------:R-:W-:Y:S01]  /*8920*/  HMMA.16816.F32.BF16 R40, R180.reuse, R188, R40 ;  /* 0x000000bcb428723c */ /* 0x040fe20000041828 */
[----:B------:R-:W-:Y:S01]  /*8930*/  @!PT LDS RZ, [RZ] ;  /* 0x00000000fffff984 */ /* 0x000fe20000000800 */
[----:B------:R-:W-:Y:S01]  /*8940*/  @!PT LDS RZ, [RZ] ;  /* 0x00000000fffff984 */ /* 0x000fe20000000800 */
[----:B------:R-:W-:Y:S01]  /*8950*/  @!PT LDS RZ, [RZ] ;  /* 0x00000000fffff984 */ /* 0x000fe20000000800 */
[----:B------:R4:W-:Y:S07]  /*8960*/  @!P0 LDGSTS.E.BYPASS.LTC128B.128 [R227+0x100], [R192.64], !P6 ;  /* 0x00100000c0e38fae */ /* 0x0009ee000f101d4c */
[-C--:B------:R-:W-:Y:S08]  /*8970*/  HMMA.16816.F32.BF16 R44, R180, R190.reuse, R44 ;  /* 0x000000beb42c723c */ /* 0x080ff0000004182c */
[C---:B------:R-:W-:Y:S07]  /*8980*/  HMMA.16816.F32.BF16 R48, R172.reuse, R190, R48 ;  /* 0x000000beac30723c */ /* 0x040fee0000041830 */
[----:B------:R-:W-:Y:S01]  /*8990*/  @!P0 IADD3 R190, P2, R192, UR9, RZ ;  /* 0x00000009c0be8c10 */ /* 0x000fe2000ff5e0ff */
[-C--:B-1----:R-:W-:Y:S04]  /*89a0*/  HMMA.16816.F32.BF16 R52, R172, R168.reuse, R52 ;  /* 0x000000a8ac34723c */ /* 0x082fe80000041834 */
[----:B------:R-:W-:Y:S02]  /*89b0*/  @!P0 IADD3.X R191, R193, UR8, RZ, P2, !PT ;  /* 0x00000008c1bf8c10 */ /* 0x000fe400097fe4ff */
[----:B------:R-:W-:Y:S02]  /*89c0*/  @!P0 IADD3 R188, P1, R190, UR9, RZ ;  /* 0x00000009bebc8c10 */ /* 0x000fe4000ff3e0ff */
[C---:B------:R-:W-:Y:S01]  /*89d0*/  HMMA.16816.F32.BF16 R56, R180.reuse, R168, R56 ;  /* 0x000000a8b438723c */ /* 0x040fe20000041838 */
[----:B------:R1:W-:Y:S03]  /*89e0*/  @!P0 LDGSTS.E.BYPASS.LTC128B.128 [R227+0x900], [R190.64], !P6 ;  /* 0x00900000bee38fae */ /* 0x0003e6000f101d4c */
[----:B------:R-:W-:Y:S03]  /*89f0*/  @!P0 IADD3.X R189, R191, UR8, RZ, P1, !PT ;  /* 0x00000008bfbd8c10 */ /* 0x000fe60008ffe4ff */
[----:B------:R-:W-:Y:S01]  /*8a00*/  @!P0 IADD3 R168, P3, R188, UR9, RZ ;  /* 0x00000009bca88c10 */ /* 0x000fe2000ff7e0ff */
[-C--:B------:R-:W-:Y:S01]  /*8a10*/  HMMA.16816.F32.BF16 R60, R180, R170.reuse, R60 ;  /* 0x000000aab43c723c */ /* 0x080fe2000004183c */
[----:B------:R1:W-:Y:S03]  /*8a20*/  @!P0 LDGSTS.E.BYPASS.LTC128B.128 [R227+0x1100], [R188.64], !P6 ;  /* 0x01100000bce38fae */ /* 0x0003e6000f101d4c */
[----:B------:R-:W-:Y:S02]  /*8a30*/  @!P0 IADD3.X R169, R189, UR8, RZ, P3, !PT ;  /* 0x00000008bda98c10 */ /* 0x000fe40009ffe4ff */
[----:B------:R-:W-:Y:S02]  /*8a40*/  @!P0 IADD3 R2, P2, R168, UR9, RZ ;  /* 0x00000009a8028c10 */ /* 0x000fe4000ff5e0ff */
[C---:B------:R-:W-:Y:S01]  /*8a50*/  HMMA.16816.F32.BF16 R64, R172.reuse, R170, R64 ;  /* 0x000000aaac40723c */ /* 0x040fe20000041840 */
[----:B------:R5:W-:Y:S01]  /*8a60*/  @!P0 LDGSTS.E.BYPASS.LTC128B.128 [R227+0x1900], [R168.64], !P6 ;  /* 0x01900000a8e38fae */ /* 0x000be2000f101d4c */
[----:B------:R-:W-:Y:S02]  /*8a70*/  PLOP3.LUT P3, PT, PT, PT, UP2, 0x80, 0x0 ;  /* 0x000000000000781c */ /* 0x000fe40003f6f028 */
[----:B------:R-:W-:Y:S02]  /*8a80*/  @!P0 IADD3.X R3, R169, UR8, RZ, P2, !PT ;  /* 0x00000008a9038c10 */ /* 0x000fe400097fe4ff */
[----:B----4-:R-:W-:Y:S02]  /*8a90*/  @!P0 IADD3 R192, P1, R2, UR9, RZ ;  /* 0x0000000902c08c10 */ /* 0x010fe4000ff3e0ff */
[-C--:B--2---:R-:W-:Y:S01]  /*8aa0*/  HMMA.16816.F32.BF16 R68, R172, R176.reuse, R68 ;  /* 0x000000b0ac44723c */ /* 0x084fe20000041844 */
[----:B------:R2:W-:Y:S03]  /*8ab0*/  @!P0 LDGSTS.E.BYPASS.LTC128B.128 [R227+0x2100], [R2.64], !P6 ;  /* 0x0210000002e38fae */ /* 0x0005e6000f101d4c */
[----:B------:R-:W-:Y:S04]  /*8ac0*/  @!P0 IADD3.X R193, R3, UR8, RZ, P1, !PT ;  /* 0x0000000803c18c10 */ /* 0x000fe80008ffe4ff */
[C---:B------:R-:W-:Y:S01]  /*8ad0*/  HMMA.16816.F32.BF16 R72, R180.reuse, R176, R72 ;  /* 0x000000b0b448723c */ /* 0x040fe20000041848 */
[----:B------:R4:W-:Y:S03]  /*8ae0*/  @!P0 LDGSTS.E.BYPASS.LTC128B.128 [R227+0x2900], [R192.64], !P6 ;  /* 0x02900000c0e38fae */ /* 0x0009e6000f101d4c */
[C---:B------:R-:W-:Y:S02]  /*8af0*/  ISETP.GT.AND P0, PT, R225.reuse, R228, PT ;  /* 0x000000e4e100720c */ /* 0x040fe40003f04270 */
[----:B------:R-:W-:Y:S02]  /*8b00*/  MOV R228, c[0x0][0x1e0] ;  /* 0x0000780000e47a02 */ /* 0x000fe40000000f00 */
[-C--:B------:R-:W-:Y:S01]  /*8b10*/  HMMA.16816.F32.BF16 R76, R180, R178.reuse, R76 ;  /* 0x000000b2b44c723c */ /* 0x080fe2000004184c */
[----:B-1----:R-:W-:Y:S07]  /*8b20*/  LDSM.16.M88.4 R188, [R214+0x3100] ;  /* 0x00310000d6bc783b */ /* 0x002fee0000000200 */
[C---:B------:R-:W-:Y:S01]  /*8b30*/  HMMA.16816.F32.BF16 R80, R172.reuse, R178, R80 ;  /* 0x000000b2ac50723c */ /* 0x040fe20000041850 */
[----:B------:R-:W0:Y:S03]  /*8b40*/  LDGDEPBAR ;  /* 0x00000000000079af */ /* 0x000e260000000000 */
[----:B------:R-:W-:Y:S04]  /*8b50*/  @P0 IADD3 R0, R225, -0x1, RZ ;  /* 0xffffffffe1000810 */ /* 0x000fe80007ffe0ff */
[-C--:B---3--:R-:W-:Y:S01]  /*8b60*/  HMMA.16816.F32.BF16 R84, R172, R184.reuse, R84 ;  /* 0x000000b8ac54723c */ /* 0x088fe20000041854 */
[----:B-----5:R-:W1:Y:S03]  /*8b70*/  LDSM.16.M88.4 R168, [R216+0x6100] ;  /* 0x00610000d8a8783b */ /* 0x020e660000000200 */
[----:B--2---:R-:W-:Y:S04]  /*8b80*/  @P0 SHF.R.S32.HI R2, RZ, 0x1f, R0 ;  /* 0x0000001fff020819 */ /* 0x004fe80000011400 */
[C---:B------:R-:W-:Y:S01]  /*8b90*/  HMMA.16816.F32.BF16 R88, R180.reuse, R184, R88 ;  /* 0x000000b8b458723c */ /* 0x040fe20000041858 */
[----:B----4-:R-:W2:Y:S03]  /*8ba0*/  LDSM.16.M88.4 R192, [R216+0x8100] ;  /* 0x00810000d8c0783b */ /* 0x010ea60000000200 */
[----:B------:R-:W-:Y:S04]  /*8bb0*/  @P0 IMAD R2, R2, c[0x0][0x1e0], RZ ;  /* 0x0000780002020a24 */ /* 0x000fe800078e02ff */
[-C--:B------:R-:W-:Y:S01]  /*8bc0*/  HMMA.16816.F32.BF16 R92, R180, R186.reuse, R92 ;  /* 0x000000bab45c723c */ /* 0x080fe2000004185c */
[----:B------:R-:W3:Y:S03]  /*8bd0*/  LDSM.16.M88.4 R196, [R214+0x3900] ;  /* 0x00390000d6c4783b */ /* 0x000ee60000000200 */
[----:B------:R-:W-:Y:S04]  /*8be0*/  @P0 IMAD R2, R0, c[0x0][0x1e4], R2 ;  /* 0x0000790000020a24 */ /* 0x000fe800078e0202 */
[----:B------:R-:W-:Y:S01]  /*8bf0*/  HMMA.16816.F32.BF16 R96, R172, R186, R96 ;  /* 0x000000baac60723c */ /* 0x000fe20000041860 */
[----:B------:R-:W4:Y:S08]  /*8c00*/  LDSM.16.M88.4 R200, [R214+0x4100] ;  /* 0x00410000d6c8783b */ /* 0x000f300000000200 */
[----:B------:R-:W5:Y:S08]  /*8c10*/  LDSM.16.M88.4 R176, [R214+0x4900] ;  /* 0x00490000d6b0783b */ /* 0x000f700000000200 */
[----:B------:R-:W4:Y:S01]  /*8c20*/  LDSM.16.M88.4 R180, [R214+0x5100] ;  /* 0x00510000d6b4783b */ /* 0x000f220000000200 */
[-C--:B-1----:R-:W-:Y:S07]  /*8c30*/  HMMA.16816.F32.BF16 R4, R168, R188.reuse, R4 ;  /* 0x000000bca804723c */ /* 0x082fee0000041804 */
[----:B------:R-:W1:Y:S01]  /*8c40*/  LDSM.16.M88.4 R204, [R214+0x5900] ;  /* 0x00590000d6cc783b */ /* 0x000e620000000200 */
[C---:B--2---:R-:W-:Y:S07]  /*8c50*/  HMMA.16816.F32.BF16 R8, R192.reuse, R188, R8 ;  /* 0x000000bcc008723c */ /* 0x044fee0000041808 */
[----:B------:R-:W-:Y:S01]  /*8c60*/  LDSM.16.M88.4 R172, [R217+0x6100] ;  /* 0x00610000d9ac783b */ /* 0x000fe20000000200 */
[-C--:B------:R-:W-:Y:S07]  /*8c70*/  HMMA.16816.F32.BF16 R12, R192, R190.reuse, R12 ;  /* 0x000000bec00c723c */ /* 0x080fee000004180c */
[----:B------:R-:W2:Y:S01]  /*8c80*/  LDSM.16.M88.4 R184, [R213] ;  /* 0x00000000d5b8783b */ /* 0x000ea20000000200 */
[C---:B------:R-:W-:Y:S07]  /*8c90*/  HMMA.16816.F32.BF16 R16, R168.reuse, R190, R16 ;  /* 0x000000bea810723c */ /* 0x040fee0000041810 */
[----:B------:R-:W1:Y:S01]  /*8ca0*/  LDSM.16.M88.4 R188, [R217+0x8100] ;  /* 0x00810000d9bc783b */ /* 0x000e620000000200 */
[-C--:B---3--:R-:W-:Y:S08]  /*8cb0*/  HMMA.16816.F32.BF16 R20, R168, R196.reuse, R20 ;  /* 0x000000c4a814723c */ /* 0x088ff00000041814 */
[C---:B------:R-:W-:Y:S08]  /*8cc0*/  HMMA.16816.F32.BF16 R24, R192.reuse, R196, R24 ;  /* 0x000000c4c018723c */ /* 0x040ff00000041818 */
[-C--:B------:R-:W-:Y:S08]  /*8cd0*/  HMMA.16816.F32.BF16 R28, R192, R198.reuse, R28 ;  /* 0x000000c6c01c723c */ /* 0x080ff0000004181c */
[C---:B------:R-:W-:Y:S08]  /*8ce0*/  HMMA.16816.F32.BF16 R32, R168.reuse, R198, R32 ;  /* 0x000000c6a820723c */ /* 0x040ff00000041820 */
[-C--:B----4-:R-:W-:Y:S08]  /*8cf0*/  HMMA.16816.F32.BF16 R36, R168, R200.reuse, R36 ;  /* 0x000000c8a824723c */ /* 0x090ff00000041824 */
[C---:B------:R-:W-:Y:S08]  /*8d00*/  HMMA.16816.F32.BF16 R40, R192.reuse, R200, R40 ;  /* 0x000000c8c028723c */ /* 0x040ff00000041828 */
[-C--:B------:R-:W-:Y:S08]  /*8d10*/  HMMA.16816.F32.BF16 R44, R192, R202.reuse, R44 ;  /* 0x000000cac02c723c */ /* 0x080ff0000004182c */
[C---:B------:R-:W-:Y:S08]  /*8d20*/  HMMA.16816.F32.BF16 R48, R168.reuse, R202, R48 ;  /* 0x000000caa830723c */ /* 0x040ff00000041830 */
[-C--:B-----5:R-:W-:Y:S08]  /*8d30*/  HMMA.16816.F32.BF16 R52, R168, R176.reuse, R52 ;  /* 0x000000b0a834723c */ /* 0x0a0ff00000041834 */
[C---:B------:R-:W-:Y:S08]  /*8d40*/  HMMA.16816.F32.BF16 R56, R192.reuse, R176, R56 ;  /* 0x000000b0c038723c */ /* 0x040ff00000041838 */
[-C--:B------:R-:W-:Y:S08]  /*8d50*/  HMMA.16816.F32.BF16 R60, R192, R178.reuse, R60 ;  /* 0x000000b2c03c723c */ /* 0x080ff0000004183c */
[C---:B------:R-:W-:Y:S08]  /*8d60*/  HMMA.16816.F32.BF16 R64, R168.reuse, R178, R64 ;  /* 0x000000b2a840723c */ /* 0x040ff00000041840 */
[-C--:B------:R-:W-:Y:S08]  /*8d70*/  HMMA.16816.F32.BF16 R68, R168, R180.reuse, R68 ;  /* 0x000000b4a844723c */ /* 0x080ff00000041844 */
[C---:B------:R-:W-:Y:S08]  /*8d80*/  HMMA.16816.F32.BF16 R72, R192.reuse, R180, R72 ;  /* 0x000000b4c048723c */ /* 0x040ff00000041848 */
[-C--:B------:R-:W-:Y:S08]  /*8d90*/  HMMA.16816.F32.BF16 R76, R192, R182.reuse, R76 ;  /* 0x000000b6c04c723c */ /* 0x080ff0000004184c */
[C---:B------:R-:W-:Y:S08]  /*8da0*/  HMMA.16816.F32.BF16 R80, R168.reuse, R182, R80 ;  /* 0x000000b6a850723c */ /* 0x040ff00000041850 */
[-C--:B-1----:R-:W-:Y:S08]  /*8db0*/  HMMA.16816.F32.BF16 R84, R168, R204.reuse, R84 ;  /* 0x000000cca854723c */ /* 0x082ff00000041854 */
[C---:B------:R-:W-:Y:S08]  /*8dc0*/  HMMA.16816.F32.BF16 R88, R192.reuse, R204, R88 ;  /* 0x000000ccc058723c */ /* 0x040ff00000041858 */
[-C--:B------:R-:W-:Y:S08]  /*8dd0*/  HMMA.16816.F32.BF16 R92, R192, R206.reuse, R92 ;  /* 0x000000cec05c723c */ /* 0x080ff0000004185c */
[----:B------:R-:W-:Y:S08]  /*8de0*/  HMMA.16816.F32.BF16 R96, R168, R206, R96 ;  /* 0x000000cea860723c */ /* 0x000ff00000041860 */
[-C--:B--2---:R-:W-:Y:S08]  /*8df0*/  HMMA.16816.F32.BF16 R4, R172, R184.reuse, R4 ;  /* 0x000000b8ac04723c */ /* 0x084ff00000041804 */
[C---:B------:R-:W-:Y:S08]  /*8e00*/  HMMA.16816.F32.BF16 R8, R188.reuse, R184, R8 ;  /* 0x000000b8bc08723c */ /* 0x040ff00000041808 */
        /* <DEDUP_REMOVED lines=16> */
[----:B------:R-:W-:Y:S02]  /*8f10*/  FMUL.FTZ R13, R13, c[0x0][0x320] ;  /* 0x0000c8000d0d7a20 */ /* 0x000fe40000410000 */
[----:B------:R-:W-:Y:S02]  /*8f20*/  FMUL.FTZ R16, R16, c[0x0][0x320] ;  /* 0x0000c80010107a20 */ /* 0x000fe40000410000 */
[----:B------:R-:W-:Y:S02]  /*8f30*/  FMUL.FTZ R17, R17, c[0x0][0x320] ;  /* 0x0000c80011117a20 */ /* 0x000fe40000410000 */
[----:B------:R-:W-:Y:S01]  /*8f40*/  FMUL.FTZ R18, R18, c[0x0][0x320] ;  /* 0x0000c80012127a20 */ /* 0x000fe20000410000 */
[----:B------:R-:W4:Y:S01]  /*8f50*/  MUFU.TANH R239, R6 ;  /* 0x0000000600ef7308 */ /* 0x000f220000002400 */
[----:B------:R-:W-:Y:S09]  /*8f60*/  FMUL.FTZ R19, R19, c[0x0][0x320] ;  /* 0x0000c80013137a20 */ /* 0x000ff20000410000 */
[----:B------:R5:W1:Y:S10]  /*8f70*/  MUFU.TANH R244, R15 ;  /* 0x0000000f00f47308 */ /* 0x000a740000002400 */
[----:B------:R1:W1:Y:S10]  /*8f80*/  MUFU.TANH R229, R7 ;  /* 0x0000000700e57308 */ /* 0x0002740000002400 */
[----:B------:R-:W2:Y:S01]  /*8f90*/  MUFU.TANH R246, R8 ;  /* 0x0000000800f67308 */ /* 0x000ea20000002400 */
[----:B-----5:R-:W5:Y:S09]  /*8fa0*/  LDL.64 R14, [R1+0x30] ;  /* 0x00003000010e7983 */ /* 0x020f720000100a00 */
[----:B------:R-:W2:Y:S01]  /*8fb0*/  MUFU.TANH R240, R9 ;  /* 0x0000000900f07308 */ /* 0x000ea20000002400 */
[----:B-1----:R-:W1:Y:S09]  /*8fc0*/  LDSM.16.M88.4 R4, [R213+0x800] ;  /* 0x00080000d504783b */ /* 0x002e720000000200 */
[----:B------:R-:W1:Y:S10]  /*8fd0*/  MUFU.TANH R251, R10 ;  /* 0x0000000a00fb7308 */ /* 0x000e740000002400 */
[----:B------:R1:W1:Y:S10]  /*8fe0*/  MUFU.TANH R249, R11 ;  /* 0x0000000b00f97308 */ /* 0x0002740000002400 */
[----:B------:R-:W2:Y:S10]  /*8ff0*/  MUFU.TANH R238, R12 ;  /* 0x0000000c00ee7308 */ /* 0x000eb40000002400 */
[----:B------:R-:W2:Y:S01]  /*9000*/  MUFU.TANH R237, R13 ;  /* 0x0000000d00ed7308 */ /* 0x000ea20000002400 */
[----:B-1----:R-:W1:Y:S01]  /*9010*/  LDSM.16.M88.4 R8, [R213+0x1000] ;  /* 0x00100000d508783b */ /* 0x002e620000000200 */
[-C--:B------:R-:W-:Y:S08]  /*9020*/  HMMA.16816.F32.BF16 R20, R172, R4.reuse, R20 ;  /* 0x00000004ac14723c */ /* 0x080ff00000041814 */
[----:B------:R-:W1:Y:S01]  /*9030*/  MUFU.TANH R16, R16 ;  /* 0x0000001000107308 */ /* 0x000e620000002400 */
[C---:B------:R-:W-:Y:S09]  /*9040*/  HMMA.16816.F32.BF16 R24, R188.reuse, R4, R24 ;  /* 0x00000004bc18723c */ /* 0x040ff20000041818 */
[----:B------:R-:W1:Y:S01]  /*9050*/  MUFU.TANH R17, R17 ;  /* 0x0000001100117308 */ /* 0x000e620000002400 */
[-C--:B------:R-:W-:Y:S08]  /*9060*/  HMMA.16816.F32.BF16 R28, R188, R6.reuse, R28 ;  /* 0x00000006bc1c723c */ /* 0x080ff0000004181c */
[C---:B------:R-:W-:Y:S01]  /*9070*/  HMMA.16816.F32.BF16 R32, R172.reuse, R6, R32 ;  /* 0x00000006ac20723c */ /* 0x040fe20000041820 */
[----:B------:R-:W2:Y:S01]  /*9080*/  MUFU.TANH R205, R18 ;  /* 0x0000001200cd7308 */ /* 0x000ea20000002400 */
[----:B------:R-:W2:Y:S02]  /*9090*/  LDSM.16.M88.4 R4, [R213+0x1800] ;  /* 0x00180000d504783b */ /* 0x000ea40000000200 */
[----:B------:R-:W-:Y:S02]  /*90a0*/  FMUL.FTZ R20, R20, c[0x0][0x320] ;  /* 0x0000c80014147a20 */ /* 0x000fe40000410000 */
[----:B------:R-:W-:Y:S02]  /*90b0*/  FMUL.FTZ R21, R21, c[0x0][0x320] ;  /* 0x0000c80015157a20 */ /* 0x000fe40000410000 */
[----:B------:R-:W-:Y:S03]  /*90c0*/  FMUL.FTZ R27, R27, c[0x0][0x320] ;  /* 0x0000c8001b1b7a20 */ /* 0x000fe60000410000 */
[----:B------:R-:W2:Y:S01]  /*90d0*/  MUFU.TANH R203, R19 ;  /* 0x0000001300cb7308 */ /* 0x000ea20000002400 */
[----:B------:R-:W-:Y:S02]  /*90e0*/  FMUL.FTZ R22, R22, c[0x0][0x320] ;  /* 0x0000c80016167a20 */ /* 0x000fe40000410000 */
[----:B------:R-:W-:Y:S01]  /*90f0*/  FMUL.FTZ R23, R23, c[0x0][0x320] ;  /* 0x0000c80017177a20 */ /* 0x000fe20000410000 */
[-C--:B-1----:R-:W-:Y:S03]  /*9100*/  HMMA.16816.F32.BF16 R36, R172, R8.reuse, R36 ;  /* 0x00000008ac24723c */ /* 0x082fe60000041824 */
[----:B------:R-:W-:Y:S02]  /*9110*/  FMUL.FTZ R29, R29, c[0x0][0x320] ;  /* 0x0000c8001d1d7a20 */ /* 0x000fe40000410000 */
[----:B------:R-:W-:Y:S01]  /*9120*/  FMUL.FTZ R30, R30, c[0x0][0x320] ;  /* 0x0000c8001e1e7a20 */ /* 0x000fe20000410000 */
[----:B------:R-:W1:Y:S01]  /*9130*/  MUFU.TANH R234, R27 ;  /* 0x0000001b00ea7308 */ /* 0x000e620000002400 */
[----:B------:R-:W-:Y:S01]  /*9140*/  FMUL.FTZ R31, R31, c[0x0][0x320] ;  /* 0x0000c8001f1f7a20 */ /* 0x000fe20000410000 */
[C---:B------:R-:W-:Y:S04]  /*9150*/  HMMA.16816.F32.BF16 R40, R188.reuse, R8, R40 ;  /* 0x00000008bc28723c */ /* 0x040fe80000041828 */
[----:B------:R-:W-:Y:S02]  /*9160*/  FMUL.FTZ R33, R33, c[0x0][0x320] ;  /* 0x0000c80021217a20 */ /* 0x000fe40000410000 */
[----:B------:R-:W-:Y:S02]  /*9170*/  FMUL.FTZ R35, R35, c[0x0][0x320] ;  /* 0x0000c80023237a20 */ /* 0x000fe40000410000 */
[----:B------:R-:W1:Y:S01]  /*9180*/  MUFU.TANH R201, R29 ;  /* 0x0000001d00c97308 */ /* 0x000e620000002400 */
[-C--:B------:R-:W-:Y:S03]  /*9190*/  HMMA.16816.F32.BF16 R44, R188, R10.reuse, R44 ;  /* 0x0000000abc2c723c */ /* 0x080fe6000004182c */
[----:B------:R-:W-:Y:S02]  /*91a0*/  FMUL.FTZ R24, R24, c[0x0][0x320] ;  /* 0x0000c80018187a20 */ /* 0x000fe40000410000 */
[----:B------:R-:W-:Y:S02]  /*91b0*/  FMUL.FTZ R25, R25, c[0x0][0x320] ;  /* 0x0000c80019197a20 */ /* 0x000fe40000410000 */
[----:B------:R-:W-:Y:S01]  /*91c0*/  FMUL.FTZ R37, R37, c[0x0][0x320] ;  /* 0x0000c80025257a20 */ /* 0x000fe20000410000 */
[C---:B------:R-:W-:Y:S01]  /*91d0*/  HMMA.16816.F32.BF16 R48, R172.reuse, R10, R48 ;  /* 0x0000000aac30723c */ /* 0x040fe20000041830 */
[----:B------:R-:W1:Y:S01]  /*91e0*/  MUFU.TANH R232, R30 ;  /* 0x0000001e00e87308 */ /* 0x000e620000002400 */
[----:B------:R-:W1:Y:S02]  /*91f0*/  LDSM.16.M88.4 R8, [R213+0x2000] ;  /* 0x00200000d508783b */ /* 0x000e640000000200 */
[----:B------:R-:W-:Y:S02]  /*9200*/  FMUL.FTZ R26, R26, c[0x0][0x320] ;  /* 0x0000c8001a1a7a20 */ /* 0x000fe40000410000 */
[----:B------:R-:W-:Y:S02]  /*9210*/  FMUL.FTZ R28, R28, c[0x0][0x320] ;  /* 0x0000c8001c1c7a20 */ /* 0x000fe40000410000 */
[-C--:B--2---:R-:W-:Y:S03]  /*9220*/  HMMA.16816.F32.BF16 R52, R172, R4.reuse, R52 ;  /* 0x00000004ac34723c */ /* 0x084fe60000041834 */
[----:B------:R-:W2:Y:S01]  /*9230*/  MUFU.TANH R231, R31 ;  /* 0x0000001f00e77308 */ /* 0x000ea20000002400 */
[----:B------:R-:W-:Y:S02]  /*9240*/  FMUL.FTZ R32, R32, c[0x0][0x320] ;  /* 0x0000c80020207a20 */ /* 0x000fe40000410000 */
[----:B------:R-:W-:Y:S02]  /*9250*/  FMUL.FTZ R34, R34, c[0x0][0x320] ;  /* 0x0000c80022227a20 */ /* 0x000fe40000410000 */
[C---:B------:R-:W-:Y:S04]  /*9260*/  HMMA.16816.F32.BF16 R56, R188.reuse, R4, R56 ;  /* 0x00000004bc38723c */ /* 0x040fe80000041838 */
[----:B------:R-:W-:Y:S01]  /*9270*/  FMUL.FTZ R46, R46, c[0x0][0x320] ;  /* 0x0000c8002e2e7a20 */ /* 0x000fe20000410000 */
[----:B------:R-:W2:Y:S01]  /*9280*/  MUFU.TANH R20, R20 ;  /* 0x0000001400147308 */ /* 0x000ea20000002400 */
[----:B------:R-:W-:Y:S02]  /*9290*/  FMUL.FTZ R36, R36, c[0x0][0x320] ;  /* 0x0000c80024247a20 */ /* 0x000fe40000410000 */
[-C--:B------:R-:W-:Y:S04]  /*92a0*/  HMMA.16816.F32.BF16 R60, R188, R6.reuse, R60 ;  /* 0x00000006bc3c723c */ /* 0x080fe8000004183c */
[----:B------:R-:W-:Y:S02]  /*92b0*/  FMUL.FTZ R48, R48, c[0x0][0x320] ;  /* 0x0000c80030307a20 */ /* 0x000fe40000410000 */
[----:B------:R-:W-:Y:S01]  /*92c0*/  FMUL.FTZ R49, R49, c[0x0][0x320] ;  /* 0x0000c80031317a20 */ /* 0x000fe20000410000 */
[----:B------:R2:W2:Y:S01]  /*92d0*/  MUFU.TANH R197, R46 ;  /* 0x0000002e00c57308 */ /* 0x0004a20000002400 */
[C---:B------:R-:W-:Y:S01]  /*92e0*/  HMMA.16816.F32.BF16 R64, R172.reuse, R6, R64 ;  /* 0x00000006ac40723c */ /* 0x040fe20000041840 */
[----:B------:R-:W3:Y:S01]  /*92f0*/  LDSM.16.M88.4 R4, [R213+0x2800] ;  /* 0x00280000d504783b */ /* 0x000ee20000000200 */
[----:B------:R-:W-:Y:S04]  /*9300*/  DEPBAR.LE SB0, 0x0 ;  /* 0x000080000000791a */ /* 0x000fe80000000000 */
[----:B------:R-:W-:Y:S02]  /*9310*/  FMUL.FTZ R50, R50, c[0x0][0x320] ;  /* 0x0000c80032327a20 */ /* 0x000fe40000410000 */
[----:B------:R-:W-:Y:S01]  /*9320*/  FMUL.FTZ R51, R51, c[0x0][0x320] ;  /* 0x0000c80033337a20 */ /* 0x000fe20000410000 */
[----:B------:R-:W3:Y:S01]  /*9330*/  MUFU.TANH R21, R21 ;  /* 0x0000001500157308 */ /* 0x000ee20000002400 */
[----:B------:R-:W-:Y:S01]  /*9340*/  BAR.SYNC.DEFER_BLOCKING 0x0 ;  /* 0x0000000000007b1d */ /* 0x000fe20000010000 */
[-C--:B-1----:R-:W-:Y:S05]  /*9350*/  HMMA.16816.F32.BF16 R68, R172, R8.reuse, R68 ;  /* 0x00000008ac44723c */ /* 0x082fea0000041844 */
[----:B------:R-:W-:Y:S02]  /*9360*/  FMUL.FTZ R52, R52, c[0x0][0x320] ;  /* 0x0000c80034347a20 */ /* 0x000fe40000410000 */
[----:B------:R-:W-:Y:S01]  /*9370*/  FMUL.FTZ R53, R53, c[0x0][0x320] ;  /* 0x0000c80035357a20 */ /* 0x000fe20000410000 */
[----:B------:R1:W1:Y:S01]  /*9380*/  MUFU.TANH R193, R22 ;  /* 0x0000001600c17308 */ /* 0x0002620000002400 */
[C---:B------:R-:W-:Y:S01]  /*9390*/  HMMA.16816.F32.BF16 R72, R188.reuse, R8, R72 ;  /* 0x00000008bc48723c */ /* 0x040fe20000041848 */
[----:B--2---:R-:W2:Y:S03]  /*93a0*/  LDL R46, [R1+0x20] ;  /* 0x00002000012e7983 */ /* 0x004ea60000100800 */
[----:B------:R-:W-:Y:S02]  /*93b0*/  FMUL.FTZ R54, R54, c[0x0][0x320] ;  /* 0x0000c80036367a20 */ /* 0x000fe40000410000 */
[----:B------:R-:W-:Y:S01]  /*93c0*/  FMUL.FTZ R55, R55, c[0x0][0x320] ;  /* 0x0000c80037377a20 */ /* 0x000fe20000410000 */
[----:B------:R-:W-:Y:S01]  /*93d0*/  MOV R8, c[0x0][0x1e4] ;  /* 0x0000790000087a02 */ /* 0x000fe20000000f00 */
[-C--:B------:R-:W-:Y:S01]  /*93e0*/  HMMA.16816.F32.BF16 R76, R188, R10.reuse, R76 ;  /* 0x0000000abc4c723c */ /* 0x080fe2000004184c */
[----:B------:R1:W1:Y:S03]  /*93f0*/  MUFU.TANH R185, R23 ;  /* 0x0000001700b97308 */ /* 0x0002660000002400 */
[----:B------:R-:W-:Y:S02]  /*9400*/  FMUL.FTZ R56, R56, c[0x0][0x320] ;  /* 0x0000c80038387a20 */ /* 0x000fe40000410000 */
[----:B------:R-:W-:Y:S02]  /*9410*/  FMUL.FTZ R59, R59, c[0x0][0x320] ;  /* 0x0000c8003b3b7a20 */ /* 0x000fe40000410000 */
[C---:B------:R-:W-:Y:S03]  /*9420*/  HMMA.16816.F32.BF16 R80, R172.reuse, R10, R80 ;  /* 0x0000000aac50723c */ /* 0x040fe60000041850 */
[----:B------:R1:W1:Y:S01]  /*9430*/  MUFU.TANH R207, R24 ;  /* 0x0000001800cf7308 */ /* 0x0002620000002400 */
[----:B------:R-:W-:Y:S02]  /*9440*/  FMUL.FTZ R60, R60, c[0x0][0x320] ;  /* 0x0000c8003c3c7a20 */ /* 0x000fe40000410000 */
[----:B------:R-:W-:Y:S01]  /*9450*/  FMUL.FTZ R61, R61, c[0x0][0x320] ;  /* 0x0000c8003d3d7a20 */ /* 0x000fe20000410000 */
[----:B------:R-:W-:Y:S01]  /*9460*/  @P0 SHF.L.U32 R10, R228, 0x5, RZ ;  /* 0x00000005e40a0819 */ /* 0x000fe200000006ff */
[-C--:B---3--:R-:W-:Y:S04]  /*9470*/  HMMA.16816.F32.BF16 R84, R172, R4.reuse, R84 ;  /* 0x00000004ac54723c */ /* 0x088fe80000041854 */
[----:B------:R-:W-:Y:S01]  /*9480*/  FMUL.FTZ R63, R63, c[0x0][0x320] ;  /* 0x0000c8003f3f7a20 */ /* 0x000fe20000410000 */
[----:B------:R3:W1:Y:S01]  /*9490*/  MUFU.TANH R206, R25 ;  /* 0x0000001900ce7308 */ /* 0x0006620000002400 */
[----:B------:R-:W-:Y:S02]  /*94a0*/  FMUL.FTZ R64, R64, c[0x0][0x320] ;  /* 0x0000c80040407a20 */ /* 0x000fe40000410000 */
[C---:B------:R-:W-:Y:S04]  /*94b0*/  HMMA.16816.F32.BF16 R88, R188.reuse, R4, R88 ;  /* 0x00000004bc58723c */ /* 0x040fe80000041858 */
[----:B------:R-:W-:Y:S02]  /*94c0*/  FMUL.FTZ R65, R65, c[0x0][0x320] ;  /* 0x0000c80041417a20 */ /* 0x000fe40000410000 */
[----:B------:R-:W-:Y:S01]  /*94d0*/  FMUL.FTZ R66, R66, c[0x0][0x320] ;  /* 0x0000c80042427a20 */ /* 0x000fe20000410000 */
[----:B------:R3:W1:Y:S01]  /*94e0*/  MUFU.TANH R235, R26 ;  /* 0x0000001a00eb7308 */ /* 0x0006620000002400 */
[-C--:B------:R-:W-:Y:S04]  /*94f0*/  HMMA.16816.F32.BF16 R92, R188, R6.reuse, R92 ;  /* 0x00000006bc5c723c */ /* 0x080fe8000004185c */
[----:B------:R-:W-:Y:S04]  /*9500*/  @P0 IMAD.WIDE.U32 R4, R0, c[0x0][0x1e0], RZ ;  /* 0x0000780000040a25 */ /* 0x000fe800078e00ff */
[----:B------:R-:W-:Y:S01]  /*9510*/  HMMA.16816.F32.BF16 R96, R172, R6, R96 ;  /* 0x00000006ac60723c */ /* 0x000fe20000041860 */
[----:B------:R3:W1:Y:S01]  /*9520*/  MUFU.TANH R202, R28 ;  /* 0x0000001c00ca7308 */ /* 0x0006620000002400 */
[----:B------:R-:W3:Y:S02]  /*9530*/  LDL R7, [R1+0x4] ;  /* 0x0000040001077983 */ /* 0x000ee40000100800 */
[----:B------:R-:W-:Y:S01]  /*9540*/  @P0 IADD3 R0, R5, R2, RZ ;  /* 0x0000000205000210 */ /* 0x000fe20007ffe0ff */
[----:B------:R-:W-:Y:S01]  /*9550*/  FMUL.FTZ R67, R67, c[0x0][0x320] ;  /* 0x0000c80043437a20 */ /* 0x000fe20000410000 */
[----:B------:R1:W3:Y:S01]  /*9560*/  LDL R6, [R1+0x28] ;  /* 0x0000280001067983 */ /* 0x0002e20000100800 */
[----:B------:R-:W-:Y:S01]  /*9570*/  @P0 MOV R2, R242 ;  /* 0x000000f200020202 */ /* 0x000fe20000000f00 */
[----:B------:R-:W-:Y:S03]  /*9580*/  FMUL.FTZ R68, R68, c[0x0][0x320] ;  /* 0x0000c80044447a20 */ /* 0x000fe60000410000 */
[----:B------:R1:W1:Y:S01]  /*9590*/  MUFU.TANH R13, R32 ;  /* 0x00000020000d7308 */ /* 0x0002620000002400 */
[----:B------:R-:W-:Y:S02]  /*95a0*/  @P0 IMAD R0, R0, 0x60, RZ ;  /* 0x0000006000000824 */ /* 0x000fe400078e02ff */
[----:B------:R-:W-:Y:S02]  /*95b0*/  FMUL.FTZ R69, R69, c[0x0][0x320] ;  /* 0x0000c80045457a20 */ /* 0x000fe40000410000 */
[----:B------:R-:W-:Y:S02]  /*95c0*/  FMUL.FTZ R70, R70, c[0x0][0x320] ;  /* 0x0000c80046467a20 */ /* 0x000fe40000410000 */
[----:B------:R-:W-:Y:S02]  /*95d0*/  FMUL.FTZ R71, R71, c[0x0][0x320] ;  /* 0x0000c80047477a20 */ /* 0x000fe40000410000 */
[----:B------:R-:W-:Y:S01]  /*95e0*/  FMUL.FTZ R72, R72, c[0x0][0x320] ;  /* 0x0000c80048487a20 */ /* 0x000fe20000410000 */
[----:B------:R-:W1:Y:S01]  /*95f0*/  MUFU.TANH R33, R33 ;  /* 0x0000002100217308 */ /* 0x000e620000002400 */
[----:B------:R-:W-:Y:S02]  /*9600*/  FMUL.FTZ R73, R73, c[0x0][0x320] ;  /* 0x0000c80049497a20 */ /* 0x000fe40000410000 */
[----:B------:R-:W-:Y:S02]  /*9610*/  FMUL.FTZ R74, R74, c[0x0][0x320] ;  /* 0x0000c8004a4a7a20 */ /* 0x000fe40000410000 */
[----:B------:R-:W-:Y:S02]  /*9620*/  FMUL.FTZ R75, R75, c[0x0][0x320] ;  /* 0x0000c8004b4b7a20 */ /* 0x000fe40000410000 */
[----:B------:R-:W-:Y:S02]  /*9630*/  FMUL.FTZ R76, R76, c[0x0][0x320] ;  /* 0x0000c8004c4c7a20 */ /* 0x000fe40000410000 */
[----:B------:R-:W-:Y:S01]  /*9640*/  FMUL.FTZ R77, R77, c[0x0][0x320] ;  /* 0x0000c8004d4d7a20 */ /* 0x000fe20000410000 */
[----:B------:R1:W1:Y:S01]  /*9650*/  MUFU.TANH R183, R34 ;  /* 0x0000002200b77308 */ /* 0x0002620000002400 */
        /* <DEDUP_REMOVED lines=31> */
[----:B------:R-:W-:Y:S01]  /*9850*/  FMUL.FTZ R45, R45, c[0x0][0x320] ;  /* 0x0000c8002d2d7a20 */ /* 0x000fe20000410000 */
[----:B-----5:R-:W-:Y:S01]  /*9860*/  @P0 MOV R3, R15 ;  /* 0x0000000f00030202 */ /* 0x020fe20000000f00 */
[----:B------:R-:W-:Y:S02]  /*9870*/  FMUL.FTZ R47, R47, c[0x0][0x320] ;  /* 0x0000c8002f2f7a20 */ /* 0x000fe40000410000 */
[----:B------:R-:W-:Y:S02]  /*9880*/  FMUL.FTZ R57, R57, c[0x0][0x320] ;  /* 0x0000c80039397a20 */ /* 0x000fe40000410000 */
[----:B------:R-:W-:Y:S01]  /*9890*/  @P0 IMAD.WIDE.U32 R2, R4, 0x60, R2 ;  /* 0x0000006004020825 */ /* 0x000fe200078e0002 */
[----:B------:R1:W1:Y:S03]  /*98a0*/  MUFU.TANH R35, R39 ;  /* 0x0000002700237308 */ /* 0x0002660000002400 */
[----:B------:R-:W-:Y:S01]  /*98b0*/  FMUL.FTZ R58, R58, c[0x0][0x320] ;  /* 0x0000c8003a3a7a20 */ /* 0x000fe20000410000 */
[----:B------:R-:W-:Y:S01]  /*98c0*/  @P0 LEA R4, P1, R2, c[0x0][0x1c8], 0x1 ;  /* 0x0000720002040a11 */ /* 0x000fe200078208ff */
[----:B------:R-:W-:Y:S01]  /*98d0*/  FMUL.FTZ R62, R62, c[0x0][0x320] ;  /* 0x0000c8003e3e7a20 */ /* 0x000fe20000410000 */
[----:B------:R-:W-:Y:S01]  /*98e0*/  @P0 IADD3 R0, R3, R0, RZ ;  /* 0x0000000003000210 */ /* 0x000fe20007ffe0ff */
[----:B------:R-:W-:Y:S02]  /*98f0*/  FMUL.FTZ R90, R90, c[0x0][0x320] ;  /* 0x0000c8005a5a7a20 */ /* 0x000fe40000410000 */
[----:B------:R-:W-:Y:S01]  /*9900*/  FMUL.FTZ R94, R94, c[0x0][0x320] ;  /* 0x0000c8005e5e7a20 */ /* 0x000fe20000410000 */
[----:B------:R1:W1:Y:S01]  /*9910*/  MUFU.TANH R194, R40 ;  /* 0x0000002800c27308 */ /* 0x0002620000002400 */
[----:B------:R-:W-:Y:S01]  /*9920*/  @P0 LEA.HI.X R5, R2, c[0x0][0x1cc], R0, 0x1, P1 ;  /* 0x0000730002050a11 */ /* 0x000fe200008f0c00 */
[----:B------:R-:W-:Y:S01]  /*9930*/  FMUL.FTZ R95, R95, c[0x0][0x320] ;  /* 0x0000c8005f5f7a20 */ /* 0x000fe20000410000 */
[-C--:B------:R-:W-:Y:S02]  /*9940*/  @P0 IADD3 R2, P1, R4, R10.reuse, RZ ;  /* 0x0000000a04020210 */ /* 0x080fe40007f3e0ff */
[----:B------:R-:W-:Y:S01]  /*9950*/  @P0 SHF.L.U64.HI R0, R228, 0x5, R8 ;  /* 0x00000005e4000819 */ /* 0x000fe20000010208 */
[----:B------:R-:W-:Y:S01]  /*9960*/  @!PT LDS RZ, [RZ] ;  /* 0x00000000fffff984 */ /* 0x000fe20000000800 */
[----:B------:R-:W-:Y:S01]  /*9970*/  @!PT LDS RZ, [RZ] ;  /* 0x00000000fffff984 */ /* 0x000fe20000000800 */
[----:B------:R-:W-:Y:S01]  /*9980*/  @!PT LDS RZ, [RZ] ;  /* 0x00000000fffff984 */ /* 0x000fe20000000800 */
[----:B------:R5:W-:Y:S01]  /*9990*/  @P0 LDGSTS.E.BYPASS.LTC128B.128 [R227+0x3100], [R4.64], !P6 ;  /* 0x0310000004e30fae */ /* 0x000be2000f101d4c */
[----:B------:R-:W-:Y:S02]  /*99a0*/  @P0 IADD3 R8, P2, R2, R10, RZ ;  /* 0x0000000a02080210 */ /* 0x000fe40007f5e0ff */
[-C--:B------:R-:W-:Y:S01]  /*99b0*/  @P0 IADD3.X R3, R5, R0.reuse, RZ, P1, !PT ;  /* 0x0000000005030210 */ /* 0x080fe20000ffe4ff */
[----:B------:R1:W1:Y:S03]  /*99c0*/  MUFU.TANH R192, R41 ;  /* 0x0000002900c07308 */ /* 0x0002660000002400 */
[----:B------:R-:W-:Y:S01]  /*99d0*/  @P0 IADD3.X R9, R3, R0, RZ, P2, !PT ;  /* 0x0000000003090210 */ /* 0x000fe200017fe4ff */
[----:B------:R1:W-:Y:S06]  /*99e0*/  @P0 LDGSTS.E.BYPASS.LTC128B.128 [R227+0x3900], [R2.64], !P6 ;  /* 0x0390000002e30fae */ /* 0x0003ec000f101d4c */
[----:B------:R2:W2:Y:S02]  /*99f0*/  MUFU.TANH R200, R42 ;  /* 0x0000002a00c87308 */ /* 0x0004a40000002400 */
[----:B------:R2:W-:Y:S08]  /*9a00*/  @P0 LDGSTS.E.BYPASS.LTC128B.128 [R227+0x4100], [R8.64], !P6 ;  /* 0x0410000008e30fae */ /* 0x0005f0000f101d4c */
[----:B------:R2:W2:Y:S10]  /*9a10*/  MUFU.TANH R199, R43 ;  /* 0x0000002b00c77308 */ /* 0x0004b40000002400 */
[----:B------:R2:W2:Y:S01]  /*9a20*/  MUFU.TANH R184, R44 ;  /* 0x0000002c00b87308 */ /* 0x0004a20000002400 */
[----:B-1----:R-:W-:Y:S04]  /*9a30*/  @P0 IADD3 R2, P1, R8, R10, RZ ;  /* 0x0000000a08020210 */ /* 0x002fe80007f3e0ff */
[----:B------:R-:W-:Y:S02]  /*9a40*/  @P0 IADD3.X R3, R9, R0, RZ, P1, !PT ;  /* 0x0000000009030210 */ /* 0x000fe40000ffe4ff */
[----:B-----5:R-:W-:Y:S03]  /*9a50*/  @P0 IADD3 R4, P2, R2, R10, RZ ;  /* 0x0000000a02040210 */ /* 0x020fe60007f5e0ff */
[----:B------:R1:W1:Y:S01]  /*9a60*/  MUFU.TANH R170, R45 ;  /* 0x0000002d00aa7308 */ /* 0x0002620000002400 */
[----:B------:R5:W-:Y:S01]  /*9a70*/  @P0 LDGSTS.E.BYPASS.LTC128B.128 [R227+0x4900], [R2.64], !P6 ;  /* 0x0490000002e30fae */ /* 0x000be2000f101d4c */
[----:B------:R-:W-:Y:S02]  /*9a80*/  @P0 IADD3.X R5, R3, R0, RZ, P2, !PT ;  /* 0x0000000003050210 */ /* 0x000fe400017fe4ff */
[----:B------:R-:W-:Y:S04]  /*9a90*/  @P0 IADD3 R10, P1, R4, R10, RZ ;  /* 0x0000000a040a0210 */ /* 0x000fe80007f3e0ff */
[----:B------:R-:W-:Y:S01]  /*9aa0*/  @P0 IADD3.X R11, R5, R0, RZ, P1, !PT ;  /* 0x00000000050b0210 */ /* 0x000fe20000ffe4ff */
[----:B------:R1:W-:Y:S01]  /*9ab0*/  @P0 LDGSTS.E.BYPASS.LTC128B.128 [R227+0x5100], [R4.64], !P6 ;  /* 0x0510000004e30fae */ /* 0x0003e2000f101d4c */
[----:B------:R1:W1:Y:S07]  /*9ac0*/  MUFU.TANH R196, R47 ;  /* 0x0000002f00c47308 */ /* 0x00026e0000002400 */
[----:B------:R2:W-:Y:S01]  /*9ad0*/  @P0 LDGSTS.E.BYPASS.LTC128B.128 [R227+0x5900], [R10.64], !P6 ;  /* 0x059000000ae30fae */ /* 0x0005e2000f101d4c */
[----:B------:R-:W-:Y:S02]  /*9ae0*/  PLOP3.LUT P0, PT, PT, PT, UP1, 0x40, 0x0 ;  /* 0x000000000000781c */ /* 0x000fe40003f0e818 */
[----:B------:R-:W1:Y:S05]  /*9af0*/  MUFU.TANH R49, R49 ;  /* 0x0000003100317308 */ /* 0x000e6a0000002400 */
[----:B------:R-:W0:Y:S01]  /*9b00*/  LDGDEPBAR ;  /* 0x00000000000079af */ /* 0x000e220000000000 */
[----:B-----5:R-:W-:Y:S04]  /*9b10*/  IMAD R3, R225, -0x60, RZ ;  /* 0xffffffa0e1037824 */ /* 0x020fe800078e02ff */
[----:B------:R-:W1:Y:S10]  /*9b20*/  MUFU.TANH R50, R50 ;  /* 0x0000003200327308 */ /* 0x000e740000002400 */
[----:B------:R-:W1:Y:S10]  /*9b30*/  MUFU.TANH R51, R51 ;  /* 0x0000003300337308 */ /* 0x000e740000002400 */
[----:B------:R-:W1:Y:S10]  /*9b40*/  MUFU.TANH R52, R52 ;  /* 0x0000003400347308 */ /* 0x000e740000002400 */
[----:B------:R-:W1:Y:S10]  /*9b50*/  MUFU.TANH R53, R53 ;  /* 0x0000003500357308 */ /* 0x000e740000002400 */
[----:B------:R-:W1:Y:S10]  /*9b60*/  MUFU.TANH R54, R54 ;  /* 0x0000003600367308 */ /* 0x000e740000002400 */
[----:B------:R-:W1:Y:S10]  /*9b70*/  MUFU.TANH R55, R55 ;  /* 0x0000003700377308 */ /* 0x000e740000002400 */
[----:B------:R3:W3:Y:S10]  /*9b80*/  MUFU.TANH R168, R56 ;  /* 0x0000003800a87308 */ /* 0x0006f40000002400 */
[----:B------:R3:W3:Y:S01]  /*9b90*/  MUFU.TANH R56, R57 ;  /* 0x0000003900387308 */ /* 0x0006e20000002400 */
[----:B--2---:R-:W-:Y:S04]  /*9ba0*/  IADD3 R10, -R46, 0x1, R3 ;  /* 0x000000012e0a7810 */ /* 0x004fe80007ffe103 */
[----:B-1----:R-:W-:Y:S05]  /*9bb0*/  IADD3 R5, R10, c[0x0][0x1d0], RZ ;  /* 0x000074000a057a10 */ /* 0x002fea0007ffe0ff */
[----:B------:R1:W2:Y:S01]  /*9bc0*/  MUFU.TANH R181, R58 ;  /* 0x0000003a00b57308 */ /* 0x0002a20000002400 */
[----:B------:R-:W-:Y:S04]  /*9bd0*/  IADD3 R5, R5, -c[0x0][0x168], RZ ;  /* 0x80005a0005057a10 */ /* 0x000fe80007ffe0ff */
[C---:B------:R-:W-:Y:S05]  /*9be0*/  IADD3 R8, R5.reuse, UR10, RZ ;  /* 0x0000000a05087c10 */ /* 0x040fea000fffe0ff */
[----:B------:R1:W1:Y:S10]  /*9bf0*/  MUFU.TANH R180, R59 ;  /* 0x0000003b00b47308 */ /* 0x0002740000002400 */
[----:B------:R-:W1:Y:S10]  /*9c00*/  MUFU.TANH R60, R60 ;  /* 0x0000003c003c7308 */ /* 0x000e740000002400 */
[----:B------:R-:W1:Y:S10]  /*9c10*/  MUFU.TANH R61, R61 ;  /* 0x0000003d003d7308 */ /* 0x000e740000002400 */
[----:B------:R1:W1:Y:S01]  /*9c20*/  MUFU.TANH R179, R62 ;  /* 0x0000003e00b37308 */ /* 0x0002620000002400 */
[----:B---3--:R-:W-:Y:S02]  /*9c30*/  @P3 MOV R6, R7 ;  /* 0x0000000700063202 */ /* 0x008fe40000000f00 */
[----:B------:R-:W-:Y:S07]  /*9c40*/  IADD3 R7, R5, c[0x0][0x328], RZ ;  /* 0x0000ca0005077a10 */ /* 0x000fee0007ffe0ff */
[----:B------:R3:W1:Y:S01]  /*9c50*/  MUFU.TANH R178, R63 ;  /* 0x0000003f00b27308 */ /* 0x0006620000002400 */
[----:B------:R-:W5:Y:S09]  /*9c60*/  SHFL.IDX PT, R9, R6, RZ, 0x1c1f ;  /* 0x001c1fff06097589 */ /* 0x000f7200000e0000 */
[----:B------:R-:W1:Y:S10]  /*9c70*/  MUFU.TANH R64, R64 ;  /* 0x0000004000407308 */ /* 0x000e740000002400 */
[----:B------:R-:W1:Y:S01]  /*9c80*/  MUFU.TANH R65, R65 ;  /* 0x0000004100417308 */ /* 0x000e620000002400 */
[----:B-----5:R-:W-:Y:S02]  /*9c90*/  IADD3 R2, R7, R9, RZ ;  /* 0x0000000907027210 */ /* 0x020fe40007ffe0ff */
[----:B------:R-:W-:Y:S07]  /*9ca0*/  IADD3 R0, R9, R8, RZ ;  /* 0x0000000809007210 */ /* 0x000fee0007ffe0ff */
[----:B------:R-:W1:Y:S10]  /*9cb0*/  MUFU.TANH R66, R66 ;  /* 0x0000004200427308 */ /* 0x000e740000002400 */
        /* <DEDUP_REMOVED lines=11> */
[----:B------:R3:W1:Y:S10]  /*9d70*/  MUFU.TANH R186, R78 ;  /* 0x0000004e00ba7308 */ /* 0x0006740000002400 */
        /* <DEDUP_REMOVED lines=15> */
[----:B------:R3:W1:Y:S10]  /*9e70*/  MUFU.TANH R63, R94 ;  /* 0x0000005e003f7308 */ /* 0x0006740000002400 */
[----:B------:R3:W1:Y:S10]  /*9e80*/  MUFU.TANH R59, R95 ;  /* 0x0000005f003b7308 */ /* 0x0006740000002400 */
[----:B------:R-:W1:Y:S10]  /*9e90*/  MUFU.TANH R30, R30 ;  /* 0x0000001e001e7308 */ /* 0x000e740000002400 */
[----:B------:R-:W1:Y:S10]  /*9ea0*/  MUFU.TANH R27, R27 ;  /* 0x0000001b001b7308 */ /* 0x000e740000002400 */
[----:B------:R-:W1:Y:S10]  /*9eb0*/  MUFU.TANH R31, R31 ;  /* 0x0000001f001f7308 */ /* 0x000e740000002400 */
[----:B------:R-:W1:Y:S01]  /*9ec0*/  MUFU.TANH R29, R29 ;  /* 0x0000001d001d7308 */ /* 0x000e620000002400 */
[----:B------:R-:W-:-:S05]  /*9ed0*/  @P0 BRA `(.L_x_482) ;  /* 0x0000019000000947 */ /* 0x000fca0003800000 */
[----:B--234-:R-:W-:Y:S01]  /*9ee0*/  IADD3 R4, R9, c[0x0][0x1d0], RZ ;  /* 0x0000740009047a10 */ /* 0x01cfe20007ffe0ff */
[----:B------:R-:W-:Y:S03]  /*9ef0*/  BSSY B0, `(.L_x_483) ;  /* 0x0000012000007945 */ /* 0x000fe60003800000 */
[----:B------:R-:W-:Y:S04]  /*9f00*/  IADD3 R4, R4, -c[0x0][0x168], RZ ;  /* 0x80005a0004047a10 */ /* 0x000fe80007ffe0ff */
[----:B------:R-:W-:Y:S11]  /*9f10*/  ISETP.GT.AND P0, PT, R4, -0x1, PT ;  /* 0xffffffff0400780c */ /* 0x000ff60003f04270 */
[----:B------:R-:W-:Y:S02]  /*9f20*/  @!UPT UIADD3 URZ, URZ, URZ, URZ ;  /* 0x0000003f3f3ff290 */ /* 0x000fe4000fffe03f */
[----:B------:R-:W-:-:S05]  /*9f30*/  @P0 BRA `(.L_x_484) ;  /* 0x0000008000000947 */ /* 0x000fca0003800000 */
[----:B------:R-:W-:Y:S01]  /*9f40*/  LOP3.LUT R4, RZ, R4, RZ, 0x33, !PT ;  /* 0x00000004ff047212 */ /* 0x000fe200078e33ff */
[----:B------:R-:W-:Y:S05]  /*9f50*/  IMAD.MOV.U32 R9, RZ, RZ, c[0x0][0x32c] ;  /* 0x0000cb00ff097624 */ /* 0x000fea00078e00ff */
[----:B------:R-:W-:Y:S11]  /*9f60*/  ISETP.NE.AND P0, PT, R9, 0x1, PT ;  /* 0x000000010900780c */ /* 0x000ff60003f05270 */
[----:B------:R-:W-:Y:S02]  /*9f70*/  @!UPT UIADD3 URZ, URZ, URZ, URZ ;  /* 0x0000003f3f3ff290 */ /* 0x000fe4000fffe03f */
[----:B------:R-:W-:Y:S05]  /*9f80*/  @P0 IMAD.HI.U32 R9, R4, c[0x0][0x330], RZ ;  /* 0x0000cc0004090a27 */ /* 0x000fea00078e00ff */
[----:B------:R-:W-:Y:S04]  /*9f90*/  @P0 SHF.R.U32.HI R4, RZ, c[0x0][0x334], R9 ;  /* 0x0000cd00ff040a19 */ /* 0x000fe80000011609 */
[----:B------:R-:W-:Y:S01]  /*9fa0*/  LOP3.LUT R4, RZ, R4, RZ, 0x33, !PT ;  /* 0x00000004ff047212 */ /* 0x000fe200078e33ff */
[----:B------:R-:W-:-:S05]  /*9fb0*/  BRA `(.L_x_485) ;  /* 0x0000005000007947 */ /* 0x000fca0003800000 */
.L_x_484:
[----:B------:R-:W-:Y:S04]  /*9fc0*/  MOV R9, c[0x0][0x32c] ;  /* 0x0000cb0000097a02 */ /* 0x000fe80000000f00 */
[----:B------:R-:W-:Y:S11]  /*9fd0*/  ISETP.NE.AND P0, PT, R9, 0x1, PT ;  /* 0x000000010900780c */ /* 0x000ff60003f05270 */
[----:B------:R-:W-:Y:S02]  /*9fe0*/  @!UPT UIADD3 URZ, URZ, URZ, URZ ;  /* 0x0000003f3f3ff290 */ /* 0x000fe4000fffe03f */
[----:B------:R-:W-:Y:S05]  /*9ff0*/  @P0 IMAD.HI.U32 R9, R4, c[0x0][0x330], RZ ;  /* 0x0000cc0004090a27 */ /* 0x000fea00078e00ff */
[----:B------:R-:W-:Y:S02]  /*a000*/  @P0 SHF.R.U32.HI R4, RZ, c[0x0][0x334], R9 ;  /* 0x0000cd00ff040a19 */ /* 0x000fe40000011609 */
.L_x_485:
[----:B------:R-:W-:Y:S05]  /*a010*/  BSYNC B0 ;  /* 0x0000000000007941 */ /* 0x000fea0003800000 */
.L_x_483:
[----:B------:R-:W-:Y:S04]  /*a020*/  IMAD.IADD R9, R3, 0x1, -R46 ;  /* 0x0000000103097824 */ /* 0x000fe800078e0a2e */
[----:B------:R-:W-:Y:S05]  /*a030*/  IMAD R4, R4, c[0x0][0x32c], R9 ;  /* 0x0000cb0004047a24 */ /* 0x000fea00078e0209 */
[----:B------:R-:W-:Y:S02]  /*a040*/  IADD3 R9, R4, c[0x0][0x32c], RZ ;  /* 0x0000cb0004097a10 */ /* 0x000fe40007ffe0ff */
[----:B------:R-:W-:Y:S02]  /*a050*/  IMNMX R0, R0, R4, !PT ;  /* 0x0000000400007217 */ /* 0x000fe40007800200 */
[----:B------:R-:W-:Y:S02]  /*a060*/  IMNMX R2, R2, R9, PT ;  /* 0x0000000902027217 */ /* 0x000fe40003800200 */
.L_x_482:
[C---:B--234-:R-:W-:Y:S02]  /*a070*/  ISETP.GE.AND P0, PT, R3.reuse, 0x9, PT ;  /* 0x000000090300780c */ /* 0x05cfe40003f06270 */
[C---:B------:R-:W-:Y:S02]  /*a080*/  ISETP.GE.AND P1, PT, R3.reuse, 0x2, PT ;  /* 0x000000020300780c */ /* 0x040fe40003f26270 */
[----:B------:R-:W-:Y:S02]  /*a090*/  P2R R25, PR, RZ, 0x1 ;  /* 0x00000001ff197803 */ /* 0x000fe40000000000 */
[C---:B------:R-:W-:Y:S02]  /*a0a0*/  ISETP.GT.AND P0, PT, R0.reuse, 0x8, !P0 ;  /* 0x000000080000780c */ /* 0x040fe40004704270 */
[----:B------:R-:W-:Y:S02]  /*a0b0*/  P2R R26, PR, RZ, 0x2 ;  /* 0x00000002ff1a7803 */ /* 0x000fe40000000000 */
[----:B------:R-:W-:Y:S02]  /*a0c0*/  ISETP.GT.AND P1, PT, R0, 0x1, !P1 ;  /* 0x000000010000780c */ /* 0x000fe40004f24270 */
[C---:B------:R-:W-:Y:S02]  /*a0d0*/  ISETP.GE.AND P2, PT, R3.reuse, 0x11, PT ;  /* 0x000000110300780c */ /* 0x040fe40003f46270 */
[C---:B------:R-:W-:Y:S02]  /*a0e0*/  ISETP.LT.OR P0, PT, R2.reuse, 0x9, P0 ;  /* 0x000000090200780c */ /* 0x040fe40000701670 */
[----:B------:R-:W-:Y:S02]  /*a0f0*/  ISETP.LT.OR P1, PT, R2, 0x2, P1 ;  /* 0x000000020200780c */ /* 0x000fe40000f21670 */
[C---:B------:R-:W-:Y:S02]  /*a100*/  ISETP.GE.AND P3, PT, R3.reuse, 0xa, PT ;  /* 0x0000000a0300780c */ /* 0x040fe40003f66270 */
[----:B------:R-:W-:Y:S02]  /*a110*/  FSEL R36, R16, -INF , !P0 ;  /* 0xff80000010247808 */ /* 0x000fe40004000000 */
[----:B------:R-:W-:Y:S02]  /*a120*/  ISETP.GT.AND P0, PT, R0, 0x10, !P2 ;  /* 0x000000100000780c */ /* 0x000fe40005704270 */
[----:B------:R-:W-:Y:S02]  /*a130*/  FSEL R32, R176, -INF , !P1 ;  /* 0xff800000b0207808 */ /* 0x000fe40004800000 */
[----:B------:R-:W-:Y:S02]  /*a140*/  ISETP.GT.AND P1, PT, R0, 0x9, !P3 ;  /* 0x000000090000780c */ /* 0x000fe40005f24270 */
[----:B------:R-:W-:Y:S02]  /*a150*/  P2R R23, PR, RZ, 0x4 ;  /* 0x00000004ff177803 */ /* 0x000fe40000000000 */
[C---:B------:R-:W-:Y:S02]  /*a160*/  ISETP.LT.OR P0, PT, R2.reuse, 0x11, P0 ;  /* 0x000000110200780c */ /* 0x040fe40000701670 */
[----:B------:R-:W-:Y:S02]  /*a170*/  ISETP.GE.AND P2, PT, R3, 0x12, PT ;  /* 0x000000120300780c */ /* 0x000fe40003f46270 */
[----:B------:R-:W-:Y:S02]  /*a180*/  ISETP.LT.OR P1, PT, R2, 0xa, P1 ;  /* 0x0000000a0200780c */ /* 0x000fe40000f21670 */
[----:B------:R-:W-:Y:S02]  /*a190*/  FSEL R40, R20, -INF , !P0 ;  /* 0xff80000014287808 */ /* 0x000fe40004000000 */
[----:B------:R-:W-:Y:S02]  /*a1a0*/  ISETP.GT.AND P0, PT, R0, 0x11, !P2 ;  /* 0x000000110000780c */ /* 0x000fe40005704270 */
[----:B------:R-:W-:Y:S02]  /*a1b0*/  FSEL R38, R17, -INF , !P1 ;  /* 0xff80000011267808 */ /* 0x000fe40004800000 */
[----:B------:R-:W-:Y:S02]  /*a1c0*/  ISETP.LT.OR P0, PT, R2, 0x12, P0 ;  /* 0x000000120200780c */ /* 0x000fe40000701670 */
[----:B------:R-:W-:Y:S02]  /*a1d0*/  ISETP.GE.AND P1, PT, R3, 0x19, PT ;  /* 0x000000190300780c */ /* 0x000fe40003f26270 */
[----:B------:R-:W-:Y:S02]  /*a1e0*/  FSEL R42, R21, -INF , !P0 ;  /* 0xff800000152a7808 */ /* 0x000fe40004000000 */
[----:B------:R-:W-:Y:S02]  /*a1f0*/  ISETP.GT.AND P0, PT, R0, 0x18, !P1 ;  /* 0x000000180000780c */ /* 0x000fe40004f04270 */
[----:B------:R-:W-:Y:S02]  /*a200*/  P2R R21, PR, RZ, 0x2 ;  /* 0x00000002ff157803 */ /* 0x000fe40000000000 */
        /* <DEDUP_REMOVED lines=11> */
[C---:B------:R-:W-:Y:S02]  /*a2c0*/  ISETP.GE.AND P1, PT, R3.reuse, 0x22, PT ;  /* 0x000000220300780c */ /* 0x040fe40003f26270 */
        /* <DEDUP_REMOVED lines=30> */
[----:B-1----:R-:W-:Y:S02]  /*a4b0*/  FSEL R195, R64, -INF , !P0 ;  /* 0xff80000040c37808 */ /* 0x002fe40004000000 */
[----:B------:R-:W-:Y:S02]  /*a4c0*/  ISETP.GT.AND P0, PT, R0, 0x39, !P1 ;  /* 0x000000390000780c */ /* 0x000fe40004f04270 */
[----:B------:R-:W-:Y:S02]  /*a4d0*/  ISETP.GE.AND P4, PT, R3, 0x41, PT ;  /* 0x000000410300780c */ /* 0x000fe40003f86270 */
[----:B------:R-:W-:Y:S02]  /*a4e0*/  ISETP.LT.OR P0, PT, R2, 0x3a, P0 ;  /* 0x0000003a0200780c */ /* 0x000fe40000701670 */
[----:B------:R-:W-:Y:S02]  /*a4f0*/  P2R R24, PR, RZ, 0x8 ;  /* 0x00000008ff187803 */ /* 0x000fe40000000000 */
[----:B------:R-:W-:Y:S02]  /*a500*/  FSEL R198, R65, -INF , !P0 ;  /* 0xff80000041c67808 */ /* 0x000fe40004000000 */
[----:B------:R-:W-:Y:S02]  /*a510*/  ISETP.GT.AND P0, PT, R0, 0x40, !P4 ;  /* 0x000000400000780c */ /* 0x000fe40006704270 */
[C---:B------:R-:W-:Y:S02]  /*a520*/  ISETP.GE.AND P3, PT, R3.reuse, 0x42, PT ;  /* 0x000000420300780c */ /* 0x040fe40003f66270 */
[----:B------:R-:W-:Y:S02]  /*a530*/  ISETP.LT.OR P0, PT, R2, 0x41, P0 ;  /* 0x000000410200780c */ /* 0x000fe40000701670 */
[----:B------:R-:W-:Y:S02]  /*a540*/  P2R R22, PR, RZ, 0x4 ;  /* 0x00000004ff167803 */ /* 0x000fe40000000000 */
[----:B------:R-:W-:Y:S02]  /*a550*/  FSEL R204, R68, -INF , !P0 ;  /* 0xff80000044cc7808 */ /* 0x000fe40004000000 */
        /* <DEDUP_REMOVED lines=25> */
[----:B------:R-:W-:Y:S04]  /*a6f0*/  ISETP.GT.AND P0, PT, R0, 0x58, !P5 ;  /* 0x000000580000780c */ /* 0x000fe80006f04270 */
[----:B------:R-:W-:Y:S04]  /*a700*/  ISETP.LT.OR P0, PT, R2, 0x59, P0 ;  /* 0x000000590200780c */ /* 0x000fe80000701670 */
[----:B------:R-:W-:Y:S02]  /*a710*/  FSEL R252, R30, -INF , !P0 ;  /* 0xff8000001efc7808 */ /* 0x000fe40004000000 */
[----:B------:R-:W-:Y:S04]  /*a720*/  ISETP.GT.AND P0, PT, R0, RZ, !P1 ;  /* 0x000000ff0000720c */ /* 0x000fe80004f04270 */
[----:B------:R-:W-:Y:S04]  /*a730*/  ISETP.LT.OR P0, PT, R2, 0x1, P0 ;  /* 0x000000010200780c */ /* 0x000fe80000701670 */
[----:B------:R-:W-:Y:S02]  /*a740*/  FSEL R30, R226, -INF , !P0 ;  /* 0xff800000e21e7808 */ /* 0x000fe40004000000 */
[----:B------:R-:W-:Y:S02]  /*a750*/  ISETP.GE.AND P0, PT, R3, 0x5a, PT ;  /* 0x0000005a0300780c */ /* 0x000fe40003f06270 */
[----:B------:R-:W1:Y:S02]  /*a760*/  SHFL.IDX PT, R3, R6, 0x1, 0x1c1f ;  /* 0x003c1f0006037f89 */ /* 0x000e6400000e0000 */
[----:B------:R-:W-:Y:S02]  /*a770*/  P2R R4, PR, RZ, 0x1 ;  /* 0x00000001ff047803 */ /* 0x000fe40000000000 */
[----:B------:R-:W-:Y:S04]  /*a780*/  ISETP.GT.AND P0, PT, R0, 0x59, !P0 ;  /* 0x000000590000780c */ /* 0x000fe80004704270 */
[----:B------:R-:W-:Y:S04]  /*a790*/  ISETP.LT.OR P0, PT, R2, 0x5a, P0 ;  /* 0x0000005a0200780c */ /* 0x000fe80000701670 */
[----:B------:R-:W-:Y:S02]  /*a7a0*/  FSEL R84, R27, -INF , !P0 ;  /* 0xff8000001b547808 */ /* 0x000fe40004000000 */
[----:B------:R-:W-:Y:S01]  /*a7b0*/  PLOP3.LUT P0, PT, PT, PT, UP1, 0x40, 0x0 ;  /* 0x000000000000781c */ /* 0x000fe20003f0e818 */
[--C-:B-1----:R-:W-:Y:S02]  /*a7c0*/  IMAD.IADD R2, R7, 0x1, R3.reuse ;  /* 0x0000000107027824 */ /* 0x102fe400078e0203 */
[----:B------:R-:W-:Y:S10]  /*a7d0*/  IMAD.IADD R0, R8, 0x1, R3 ;  /* 0x0000000108007824 */ /* 0x000ff400078e0203 */
[----:B------:R-:W-:-:S05]  /*a7e0*/  @P0 BRA `(.L_x_486) ;  /* 0x000001b000000947 */ /* 0x000fca0003800000 */
[----:B------:R-:W-:Y:S01]  /*a7f0*/  IADD3 R0, R3, c[0x0][0x1d0], RZ ;  /* 0x0000740003007a10 */ /* 0x000fe20007ffe0ff */
        /* <DEDUP_REMOVED lines=13> */
.L_x_488:
[----:B------:R-:W-:Y:S04]  /*a8d0*/  MOV R2, c[0x0][0x32c] ;  /* 0x0000cb0000027a02 */ /* 0x000fe80000000f00 */
[----:B------:R-:W-:Y:S11]  /*a8e0*/  ISETP.NE.AND P0, PT, R2, 0x1, PT ;  /* 0x000000010200780c */ /* 0x000ff60003f05270 */
[----:B------:R-:W-:Y:S02]  /*a8f0*/  @!UPT UIADD3 URZ, URZ, URZ, URZ ;  /* 0x0000003f3f3ff290 */ /* 0x000fe4000fffe03f */
[----:B------:R-:W-:Y:S05]  /*a900*/  @P0 IMAD.HI.U32 R2, R0, c[0x0][0x330], RZ ;  /* 0x0000cc0000020a27 */ /* 0x000fea00078e00ff */
[----:B------:R-:W-:Y:S02]  /*a910*/  @P0 SHF.R.U32.HI R0, RZ, c[0x0][0x334], R2 ;  /* 0x0000cd00ff000a19 */ /* 0x000fe40000011602 */
.L_x_489:
[----:B------:R-:W-:Y:S05]  /*a920*/  BSYNC B0 ;  /* 0x0000000000007941 */ /* 0x000fea0003800000 */
.L_x_487:
[----:B------:R-:W-:Y:S02]  /*a930*/  IADD3 R2, R10, -0x1, RZ ;  /* 0xffffffff0a027810 */ /* 0x000fe40007ffe0ff */
[C-C-:B------:R-:W-:Y:S02]  /*a940*/  IADD3 R27, R3.reuse, UR10, R5.reuse ;  /* 0x0000000a031b7c10 */ /* 0x140fe4000fffe005 */
[----:B------:R-:W-:Y:S01]  /*a950*/  IADD3 R3, R3, c[0x0][0x328], R5 ;  /* 0x0000ca0003037a10 */ /* 0x000fe20007ffe005 */
[----:B------:R-:W-:Y:S05]  /*a960*/  IMAD R0, R0, c[0x0][0x32c], R2 ;  /* 0x0000cb0000007a24 */ /* 0x000fea00078e0202 */
[----:B------:R-:W-:Y:S02]  /*a970*/  IADD3 R2, R0, c[0x0][0x32c], RZ ;  /* 0x0000cb0000027a10 */ /* 0x000fe40007ffe0ff */
[----:B------:R-:W-:Y:S02]  /*a980*/  IMNMX R0, R27, R0, !PT ;  /* 0x000000001b007217 */ /* 0x000fe40007800200 */
[----:B------:R-:W-:Y:S02]  /*a990*/  IMNMX R2, R3, R2, PT ;  /* 0x0000000203027217 */ /* 0x000fe40003800200 */
.L_x_486:
[----:B------:R-:W-:Y:S01]  /*a9a0*/  ISETP.NE.AND P0, PT, R26, RZ, PT ;  /* 0x000000ff1a00720c */ /* 0x000fe20003f05270 */
[----:B------:R-:W1:Y:S03]  /*a9b0*/  SHFL.IDX PT, R3, R6, 0x2, 0x1c1f ;  /* 0x005c1f0006037f89 */ /* 0x000e6600000e0000 */
[----:B------:R-:W-:Y:S04]  /*a9c0*/  ISETP.GT.AND P0, PT, R0, 0x1, !P0 ;  /* 0x000000010000780c */ /* 0x000fe80004704270 */
[----:B------:R-:W-:Y:S04]  /*a9d0*/  ISETP.LT.OR P0, PT, R2, 0x2, P0 ;  /* 0x000000020200780c */ /* 0x000fe80000701670 */
[----:B------:R-:W-:Y:S02]  /*a9e0*/  FSEL R34, R229, -INF , !P0 ;  /* 0xff800000e5227808 */ /* 0x000fe40004000000 */
[----:B------:R-:W-:Y:S04]  /*a9f0*/  ISETP.NE.AND P0, PT, R25, RZ, PT ;  /* 0x000000ff1900720c */ /* 0x000fe80003f05270 */
        /* <DEDUP_REMOVED lines=79> */
[----:B------:R-:W-:Y:S04]  /*aef0*/  ISETP.GT.AND P0, PT, R0, RZ, !P1 ;  /* 0x000000ff0000720c */ /* 0x000fe80004f04270 */
[----:B------:R-:W-:Y:S04]  /*af00*/  ISETP.LT.OR P0, PT, R2, 0x1, P0 ;  /* 0x000000010200780c */ /* 0x000fe80000701670 */
[----:B------:R-:W-:Y:S02]  /*af10*/  FSEL R31, R239, -INF , !P0 ;  /* 0xff800000ef1f7808 */ /* 0x000fe40004000000 */
[----:B------:R-:W-:Y:S04]  /*af20*/  ISETP.NE.AND P0, PT, R4, RZ, PT ;  /* 0x000000ff0400720c */ /* 0x000fe80003f05270 */
[----:B------:R-:W-:Y:S01]  /*af30*/  ISETP.GT.AND P0, PT, R0, 0x59, !P0 ;  /* 0x000000590000780c */ /* 0x000fe20004704270 */
[--C-:B-1----:R-:W-:Y:S03]  /*af40*/  IMAD.IADD R0, R8, 0x1, R3.reuse ;  /* 0x0000000108007824 */ /* 0x102fe600078e0203 */
[----:B------:R-:W-:Y:S01]  /*af50*/  ISETP.LT.OR P0, PT, R2, 0x5a, P0 ;  /* 0x0000005a0200780c */ /* 0x000fe20000701670 */
[----:B------:R-:W-:Y:S03]  /*af60*/  IMAD.IADD R2, R7, 0x1, R3 ;  /* 0x0000000107027824 */ /* 0x000fe600078e0203 */
[----:B------:R-:W-:Y:S02]  /*af70*/  FSEL R250, R29, -INF , !P0 ;  /* 0xff8000001dfa7808 */ /* 0x000fe40004000000 */
[----:B------:R-:W-:Y:S11]  /*af80*/  PLOP3.LUT P0, PT, PT, PT, UP1, 0x40, 0x0 ;  /* 0x000000000000781c */ /* 0x000ff60003f0e818 */
[----:B------:R-:W-:Y:S02]  /*af90*/  @!UPT UIADD3 URZ, URZ, URZ, URZ ;  /* 0x0000003f3f3ff290 */ /* 0x000fe4000fffe03f */
        /* <DEDUP_REMOVED lines=15> */
.L_x_492:
[----:B------:R-:W-:Y:S04]  /*b090*/  MOV R27, c[0x0][0x32c] ;  /* 0x0000cb00001b7a02 */ /* 0x000fe80000000f00 */
[----:B------:R-:W-:Y:S11]  /*b0a0*/  ISETP.NE.AND P0, PT, R27, 0x1, PT ;  /* 0x000000011b00780c */ /* 0x000ff60003f05270 */
[----:B------:R-:W-:Y:S02]  /*b0b0*/  @!UPT UIADD3 URZ, URZ, URZ, URZ ;  /* 0x0000003f3f3ff290 */ /* 0x000fe4000fffe03f */
[----:B------:R-:W-:Y:S05]  /*b0c0*/  @P0 IMAD.HI.U32 R27, R3, c[0x0][0x330], RZ ;  /* 0x0000cc00031b0a27 */ /* 0x000fea00078e00ff */
[----:B------:R-:W-:Y:S02]  /*b0d0*/  @P0 SHF.R.U32.HI R3, RZ, c[0x0][0x334], R27 ;  /* 0x0000cd00ff030a19 */ /* 0x000fe4000001161b */
.L_x_493:
[----:B------:R-:W-:Y:S05]  /*b0e0*/  BSYNC B0 ;  /* 0x0000000000007941 */ /* 0x000fea0003800000 */
.L_x_491:
[----:B------:R-:W-:Y:S04]  /*b0f0*/  IMAD R27, R225, -0x60, -R46 ;  /* 0xffffffa0e11b7824 */ /* 0x000fe800078e0a2e */
[----:B------:R-:W-:Y:S05]  /*b100*/  IMAD R3, R3, c[0x0][0x32c], R27 ;  /* 0x0000cb0003037a24 */ /* 0x000fea00078e021b */
[----:B------:R-:W-:Y:S02]  /*b110*/  IADD3 R27, R3, c[0x0][0x32c], RZ ;  /* 0x0000cb00031b7a10 */ /* 0x000fe40007ffe0ff */
[----:B------:R-:W-:Y:S02]  /*b120*/  IMNMX R0, R0, R3, !PT ;  /* 0x0000000300007217 */ /* 0x000fe40007800200 */
[----:B------:R-:W-:Y:S02]  /*b130*/  IMNMX R2, R2, R27, PT ;  /* 0x0000001b02027217 */ /* 0x000fe40003800200 */
.L_x_490:
        /* <DEDUP_REMOVED lines=111> */
.L_x_496:
[----:B------:R-:W-:Y:S04]  /*b830*/  MOV R2, c[0x0][0x32c] ;  /* 0x0000cb0000027a02 */ /* 0x000fe80000000f00 */
[----:B------:R-:W-:Y:S11]  /*b840*/  ISETP.NE.AND P0, PT, R2, 0x1, PT ;  /* 0x000000010200780c */ /* 0x000ff60003f05270 */
[----:B------:R-:W-:Y:S02]  /*b850*/  @!UPT UIADD3 URZ, URZ, URZ, URZ ;  /* 0x0000003f3f3ff290 */ /* 0x000fe4000fffe03f */
[----:B------:R-:W-:Y:S05]  /*b860*/  @P0 IMAD.HI.U32 R2, R0, c[0x0][0x330], RZ ;  /* 0x0000cc0000020a27 */ /* 0x000fea00078e00ff */
[----:B------:R-:W-:Y:S02]  /*b870*/  @P0 SHF.R.U32.HI R0, RZ, c[0x0][0x334], R2 ;  /* 0x0000cd00ff000a19 */ /* 0x000fe40000011602 */
.L_x_497:
[----:B------:R-:W-:Y:S05]  /*b880*/  BSYNC B0 ;  /* 0x0000000000007941 */ /* 0x000fea0003800000 */
.L_x_495:
[----:B------:R-:W-:Y:S02]  /*b890*/  IADD3 R10, R10, -0x1, RZ ;  /* 0xffffffff0a0a7810 */ /* 0x000fe40007ffe0ff */
[C-C-:B------:R-:W-:Y:S02]  /*b8a0*/  IADD3 R6, R3.reuse, UR10, R5.reuse ;  /* 0x0000000a03067c10 */ /* 0x140fe4000fffe005 */
[----:B------:R-:W-:Y:S01]  /*b8b0*/  IADD3 R3, R3, c[0x0][0x328], R5 ;  /* 0x0000ca0003037a10 */ /* 0x000fe20007ffe005 */
[----:B------:R-:W-:Y:S05]  /*b8c0*/  IMAD R0, R0, c[0x0][0x32c], R10 ;  /* 0x0000cb0000007a24 */ /* 0x000fea00078e020a */
[----:B------:R-:W-:Y:S02]  /*b8d0*/  IADD3 R2, R0, c[0x0][0x32c], RZ ;  /* 0x0000cb0000027a10 */ /* 0x000fe40007ffe0ff */
[----:B------:R-:W-:Y:S02]  /*b8e0*/  IMNMX R0, R6, R0, !PT ;  /* 0x0000000006007217 */ /* 0x000fe40007800200 */
[----:B------:R-:W-:Y:S02]  /*b8f0*/  IMNMX R2, R3, R2, PT ;  /* 0x0000000203027217 */ /* 0x000fe40003800200 */
.L_x_494:
[----:B------:R-:W-:Y:S02]  /*b900*/  ISETP.GT.AND P0, PT, R0, RZ, !P1 ;  /* 0x000000ff0000720c */ /* 0x000fe40004f04270 */
[----:B------:R-:W-:Y:S02]  /*b910*/  ISETP.NE.AND P1, PT, R23, RZ, PT ;  /* 0x000000ff1700720c */ /* 0x000fe40003f25270 */
[----:B------:R-:W-:Y:S02]  /*b920*/  ISETP.LT.OR P0, PT, R2, 0x1, P0 ;  /* 0x000000010200780c */ /* 0x000fe40000701670 */
[----:B------:R-:W-:Y:S02]  /*b930*/  FMNMX.FTZ R72, R30, R100, !PT ;  /* 0x000000641e487209 */ /* 0x000fe40007810000 */
[----:B------:R-:W-:Y:S02]  /*b940*/  FSEL R8, R251, -INF , !P0 ;  /* 0xff800000fb087808 */ /* 0x000fe40004000000 */
[----:B------:R-:W-:Y:S02]  /*b950*/  ISETP.NE.AND P0, PT, R26, RZ, PT ;  /* 0x000000ff1a00720c */ /* 0x000fe40003f05270 */
[----:B------:R-:W-:Y:S02]  /*b960*/  FMNMX.FTZ R72, R32, R72, !PT ;  /* 0x0000004820487209 */ /* 0x000fe40007810000 */
[----:B------:R-:W-:Y:S02]  /*b970*/  ISETP.GT.AND P0, PT, R0, 0x1, !P0 ;  /* 0x000000010000780c */ /* 0x000fe40004704270 */
[----:B------:R-:W-:Y:S02]  /*b980*/  FMNMX.FTZ R72, R36, R72, !PT ;  /* 0x0000004824487209 */ /* 0x000fe40007810000 */
        /* <DEDUP_REMOVED lines=37> */
[----:B------:R-:W-:Y:S01]  /*bbe0*/  FMNMX.FTZ R3, R49, R3, !PT ;  /* 0x0000000331037209 */ /* 0x000fe20007810000 */
[----:B------:R-:W-:Y:S01]  /*bbf0*/  LDSM.16.MT88.4 R20, [R209+0x100] ;  /* 0x00010000d114783b */ /* 0x000fe20000004200 */
[----:B------:R-:W-:Y:S02]  /*bc00*/  ISETP.GT.AND P0, PT, R0, 0x19, !P0 ;  /* 0x000000190000780c */ /* 0x000fe40004704270 */
[----:B------:R-:W-:Y:S02]  /*bc10*/  FMNMX.FTZ R72, R177, R72, !PT ;  /* 0x00000048b1487209 */ /* 0x000fe40007810000 */
[----:B------:R-:W-:Y:S02]  /*bc20*/  ISETP.LT.OR P0, PT, R2, 0x1a, P0 ;  /* 0x0000001a0200780c */ /* 0x000fe40000701670 */
[----:B------:R-:W-:Y:S02]  /*bc30*/  FMNMX.FTZ R3, R94, R3, !PT ;  /* 0x000000035e037209 */ /* 0x000fe40007810000 */
[----:B------:R-:W-:Y:S02]  /*bc40*/  FSEL R88, R231, -INF , !P0 ;  /* 0xff800000e7587808 */ /* 0x000fe40004000000 */
[----:B------:R-:W-:Y:S02]  /*bc50*/  FMNMX.FTZ R72, R182, R72, !PT ;  /* 0x00000048b6487209 */ /* 0x000fe40007810000 */
[----:B------:R-:W-:Y:S02]  /*bc60*/  ISETP.NE.AND P0, PT, R19, RZ, PT ;  /* 0x000000ff1300720c */ /* 0x000fe40003f05270 */
[----:B------:R-:W-:Y:S02]  /*bc70*/  FMNMX.FTZ R3, R95, R3, !PT ;  /* 0x000000035f037209 */ /* 0x000fe40007810000 */
[----:B------:R-:W-:Y:S02]  /*bc80*/  ISETP.GT.AND P0, PT, R0, 0x20, !P0 ;  /* 0x000000200000780c */ /* 0x000fe40004704270 */
[----:B------:R-:W-:Y:S02]  /*bc90*/  FMNMX.FTZ R72, R187, R72, !PT ;  /* 0x00000048bb487209 */ /* 0x000fe40007810000 */
[----:B------:R-:W-:Y:S02]  /*bca0*/  FMNMX.FTZ R3, R173, R3, !PT ;  /* 0x00000003ad037209 */ /* 0x000fe40007810000 */
[----:B------:R-:W-:Y:S02]  /*bcb0*/  ISETP.LT.OR P0, PT, R2, 0x21, P0 ;  /* 0x000000210200780c */ /* 0x000fe40000701670 */
[----:B------:R-:W-:Y:S02]  /*bcc0*/  FMNMX.FTZ R72, R195, R72, !PT ;  /* 0x00000048c3487209 */ /* 0x000fe40007810000 */
[----:B------:R-:W-:Y:S02]  /*bcd0*/  FMNMX.FTZ R3, R175, R3, !PT ;  /* 0x00000003af037209 */ /* 0x000fe40007810000 */
[----:B------:R-:W-:Y:S02]  /*bce0*/  FSEL R98, R200, -INF , !P0 ;  /* 0xff800000c8627808 */ /* 0x000fe40004000000 */
[----:B------:R-:W-:Y:S02]  /*bcf0*/  ISETP.NE.AND P0, PT, R18, RZ, PT ;  /* 0x000000ff1200720c */ /* 0x000fe40003f05270 */
[----:B------:R-:W-:Y:S02]  /*bd00*/  FMNMX.FTZ R72, R198, R72, !PT ;  /* 0x00000048c6487209 */ /* 0x000fe40007810000 */
[----:B------:R-:W-:Y:S02]  /*bd10*/  FMNMX.FTZ R3, R183, R3, !PT ;  /* 0x00000003b7037209 */ /* 0x000fe40007810000 */
[----:B------:R-:W-:Y:S02]  /*bd20*/  FMNMX.FTZ R72, R204, R72, !PT ;  /* 0x00000048cc487209 */ /* 0x000fe40007810000 */
[----:B------:R-:W-:Y:S02]  /*bd30*/  ISETP.GT.AND P0, PT, R0, 0x21, !P0 ;  /* 0x000000210000780c */ /* 0x000fe40004704270 */
        /* <DEDUP_REMOVED lines=15> */
[----:B------:R-:W-:Y:S02]  /*be30*/  FMNMX.FTZ R72, R247, R72, !PT ;  /* 0x00000048f7487209 */ /* 0x000fe40007810000 */
[----:B------:R-:W-:Y:S02]  /*be40*/  ISETP.NE.AND P0, PT, R16, RZ, PT ;  /* 0x000000ff1000720c */ /* 0x000fe40003f05270 */
[----:B------:R-:W-:Y:S02]  /*be50*/  FMNMX.FTZ R3, R229, R3, !PT ;  /* 0x00000003e5037209 */ /* 0x000fe40007810000 */
[----:B------:R-:W-:Y:S02]  /*be60*/  FMNMX.FTZ R72, R252, R72, !PT ;  /* 0x00000048fc487209 */ /* 0x000fe40007810000 */
[----:B------:R-:W-:Y:S02]  /*be70*/  ISETP.GT.AND P0, PT, R0, 0x29, !P0 ;  /* 0x000000290000780c */ /* 0x000fe40004704270 */
[----:B------:R-:W-:Y:S02]  /*be80*/  FMNMX.FTZ R3, R230, R3, !PT ;  /* 0x00000003e6037209 */ /* 0x000fe40007810000 */
[----:B------:R-:W-:Y:S02]  /*be90*/  FMNMX.FTZ R72, R84, R72, !PT ;  /* 0x0000004854487209 */ /* 0x000fe40007810000 */
[----:B------:R-:W-:Y:S02]  /*bea0*/  ISETP.LT.OR P0, PT, R2, 0x2a, P0 ;  /* 0x0000002a0200780c */ /* 0x000fe40000701670 */
[----:B------:R-:W-:Y:S01]  /*beb0*/  FMNMX.FTZ R3, R242, R3, !PT ;  /* 0x00000003f2037209 */ /* 0x000fe20007810000 */
[----:B------:R-:W-:Y:S01]  /*bec0*/  SHFL.BFLY PT, R5, R72, 0x2, 0x1f ;  /* 0x0c401f0048057f89 */ /* 0x000fe200000e0000 */
        /* <DEDUP_REMOVED lines=8> */
[----:B------:R-:W-:Y:S01]  /*bf50*/  ISETP.NE.AND P0, PT, R14, RZ, PT ;  /* 0x000000ff0e00720c */ /* 0x000fe20003f05270 */
[----:B------:R-:W1:Y:S01]  /*bf60*/  SHFL.BFLY PT, R6, R3, 0x2, 0x1f ;  /* 0x0c401f0003067f89 */ /* 0x000e6200000e0000 */
[----:B------:R-:W-:Y:S02]  /*bf70*/  ISETP.NE.AND P1, PT, R12, RZ, PT ;  /* 0x000000ff0c00720c */ /* 0x000fe40003f25270 */
[C---:B------:R-:W-:Y:S02]  /*bf80*/  ISETP.GT.AND P0, PT, R0.reuse, 0x31, !P0 ;  /* 0x000000310000780c */ /* 0x040fe40004704270 */
[----:B------:R-:W-:Y:S02]  /*bf90*/  ISETP.GT.AND P5, PT, R0, 0x58, !P5 ;  /* 0x000000580000780c */ /* 0x000fe40006fa4270 */
[----:B------:R-:W-:Y:S04]  /*bfa0*/  ISETP.LT.OR P0, PT, R2, 0x32, P0 ;  /* 0x000000320200780c */ /* 0x000fe80000701670 */
[----:B------:R-:W-:Y:S02]  /*bfb0*/  FSEL R180, R180, -INF , !P0 ;  /* 0xff800000b4b47808 */ /* 0x000fe40004000000 */
[----:B------:R-:W-:Y:S04]  /*bfc0*/  ISETP.NE.AND P0, PT, R13, RZ, PT ;  /* 0x000000ff0d00720c */ /* 0x000fe80003f05270 */
[----:B------:R-:W-:Y:S04]  /*bfd0*/  ISETP.GT.AND P0, PT, R0, 0x38, !P0 ;  /* 0x000000380000780c */ /* 0x000fe80004704270 */
[----:B------:R-:W-:Y:S02]  /*bfe0*/  ISETP.LT.OR P0, PT, R2, 0x39, P0 ;  /* 0x000000390200780c */ /* 0x000fe40000701670 */
[----:B-1----:R-:W-:Y:S02]  /*bff0*/  FMNMX.FTZ R3, R3, R6, !PT ;  /* 0x0000000603037209 */ /* 0x002fe40007810000 */
[----:B------:R-:W-:Y:S02]  /*c000*/  FMNMX.FTZ R72, R72, R5, !PT ;  /* 0x0000000548487209 */ /* 0x000fe40007810000 */
[----:B------:R-:W-:Y:S01]  /*c010*/  FSEL R179, R179, -INF , !P0 ;  /* 0xff800000b3b37808 */ /* 0x000fe20004000000 */
[----:B------:R-:W-:Y:S01]  /*c020*/  SHFL.BFLY PT, R71, R3, 0x1, 0x1f ;  /* 0x0c201f0003477f89 */ /* 0x000fe200000e0000 */
[----:B------:R-:W-:Y:S02]  /*c030*/  ISETP.GT.AND P0, PT, R0, 0x39, !P1 ;  /* 0x000000390000780c */ /* 0x000fe40004f04270 */
[----:B------:R-:W-:Y:S02]  /*c040*/  FMNMX.FTZ R5, R8, R103, !PT ;  /* 0x0000006708057209 */ /* 0x000fe40007810000 */
[----:B------:R-:W-:Y:S02]  /*c050*/  ISETP.LT.OR P0, PT, R2, 0x3a, P0 ;  /* 0x0000003a0200780c */ /* 0x000fe40000701670 */
[----:B------:R-:W-:Y:S01]  /*c060*/  FMNMX.FTZ R5, R10, R5, !PT ;  /* 0x000000050a057209 */ /* 0x000fe20007810000 */
[----:B------:R-:W1:Y:S01]  /*c070*/  SHFL.BFLY PT, R7, R72, 0x1, 0x1f ;  /* 0x0c201f0048077f89 */ /* 0x000e6200000e0000 */
[----:B------:R-:W-:Y:S02]  /*c080*/  FSEL R178, R178, -INF , !P0 ;  /* 0xff800000b2b27808 */ /* 0x000fe40004000000 */
[----:B------:R-:W-:Y:S02]  /*c090*/  ISETP.GT.AND P0, PT, R0, 0x40, !P4 ;  /* 0x000000400000780c */ /* 0x000fe40006704270 */
[----:B------:R-:W-:Y:S02]  /*c0a0*/  ISETP.NE.AND P4, PT, R4, RZ, PT ;  /* 0x000000ff0400720c */ /* 0x000fe40003f85270 */
        /* <DEDUP_REMOVED lines=8> */
[----:B------:R-:W-:Y:S02]  /*c130*/  FMNMX.FTZ R4, R35, R4, !PT ;  /* 0x0000000423047209 */ /* 0x000fe40007810000 */
[----:B-1----:R-:W-:Y:S02]  /*c140*/  FMNMX.FTZ R72, R72, R7, !PT ;  /* 0x0000000748487209 */ /* 0x002fe40007810000 */
[----:B------:R-:W-:Y:S02]  /*c150*/  ISETP.GT.AND P0, PT, R0, 0x48, !P2 ;  /* 0x000000480000780c */ /* 0x000fe40005704270 */
[C---:B------:R-:W-:Y:S01]  /*c160*/  FSETP.NEU.FTZ.AND P2, PT, R72.reuse, -INF , PT ;  /* 0xff8000004800780b */ /* 0x040fe20003f5d000 */
[----:B------:R-:W-:Y:S01]  /*c170*/  FMUL.FTZ R74, R72, c[0x0][0x2d0] ;  /* 0x0000b400484a7a20 */ /* 0x000fe20000410000 */
[----:B------:R-:W-:Y:S02]  /*c180*/  FMNMX.FTZ R4, R46, R4, !PT ;  /* 0x000000042e047209 */ /* 0x000fe40007810000 */
[----:B------:R-:W-:Y:S02]  /*c190*/  FMNMX.FTZ R71, R3, R71, !PT ;  /* 0x0000004703477209 */ /* 0x000fe40007810000 */
[----:B------:R-:W-:Y:S02]  /*c1a0*/  FSEL R74, R74, RZ, P2 ;  /* 0x000000ff4a4a7208 */ /* 0x000fe40001000000 */
[----:B------:R-:W-:Y:S01]  /*c1b0*/  FMNMX.FTZ R4, R48, R4, !PT ;  /* 0x0000000430047209 */ /* 0x000fe20007810000 */
[----:B------:R-:W-:Y:S01]  /*c1c0*/  FMUL.FTZ R75, R71, c[0x0][0x2d0] ;  /* 0x0000b400474b7a20 */ /* 0x000fe20000410000 */
[----:B------:R-:W-:Y:S01]  /*c1d0*/  FMNMX.FTZ R5, R25, R5, !PT ;  /* 0x0000000519057209 */ /* 0x000fe20007810000 */
[--C-:B------:R-:W-:Y:S01]  /*c1e0*/  FFMA.FTZ R3, R36, c[0x0][0x2d0], -R74.reuse ;  /* 0x0000b40024037a23 */ /* 0x100fe2000001084a */
[----:B------:R-:W-:Y:S01]  /*c1f0*/  FMNMX.FTZ R4, R50, R4, !PT ;  /* 0x0000000432047209 */ /* 0x000fe20007810000 */
[--C-:B------:R-:W-:Y:S01]  /*c200*/  FFMA.FTZ R16, R45, c[0x0][0x2d0], -R74.reuse ;  /* 0x0000b4002d107a23 */ /* 0x100fe2000001084a */
[----:B------:R-:W-:Y:S01]  /*c210*/  ISETP.LT.OR P0, PT, R2, 0x49, P0 ;  /* 0x000000490200780c */ /* 0x000fe20000701670 */
[----:B------:R1:W-:Y:S01]  /*c220*/  MUFU.EX2 R93, R3 ;  /* 0x00000003005d7308 */ /* 0x0003e20000000800 */
        /* <DEDUP_REMOVED lines=11> */
[--C-:B------:R-:W-:Y:S01]  /*c2e0*/  FFMA.FTZ R5, R30, c[0x0][0x2d0], -R74.reuse ;  /* 0x0000b4001e057a23 */ /* 0x100fe2000001084a */
[----:B------:R-:W-:Y:S01]  /*c2f0*/  FMNMX.FTZ R4, R184, R4, !PT ;  /* 0x00000004b8047209 */ /* 0x000fe20007810000 */
[--C-:B-1----:R-:W-:Y:S01]  /*c300*/  FFMA.FTZ R3, R38, c[0x0][0x2d0], -R74.reuse ;  /* 0x0000b40026037a23 */ /* 0x102fe2000001084a */
[----:B------:R-:W-:Y:S01]  /*c310*/  FSEL R192, R186, -INF , !P0 ;  /* 0xff800000bac07808 */ /* 0x000fe20004000000 */
[----:B------:R1:W-:Y:S01]  /*c320*/  MUFU.EX2 R245, R5 ;  /* 0x0000000500f57308 */ /* 0x0003e20000000800 */
[----:B------:R-:W-:Y:S02]  /*c330*/  FMNMX.FTZ R4, R188, R4, !PT ;  /* 0x00000004bc047209 */ /* 0x000fe40007810000 */
[----:B------:R-:W-:Y:S02]  /*c340*/  ISETP.GT.AND P4, PT, R0, 0x59, !P4 ;  /* 0x000000590000780c */ /* 0x000fe40006784270 */
[----:B------:R-:W-:Y:S02]  /*c350*/  FMNMX.FTZ R4, R189, R4, !PT ;  /* 0x00000004bd047209 */ /* 0x000fe40007810000 */
[----:B------:R-:W-:Y:S02]  /*c360*/  ISETP.NE.AND P1, PT, R11, RZ, PT ;  /* 0x000000ff0b00720c */ /* 0x000fe40003f25270 */
[----:B------:R-:W-:Y:S01]  /*c370*/  FMNMX.FTZ R4, R190, R4, !PT ;  /* 0x00000004be047209 */ /* 0x000fe20007810000 */
[----:B------:R2:W3:Y:S01]  /*c380*/  MUFU.EX2 R86, R3 ;  /* 0x0000000300567308 */ /* 0x0004e20000000800 */
[----:B------:R-:W-:Y:S02]  /*c390*/  ISETP.GT.AND P0, PT, R0, 0x49, !P1 ;  /* 0x000000490000780c */ /* 0x000fe40004f04270 */
[----:B------:R-:W-:Y:S02]  /*c3a0*/  FMNMX.FTZ R4, R202, R4, !PT ;  /* 0x00000004ca047209 */ /* 0x000fe40007810000 */
[----:B------:R-:W-:Y:S02]  /*c3b0*/  FSETP.NEU.FTZ.AND P1, PT, R71, -INF , PT ;  /* 0xff8000004700780b */ /* 0x000fe40003f3d000 */
[----:B------:R-:W-:Y:S02]  /*c3c0*/  FMNMX.FTZ R4, R206, R4, !PT ;  /* 0x00000004ce047209 */ /* 0x000fe40007810000 */
[----:B------:R-:W-:Y:S02]  /*c3d0*/  FMNMX.FTZ R6, R168, R6, !PT ;  /* 0x00000006a8067209 */ /* 0x000fe40007810000 */
[----:B------:R-:W-:Y:S02]  /*c3e0*/  FSEL R75, R75, RZ, P1 ;  /* 0x000000ff4b4b7208 */ /* 0x000fe40000800000 */
[----:B------:R-:W-:Y:S02]  /*c3f0*/  FMNMX.FTZ R4, R207, R4, !PT ;  /* 0x00000004cf047209 */ /* 0x000fe40007810000 */
[----:B-1----:R-:W-:Y:S01]  /*c400*/  FMNMX.FTZ R5, R169, R6, !PT ;  /* 0x00000006a9057209 */ /* 0x002fe20007810000 */
[----:B------:R-:W-:Y:S01]  /*c410*/  FFMA.FTZ R6, R32, c[0x0][0x2d0], -R74 ;  /* 0x0000b40020067a23 */ /* 0x000fe2000001084a */
[----:B------:R-:W-:Y:S01]  /*c420*/  FMNMX.FTZ R4, R226, R4, !PT ;  /* 0x00000004e2047209 */ /* 0x000fe20007810000 */
[--C-:B------:R-:W-:Y:S01]  /*c430*/  FFMA.FTZ R12, R43, c[0x0][0x2d0], -R75.reuse ;  /* 0x0000b4002b0c7a23 */ /* 0x100fe2000001084b */
[----:B------:R-:W-:Y:S01]  /*c440*/  FMNMX.FTZ R5, R170, R5, !PT ;  /* 0x00000005aa057209 */ /* 0x000fe20007810000 */
[----:B------:R-:W1:Y:S01]  /*c450*/  MUFU.EX2 R61, R6 ;  /* 0x00000006003d7308 */ /* 0x000e620000000800 */
[----:B------:R-:W-:Y:S02]  /*c460*/  FMNMX.FTZ R4, R237, R4, !PT ;  /* 0x00000004ed047209 */ /* 0x000fe40007810000 */
[----:B------:R-:W-:Y:S01]  /*c470*/  FMNMX.FTZ R5, R181, R5, !PT ;  /* 0x00000005b5057209 */ /* 0x000fe20007810000 */
[--C-:B--2---:R-:W-:Y:S01]  /*c480*/  FFMA.FTZ R3, R31, c[0x0][0x2d0], -R75.reuse ;  /* 0x0000b4001f037a23 */ /* 0x104fe2000001084b */
[----:B------:R-:W-:Y:S02]  /*c490*/  ISETP.LT.OR P0, PT, R2, 0x4a, P0 ;  /* 0x0000004a0200780c */ /* 0x000fe40000701670 */
[----:B------:R-:W-:Y:S02]  /*c4a0*/  FMNMX.FTZ R5, R180, R5, !PT ;  /* 0x00000005b4057209 */ /* 0x000fe40007810000 */
[----:B------:R-:W-:Y:S01]  /*c4b0*/  FSEL R186, R79, -INF , !P0 ;  /* 0xff8000004fba7808 */ /* 0x000fe20004000000 */
[----:B------:R2:W-:Y:S01]  /*c4c0*/  MUFU.EX2 R249, R3 ;  /* 0x0000000300f97308 */ /* 0x0005e20000000800 */
[----:B------:R-:W-:Y:S02]  /*c4d0*/  FMNMX.FTZ R4, R238, R4, !PT ;  /* 0x00000004ee047209 */ /* 0x000fe40007810000 */
[----:B------:R-:W-:Y:S02]  /*c4e0*/  FMNMX.FTZ R5, R179, R5, !PT ;  /* 0x00000005b3057209 */ /* 0x000fe40007810000 */
[----:B------:R-:W-:Y:S02]  /*c4f0*/  FMNMX.FTZ R4, R239, R4, !PT ;  /* 0x00000004ef047209 */ /* 0x000fe40007810000 */
[----:B------:R-:W-:Y:S02]  /*c500*/  FMNMX.FTZ R5, R178, R5, !PT ;  /* 0x00000005b2057209 */ /* 0x000fe40007810000 */
[----:B------:R-:W-:Y:S02]  /*c510*/  FMNMX.FTZ R4, R240, R4, !PT ;  /* 0x00000004f0047209 */ /* 0x000fe40007810000 */
[----:B------:R-:W-:Y:S02]  /*c520*/  FMNMX.FTZ R5, R199, R5, !PT ;  /* 0x00000005c7057209 */ /* 0x000fe40007810000 */
[----:B------:R-:W-:Y:S01]  /*c530*/  ISETP.NE.AND P3, PT, R9, RZ, PT ;  /* 0x000000ff0900720c */ /* 0x000fe20003f65270 */
[----:B------:R-:W4:Y:S01]  /*c540*/  SHFL.BFLY PT, R7, R4, 0x2, 0x1f ;  /* 0x0c401f0004077f89 */ /* 0x000f2200000e0000 */
[----:B------:R-:W-:Y:S02]  /*c550*/  FMNMX.FTZ R5, R201, R5, !PT ;  /* 0x00000005c9057209 */ /* 0x000fe40007810000 */
[----:B------:R-:W-:Y:S01]  /*c560*/  ISETP.NE.AND P0, PT, R28, RZ, PT ;  /* 0x000000ff1c00720c */ /* 0x000fe20003f05270 */
[--C-:B------:R-:W-:Y:S01]  /*c570*/  FFMA.FTZ R28, R49, c[0x0][0x2d0], -R75.reuse ;  /* 0x0000b400311c7a23 */ /* 0x100fe2000001084b */
[C---:B------:R-:W-:Y:S02]  /*c580*/  ISETP.GT.AND P3, PT, R0.reuse, 0x50, !P3 ;  /* 0x000000500000780c */ /* 0x040fe40005f64270 */
[----:B------:R-:W-:Y:S02]  /*c590*/  ISETP.GT.AND P0, PT, R0, 0x51, !P0 ;  /* 0x000000510000780c */ /* 0x000fe40004704270 */
[----:B------:R-:W-:Y:S02]  /*c5a0*/  ISETP.LT.OR P3, PT, R2, 0x51, P3 ;  /* 0x000000510200780c */ /* 0x000fe40001f61670 */
[----:B--2---:R-:W-:Y:S02]  /*c5b0*/  FMNMX.FTZ R3, R192, R5, !PT ;  /* 0x00000005c0037209 */ /* 0x004fe40007810000 */
[----:B------:R-:W-:Y:S02]  /*c5c0*/  ISETP.LT.OR P0, PT, R2, 0x52, P0 ;  /* 0x000000520200780c */ /* 0x000fe40000701670 */
[----:B------:R-:W-:Y:S01]  /*c5d0*/  FMNMX.FTZ R0, R186, R3, !PT ;  /* 0x00000003ba007209 */ /* 0x000fe20007810000 */
[--C-:B------:R-:W-:Y:S01]  /*c5e0*/  FFMA.FTZ R3, R34, c[0x0][0x2d0], -R75.reuse ;  /* 0x0000b40022037a23 */ /* 0x100fe2000001084b */
[----:B------:R-:W-:Y:S02]  /*c5f0*/  FSEL R196, R91, -INF , !P0 ;  /* 0xff8000005bc47808 */ /* 0x000fe40004000000 */
[----:B------:R-:W-:Y:S01]  /*c600*/  ISETP.LT.OR P0, PT, R2, 0x5a, P4 ;  /* 0x0000005a0200780c */ /* 0x000fe20002701670 */
[----:B------:R2:W5:Y:S01]  /*c610*/  MUFU.EX2 R60, R3 ;  /* 0x00000003003c7308 */ /* 0x0005620000000800 */
[----:B------:R-:W-:Y:S02]  /*c620*/  FSEL R194, R78, -INF , !P3 ;  /* 0xff8000004ec27808 */ /* 0x000fe40005800000 */
[----:B------:R-:W-:Y:S02]  /*c630*/  FSEL R73, R59, -INF , !P0 ;  /* 0xff8000003b497808 */ /* 0x000fe40004000000 */
[----:B----4-:R-:W-:Y:S02]  /*c640*/  FMNMX.FTZ R4, R4, R7, !PT ;  /* 0x0000000704047209 */ /* 0x010fe40007810000 */
[----:B------:R-:W-:Y:S01]  /*c650*/  ISETP.LT.OR P3, PT, R2, 0x59, P5 ;  /* 0x000000590200780c */ /* 0x000fe20002f61670 */
[--C-:B------:R-:W-:Y:S01]  /*c660*/  FFMA.FTZ R2, R37, c[0x0][0x2d0], -R75.reuse ;  /* 0x0000b40025027a23 */ /* 0x100fe2000001084b */
[----:B---3--:R-:W-:Y:S01]  /*c670*/  F2FP.BF16.PACK_AB R78, R86, R93 ;  /* 0x0000005d564e723e */ /* 0x008fe200000010ff */
[----:B------:R-:W3:Y:S01]  /*c680*/  SHFL.BFLY PT, R70, R4, 0x1, 0x1f ;  /* 0x0c201f0004467f89 */ /* 0x000ee200000e0000 */
[----:B------:R-:W-:Y:S01]  /*c690*/  FSEL R197, R63, -INF , !P3 ;  /* 0xff8000003fc57808 */ /* 0x000fe20005800000 */
[----:B------:R4:W-:Y:S01]  /*c6a0*/  MUFU.EX2 R92, R2 ;  /* 0x00000002005c7308 */ /* 0x0009e20000000800 */
[----:B------:R-:W-:Y:S02]  /*c6b0*/  FMNMX.FTZ R0, R194, R0, !PT ;  /* 0x00000000c2007209 */ /* 0x000fe40007810000 */
[----:B-1----:R-:W-:Y:S02]  /*c6c0*/  F2FP.BF16.PACK_AB R76, R61, R245 ;  /* 0x000000f53d4c723e */ /* 0x002fe400000010ff */
[----:B------:R-:W-:Y:S04]  /*c6d0*/  FMNMX.FTZ R0, R196, R0, !PT ;  /* 0x00000000c4007209 */ /* 0x000fe80007810000 */
[----:B------:R-:W-:Y:S01]  /*c6e0*/  FMNMX.FTZ R0, R197, R0, !PT ;  /* 0x00000000c5007209 */ /* 0x000fe20007810000 */
[----:B------:R-:W-:Y:S01]  /*c6f0*/  MUFU.EX2 R63, R28 ;  /* 0x0000001c003f7308 */ /* 0x000fe20000000800 */
[----:B--2---:R-:W-:Y:S02]  /*c700*/  FFMA.FTZ R3, R39, c[0x0][0x2d0], -R75 ;  /* 0x0000b40027037a23 */ /* 0x004fe4000001084b */
[----:B------:R-:W-:Y:S01]  /*c710*/  FMNMX.FTZ R0, R73, R0, !PT ;  /* 0x0000000049007209 */ /* 0x000fe20007810000 */
[----:B------:R-:W-:Y:S01]  /*c720*/  LDSM.16.MT88.4 R36, [R212+0x100] ;  /* 0x00010000d424783b */ /* 0x000fe20000004200 */
[----:B-----5:R-:W-:Y:S05]  /*c730*/  F2FP.BF16.PACK_AB R77, R60, R249 ;  /* 0x000000f93c4d723e */ /* 0x020fea00000010ff */
[----:B------:R1:W2:Y:S01]  /*c740*/  MUFU.EX2 R85, R3 ;  /* 0x0000000300557308 */ /* 0x0002a20000000800 */
[----:B---3--:R-:W-:Y:S01]  /*c750*/  FMNMX.FTZ R70, R4, R70, !PT ;  /* 0x0000004604467209 */ /* 0x008fe20007810000 */
[----:B----4-:R-:W3:Y:S03]  /*c760*/  SHFL.BFLY PT, R2, R0, 0x2, 0x1f ;  /* 0x0c401f0000027f89 */ /* 0x010ee600000e0000 */
[C---:B------:R-:W-:Y:S01]  /*c770*/  FSETP.NEU.FTZ.AND P0, PT, R70.reuse, -INF , PT ;  /* 0xff8000004600780b */ /* 0x040fe20003f1d000 */
[----:B------:R-:W-:Y:S05]  /*c780*/  FMUL.FTZ R96, R70, c[0x0][0x2d0] ;  /* 0x0000b40046607a20 */ /* 0x000fea0000410000 */
[----:B------:R-:W-:Y:S05]  /*c790*/  FSEL R96, R96, RZ, P0 ;  /* 0x000000ff60607208 */ /* 0x000fea0000000000 */
[--C-:B------:R-:W-:Y:S02]  /*c7a0*/  FFMA.FTZ R4, R35, c[0x0][0x2d0], -R96.reuse ;  /* 0x0000b40023047a23 */ /* 0x100fe40000010860 */
[--C-:B------:R-:W-:Y:S02]  /*c7b0*/  FFMA.FTZ R32, R46, c[0x0][0x2d0], -R96.reuse ;  /* 0x0000b4002e207a23 */ /* 0x100fe40000010860 */
[----:B------:R-:W-:Y:S01]  /*c7c0*/  MUFU.EX2 R52, R4 ;  /* 0x0000000400347308 */ /* 0x000fe20000000800 */
[--C-:B-1----:R-:W-:Y:S01]  /*c7d0*/  FFMA.FTZ R3, R27, c[0x0][0x2d0], -R96.reuse ;  /* 0x0000b4001b037a23 */ /* 0x102fe20000010860 */
[----:B--2---:R-:W-:Y:S08]  /*c7e0*/  F2FP.BF16.PACK_AB R79, R85, R92 ;  /* 0x0000005c554f723e */ /* 0x004ff000000010ff */
[----:B------:R1:W-:Y:S02]  /*c7f0*/  MUFU.EX2 R251, R3 ;  /* 0x0000000300fb7308 */ /* 0x0003e40000000800 */
[--C-:B-1----:R-:W-:Y:S08]  /*c800*/  FFMA.FTZ R3, R29, c[0x0][0x2d0], -R96.reuse ;  /* 0x0000b4001d037a23 */ /* 0x102ff00000010860 */
[----:B------:R1:W2:Y:S02]  /*c810*/  MUFU.EX2 R246, R3 ;  /* 0x0000000300f67308 */ /* 0x0002a40000000800 */
[----:B-1----:R-:W-:Y:S01]  /*c820*/  FFMA.FTZ R3, R33, c[0x0][0x2d0], -R96 ;  /* 0x0000b40021037a23 */ /* 0x002fe20000010860 */
[----:B--2---:R-:W-:Y:S07]  /*c830*/  F2FP.BF16.PACK_AB R64, R246, R251 ;  /* 0x000000fbf640723e */ /* 0x004fee00000010ff */
[----:B------:R-:W-:Y:S10]  /*c840*/  MUFU.EX2 R33, R16 ;  /* 0x0000001000217308 */ /* 0x000ff40000000800 */
[----:B------:R3:W-:Y:S02]  /*c850*/  MUFU.EX2 R89, R3 ;  /* 0x0000000300597308 */ /* 0x0007e40000000800 */
[----:B---3--:R-:W-:Y:S01]  /*c860*/  FMNMX.FTZ R3, R0, R2, !PT ;  /* 0x0000000200037209 */ /* 0x008fe20007810000 */
[----:B------:R-:W-:Y:S01]  /*c870*/  FFMA.FTZ R2, R40, c[0x0][0x2d0], -R74 ;  /* 0x0000b40028027a23 */ /* 0x000fe2000001084a */
[----:B------:R-:W-:Y:S01]  /*c880*/  FSEL R0, R72, RZ, P2 ;  /* 0x000000ff48007208 */ /* 0x000fe20001000000 */
[----:B------:R-:W-:Y:S05]  /*c890*/  FFMA.FTZ R40, R50, c[0x0][0x2d0], -R96 ;  /* 0x0000b40032287a23 */ /* 0x000fea0000010860 */
[----:B------:R1:W-:Y:S01]  /*c8a0*/  MUFU.EX2 R80, R2 ;  /* 0x0000000200507308 */ /* 0x0003e20000000800 */
[----:B------:R-:W2:Y:S01]  /*c8b0*/  SHFL.BFLY PT, R4, R3, 0x1, 0x1f ;  /* 0x0c201f0003047f89 */ /* 0x000ea200000e0000 */
[----:B------:R-:W-:Y:S04]  /*c8c0*/  FADD.FTZ R0, -R0, R100 ;  /* 0x0000006400007221 */ /* 0x000fe80000010100 */
[----:B------:R-:W-:Y:S04]  /*c8d0*/  FMUL.FTZ R0, R0, c[0x0][0x2d0] ;  /* 0x0000b40000007a20 */ /* 0x000fe80000410000 */
[----:B------:R3:W4:Y:S01]  /*c8e0*/  MUFU.EX2 R69, R0 ;  /* 0x0000000000457308 */ /* 0x0007220000000800 */
[----:B-1----:R-:W-:Y:S02]  /*c8f0*/  FSEL R2, R71, RZ, P1 ;  /* 0x000000ff47027208 */ /* 0x002fe40000800000 */
[----:B--2---:R-:W-:Y:S03]  /*c900*/  FMNMX.FTZ R3, R3, R4, !PT ;  /* 0x0000000403037209 */ /* 0x004fe60007810000 */
[----:B------:R-:W-:Y:S02]  /*c910*/  FADD.FTZ R2, -R2, R101 ;  /* 0x0000006502027221 */ /* 0x000fe40000010100 */
[----:B------:R-:W-:Y:S02]  /*c920*/  FMUL.FTZ R97, R3, c[0x0][0x2d0] ;  /* 0x0000b40003617a20 */ /* 0x000fe40000410000 */
[----:B------:R-:W-:Y:S01]  /*c930*/  FMUL.FTZ R2, R2, c[0x0][0x2d0] ;  /* 0x0000b40002027a20 */ /* 0x000fe20000410000 */
[----:B---3--:R-:W-:Y:S01]  /*c940*/  FSEL R0, R70, RZ, P0 ;  /* 0x000000ff46007208 */ /* 0x008fe20000000000 */
[----:B----4-:R-:W-:Y:S01]  /*c950*/  FMUL.FTZ R16, R69, R116 ;  /* 0x0000007445107220 */ /* 0x010fe20000410000 */
[----:B------:R-:W-:Y:S01]  /*c960*/  FSETP.NEU.FTZ.AND P0, PT, R3, -INF , PT ;  /* 0xff8000000300780b */ /* 0x000fe20003f1d000 */
[----:B------:R-:W1:Y:S01]  /*c970*/  MUFU.EX2 R68, R2 ;  /* 0x0000000200447308 */ /* 0x000e620000000800 */
[----:B------:R-:W-:Y:S02]  /*c980*/  FMUL.FTZ R5, R69, R105 ;  /* 0x0000006945057220 */ /* 0x000fe40000410000 */
[----:B------:R-:W-:Y:S01]  /*c990*/  FADD.FTZ R0, -R0, R102 ;  /* 0x0000006600007221 */ /* 0x000fe20000010100 */
[----:B------:R-:W-:Y:S01]  /*c9a0*/  FSEL R97, R97, RZ, P0 ;  /* 0x000000ff61617208 */ /* 0x000fe20000000000 */
[----:B------:R-:W-:Y:S01]  /*c9b0*/  FMUL.FTZ R17, R69, R117 ;  /* 0x0000007545117220 */ /* 0x000fe20000410000 */
[----:B------:R-:W-:Y:S01]  /*c9c0*/  MOV R117, R249 ;  /* 0x000000f900757202 */ /* 0x000fe20000000f00 */
[----:B------:R-:W-:Y:S02]  /*c9d0*/  FMUL.FTZ R0, R0, c[0x0][0x2d0] ;  /* 0x0000b40000007a20 */ /* 0x000fe40000410000 */
[----:B------:R-:W-:Y:S02]  /*c9e0*/  IMAD.MOV.U32 R116, RZ, RZ, R245 ;  /* 0x000000ffff747224 */ /* 0x000fe400078e00f5 */
[----:B------:R2:W3:Y:S01]  /*c9f0*/  MUFU.EX2 R2, R0 ;  /* 0x0000000000027308 */ /* 0x0004e20000000800 */
[--C-:B------:R-:W-:Y:S02]  /*ca00*/  FFMA.FTZ R4, R25, c[0x0][0x2d0], -R97.reuse ;  /* 0x0000b40019047a23 */ /* 0x100fe40000010861 */
[--C-:B------:R-:W-:Y:S02]  /*ca10*/  FFMA.FTZ R58, R58, c[0x0][0x2d0], -R97.reuse ;  /* 0x0000b4003a3a7a23 */ /* 0x100fe40000010861 */
[--C-:B------:R-:W-:Y:S05]  /*ca20*/  FFMA.FTZ R62, R62, c[0x0][0x2d0], -R97.reuse ;  /* 0x0000b4003e3e7a23 */ /* 0x100fea0000010861 */
[----:B------:R4:W-:Y:S01]  /*ca30*/  MUFU.EX2 R54, R4 ;  /* 0x0000000400367308 */ /* 0x0009e20000000800 */
[C---:B-1----:R-:W-:Y:S02]  /*ca40*/  FMUL.FTZ R6, R68.reuse, R106 ;  /* 0x0000006a44067220 */ /* 0x042fe40000410000 */
[C---:B------:R-:W-:Y:S01]  /*ca50*/  FMUL.FTZ R7, R68.reuse, R107 ;  /* 0x0000006b44077220 */ /* 0x040fe20000410000 */
[----:B------:R-:W-:Y:S01]  /*ca60*/  MOV R107, R52 ;  /* 0x00000034006b7202 */ /* 0x000fe20000000f00 */
[C---:B------:R-:W-:Y:S02]  /*ca70*/  FMUL.FTZ R18, R68.reuse, R118 ;  /* 0x0000007644127220 */ /* 0x040fe40000410000 */
[C---:B------:R-:W-:Y:S01]  /*ca80*/  FMUL.FTZ R19, R68.reuse, R119 ;  /* 0x0000007744137220 */ /* 0x040fe20000410000 */
[----:B------:R-:W-:Y:S01]  /*ca90*/  F2FP.BF16.PACK_AB R66, R107, R89 ;  /* 0x000000596b42723e */ /* 0x000fe200000010ff */
[C---:B------:R-:W-:Y:S01]  /*caa0*/  FMUL.FTZ R34, R68.reuse, R134 ;  /* 0x0000008644227220 */ /* 0x040fe20000410000 */
[----:B------:R-:W-:Y:S01]  /*cab0*/  MOV R119, R246 ;  /* 0x000000f600777202 */ /* 0x000fe20000000f00 */
[----:B------:R-:W-:Y:S02]  /*cac0*/  FMUL.FTZ R35, R68, R135 ;  /* 0x0000008744237220 */ /* 0x000fe40000410000 */
[----:B--2---:R-:W-:Y:S02]  /*cad0*/  FFMA.FTZ R0, R8, c[0x0][0x2d0], -R97 ;  /* 0x0000b40008007a23 */ /* 0x004fe40000010861 */
[----:B------:R-:W-:Y:S02]  /*cae0*/  IMAD.MOV.U32 R118, RZ, RZ, R251 ;  /* 0x000000ffff767224 */ /* 0x000fe400078e00fb */
[----:B------:R1:W-:Y:S01]  /*caf0*/  MUFU.EX2 R200, R0 ;  /* 0x0000000000c87308 */ /* 0x0003e20000000800 */
[----:B------:R-:W-:Y:S02]  /*cb00*/  FFMA.FTZ R8, R41, c[0x0][0x2d0], -R75 ;  /* 0x0000b40029087a23 */ /* 0x000fe4000001084b */
[----:B---3--:R-:W-:Y:S02]  /*cb10*/  FMUL.FTZ R13, R2, R113 ;  /* 0x00000071020d7220 */ /* 0x008fe40000410000 */
[----:B----4-:R-:W-:Y:S02]  /*cb20*/  FFMA.FTZ R4, R24, c[0x0][0x2d0], -R97 ;  /* 0x0000b40018047a23 */ /* 0x010fe40000010861 */
[----:B------:R-:W-:Y:S02]  /*cb30*/  IMAD.MOV.U32 R113, RZ, RZ, R89 ;  /* 0x000000ffff717224 */ /* 0x000fe400078e0059 */
[----:B------:R-:W-:Y:S01]  /*cb40*/  FMUL.FTZ R45, R2, R145 ;  /* 0x00000091022d7220 */ /* 0x000fe20000410000 */
[----:B------:R2:W-:Y:S01]  /*cb50*/  MUFU.EX2 R87, R4 ;  /* 0x0000000400577308 */ /* 0x0005e20000000800 */
[----:B------:R-:W-:Y:S02]  /*cb60*/  FMUL.FTZ R50, R68, R150 ;  /* 0x0000009644327220 */ /* 0x000fe40000410000 */
[C---:B------:R-:W-:Y:S02]  /*cb70*/  FMUL.FTZ R9, R2.reuse, R109 ;  /* 0x0000006d02097220 */ /* 0x040fe40000410000 */
[C---:B------:R-:W-:Y:S02]  /*cb80*/  FMUL.FTZ R25, R2.reuse, R125 ;  /* 0x0000007d02197220 */ /* 0x040fe40000410000 */
[C---:B------:R-:W-:Y:S02]  /*cb90*/  FMUL.FTZ R28, R2.reuse, R128 ;  /* 0x00000080021c7220 */ /* 0x040fe40000410000 */
[----:B------:R-:W-:Y:S01]  /*cba0*/  FMUL.FTZ R29, R2, R129 ;  /* 0x00000081021d7220 */ /* 0x000fe20000410000 */
[----:B------:R3:W4:Y:S01]  /*cbb0*/  MUFU.EX2 R31, R8 ;  /* 0x00000008001f7308 */ /* 0x0007220000000800 */
[----:B------:R-:W-:Y:S02]  /*cbc0*/  FFMA.FTZ R24, R44, c[0x0][0x2d0], -R75 ;  /* 0x0000b4002c187a23 */ /* 0x000fe4000001084b */
[----:B------:R-:W-:Y:S02]  /*cbd0*/  FFMA.FTZ R44, R51, c[0x0][0x2d0], -R96 ;  /* 0x0000b400332c7a23 */ /* 0x000fe40000010860 */
[----:B-1----:R-:W-:Y:S02]  /*cbe0*/  FFMA.FTZ R0, R10, c[0x0][0x2d0], -R97 ;  /* 0x0000b4000a007a23 */ /* 0x002fe40000010861 */
[----:B------:R-:W-:Y:S02]  /*cbf0*/  FMUL.FTZ R51, R68, R151 ;  /* 0x0000009744337220 */ /* 0x000fe40000410000 */
[----:B------:R-:W-:Y:S01]  /*cc00*/  FMUL.FTZ R41, R2, R141 ;  /* 0x0000008d02297220 */ /* 0x000fe20000410000 */
[----:B------:R1:W5:Y:S01]  /*cc10*/  MUFU.EX2 R53, R0 ;  /* 0x0000000000357308 */ /* 0x0003620000000800 */
[----:B--2---:R-:W-:Y:S09]  /*cc20*/  FFMA.FTZ R4, R42, c[0x0][0x2d0], -R74 ;  /* 0x0000b4002a047a23 */ /* 0x004ff2000001084a */
[----:B------:R-:W2:Y:S01]  /*cc30*/  MUFU.EX2 R244, R4 ;  /* 0x0000000400f47308 */ /* 0x000ea20000000800 */
[----:B---3--:R-:W-:Y:S01]  /*cc40*/  FMUL.FTZ R8, R2, R108 ;  /* 0x0000006c02087220 */ /* 0x008fe20000410000 */
[----:B------:R-:W-:Y:S01]  /*cc50*/  MOV R108, R85 ;  /* 0x00000055006c7202 */ /* 0x000fe20000000f00 */
[----:B----4-:R-:W-:Y:S07]  /*cc60*/  IMAD.MOV.U32 R125, RZ, RZ, R31 ;  /* 0x000000ffff7d7224 */ /* 0x010fee00078e001f */
[----:B------:R3:W4:Y:S01]  /*cc70*/  MUFU.EX2 R30, R24 ;  /* 0x00000018001e7308 */ /* 0x0007220000000800 */
[----:B-1----:R-:W-:Y:S01]  /*cc80*/  FSEL R0, R3, RZ, P0 ;  /* 0x000000ff03007208 */ /* 0x002fe20000000000 */
[----:B-----5:R-:W-:Y:S01]  /*cc90*/  IMAD.MOV.U32 R106, RZ, RZ, R53 ;  /* 0x000000ffff6a7224 */ /* 0x020fe200078e0035 */
[C---:B------:R-:W-:Y:S02]  /*cca0*/  ISETP.GT.AND P0, PT, R225.reuse, UR4, PT ;  /* 0x00000004e1007c0c */ /* 0x040fe4000bf04270 */
[----:B------:R-:W-:Y:S01]  /*ccb0*/  IADD3 R225, R225, -0x1, RZ ;  /* 0xffffffffe1e17810 */ /* 0x000fe20007ffe0ff */
[----:B------:R-:W-:Y:S01]  /*ccc0*/  FADD.FTZ R0, -R0, R103 ;  /* 0x0000006700007221 */ /* 0x000fe20000010100 */
[----:B------:R-:W-:Y:S03]  /*ccd0*/  F2FP.BF16.PACK_AB R65, R106, R200 ;  /* 0x000000c86a41723e */ /* 0x000fe600000010ff */
[----:B------:R1:W-:Y:S01]  /*cce0*/  MUFU.EX2 R49, R44 ;  /* 0x0000002c00317308 */ /* 0x0003e20000000800 */
[----:B------:R-:W-:Y:S01]  /*ccf0*/  FMUL.FTZ R0, R0, c[0x0][0x2d0] ;  /* 0x0000b40000007a20 */ /* 0x000fe20000410000 */
[----:B--2---:R-:W-:Y:S01]  /*cd00*/  MOV R105, R244 ;  /* 0x000000f400697202 */ /* 0x004fe20000000f00 */
[----:B------:R-:W-:Y:S01]  /*cd10*/  FMUL.FTZ R4, R69, R104 ;  /* 0x0000006845047220 */ /* 0x000fe20000410000 */
[----:B------:R-:W-:Y:S02]  /*cd20*/  MOV R104, R54 ;  /* 0x0000003600687202 */ /* 0x000fe40000000f00 */
[----:B------:R-:W2:Y:S02]  /*cd30*/  LDSM.16.MT88.4 R52, [R210+0x100] ;  /* 0x00010000d234783b */ /* 0x000ea40000004200 */
[----:B------:R-:W-:Y:S02]  /*cd40*/  F2FP.BF16.PACK_AB R67, R87, R104 ;  /* 0x000000685743723e */ /* 0x000fe400000010ff */
[----:B------:R-:W5:Y:S01]  /*cd50*/  MUFU.EX2 R0, R0 ;  /* 0x0000000000007308 */ /* 0x000f620000000800 */
[-C--:B------:R-:W-:Y:S05]  /*cd60*/  HMMA.16816.F32.BF16 R4, R76, R20.reuse, R4 ;  /* 0x000000144c04723c */ /* 0x080fea0000041804 */
[C---:B---3--:R-:W-:Y:S02]  /*cd70*/  FMUL.FTZ R24, R2.reuse, R124 ;  /* 0x0000007c02187220 */ /* 0x048fe40000410000 */
[----:B----4-:R-:W-:Y:S02]  /*cd80*/  IMAD.MOV.U32 R129, RZ, RZ, R30 ;  /* 0x000000ffff817224 */ /* 0x010fe400078e001e */
[----:B------:R-:W-:Y:S03]  /*cd90*/  MUFU.EX2 R124, R32 ;  /* 0x00000020007c7308 */ /* 0x000fe60000000800 */
[----:B-1----:R-:W-:Y:S07]  /*cda0*/  FMUL.FTZ R44, R2, R144 ;  /* 0x00000090022c7220 */ /* 0x002fee0000410000 */
[----:B------:R-:W-:Y:S01]  /*cdb0*/  MUFU.EX2 R151, R58 ;  /* 0x0000003a00977308 */ /* 0x000fe20000000800 */
[C---:B-----5:R-:W-:Y:S02]  /*cdc0*/  FMUL.FTZ R11, R0.reuse, R111 ;  /* 0x0000006f000b7220 */ /* 0x060fe40000410000 */
[C---:B------:R-:W-:Y:S02]  /*cdd0*/  FMUL.FTZ R10, R0.reuse, R110 ;  /* 0x0000006e000a7220 */ /* 0x040fe40000410000 */
[----:B------:R-:W-:Y:S05]  /*cde0*/  IMAD.MOV.U32 R110, RZ, RZ, R86 ;  /* 0x000000ffff6e7224 */ /* 0x000fea00078e0056 */
[----:B------:R1:W-:Y:S01]  /*cdf0*/  MUFU.EX2 R111, R12 ;  /* 0x0000000c006f7308 */ /* 0x0003e20000000800 */
[C---:B------:R-:W-:Y:S01]  /*ce00*/  FMUL.FTZ R15, R0.reuse, R115 ;  /* 0x00000073000f7220 */ /* 0x040fe20000410000 */
[C---:B------:R-:W-:Y:S04]  /*ce10*/  HMMA.16816.F32.BF16 R8, R64.reuse, R20, R8 ;  /* 0x000000144008723c */ /* 0x040fe80000041808 */
[C---:B------:R-:W-:Y:S01]  /*ce20*/  FMUL.FTZ R14, R0.reuse, R114 ;  /* 0x00000072000e7220 */ /* 0x040fe20000410000 */
[----:B------:R-:W-:Y:S01]  /*ce30*/  MOV R114, R92 ;  /* 0x0000005c00727202 */ /* 0x000fe20000000f00 */
[C---:B------:R-:W-:Y:S01]  /*ce40*/  FMUL.FTZ R26, R0.reuse, R126 ;  /* 0x0000007e001a7220 */ /* 0x040fe20000410000 */
[----:B------:R-:W-:Y:S01]  /*ce50*/  MOV R126, R80 ;  /* 0x00000050007e7202 */ /* 0x000fe20000000f00 */
[----:B------:R-:W-:Y:S01]  /*ce60*/  FFMA.FTZ R20, R47, c[0x0][0x2d0], -R74 ;  /* 0x0000b4002f147a23 */ /* 0x000fe2000001084a */
[----:B------:R-:W3:Y:S03]  /*ce70*/  LDSM.16.MT88.4 R80, [R211+0x100] ;  /* 0x00010000d350783b */ /* 0x000ee60000004200 */
[----:B------:R4:W5:Y:S01]  /*ce80*/  MUFU.EX2 R59, R20 ;  /* 0x00000014003b7308 */ /* 0x0009620000000800 */
[C---:B------:R-:W-:Y:S02]  /*ce90*/  FMUL.FTZ R21, R69.reuse, R121 ;  /* 0x0000007945157220 */ /* 0x040fe40000410000 */
[C---:B------:R-:W-:Y:S02]  /*cea0*/  FMUL.FTZ R27, R0.reuse, R127 ;  /* 0x0000007f001b7220 */ /* 0x040fe40000410000 */
[C---:B------:R-:W-:Y:S02]  /*ceb0*/  FMUL.FTZ R31, R0.reuse, R131 ;  /* 0x00000083001f7220 */ /* 0x040fe40000410000 */
[----:B------:R-:W-:Y:S01]  /*cec0*/  FMUL.FTZ R30, R0, R130 ;  /* 0x00000082001e7220 */ /* 0x000fe20000410000 */
[----:B------:R-:W-:Y:S01]  /*ced0*/  MOV R130, R33 ;  /* 0x0000002100827202 */ /* 0x000fe20000000f00 */
[----:B-1----:R-:W-:Y:S01]  /*cee0*/  FMUL.FTZ R12, R2, R112 ;  /* 0x00000070020c7220 */ /* 0x002fe20000410000 */
[----:B------:R1:W-:Y:S01]  /*cef0*/  MUFU.EX2 R127, R40 ;  /* 0x00000028007f7308 */ /* 0x0003e20000000800 */
[C---:B------:R-:W-:Y:S01]  /*cf00*/  FMUL.FTZ R32, R69.reuse, R132 ;  /* 0x0000008445207220 */ /* 0x040fe20000410000 */
[----:B------:R-:W-:Y:S01]  /*cf10*/  MOV R112, R87 ;  /* 0x0000005700707202 */ /* 0x000fe20000000f00 */
[----:B------:R-:W-:Y:S02]  /*cf20*/  FMUL.FTZ R33, R69, R133 ;  /* 0x0000008545217220 */ /* 0x000fe40000410000 */
[----:B------:R-:W-:Y:S01]  /*cf30*/  LDSM.16.MT88.4 R132, [R212+0x2900] ;  /* 0x00290000d484783b */ /* 0x000fe20000004200 */
[-C--:B------:R-:W-:Y:S03]  /*cf40*/  HMMA.16816.F32.BF16 R12, R64, R22.reuse, R12 ;  /* 0x00000016400c723c */ /* 0x080fe6000004180c */
[----:B------:R-:W-:Y:S02]  /*cf50*/  IMAD.MOV.U32 R131, RZ, RZ, R84 ;  /* 0x000000ffff837224 */ /* 0x000fe400078e0054 */
[----:B------:R-:W-:Y:S02]  /*cf60*/  FFMA.FTZ R92, R95, c[0x0][0x2d0], -R75 ;  /* 0x0000b4005f5c7a23 */ /* 0x000fe4000001084b */
[----:B------:R-:W2:Y:S01]  /*cf70*/  LDSM.16.MT88.4 R84, [R209+0x900] ;  /* 0x00090000d154783b */ /* 0x000ea20000004200 */
[C---:B------:R-:W-:Y:S04]  /*cf80*/  HMMA.16816.F32.BF16 R16, R76.reuse, R22, R16 ;  /* 0x000000164c10723c */ /* 0x040fe80000041810 */
[C---:B----4-:R-:W-:Y:S02]  /*cf90*/  FMUL.FTZ R20, R69.reuse, R120 ;  /* 0x0000007845147220 */ /* 0x050fe40000410000 */
[----:B------:R-:W-:Y:S01]  /*cfa0*/  FMUL.FTZ R42, R0, R142 ;  /* 0x0000008e002a7220 */ /* 0x000fe20000410000 */
[----:B------:R4:W-:Y:S01]  /*cfb0*/  MUFU.EX2 R120, R62 ;  /* 0x0000003e00787308 */ /* 0x0009e20000000800 */
[C---:B------:R-:W-:Y:S01]  /*cfc0*/  FMUL.FTZ R22, R68.reuse, R122 ;  /* 0x0000007a44167220 */ /* 0x040fe20000410000 */
[----:B------:R-:W-:Y:S03]  /*cfd0*/  MOV R122, R60 ;  /* 0x0000003c007a7202 */ /* 0x000fe60000000f00 */
[----:B------:R-:W-:Y:S02]  /*cfe0*/  FMUL.FTZ R23, R68, R123 ;  /* 0x0000007b44177220 */ /* 0x000fe40000410000 */
[----:B-----5:R-:W-:Y:S02]  /*cff0*/  IMAD.MOV.U32 R150, RZ, RZ, R59 ;  /* 0x000000ffff967224 */ /* 0x020fe400078e003b */
[C---:B------:R-:W-:Y:S02]  /*d000*/  FMUL.FTZ R60, R2.reuse, R160 ;  /* 0x000000a0023c7220 */ /* 0x040fe40000410000 */
[----:B------:R-:W5:Y:S01]  /*d010*/  LDL.LU R160, [R1+0x10] ;  /* 0x0000100001a07983 */ /* 0x000f620000300800 */
[-C--:B------:R-:W-:Y:S03]  /*d020*/  HMMA.16816.F32.BF16 R20, R76, R36.reuse, R20 ;  /* 0x000000244c14723c */ /* 0x080fe60000041814 */
[----:B------:R-:W-:Y:S02]  /*d030*/  IMAD.MOV.U32 R115, RZ, RZ, R93 ;  /* 0x000000ffff737224 */ /* 0x000fe400078e005d */
[----:B-1----:R-:W-:Y:S02]  /*d040*/  FMUL.FTZ R40, R2, R140 ;  /* 0x0000008c02287220 */ /* 0x002fe40000410000 */
[----:B------:R-:W-:Y:S01]  /*d050*/  FMUL.FTZ R59, R0, R159 ;  /* 0x0000009f003b7220 */ /* 0x000fe20000410000 */
[C---:B------:R-:W-:Y:S04]  /*d060*/  HMMA.16816.F32.BF16 R24, R64.reuse, R36, R24 ;  /* 0x000000244018723c */ /* 0x040fe80000041818 */
[----:B------:R-:W-:Y:S02]  /*d070*/  IMAD.MOV.U32 R121, RZ, RZ, R61 ;  /* 0x000000ffff797224 */ /* 0x000fe400078e003d */
[----:B------:R-:W-:Y:S02]  /*d080*/  FMUL.FTZ R61, R2, R161 ;  /* 0x000000a1023d7220 */ /* 0x000fe40000410000 */
[-C--:B------:R-:W-:Y:S04]  /*d090*/  HMMA.16816.F32.BF16 R28, R64, R38.reuse, R28 ;  /* 0x00000026401c723c */ /* 0x080fe8000004181c */
[----:B------:R-:W-:Y:S02]  /*d0a0*/  FFMA.FTZ R36, R48, c[0x0][0x2d0], -R96 ;  /* 0x0000b40030247a23 */ /* 0x000fe40000010860 */
[----:B------:R-:W-:Y:S02]  /*d0b0*/  IMAD.MOV.U32 R161, RZ, RZ, R116 ;  /* 0x000000ffffa17224 */ /* 0x000fe400078e0074 */
[C---:B------:R-:W-:Y:S01]  /*d0c0*/  HMMA.16816.F32.BF16 R32, R76.reuse, R38, R32 ;  /* 0x000000264c20723c */ /* 0x040fe20000041820 */
[----:B------:R1:W-:Y:S03]  /*d0d0*/  MUFU.EX2 R128, R36 ;  /* 0x0000002400807308 */ /* 0x0003e60000000800 */
[----:B------:R-:W-:Y:S02]  /*d0e0*/  FMUL.FTZ R37, R69, R137 ;  /* 0x0000008945257220 */ /* 0x000fe40000410000 */
[----:B------:R-:W-:Y:S02]  /*d0f0*/  FMUL.FTZ R43, R0, R143 ;  /* 0x0000008f002b7220 */ /* 0x000fe40000410000 */
[C---:B------:R-:W-:Y:S03]  /*d100*/  FMUL.FTZ R38, R68.reuse, R138 ;  /* 0x0000008a44267220 */ /* 0x040fe60000410000 */
[----:B------:R-:W-:Y:S01]  /*d110*/  MUFU.EX2 R138, R92 ;  /* 0x0000005c008a7308 */ /* 0x000fe20000000800 */
[----:B------:R-:W-:Y:S02]  /*d120*/  FMUL.FTZ R39, R68, R139 ;  /* 0x0000008b44277220 */ /* 0x000fe40000410000 */
[--C-:B------:R-:W-:Y:S02]  /*d130*/  FFMA.FTZ R48, R57, c[0x0][0x2d0], -R74.reuse ;  /* 0x0000b40039307a23 */ /* 0x100fe4000001084a */
[C---:B------:R-:W-:Y:S02]  /*d140*/  FMUL.FTZ R46, R0.reuse, R146 ;  /* 0x00000092002e7220 */ /* 0x040fe40000410000 */
[----:B------:R-:W-:Y:S02]  /*d150*/  FMUL.FTZ R47, R0, R147 ;  /* 0x00000093002f7220 */ /* 0x000fe40000410000 */
[----:B------:R-:W-:Y:S01]  /*d160*/  FMUL.FTZ R57, R2, R157 ;  /* 0x0000009d02397220 */ /* 0x000fe20000410000 */
[----:B------:R3:W-:Y:S01]  /*d170*/  MUFU.EX2 R123, R48 ;  /* 0x00000030007b7308 */ /* 0x0007e20000000800 */
[C---:B------:R-:W-:Y:S02]  /*d180*/  FMUL.FTZ R58, R0.reuse, R158 ;  /* 0x0000009e003a7220 */ /* 0x040fe40000410000 */
[----:B----4-:R-:W-:Y:S02]  /*d190*/  FMUL.FTZ R62, R0, R162 ;  /* 0x000000a2003e7220 */ /* 0x010fe40000410000 */
[C---:B-1----:R-:W-:Y:S07]  /*d1a0*/  FMUL.FTZ R36, R69.reuse, R136 ;  /* 0x0000008845247220 */ /* 0x042fee0000410000 */
[-C--:B--2---:R-:W-:Y:S08]  /*d1b0*/  HMMA.16816.F32.BF16 R36, R76, R52.reuse, R36 ;  /* 0x000000344c24723c */ /* 0x084ff00000041824 */
[C---:B------:R-:W-:Y:S04]  /*d1c0*/  HMMA.16816.F32.BF16 R40, R64.reuse, R52, R40 ;  /* 0x000000344028723c */ /* 0x040fe80000041828 */
[C---:B---3--:R-:W-:Y:S02]  /*d1d0*/  FMUL.FTZ R48, R69.reuse, R148 ;  /* 0x0000009445307220 */ /* 0x048fe40000410000 */
[----:B------:R-:W-:Y:S02]  /*d1e0*/  IMAD.MOV.U32 R148, RZ, RZ, R49 ;  /* 0x000000ffff947224 */ /* 0x000fe400078e0031 */
[-C--:B------:R-:W-:Y:S04]  /*d1f0*/  HMMA.16816.F32.BF16 R44, R64, R54.reuse, R44 ;  /* 0x00000036402c723c */ /* 0x080fe8000004182c */
[--C-:B------:R-:W-:Y:S02]  /*d200*/  FFMA.FTZ R52, R56, c[0x0][0x2d0], -R97.reuse ;  /* 0x0000b40038347a23 */ /* 0x100fe40000010861 */
[C---:B------:R-:W-:Y:S01]  /*d210*/  FMUL.FTZ R49, R69.reuse, R149 ;  /* 0x0000009545317220 */ /* 0x040fe20000410000 */
[----:B------:R-:W-:Y:S01]  /*d220*/  MOV R149, R63 ;  /* 0x0000003f00957202 */ /* 0x000fe20000000f00 */
[----:B------:R1:W2:Y:S01]  /*d230*/  MUFU.EX2 R103, R52 ;  /* 0x0000003400677308 */ /* 0x0002a20000000800 */
[C---:B------:R-:W-:Y:S03]  /*d240*/  FMUL.FTZ R53, R69.reuse, R153 ;  /* 0x0000009945357220 */ /* 0x040fe60000410000 */
[----:B------:R-:W-:Y:S01]  /*d250*/  FMUL.FTZ R56, R2, R156 ;  /* 0x0000009c02387220 */ /* 0x000fe20000410000 */
[C---:B------:R-:W-:Y:S04]  /*d260*/  HMMA.16816.F32.BF16 R48, R76.reuse, R54, R48 ;  /* 0x000000364c30723c */ /* 0x040fe80000041830 */
[----:B------:R-:W-:Y:S03]  /*d270*/  FMUL.FTZ R63, R0, R163 ;  /* 0x000000a3003f7220 */ /* 0x000fe60000410000 */
[C---:B------:R-:W-:Y:S02]  /*d280*/  FMUL.FTZ R54, R68.reuse, R154 ;  /* 0x0000009a44367220 */ /* 0x040fe40000410000 */
[----:B------:R-:W-:Y:S03]  /*d290*/  FMUL.FTZ R55, R68, R155 ;  /* 0x0000009b44377220 */ /* 0x000fe60000410000 */
[----:B-1----:R-:W-:Y:S07]  /*d2a0*/  FMUL.FTZ R52, R69, R152 ;  /* 0x0000009845347220 */ /* 0x002fee0000410000 */
[-C--:B------:R-:W-:Y:S08]  /*d2b0*/  HMMA.16816.F32.BF16 R52, R76, R80.reuse, R52 ;  /* 0x000000504c34723c */ /* 0x080ff00000041834 */
[C---:B------:R-:W-:Y:S07]  /*d2c0*/  HMMA.16816.F32.BF16 R56, R64.reuse, R80, R56 ;  /* 0x000000504038723c */ /* 0x040fee0000041838 */
[----:B------:R-:W-:Y:S01]  /*d2d0*/  FFMA.FTZ R80, R88, c[0x0][0x2d0], -R97 ;  /* 0x0000b40058507a23 */ /* 0x000fe20000010861 */
[-C--:B------:R-:W-:Y:S03]  /*d2e0*/  HMMA.16816.F32.BF16 R60, R64, R82.reuse, R60 ;  /* 0x00000052403c723c */ /* 0x080fe6000004183c */
[----:B------:R1:W3:Y:S01]  /*d2f0*/  MUFU.EX2 R109, R80 ;  /* 0x00000050006d7308 */ /* 0x0002e20000000800 */
[----:B--2---:R-:W-:Y:S03]  /*d300*/  F2FP.BF16.PACK_AB R81, R151, R103 ;  /* 0x000000679751723e */ /* 0x004fe600000010ff */
[C---:B------:R-:W-:Y:S02]  /*d310*/  FMUL.FTZ R64, R69.reuse, R164 ;  /* 0x000000a445407220 */ /* 0x040fe40000410000 */
[----:B------:R-:W-:Y:S03]  /*d320*/  FMUL.FTZ R65, R69, R165 ;  /* 0x000000a545417220 */ /* 0x000fe60000410000 */
[C---:B------:R-:W-:Y:S02]  /*d330*/  FMUL.FTZ R66, R68.reuse, R166 ;  /* 0x000000a644427220 */ /* 0x040fe40000410000 */
[----:B------:R-:W-:Y:S07]  /*d340*/  FMUL.FTZ R67, R68, R167 ;  /* 0x000000a744437220 */ /* 0x000fee0000410000 */
[----:B------:R-:W-:Y:S04]  /*d350*/  HMMA.16816.F32.BF16 R64, R76, R82, R64 ;  /* 0x000000524c40723c */ /* 0x000fe80000041840 */
[--C-:B-1----:R-:W-:Y:S03]  /*d360*/  FFMA.FTZ R80, R90, c[0x0][0x2d0], -R74.reuse ;  /* 0x0000b4005a507a23 */ /* 0x102fe6000001084a */
[----:B------:R-:W-:Y:S01]  /*d370*/  F2FP.BF16.PACK_AB R78, R150, R130 ;  /* 0x00000082964e723e */ /* 0x000fe200000010ff */
[----:B------:R-:W1:Y:S01]  /*d380*/  LDSM.16.MT88.4 R88, [R212+0x900] ;  /* 0x00090000d458783b */ /* 0x000e620000004200 */
[----:B------:R-:W-:Y:S01]  /*d390*/  F2FP.BF16.PACK_AB R79, R149, R129 ;  /* 0x00000081954f723e */ /* 0x000fe200000010ff */
[----:B------:R2:W-:Y:S02]  /*d3a0*/  MUFU.EX2 R251, R80 ;  /* 0x0000005000fb7308 */ /* 0x0005e40000000800 */
[----:B------:R-:W-:Y:S02]  /*d3b0*/  F2FP.BF16.PACK_AB R76, R105, R126 ;  /* 0x0000007e694c723e */ /* 0x000fe400000010ff */
[----:B------:R-:W-:Y:S02]  /*d3c0*/  F2FP.BF16.PACK_AB R77, R111, R125 ;  /* 0x0000007d6f4d723e */ /* 0x000fe400000010ff */
[----:B------:R-:W-:Y:S02]  /*d3d0*/  F2FP.BF16.PACK_AB R82, R148, R127 ;  /* 0x0000007f9452723e */ /* 0x000fe400000010ff */
[----:B---3--:R-:W-:Y:S03]  /*d3e0*/  F2FP.BF16.PACK_AB R83, R109, R120 ;  /* 0x000000786d53723e */ /* 0x008fe600000010ff */
[-C--:B------:R-:W-:Y:S03]  /*d3f0*/  HMMA.16816.F32.BF16 R4, R76, R84.reuse, R4 ;  /* 0x000000544c04723c */ /* 0x080fe60000041804 */
[--C-:B--2---:R-:W-:Y:S02]  /*d400*/  FFMA.FTZ R80, R94, c[0x0][0x2d0], -R75.reuse ;  /* 0x0000b4005e507a23 */ /* 0x104fe4000001084b */
[----:B------:R-:W2:Y:S02]  /*d410*/  LDSM.16.MT88.4 R92, [R210+0x900] ;  /* 0x00090000d25c783b */ /* 0x000ea40000004200 */
[----:B------:R3:W-:Y:S02]  /*d420*/  MUFU.EX2 R139, R80 ;  /* 0x00000050008b7308 */ /* 0x0007e40000000800 */
[----:B---3--:R-:W-:Y:S07]  /*d430*/  F2FP.BF16.PACK_AB R80, R128, R124 ;  /* 0x0000007c8050723e */ /* 0x008fee00000010ff */
[C---:B------:R-:W-:Y:S07]  /*d440*/  HMMA.16816.F32.BF16 R8, R80.reuse, R84, R8 ;  /* 0x000000545008723c */ /* 0x040fee0000041808 */
[--C-:B------:R-:W-:Y:S01]  /*d450*/  FFMA.FTZ R84, R176, c[0x0][0x2d0], -R74.reuse ;  /* 0x0000b400b0547a23 */ /* 0x100fe2000001084a */
[-C--:B------:R-:W-:Y:S03]  /*d460*/  HMMA.16816.F32.BF16 R12, R80, R86.reuse, R12 ;  /* 0x00000056500c723c */ /* 0x080fe6000004180c */
[----:B------:R3:W-:Y:S05]  /*d470*/  MUFU.EX2 R249, R84 ;  /* 0x0000005400f97308 */ /* 0x0007ea0000000800 */
[C---:B------:R-:W-:Y:S08]  /*d480*/  HMMA.16816.F32.BF16 R16, R76.reuse, R86, R16 ;  /* 0x000000564c10723c */ /* 0x040ff00000041810 */
[-C--:B-1----:R-:W-:Y:S08]  /*d490*/  HMMA.16816.F32.BF16 R20, R76, R88.reuse, R20 ;  /* 0x000000584c14723c */ /* 0x082ff00000041814 */
[C---:B------:R-:W-:Y:S04]  /*d4a0*/  HMMA.16816.F32.BF16 R24, R80.reuse, R88, R24 ;  /* 0x000000585018723c */ /* 0x040fe80000041818 */
[----:B---3--:R-:W-:Y:S03]  /*d4b0*/  FFMA.FTZ R84, R177, c[0x0][0x2d0], -R74 ;  /* 0x0000b400b1547a23 */ /* 0x008fe6000001084a */
[--C-:B------:R-:W-:Y:S01]  /*d4c0*/  FFMA.FTZ R88, R171, c[0x0][0x2d0], -R96.reuse ;  /* 0x0000b400ab587a23 */ /* 0x100fe20000010860 */
[-C--:B------:R-:W-:Y:S01]  /*d4d0*/  HMMA.16816.F32.BF16 R28, R80, R90.reuse, R28 ;  /* 0x0000005a501c723c */ /* 0x080fe2000004181c */
[----:B------:R1:W-:Y:S07]  /*d4e0*/  MUFU.EX2 R246, R84 ;  /* 0x0000005400f67308 */ /* 0x0003ee0000000800 */
[C---:B------:R-:W-:Y:S03]  /*d4f0*/  HMMA.16816.F32.BF16 R32, R76.reuse, R90, R32 ;  /* 0x0000005a4c20723c */ /* 0x040fe60000041820 */
[----:B------:R3:W-:Y:S05]  /*d500*/  MUFU.EX2 R136, R88 ;  /* 0x0000005800887308 */ /* 0x0007ea0000000800 */
[-C--:B--2---:R-:W-:Y:S08]  /*d510*/  HMMA.16816.F32.BF16 R36, R76, R92.reuse, R36 ;  /* 0x0000005c4c24723c */ /* 0x084ff00000041824 */
[C---:B------:R-:W-:Y:S04]  /*d520*/  HMMA.16816.F32.BF16 R40, R80.reuse, R92, R40 ;  /* 0x0000005c5028723c */ /* 0x040fe80000041828 */
[----:B-1----:R-:W-:Y:S03]  /*d530*/  FFMA.FTZ R84, R173, c[0x0][0x2d0], -R75 ;  /* 0x0000b400ad547a23 */ /* 0x002fe6000001084b */
[----:B------:R-:W-:Y:S01]  /*d540*/  FFMA.FTZ R92, R168, c[0x0][0x2d0], -R97 ;  /* 0x0000b400a85c7a23 */ /* 0x000fe20000010861 */
[----:B------:R1:W-:Y:S01]  /*d550*/  MUFU.EX2 R245, R84 ;  /* 0x0000005400f57308 */ /* 0x0003e20000000800 */
[-C--:B------:R-:W-:Y:S03]  /*d560*/  HMMA.16816.F32.BF16 R44, R80, R94.reuse, R44 ;  /* 0x0000005e502c723c */ /* 0x080fe6000004182c */
[--C-:B---3--:R-:W-:Y:S05]  /*d570*/  FFMA.FTZ R88, R172, c[0x0][0x2d0], -R96.reuse ;  /* 0x0000b400ac587a23 */ /* 0x108fea0000010860 */
[C---:B------:R-:W-:Y:S01]  /*d580*/  HMMA.16816.F32.BF16 R48, R76.reuse, R94, R48 ;  /* 0x0000005e4c30723c */ /* 0x040fe20000041830 */
[----:B------:R2:W-:Y:S03]  /*d590*/  MUFU.EX2 R142, R88 ;  /* 0x00000058008e7308 */ /* 0x0005e60000000800 */
[----:B-----5:R-:W-:Y:S07]  /*d5a0*/  FFMA.FTZ R69, R69, R160, R161 ;  /* 0x000000a045457223 */ /* 0x020fee00000100a1 */
[----:B------:R3:W-:Y:S01]  /*d5b0*/  MUFU.EX2 R235, R92 ;  /* 0x0000005c00eb7308 */ /* 0x0007e20000000800 */
[----:B-1----:R-:W-:Y:S09]  /*d5c0*/  FFMA.FTZ R84, R175, c[0x0][0x2d0], -R75 ;  /* 0x0000b400af547a23 */ /* 0x002ff2000001084b */
[----:B------:R1:W-:Y:S01]  /*d5d0*/  MUFU.EX2 R143, R84 ;  /* 0x00000054008f7308 */ /* 0x0003e20000000800 */
[--C-:B--2---:R-:W-:Y:S09]  /*d5e0*/  FFMA.FTZ R88, R174, c[0x0][0x2d0], -R96.reuse ;  /* 0x0000b400ae587a23 */ /* 0x104ff20000010860 */
[----:B------:R2:W4:Y:S01]  /*d5f0*/  MUFU.EX2 R141, R88 ;  /* 0x00000058008d7308 */ /* 0x0005220000000800 */
[----:B---3--:R-:W-:Y:S09]  /*d600*/  FFMA.FTZ R92, R169, c[0x0][0x2d0], -R97 ;  /* 0x0000b400a95c7a23 */ /* 0x008ff20000010861 */
[----:B------:R3:W-:Y:S01]  /*d610*/  MUFU.EX2 R234, R92 ;  /* 0x0000005c00ea7308 */ /* 0x0007e20000000800 */
[----:B-1----:R-:W-:Y:S09]  /*d620*/  FFMA.FTZ R84, R99, c[0x0][0x2d0], -R96 ;  /* 0x0000b40063547a23 */ /* 0x002ff20000010860 */
[----:B------:R1:W-:Y:S01]  /*d630*/  MUFU.EX2 R137, R84 ;  /* 0x0000005400897308 */ /* 0x0003e20000000800 */
[--C-:B--2---:R-:W-:Y:S09]  /*d640*/  FFMA.FTZ R88, R182, c[0x0][0x2d0], -R74.reuse ;  /* 0x0000b400b6587a23 */ /* 0x104ff2000001084a */
[----:B------:R2:W-:Y:S01]  /*d650*/  MUFU.EX2 R244, R88 ;  /* 0x0000005800f47308 */ /* 0x0005e20000000800 */
[----:B---3--:R-:W-:Y:S09]  /*d660*/  FFMA.FTZ R92, R185, c[0x0][0x2d0], -R75 ;  /* 0x0000b400b95c7a23 */ /* 0x008ff2000001084b */
[----:B------:R3:W-:Y:S01]  /*d670*/  MUFU.EX2 R145, R92 ;  /* 0x0000005c00917308 */ /* 0x0007e20000000800 */
[----:B-1----:R-:W1:Y:S01]  /*d680*/  LDSM.16.MT88.4 R84, [R211+0x900] ;  /* 0x00090000d354783b */ /* 0x002e620000004200 */
[--C-:B--2---:R-:W-:Y:S08]  /*d690*/  FFMA.FTZ R88, R98, c[0x0][0x2d0], -R97.reuse ;  /* 0x0000b40062587a23 */ /* 0x104ff00000010861 */
[----:B------:R2:W5:Y:S01]  /*d6a0*/  MUFU.EX2 R140, R88 ;  /* 0x00000058008c7308 */ /* 0x0005620000000800 */
[----:B---3--:R-:W-:Y:S08]  /*d6b0*/  LDSM.16.MT88.4 R92, [R210+0x1100] ;  /* 0x00110000d25c783b */ /* 0x008ff00000004200 */
[----:B--2---:R-:W2:Y:S01]  /*d6c0*/  LDSM.16.MT88.4 R88, [R209+0x1100] ;  /* 0x00110000d158783b */ /* 0x004ea20000004200 */
[-C--:B-1----:R-:W-:Y:S08]  /*d6d0*/  HMMA.16816.F32.BF16 R52, R76, R84.reuse, R52 ;  /* 0x000000544c34723c */ /* 0x082ff00000041834 */
[C---:B------:R-:W-:Y:S07]  /*d6e0*/  HMMA.16816.F32.BF16 R56, R80.reuse, R84, R56 ;  /* 0x000000545038723c */ /* 0x040fee0000041838 */
[----:B------:R-:W-:Y:S01]  /*d6f0*/  FFMA.FTZ R84, R170, c[0x0][0x2d0], -R97 ;  /* 0x0000b400aa547a23 */ /* 0x000fe20000010861 */
[-C--:B------:R-:W-:Y:S03]  /*d700*/  HMMA.16816.F32.BF16 R60, R80, R86.reuse, R60 ;  /* 0x00000056503c723c */ /* 0x080fe6000004183c */
[----:B------:R1:W3:Y:S04]  /*d710*/  MUFU.EX2 R232, R84 ;  /* 0x0000005400e87308 */ /* 0x0002e80000000800 */
[--C-:B------:R-:W-:Y:S01]  /*d720*/  FFMA.FTZ R80, R187, c[0x0][0x2d0], -R74.reuse ;  /* 0x0000b400bb507a23 */ /* 0x100fe2000001084a */
[----:B------:R-:W-:Y:S04]  /*d730*/  HMMA.16816.F32.BF16 R64, R76, R86, R64 ;  /* 0x000000564c40723c */ /* 0x000fe80000041840 */
[----:B----4-:R-:W-:Y:S01]  /*d740*/  F2FP.BF16.PACK_AB R82, R141, R142 ;  /* 0x0000008e8d52723e */ /* 0x010fe200000010ff */
[----:B------:R4:W-:Y:S01]  /*d750*/  MUFU.EX2 R147, R80 ;  /* 0x0000005000937308 */ /* 0x0009e20000000800 */
[----:B-----5:R-:W-:Y:S02]  /*d760*/  F2FP.BF16.PACK_AB R81, R235, R140 ;  /* 0x0000008ceb51723e */ /* 0x020fe400000010ff */
[----:B------:R-:W-:Y:S04]  /*d770*/  F2FP.BF16.PACK_AB R76, R251, R123 ;  /* 0x0000007bfb4c723e */ /* 0x000fe800000010ff */
[----:B------:R-:W-:Y:S02]  /*d780*/  F2FP.BF16.PACK_AB R77, R138, R139 ;  /* 0x0000008b8a4d723e */ /* 0x000fe400000010ff */
[----:B------:R-:W-:Y:S02]  /*d790*/  F2FP.BF16.PACK_AB R78, R246, R249 ;  /* 0x000000f9f64e723e */ /* 0x000fe400000010ff */
[----:B------:R-:W-:Y:S01]  /*d7a0*/  F2FP.BF16.PACK_AB R79, R143, R245 ;  /* 0x000000f58f4f723e */ /* 0x000fe200000010ff */
[----:B-1----:R-:W1:Y:S01]  /*d7b0*/  LDSM.16.MT88.4 R84, [R212+0x1100] ;  /* 0x00110000d454783b */ /* 0x002e620000004200 */
[----:B---3--:R-:W-:Y:S05]  /*d7c0*/  F2FP.BF16.PACK_AB R83, R232, R234 ;  /* 0x000000eae853723e */ /* 0x008fea00000010ff */
[-C--:B--2---:R-:W-:Y:S03]  /*d7d0*/  HMMA.16816.F32.BF16 R4, R76, R88.reuse, R4 ;  /* 0x000000584c04723c */ /* 0x084fe60000041804 */
[--C-:B----4-:R-:W-:Y:S04]  /*d7e0*/  FFMA.FTZ R80, R183, c[0x0][0x2d0], -R75.reuse ;  /* 0x0000b400b7507a23 */ /* 0x110fe8000001084b */
[----:B------:R2:W-:Y:S02]  /*d7f0*/  MUFU.EX2 R146, R80 ;  /* 0x0000005000927308 */ /* 0x0005e40000000800 */
[----:B--2---:R-:W-:Y:S07]  /*d800*/  F2FP.BF16.PACK_AB R80, R136, R137 ;  /* 0x000000898850723e */ /* 0x004fee00000010ff */
[C---:B------:R-:W-:Y:S07]  /*d810*/  HMMA.16816.F32.BF16 R8, R80.reuse, R88, R8 ;  /* 0x000000585008723c */ /* 0x040fee0000041808 */
[--C-:B------:R-:W-:Y:S01]  /*d820*/  FFMA.FTZ R88, R195, c[0x0][0x2d0], -R74.reuse ;  /* 0x0000b400c3587a23 */ /* 0x100fe2000001084a */
[-C--:B------:R-:W-:Y:S03]  /*d830*/  HMMA.16816.F32.BF16 R12, R80, R90.reuse, R12 ;  /* 0x0000005a500c723c */ /* 0x080fe6000004180c */
[----:B------:R2:W-:Y:S05]  /*d840*/  MUFU.EX2 R231, R88 ;  /* 0x0000005800e77308 */ /* 0x0005ea0000000800 */
[C---:B------:R-:W-:Y:S08]  /*d850*/  HMMA.16816.F32.BF16 R16, R76.reuse, R90, R16 ;  /* 0x0000005a4c10723c */ /* 0x040ff00000041810 */
[-C--:B-1----:R-:W-:Y:S08]  /*d860*/  HMMA.16816.F32.BF16 R20, R76, R84.reuse, R20 ;  /* 0x000000544c14723c */ /* 0x082ff00000041814 */
[C---:B------:R-:W-:Y:S04]  /*d870*/  HMMA.16816.F32.BF16 R24, R80.reuse, R84, R24 ;  /* 0x000000545018723c */ /* 0x040fe80000041818 */
[----:B--2---:R-:W-:Y:S01]  /*d880*/  FFMA.FTZ R88, R198, c[0x0][0x2d0], -R74 ;  /* 0x0000b400c6587a23 */ /* 0x004fe2000001084a */
[----:B------:R-:W-:Y:S02]  /*d890*/  MOV R198, R109 ;  /* 0x0000006d00c67202 */ /* 0x000fe40000000f00 */
[--C-:B------:R-:W-:Y:S01]  /*d8a0*/  FFMA.FTZ R84, R184, c[0x0][0x2d0], -R96.reuse ;  /* 0x0000b400b8547a23 */ /* 0x100fe20000010860 */
[-C--:B------:R-:W-:Y:S01]  /*d8b0*/  HMMA.16816.F32.BF16 R28, R80, R86.reuse, R28 ;  /* 0x00000056501c723c */ /* 0x080fe2000004181c */
[----:B------:R1:W-:Y:S07]  /*d8c0*/  MUFU.EX2 R195, R88 ;  /* 0x0000005800c37308 */ /* 0x0003ee0000000800 */
[C---:B------:R-:W-:Y:S03]  /*d8d0*/  HMMA.16816.F32.BF16 R32, R76.reuse, R86, R32 ;  /* 0x000000564c20723c */ /* 0x040fe60000041820 */
[----:B------:R2:W-:Y:S05]  /*d8e0*/  MUFU.EX2 R144, R84 ;  /* 0x0000005400907308 */ /* 0x0005ea0000000800 */
[-C--:B------:R-:W-:Y:S08]  /*d8f0*/  HMMA.16816.F32.BF16 R36, R76, R92.reuse, R36 ;  /* 0x0000005c4c24723c */ /* 0x080ff00000041824 */
[C---:B------:R-:W-:Y:S04]  /*d900*/  HMMA.16816.F32.BF16 R40, R80.reuse, R92, R40 ;  /* 0x0000005c5028723c */ /* 0x040fe80000041828 */
[----:B-1----:R-:W-:Y:S03]  /*d910*/  FFMA.FTZ R88, R191, c[0x0][0x2d0], -R75 ;  /* 0x0000b400bf587a23 */ /* 0x002fe6000001084b */
[----:B------:R-:W-:Y:S01]  /*d920*/  FFMA.FTZ R92, R180, c[0x0][0x2d0], -R97 ;  /* 0x0000b400b45c7a23 */ /* 0x000fe20000010861 */
[-C--:B------:R-:W-:Y:S01]  /*d930*/  HMMA.16816.F32.BF16 R44, R80, R94.reuse, R44 ;  /* 0x0000005e502c723c */ /* 0x080fe2000004182c */
[----:B------:R1:W-:Y:S03]  /*d940*/  MUFU.EX2 R191, R88 ;  /* 0x0000005800bf7308 */ /* 0x0003e60000000800 */
[--C-:B--2---:R-:W-:Y:S04]  /*d950*/  FFMA.FTZ R84, R188, c[0x0][0x2d0], -R96.reuse ;  /* 0x0000b400bc547a23 */ /* 0x104fe80000010860 */
[C---:B------:R-:W-:Y:S03]  /*d960*/  HMMA.16816.F32.BF16 R48, R76.reuse, R94, R48 ;  /* 0x0000005e4c30723c */ /* 0x040fe60000041830 */
[----:B------:R2:W-:Y:S10]  /*d970*/  MUFU.EX2 R187, R84 ;  /* 0x0000005400bb7308 */ /* 0x0005f40000000800 */
[----:B------:R3:W-:Y:S01]  /*d980*/  MUFU.EX2 R155, R92 ;  /* 0x0000005c009b7308 */ /* 0x0007e20000000800 */
[----:B-1----:R-:W-:Y:S09]  /*d990*/  FFMA.FTZ R88, R193, c[0x0][0x2d0], -R75 ;  /* 0x0000b400c1587a23 */ /* 0x002ff2000001084b */
[----:B------:R1:W-:Y:S01]  /*d9a0*/  MUFU.EX2 R193, R88 ;  /* 0x0000005800c17308 */ /* 0x0003e20000000800 */
[--C-:B--2---:R-:W-:Y:S02]  /*d9b0*/  FFMA.FTZ R84, R189, c[0x0][0x2d0], -R96.reuse ;  /* 0x0000b400bd547a23 */ /* 0x104fe40000010860 */
[----:B------:R-:W-:Y:S01]  /*d9c0*/  IMAD.MOV.U32 R189, RZ, RZ, R123 ;  /* 0x000000ffffbd7224 */ /* 0x000fe200078e007b */
[----:B------:R-:W-:Y:S06]  /*d9d0*/  MOV R123, R118 ;  /* 0x00000076007b7202 */ /* 0x000fec0000000f00 */
[----:B------:R2:W-:Y:S01]  /*d9e0*/  MUFU.EX2 R184, R84 ;  /* 0x0000005400b87308 */ /* 0x0005e20000000800 */
[----:B---3--:R-:W-:Y:S09]  /*d9f0*/  FFMA.FTZ R92, R179, c[0x0][0x2d0], -R97 ;  /* 0x0000b400b35c7a23 */ /* 0x008ff20000010861 */
[----:B------:R3:W-:Y:S01]  /*da00*/  MUFU.EX2 R154, R92 ;  /* 0x0000005c009a7308 */ /* 0x0007e20000000800 */
[----:B-1----:R-:W1:Y:S01]  /*da10*/  LDSM.16.MT88.4 R88, [R211+0x1100] ;  /* 0x00110000d358783b */ /* 0x002e620000004200 */
[----:B--2---:R-:W-:Y:S01]  /*da20*/  FFMA.FTZ R84, R190, c[0x0][0x2d0], -R96 ;  /* 0x0000b400be547a23 */ /* 0x004fe20000010860 */
[----:B------:R-:W-:Y:S06]  /*da30*/  MOV R190, R127 ;  /* 0x0000007f00be7202 */ /* 0x000fec0000000f00 */
[----:B------:R-:W2:Y:S01]  /*da40*/  LDL.LU R127, [R1+0x14] ;  /* 0x00001400017f7983 */ /* 0x000ea20000300800 */
[----:B------:R4:W5:Y:S01]  /*da50*/  MUFU.EX2 R185, R84 ;  /* 0x0000005400b97308 */ /* 0x0009620000000800 */
[----:B---3--:R-:W-:Y:S01]  /*da60*/  FFMA.FTZ R92, R205, c[0x0][0x2d0], -R75 ;  /* 0x0000b400cd5c7a23 */ /* 0x008fe2000001084b */
[----:B------:R-:W-:Y:S01]  /*da70*/  MOV R205, R190 ;  /* 0x000000be00cd7202 */ /* 0x000fe20000000f00 */
[----:B------:R-:W-:Y:S07]  /*da80*/  IMAD.MOV.U32 R190, RZ, RZ, R151 ;  /* 0x000000ffffbe7224 */ /* 0x000fee00078e0097 */
[----:B------:R3:W-:Y:S01]  /*da90*/  MUFU.EX2 R159, R92 ;  /* 0x0000005c009f7308 */ /* 0x0007e20000000800 */
[--C-:B----4-:R-:W-:Y:S01]  /*daa0*/  FFMA.FTZ R84, R204, c[0x0][0x2d0], -R74.reuse ;  /* 0x0000b400cc547a23 */ /* 0x110fe2000001084a */
[----:B------:R-:W-:Y:S01]  /*dab0*/  MOV R204, R122 ;  /* 0x0000007a00cc7202 */ /* 0x000fe20000000f00 */
[-C--:B-1----:R-:W-:Y:S01]  /*dac0*/  HMMA.16816.F32.BF16 R52, R76, R88.reuse, R52 ;  /* 0x000000584c34723c */ /* 0x082fe20000041834 */
[----:B------:R-:W4:Y:S06]  /*dad0*/  LDL.LU R122, [R1+0x18] ;  /* 0x00001800017a7983 */ /* 0x000f2c0000300800 */
[----:B------:R1:W-:Y:S01]  /*dae0*/  MUFU.EX2 R183, R84 ;  /* 0x0000005400b77308 */ /* 0x0003e20000000800 */
[C---:B------:R-:W-:Y:S01]  /*daf0*/  HMMA.16816.F32.BF16 R56, R80.reuse, R88, R56 ;  /* 0x000000585038723c */ /* 0x040fe20000041838 */
[----:B---3--:R-:W-:Y:S06]  /*db00*/  LDSM.16.MT88.4 R92, [R210+0x1900] ;  /* 0x00190000d25c783b */ /* 0x008fec0000004200 */
[--C-:B------:R-:W-:Y:S01]  /*db10*/  FFMA.FTZ R88, R178, c[0x0][0x2d0], -R97.reuse ;  /* 0x0000b400b2587a23 */ /* 0x100fe20000010861 */
[-C--:B------:R-:W-:Y:S03]  /*db20*/  HMMA.16816.F32.BF16 R60, R80, R90.reuse, R60 ;  /* 0x0000005a503c723c */ /* 0x080fe6000004183c */
[----:B------:R-:W3:Y:S04]  /*db30*/  MUFU.EX2 R102, R88 ;  /* 0x0000005800667308 */ /* 0x000ee80000000800 */
[--C-:B------:R-:W-:Y:S01]  /*db40*/  FFMA.FTZ R80, R228, c[0x0][0x2d0], -R74.reuse ;  /* 0x0000b400e4507a23 */ /* 0x100fe2000001084a */
[----:B------:R-:W-:Y:S04]  /*db50*/  HMMA.16816.F32.BF16 R64, R76, R90, R64 ;  /* 0x0000005a4c40723c */ /* 0x000fe80000041840 */
[----:B-1----:R-:W-:Y:S01]  /*db60*/  FFMA.FTZ R84, R181, c[0x0][0x2d0], -R97 ;  /* 0x0000b400b5547a23 */ /* 0x002fe20000010861 */
[----:B-----5:R-:W-:Y:S01]  /*db70*/  F2FP.BF16.PACK_AB R82, R185, R184 ;  /* 0x000000b8b952723e */ /* 0x020fe200000010ff */
[----:B------:R1:W-:Y:S01]  /*db80*/  MUFU.EX2 R181, R80 ;  /* 0x0000005000b57308 */ /* 0x0003e20000000800 */
[----:B------:R-:W-:Y:S02]  /*db90*/  F2FP.BF16.PACK_AB R76, R147, R244 ;  /* 0x000000f4934c723e */ /* 0x000fe400000010ff */
[----:B------:R-:W-:Y:S03]  /*dba0*/  F2FP.BF16.PACK_AB R77, R145, R146 ;  /* 0x00000092914d723e */ /* 0x000fe600000010ff */
[----:B------:R-:W-:Y:S02]  /*dbb0*/  F2FP.BF16.PACK_AB R78, R195, R231 ;  /* 0x000000e7c34e723e */ /* 0x000fe400000010ff */
[----:B------:R-:W-:Y:S02]  /*dbc0*/  F2FP.BF16.PACK_AB R79, R193, R191 ;  /* 0x000000bfc14f723e */ /* 0x000fe400000010ff */
[----:B------:R5:W5:Y:S01]  /*dbd0*/  MUFU.EX2 R182, R84 ;  /* 0x0000005400b67308 */ /* 0x000b620000000800 */
[----:B------:R-:W-:Y:S01]  /*dbe0*/  MOV R228, R121 ;  /* 0x0000007900e47202 */ /* 0x000fe20000000f00 */
[----:B------:R-:W-:Y:S01]  /*dbf0*/  IMAD.MOV.U32 R121, RZ, RZ, R119 ;  /* 0x000000ffff797224 */ /* 0x000fe200078e0077 */
[----:B---3--:R-:W-:Y:S01]  /*dc00*/  F2FP.BF16.PACK_AB R83, R102, R154 ;  /* 0x0000009a6653723e */ /* 0x008fe200000010ff */
[----:B------:R-:W-:Y:S03]  /*dc10*/  LDSM.16.MT88.4 R88, [R212+0x1900] ;  /* 0x00190000d458783b */ /* 0x000fe60000004200 */
[----:B------:R-:W-:Y:S02]  /*dc20*/  MOV R188, R121 ;  /* 0x0000007900bc7202 */ /* 0x000fe40000000f00 */
[----:B------:R-:W-:Y:S01]  /*dc30*/  MOV R121, R113 ;  /* 0x0000007100797202 */ /* 0x000fe20000000f00 */
[----:B-1----:R-:W-:Y:S01]  /*dc40*/  FFMA.FTZ R80, R203, c[0x0][0x2d0], -R75 ;  /* 0x0000b400cb507a23 */ /* 0x002fe2000001084b */
[----:B------:R-:W-:Y:S03]  /*dc50*/  MOV R203, R150 ;  /* 0x0000009600cb7202 */ /* 0x000fe60000000f00 */
[----:B------:R1:W-:Y:S01]  /*dc60*/  MUFU.EX2 R153, R80 ;  /* 0x0000005000997308 */ /* 0x0003e20000000800 */
[----:B-----5:R-:W3:Y:S01]  /*dc70*/  LDSM.16.MT88.4 R84, [R209+0x1900] ;  /* 0x00190000d154783b */ /* 0x020ee20000004200 */
[----:B------:R-:W-:Y:S02]  /*dc80*/  F2FP.BF16.PACK_AB R81, R155, R182 ;  /* 0x000000b69b51723e */ /* 0x000fe400000010ff */
[----:B-1----:R-:W-:Y:S01]  /*dc90*/  F2FP.BF16.PACK_AB R80, R187, R144 ;  /* 0x00000090bb50723e */ /* 0x002fe200000010ff */
[-C--:B---3--:R-:W-:Y:S08]  /*dca0*/  HMMA.16816.F32.BF16 R4, R76, R84.reuse, R4 ;  /* 0x000000544c04723c */ /* 0x088ff00000041804 */
[C---:B------:R-:W-:Y:S07]  /*dcb0*/  HMMA.16816.F32.BF16 R8, R80.reuse, R84, R8 ;  /* 0x000000545008723c */ /* 0x040fee0000041808 */
[--C-:B------:R-:W-:Y:S01]  /*dcc0*/  FFMA.FTZ R84, R233, c[0x0][0x2d0], -R74.reuse ;  /* 0x0000b400e9547a23 */ /* 0x100fe2000001084a */
[-C--:B------:R-:W-:Y:S03]  /*dcd0*/  HMMA.16816.F32.BF16 R12, R80, R86.reuse, R12 ;  /* 0x00000056500c723c */ /* 0x080fe6000004180c */
[----:B------:R1:W-:Y:S01]  /*dce0*/  MUFU.EX2 R158, R84 ;  /* 0x00000054009e7308 */ /* 0x0003e20000000800 */
[----:B------:R-:W-:Y:S04]  /*dcf0*/  IMAD.MOV.U32 R233, RZ, RZ, R111 ;  /* 0x000000ffffe97224 */ /* 0x000fe800078e006f */
[C---:B------:R-:W-:Y:S08]  /*dd00*/  HMMA.16816.F32.BF16 R16, R76.reuse, R86, R16 ;  /* 0x000000564c10723c */ /* 0x040ff00000041810 */
[-C--:B------:R-:W-:Y:S08]  /*dd10*/  HMMA.16816.F32.BF16 R20, R76, R88.reuse, R20 ;  /* 0x000000584c14723c */ /* 0x080ff00000041814 */
[C---:B------:R-:W-:Y:S04]  /*dd20*/  HMMA.16816.F32.BF16 R24, R80.reuse, R88, R24 ;  /* 0x000000585018723c */ /* 0x040fe80000041818 */
[----:B-1----:R-:W-:Y:S02]  /*dd30*/  FFMA.FTZ R84, R236, c[0x0][0x2d0], -R74 ;  /* 0x0000b400ec547a23 */ /* 0x002fe4000001084a */
[----:B------:R-:W-:Y:S02]  /*dd40*/  IMAD.MOV.U32 R236, RZ, RZ, R105 ;  /* 0x000000ffffec7224 */ /* 0x000fe400078e0069 */
[-C--:B------:R-:W-:Y:S01]  /*dd50*/  HMMA.16816.F32.BF16 R28, R80, R90.reuse, R28 ;  /* 0x0000005a501c723c */ /* 0x080fe2000004181c */
[----:B------:R1:W-:Y:S03]  /*dd60*/  MUFU.EX2 R180, R84 ;  /* 0x0000005400b47308 */ /* 0x0003e60000000800 */
[--C-:B------:R-:W-:Y:S01]  /*dd70*/  FFMA.FTZ R88, R206, c[0x0][0x2d0], -R96.reuse ;  /* 0x0000b400ce587a23 */ /* 0x100fe20000010860 */
[----:B------:R-:W-:Y:S03]  /*dd80*/  MOV R206, R110 ;  /* 0x0000006e00ce7202 */ /* 0x000fe60000000f00 */
[C---:B------:R-:W-:Y:S03]  /*dd90*/  HMMA.16816.F32.BF16 R32, R76.reuse, R90, R32 ;  /* 0x0000005a4c20723c */ /* 0x040fe60000041820 */
[----:B------:R3:W-:Y:S05]  /*dda0*/  MUFU.EX2 R156, R88 ;  /* 0x00000058009c7308 */ /* 0x0007ea0000000800 */
[-C--:B------:R-:W-:Y:S08]  /*ddb0*/  HMMA.16816.F32.BF16 R36, R76, R92.reuse, R36 ;  /* 0x0000005c4c24723c */ /* 0x080ff00000041824 */
[C---:B------:R-:W-:Y:S04]  /*ddc0*/  HMMA.16816.F32.BF16 R40, R80.reuse, R92, R40 ;  /* 0x0000005c5028723c */ /* 0x040fe80000041828 */
[----:B-1----:R-:W-:Y:S01]  /*ddd0*/  FFMA.FTZ R84, R229, c[0x0][0x2d0], -R75 ;  /* 0x0000b400e5547a23 */ /* 0x002fe2000001084b */
[----:B------:R-:W-:Y:S02]  /*dde0*/  MOV R229, R104 ;  /* 0x0000006800e57202 */ /* 0x000fe40000000f00 */
[----:B------:R-:W-:Y:S01]  /*ddf0*/  FFMA.FTZ R92, R201, c[0x0][0x2d0], -R97 ;  /* 0x0000b400c95c7a23 */ /* 0x000fe20000010861 */
[-C--:B------:R-:W-:Y:S01]  /*de00*/  HMMA.16816.F32.BF16 R44, R80, R94.reuse, R44 ;  /* 0x0000005e502c723c */ /* 0x080fe2000004182c */
[----:B------:R1:W-:Y:S03]  /*de10*/  MUFU.EX2 R157, R84 ;  /* 0x00000054009d7308 */ /* 0x0003e60000000800 */
[--C-:B---3--:R-:W-:Y:S04]  /*de20*/  FFMA.FTZ R88, R207, c[0x0][0x2d0], -R96.reuse ;  /* 0x0000b400cf587a23 */ /* 0x108fe80000010860 */
[C---:B------:R-:W-:Y:S03]  /*de30*/  HMMA.16816.F32.BF16 R48, R76.reuse, R94, R48 ;  /* 0x0000005e4c30723c */ /* 0x040fe60000041830 */
[----:B------:R3:W-:Y:S10]  /*de40*/  MUFU.EX2 R178, R88 ;  /* 0x0000005800b27308 */ /* 0x0007f40000000800 */
[----:B------:R5:W-:Y:S01]  /*de50*/  MUFU.EX2 R100, R92 ;  /* 0x0000005c00647308 */ /* 0x000be20000000800 */
[----:B-1----:R-:W-:Y:S01]  /*de60*/  FFMA.FTZ R84, R230, c[0x0][0x2d0], -R75 ;  /* 0x0000b400e6547a23 */ /* 0x002fe2000001084b */
[----:B------:R-:W-:Y:S08]  /*de70*/  MOV R230, R107 ;  /* 0x0000006b00e67202 */ /* 0x000ff00000000f00 */
[----:B------:R1:W-:Y:S01]  /*de80*/  MUFU.EX2 R179, R84 ;  /* 0x0000005400b37308 */ /* 0x0003e20000000800 */
[--C-:B---3--:R-:W-:Y:S09]  /*de90*/  FFMA.FTZ R88, R226, c[0x0][0x2d0], -R96.reuse ;  /* 0x0000b400e2587a23 */ /* 0x108ff20000010860 */
[----:B------:R3:W2:Y:S01]  /*dea0*/  MUFU.EX2 R177, R88 ;  /* 0x0000005800b17308 */ /* 0x0006a20000000800 */
[----:B-----5:R-:W-:Y:S09]  /*deb0*/  FFMA.FTZ R92, R192, c[0x0][0x2d0], -R97 ;  /* 0x0000b400c05c7a23 */ /* 0x020ff20000010861 */
[----:B------:R5:W-:Y:S01]  /*dec0*/  MUFU.EX2 R99, R92 ;  /* 0x0000005c00637308 */ /* 0x000be20000000800 */
[----:B-1----:R-:W-:Y:S02]  /*ded0*/  FFMA.FTZ R84, R202, c[0x0][0x2d0], -R96 ;  /* 0x0000b400ca547a23 */ /* 0x002fe40000010860 */
[----:B------:R-:W-:Y:S07]  /*dee0*/  IMAD.MOV.U32 R202, RZ, RZ, R108 ;  /* 0x000000ffffca7224 */ /* 0x000fee00078e006c */
[----:B------:R1:W-:Y:S01]  /*def0*/  MUFU.EX2 R152, R84 ;  /* 0x0000005400987308 */ /* 0x0003e20000000800 */
[----:B---3--:R-:W-:Y:S09]  /*df00*/  FFMA.FTZ R88, R241, c[0x0][0x2d0], -R74 ;  /* 0x0000b400f1587a23 */ /* 0x008ff2000001084a */
[----:B------:R3:W-:Y:S01]  /*df10*/  MUFU.EX2 R176, R88 ;  /* 0x0000005800b07308 */ /* 0x0007e20000000800 */
[----:B-----5:R-:W-:Y:S09]  /*df20*/  FFMA.FTZ R92, R243, c[0x0][0x2d0], -R75 ;  /* 0x0000b400f35c7a23 */ /* 0x020ff2000001084b */
[----:B------:R5:W-:Y:S01]  /*df30*/  MUFU.EX2 R172, R92 ;  /* 0x0000005c00ac7308 */ /* 0x000be20000000800 */
[----:B-1----:R-:W1:Y:S01]  /*df40*/  LDSM.16.MT88.4 R84, [R211+0x1900] ;  /* 0x00190000d354783b */ /* 0x002e620000004200 */
[----:B---3--:R-:W-:Y:S08]  /*df50*/  FFMA.FTZ R88, R199, c[0x0][0x2d0], -R97 ;  /* 0x0000b400c7587a23 */ /* 0x008ff00000010861 */
[----:B------:R3:W1:Y:S01]  /*df60*/  MUFU.EX2 R101, R88 ;  /* 0x0000005800657308 */ /* 0x0006620000000800 */
[----:B-----5:R-:W-:Y:S01]  /*df70*/  LDSM.16.MT88.4 R92, [R210+0x2100] ;  /* 0x00210000d25c783b */ /* 0x020fe20000004200 */
[----:B----4-:R-:W-:Y:S01]  /*df80*/  FFMA.FTZ R2, R2, R122, R123 ;  /* 0x0000007a02027223 */ /* 0x010fe2000001007b */
[----:B------:R-:W-:Y:S01]  /*df90*/  MOV R123, R115 ;  /* 0x00000073007b7202 */ /* 0x000fe20000000f00 */
[----:B------:R-:W-:Y:S02]  /*dfa0*/  IMAD.MOV.U32 R122, RZ, RZ, R114 ;  /* 0x000000ffff7a7224 */ /* 0x000fe400078e0072 */
[----:B------:R-:W-:Y:S01]  /*dfb0*/  FADD.FTZ R2, R188, R2 ;  /* 0x00000002bc027221 */ /* 0x000fe20000010000 */
[----:B------:R-:W-:Y:S02]  /*dfc0*/  MOV R188, R120 ;  /* 0x0000007800bc7202 */ /* 0x000fe40000000f00 */
[----:B---3--:R-:W3:Y:S01]  /*dfd0*/  LDSM.16.MT88.4 R88, [R209+0x2100] ;  /* 0x00210000d158783b */ /* 0x008ee20000004200 */
[-C--:B-1----:R-:W-:Y:S08]  /*dfe0*/  HMMA.16816.F32.BF16 R52, R76, R84.reuse, R52 ;  /* 0x000000544c34723c */ /* 0x082ff00000041834 */
[C---:B------:R-:W-:Y:S07]  /*dff0*/  HMMA.16816.F32.BF16 R56, R80.reuse, R84, R56 ;  /* 0x000000545038723c */ /* 0x040fee0000041838 */
[----:B------:R-:W-:Y:S01]  /*e000*/  FFMA.FTZ R84, R186, c[0x0][0x2d0], -R97 ;  /* 0x0000b400ba547a23 */ /* 0x000fe20000010861 */
[-C--:B------:R-:W-:Y:S03]  /*e010*/  HMMA.16816.F32.BF16 R60, R80, R86.reuse, R60 ;  /* 0x00000056503c723c */ /* 0x080fe6000004183c */
[----:B------:R1:W4:Y:S04]  /*e020*/  MUFU.EX2 R98, R84 ;  /* 0x0000005400627308 */ /* 0x0003280000000800 */
[--C-:B------:R-:W-:Y:S01]  /*e030*/  FFMA.FTZ R80, R247, c[0x0][0x2d0], -R74.reuse ;  /* 0x0000b400f7507a23 */ /* 0x100fe2000001084a */
[----:B------:R-:W-:Y:S04]  /*e040*/  HMMA.16816.F32.BF16 R64, R76, R86, R64 ;  /* 0x000000564c40723c */ /* 0x000fe80000041840 */
[----:B--2---:R-:W-:Y:S01]  /*e050*/  F2FP.BF16.PACK_AB R82, R177, R178 ;  /* 0x000000b2b152723e */ /* 0x004fe200000010ff */
[----:B------:R2:W5:Y:S01]  /*e060*/  MUFU.EX2 R175, R80 ;  /* 0x0000005000af7308 */ /* 0x0005620000000800 */
[----:B------:R-:W-:Y:S02]  /*e070*/  F2FP.BF16.PACK_AB R81, R100, R101 ;  /* 0x000000656451723e */ /* 0x000fe400000010ff */
[----:B------:R-:W-:Y:S04]  /*e080*/  F2FP.BF16.PACK_AB R76, R181, R183 ;  /* 0x000000b7b54c723e */ /* 0x000fe800000010ff */
[----:B------:R-:W-:Y:S02]  /*e090*/  F2FP.BF16.PACK_AB R77, R159, R153 ;  /* 0x000000999f4d723e */ /* 0x000fe400000010ff */
[----:B------:R-:W-:Y:S02]  /*e0a0*/  F2FP.BF16.PACK_AB R78, R180, R158 ;  /* 0x0000009eb44e723e */ /* 0x000fe400000010ff */
[----:B------:R-:W-:Y:S01]  /*e0b0*/  F2FP.BF16.PACK_AB R79, R179, R157 ;  /* 0x0000009db34f723e */ /* 0x000fe200000010ff */
[----:B-1----:R-:W1:Y:S01]  /*e0c0*/  LDSM.16.MT88.4 R84, [R212+0x2100] ;  /* 0x00210000d454783b */ /* 0x002e620000004200 */
[----:B----4-:R-:W-:Y:S05]  /*e0d0*/  F2FP.BF16.PACK_AB R83, R98, R99 ;  /* 0x000000636253723e */ /* 0x010fea00000010ff */
[-C--:B---3--:R-:W-:Y:S03]  /*e0e0*/  HMMA.16816.F32.BF16 R4, R76, R88.reuse, R4 ;  /* 0x000000584c04723c */ /* 0x088fe60000041804 */
[----:B--2---:R-:W-:Y:S01]  /*e0f0*/  FFMA.FTZ R80, R242, c[0x0][0x2d0], -R75 ;  /* 0x0000b400f2507a23 */ /* 0x004fe2000001084b */
[----:B-----5:R-:W-:Y:S03]  /*e100*/  F2FP.BF16.PACK_AB R164, R175, R176 ;  /* 0x000000b0afa4723e */ /* 0x020fe600000010ff */
[----:B------:R2:W3:Y:S02]  /*e110*/  MUFU.EX2 R174, R80 ;  /* 0x0000005000ae7308 */ /* 0x0004e40000000800 */
[----:B--2---:R-:W-:Y:S03]  /*e120*/  F2FP.BF16.PACK_AB R80, R156, R152 ;  /* 0x000000989c50723e */ /* 0x004fe600000010ff */
[----:B---3--:R-:W-:Y:S04]  /*e130*/  F2FP.BF16.PACK_AB R165, R172, R174 ;  /* 0x000000aeaca5723e */ /* 0x008fe800000010ff */
[C---:B------:R-:W-:Y:S07]  /*e140*/  HMMA.16816.F32.BF16 R8, R80.reuse, R88, R8 ;  /* 0x000000585008723c */ /* 0x040fee0000041808 */
[--C-:B------:R-:W-:Y:S01]  /*e150*/  FFMA.FTZ R88, R252, c[0x0][0x2d0], -R74.reuse ;  /* 0x0000b400fc587a23 */ /* 0x100fe2000001084a */
[-C--:B------:R-:W-:Y:S03]  /*e160*/  HMMA.16816.F32.BF16 R12, R80, R90.reuse, R12 ;  /* 0x0000005a500c723c */ /* 0x080fe6000004180c */
[----:B------:R2:W-:Y:S01]  /*e170*/  MUFU.EX2 R173, R88 ;  /* 0x0000005800ad7308 */ /* 0x0005e20000000800 */
[----:B------:R-:W-:Y:S01]  /*e180*/  FFMA.FTZ R74, R131, c[0x0][0x2d0], -R74 ;  /* 0x0000b400834a7a23 */ /* 0x000fe2000001084a */
[----:B------:R-:W-:Y:S02]  /*e190*/  MOV R131, R117 ;  /* 0x0000007500837202 */ /* 0x000fe40000000f00 */
[----:B------:R-:W-:Y:S01]  /*e1a0*/  LDSM.16.MT88.4 R116, [R209+0x2900] ;  /* 0x00290000d174783b */ /* 0x000fe20000004200 */
[C---:B------:R-:W-:Y:S04]  /*e1b0*/  HMMA.16816.F32.BF16 R16, R76.reuse, R90, R16 ;  /* 0x0000005a4c10723c */ /* 0x040fe80000041810 */
[----:B------:R-:W-:Y:S01]  /*e1c0*/  FFMA.FTZ R68, R68, R127, R131 ;  /* 0x0000007f44447223 */ /* 0x000fe20000010083 */
[----:B------:R3:W4:Y:S01]  /*e1d0*/  MUFU.EX2 R171, R74 ;  /* 0x0000004a00ab7308 */ /* 0x0007220000000800 */
[----:B------:R-:W-:Y:S02]  /*e1e0*/  MOV R131, R112 ;  /* 0x0000007000837202 */ /* 0x000fe40000000f00 */
[-C--:B-1----:R-:W-:Y:S04]  /*e1f0*/  HMMA.16816.F32.BF16 R20, R76, R84.reuse, R20 ;  /* 0x000000544c14723c */ /* 0x082fe80000041814 */
[----:B------:R-:W-:Y:S04]  /*e200*/  MOV R127, R106 ;  /* 0x0000006a007f7202 */ /* 0x000fe80000000f00 */
[C---:B------:R-:W-:Y:S01]  /*e210*/  HMMA.16816.F32.BF16 R24, R80.reuse, R84, R24 ;  /* 0x000000545018723c */ /* 0x040fe20000041818 */
[----:B--2---:R-:W1:Y:S07]  /*e220*/  LDSM.16.MT88.4 R88, [R211+0x2100] ;  /* 0x00210000d358783b */ /* 0x004e6e0000004200 */
[-C--:B------:R-:W-:Y:S04]  /*e230*/  HMMA.16816.F32.BF16 R28, R80, R86.reuse, R28 ;  /* 0x00000056501c723c */ /* 0x080fe8000004181c */
[--C-:B---3--:R-:W-:Y:S01]  /*e240*/  FFMA.FTZ R74, R248, c[0x0][0x2d0], -R75.reuse ;  /* 0x0000b400f84a7a23 */ /* 0x108fe2000001084b */
[----:B----4-:R-:W-:Y:S01]  /*e250*/  F2FP.BF16.PACK_AB R166, R171, R173 ;  /* 0x000000adaba6723e */ /* 0x010fe200000010ff */
[----:B------:R-:W-:Y:S02]  /*e260*/  FFMA.FTZ R75, R250, c[0x0][0x2d0], -R75 ;  /* 0x0000b400fa4b7a23 */ /* 0x000fe4000001084b */
[C---:B------:R-:W-:Y:S01]  /*e270*/  HMMA.16816.F32.BF16 R32, R76.reuse, R86, R32 ;  /* 0x000000564c20723c */ /* 0x040fe20000041820 */
[----:B------:R2:W-:Y:S07]  /*e280*/  MUFU.EX2 R170, R74 ;  /* 0x0000004a00aa7308 */ /* 0x0005ee0000000800 */
[-C--:B------:R-:W-:Y:S03]  /*e290*/  HMMA.16816.F32.BF16 R36, R76, R92.reuse, R36 ;  /* 0x0000005c4c24723c */ /* 0x080fe60000041824 */
[----:B------:R-:W3:Y:S05]  /*e2a0*/  MUFU.EX2 R169, R75 ;  /* 0x0000004b00a97308 */ /* 0x000eea0000000800 */
[C---:B------:R-:W-:Y:S08]  /*e2b0*/  HMMA.16816.F32.BF16 R40, R80.reuse, R92, R40 ;  /* 0x0000005c5028723c */ /* 0x040ff00000041828 */
[-C--:B------:R-:W-:Y:S04]  /*e2c0*/  HMMA.16816.F32.BF16 R44, R80, R94.reuse, R44 ;  /* 0x0000005e502c723c */ /* 0x080fe8000004182c */
[--C-:B--2---:R-:W-:Y:S04]  /*e2d0*/  FFMA.FTZ R74, R237, c[0x0][0x2d0], -R96.reuse ;  /* 0x0000b400ed4a7a23 */ /* 0x104fe80000010860 */
[----:B------:R2:W-:Y:S01]  /*e2e0*/  MUFU.EX2 R168, R74 ;  /* 0x0000004a00a87308 */ /* 0x0005e20000000800 */
[C---:B------:R-:W-:Y:S04]  /*e2f0*/  HMMA.16816.F32.BF16 R48, R76.reuse, R94, R48 ;  /* 0x0000005e4c30723c */ /* 0x040fe80000041830 */
[----:B---3--:R-:W-:Y:S04]  /*e300*/  F2FP.BF16.PACK_AB R167, R169, R170 ;  /* 0x000000aaa9a7723e */ /* 0x008fe800000010ff */
[-C--:B-1----:R-:W-:Y:S08]  /*e310*/  HMMA.16816.F32.BF16 R52, R76, R88.reuse, R52 ;  /* 0x000000584c34723c */ /* 0x082ff00000041834 */
[C---:B------:R-:W-:Y:S04]  /*e320*/  HMMA.16816.F32.BF16 R56, R80.reuse, R88, R56 ;  /* 0x000000585038723c */ /* 0x040fe80000041838 */
[----:B--2---:R-:W-:Y:S04]  /*e330*/  FFMA.FTZ R74, R238, c[0x0][0x2d0], -R96 ;  /* 0x0000b400ee4a7a23 */ /* 0x004fe80000010860 */
[-C--:B------:R-:W-:Y:S01]  /*e340*/  HMMA.16816.F32.BF16 R60, R80, R90.reuse, R60 ;  /* 0x0000005a503c723c */ /* 0x080fe2000004183c */
[----:B------:R1:W2:Y:S07]  /*e350*/  MUFU.EX2 R85, R74 ;  /* 0x0000004a00557308 */ /* 0x0002ae0000000800 */
[----:B------:R-:W-:Y:S08]  /*e360*/  HMMA.16816.F32.BF16 R64, R76, R90, R64 ;  /* 0x0000005a4c40723c */ /* 0x000ff00000041840 */
[-C--:B------:R-:W-:Y:S07]  /*e370*/  HMMA.16816.F32.BF16 R104, R164, R116.reuse, R4 ;  /* 0x00000074a468723c */ /* 0x080fee0000041804 */
[----:B------:R-:W-:Y:S01]  /*e380*/  FADD.FTZ R4, R228, R69 ;  /* 0x00000045e4047221 */ /* 0x000fe20000010000 */
[----:B------:R-:W-:Y:S01]  /*e390*/  MOV R228, R149 ;  /* 0x0000009500e47202 */ /* 0x000fe20000000f00 */
[----:B------:R-:W-:Y:S03]  /*e3a0*/  FADD.FTZ R6, R204, R68 ;  /* 0x00000044cc067221 */ /* 0x000fe60000010000 */
[--C-:B-1----:R-:W-:Y:S01]  /*e3b0*/  FFMA.FTZ R74, R239, c[0x0][0x2d0], -R96.reuse ;  /* 0x0000b400ef4a7a23 */ /* 0x102fe20000010860 */
[----:B--2---:R-:W-:Y:S01]  /*e3c0*/  F2FP.BF16.PACK_AB R160, R85, R168 ;  /* 0x000000a855a0723e */ /* 0x004fe200000010ff */
[----:B------:R-:W-:Y:S02]  /*e3d0*/  FFMA.FTZ R96, R240, c[0x0][0x2d0], -R96 ;  /* 0x0000b400f0607a23 */ /* 0x000fe40000010860 */
[----:B------:R-:W-:Y:S01]  /*e3e0*/  IMAD.MOV.U32 R204, RZ, RZ, R148 ;  /* 0x000000ffffcc7224 */ /* 0x000fe200078e0094 */
[----:B------:R1:W-:Y:S01]  /*e3f0*/  MUFU.EX2 R86, R74 ;  /* 0x0000004a00567308 */ /* 0x0003e20000000800 */
[----:B------:R-:W-:Y:S01]  /*e400*/  FADD.FTZ R4, R123, R4 ;  /* 0x000000047b047221 */ /* 0x000fe20000010000 */
[----:B------:R-:W2:Y:S01]  /*e410*/  LDSM.16.MT88.4 R148, [R210+0x2900] ;  /* 0x00290000d294783b */ /* 0x000ea20000004200 */
[----:B------:R-:W-:Y:S02]  /*e420*/  FADD.FTZ R6, R122, R6 ;  /* 0x000000067a067221 */ /* 0x000fe40000010000 */
[----:B------:R-:W-:Y:S02]  /*e430*/  FADD.FTZ R5, R121, R2 ;  /* 0x0000000279057221 */ /* 0x000fe40000010000 */
[----:B------:R-:W-:Y:S02]  /*e440*/  FADD.FTZ R4, R206, R4 ;  /* 0x00000004ce047221 */ /* 0x000fe40000010000 */
[----:B------:R-:W-:Y:S01]  /*e450*/  FADD.FTZ R2, R202, R6 ;  /* 0x00000006ca027221 */ /* 0x000fe20000010000 */
[----:B------:R-:W3:Y:S01]  /*e460*/  MUFU.EX2 R96, R96 ;  /* 0x0000006000607308 */ /* 0x000ee20000000800 */
[----:B------:R-:W-:Y:S02]  /*e470*/  FADD.FTZ R6, R126, R4 ;  /* 0x000000047e067221 */ /* 0x000fe40000010000 */
[--C-:B-1----:R-:W-:Y:S07]  /*e480*/  FFMA.FTZ R74, R194, c[0x0][0x2d0], -R97.reuse ;  /* 0x0000b400c24a7a23 */ /* 0x102fee0000010861 */
[----:B------:R1:W-:Y:S01]  /*e490*/  MUFU.EX2 R75, R74 ;  /* 0x0000004a004b7308 */ /* 0x0003e20000000800 */
[----:B---3--:R-:W-:Y:S01]  /*e4a0*/  F2FP.BF16.PACK_AB R162, R96, R86 ;  /* 0x0000005660a2723e */ /* 0x008fe200000010ff */
[--C-:B-1----:R-:W-:Y:S08]  /*e4b0*/  FFMA.FTZ R74, R196, c[0x0][0x2d0], -R97.reuse ;  /* 0x0000b400c44a7a23 */ /* 0x102ff00000010861 */
[----:B------:R1:W3:Y:S02]  /*e4c0*/  MUFU.EX2 R84, R74 ;  /* 0x0000004a00547308 */ /* 0x0002e40000000800 */
[--C-:B-1----:R-:W-:Y:S01]  /*e4d0*/  FFMA.FTZ R74, R197, c[0x0][0x2d0], -R97.reuse ;  /* 0x0000b400c54a7a23 */ /* 0x102fe20000010861 */
[----:B---3--:R-:W-:Y:S01]  /*e4e0*/  F2FP.BF16.PACK_AB R161, R84, R75 ;  /* 0x0000004b54a1723e */ /* 0x008fe200000010ff */
[----:B------:R-:W-:Y:S02]  /*e4f0*/  FFMA.FTZ R97, R73, c[0x0][0x2d0], -R97 ;  /* 0x0000b40049617a23 */ /* 0x000fe40000010861 */
[----:B------:R-:W3:Y:S04]  /*e500*/  LDL.LU R73, [R1+0x1c] ;  /* 0x00001c0001497983 */ /* 0x000ee80000300800 */
[----:B------:R-:W-:Y:S10]  /*e510*/  MUFU.EX2 R74, R74 ;  /* 0x0000004a004a7308 */ /* 0x000ff40000000800 */
[----:B------:R-:W1:Y:S02]  /*e520*/  MUFU.EX2 R97, R97 ;  /* 0x0000006100617308 */ /* 0x000e640000000800 */
[----:B-1----:R-:W-:Y:S07]  /*e530*/  F2FP.BF16.PACK_AB R163, R97, R74 ;  /* 0x0000004a61a3723e */ /* 0x002fee00000010ff */
[C---:B------:R-:W-:Y:S08]  /*e540*/  HMMA.16816.F32.BF16 R108, R160.reuse, R116, R8 ;  /* 0x00000074a06c723c */ /* 0x040ff00000041808 */
[-C--:B------:R-:W-:Y:S08]  /*e550*/  HMMA.16816.F32.BF16 R112, R160, R118.reuse, R12 ;  /* 0x00000076a070723c */ /* 0x080ff0000004180c */
[C---:B------:R-:W-:Y:S08]  /*e560*/  HMMA.16816.F32.BF16 R116, R164.reuse, R118, R16 ;  /* 0x00000076a474723c */ /* 0x040ff00000041810 */
[-C--:B------:R-:W-:Y:S04]  /*e570*/  HMMA.16816.F32.BF16 R120, R164, R132.reuse, R20 ;  /* 0x00000084a478723c */ /* 0x080fe80000041814 */
[----:B---3--:R-:W-:Y:S02]  /*e580*/  FFMA.FTZ R8, R0, R73, R200 ;  /* 0x0000004900087223 */ /* 0x008fe400000100c8 */
[----:B------:R-:W-:Y:S02]  /*e590*/  FADD.FTZ R0, R230, R5 ;  /* 0x00000005e6007221 */ /* 0x000fe40000010000 */
[----:B------:R-:W-:Y:S04]  /*e5a0*/  FADD.FTZ R8, R127, R8 ;  /* 0x000000087f087221 */ /* 0x000fe80000010000 */
        /* <DEDUP_REMOVED lines=17> */
[----:B------:R-:W-:Y:S02]  /*e6c0*/  FADD.FTZ R11, R190, R4 ;  /* 0x00000004be0b7221 */ /* 0x000fe40000010000 */
[----:B------:R-:W-:Y:S01]  /*e6d0*/  FADD.FTZ R8, R204, R2 ;  /* 0x00000002cc087221 */ /* 0x000fe20000010000 */
[----:B------:R-:W1:Y:S01]  /*e6e0*/  LDSM.16.MT88.4 R4, [R211+0x2900] ;  /* 0x00290000d304783b */ /* 0x000e620000004200 */
        /* <DEDUP_REMOVED lines=8> */
[-C--:B--2---:R-:W-:Y:S03]  /*e770*/  HMMA.16816.F32.BF16 R136, R164, R148.reuse, R36 ;  /* 0x00000094a488723c */ /* 0x084fe60000041824 */
[----:B------:R-:W-:Y:S02]  /*e780*/  FADD.FTZ R8, R249, R9 ;  /* 0x00000009f9087221 */ /* 0x000fe40000010000 */
[----:B------:R-:W-:Y:S02]  /*e790*/  FADD.FTZ R2, R245, R2 ;  /* 0x00000002f5027221 */ /* 0x000fe40000010000 */
[----:B------:R-:W-:Y:S02]  /*e7a0*/  FADD.FTZ R0, R142, R0 ;  /* 0x000000008e007221 */ /* 0x000fe40000010000 */
[----:B------:R-:W-:Y:S03]  /*e7b0*/  FADD.FTZ R12, R140, R12 ;  /* 0x0000000c8c0c7221 */ /* 0x000fe60000010000 */
[----:B------:R-:W-:Y:S02]  /*e7c0*/  FADD.FTZ R10, R246, R8 ;  /* 0x00000008f60a7221 */ /* 0x000fe40000010000 */
        /* <DEDUP_REMOVED lines=31> */
[----:B------:R-:W-:Y:S02]  /*e9c0*/  FADD.FTZ R9, R157, R0 ;  /* 0x000000009d097221 */ /* 0x000fe40000010000 */
[C---:B------:R-:W-:Y:S04]  /*e9d0*/  HMMA.16816.F32.BF16 R156, R160.reuse, R4, R56 ;  /* 0x00000004a09c723c */ /* 0x040fe80000041838 */
[----:B------:R-:W-:Y:S01]  /*e9e0*/  FADD.FTZ R8, R102, R8 ;  /* 0x0000000866087221 */ /* 0x000fe20000010000 */
[----:B------:R-:W-:Y:S01]  /*e9f0*/  MOV R102, R70 ;  /* 0x0000004600667202 */ /* 0x000fe20000000f00 */
[----:B------:R-:W-:Y:S02]  /*ea00*/  FADD.FTZ R2, R178, R10 ;  /* 0x0000000ab2027221 */ /* 0x000fe40000010000 */
[----:B------:R-:W-:Y:S01]  /*ea10*/  FADD.FTZ R8, R101, R8 ;  /* 0x0000000865087221 */ /* 0x000fe20000010000 */
[-C--:B------:R-:W-:Y:S03]  /*ea20*/  HMMA.16816.F32.BF16 R160, R160, R6.reuse, R60 ;  /* 0x00000006a0a0723c */ /* 0x080fe6000004183c */
[----:B------:R-:W-:Y:S01]  /*ea30*/  FADD.FTZ R4, R100, R8 ;  /* 0x0000000864047221 */ /* 0x000fe20000010000 */
[----:B------:R-:W-:Y:S01]  /*ea40*/  MOV R101, R71 ;  /* 0x0000004700657202 */ /* 0x000fe20000000f00 */
        /* <DEDUP_REMOVED lines=18> */
[----:B------:R1:W-:Y:S01]  /*eb70*/  STL [R1+0x10], R6 ;  /* 0x0000100601007387 */ /* 0x0003e20000100800 */
[----:B------:R-:W-:Y:S02]  /*eb80*/  FADD.FTZ R4, R86, R4 ;  /* 0x0000000456047221 */ /* 0x000fe40000010000 */
[----:B------:R-:W-:Y:S01]  /*eb90*/  FADD.FTZ R0, R74, R2 ;  /* 0x000000024a007221 */ /* 0x000fe20000010000 */
[----:B------:R1:W-:Y:S01]  /*eba0*/  STL [R1+0x14], R5 ;  /* 0x0000140501007387 */ /* 0x0003e20000100800 */
[----:B------:R-:W-:Y:S02]  /*ebb0*/  FADD.FTZ R2, R96, R4 ;  /* 0x0000000460027221 */ /* 0x000fe40000010000 */
[----:B------:R-:W-:Y:S02]  /*ebc0*/  FADD.FTZ R0, R97, R0 ;  /* 0x0000000061007221 */ /* 0x000fe40000010000 */
[----:B------:R-:W-:Y:S01]  /*ebd0*/  IMAD.MOV.U32 R100, RZ, RZ, R72 ;  /* 0x000000ffff647224 */ /* 0x000fe200078e0048 */
[----:B------:R1:W-:Y:S04]  /*ebe0*/  STL [R1+0x18], R2 ;  /* 0x0000180201007387 */ /* 0x0003e80000100800 */
[----:B------:R1:W-:Y:S01]  /*ebf0*/  STL [R1+0x1c], R0 ;  /* 0x00001c0001007387 */ /* 0x0003e20000100800 */
[----:B------:R-:W-:-:S05]  /*ec00*/  @P0 BRA `(.L_x_498) ;  /* 0xffff98e000000947 */ /* 0x000fca000383ffff */
.L_x_481:
[----:B------:R-:W2:Y:S01]  /*ec10*/  S2UR UR6, SR_CTAID.X ;  /* 0x00000000000679c3 */ /* 0x000ea20000002500 */
[----:B------:R-:W-:Y:S01]  /*ec20*/  ULDC.64 UR4, c[0x0][0x2c8] ;  /* 0x0000b20000047ab9 */ /* 0x000fe20000000a00 */
[----:B------:R-:W-:Y:S01]  /*ec30*/  PLOP3.LUT P0, PT, PT, PT, UP1, 0x40, 0x0 ;  /* 0x000000000000781c */ /* 0x000fe20003f0e818 */
[----:B--2---:R-:W-:-:S04]  /*ec40*/  ULEA UR6, UR6, 0x7f, 0x7 ;  /* 0x0000007f06067891 */ /* 0x004fc8000f8e383f */
[----:B------:R-:W-:-:S03]  /*ec50*/  UIMAD.WIDE.U32 UR14, UR6, UR4, URZ ;  /* 0x00000004060e72a5 */ /* 0x000fc6000f8e003f */
[----:B------:R-:W-:Y:S02]  /*ec60*/  ULDC UR4, c[0x0][0x168] ;  /* 0x00005a0000047ab9 */ /* 0x000fe40000000800 */
[----:B------:R-:W-:Y:S02]  /*ec70*/  UIADD3 UR4, -UR4, 0x1, URZ ;  /* 0x0000000104047890 */ /* 0x000fe4000fffe13f */
[----:B------:R-:W-:-:S03]  /*ec80*/  @UP2 USHF.R.U32.HI UR6, URZ, UR5, UR15 ;  /* 0x000000053f062299 */ /* 0x000fc6000801160f */
[----:B------:R-:W-:Y:S02]  /*ec90*/  ULDC UR5, c[0x0][0x1d0] ;  /* 0x0000740000057ab9 */ /* 0x000fe40000000800 */
[----:B------:R-:W-:-:S03]  /*eca0*/  UIADD3 UR5, UR6, UR5, UR4 ;  /* 0x0000000506057290 */ /* 0x000fc6000fffe004 */
[----:B------:R-:W-:Y:S02]  /*ecb0*/  ULDC UR4, c[0x0][0x324] ;  /* 0x0000c90000047ab9 */ /* 0x000fe40000000800 */
[----:B------:R-:W-:-:S06]  /*ecc0*/  UIADD3 UR4, UR5, -UR4, URZ ;  /* 0x8000000405047290 */ /* 0x000fcc000fffe03f */
[----:B-1----:R-:W-:Y:S01]  /*ecd0*/  MOV R2, UR4 ;  /* 0x0000000400027c02 */ /* 0x002fe20008000f00 */
        /* <DEDUP_REMOVED lines=11> */
.L_x_500:
[----:B------:R-:W-:-:S04]  /*ed90*/  MOV R4, c[0x0][0x32c] ;  /* 0x0000cb0000047a02 */ /* 0x000fc80000000f00 */
[----:B------:R-:W-:-:S13]  /*eda0*/  ISETP.NE.AND P0, PT, R4, 0x1, PT ;  /* 0x000000010400780c */ /* 0x000fda0003f05270 */
[----:B------:R-:W-:-:S05]  /*edb0*/  @P0 IMAD.HI.U32 R4, R0, c[0x0][0x330], RZ ;  /* 0x0000cc0000040a27 */ /* 0x000fca00078e00ff */
[----:B------:R-:W-:-:S05]  /*edc0*/  @P0 SHF.R.U32.HI R0, RZ, c[0x0][0x334], R4 ;  /* 0x0000cd00ff000a19 */ /* 0x000fca0000011604 */
.L_x_501:
[----:B------:R-:W-:-:S05]  /*edd0*/  IMAD R0, R0, c[0x0][0x32c], RZ ;  /* 0x0000cb0000007a24 */ /* 0x000fca00078e02ff */
[----:B------:R-:W-:-:S03]  /*ede0*/  IMNMX R2, R2, R0, !PT ;  /* 0x0000000002027217 */ /* 0x000fc60007800200 */
.L_x_499:
[----:B------:R-:W2:Y:S01]  /*edf0*/  LDL R4, [R1] ;  /* 0x0000000001047983 */ /* 0x000ea20000100800 */
[----:B------:R-:W-:-:S05]  /*ee00*/  IADD3 R2, R2, 0x5f, RZ ;  /* 0x0000005f02027810 */ /* 0x000fca0007ffe0ff */
[----:B------:R-:W-:-:S05]  /*ee10*/  IMAD.HI R2, R2, 0x2aaaaaab, RZ ;  /* 0x2aaaaaab02027827 */ /* 0x000fca00078e02ff */
[----:B------:R-:W-:-:S04]  /*ee20*/  SHF.R.U32.HI R0, RZ, 0x1f, R2 ;  /* 0x0000001fff007819 */ /* 0x000fc80000011602 */
[----:B------:R-:W-:-:S04]  /*ee30*/  LEA.HI.SX32 R0, R2, R0, 0x1c ;  /* 0x0000000002007211 */ /* 0x000fc800078fe2ff */
[----:B--2---:R-:W-:-:S04]  /*ee40*/  IMNMX R4, R4, R0, !PT ;  /* 0x0000000004047217 */ /* 0x004fc80007800200 */
[----:B------:R-:W-:Y:S01]  /*ee50*/  ISETP.GE.AND P0, PT, R225, R4, PT ;  /* 0x00000004e100720c */ /* 0x000fe20003f06270 */
[----:B------:R1:W-:-:S12]  /*ee60*/  STL [R1+0x24], R4 ;  /* 0x0000240401007387 */ /* 0x0003d80000100800 */
[----:B------:R-:W-:Y:S05]  /*ee70*/  @!P0 BRA `(.L_x_502) ;  /* 0x00004df000008947 */ /* 0x000fea0003800000 */
[----:B------:R-:W-:Y:S01]  /*ee80*/  MOV R100, R71 ;  /* 0x0000004700647202 */ /* 0x000fe20000000f00 */
[----:B------:R-:W-:Y:S01]  /*ee90*/  IMAD.MOV.U32 R102, RZ, RZ, R3 ;  /* 0x000000ffff667224 */ /* 0x000fe200078e0003 */
[----:B------:R-:W-:Y:S01]  /*eea0*/  MOV R2, R72 ;  /* 0x0000004800027202 */ /* 0x000fe20000000f00 */
[----:B------:R-:W-:Y:S01]  /*eeb0*/  IMAD.MOV.U32 R103, RZ, RZ, R225 ;  /* 0x000000ffff677224 */ /* 0x000fe200078e00e1 */
[----:B------:R-:W-:Y:S02]  /*eec0*/  MOV R101, R70 ;  /* 0x0000004600657202 */ /* 0x000fe40000000f00 */
.L_x_503:
[----:B--2---:R-:W2:Y:S01]  /*eed0*/  LDL R225, [R1] ;  /* 0x0000000001e17983 */ /* 0x004ea20000100800 */
[----:B------:R-:W-:Y:S04]  /*eee0*/  DEPBAR.LE SB0, 0x0 ;  /* 0x000080000000791a */ /* 0x000fe80000000000 */
[----:B------:R-:W-:Y:S08]  /*eef0*/  BAR.SYNC.DEFER_BLOCKING 0x0 ;  /* 0x0000000000007b1d */ /* 0x000ff00000010000 */
[----:B-----5:R-:W-:Y:S08]  /*ef00*/  LDSM.16.M88.4 R96, [R215+0x6100] ;  /* 0x00610000d760783b */ /* 0x020ff00000000200 */
[----:B------:R-:W3:Y:S08]  /*ef10*/  LDSM.16.M88.4 R16, [R208+0x3100] ;  /* 0x00310000d010783b */ /* 0x000ef00000000200 */
[----:B------:R-:W4:Y:S06]  /*ef20*/  LDL.64 R198, [R1+0x40] ;  /* 0x0000400001c67983 */ /* 0x000f2c0000100a00 */
[----:B------:R-:W4:Y:S06]  /*ef30*/  LDL.64 R196, [R1+0x48] ;  /* 0x0000480001c47983 */ /* 0x000f2c0000100a00 */
        /* <DEDUP_REMOVED lines=11> */
[----:B------:R-:W-:Y:S04]  /*eff0*/  STL [R1+0x50], R215 ;  /* 0x000050d701007387 */ /* 0x000fe80000100800 */
[----:B------:R-:W-:Y:S04]  /*f000*/  STL [R1+0x54], R208 ;  /* 0x000054d001007387 */ /* 0x000fe80000100800 */
[----:B------:R-:W-:Y:S04]  /*f010*/  STL [R1+0x58], R219 ;  /* 0x000058db01007387 */ /* 0x000fe80000100800 */
[----:B------:R-:W-:Y:S04]  /*f020*/  STL [R1+0x5c], R218 ;  /* 0x00005cda01007387 */ /* 0x000fe80000100800 */
[----:B------:R-:W-:Y:S04]  /*f030*/  STL [R1+0x60], R224 ;  /* 0x000060e001007387 */ /* 0x000fe80000100800 */
[----:B------:R-:W-:Y:S04]  /*f040*/  STL [R1+0x64], R223 ;  /* 0x000064df01007387 */ /* 0x000fe80000100800 */
[----:B------:R-:W-:Y:S04]  /*f050*/  STL [R1+0x68], R222 ;  /* 0x000068de01007387 */ /* 0x000fe80000100800 */
[----:B------:R-:W-:Y:S04]  /*f060*/  STL [R1+0x6c], R221 ;  /* 0x00006cdd01007387 */ /* 0x000fe80000100800 */
[----:B------:R-:W-:Y:S01]  /*f070*/  STL [R1+0x70], R220 ;  /* 0x000070dc01007387 */ /* 0x000fe20000100800 */
[-C--:B-1-3--:R-:W-:Y:S08]  /*f080*/  HMMA.16816.F32.BF16 R4, R96, R16.reuse, RZ ;  /* 0x000000106004723c */ /* 0x08aff000000418ff */
        /* <DEDUP_REMOVED lines=14> */
[C---:B------:R-:W-:Y:S02]  /*f170*/  HMMA.16816.F32.BF16 R64, R96.reuse, R66, RZ ;  /* 0x000000426040723c */ /* 0x040fe400000418ff */
[----:B--2---:R-:W-:Y:S06]  /*f180*/  ISETP.GT.AND P0, PT, R225, R103, PT ;  /* 0x00000067e100720c */ /* 0x004fec0003f04270 */
[-C--:B------:R-:W-:Y:S07]  /*f190*/  HMMA.16816.F32.BF16 R68, R96, R80.reuse, RZ ;  /* 0x000000506044723c */ /* 0x080fee00000418ff */
[----:B------:R-:W-:Y:S01]  /*f1a0*/  @!P0 SHF.R.S32.HI R0, RZ, 0x1f, R103 ;  /* 0x0000001fff008819 */ /* 0x000fe20000011467 */
[C---:B------:R-:W-:Y:S04]  /*f1b0*/  HMMA.16816.F32.BF16 R72, R92.reuse, R80, RZ ;  /* 0x000000505c48723c */ /* 0x040fe800000418ff */
[----:B------:R-:W-:Y:S04]  /*f1c0*/  @!P0 IMAD R0, R0, c[0x0][0x208], RZ ;  /* 0x0000820000008a24 */ /* 0x000fe800078e02ff */
[-C--:B------:R-:W-:Y:S01]  /*f1d0*/  HMMA.16816.F32.BF16 R76, R92, R82.reuse, RZ ;  /* 0x000000525c4c723c */ /* 0x080fe200000418ff */
[C---:B------:R-:W-:Y:S07]  /*f1e0*/  @!P0 IMAD R0, R103.reuse, c[0x0][0x20c], R0 ;  /* 0x0000830067008a24 */ /* 0x040fee00078e0200 */
[C---:B------:R-:W-:Y:S08]  /*f1f0*/  HMMA.16816.F32.BF16 R80, R96.reuse, R82, RZ ;  /* 0x000000526050723c */ /* 0x040ff000000418ff */
[-C--:B------:R-:W-:Y:S08]  /*f200*/  HMMA.16816.F32.BF16 R84, R96, R168.reuse, RZ ;  /* 0x000000a86054723c */ /* 0x080ff000000418ff */
[C---:B------:R-:W-:Y:S08]  /*f210*/  HMMA.16816.F32.BF16 R88, R92.reuse, R168, RZ ;  /* 0x000000a85c58723c */ /* 0x040ff000000418ff */
[-C--:B------:R-:W-:Y:S08]  /*f220*/  HMMA.16816.F32.BF16 R92, R92, R170.reuse, RZ ;  /* 0x000000aa5c5c723c */ /* 0x080ff000000418ff */
[----:B------:R-:W-:Y:S01]  /*f230*/  HMMA.16816.F32.BF16 R96, R96, R170, RZ ;  /* 0x000000aa6060723c */ /* 0x000fe200000418ff */
[----:B------:R-:W1:Y:S07]  /*f240*/  LDSM.16.M88.4 R168, [R222] ;  /* 0x00000000dea8783b */ /* 0x000e6e0000000200 */
[-C--:B------:R-:W-:Y:S08]  /*f250*/  HMMA.16816.F32.BF16 R4, R172, R176.reuse, R4 ;  /* 0x000000b0ac04723c */ /* 0x080ff00000041804 */
[C---:B------:R-:W-:Y:S07]  /*f260*/  HMMA.16816.F32.BF16 R8, R180.reuse, R176, R8 ;  /* 0x000000b0b408723c */ /* 0x040fee0000041808 */
[----:B------:R-:W-:Y:S01]  /*f270*/  @!P0 IMAD.WIDE.U32 R176, R103, c[0x0][0x208], RZ ;  /* 0x0000820067b08a25 */ /* 0x000fe200078e00ff */
[-C--:B------:R-:W-:Y:S04]  /*f280*/  HMMA.16816.F32.BF16 R12, R180, R178.reuse, R12 ;  /* 0x000000b2b40c723c */ /* 0x080fe8000004180c */
[----:B------:R-:W-:Y:S04]  /*f290*/  @!P0 IADD3 R0, R177, R0, RZ ;  /* 0x00000000b1008210 */ /* 0x000fe80007ffe0ff */
[C---:B------:R-:W-:Y:S04]  /*f2a0*/  HMMA.16816.F32.BF16 R16, R172.reuse, R178, R16 ;  /* 0x000000b2ac10723c */ /* 0x040fe80000041810 */
[----:B------:R-:W-:Y:S04]  /*f2b0*/  @!P0 IMAD R0, R0, 0x60, RZ ;  /* 0x0000006000008824 */ /* 0x000fe800078e02ff */
[-C--:B------:R-:W-:Y:S08]  /*f2c0*/  HMMA.16816.F32.BF16 R20, R172, R184.reuse, R20 ;  /* 0x000000b8ac14723c */ /* 0x080ff00000041814 */
[C---:B------:R-:W-:Y:S07]  /*f2d0*/  HMMA.16816.F32.BF16 R24, R180.reuse, R184, R24 ;  /* 0x000000b8b418723c */ /* 0x040fee0000041818 */
[----:B----4-:R-:W-:Y:S01]  /*f2e0*/  @!P0 MOV R184, R196 ;  /* 0x000000c400b88202 */ /* 0x010fe20000000f00 */
[-C--:B------:R-:W-:Y:S04]  /*f2f0*/  HMMA.16816.F32.BF16 R28, R180, R186.reuse, R28 ;  /* 0x000000bab41c723c */ /* 0x080fe8000004181c */
[----:B------:R-:W-:Y:S04]  /*f300*/  @!P0 MOV R185, R199 ;  /* 0x000000c700b98202 */ /* 0x000fe80000000f00 */
[C---:B------:R-:W-:Y:S04]  /*f310*/  HMMA.16816.F32.BF16 R32, R172.reuse, R186, R32 ;  /* 0x000000baac20723c */ /* 0x040fe80000041820 */
[----:B------:R-:W-:Y:S02]  /*f320*/  @!P0 IMAD.WIDE.U32 R184, R176, 0x60, R184 ;  /* 0x00000060b0b88825 */ /* 0x000fe400078e00b8 */
[----:B------:R-:W2:Y:S02]  /*f330*/  LDSM.16.M88.4 R176, [R221] ;  /* 0x00000000ddb0783b */ /* 0x000ea40000000200 */
[-C--:B------:R-:W-:Y:S04]  /*f340*/  HMMA.16816.F32.BF16 R36, R172, R188.reuse, R36 ;  /* 0x000000bcac24723c */ /* 0x080fe80000041824 */
[C---:B------:R-:W-:Y:S02]  /*f350*/  @!P0 LEA R194, P1, R184.reuse, c[0x0][0x1f8], 0x1 ;  /* 0x00007e00b8c28a11 */ /* 0x040fe400078208ff */
[----:B------:R-:W-:Y:S02]  /*f360*/  @!P0 IADD3 R0, R185, R0, RZ ;  /* 0x00000000b9008210 */ /* 0x000fe40007ffe0ff */
[C---:B------:R-:W-:Y:S04]  /*f370*/  HMMA.16816.F32.BF16 R40, R180.reuse, R188, R40 ;  /* 0x000000bcb428723c */ /* 0x040fe80000041828 */
[----:B------:R-:W-:Y:S02]  /*f380*/  @!P0 LEA.HI.X R195, R184, c[0x0][0x1fc], R0, 0x1, P1 ;  /* 0x00007f00b8c38a11 */ /* 0x000fe400008f0c00 */
[----:B------:R-:W3:Y:S01]  /*f390*/  LDSM.16.M88.4 R184, [R220] ;  /* 0x00000000dcb8783b */ /* 0x000ee20000000200 */
[----:B------:R-:W-:Y:S01]  /*f3a0*/  @!P0 IADD3 R192, P2, R194, UR9, RZ ;  /* 0x00000009c2c08c10 */ /* 0x000fe2000ff5e0ff */
[-C--:B------:R-:W-:Y:S04]  /*f3b0*/  HMMA.16816.F32.BF16 R44, R180, R190.reuse, R44 ;  /* 0x000000beb42c723c */ /* 0x080fe8000004182c */
[----:B------:R-:W-:Y:S02]  /*f3c0*/  @!P0 IADD3.X R193, R195, UR8, RZ, P2, !PT ;  /* 0x00000008c3c18c10 */ /* 0x000fe400097fe4ff */
[----:B------:R-:W-:Y:S01]  /*f3d0*/  @!PT LDS RZ, [RZ] ;  /* 0x00000000fffff984 */ /* 0x000fe20000000800 */
[----:B------:R-:W-:Y:S01]  /*f3e0*/  @!PT LDS RZ, [RZ] ;  /* 0x00000000fffff984 */ /* 0x000fe20000000800 */
[----:B------:R-:W-:Y:S01]  /*f3f0*/  @!PT LDS RZ, [RZ] ;  /* 0x00000000fffff984 */ /* 0x000fe20000000800 */
[----:B------:R4:W-:Y:S02]  /*f400*/  @!P0 LDGSTS.E.BYPASS.LTC128B.128 [R227+0x100], [R194.64], !P6 ;  /* 0x00100000c2e38fae */ /* 0x0009e4000f101d4c */
[C---:B------:R-:W-:Y:S06]  /*f410*/  HMMA.16816.F32.BF16 R48, R172.reuse, R190, R48 ;  /* 0x000000beac30723c */ /* 0x040fec0000041830 */
[----:B------:R2:W-:Y:S01]  /*f420*/  @!P0 LDGSTS.E.BYPASS.LTC128B.128 [R227+0x900], [R192.64], !P6 ;  /* 0x00900000c0e38fae */ /* 0x0005e2000f101d4c */
        /* <DEDUP_REMOVED lines=11> */
[----:B----4-:R-:W-:Y:S02]  /*f4e0*/  @!P0 IADD3 R194, P1, R168, UR9, RZ ;  /* 0x00000009a8c28c10 */ /* 0x010fe4000ff3e0ff */
[C---:B------:R-:W-:Y:S01]  /*f4f0*/  HMMA.16816.F32.BF16 R64, R172.reuse, R170, R64 ;  /* 0x000000aaac40723c */ /* 0x040fe20000041840 */
[----:B------:R4:W-:Y:S03]  /*f500*/  @!P0 LDGSTS.E.BYPASS.LTC128B.128 [R227+0x2100], [R168.64], !P6 ;  /* 0x02100000a8e38fae */ /* 0x0009e6000f101d4c */
[----:B------:R-:W-:Y:S04]  /*f510*/  @!P0 IADD3.X R195, R169, UR8, RZ, P1, !PT ;  /* 0x00000008a9c38c10 */ /* 0x000fe80008ffe4ff */
[-C--:B--2---:R-:W-:Y:S01]  /*f520*/  HMMA.16816.F32.BF16 R68, R172, R176.reuse, R68 ;  /* 0x000000b0ac44723c */ /* 0x084fe20000041844 */
[----:B------:R2:W-:Y:S02]  /*f530*/  @!P0 LDGSTS.E.BYPASS.LTC128B.128 [R227+0x2900], [R194.64], !P6 ;  /* 0x02900000c2e38fae */ /* 0x0005e4000f101d4c */
[C---:B------:R-:W-:Y:S02]  /*f540*/  ISETP.GT.AND P0, PT, R103.reuse, R225, PT ;  /* 0x000000e16700720c */ /* 0x040fe40003f04270 */
[----:B------:R-:W-:Y:S03]  /*f550*/  IADD3 R225, R103, -0x1, RZ ;  /* 0xffffffff67e17810 */ /* 0x000fe60007ffe0ff */
[C---:B------:R-:W-:Y:S01]  /*f560*/  HMMA.16816.F32.BF16 R72, R180.reuse, R176, R72 ;  /* 0x000000b0b448723c */ /* 0x040fe20000041848 */
[----:B------:R-:W-:Y:S07]  /*f570*/  LDSM.16.M88.4 R196, [R214+0x3900] ;  /* 0x00390000d6c4783b */ /* 0x000fee0000000200 */
[-C--:B------:R-:W-:Y:S01]  /*f580*/  HMMA.16816.F32.BF16 R76, R180, R178.reuse, R76 ;  /* 0x000000b2b44c723c */ /* 0x080fe2000004184c */
[----:B-1----:R-:W-:Y:S07]  /*f590*/  LDSM.16.M88.4 R188, [R214+0x3100] ;  /* 0x00310000d6bc783b */ /* 0x002fee0000000200 */
[C---:B------:R-:W-:Y:S01]  /*f5a0*/  HMMA.16816.F32.BF16 R80, R172.reuse, R178, R80 ;  /* 0x000000b2ac50723c */ /* 0x040fe20000041850 */
[----:B----4-:R-:W1:Y:S07]  /*f5b0*/  LDSM.16.M88.4 R168, [R216+0x6100] ;  /* 0x00610000d8a8783b */ /* 0x010e6e0000000200 */
[-C--:B---3--:R-:W-:Y:S01]  /*f5c0*/  HMMA.16816.F32.BF16 R84, R172, R184.reuse, R84 ;  /* 0x000000b8ac54723c */ /* 0x088fe20000041854 */
[----:B--2---:R-:W2:Y:S07]  /*f5d0*/  LDSM.16.M88.4 R192, [R216+0x8100] ;  /* 0x00810000d8c0783b */ /* 0x004eae0000000200 */
[C---:B------:R-:W-:Y:S01]  /*f5e0*/  HMMA.16816.F32.BF16 R88, R180.reuse, R184, R88 ;  /* 0x000000b8b458723c */ /* 0x040fe20000041858 */
[----:B------:R-:W3:Y:S07]  /*f5f0*/  LDSM.16.M88.4 R200, [R214+0x4100] ;  /* 0x00410000d6c8783b */ /* 0x000eee0000000200 */
[-C--:B------:R-:W-:Y:S01]  /*f600*/  HMMA.16816.F32.BF16 R92, R180, R186.reuse, R92 ;  /* 0x000000bab45c723c */ /* 0x080fe2000004185c */
[----:B------:R-:W4:Y:S07]  /*f610*/  LDSM.16.M88.4 R176, [R214+0x4900] ;  /* 0x00490000d6b0783b */ /* 0x000f2e0000000200 */
[----:B------:R-:W-:Y:S01]  /*f620*/  HMMA.16816.F32.BF16 R96, R172, R186, R96 ;  /* 0x000000baac60723c */ /* 0x000fe20000041860 */
[----:B------:R-:W3:Y:S07]  /*f630*/  LDSM.16.M88.4 R180, [R214+0x5100] ;  /* 0x00510000d6b4783b */ /* 0x000eee0000000200 */
[-C--:B-1----:R-:W-:Y:S01]  /*f640*/  HMMA.16816.F32.BF16 R4, R168, R188.reuse, R4 ;  /* 0x000000bca804723c */ /* 0x082fe20000041804 */
[----:B------:R-:W1:Y:S07]  /*f650*/  LDSM.16.M88.4 R204, [R214+0x5900] ;  /* 0x00590000d6cc783b */ /* 0x000e6e0000000200 */
[C---:B--2---:R-:W-:Y:S01]  /*f660*/  HMMA.16816.F32.BF16 R8, R192.reuse, R188, R8 ;  /* 0x000000bcc008723c */ /* 0x044fe20000041808 */
[----:B------:R-:W-:Y:S07]  /*f670*/  LDSM.16.M88.4 R172, [R217+0x6100] ;  /* 0x00610000d9ac783b */ /* 0x000fee0000000200 */
[-C--:B------:R-:W-:Y:S01]  /*f680*/  HMMA.16816.F32.BF16 R12, R192, R190.reuse, R12 ;  /* 0x000000bec00c723c */ /* 0x080fe2000004180c */
[----:B------:R-:W2:Y:S07]  /*f690*/  LDSM.16.M88.4 R184, [R213] ;  /* 0x00000000d5b8783b */ /* 0x000eae0000000200 */
[C---:B------:R-:W-:Y:S01]  /*f6a0*/  HMMA.16816.F32.BF16 R16, R168.reuse, R190, R16 ;  /* 0x000000bea810723c */ /* 0x040fe20000041810 */
[----:B------:R-:W1:Y:S07]  /*f6b0*/  LDSM.16.M88.4 R188, [R217+0x8100] ;  /* 0x00810000d9bc783b */ /* 0x000e6e0000000200 */
[-C--:B------:R-:W-:Y:S01]  /*f6c0*/  HMMA.16816.F32.BF16 R20, R168, R196.reuse, R20 ;  /* 0x000000c4a814723c */ /* 0x080fe20000041814 */
[----:B------:R-:W0:Y:S07]  /*f6d0*/  LDGDEPBAR ;  /* 0x00000000000079af */ /* 0x000e2e0000000000 */
        /* <DEDUP_REMOVED lines=45> */
[----:B------:R1:W2:Y:S01]  /*f9b0*/  MUFU.TANH R170, R7 ;  /* 0x0000000700aa7308 */ /* 0x0002a20000002400 */
[----:B---3--:R-:W-:Y:S09]  /*f9c0*/  FMNMX.FTZ R0, R168, R0, !PT ;  /* 0x00000000a8007209 */ /* 0x008ff20007810000 */
[----:B------:R-:W-:Y:S10]  /*f9d0*/  MUFU.TANH R179, R14 ;  /* 0x0000000e00b37308 */ /* 0x000ff40000002400 */
[----:B------:R-:W3:Y:S01]  /*f9e0*/  MUFU.TANH R177, R8 ;  /* 0x0000000800b17308 */ /* 0x000ee20000002400 */
[----:B-1----:R-:W1:Y:S01]  /*f9f0*/  LDSM.16.M88.4 R4, [R213+0x800] ;  /* 0x00080000d504783b */ /* 0x002e620000000200 */
[----:B--2---:R-:W-:Y:S08]  /*fa00*/  FMNMX.FTZ R3, R170, R3, !PT ;  /* 0x00000003aa037209 */ /* 0x004ff00007810000 */
[----:B------:R-:W-:Y:S10]  /*fa10*/  MUFU.TANH R171, R9 ;  /* 0x0000000900ab7308 */ /* 0x000ff40000002400 */
[----:B------:R-:W-:Y:S10]  /*fa20*/  MUFU.TANH R178, R10 ;  /* 0x0000000a00b27308 */ /* 0x000ff40000002400 */
[----:B------:R2:W-:Y:S10]  /*fa30*/  MUFU.TANH R181, R11 ;  /* 0x0000000b00b57308 */ /* 0x0005f40000002400 */
[----:B------:R-:W4:Y:S01]  /*fa40*/  MUFU.TANH R16, R16 ;  /* 0x0000001000107308 */ /* 0x000f220000002400 */
[-C--:B-1----:R-:W-:Y:S09]  /*fa50*/  HMMA.16816.F32.BF16 R20, R172, R4.reuse, R20 ;  /* 0x00000004ac14723c */ /* 0x082ff20000041814 */
[----:B------:R-:W1:Y:S01]  /*fa60*/  MUFU.TANH R18, R18 ;  /* 0x0000001200127308 */ /* 0x000e620000002400 */
[C---:B------:R-:W-:Y:S01]  /*fa70*/  HMMA.16816.F32.BF16 R24, R188.reuse, R4, R24 ;  /* 0x00000004bc18723c */ /* 0x040fe20000041818 */
[----:B--2---:R-:W2:Y:S08]  /*fa80*/  LDSM.16.M88.4 R8, [R213+0x1000] ;  /* 0x00100000d508783b */ /* 0x004eb00000000200 */
        /* <DEDUP_REMOVED lines=9> */
[----:B------:R-:W-:Y:S01]  /*fb20*/  MUFU.TANH R12, R12 ;  /* 0x0000000c000c7308 */ /* 0x000fe20000002400 */
[----:B------:R-:W-:Y:S02]  /*fb30*/  FMUL.FTZ R26, R26, c[0x0][0x320] ;  /* 0x0000c8001a1a7a20 */ /* 0x000fe40000410000 */
[----:B------:R-:W-:Y:S02]  /*fb40*/  FMUL.FTZ R27, R27, c[0x0][0x320] ;  /* 0x0000c8001b1b7a20 */ /* 0x000fe40000410000 */
[----:B------:R-:W-:Y:S02]  /*fb50*/  FMUL.FTZ R30, R30, c[0x0][0x320] ;  /* 0x0000c8001e1e7a20 */ /* 0x000fe40000410000 */
[----:B------:R-:W-:Y:S02]  /*fb60*/  FMUL.FTZ R31, R31, c[0x0][0x320] ;  /* 0x0000c8001f1f7a20 */ /* 0x000fe40000410000 */
[----:B------:R-:W-:Y:S01]  /*fb70*/  FMUL.FTZ R29, R29, c[0x0][0x320] ;  /* 0x0000c8001d1d7a20 */ /* 0x000fe20000410000 */
[----:B------:R-:W1:Y:S01]  /*fb80*/  MUFU.TANH R20, R20 ;  /* 0x0000001400147308 */ /* 0x000e620000002400 */
[----:B------:R-:W-:Y:S02]  /*fb90*/  FMUL.FTZ R24, R24, c[0x0][0x320] ;  /* 0x0000c80018187a20 */ /* 0x000fe40000410000 */
[----:B------:R-:W-:Y:S01]  /*fba0*/  FMUL.FTZ R34, R34, c[0x0][0x320] ;  /* 0x0000c80022227a20 */ /* 0x000fe20000410000 */
[-C--:B--2---:R-:W-:Y:S03]  /*fbb0*/  HMMA.16816.F32.BF16 R36, R172, R8.reuse, R36 ;  /* 0x00000008ac24723c */ /* 0x084fe60000041824 */
[----:B------:R-:W-:Y:S02]  /*fbc0*/  FMUL.FTZ R33, R33, c[0x0][0x320] ;  /* 0x0000c80021217a20 */ /* 0x000fe40000410000 */
[----:B------:R-:W-:Y:S01]  /*fbd0*/  FMUL.FTZ R35, R35, c[0x0][0x320] ;  /* 0x0000c80023237a20 */ /* 0x000fe20000410000 */
[----:B------:R-:W2:Y:S01]  /*fbe0*/  MUFU.TANH R15, R22 ;  /* 0x00000016000f7308 */ /* 0x000ea20000002400 */
        /* <DEDUP_REMOVED lines=13> */
[----:B------:R1:W1:Y:S01]  /*fcc0*/  MUFU.TANH R14, R23 ;  /* 0x00000017000e7308 */ /* 0x0002620000002400 */
[----:B------:R-:W-:Y:S02]  /*fcd0*/  FMUL.FTZ R37, R37, c[0x0][0x320] ;  /* 0x0000c80025257a20 */ /* 0x000fe40000410000 */
[----:B------:R-:W-:Y:S02]  /*fce0*/  FMUL.FTZ R40, R40, c[0x0][0x320] ;  /* 0x0000c80028287a20 */ /* 0x000fe40000410000 */
[C---:B------:R-:W-:Y:S04]  /*fcf0*/  HMMA.16816.F32.BF16 R56, R188.reuse, R4, R56 ;  /* 0x00000004bc38723c */ /* 0x040fe80000041838 */
[----:B------:R-:W-:Y:S01]  /*fd00*/  FMUL.FTZ R44, R44, c[0x0][0x320] ;  /* 0x0000c8002c2c7a20 */ /* 0x000fe20000410000 */
[----:B------:R-:W3:Y:S01]  /*fd10*/  MUFU.TANH R32, R32 ;  /* 0x0000002000207308 */ /* 0x000ee20000002400 */
[----:B------:R-:W-:Y:S02]  /*fd20*/  FMUL.FTZ R42, R42, c[0x0][0x320] ;  /* 0x0000c8002a2a7a20 */ /* 0x000fe40000410000 */
[-C--:B------:R-:W-:Y:S04]  /*fd30*/  HMMA.16816.F32.BF16 R60, R188, R6.reuse, R60 ;  /* 0x00000006bc3c723c */ /* 0x080fe8000004183c */
[----:B------:R-:W-:Y:S02]  /*fd40*/  FMUL.FTZ R48, R48, c[0x0][0x320] ;  /* 0x0000c80030307a20 */ /* 0x000fe40000410000 */
[----:B------:R-:W-:Y:S01]  /*fd50*/  FMUL.FTZ R50, R50, c[0x0][0x320] ;  /* 0x0000c80032327a20 */ /* 0x000fe20000410000 */
[----:B------:R-:W3:Y:S01]  /*fd60*/  MUFU.TANH R34, R34 ;  /* 0x0000002200227308 */ /* 0x000ee20000002400 */
[C---:B------:R-:W-:Y:S01]  /*fd70*/  HMMA.16816.F32.BF16 R64, R172.reuse, R6, R64 ;  /* 0x00000006ac40723c */ /* 0x040fe20000041840 */
[----:B------:R-:W3:Y:S01]  /*fd80*/  LDSM.16.M88.4 R4, [R213+0x2800] ;  /* 0x00280000d504783b */ /* 0x000ee20000000200 */
[----:B------:R-:W-:Y:S04]  /*fd90*/  DEPBAR.LE SB0, 0x0 ;  /* 0x000080000000791a */ /* 0x000fe80000000000 */
[----:B------:R-:W-:Y:S02]  /*fda0*/  FMUL.FTZ R54, R54, c[0x0][0x320] ;  /* 0x0000c80036367a20 */ /* 0x000fe40000410000 */
[----:B------:R-:W-:Y:S01]  /*fdb0*/  FMUL.FTZ R55, R55, c[0x0][0x320] ;  /* 0x0000c80037377a20 */ /* 0x000fe20000410000 */
[----:B------:R-:W3:Y:S01]  /*fdc0*/  MUFU.TANH R33, R33 ;  /* 0x0000002100217308 */ /* 0x000ee20000002400 */
[-C--:B--2---:R-:W-:Y:S01]  /*fdd0*/  HMMA.16816.F32.BF16 R68, R172, R8.reuse, R68 ;  /* 0x00000008ac44723c */ /* 0x084fe20000041844 */
[----:B-1----:R-:W2:Y:S04]  /*fde0*/  LDL.64 R22, [R1+0x38] ;  /* 0x0000380001167983 */ /* 0x002ea80000100a00 */
[----:B------:R-:W-:Y:S02]  /*fdf0*/  FMUL.FTZ R52, R52, c[0x0][0x320] ;  /* 0x0000c80034347a20 */ /* 0x000fe40000410000 */
[----:B------:R-:W-:Y:S01]  /*fe00*/  FMUL.FTZ R53, R53, c[0x0][0x320] ;  /* 0x0000c80035357a20 */ /* 0x000fe20000410000 */
[C---:B------:R-:W-:Y:S01]  /*fe10*/  HMMA.16816.F32.BF16 R72, R188.reuse, R8, R72 ;  /* 0x00000008bc48723c */ /* 0x040fe20000041848 */
[----:B------:R-:W1:Y:S01]  /*fe20*/  MUFU.TANH R35, R35 ;  /* 0x0000002300237308 */ /* 0x000e620000002400 */
[----:B------:R-:W-:Y:S02]  /*fe30*/  BAR.SYNC.DEFER_BLOCKING 0x0 ;  /* 0x0000000000007b1d */ /* 0x000fe40000010000 */
[----:B------:R-:W-:Y:S02]  /*fe40*/  FMUL.FTZ R61, R61, c[0x0][0x320] ;  /* 0x0000c8003d3d7a20 */ /* 0x000fe40000410000 */
[----:B------:R-:W-:Y:S02]  /*fe50*/  FMUL.FTZ R62, R62, c[0x0][0x320] ;  /* 0x0000c8003e3e7a20 */ /* 0x000fe40000410000 */
[-C--:B------:R-:W-:Y:S03]  /*fe60*/  HMMA.16816.F32.BF16 R76, R188, R10.reuse, R76 ;  /* 0x0000000abc4c723c */ /* 0x080fe6000004184c */
[----:B------:R-:W1:Y:S01]  /*fe70*/  MUFU.TANH R194, R36 ;  /* 0x0000002400c27308 */ /* 0x000e620000002400 */
[----:B------:R-:W-:Y:S02]  /*fe80*/  FMUL.FTZ R63, R63, c[0x0][0x320] ;  /* 0x0000c8003f3f7a20 */ /* 0x000fe40000410000 */
[----:B------:R-:W-:Y:S02]  /*fe90*/  FMUL.FTZ R51, R51, c[0x0][0x320] ;  /* 0x0000c80033337a20 */ /* 0x000fe40000410000 */
[C---:B------:R-:W-:Y:S04]  /*fea0*/  HMMA.16816.F32.BF16 R80, R172.reuse, R10, R80 ;  /* 0x0000000aac50723c */ /* 0x040fe80000041850 */
[----:B------:R-:W-:Y:S01]  /*feb0*/  FMUL.FTZ R68, R68, c[0x0][0x320] ;  /* 0x0000c80044447a20 */ /* 0x000fe20000410000 */
[----:B------:R-:W1:Y:S01]  /*fec0*/  MUFU.TANH R200, R38 ;  /* 0x0000002600c87308 */ /* 0x000e620000002400 */
[----:B------:R-:W-:Y:S02]  /*fed0*/  FMUL.FTZ R71, R71, c[0x0][0x320] ;  /* 0x0000c80047477a20 */ /* 0x000fe40000410000 */
[-C--:B---3--:R-:W-:Y:S04]  /*fee0*/  HMMA.16816.F32.BF16 R84, R172, R4.reuse, R84 ;  /* 0x00000004ac54723c */ /* 0x088fe80000041854 */
[----:B------:R-:W-:Y:S02]  /*fef0*/  FMUL.FTZ R72, R72, c[0x0][0x320] ;  /* 0x0000c80048487a20 */ /* 0x000fe40000410000 */
[----:B------:R-:W-:Y:S01]  /*ff00*/  FMUL.FTZ R74, R74, c[0x0][0x320] ;  /* 0x0000c8004a4a7a20 */ /* 0x000fe20000410000 */
[----:B------:R-:W-:Y:S01]  /*ff10*/  MUFU.TANH R201, R39 ;  /* 0x0000002700c97308 */ /* 0x000fe20000002400 */
[C---:B------:R-:W-:Y:S04]  /*ff20*/  HMMA.16816.F32.BF16 R88, R188.reuse, R4, R88 ;  /* 0x00000004bc58723c */ /* 0x040fe80000041858 */
[----:B------:R-:W-:Y:S02]  /*ff30*/  FMUL.FTZ R73, R73, c[0x0][0x320] ;  /* 0x0000c80049497a20 */ /* 0x000fe40000410000 */
[----:B------:R-:W-:Y:S01]  /*ff40*/  FMUL.FTZ R75, R75, c[0x0][0x320] ;  /* 0x0000c8004b4b7a20 */ /* 0x000fe20000410000 */
[----:B------:R-:W-:Y:S01]  /*ff50*/  FMNMX.FTZ R5, R177, R101, !PT ;  /* 0x00000065b1057209 */ /* 0x000fe20007810000 */
[-C--:B------:R-:W-:Y:S01]  /*ff60*/  HMMA.16816.F32.BF16 R92, R188, R6.reuse, R92 ;  /* 0x00000006bc5c723c */ /* 0x080fe2000004185c */
[----:B------:R-:W-:Y:S03]  /*ff70*/  MUFU.TANH R230, R72 ;  /* 0x0000004800e67308 */ /* 0x000fe60000002400 */
[----:B----4-:R-:W-:Y:S01]  /*ff80*/  FMNMX.FTZ R4, R16, R0, !PT ;  /* 0x0000000010047209 */ /* 0x010fe20007810000 */
[----:B------:R-:W-:Y:S01]  /*ff90*/  FMUL.FTZ R82, R82, c[0x0][0x320] ;  /* 0x0000c80052527a20 */ /* 0x000fe20000410000 */
[----:B------:R-:W-:Y:S01]  /*ffa0*/  FMNMX.FTZ R0, R18, R3, !PT ;  /* 0x0000000312007209 */ /* 0x000fe20007810000 */
[----:B------:R-:W-:Y:S01]  /*ffb0*/  FMUL.FTZ R83, R83, c[0x0][0x320] ;  /* 0x0000c80053537a20 */ /* 0x000fe20000410000 */
[----:B------:R-:W-:Y:S01]  /*ffc0*/  FMNMX.FTZ R4, R17, R4, !PT ;  /* 0x0000000411047209 */ /* 0x000fe20007810000 */
[----:B------:R-:W-:Y:S01]  /*ffd0*/  FMUL.FTZ R80, R80, c[0x0][0x320] ;  /* 0x0000c80050507a20 */ /* 0x000fe20000410000 */
[----:B------:R-:W-:Y:S01]  /*ffe0*/  HMMA.16816.F32.BF16 R96, R172, R6, R96 ;  /* 0x00000006ac60723c */ /* 0x000fe20000041860 */
[----:B------:R3:W4:Y:S03]  /*fff0*/  MUFU.TANH R195, R37 ;  /* 0x0000002500c37308 */ /* 0x0007260000002400 */
[----:B------:R-:W-:Y:S01]  /*10000*/  FMNMX.FTZ R3, R171, R5, !PT ;  /* 0x00000005ab037209 */ /* 0x000fe20007810000 */
[----:B------:R-:W-:Y:S01]  /*10010*/  FMUL.FTZ R86, R86, c[0x0][0x320] ;  /* 0x0000c80056567a20 */ /* 0x000fe20000410000 */
[----:B------:R-:W-:Y:S01]  /*10020*/  FMNMX.FTZ R0, R19, R0, !PT ;  /* 0x0000000013007209 */ /* 0x000fe20007810000 */
[----:B------:R-:W-:Y:S01]  /*10030*/  FMUL.FTZ R81, R81, c[0x0][0x320] ;  /* 0x0000c80051517a20 */ /* 0x000fe20000410000 */
[----:B------:R-:W-:Y:S01]  /*10040*/  FMNMX.FTZ R4, R20, R4, !PT ;  /* 0x0000000414047209 */ /* 0x000fe20007810000 */
[----:B------:R-:W-:Y:S02]  /*10050*/  FMUL.FTZ R84, R84, c[0x0][0x320] ;  /* 0x0000c80054547a20 */ /* 0x000fe40000410000 */
[----:B------:R-:W4:Y:S01]  /*10060*/  MUFU.TANH R198, R50 ;  /* 0x0000003200c67308 */ /* 0x000f220000002400 */
        /* <DEDUP_REMOVED lines=9> */
[----:B------:R-:W4:Y:S01]  /*10100*/  MUFU.TANH R182, R48 ;  /* 0x0000003000b67308 */ /* 0x000f220000002400 */
[----:B------:R-:W-:Y:S01]  /*10110*/  FMUL.FTZ R49, R49, c[0x0][0x320] ;  /* 0x0000c80031317a20 */ /* 0x000fe20000410000 */
[----:B------:R-:W-:Y:S01]  /*10120*/  FMNMX.FTZ R0, R32, R4, !PT ;  /* 0x0000000420007209 */ /* 0x000fe20007810000 */
[----:B------:R-:W-:Y:S01]  /*10130*/  FMUL.FTZ R93, R93, c[0x0][0x320] ;  /* 0x0000c8005d5d7a20 */ /* 0x000fe20000410000 */
[----:B---3--:R-:W3:Y:S01]  /*10140*/  LDL.64 R36, [R1+0x30] ;  /* 0x0000300001247983 */ /* 0x008ee20000100a00 */
[----:B------:R-:W-:Y:S01]  /*10150*/  FMUL.FTZ R90, R90, c[0x0][0x320] ;  /* 0x0000c8005a5a7a20 */ /* 0x000fe20000410000 */
[----:B------:R-:W-:Y:S01]  /*10160*/  FMNMX.FTZ R3, R34, R3, !PT ;  /* 0x0000000322037209 */ /* 0x000fe20007810000 */
[----:B------:R-:W-:Y:S01]  /*10170*/  FMUL.FTZ R91, R91, c[0x0][0x320] ;  /* 0x0000c8005b5b7a20 */ /* 0x000fe20000410000 */
[----:B------:R-:W-:Y:S01]  /*10180*/  FMNMX.FTZ R0, R33, R0, !PT ;  /* 0x0000000021007209 */ /* 0x000fe20007810000 */
[----:B------:R-:W-:Y:S01]  /*10190*/  FMUL.FTZ R99, R99, c[0x0][0x320] ;  /* 0x0000c80063637a20 */ /* 0x000fe20000410000 */
[----:B------:R-:W4:Y:S01]  /*101a0*/  MUFU.TANH R199, R51 ;  /* 0x0000003300c77308 */ /* 0x000f220000002400 */
[----:B-1----:R-:W-:Y:S01]  /*101b0*/  FMNMX.FTZ R3, R35, R3, !PT ;  /* 0x0000000323037209 */ /* 0x002fe20007810000 */
[----:B------:R-:W-:Y:S01]  /*101c0*/  FMUL.FTZ R92, R92, c[0x0][0x320] ;  /* 0x0000c8005c5c7a20 */ /* 0x000fe20000410000 */
[----:B------:R-:W-:Y:S01]  /*101d0*/  FMNMX.FTZ R72, R194, R0, !PT ;  /* 0x00000000c2487209 */ /* 0x000fe20007810000 */
[----:B------:R-:W-:Y:S01]  /*101e0*/  FMUL.FTZ R64, R64, c[0x0][0x320] ;  /* 0x0000c80040407a20 */ /* 0x000fe20000410000 */
[----:B------:R-:W-:Y:S01]  /*101f0*/  FMNMX.FTZ R0, R200, R3, !PT ;  /* 0x00000003c8007209 */ /* 0x000fe20007810000 */
[----:B------:R-:W-:Y:S01]  /*10200*/  FMUL.FTZ R69, R69, c[0x0][0x320] ;  /* 0x0000c80045457a20 */ /* 0x000fe20000410000 */
[----:B----4-:R-:W-:Y:S01]  /*10210*/  FMNMX.FTZ R72, R195, R72, !PT ;  /* 0x00000048c3487209 */ /* 0x010fe20007810000 */
[----:B------:R-:W-:Y:S01]  /*10220*/  FMUL.FTZ R96, R96, c[0x0][0x320] ;  /* 0x0000c80060607a20 */ /* 0x000fe20000410000 */
[----:B------:R-:W-:Y:S01]  /*10230*/  FMNMX.FTZ R0, R201, R0, !PT ;  /* 0x00000000c9007209 */ /* 0x000fe20007810000 */
[----:B------:R-:W1:Y:S01]  /*10240*/  MUFU.TANH R192, R49 ;  /* 0x0000003100c07308 */ /* 0x000e620000002400 */
[----:B------:R-:W-:Y:S02]  /*10250*/  FMUL.FTZ R97, R97, c[0x0][0x320] ;  /* 0x0000c80061617a20 */ /* 0x000fe40000410000 */
[----:B------:R-:W-:Y:S01]  /*10260*/  FMUL.FTZ R57, R57, c[0x0][0x320] ;  /* 0x0000c80039397a20 */ /* 0x000fe20000410000 */
[----:B------:R-:W-:Y:S01]  /*10270*/  FMNMX.FTZ R0, R198, R0, !PT ;  /* 0x00000000c6007209 */ /* 0x000fe20007810000 */
[----:B------:R-:W-:Y:S01]  /*10280*/  FMUL.FTZ R60, R60, c[0x0][0x320] ;  /* 0x0000c8003c3c7a20 */ /* 0x000fe20000410000 */
[----:B------:R-:W-:Y:S01]  /*10290*/  FMNMX.FTZ R72, R182, R72, !PT ;  /* 0x00000048b6487209 */ /* 0x000fe20007810000 */
[----:B------:R-:W-:Y:S02]  /*102a0*/  FMUL.FTZ R59, R59, c[0x0][0x320] ;  /* 0x0000c8003b3b7a20 */ /* 0x000fe40000410000 */
[----:B------:R-:W-:Y:S01]  /*102b0*/  FMUL.FTZ R66, R66, c[0x0][0x320] ;  /* 0x0000c80042427a20 */ /* 0x000fe20000410000 */
[----:B------:R-:W4:Y:S01]  /*102c0*/  MUFU.TANH R207, R54 ;  /* 0x0000003600cf7308 */ /* 0x000f220000002400 */
[----:B------:R-:W-:Y:S02]  /*102d0*/  FMUL.FTZ R43, R43, c[0x0][0x320] ;  /* 0x0000c8002b2b7a20 */ /* 0x000fe40000410000 */
[----:B------:R-:W-:Y:S01]  /*102e0*/  FMUL.FTZ R67, R67, c[0x0][0x320] ;  /* 0x0000c80043437a20 */ /* 0x000fe20000410000 */
[----:B------:R-:W-:Y:S01]  /*102f0*/  FMNMX.FTZ R0, R199, R0, !PT ;  /* 0x00000000c7007209 */ /* 0x000fe20007810000 */
[----:B------:R-:W-:Y:S02]  /*10300*/  FMUL.FTZ R65, R65, c[0x0][0x320] ;  /* 0x0000c80041417a20 */ /* 0x000fe40000410000 */
[----:B------:R-:W-:Y:S02]  /*10310*/  FMUL.FTZ R70, R70, c[0x0][0x320] ;  /* 0x0000c80046467a20 */ /* 0x000fe40000410000 */
[----:B------:R-:W-:Y:S01]  /*10320*/  FMUL.FTZ R98, R98, c[0x0][0x320] ;  /* 0x0000c80062627a20 */ /* 0x000fe20000410000 */
[----:B------:R-:W4:Y:S01]  /*10330*/  MUFU.TANH R51, R52 ;  /* 0x0000003400337308 */ /* 0x000f220000002400 */
[----:B------:R-:W-:Y:S02]  /*10340*/  FMUL.FTZ R41, R41, c[0x0][0x320] ;  /* 0x0000c80029297a20 */ /* 0x000fe40000410000 */
[----:B------:R-:W-:Y:S01]  /*10350*/  FMUL.FTZ R56, R56, c[0x0][0x320] ;  /* 0x0000c80038387a20 */ /* 0x000fe20000410000 */
[----:B-1----:R-:W-:Y:S01]  /*10360*/  FMNMX.FTZ R72, R192, R72, !PT ;  /* 0x00000048c0487209 */ /* 0x002fe20007810000 */
[----:B------:R-:W-:Y:S02]  /*10370*/  FMUL.FTZ R46, R46, c[0x0][0x320] ;  /* 0x0000c8002e2e7a20 */ /* 0x000fe40000410000 */
[----:B------:R-:W-:Y:S02]  /*10380*/  FMUL.FTZ R58, R58, c[0x0][0x320] ;  /* 0x0000c8003a3a7a20 */ /* 0x000fe40000410000 */
[----:B------:R-:W-:Y:S01]  /*10390*/  FMUL.FTZ R76, R76, c[0x0][0x320] ;  /* 0x0000c8004c4c7a20 */ /* 0x000fe20000410000 */
[----:B------:R-:W-:Y:S01]  /*103a0*/  MUFU.TANH R205, R44 ;  /* 0x0000002c00cd7308 */ /* 0x000fe20000002400 */
[----:B------:R-:W-:Y:S02]  /*103b0*/  FMUL.FTZ R77, R77, c[0x0][0x320] ;  /* 0x0000c8004d4d7a20 */ /* 0x000fe40000410000 */
[----:B------:R-:W-:Y:S01]  /*103c0*/  FMUL.FTZ R78, R78, c[0x0][0x320] ;  /* 0x0000c8004e4e7a20 */ /* 0x000fe20000410000 */
[----:B----4-:R-:W-:Y:S01]  /*103d0*/  FMNMX.FTZ R0, R207, R0, !PT ;  /* 0x00000000cf007209 */ /* 0x010fe20007810000 */
[----:B------:R-:W-:Y:S02]  /*103e0*/  FMUL.FTZ R79, R79, c[0x0][0x320] ;  /* 0x0000c8004f4f7a20 */ /* 0x000fe40000410000 */
[----:B------:R-:W-:Y:S02]  /*103f0*/  FMUL.FTZ R45, R45, c[0x0][0x320] ;  /* 0x0000c8002d2d7a20 */ /* 0x000fe40000410000 */
[----:B------:R-:W-:Y:S01]  /*10400*/  FMUL.FTZ R47, R47, c[0x0][0x320] ;  /* 0x0000c8002f2f7a20 */ /* 0x000fe20000410000 */
[----:B------:R-:W1:Y:S01]  /*10410*/  MUFU.TANH R44, R55 ;  /* 0x00000037002c7308 */ /* 0x000e620000002400 */
[----:B------:R-:W-:Y:S09]  /*10420*/  FMNMX.FTZ R72, R51, R72, !PT ;  /* 0x0000004833487209 */ /* 0x000ff20007810000 */
[----:B------:R-:W4:Y:S10]  /*10430*/  MUFU.TANH R24, R24 ;  /* 0x0000001800187308 */ /* 0x000f340000002400 */
[----:B------:R-:W4:Y:S01]  /*10440*/  MUFU.TANH R233, R53 ;  /* 0x0000003500e97308 */ /* 0x000f220000002400 */
[----:B-1----:R-:W-:Y:S09]  /*10450*/  FMNMX.FTZ R0, R44, R0, !PT ;  /* 0x000000002c007209 */ /* 0x002ff20007810000 */
[----:B------:R-:W1:Y:S01]  /*10460*/  MUFU.TANH R231, R66 ;  /* 0x0000004200e77308 */ /* 0x000e620000002400 */
[----:B----4-:R-:W-:Y:S09]  /*10470*/  FMNMX.FTZ R4, R24, R5, !PT ;  /* 0x0000000518047209 */ /* 0x010ff20007810000 */
[----:B------:R-:W4:Y:S01]  /*10480*/  MUFU.TANH R25, R25 ;  /* 0x0000001900197308 */ /* 0x000f220000002400 */
[----:B------:R-:W-:Y:S09]  /*10490*/  FMNMX.FTZ R72, R233, R72, !PT ;  /* 0x00000048e9487209 */ /* 0x000ff20007810000 */
[----:B------:R-:W4:Y:S01]  /*104a0*/  MUFU.TANH R251, R64 ;  /* 0x0000004000fb7308 */ /* 0x000f220000002400 */
[----:B-1----:R-:W-:Y:S09]  /*104b0*/  FMNMX.FTZ R0, R231, R0, !PT ;  /* 0x00000000e7007209 */ /* 0x002ff20007810000 */
[----:B------:R-:W-:Y:S01]  /*104c0*/  MUFU.TANH R226, R40 ;  /* 0x0000002800e27308 */ /* 0x000fe20000002400 */
[----:B----4-:R-:W-:Y:S09]  /*104d0*/  FMNMX.FTZ R4, R25, R4, !PT ;  /* 0x0000000419047209 */ /* 0x010ff20007810000 */
[----:B------:R-:W-:Y:S01]  /*104e0*/  MUFU.TANH R40, R42 ;  /* 0x0000002a00287308 */ /* 0x000fe20000002400 */
[----:B------:R-:W-:Y:S09]  /*104f0*/  FMNMX.FTZ R72, R251, R72, !PT ;  /* 0x00000048fb487209 */ /* 0x000ff20007810000 */
[----:B------:R-:W-:Y:S10]  /*10500*/  MUFU.TANH R42, R43 ;  /* 0x0000002b002a7308 */ /* 0x000ff40000002400 */
[----:B------:R-:W1:Y:S10]  /*10510*/  MUFU.TANH R43, R67 ;  /* 0x00000043002b7308 */ /* 0x000e740000002400 */
[----:B------:R-:W4:Y:S10]  /*10520*/  MUFU.TANH R28, R28 ;  /* 0x0000001c001c7308 */ /* 0x000f340000002400 */
[----:B------:R-:W4:Y:S01]  /*10530*/  MUFU.TANH R252, R65 ;  /* 0x0000004100fc7308 */ /* 0x000f220000002400 */
[----:B-1----:R-:W-:Y:S09]  /*10540*/  FMNMX.FTZ R0, R43, R0, !PT ;  /* 0x000000002b007209 */ /* 0x002ff20007810000 */
[----:B------:R-:W1:Y:S01]  /*10550*/  MUFU.TANH R203, R70 ;  /* 0x0000004600cb7308 */ /* 0x000e620000002400 */
[----:B----4-:R-:W-:Y:S09]  /*10560*/  FMNMX.FTZ R4, R28, R4, !PT ;  /* 0x000000041c047209 */ /* 0x010ff20007810000 */
[----:B------:R-:W4:Y:S01]  /*10570*/  MUFU.TANH R29, R29 ;  /* 0x0000001d001d7308 */ /* 0x000f220000002400 */
[----:B------:R-:W-:Y:S09]  /*10580*/  FMNMX.FTZ R72, R252, R72, !PT ;  /* 0x00000048fc487209 */ /* 0x000ff20007810000 */
[----:B------:R-:W2:Y:S01]  /*10590*/  MUFU.TANH R218, R68 ;  /* 0x0000004400da7308 */ /* 0x000ea20000002400 */
[----:B-1----:R-:W-:Y:S09]  /*105a0*/  FMNMX.FTZ R0, R203, R0, !PT ;  /* 0x00000000cb007209 */ /* 0x002ff20007810000 */
[----:B------:R-:W1:Y:S01]  /*105b0*/  MUFU.TANH R235, R69 ;  /* 0x0000004500eb7308 */ /* 0x000e620000002400 */
[----:B----4-:R-:W-:Y:S02]  /*105c0*/  FMNMX.FTZ R3, R29, R4, !PT ;  /* 0x000000041d037209 */ /* 0x010fe40007810000 */
[----:B------:R-:W-:Y:S02]  /*105d0*/  FMNMX.FTZ R4, R178, R102, !PT ;  /* 0x00000066b2047209 */ /* 0x000fe40007810000 */
[----:B------:R-:W-:Y:S05]  /*105e0*/  FMNMX.FTZ R3, R226, R3, !PT ;  /* 0x00000003e2037209 */ /* 0x000fea0007810000 */
[----:B------:R-:W4:Y:S01]  /*105f0*/  MUFU.TANH R222, R71 ;  /* 0x0000004700de7308 */ /* 0x000f220000002400 */
[----:B------:R-:W-:Y:S02]  /*10600*/  FMNMX.FTZ R4, R181, R4, !PT ;  /* 0x00000004b5047209 */ /* 0x000fe40007810000 */
[----:B--2---:R-:W-:Y:S02]  /*10610*/  MOV R23, c[0x0][0x1e4] ;  /* 0x0000790000177a02 */ /* 0x004fe40000000f00 */
[----:B------:R-:W-:Y:S02]  /*10620*/  FMNMX.FTZ R72, R218, R72, !PT ;  /* 0x00000048da487209 */ /* 0x000fe40007810000 */
[----:B------:R-:W-:Y:S03]  /*10630*/  FMNMX.FTZ R4, R179, R4, !PT ;  /* 0x00000004b3047209 */ /* 0x000fe60007810000 */
[----:B------:R-:W2:Y:S01]  /*10640*/  MUFU.TANH R204, R82 ;  /* 0x0000005200cc7308 */ /* 0x000ea20000002400 */
[----:B------:R-:W-:Y:S02]  /*10650*/  FMNMX.FTZ R4, R180, R4, !PT ;  /* 0x00000004b4047209 */ /* 0x000fe40007810000 */
[----:B-1----:R-:W-:Y:S04]  /*10660*/  MOV R189, R235 ;  /* 0x000000eb00bd7202 */ /* 0x002fe80000000f00 */
[----:B------:R-:W-:Y:S03]  /*10670*/  FMNMX.FTZ R72, R189, R72, !PT ;  /* 0x00000048bd487209 */ /* 0x000fe60007810000 */
[----:B------:R-:W1:Y:S01]  /*10680*/  MUFU.TANH R234, R83 ;  /* 0x0000005300ea7308 */ /* 0x000e620000002400 */
[----:B----4-:R-:W-:Y:S09]  /*10690*/  FMNMX.FTZ R0, R222, R0, !PT ;  /* 0x00000000de007209 */ /* 0x010ff20007810000 */
[----:B------:R-:W4:Y:S01]  /*106a0*/  MUFU.TANH R206, R80 ;  /* 0x0000005000ce7308 */ /* 0x000f220000002400 */
[----:B--2---:R-:W-:Y:S09]  /*106b0*/  FMNMX.FTZ R0, R204, R0, !PT ;  /* 0x00000000cc007209 */ /* 0x004ff20007810000 */
[----:B------:R-:W2:Y:S01]  /*106c0*/  MUFU.TANH R237, R86 ;  /* 0x0000005600ed7308 */ /* 0x000ea20000002400 */
[----:B-1----:R-:W-:Y:S04]  /*106d0*/  MOV R190, R234 ;  /* 0x000000ea00be7202 */ /* 0x002fe80000000f00 */
[----:B------:R-:W-:Y:S05]  /*106e0*/  FMNMX.FTZ R0, R190, R0, !PT ;  /* 0x00000000be007209 */ /* 0x000fea0007810000 */
[----:B------:R2:W-:Y:S01]  /*106f0*/  MUFU.TANH R172, R96 ;  /* 0x0000006000ac7308 */ /* 0x0005e20000002400 */
[----:B----4-:R-:W-:Y:S09]  /*10700*/  FMNMX.FTZ R72, R206, R72, !PT ;  /* 0x00000048ce487209 */ /* 0x010ff20007810000 */
[----:B------:R-:W-:Y:S10]  /*10710*/  MUFU.TANH R196, R30 ;  /* 0x0000001e00c47308 */ /* 0x000ff40000002400 */
[----:B------:R-:W1:Y:S01]  /*10720*/  MUFU.TANH R30, R81 ;  /* 0x00000051001e7308 */ /* 0x000e620000002400 */
[----:B--2---:R-:W-:Y:S04]  /*10730*/  MOV R96, R237 ;  /* 0x000000ed00607202 */ /* 0x004fe80000000f00 */
[----:B------:R-:W-:Y:S05]  /*10740*/  FMNMX.FTZ R0, R96, R0, !PT ;  /* 0x0000000060007209 */ /* 0x000fea0007810000 */
[----:B------:R-:W2:Y:S10]  /*10750*/  MUFU.TANH R187, R26 ;  /* 0x0000001a00bb7308 */ /* 0x000eb40000002400 */
[----:B------:R-:W4:Y:S01]  /*10760*/  MUFU.TANH R223, R84 ;  /* 0x0000005400df7308 */ /* 0x000f220000002400 */
[----:B-1----:R-:W-:Y:S09]  /*10770*/  FMNMX.FTZ R72, R30, R72, !PT ;  /* 0x000000481e487209 */ /* 0x002ff20007810000 */
[----:B------:R-:W1:Y:S01]  /*10780*/  MUFU.TANH R228, R87 ;  /* 0x0000005700e47308 */ /* 0x000e620000002400 */
[----:B--2---:R-:W-:Y:S09]  /*10790*/  FMNMX.FTZ R4, R187, R4, !PT ;  /* 0x00000004bb047209 */ /* 0x004ff20007810000 */
[----:B------:R-:W2:Y:S01]  /*107a0*/  MUFU.TANH R193, R27 ;  /* 0x0000001b00c17308 */ /* 0x000ea20000002400 */
[----:B----4-:R-:W-:Y:S09]  /*107b0*/  FMNMX.FTZ R72, R223, R72, !PT ;  /* 0x00000048df487209 */ /* 0x010ff20007810000 */
[----:B------:R-:W4:Y:S01]  /*107c0*/  MUFU.TANH R221, R85 ;  /* 0x0000005500dd7308 */ /* 0x000f220000002400 */
[----:B-1----:R-:W-:Y:S09]  /*107d0*/  FMNMX.FTZ R0, R228, R0, !PT ;  /* 0x00000000e4007209 */ /* 0x002ff20007810000 */
[----:B------:R-:W1:Y:S01]  /*107e0*/  MUFU.TANH R191, R98 ;  /* 0x0000006200bf7308 */ /* 0x000e620000002400 */
[----:B--2---:R-:W-:Y:S04]  /*107f0*/  FMNMX.FTZ R4, R193, R4, !PT ;  /* 0x00000004c1047209 */ /* 0x004fe80007810000 */
[----:B------:R-:W-:Y:S05]  /*10800*/  FMNMX.FTZ R4, R196, R4, !PT ;  /* 0x00000004c4047209 */ /* 0x000fea0007810000 */
[----:B------:R-:W2:Y:S01]  /*10810*/  MUFU.TANH R229, R41 ;  /* 0x0000002900e57308 */ /* 0x000ea20000002400 */
[----:B----4-:R-:W-:Y:S04]  /*10820*/  FMNMX.FTZ R72, R221, R72, !PT ;  /* 0x00000048dd487209 */ /* 0x010fe80007810000 */
[----:B------:R-:W-:Y:S05]  /*10830*/  FMNMX.FTZ R72, R172, R72, !PT ;  /* 0x00000048ac487209 */ /* 0x000fea0007810000 */
[----:B------:R-:W4:Y:S01]  /*10840*/  MUFU.TANH R52, R99 ;  /* 0x0000006300347308 */ /* 0x000f220000002400 */
[----:B-1----:R-:W-:Y:S09]  /*10850*/  FMNMX.FTZ R0, R191, R0, !PT ;  /* 0x00000000bf007209 */ /* 0x002ff20007810000 */
[----:B------:R-:W1:Y:S01]  /*10860*/  MUFU.TANH R197, R31 ;  /* 0x0000001f00c57308 */ /* 0x000e620000002400 */
[----:B--2---:R-:W-:Y:S04]  /*10870*/  FMNMX.FTZ R3, R229, R3, !PT ;  /* 0x00000003e5037209 */ /* 0x004fe80007810000 */
[----:B------:R-:W-:Y:S05]  /*10880*/  FMNMX.FTZ R3, R205, R3, !PT ;  /* 0x00000003cd037209 */ /* 0x000fea0007810000 */
[----:B------:R-:W2:Y:S01]  /*10890*/  MUFU.TANH R173, R97 ;  /* 0x0000006100ad7308 */ /* 0x000ea20000002400 */
[----:B----4-:R-:W-:Y:S05]  /*108a0*/  FMNMX.FTZ R0, R52, R0, !PT ;  /* 0x0000000034007209 */ /* 0x010fea0007810000 */
[----:B------:R-:W4:Y:S04]  /*108b0*/  SHFL.BFLY PT, R71, R0, 0x2, 0x1f ;  /* 0x0c401f0000477f89 */ /* 0x000f2800000e0000 */
[----:B------:R-:W3:Y:S01]  /*108c0*/  MUFU.TANH R27, R45 ;  /* 0x0000002d001b7308 */ /* 0x000ee20000002400 */
[----:B-1----:R-:W-:Y:S04]  /*108d0*/  FMNMX.FTZ R4, R197, R4, !PT ;  /* 0x00000004c5047209 */ /* 0x002fe80007810000 */
[----:B------:R-:W-:Y:S05]  /*108e0*/  FMNMX.FTZ R4, R40, R4, !PT ;  /* 0x0000000428047209 */ /* 0x000fea0007810000 */
[----:B------:R-:W1:Y:S01]  /*108f0*/  MUFU.TANH R232, R56 ;  /* 0x0000003800e87308 */ /* 0x000e620000002400 */
[----:B------:R-:W-:Y:S02]  /*10900*/  FMNMX.FTZ R4, R42, R4, !PT ;  /* 0x000000042a047209 */ /* 0x000fe40007810000 */
[----:B--2---:R-:W-:Y:S05]  /*10910*/  FMNMX.FTZ R72, R173, R72, !PT ;  /* 0x00000048ad487209 */ /* 0x004fea0007810000 */
[----:B------:R-:W2:Y:S02]  /*10920*/  SHFL.BFLY PT, R5, R72, 0x2, 0x1f ;  /* 0x0c401f0048057f89 */ /* 0x000ea400000e0000 */
[----:B------:R-:W2:Y:S01]  /*10930*/  MUFU.TANH R45, R46 ;  /* 0x0000002e002d7308 */ /* 0x000ea20000002400 */
[----:B----4-:R-:W-:Y:S02]  /*10940*/  FMNMX.FTZ R71, R0, R71, !PT ;  /* 0x0000004700477209 */ /* 0x010fe40007810000 */
[----:B---3--:R-:W-:Y:S07]  /*10950*/  FMNMX.FTZ R3, R27, R3, !PT ;  /* 0x000000031b037209 */ /* 0x008fee0007810000 */
[----:B------:R-:W3:Y:S01]  /*10960*/  MUFU.TANH R46, R57 ;  /* 0x00000039002e7308 */ /* 0x000ee20000002400 */
[----:B-1----:R-:W-:Y:S09]  /*10970*/  FMNMX.FTZ R3, R232, R3, !PT ;  /* 0x00000003e8037209 */ /* 0x002ff20007810000 */
[----:B------:R-:W1:Y:S01]  /*10980*/  MUFU.TANH R47, R47 ;  /* 0x0000002f002f7308 */ /* 0x000e620000002400 */
[----:B--2---:R-:W-:Y:S02]  /*10990*/  FMNMX.FTZ R72, R72, R5, !PT ;  /* 0x0000000548487209 */ /* 0x004fe40007810000 */
[----:B------:R-:W2:Y:S01]  /*109a0*/  SHFL.BFLY PT, R5, R71, 0x1, 0x1f ;  /* 0x0c201f0047057f89 */ /* 0x000ea200000e0000 */
[----:B------:R-:W-:Y:S06]  /*109b0*/  FMNMX.FTZ R4, R45, R4, !PT ;  /* 0x000000042d047209 */ /* 0x000fec0007810000 */
[----:B------:R-:W4:Y:S01]  /*109c0*/  MUFU.TANH R50, R60 ;  /* 0x0000003c00327308 */ /* 0x000f220000002400 */
[----:B------:R-:W4:Y:S01]  /*109d0*/  SHFL.BFLY PT, R7, R72, 0x1, 0x1f ;  /* 0x0c201f0048077f89 */ /* 0x000f2200000e0000 */
[----:B---3--:R-:W-:Y:S08]  /*109e0*/  FMNMX.FTZ R3, R46, R3, !PT ;  /* 0x000000032e037209 */ /* 0x008ff00007810000 */
[----:B------:R-:W3:Y:S01]  /*109f0*/  MUFU.TANH R41, R58 ;  /* 0x0000003a00297308 */ /* 0x000ee20000002400 */
[----:B-1----:R-:W-:Y:S02]  /*10a00*/  FMNMX.FTZ R4, R47, R4, !PT ;  /* 0x000000042f047209 */ /* 0x002fe40007810000 */
[----:B--2---:R-:W-:Y:S07]  /*10a10*/  FMNMX.FTZ R71, R71, R5, !PT ;  /* 0x0000000547477209 */ /* 0x004fee0007810000 */
[----:B------:R-:W1:Y:S01]  /*10a20*/  MUFU.TANH R219, R61 ;  /* 0x0000003d00db7308 */ /* 0x000e620000002400 */
[----:B----4-:R-:W-:Y:S02]  /*10a30*/  FMNMX.FTZ R3, R50, R3, !PT ;  /* 0x0000000332037209 */ /* 0x010fe40007810000 */
[----:B------:R-:W-:Y:S07]  /*10a40*/  FMNMX.FTZ R72, R72, R7, !PT ;  /* 0x0000000748487209 */ /* 0x000fee0007810000 */
[----:B------:R2:W4:Y:S01]  /*10a50*/  MUFU.TANH R215, R74 ;  /* 0x0000004a00d77308 */ /* 0x0005220000002400 */
[----:B---3--:R-:W-:Y:S09]  /*10a60*/  FMNMX.FTZ R4, R41, R4, !PT ;  /* 0x0000000429047209 */ /* 0x008ff20007810000 */
[----:B------:R-:W3:Y:S01]  /*10a70*/  MUFU.TANH R49, R59 ;  /* 0x0000003b00317308 */ /* 0x000ee20000002400 */
[----:B-1----:R-:W-:Y:S04]  /*10a80*/  FMNMX.FTZ R3, R219, R3, !PT ;  /* 0x00000003db037209 */ /* 0x002fe80007810000 */
[----:B------:R-:W-:Y:S05]  /*10a90*/  FMNMX.FTZ R3, R230, R3, !PT ;  /* 0x00000003e6037209 */ /* 0x000fea0007810000 */
[----:B------:R-:W1:Y:S01]  /*10aa0*/  MUFU.TANH R53, R62 ;  /* 0x0000003e00357308 */ /* 0x000e620000002400 */
[----:B--2---:R-:W-:Y:S01]  /*10ab0*/  FMUL.FTZ R74, R94, c[0x0][0x320] ;  /* 0x0000c8005e4a7a20 */ /* 0x004fe20000410000 */
[----:B----4-:R-:W-:Y:S08]  /*10ac0*/  MOV R99, R215 ;  /* 0x000000d700637202 */ /* 0x010ff00000000f00 */
[----:B------:R-:W2:Y:S01]  /*10ad0*/  MUFU.TANH R208, R73 ;  /* 0x0000004900d07308 */ /* 0x000ea20000002400 */
[----:B---3--:R-:W-:Y:S09]  /*10ae0*/  FMNMX.FTZ R4, R49, R4, !PT ;  /* 0x0000000431047209 */ /* 0x008ff20007810000 */
[----:B------:R-:W3:Y:S01]  /*10af0*/  MUFU.TANH R224, R63 ;  /* 0x0000003f00e07308 */ /* 0x000ee20000002400 */
[----:B-1----:R-:W-:Y:S09]  /*10b00*/  FMNMX.FTZ R0, R53, R4, !PT ;  /* 0x0000000435007209 */ /* 0x002ff20007810000 */
[----:B------:R-:W1:Y:S01]  /*10b10*/  MUFU.TANH R202, R76 ;  /* 0x0000004c00ca7308 */ /* 0x000e620000002400 */
[----:B--2---:R-:W-:Y:S09]  /*10b20*/  FMNMX.FTZ R3, R208, R3, !PT ;  /* 0x00000003d0037209 */ /* 0x004ff20007810000 */
[----:B------:R-:W2:Y:S01]  /*10b30*/  MUFU.TANH R236, R77 ;  /* 0x0000004d00ec7308 */ /* 0x000ea20000002400 */
[----:B---3--:R-:W-:Y:S04]  /*10b40*/  FMNMX.FTZ R0, R224, R0, !PT ;  /* 0x00000000e0007209 */ /* 0x008fe80007810000 */
[----:B------:R-:W-:Y:S01]  /*10b50*/  FMNMX.FTZ R4, R99, R0, !PT ;  /* 0x0000000063047209 */ /* 0x000fe20007810000 */
[----:B------:R-:W-:Y:S04]  /*10b60*/  FMUL.FTZ R0, R95, c[0x0][0x320] ;  /* 0x0000c8005f007a20 */ /* 0x000fe80000410000 */
[----:B------:R-:W3:Y:S01]  /*10b70*/  MUFU.TANH R175, R88 ;  /* 0x0000005800af7308 */ /* 0x000ee20000002400 */
[----:B-1----:R-:W-:Y:S09]  /*10b80*/  FMNMX.FTZ R3, R202, R3, !PT ;  /* 0x00000003ca037209 */ /* 0x002ff20007810000 */
[----:B------:R-:W1:Y:S01]  /*10b90*/  MUFU.TANH R48, R89 ;  /* 0x0000005900307308 */ /* 0x000e620000002400 */
[----:B--2---:R-:W-:Y:S04]  /*10ba0*/  MOV R188, R236 ;  /* 0x000000ec00bc7202 */ /* 0x004fe80000000f00 */
[----:B------:R-:W-:Y:S05]  /*10bb0*/  FMNMX.FTZ R3, R188, R3, !PT ;  /* 0x00000003bc037209 */ /* 0x000fea0007810000 */
[----:B------:R-:W2:Y:S01]  /*10bc0*/  MUFU.TANH R215, R92 ;  /* 0x0000005c00d77308 */ /* 0x000ea20000002400 */
[----:B---3--:R-:W-:Y:S09]  /*10bd0*/  FMNMX.FTZ R3, R175, R3, !PT ;  /* 0x00000003af037209 */ /* 0x008ff20007810000 */
[----:B------:R-:W3:Y:S01]  /*10be0*/  MUFU.TANH R26, R93 ;  /* 0x0000005d001a7308 */ /* 0x000ee20000002400 */
[----:B-1----:R-:W-:Y:S09]  /*10bf0*/  FMNMX.FTZ R3, R48, R3, !PT ;  /* 0x0000000330037209 */ /* 0x002ff20007810000 */
[----:B------:R-:W1:Y:S01]  /*10c00*/  MUFU.TANH R220, R75 ;  /* 0x0000004b00dc7308 */ /* 0x000e620000002400 */
[----:B--2---:R-:W-:Y:S09]  /*10c10*/  FMNMX.FTZ R3, R215, R3, !PT ;  /* 0x00000003d7037209 */ /* 0x004ff20007810000 */
[----:B------:R2:W-:Y:S01]  /*10c20*/  MUFU.TANH R75, R0 ;  /* 0x00000000004b7308 */ /* 0x0005e20000002400 */
[----:B---3--:R-:W-:Y:S05]  /*10c30*/  FMNMX.FTZ R3, R26, R3, !PT ;  /* 0x000000031a037209 */ /* 0x008fea0007810000 */
[----:B------:R-:W3:Y:S04]  /*10c40*/  SHFL.BFLY PT, R6, R3, 0x2, 0x1f ;  /* 0x0c401f0003067f89 */ /* 0x000ee800000e0000 */
[----:B------:R-:W4:Y:S01]  /*10c50*/  MUFU.TANH R97, R78 ;  /* 0x0000004e00617308 */ /* 0x000f220000002400 */
[----:B-1----:R-:W-:Y:S09]  /*10c60*/  FMNMX.FTZ R4, R220, R4, !PT ;  /* 0x00000004dc047209 */ /* 0x002ff20007810000 */
[----:B------:R-:W1:Y:S01]  /*10c70*/  MUFU.TANH R98, R79 ;  /* 0x0000004f00627308 */ /* 0x000e620000002400 */
[----:B--2---:R-:W-:Y:S04]  /*10c80*/  FADD.FTZ R0, -R72, R2 ;  /* 0x0000000248007221 */ /* 0x004fe80000010100 */
[----:B------:R-:W-:Y:S05]  /*10c90*/  FMUL.FTZ R2, R0, c[0x0][0x2d0] ;  /* 0x0000b40000027a20 */ /* 0x000fea0000410000 */
[----:B------:R-:W2:Y:S01]  /*10ca0*/  MUFU.TANH R174, R90 ;  /* 0x0000005a00ae7308 */ /* 0x000ea20000002400 */
[----:B---3--:R-:W-:Y:S02]  /*10cb0*/  FMNMX.FTZ R3, R3, R6, !PT ;  /* 0x0000000603037209 */ /* 0x008fe40007810000 */
[----:B----4-:R-:W-:Y:S02]  /*10cc0*/  FMNMX.FTZ R4, R97, R4, !PT ;  /* 0x0000000461047209 */ /* 0x010fe40007810000 */
[----:B------:R-:W-:Y:S01]  /*10cd0*/  @P0 SHF.R.S32.HI R6, RZ, 0x1f, R225 ;  /* 0x0000001fff060819 */ /* 0x000fe200000114e1 */
[----:B------:R-:W3:Y:S04]  /*10ce0*/  SHFL.BFLY PT, R70, R3, 0x1, 0x1f ;  /* 0x0c201f0003467f89 */ /* 0x000ee800000e0000 */
[----:B------:R4:W-:Y:S01]  /*10cf0*/  MUFU.EX2 R73, R2 ;  /* 0x0000000200497308 */ /* 0x0009e20000000800 */
[----:B------:R-:W-:Y:S01]  /*10d00*/  @P0 IMAD R6, R6, c[0x0][0x1e0], RZ ;  /* 0x0000780006060a24 */ /* 0x000fe200078e02ff */
[----:B-1----:R-:W-:Y:S03]  /*10d10*/  FMNMX.FTZ R4, R98, R4, !PT ;  /* 0x0000000462047209 */ /* 0x002fe60007810000 */
[----:B------:R-:W-:Y:S05]  /*10d20*/  @P0 IMAD R6, R225, c[0x0][0x1e4], R6 ;  /* 0x00007900e1060a24 */ /* 0x000fea00078e0206 */
[----:B------:R-:W1:Y:S01]  /*10d30*/  MUFU.TANH R31, R91 ;  /* 0x0000005b001f7308 */ /* 0x000e620000002400 */
[----:B--2---:R-:W-:Y:S09]  /*10d40*/  FMNMX.FTZ R4, R174, R4, !PT ;  /* 0x00000004ae047209 */ /* 0x004ff20007810000 */
[----:B------:R-:W2:Y:S01]  /*10d50*/  MUFU.TANH R74, R74 ;  /* 0x0000004a004a7308 */ /* 0x000ea20000002400 */
[----:B---3--:R-:W-:Y:S01]  /*10d60*/  FMNMX.FTZ R70, R3, R70, !PT ;  /* 0x0000004603467209 */ /* 0x008fe20007810000 */
[----:B----4-:R-:W-:Y:S02]  /*10d70*/  FADD.FTZ R2, -R71, R100 ;  /* 0x0000006447027221 */ /* 0x010fe40000010100 */
[----:B------:R-:W-:Y:S02]  /*10d80*/  FMUL.FTZ R100, R72, c[0x0][0x2d0] ;  /* 0x0000b40048647a20 */ /* 0x000fe40000410000 */
[----:B------:R-:W-:Y:S02]  /*10d90*/  FMUL.FTZ R2, R2, c[0x0][0x2d0] ;  /* 0x0000b40002027a20 */ /* 0x000fe40000410000 */
[--C-:B------:R-:W-:Y:S02]  /*10da0*/  FFMA.FTZ R56, R195, c[0x0][0x2d0], -R100.reuse ;  /* 0x0000b400c3387a23 */ /* 0x100fe40000010864 */
[----:B------:R3:W-:Y:S01]  /*10db0*/  MUFU.EX2 R69, R2 ;  /* 0x0000000200457308 */ /* 0x0007e20000000800 */
[--C-:B------:R-:W-:Y:S01]  /*10dc0*/  FFMA.FTZ R60, R182, c[0x0][0x2d0], -R100.reuse ;  /* 0x0000b400b63c7a23 */ /* 0x100fe20000010864 */
[----:B-1----:R-:W-:Y:S01]  /*10dd0*/  FMNMX.FTZ R0, R31, R4, !PT ;  /* 0x000000041f007209 */ /* 0x002fe20007810000 */
[--C-:B------:R-:W-:Y:S02]  /*10de0*/  FFMA.FTZ R4, R169, c[0x0][0x2d0], -R100.reuse ;  /* 0x0000b400a9047a23 */ /* 0x100fe40000010864 */
[----:B------:R-:W-:Y:S04]  /*10df0*/  FMUL.FTZ R169, R70, c[0x0][0x2d0] ;  /* 0x0000b40046a97a20 */ /* 0x000fe80000410000 */
[----:B------:R-:W-:Y:S01]  /*10e00*/  FFMA.FTZ R28, R28, c[0x0][0x2d0], -R169 ;  /* 0x0000b4001c1c7a23 */ /* 0x000fe200000108a9 */
[----:B------:R1:W-:Y:S01]  /*10e10*/  MUFU.EX2 R244, R4 ;  /* 0x0000000400f47308 */ /* 0x0003e20000000800 */
[----:B--2---:R-:W-:Y:S04]  /*10e20*/  FMNMX.FTZ R0, R74, R0, !PT ;  /* 0x000000004a007209 */ /* 0x004fe80007810000 */
[----:B------:R-:W-:Y:S05]  /*10e30*/  FMNMX.FTZ R0, R75, R0, !PT ;  /* 0x000000004b007209 */ /* 0x000fea0007810000 */
[----:B------:R-:W2:Y:S01]  /*10e40*/  SHFL.BFLY PT, R3, R0, 0x2, 0x1f ;  /* 0x0c401f0000037f89 */ /* 0x000ea200000e0000 */
[----:B---3--:R-:W-:Y:S01]  /*10e50*/  FADD.FTZ R2, -R70, R101 ;  /* 0x0000006546027221 */ /* 0x008fe20000010100 */
[----:B------:R-:W-:Y:S03]  /*10e60*/  MOV R101, R230 ;  /* 0x000000e600657202 */ /* 0x000fe60000000f00 */
[----:B------:R-:W-:Y:S04]  /*10e70*/  FMUL.FTZ R2, R2, c[0x0][0x2d0] ;  /* 0x0000b40002027a20 */ /* 0x000fe80000410000 */
[----:B------:R3:W4:Y:S01]  /*10e80*/  MUFU.EX2 R68, R2 ;  /* 0x0000000200447308 */ /* 0x0007220000000800 */
[----:B-1----:R-:W-:Y:S05]  /*10e90*/  @P0 IMAD.WIDE.U32 R4, R225, c[0x0][0x1e0], RZ ;  /* 0x00007800e1040a25 */ /* 0x002fea00078e00ff */
[----:B------:R-:W-:Y:S02]  /*10ea0*/  @P0 IADD3 R5, R5, R6, RZ ;  /* 0x0000000605050210 */ /* 0x000fe40007ffe0ff */
[----:B------:R-:W-:Y:S02]  /*10eb0*/  @P0 MOV R6, R22 ;  /* 0x0000001600060202 */ /* 0x000fe40000000f00 */
[----:B------:R-:W-:Y:S01]  /*10ec0*/  MOV R22, c[0x0][0x1e0] ;  /* 0x0000780000167a02 */ /* 0x000fe20000000f00 */
[----:B------:R-:W-:Y:S01]  /*10ed0*/  @P0 IMAD R5, R5, 0x60, RZ ;  /* 0x0000006005050824 */ /* 0x000fe200078e02ff */
[----:B--2---:R-:W-:Y:S01]  /*10ee0*/  FMNMX.FTZ R0, R0, R3, !PT ;  /* 0x0000000300007209 */ /* 0x004fe20007810000 */
[--C-:B------:R-:W-:Y:S02]  /*10ef0*/  FFMA.FTZ R3, R17, c[0x0][0x2d0], -R100.reuse ;  /* 0x0000b40011037a23 */ /* 0x100fe40000010864 */
[----:B------:R-:W-:Y:S01]  /*10f00*/  FMUL.FTZ R17, R73, R117 ;  /* 0x0000007549117220 */ /* 0x000fe20000410000 */
[----:B------:R-:W-:Y:S01]  /*10f10*/  MOV R117, R43 ;  /* 0x0000002b00757202 */ /* 0x000fe20000000f00 */
[----:B------:R1:W-:Y:S01]  /*10f20*/  MUFU.EX2 R250, R3 ;  /* 0x0000000300fa7308 */ /* 0x0003e20000000800 */
[----:B---3--:R-:W-:Y:S02]  /*10f30*/  FFMA.FTZ R2, R168, c[0x0][0x2d0], -R100 ;  /* 0x0000b400a8027a23 */ /* 0x008fe40000010864 */
[----:B------:R-:W-:Y:S07]  /*10f40*/  FMUL.FTZ R168, R71, c[0x0][0x2d0] ;  /* 0x0000b40047a87a20 */ /* 0x000fee0000410000 */
[----:B------:R2:W3:Y:S01]  /*10f50*/  MUFU.EX2 R249, R2 ;  /* 0x0000000200f97308 */ /* 0x0004e20000000800 */
[C---:B----4-:R-:W-:Y:S02]  /*10f60*/  FMUL.FTZ R57, R68.reuse, R157 ;  /* 0x0000009d44397220 */ /* 0x050fe40000410000 */
[----:B------:R-:W-:Y:S02]  /*10f70*/  FMUL.FTZ R61, R68, R161 ;  /* 0x000000a1443d7220 */ /* 0x000fe40000410000 */
[--C-:B------:R-:W-:Y:S02]  /*10f80*/  FFMA.FTZ R92, R198, c[0x0][0x2d0], -R168.reuse ;  /* 0x0000b400c65c7a23 */ /* 0x100fe400000108a8 */
[----:B-1----:R-:W-:Y:S01]  /*10f90*/  FFMA.FTZ R3, R176, c[0x0][0x2d0], -R168 ;  /* 0x0000b400b0037a23 */ /* 0x002fe200000108a8 */
[----:B------:R-:W-:Y:S03]  /*10fa0*/  MOV R176, R52 ;  /* 0x0000003400b07202 */ /* 0x000fe60000000f00 */
[----:B------:R1:W-:Y:S01]  /*10fb0*/  MUFU.EX2 R242, R3 ;  /* 0x0000000300f27308 */ /* 0x0003e20000000800 */
[----:B--2---:R-:W-:Y:S01]  /*10fc0*/  FFMA.FTZ R2, R16, c[0x0][0x2d0], -R100 ;  /* 0x0000b40010027a23 */ /* 0x004fe20000010864 */
[----:B---3--:R-:W-:Y:S01]  /*10fd0*/  F2FP.BF16.PACK_AB R76, R249, R244 ;  /* 0x000000f4f94c723e */ /* 0x008fe200000010ff */
[--C-:B------:R-:W-:Y:S07]  /*10fe0*/  FFMA.FTZ R16, R35, c[0x0][0x2d0], -R168.reuse ;  /* 0x0000b40023107a23 */ /* 0x100fee00000108a8 */
[----:B------:R2:W3:Y:S01]  /*10ff0*/  MUFU.EX2 R248, R2 ;  /* 0x0000000200f87308 */ /* 0x0004e20000000800 */
[----:B------:R-:W-:Y:S02]  /*11000*/  FMUL.FTZ R35, R69, R135 ;  /* 0x0000008745237220 */ /* 0x000fe40000410000 */
[--C-:B-1----:R-:W-:Y:S01]  /*11010*/  FFMA.FTZ R3, R170, c[0x0][0x2d0], -R168.reuse ;  /* 0x0000b400aa037a23 */ /* 0x102fe200000108a8 */
[----:B------:R-:W-:Y:S06]  /*11020*/  MOV R170, R48 ;  /* 0x0000003000aa7202 */ /* 0x000fec0000000f00 */
[----:B------:R1:W4:Y:S01]  /*11030*/  MUFU.EX2 R245, R3 ;  /* 0x0000000300f57308 */ /* 0x0003220000000800 */
[----:B--2---:R-:W2:Y:S01]  /*11040*/  SHFL.BFLY PT, R2, R0, 0x1, 0x1f ;  /* 0x0c201f0000027f89 */ /* 0x004ea200000e0000 */
[----:B---3--:R-:W-:Y:S01]  /*11050*/  F2FP.BF16.PACK_AB R78, R250, R248 ;  /* 0x000000f8fa4e723e */ /* 0x008fe200000010ff */
[--C-:B-1----:R-:W-:Y:S01]  /*11060*/  FFMA.FTZ R3, R18, c[0x0][0x2d0], -R168.reuse ;  /* 0x0000b40012037a23 */ /* 0x102fe200000108a8 */
[----:B----4-:R-:W-:Y:S01]  /*11070*/  F2FP.BF16.PACK_AB R77, R245, R242 ;  /* 0x000000f2f54d723e */ /* 0x010fe200000010ff */
[----:B------:R-:W-:Y:S01]  /*11080*/  FMUL.FTZ R18, R69, R118 ;  /* 0x0000007645127220 */ /* 0x000fe20000410000 */
[----:B------:R-:W-:Y:S04]  /*11090*/  MOV R118, R44 ;  /* 0x0000002c00767202 */ /* 0x000fe80000000f00 */
[----:B------:R2:W-:Y:S02]  /*110a0*/  MUFU.EX2 R247, R3 ;  /* 0x0000000300f77308 */ /* 0x0005e40000000800 */
[----:B--2---:R-:W-:Y:S01]  /*110b0*/  FMNMX.FTZ R3, R0, R2, !PT ;  /* 0x0000000200037209 */ /* 0x004fe20007810000 */
[--C-:B------:R-:W-:Y:S01]  /*110c0*/  FFMA.FTZ R2, R177, c[0x0][0x2d0], -R169.reuse ;  /* 0x0000b400b1027a23 */ /* 0x100fe200000108a9 */
[----:B------:R-:W-:Y:S01]  /*110d0*/  MOV R177, R26 ;  /* 0x0000001a00b17202 */ /* 0x000fe20000000f00 */
[----:B------:R-:W-:Y:S05]  /*110e0*/  FFMA.FTZ R0, R19, c[0x0][0x2d0], -R168 ;  /* 0x0000b40013007a23 */ /* 0x000fea00000108a8 */
[----:B------:R1:W-:Y:S01]  /*110f0*/  MUFU.EX2 R239, R2 ;  /* 0x0000000200ef7308 */ /* 0x0003e20000000800 */
[----:B------:R-:W-:Y:S01]  /*11100*/  FMUL.FTZ R19, R69, R119 ;  /* 0x0000007745137220 */ /* 0x000fe20000410000 */
[----:B------:R-:W-:Y:S08]  /*11110*/  MOV R119, R42 ;  /* 0x0000002a00777202 */ /* 0x000ff00000000f00 */
[----:B------:R2:W3:Y:S01]  /*11120*/  MUFU.EX2 R246, R0 ;  /* 0x0000000000f67308 */ /* 0x0004e20000000800 */
[--C-:B-1----:R-:W-:Y:S01]  /*11130*/  FFMA.FTZ R2, R171, c[0x0][0x2d0], -R169.reuse ;  /* 0x0000b400ab027a23 */ /* 0x102fe200000108a9 */
[----:B------:R-:W-:Y:S08]  /*11140*/  MOV R171, R228 ;  /* 0x000000e400ab7202 */ /* 0x000ff00000000f00 */
[----:B------:R1:W4:Y:S01]  /*11150*/  MUFU.EX2 R240, R2 ;  /* 0x0000000200f07308 */ /* 0x0003220000000800 */
[----:B--2---:R-:W-:Y:S01]  /*11160*/  FADD.FTZ R0, -R3, R102 ;  /* 0x0000006603007221 */ /* 0x004fe20000010100 */
[----:B---3--:R-:W-:Y:S02]  /*11170*/  F2FP.BF16.PACK_AB R79, R246, R247 ;  /* 0x000000f7f64f723e */ /* 0x008fe400000010ff */
[----:B------:R-:W-:Y:S01]  /*11180*/  MOV R102, R49 ;  /* 0x0000003100667202 */ /* 0x000fe20000000f00 */
[----:B------:R-:W-:Y:S02]  /*11190*/  FMUL.FTZ R0, R0, c[0x0][0x2d0] ;  /* 0x0000b40000007a20 */ /* 0x000fe40000410000 */
[----:B------:R-:W-:Y:S04]  /*111a0*/  FMUL.FTZ R49, R73, R149 ;  /* 0x0000009549317220 */ /* 0x000fe80000410000 */
[----:B------:R-:W2:Y:S01]  /*111b0*/  MUFU.EX2 R0, R0 ;  /* 0x0000000000007308 */ /* 0x000ea20000000800 */
[----:B-1----:R-:W-:Y:S01]  /*111c0*/  FFMA.FTZ R2, R12, c[0x0][0x2d0], -R169 ;  /* 0x0000b4000c027a23 */ /* 0x002fe200000108a9 */
[----:B------:R-:W-:Y:S02]  /*111d0*/  @P0 SHF.L.U64.HI R12, R22, 0x5, R23 ;  /* 0x00000005160c0819 */ /* 0x000fe40000010217 */
[----:B----4-:R-:W-:Y:S06]  /*111e0*/  F2FP.BF16.PACK_AB R64, R240, R239 ;  /* 0x000000eff040723e */ /* 0x010fec00000010ff */
[----:B------:R1:W-:Y:S01]  /*111f0*/  MUFU.EX2 R241, R2 ;  /* 0x0000000200f17308 */ /* 0x0003e20000000800 */
[C---:B--2---:R-:W-:Y:S02]  /*11200*/  FMUL.FTZ R26, R0.reuse, R126 ;  /* 0x0000007e001a7220 */ /* 0x044fe40000410000 */
[C---:B------:R-:W-:Y:S02]  /*11210*/  FMUL.FTZ R42, R0.reuse, R142 ;  /* 0x0000008e002a7220 */ /* 0x040fe40000410000 */
[C---:B------:R-:W-:Y:S02]  /*11220*/  FMUL.FTZ R43, R0.reuse, R143 ;  /* 0x0000008f002b7220 */ /* 0x040fe40000410000 */
[C---:B------:R-:W-:Y:S02]  /*11230*/  FMUL.FTZ R59, R0.reuse, R159 ;  /* 0x0000009f003b7220 */ /* 0x040fe40000410000 */
[C---:B------:R-:W-:Y:S02]  /*11240*/  FMUL.FTZ R58, R0.reuse, R158 ;  /* 0x0000009e003a7220 */ /* 0x040fe40000410000 */
[----:B------:R-:W-:Y:S02]  /*11250*/  FMUL.FTZ R62, R0, R162 ;  /* 0x000000a2003e7220 */ /* 0x000fe40000410000 */
[----:B-1----:R-:W-:Y:S01]  /*11260*/  FFMA.FTZ R2, R13, c[0x0][0x2d0], -R169 ;  /* 0x0000b4000d027a23 */ /* 0x002fe200000108a9 */
[----:B------:R-:W-:Y:S01]  /*11270*/  @P0 SHF.L.U32 R13, R22, 0x5, RZ ;  /* 0x00000005160d0819 */ /* 0x000fe200000006ff */
[----:B------:R-:W-:Y:S02]  /*11280*/  FMUL.FTZ R63, R0, R163 ;  /* 0x000000a3003f7220 */ /* 0x000fe40000410000 */
[----:B------:R1:W2:Y:S02]  /*11290*/  MUFU.EX2 R243, R2 ;  /* 0x0000000200f37308 */ /* 0x0002a40000000800 */
[----:B-1----:R-:W-:Y:S01]  /*112a0*/  FMUL.FTZ R2, R3, c[0x0][0x2d0] ;  /* 0x0000b40003027a20 */ /* 0x002fe20000410000 */
[----:B--2---:R-:W-:Y:S03]  /*112b0*/  F2FP.BF16.PACK_AB R66, R243, R241 ;  /* 0x000000f1f342723e */ /* 0x004fe600000010ff */
[--C-:B------:R-:W-:Y:S01]  /*112c0*/  FFMA.FTZ R7, R178, c[0x0][0x2d0], -R2.reuse ;  /* 0x0000b400b2077a23 */ /* 0x100fe20000010802 */
[----:B------:R-:W-:Y:S01]  /*112d0*/  MOV R178, R233 ;  /* 0x000000e900b27202 */ /* 0x000fe20000000f00 */
[--C-:B------:R-:W-:Y:S01]  /*112e0*/  FFMA.FTZ R8, R181, c[0x0][0x2d0], -R2.reuse ;  /* 0x0000b400b5087a23 */ /* 0x100fe20000010802 */
[----:B------:R-:W-:Y:S01]  /*112f0*/  MOV R181, R231 ;  /* 0x000000e700b57202 */ /* 0x000fe20000000f00 */
[----:B------:R1:W-:Y:S01]  /*11300*/  MUFU.EX2 R183, R7 ;  /* 0x0000000700b77308 */ /* 0x0003e20000000800 */
[--C-:B------:R-:W-:Y:S02]  /*11310*/  FFMA.FTZ R44, R196, c[0x0][0x2d0], -R2.reuse ;  /* 0x0000b400c42c7a23 */ /* 0x100fe40000010802 */
[--C-:B------:R-:W-:Y:S02]  /*11320*/  FFMA.FTZ R48, R197, c[0x0][0x2d0], -R2.reuse ;  /* 0x0000b400c5307a23 */ /* 0x100fe40000010802 */
[----:B------:R-:W-:Y:S05]  /*11330*/  FFMA.FTZ R74, R74, c[0x0][0x2d0], -R2 ;  /* 0x0000b4004a4a7a23 */ /* 0x000fea0000010802 */
[----:B------:R-:W2:Y:S10]  /*11340*/  MUFU.EX2 R185, R8 ;  /* 0x0000000800b97308 */ /* 0x000eb40000000800 */
[----:B------:R3:W-:Y:S01]  /*11350*/  MUFU.EX2 R231, R16 ;  /* 0x0000001000e77308 */ /* 0x0007e20000000800 */
[----:B-1----:R-:W-:Y:S05]  /*11360*/  @P0 MOV R7, R37 ;  /* 0x0000002500070202 */ /* 0x002fea0000000f00 */
[----:B------:R-:W-:Y:S05]  /*11370*/  @P0 IMAD.WIDE.U32 R6, R4, 0x60, R6 ;  /* 0x0000006004060825 */ /* 0x000fea00078e0006 */
[----:B------:R-:W-:Y:S01]  /*11380*/  @P0 IADD3 R5, R7, R5, RZ ;  /* 0x0000000507050210 */ /* 0x000fe20007ffe0ff */
[--C-:B------:R-:W-:Y:S01]  /*11390*/  FFMA.FTZ R7, R179, c[0x0][0x2d0], -R2.reuse ;  /* 0x0000b400b3077a23 */ /* 0x100fe20000010802 */
[C---:B------:R-:W-:Y:S02]  /*113a0*/  @P0 LEA R4, P1, R6.reuse, c[0x0][0x1c8], 0x1 ;  /* 0x0000720006040a11 */ /* 0x040fe400078208ff */
[----:B--2---:R-:W-:Y:S01]  /*113b0*/  F2FP.BF16.PACK_AB R65, R185, R183 ;  /* 0x000000b7b941723e */ /* 0x004fe200000010ff */
[----:B------:R1:W-:Y:S01]  /*113c0*/  MUFU.EX2 R184, R7 ;  /* 0x0000000700b87308 */ /* 0x0003e20000000800 */
[----:B------:R-:W-:Y:S02]  /*113d0*/  @P0 LEA.HI.X R5, R6, c[0x0][0x1cc], R5, 0x1, P1 ;  /* 0x0000730006050a11 */ /* 0x000fe400008f0c05 */
[-C--:B------:R-:W-:Y:S01]  /*113e0*/  @P0 IADD3 R10, P2, R4, R13.reuse, RZ ;  /* 0x0000000d040a0210 */ /* 0x080fe20007f5e0ff */
[----:B---3--:R-:W-:Y:S02]  /*113f0*/  FMUL.FTZ R16, R73, R116 ;  /* 0x0000007449107220 */ /* 0x008fe40000410000 */
[----:B------:R2:W-:Y:S01]  /*11400*/  @P0 LDGSTS.E.BYPASS.LTC128B.128 [R227+0x3100], [R4.64], !P6 ;  /* 0x0310000004e30fae */ /* 0x0005e2000f101d4c */
[-C--:B------:R-:W-:Y:S02]  /*11410*/  @P0 IADD3.X R11, R5, R12.reuse, RZ, P2, !PT ;  /* 0x0000000c050b0210 */ /* 0x080fe400017fe4ff */
[----:B------:R-:W-:Y:S02]  /*11420*/  @P0 IADD3 R8, P1, R10, R13, RZ ;  /* 0x0000000d0a080210 */ /* 0x000fe40007f3e0ff */
[----:B------:R-:W-:Y:S01]  /*11430*/  MOV R116, R45 ;  /* 0x0000002d00747202 */ /* 0x000fe20000000f00 */
[----:B------:R-:W-:Y:S01]  /*11440*/  FMUL.FTZ R45, R68, R145 ;  /* 0x00000091442d7220 */ /* 0x000fe20000410000 */
[----:B------:R-:W-:Y:S01]  /*11450*/  @P0 IADD3.X R9, R11, R12, RZ, P1, !PT ;  /* 0x0000000c0b090210 */ /* 0x000fe20000ffe4ff */
[----:B------:R3:W-:Y:S01]  /*11460*/  @P0 LDGSTS.E.BYPASS.LTC128B.128 [R227+0x3900], [R10.64], !P6 ;  /* 0x039000000ae30fae */ /* 0x0007e2000f101d4c */
[----:B------:R-:W-:Y:S02]  /*11470*/  @P0 IADD3 R6, P3, R8, R13, RZ ;  /* 0x0000000d08060210 */ /* 0x000fe40007f7e0ff */
[----:B------:R-:W-:Y:S05]  /*11480*/  MOV R179, R202 ;  /* 0x000000ca00b37202 */ /* 0x000fea0000000f00 */
[----:B------:R4:W-:Y:S01]  /*11490*/  @P0 LDGSTS.E.BYPASS.LTC128B.128 [R227+0x4100], [R8.64], !P6 ;  /* 0x0410000008e30fae */ /* 0x0009e2000f101d4c */
[----:B-1----:R-:W-:Y:S01]  /*114a0*/  FFMA.FTZ R7, R180, c[0x0][0x2d0], -R2 ;  /* 0x0000b400b4077a23 */ /* 0x002fe20000010802 */
[----:B------:R-:W-:Y:S03]  /*114b0*/  MOV R180, R203 ;  /* 0x000000cb00b47202 */ /* 0x000fe60000000f00 */
[----:B------:R1:W1:Y:S01]  /*114c0*/  MUFU.EX2 R186, R7 ;  /* 0x0000000700ba7308 */ /* 0x0002620000000800 */
[-C--:B--2---:R-:W-:Y:S04]  /*114d0*/  @P0 IADD3 R4, P2, R6, R13.reuse, RZ ;  /* 0x0000000d06040210 */ /* 0x084fe80007f5e0ff */
[----:B---3--:R-:W-:Y:S01]  /*114e0*/  @P0 IADD3 R10, P1, R4, R13, RZ ;  /* 0x0000000d040a0210 */ /* 0x008fe20007f3e0ff */
[----:B------:R-:W-:Y:S02]  /*114f0*/  FFMA.FTZ R11, R20, c[0x0][0x2d0], -R100 ;  /* 0x0000b400140b7a23 */ /* 0x000fe40000010864 */
[----:B------:R-:W-:Y:S01]  /*11500*/  FMUL.FTZ R13, R68, R113 ;  /* 0x00000071440d7220 */ /* 0x000fe20000410000 */
[----:B------:R-:W-:Y:S01]  /*11510*/  MOV R113, R47 ;  /* 0x0000002f00717202 */ /* 0x000fe20000000f00 */
[----:B------:R2:W-:Y:S01]  /*11520*/  MUFU.EX2 R238, R11 ;  /* 0x0000000b00ee7308 */ /* 0x0005e20000000800 */
[----:B------:R-:W-:Y:S02]  /*11530*/  FMUL.FTZ R47, R0, R147 ;  /* 0x00000093002f7220 */ /* 0x000fe40000410000 */
[C---:B----4-:R-:W-:Y:S01]  /*11540*/  FMUL.FTZ R8, R68.reuse, R108 ;  /* 0x0000006c44087220 */ /* 0x050fe20000410000 */
[----:B------:R-:W-:Y:S01]  /*11550*/  MOV R108, R51 ;  /* 0x00000033006c7202 */ /* 0x000fe20000000f00 */
[----:B------:R-:W-:Y:S01]  /*11560*/  FMUL.FTZ R51, R69, R151 ;  /* 0x0000009745337220 */ /* 0x000fe20000410000 */
[----:B-1----:R-:W-:Y:S01]  /*11570*/  @P0 IADD3.X R7, R9, R12, RZ, P3, !PT ;  /* 0x0000000c09070210 */ /* 0x002fe20001ffe4ff */
[----:B------:R-:W-:Y:S01]  /*11580*/  FMUL.FTZ R9, R68, R109 ;  /* 0x0000006d44097220 */ /* 0x000fe20000410000 */
[----:B------:R-:W-:Y:S02]  /*11590*/  F2FP.BF16.PACK_AB R67, R186, R184 ;  /* 0x000000b8ba43723e */ /* 0x000fe400000010ff */
[-C--:B------:R-:W-:Y:S01]  /*115a0*/  @P0 IADD3.X R5, R7, R12.reuse, RZ, P2, !PT ;  /* 0x0000000c07050210 */ /* 0x080fe200017fe4ff */
[----:B------:R1:W-:Y:S01]  /*115b0*/  @P0 LDGSTS.E.BYPASS.LTC128B.128 [R227+0x4900], [R6.64], !P6 ;  /* 0x0490000006e30fae */ /* 0x0003e2000f101d4c */
[----:B------:R-:W-:Y:S07]  /*115c0*/  MOV R109, R207 ;  /* 0x000000cf006d7202 */ /* 0x000fee0000000f00 */
[----:B------:R3:W-:Y:S01]  /*115d0*/  @P0 LDGSTS.E.BYPASS.LTC128B.128 [R227+0x5100], [R4.64], !P6 ;  /* 0x0510000004e30fae */ /* 0x0007e2000f101d4c */
[----:B--2---:R-:W-:Y:S01]  /*115e0*/  @P0 IADD3.X R11, R5, R12, RZ, P1, !PT ;  /* 0x0000000c050b0210 */ /* 0x004fe20000ffe4ff */
[----:B------:R-:W-:Y:S02]  /*115f0*/  FFMA.FTZ R12, R34, c[0x0][0x2d0], -R168 ;  /* 0x0000b400220c7a23 */ /* 0x000fe400000108a8 */
[----:B------:R-:W-:Y:S04]  /*11600*/  FMUL.FTZ R34, R69, R134 ;  /* 0x0000008645227220 */ /* 0x000fe80000410000 */
[----:B------:R2:W-:Y:S08]  /*11610*/  @P0 LDGSTS.E.BYPASS.LTC128B.128 [R227+0x5900], [R10.64], !P6 ;  /* 0x059000000ae30fae */ /* 0x0005f0000f101d4c */
[----:B------:R-:W-:Y:S01]  /*11620*/  LDSM.16.MT88.4 R36, [R212+0x100] ;  /* 0x00010000d424783b */ /* 0x000fe20000004200 */
[--C-:B-1----:R-:W-:Y:S02]  /*11630*/  FFMA.FTZ R6, R21, c[0x0][0x2d0], -R100.reuse ;  /* 0x0000b40015067a23 */ /* 0x102fe40000010864 */
[----:B------:R-:W-:Y:S01]  /*11640*/  FMUL.FTZ R7, R69, R107 ;  /* 0x0000006b45077220 */ /* 0x000fe20000410000 */
[----:B------:R-:W-:Y:S01]  /*11650*/  MOV R107, R204 ;  /* 0x000000cc006b7202 */ /* 0x000fe20000000f00 */
[----:B------:R1:W-:Y:S03]  /*11660*/  MUFU.EX2 R235, R6 ;  /* 0x0000000600eb7308 */ /* 0x0003e60000000800 */
[----:B------:R-:W4:Y:S01]  /*11670*/  LDSM.16.MT88.4 R20, [R209+0x100] ;  /* 0x00010000d114783b */ /* 0x000f220000004200 */
[--C-:B---3--:R-:W-:Y:S02]  /*11680*/  FFMA.FTZ R4, R32, c[0x0][0x2d0], -R100.reuse ;  /* 0x0000b40020047a23 */ /* 0x108fe40000010864 */
[--C-:B------:R-:W-:Y:S02]  /*11690*/  FFMA.FTZ R32, R29, c[0x0][0x2d0], -R169.reuse ;  /* 0x0000b4001d207a23 */ /* 0x100fe400000108a9 */
[----:B------:R-:W-:Y:S01]  /*116a0*/  FMUL.FTZ R5, R73, R105 ;  /* 0x0000006949057220 */ /* 0x000fe20000410000 */
[----:B------:R-:W-:Y:S01]  /*116b0*/  MOV R105, R206 ;  /* 0x000000ce00697202 */ /* 0x000fe20000000f00 */
[----:B------:R3:W-:Y:S01]  /*116c0*/  MUFU.EX2 R236, R4 ;  /* 0x0000000400ec7308 */ /* 0x0007e20000000800 */
[----:B------:R-:W-:Y:S01]  /*116d0*/  FMUL.FTZ R29, R68, R129 ;  /* 0x00000081441d7220 */ /* 0x000fe20000410000 */
[----:B------:R-:W-:Y:S01]  /*116e0*/  LDSM.16.MT88.4 R80, [R211+0x100] ;  /* 0x00010000d350783b */ /* 0x000fe20000004200 */
[C---:B--2---:R-:W-:Y:S01]  /*116f0*/  FMUL.FTZ R11, R0.reuse, R111 ;  /* 0x0000006f000b7220 */ /* 0x044fe20000410000 */
[----:B------:R-:W-:Y:S01]  /*11700*/  MOV R111, R232 ;  /* 0x000000e8006f7202 */ /* 0x000fe20000000f00 */
[C---:B------:R-:W-:Y:S01]  /*11710*/  FMUL.FTZ R10, R0.reuse, R110 ;  /* 0x0000006e000a7220 */ /* 0x040fe20000410000 */
[----:B------:R-:W-:Y:S01]  /*11720*/  MOV R110, R30 ;  /* 0x0000001e006e7202 */ /* 0x000fe20000000f00 */
[C---:B------:R-:W-:Y:S03]  /*11730*/  FMUL.FTZ R30, R0.reuse, R130 ;  /* 0x00000082001e7220 */ /* 0x040fe60000410000 */
[----:B------:R2:W-:Y:S01]  /*11740*/  MUFU.EX2 R232, R12 ;  /* 0x0000000c00e87308 */ /* 0x0005e20000000800 */
[----:B------:R-:W-:Y:S01]  /*11750*/  LDSM.16.MT88.4 R84, [R209+0x900] ;  /* 0x00090000d154783b */ /* 0x000fe20000004200 */
[----:B-1----:R-:W-:Y:S01]  /*11760*/  FMUL.FTZ R6, R69, R106 ;  /* 0x0000006a45067220 */ /* 0x002fe20000410000 */
[----:B------:R-:W-:Y:S01]  /*11770*/  MOV R106, R31 ;  /* 0x0000001f006a7202 */ /* 0x000fe20000000f00 */
[----:B------:R-:W-:Y:S05]  /*11780*/  FMUL.FTZ R31, R0, R131 ;  /* 0x00000083001f7220 */ /* 0x000fea0000410000 */
[----:B------:R-:W-:Y:S01]  /*11790*/  LDSM.16.MT88.4 R88, [R212+0x900] ;  /* 0x00090000d458783b */ /* 0x000fe20000004200 */
[----:B------:R1:W-:Y:S01]  /*117a0*/  MUFU.EX2 R228, R32 ;  /* 0x0000002000e47308 */ /* 0x0003e20000000800 */
[----:B---3--:R-:W-:Y:S02]  /*117b0*/  FFMA.FTZ R4, R33, c[0x0][0x2d0], -R100 ;  /* 0x0000b40021047a23 */ /* 0x008fe40000010864 */
[----:B------:R-:W-:Y:S04]  /*117c0*/  FMUL.FTZ R33, R73, R133 ;  /* 0x0000008549217220 */ /* 0x000fe80000410000 */
[----:B------:R-:W0:Y:S03]  /*117d0*/  LDGDEPBAR ;  /* 0x00000000000079af */ /* 0x000e260000000000 */
[----:B------:R3:W-:Y:S01]  /*117e0*/  MUFU.EX2 R237, R4 ;  /* 0x0000000400ed7308 */ /* 0x0007e20000000800 */
[----:B--2---:R-:W-:Y:S01]  /*117f0*/  FMUL.FTZ R12, R68, R112 ;  /* 0x00000070440c7220 */ /* 0x004fe20000410000 */
[----:B------:R-:W-:Y:S01]  /*11800*/  MOV R112, R50 ;  /* 0x0000003200707202 */ /* 0x000fe20000000f00 */
[----:B------:R-:W-:Y:S07]  /*11810*/  FMUL.FTZ R50, R69, R150 ;  /* 0x0000009645327220 */ /* 0x000fee0000410000 */
[----:B------:R2:W-:Y:S01]  /*11820*/  MUFU.EX2 R206, R56 ;  /* 0x0000003800ce7308 */ /* 0x0005e20000000800 */
[----:B-1----:R-:W-:Y:S02]  /*11830*/  FMUL.FTZ R32, R73, R132 ;  /* 0x0000008449207220 */ /* 0x002fe40000410000 */
[----:B------:R-:W-:Y:S01]  /*11840*/  LDSM.16.MT88.4 R132, [R212+0x2900] ;  /* 0x00290000d484783b */ /* 0x000fe20000004200 */
[--C-:B---3--:R-:W-:Y:S02]  /*11850*/  FFMA.FTZ R4, R15, c[0x0][0x2d0], -R168.reuse ;  /* 0x0000b4000f047a23 */ /* 0x108fe400000108a8 */
[C---:B------:R-:W-:Y:S01]  /*11860*/  FMUL.FTZ R15, R0.reuse, R115 ;  /* 0x00000073000f7220 */ /* 0x040fe20000410000 */
[----:B------:R-:W-:Y:S03]  /*11870*/  MOV R115, R46 ;  /* 0x0000002e00737202 */ /* 0x000fe60000000f00 */
[----:B------:R1:W-:Y:S01]  /*11880*/  MUFU.EX2 R233, R4 ;  /* 0x0000000400e97308 */ /* 0x0003e20000000800 */
[----:B------:R-:W-:Y:S02]  /*11890*/  FMUL.FTZ R46, R0, R146 ;  /* 0x00000092002e7220 */ /* 0x000fe40000410000 */
[----:B--2---:R-:W-:Y:S02]  /*118a0*/  FMUL.FTZ R56, R68, R156 ;  /* 0x0000009c44387220 */ /* 0x004fe40000410000 */
[----:B-1----:R-:W-:Y:S02]  /*118b0*/  FFMA.FTZ R4, R14, c[0x0][0x2d0], -R168 ;  /* 0x0000b4000e047a23 */ /* 0x002fe400000108a8 */
[----:B------:R-:W-:Y:S01]  /*118c0*/  FMUL.FTZ R14, R0, R114 ;  /* 0x00000072000e7220 */ /* 0x000fe20000410000 */
[----:B------:R-:W-:Y:S02]  /*118d0*/  MOV R114, R41 ;  /* 0x0000002900727202 */ /* 0x000fe40000000f00 */
[----:B------:R1:W-:Y:S01]  /*118e0*/  MUFU.EX2 R234, R4 ;  /* 0x0000000400ea7308 */ /* 0x0003e20000000800 */
[----:B------:R-:W-:Y:S02]  /*118f0*/  FMUL.FTZ R41, R68, R141 ;  /* 0x0000008d44297220 */ /* 0x000fe40000410000 */
[C---:B-1----:R-:W-:Y:S01]  /*11900*/  FMUL.FTZ R4, R73.reuse, R104 ;  /* 0x0000006849047220 */ /* 0x042fe20000410000 */
[----:B------:R-:W-:Y:S02]  /*11910*/  MOV R104, R53 ;  /* 0x0000003500687202 */ /* 0x000fe40000000f00 */
[----:B------:R-:W1:Y:S04]  /*11920*/  LDSM.16.MT88.4 R52, [R210+0x100] ;  /* 0x00010000d234783b */ /* 0x000e680000004200 */
[-C--:B----4-:R-:W-:Y:S08]  /*11930*/  HMMA.16816.F32.BF16 R4, R76, R20.reuse, R4 ;  /* 0x000000144c04723c */ /* 0x090ff00000041804 */
[C---:B------:R-:W-:Y:S07]  /*11940*/  HMMA.16816.F32.BF16 R8, R64.reuse, R20, R8 ;  /* 0x000000144008723c */ /* 0x040fee0000041808 */
[----:B------:R-:W-:Y:S01]  /*11950*/  FMUL.FTZ R21, R73, R121 ;  /* 0x0000007949157220 */ /* 0x000fe20000410000 */
[-C--:B------:R-:W-:Y:S04]  /*11960*/  HMMA.16816.F32.BF16 R12, R64, R22.reuse, R12 ;  /* 0x00000016400c723c */ /* 0x080fe8000004180c */
[--C-:B------:R-:W-:Y:S01]  /*11970*/  FFMA.FTZ R20, R24, c[0x0][0x2d0], -R169.reuse ;  /* 0x0000b40018147a23 */ /* 0x100fe200000108a9 */
[----:B------:R-:W-:Y:S01]  /*11980*/  MOV R121, R27 ;  /* 0x0000001b00797202 */ /* 0x000fe20000000f00 */
[--C-:B------:R-:W-:Y:S02]  /*11990*/  FFMA.FTZ R24, R25, c[0x0][0x2d0], -R169.reuse ;  /* 0x0000b40019187a23 */ /* 0x100fe400000108a9 */
[C---:B------:R-:W-:Y:S01]  /*119a0*/  HMMA.16816.F32.BF16 R16, R76.reuse, R22, R16 ;  /* 0x000000164c10723c */ /* 0x040fe20000041810 */
[----:B------:R2:W-:Y:S03]  /*119b0*/  MUFU.EX2 R230, R20 ;  /* 0x0000001400e67308 */ /* 0x0005e60000000800 */
[----:B------:R-:W-:Y:S02]  /*119c0*/  FMUL.FTZ R25, R68, R125 ;  /* 0x0000007d44197220 */ /* 0x000fe40000410000 */
[----:B------:R-:W-:Y:S02]  /*119d0*/  FMUL.FTZ R27, R0, R127 ;  /* 0x0000007f001b7220 */ /* 0x000fe40000410000 */
[C---:B------:R-:W-:Y:S01]  /*119e0*/  FMUL.FTZ R23, R69.reuse, R123 ;  /* 0x0000007b45177220 */ /* 0x040fe20000410000 */
[----:B------:R-:W-:Y:S02]  /*119f0*/  MOV R123, R229 ;  /* 0x000000e5007b7202 */ /* 0x000fe40000000f00 */
[----:B------:R3:W-:Y:S01]  /*11a00*/  MUFU.EX2 R229, R24 ;  /* 0x0000001800e57308 */ /* 0x0007e20000000800 */
[----:B------:R-:W-:Y:S01]  /*11a10*/  FMUL.FTZ R22, R69, R122 ;  /* 0x0000007a45167220 */ /* 0x000fe20000410000 */
[----:B------:R-:W-:Y:S08]  /*11a20*/  MOV R122, R205 ;  /* 0x000000cd007a7202 */ /* 0x000ff00000000f00 */
[----:B------:R4:W-:Y:S01]  /*11a30*/  MUFU.EX2 R205, R60 ;  /* 0x0000003c00cd7308 */ /* 0x0009e20000000800 */
[----:B--2---:R-:W-:Y:S01]  /*11a40*/  FMUL.FTZ R20, R73, R120 ;  /* 0x0000007849147220 */ /* 0x004fe20000410000 */
[----:B------:R-:W-:Y:S01]  /*11a50*/  MOV R120, R40 ;  /* 0x0000002800787202 */ /* 0x000fe20000000f00 */
[--C-:B------:R-:W-:Y:S05]  /*11a60*/  FFMA.FTZ R40, R193, c[0x0][0x2d0], -R2.reuse ;  /* 0x0000b400c1287a23 */ /* 0x100fea0000010802 */
[-C--:B------:R-:W-:Y:S03]  /*11a70*/  HMMA.16816.F32.BF16 R20, R76, R36.reuse, R20 ;  /* 0x000000244c14723c */ /* 0x080fe60000041814 */
[C---:B---3--:R-:W-:Y:S01]  /*11a80*/  FMUL.FTZ R24, R68.reuse, R124 ;  /* 0x0000007c44187220 */ /* 0x048fe20000410000 */
[----:B------:R-:W-:Y:S02]  /*11a90*/  MOV R124, R226 ;  /* 0x000000e2007c7202 */ /* 0x000fe40000000f00 */
[----:B------:R2:W-:Y:S04]  /*11aa0*/  MUFU.EX2 R226, R28 ;  /* 0x0000001c00e27308 */ /* 0x0005e80000000800 */
[C---:B------:R-:W-:Y:S04]  /*11ab0*/  HMMA.16816.F32.BF16 R24, R64.reuse, R36, R24 ;  /* 0x000000244018723c */ /* 0x040fe80000041818 */
[C---:B----4-:R-:W-:Y:S03]  /*11ac0*/  FMUL.FTZ R60, R68.reuse, R160 ;  /* 0x000000a0443c7220 */ /* 0x050fe60000410000 */
[----:B------:R-:W-:Y:S02]  /*11ad0*/  FFMA.FTZ R36, R187, c[0x0][0x2d0], -R2 ;  /* 0x0000b400bb247a23 */ /* 0x000fe40000010802 */
[----:B------:R-:W-:Y:S02]  /*11ae0*/  FMUL.FTZ R37, R73, R137 ;  /* 0x0000008949257220 */ /* 0x000fe40000410000 */
[----:B------:R3:W-:Y:S01]  /*11af0*/  MUFU.EX2 R137, R44 ;  /* 0x0000002c00897308 */ /* 0x0007e20000000800 */
[C---:B--2---:R-:W-:Y:S09]  /*11b00*/  FMUL.FTZ R28, R68.reuse, R128 ;  /* 0x00000080441c7220 */ /* 0x044ff20000410000 */
[----:B------:R2:W-:Y:S01]  /*11b10*/  MUFU.EX2 R128, R36 ;  /* 0x0000002400807308 */ /* 0x0005e20000000800 */
[-C--:B------:R-:W-:Y:S08]  /*11b20*/  HMMA.16816.F32.BF16 R28, R64, R38.reuse, R28 ;  /* 0x00000026401c723c */ /* 0x080ff0000004181c */
[C---:B------:R-:W-:Y:S04]  /*11b30*/  HMMA.16816.F32.BF16 R32, R76.reuse, R38, R32 ;  /* 0x000000264c20723c */ /* 0x040fe80000041820 */
[C---:B---3--:R-:W-:Y:S03]  /*11b40*/  FMUL.FTZ R44, R68.reuse, R144 ;  /* 0x00000090442c7220 */ /* 0x048fe60000410000 */
[----:B------:R-:W-:Y:S02]  /*11b50*/  FMUL.FTZ R39, R69, R139 ;  /* 0x0000008b45277220 */ /* 0x000fe40000410000 */
[----:B------:R3:W4:Y:S03]  /*11b60*/  MUFU.EX2 R139, R40 ;  /* 0x00000028008b7308 */ /* 0x0007260000000800 */
[----:B--2---:R-:W-:Y:S02]  /*11b70*/  FMUL.FTZ R36, R73, R136 ;  /* 0x0000008849247220 */ /* 0x004fe40000410000 */
[----:B------:R-:W-:Y:S05]  /*11b80*/  FMUL.FTZ R38, R69, R138 ;  /* 0x0000008a45267220 */ /* 0x000fea0000410000 */
[----:B------:R2:W2:Y:S02]  /*11b90*/  MUFU.EX2 R138, R48 ;  /* 0x00000030008a7308 */ /* 0x0004a40000000800 */
[-C--:B-1----:R-:W-:Y:S03]  /*11ba0*/  HMMA.16816.F32.BF16 R36, R76, R52.reuse, R36 ;  /* 0x000000344c24723c */ /* 0x082fe60000041824 */
[----:B---3--:R-:W-:Y:S07]  /*11bb0*/  FMUL.FTZ R40, R68, R140 ;  /* 0x0000008c44287220 */ /* 0x008fee0000410000 */
[C---:B------:R-:W-:Y:S04]  /*11bc0*/  HMMA.16816.F32.BF16 R40, R64.reuse, R52, R40 ;  /* 0x000000344028723c */ /* 0x040fe80000041828 */
[C---:B--2---:R-:W-:Y:S02]  /*11bd0*/  FMUL.FTZ R48, R73.reuse, R148 ;  /* 0x0000009449307220 */ /* 0x044fe40000410000 */
[----:B------:R-:W-:Y:S01]  /*11be0*/  LDSM.16.MT88.4 R148, [R210+0x2900] ;  /* 0x00290000d294783b */ /* 0x000fe20000004200 */
[--C-:B------:R-:W-:Y:S01]  /*11bf0*/  FFMA.FTZ R52, R194, c[0x0][0x2d0], -R100.reuse ;  /* 0x0000b400c2347a23 */ /* 0x100fe20000010864 */
[-C--:B------:R-:W-:Y:S03]  /*11c00*/  HMMA.16816.F32.BF16 R44, R64, R54.reuse, R44 ;  /* 0x00000036402c723c */ /* 0x080fe6000004182c */
[----:B------:R1:W2:Y:S01]  /*11c10*/  MUFU.EX2 R207, R52 ;  /* 0x0000003400cf7308 */ /* 0x0002a20000000800 */
[----:B------:R-:W-:Y:S04]  /*11c20*/  FMUL.FTZ R53, R73, R153 ;  /* 0x0000009949357220 */ /* 0x000fe80000410000 */
[C---:B------:R-:W-:Y:S07]  /*11c30*/  HMMA.16816.F32.BF16 R48, R76.reuse, R54, R48 ;  /* 0x000000364c30723c */ /* 0x040fee0000041830 */
        /* <DEDUP_REMOVED lines=8> */
[----:B----4-:R-:W-:Y:S03]  /*11cc0*/  F2FP.BF16.PACK_AB R81, R139, R128 ;  /* 0x000000808b51723e */ /* 0x010fe600000010ff */
[C---:B------:R-:W-:Y:S02]  /*11cd0*/  FMUL.FTZ R64, R73.reuse, R164 ;  /* 0x000000a449407220 */ /* 0x040fe40000410000 */
[----:B------:R-:W-:Y:S03]  /*11ce0*/  FMUL.FTZ R65, R73, R165 ;  /* 0x000000a549417220 */ /* 0x000fe60000410000 */
[C---:B------:R-:W-:Y:S02]  /*11cf0*/  FMUL.FTZ R66, R69.reuse, R166 ;  /* 0x000000a645427220 */ /* 0x040fe40000410000 */
[----:B------:R-:W-:Y:S07]  /*11d00*/  FMUL.FTZ R67, R69, R167 ;  /* 0x000000a745437220 */ /* 0x000fee0000410000 */
[----:B------:R-:W-:Y:S04]  /*11d10*/  HMMA.16816.F32.BF16 R64, R76, R82, R64 ;  /* 0x000000524c40723c */ /* 0x000fe80000041840 */
[--C-:B-1----:R-:W-:Y:S03]  /*11d20*/  FFMA.FTZ R80, R200, c[0x0][0x2d0], -R168.reuse ;  /* 0x0000b400c8507a23 */ /* 0x102fe600000108a8 */
[----:B------:R-:W-:Y:S01]  /*11d30*/  F2FP.BF16.PACK_AB R76, R235, R238 ;  /* 0x000000eeeb4c723e */ /* 0x000fe200000010ff */
[----:B------:R1:W-:Y:S01]  /*11d40*/  MUFU.EX2 R200, R92 ;  /* 0x0000005c00c87308 */ /* 0x0003e20000000800 */
[----:B------:R-:W-:Y:S03]  /*11d50*/  F2FP.BF16.PACK_AB R78, R237, R236 ;  /* 0x000000eced4e723e */ /* 0x000fe600000010ff */
[----:B------:R-:W-:Y:S02]  /*11d60*/  F2FP.BF16.PACK_AB R77, R234, R233 ;  /* 0x000000e9ea4d723e */ /* 0x000fe400000010ff */
[----:B------:R-:W-:Y:S02]  /*11d70*/  F2FP.BF16.PACK_AB R79, R231, R232 ;  /* 0x000000e8e74f723e */ /* 0x000fe400000010ff */
[----:B------:R-:W-:Y:S02]  /*11d80*/  F2FP.BF16.PACK_AB R82, R228, R226 ;  /* 0x000000e2e452723e */ /* 0x000fe400000010ff */
[----:B------:R4:W-:Y:S01]  /*11d90*/  MUFU.EX2 R203, R80 ;  /* 0x0000005000cb7308 */ /* 0x0009e20000000800 */
[----:B------:R-:W-:Y:S02]  /*11da0*/  F2FP.BF16.PACK_AB R83, R138, R137 ;  /* 0x000000898a53723e */ /* 0x000fe400000010ff */
[-C--:B------:R-:W-:Y:S01]  /*11db0*/  HMMA.16816.F32.BF16 R4, R76, R84.reuse, R4 ;  /* 0x000000544c04723c */ /* 0x080fe20000041804 */
[----:B-1----:R-:W1:Y:S02]  /*11dc0*/  LDSM.16.MT88.4 R92, [R210+0x900] ;  /* 0x00090000d25c783b */ /* 0x002e640000004200 */
[--C-:B----4-:R-:W-:Y:S04]  /*11dd0*/  FFMA.FTZ R80, R201, c[0x0][0x2d0], -R168.reuse ;  /* 0x0000b400c9507a23 */ /* 0x110fe800000108a8 */
[----:B------:R4:W1:Y:S02]  /*11de0*/  MUFU.EX2 R202, R80 ;  /* 0x0000005000ca7308 */ /* 0x0008640000000800 */
[----:B----4-:R-:W-:Y:S07]  /*11df0*/  F2FP.BF16.PACK_AB R80, R229, R230 ;  /* 0x000000e6e550723e */ /* 0x010fee00000010ff */
[C---:B------:R-:W-:Y:S07]  /*11e00*/  HMMA.16816.F32.BF16 R8, R80.reuse, R84, R8 ;  /* 0x000000545008723c */ /* 0x040fee0000041808 */
[----:B------:R-:W-:Y:S01]  /*11e10*/  FFMA.FTZ R84, R199, c[0x0][0x2d0], -R168 ;  /* 0x0000b400c7547a23 */ /* 0x000fe200000108a8 */
[-C--:B------:R-:W-:Y:S03]  /*11e20*/  HMMA.16816.F32.BF16 R12, R80, R86.reuse, R12 ;  /* 0x00000056500c723c */ /* 0x080fe6000004180c */
[----:B------:R4:W1:Y:S05]  /*11e30*/  MUFU.EX2 R201, R84 ;  /* 0x0000005400c97308 */ /* 0x00086a0000000800 */
[C---:B------:R-:W-:Y:S08]  /*11e40*/  HMMA.16816.F32.BF16 R16, R76.reuse, R86, R16 ;  /* 0x000000564c10723c */ /* 0x040ff00000041810 */
[-C--:B------:R-:W-:Y:S08]  /*11e50*/  HMMA.16816.F32.BF16 R20, R76, R88.reuse, R20 ;  /* 0x000000584c14723c */ /* 0x080ff00000041814 */
[C---:B------:R-:W-:Y:S04]  /*11e60*/  HMMA.16816.F32.BF16 R24, R80.reuse, R88, R24 ;  /* 0x000000585018723c */ /* 0x040fe80000041818 */
[--C-:B----4-:R-:W-:Y:S01]  /*11e70*/  FFMA.FTZ R84, R124, c[0x0][0x2d0], -R169.reuse ;  /* 0x0000b4007c547a23 */ /* 0x110fe200000108a9 */
[----:B------:R-:W-:Y:S02]  /*11e80*/  MOV R124, R123 ;  /* 0x0000007b007c7202 */ /* 0x000fe40000000f00 */
[----:B------:R-:W-:Y:S01]  /*11e90*/  MOV R123, R122 ;  /* 0x0000007a007b7202 */ /* 0x000fe20000000f00 */
[-C--:B------:R-:W-:Y:S01]  /*11ea0*/  HMMA.16816.F32.BF16 R28, R80, R90.reuse, R28 ;  /* 0x0000005a501c723c */ /* 0x080fe2000004181c */
[----:B------:R4:W-:Y:S03]  /*11eb0*/  MUFU.EX2 R143, R84 ;  /* 0x00000054008f7308 */ /* 0x0009e60000000800 */
[----:B------:R-:W-:Y:S02]  /*11ec0*/  MOV R122, R121 ;  /* 0x00000079007a7202 */ /* 0x000fe40000000f00 */
[----:B------:R-:W-:Y:S02]  /*11ed0*/  MOV R121, R120 ;  /* 0x0000007800797202 */ /* 0x000fe40000000f00 */
[C---:B------:R-:W-:Y:S04]  /*11ee0*/  HMMA.16816.F32.BF16 R32, R76.reuse, R90, R32 ;  /* 0x0000005a4c20723c */ /* 0x040fe80000041820 */
[----:B------:R-:W-:Y:S02]  /*11ef0*/  MOV R120, R119 ;  /* 0x0000007700787202 */ /* 0x000fe40000000f00 */
[----:B------:R-:W-:Y:S02]  /*11f00*/  MOV R119, R118 ;  /* 0x0000007600777202 */ /* 0x000fe40000000f00 */
[-C--:B-1----:R-:W-:Y:S04]  /*11f10*/  HMMA.16816.F32.BF16 R36, R76, R92.reuse, R36 ;  /* 0x0000005c4c24723c */ /* 0x082fe80000041824 */
[----:B------:R-:W-:Y:S02]  /*11f20*/  MOV R118, R116 ;  /* 0x0000007400767202 */ /* 0x000fe40000000f00 */
[----:B------:R-:W-:Y:S02]  /*11f30*/  MOV R116, R115 ;  /* 0x0000007300747202 */ /* 0x000fe40000000f00 */
        /* <DEDUP_REMOVED lines=11> */
[----:B------:R-:W-:Y:S04]  /*11ff0*/  MOV R118, R116 ;  /* 0x0000007400767202 */ /* 0x000fe80000000f00 */
[----:B------:R-:W-:Y:S02]  /*12000*/  MOV R116, R115 ;  /* 0x0000007300747202 */ /* 0x000fe40000000f00 */
[----:B------:R-:W-:Y:S02]  /*12010*/  MOV R113, R112 ;  /* 0x0000007000717202 */ /* 0x000fe40000000f00 */
[----:B------:R-:W-:Y:S01]  /*12020*/  MOV R112, R111 ;  /* 0x0000006f00707202 */ /* 0x000fe20000000f00 */
[--C-:B-1----:R-:W-:Y:S01]  /*12030*/  FFMA.FTZ R84, R124, c[0x0][0x2d0], -R169.reuse ;  /* 0x0000b4007c547a23 */ /* 0x102fe200000108a9 */
[----:B------:R-:W-:Y:S02]  /*12040*/  MOV R124, R123 ;  /* 0x0000007b007c7202 */ /* 0x000fe40000000f00 */
[----:B------:R-:W-:Y:S01]  /*12050*/  MOV R123, R122 ;  /* 0x0000007a007b7202 */ /* 0x000fe20000000f00 */
[----:B------:R1:W-:Y:S01]  /*12060*/  MUFU.EX2 R142, R84 ;  /* 0x00000054008e7308 */ /* 0x0003e20000000800 */
[----:B------:R-:W-:Y:S01]  /*12070*/  MOV R122, R121 ;  /* 0x00000079007a7202 */ /* 0x000fe20000000f00 */
        /* <DEDUP_REMOVED lines=17> */
[----:B------:R-:W-:Y:S01]  /*12190*/  MOV R108, R104 ;  /* 0x00000068006c7202 */ /* 0x000fe20000000f00 */
[----:B------:R1:W5:Y:S01]  /*121a0*/  LDL.LU R220, [R1+0x70] ;  /* 0x0000700001dc7983 */ /* 0x0003620000300800 */
[----:B------:R-:W-:Y:S01]  /*121b0*/  MOV R104, R178 ;  /* 0x000000b200687202 */ /* 0x000fe20000000f00 */
[--C-:B----4-:R-:W-:Y:S01]  /*121c0*/  FFMA.FTZ R88, R124, c[0x0][0x2d0], -R2.reuse ;  /* 0x0000b4007c587a23 */ /* 0x110fe20000010802 */
[----:B------:R-:W-:Y:S02]  /*121d0*/  MOV R124, R123 ;  /* 0x0000007b007c7202 */ /* 0x000fe40000000f00 */
[----:B------:R-:W-:Y:S01]  /*121e0*/  MOV R123, R122 ;  /* 0x0000007a007b7202 */ /* 0x000fe20000000f00 */
[----:B------:R4:W-:Y:S01]  /*121f0*/  MUFU.EX2 R136, R88 ;  /* 0x0000005800887308 */ /* 0x0009e20000000800 */
[----:B------:R-:W-:Y:S02]  /*12200*/  MOV R122, R121 ;  /* 0x00000079007a7202 */ /* 0x000fe40000000f00 */
[----:B------:R-:W-:Y:S02]  /*12210*/  MOV R178, R171 ;  /* 0x000000ab00b27202 */ /* 0x000fe40000000f00 */
[----:B------:R-:W-:Y:S02]  /*12220*/  MOV R171, R221 ;  /* 0x000000dd00ab7202 */ /* 0x000fe40000000f00 */
[----:B------:R2:W5:Y:S01]  /*12230*/  LDL.LU R221, [R1+0x6c] ;  /* 0x00006c0001dd7983 */ /* 0x0005620000300800 */
[----:B------:R-:W-:Y:S02]  /*12240*/  MOV R115, R112 ;  /* 0x0000007000737202 */ /* 0x000fe40000000f00 */
[----:B------:R-:W-:Y:S02]  /*12250*/  MOV R112, R111 ;  /* 0x0000006f00707202 */ /* 0x000fe40000000f00 */
[----:B------:R-:W-:Y:S02]  /*12260*/  MOV R111, R108 ;  /* 0x0000006c006f7202 */ /* 0x000fe40000000f00 */
[----:B------:R-:W-:Y:S02]  /*12270*/  MOV R108, R104 ;  /* 0x00000068006c7202 */ /* 0x000fe40000000f00 */
[----:B------:R-:W-:Y:S02]  /*12280*/  MOV R104, R222 ;  /* 0x000000de00687202 */ /* 0x000fe40000000f00 */
[----:B------:R2:W5:Y:S01]  /*12290*/  LDL.LU R222, [R1+0x68] ;  /* 0x0000680001de7983 */ /* 0x0005620000300800 */
[----:B------:R-:W-:Y:S02]  /*122a0*/  MOV R120, R115 ;  /* 0x0000007300787202 */ /* 0x000fe40000000f00 */
[----:B------:R-:W-:Y:S02]  /*122b0*/  MOV R115, R111 ;  /* 0x0000006f00737202 */ /* 0x000fe40000000f00 */
[----:B------:R-:W-:Y:S01]  /*122c0*/  MOV R111, R109 ;  /* 0x0000006d006f7202 */ /* 0x000fe20000000f00 */
[----:B----4-:R-:W-:Y:S01]  /*122d0*/  FFMA.FTZ R88, R124, c[0x0][0x2d0], -R2 ;  /* 0x0000b4007c587a23 */ /* 0x010fe20000010802 */
[----:B------:R-:W-:Y:S01]  /*122e0*/  MOV R124, R123 ;  /* 0x0000007b007c7202 */ /* 0x000fe20000000f00 */
[-C--:B-1----:R-:W-:Y:S02]  /*122f0*/  HMMA.16816.F32.BF16 R52, R76, R84.reuse, R52 ;  /* 0x000000544c34723c */ /* 0x082fe40000041834 */
[----:B------:R1:W4:Y:S01]  /*12300*/  MUFU.EX2 R141, R88 ;  /* 0x00000058008d7308 */ /* 0x0003220000000800 */
[----:B------:R-:W-:Y:S02]  /*12310*/  MOV R123, R122 ;  /* 0x0000007a007b7202 */ /* 0x000fe40000000f00 */
[----:B------:R-:W-:Y:S02]  /*12320*/  MOV R109, R107 ;  /* 0x0000006b006d7202 */ /* 0x000fe40000000f00 */
[----:B------:R-:W-:Y:S01]  /*12330*/  MOV R107, R223 ;  /* 0x000000df006b7202 */ /* 0x000fe20000000f00 */
[C---:B------:R-:W-:Y:S01]  /*12340*/  HMMA.16816.F32.BF16 R56, R80.reuse, R84, R56 ;  /* 0x000000545038723c */ /* 0x040fe20000041838 */
[----:B------:R2:W5:Y:S03]  /*12350*/  LDL.LU R223, [R1+0x64] ;  /* 0x0000640001df7983 */ /* 0x0005660000300800 */
[----:B------:R-:W-:Y:S02]  /*12360*/  MOV R121, R120 ;  /* 0x0000007800797202 */ /* 0x000fe40000000f00 */
[----:B------:R-:W-:Y:S01]  /*12370*/  MOV R120, R115 ;  /* 0x0000007300787202 */ /* 0x000fe20000000f00 */
[--C-:B------:R-:W-:Y:S01]  /*12380*/  FFMA.FTZ R84, R251, c[0x0][0x2d0], -R100.reuse ;  /* 0x0000b400fb547a23 */ /* 0x100fe20000010864 */
[-C--:B------:R-:W-:Y:S03]  /*12390*/  HMMA.16816.F32.BF16 R60, R80, R86.reuse, R60 ;  /* 0x00000056503c723c */ /* 0x080fe6000004183c */
[----:B------:R2:W-:Y:S01]  /*123a0*/  MUFU.EX2 R196, R84 ;  /* 0x0000005400c47308 */ /* 0x0005e20000000800 */
[----:B------:R-:W-:Y:S02]  /*123b0*/  MOV R115, R111 ;  /* 0x0000006f00737202 */ /* 0x000fe40000000f00 */
[----:B------:R-:W-:Y:S01]  /*123c0*/  MOV R122, R121 ;  /* 0x00000079007a7202 */ /* 0x000fe20000000f00 */
[----:B------:R-:W-:Y:S01]  /*123d0*/  FFMA.FTZ R80, R252, c[0x0][0x2d0], -R100 ;  /* 0x0000b400fc507a23 */ /* 0x000fe20000010864 */
[----:B------:R-:W-:Y:S04]  /*123e0*/  HMMA.16816.F32.BF16 R64, R76, R86, R64 ;  /* 0x000000564c40723c */ /* 0x000fe80000041840 */
[--C-:B-1----:R-:W-:Y:S01]  /*123f0*/  FFMA.FTZ R88, R124, c[0x0][0x2d0], -R2.reuse ;  /* 0x0000b4007c587a23 */ /* 0x102fe20000010802 */
[----:B------:R-:W-:Y:S01]  /*12400*/  MOV R124, R123 ;  /* 0x0000007b007c7202 */ /* 0x000fe20000000f00 */
[----:B------:R-:W-:Y:S01]  /*12410*/  MUFU.EX2 R195, R80 ;  /* 0x0000005000c37308 */ /* 0x000fe20000000800 */
[----:B------:R-:W-:Y:S02]  /*12420*/  MOV R121, R120 ;  /* 0x0000007800797202 */ /* 0x000fe40000000f00 */
[----:B------:R-:W-:Y:S03]  /*12430*/  MOV R120, R115 ;  /* 0x0000007300787202 */ /* 0x000fe60000000f00 */
[----:B------:R-:W-:Y:S02]  /*12440*/  MOV R123, R122 ;  /* 0x0000007a007b7202 */ /* 0x000fe40000000f00 */
[----:B------:R-:W-:Y:S02]  /*12450*/  MOV R122, R121 ;  /* 0x00000079007a7202 */ /* 0x000fe40000000f00 */
[----:B------:R1:W-:Y:S01]  /*12460*/  MUFU.EX2 R140, R88 ;  /* 0x00000058008c7308 */ /* 0x0003e20000000800 */
[----:B------:R-:W-:Y:S02]  /*12470*/  MOV R121, R120 ;  /* 0x0000007800797202 */ /* 0x000fe40000000f00 */
[----:B--2---:R-:W-:Y:S01]  /*12480*/  F2FP.BF16.PACK_AB R76, R206, R207 ;  /* 0x000000cfce4c723e */ /* 0x004fe200000010ff */
[----:B------:R-:W-:Y:S01]  /*12490*/  LDSM.16.MT88.4 R84, [R212+0x1100] ;  /* 0x00110000d454783b */ /* 0x000fe20000004200 */
[----:B---3--:R-:W-:Y:S02]  /*124a0*/  F2FP.BF16.PACK_AB R78, R204, R205 ;  /* 0x000000cdcc4e723e */ /* 0x008fe400000010ff */
[----:B------:R-:W-:Y:S02]  /*124b0*/  F2FP.BF16.PACK_AB R77, R202, R203 ;  /* 0x000000cbca4d723e */ /* 0x000fe400000010ff */
[----:B------:R-:W-:Y:S02]  /*124c0*/  F2FP.BF16.PACK_AB R79, R201, R200 ;  /* 0x000000c8c94f723e */ /* 0x000fe400000010ff */
[----:B------:R-:W-:Y:S02]  /*124d0*/  F2FP.BF16.PACK_AB R82, R198, R142 ;  /* 0x0000008ec652723e */ /* 0x000fe400000010ff */
[----:B----4-:R-:W-:Y:S02]  /*124e0*/  F2FP.BF16.PACK_AB R81, R141, R136 ;  /* 0x000000888d51723e */ /* 0x010fe400000010ff */
[----:B------:R-:W-:Y:S02]  /*124f0*/  MOV R120, R119 ;  /* 0x0000007700787202 */ /* 0x000fe40000000f00 */
[----:B------:R-:W-:Y:S02]  /*12500*/  MOV R119, R117 ;  /* 0x0000007500777202 */ /* 0x000fe40000000f00 */
[----:B------:R-:W-:Y:S02]  /*12510*/  MOV R117, R219 ;  /* 0x000000db00757202 */ /* 0x000fe40000000f00 */
[----:B------:R-:W-:Y:S02]  /*12520*/  MOV R111, R224 ;  /* 0x000000e0006f7202 */ /* 0x000fe40000000f00 */
[----:B------:R-:W-:Y:S01]  /*12530*/  MOV R115, R218 ;  /* 0x000000da00737202 */ /* 0x000fe20000000f00 */
[----:B-1----:R-:W-:Y:S01]  /*12540*/  FFMA.FTZ R88, R124, c[0x0][0x2d0], -R2 ;  /* 0x0000b4007c587a23 */ /* 0x002fe20000010802 */
[----:B------:R-:W-:Y:S01]  /*12550*/  MOV R124, R123 ;  /* 0x0000007b007c7202 */ /* 0x000fe20000000f00 */
[----:B------:R1:W5:Y:S01]  /*12560*/  LDL.LU R224, [R1+0x60] ;  /* 0x0000600001e07983 */ /* 0x0003620000300800 */
[----:B------:R-:W-:Y:S01]  /*12570*/  MOV R123, R122 ;  /* 0x0000007a007b7202 */ /* 0x000fe20000000f00 */
[----:B------:R2:W3:Y:S01]  /*12580*/  MUFU.EX2 R144, R88 ;  /* 0x0000005800907308 */ /* 0x0004e20000000800 */
[----:B------:R-:W-:Y:S01]  /*12590*/  MOV R122, R121 ;  /* 0x00000079007a7202 */ /* 0x000fe20000000f00 */
[----:B------:R-:W-:Y:S01]  /*125a0*/  FFMA.FTZ R92, R124, c[0x0][0x2d0], -R100 ;  /* 0x0000b4007c5c7a23 */ /* 0x000fe20000010864 */
[----:B------:R-:W-:Y:S01]  /*125b0*/  MOV R124, R123 ;  /* 0x0000007b007c7202 */ /* 0x000fe20000000f00 */
[----:B------:R1:W5:Y:S01]  /*125c0*/  LDL.LU R218, [R1+0x5c] ;  /* 0x00005c0001da7983 */ /* 0x0003620000300800 */
[----:B------:R-:W-:Y:S02]  /*125d0*/  MOV R123, R122 ;  /* 0x0000007a007b7202 */ /* 0x000fe40000000f00 */
[----:B------:R-:W-:Y:S01]  /*125e0*/  MOV R121, R120 ;  /* 0x0000007800797202 */ /* 0x000fe20000000f00 */
[----:B------:R1:W5:Y:S01]  /*125f0*/  LDL.LU R219, [R1+0x58] ;  /* 0x0000580001db7983 */ /* 0x0003620000300800 */
[----:B------:R-:W-:Y:S01]  /*12600*/  MOV R120, R119 ;  /* 0x0000007700787202 */ /* 0x000fe20000000f00 */
[----:B------:R-:W-:Y:S01]  /*12610*/  FFMA.FTZ R80, R123, c[0x0][0x2d0], -R168 ;  /* 0x0000b4007b507a23 */ /* 0x000fe200000108a8 */
[----:B------:R-:W-:Y:S01]  /*12620*/  MOV R119, R181 ;  /* 0x000000b500777202 */ /* 0x000fe20000000f00 */
[----:B------:R4:W-:Y:S01]  /*12630*/  MUFU.EX2 R147, R92 ;  /* 0x0000005c00937308 */ /* 0x0009e20000000800 */
[----:B------:R-:W-:Y:S02]  /*12640*/  MOV R122, R121 ;  /* 0x00000079007a7202 */ /* 0x000fe40000000f00 */
[----:B------:R-:W-:Y:S02]  /*12650*/  MOV R121, R119 ;  /* 0x0000007700797202 */ /* 0x000fe40000000f00 */
[----:B------:R-:W-:Y:S02]  /*12660*/  MOV R119, R116 ;  /* 0x0000007400777202 */ /* 0x000fe40000000f00 */
[----:B------:R-:W-:Y:S02]  /*12670*/  MOV R116, R113 ;  /* 0x0000007100747202 */ /* 0x000fe40000000f00 */
[----:B------:R-:W-:Y:S01]  /*12680*/  MOV R113, R102 ;  /* 0x0000006600717202 */ /* 0x000fe20000000f00 */
[----:B------:R1:W-:Y:S01]  /*12690*/  MUFU.EX2 R146, R80 ;  /* 0x0000005000927308 */ /* 0x0003e20000000800 */
[----:B------:R-:W-:Y:S01]  /*126a0*/  MOV R181, R208 ;  /* 0x000000d000b57202 */ /* 0x000fe20000000f00 */
[----:B--2---:R-:W2:Y:S01]  /*126b0*/  LDSM.16.MT88.4 R88, [R209+0x1100] ;  /* 0x00110000d158783b */ /* 0x004ea20000004200 */
[----:B------:R-:W-:Y:S02]  /*126c0*/  MOV R102, R215 ;  /* 0x000000d700667202 */ /* 0x000fe40000000f00 */
[----:B---3--:R-:W-:Y:S05]  /*126d0*/  F2FP.BF16.PACK_AB R83, R144, R140 ;  /* 0x0000008c9053723e */ /* 0x008fea00000010ff */
[----:B------:R3:W5:Y:S04]  /*126e0*/  LDL.LU R208, [R1+0x54] ;  /* 0x0000540001d07983 */ /* 0x0007680000300800 */
[----:B------:R3:W5:Y:S01]  /*126f0*/  LDL.LU R215, [R1+0x50] ;  /* 0x0000500001d77983 */ /* 0x0007620000300800 */
[----:B----4-:R-:W-:Y:S04]  /*12700*/  FFMA.FTZ R92, R124, c[0x0][0x2d0], -R100 ;  /* 0x0000b4007c5c7a23 */ /* 0x010fe80000010864 */
[----:B------:R4:W3:Y:S01]  /*12710*/  MUFU.EX2 R197, R92 ;  /* 0x0000005c00c57308 */ /* 0x0008e20000000800 */
[----:B-1----:R-:W-:Y:S01]  /*12720*/  F2FP.BF16.PACK_AB R80, R199, R143 ;  /* 0x0000008fc750723e */ /* 0x002fe200000010ff */
[-C--:B--2---:R-:W-:Y:S03]  /*12730*/  HMMA.16816.F32.BF16 R4, R76, R88.reuse, R4 ;  /* 0x000000584c04723c */ /* 0x084fe60000041804 */
[--C-:B----4-:R-:W-:Y:S05]  /*12740*/  FFMA.FTZ R92, R122, c[0x0][0x2d0], -R168.reuse ;  /* 0x0000b4007a5c7a23 */ /* 0x110fea00000108a8 */
[----:B------:R1:W2:Y:S01]  /*12750*/  MUFU.EX2 R194, R92 ;  /* 0x0000005c00c27308 */ /* 0x0002a20000000800 */
[C---:B------:R-:W-:Y:S07]  /*12760*/  HMMA.16816.F32.BF16 R8, R80.reuse, R88, R8 ;  /* 0x000000585008723c */ /* 0x040fee0000041808 */
[--C-:B------:R-:W-:Y:S01]  /*12770*/  FFMA.FTZ R88, R121, c[0x0][0x2d0], -R168.reuse ;  /* 0x0000b40079587a23 */ /* 0x100fe200000108a8 */
[-C--:B------:R-:W-:Y:S03]  /*12780*/  HMMA.16816.F32.BF16 R12, R80, R90.reuse, R12 ;  /* 0x0000005a500c723c */ /* 0x080fe6000004180c */
[----:B------:R4:W-:Y:S05]  /*12790*/  MUFU.EX2 R192, R88 ;  /* 0x0000005800c07308 */ /* 0x0009ea0000000800 */
[C---:B------:R-:W-:Y:S01]  /*127a0*/  HMMA.16816.F32.BF16 R16, R76.reuse, R90, R16 ;  /* 0x0000005a4c10723c */ /* 0x040fe20000041810 */
[----:B-1----:R-:W1:Y:S07]  /*127b0*/  LDSM.16.MT88.4 R92, [R210+0x1100] ;  /* 0x00110000d25c783b */ /* 0x002e6e0000004200 */
[-C--:B------:R-:W-:Y:S08]  /*127c0*/  HMMA.16816.F32.BF16 R20, R76, R84.reuse, R20 ;  /* 0x000000544c14723c */ /* 0x080ff00000041814 */
[C---:B------:R-:W-:Y:S04]  /*127d0*/  HMMA.16816.F32.BF16 R24, R80.reuse, R84, R24 ;  /* 0x000000545018723c */ /* 0x040fe80000041818 */
[----:B----4-:R-:W-:Y:S03]  /*127e0*/  FFMA.FTZ R88, R120, c[0x0][0x2d0], -R168 ;  /* 0x0000b40078587a23 */ /* 0x010fe600000108a8 */
[--C-:B------:R-:W-:Y:S01]  /*127f0*/  FFMA.FTZ R84, R116, c[0x0][0x2d0], -R169.reuse ;  /* 0x0000b40074547a23 */ /* 0x100fe200000108a9 */
[-C--:B------:R-:W-:Y:S01]  /*12800*/  HMMA.16816.F32.BF16 R28, R80, R86.reuse, R28 ;  /* 0x00000056501c723c */ /* 0x080fe2000004181c */
[----:B------:R4:W2:Y:S03]  /*12810*/  MUFU.EX2 R193, R88 ;  /* 0x0000005800c17308 */ /* 0x0008a60000000800 */
[----:B------:R-:W-:Y:S02]  /*12820*/  MOV R116, R113 ;  /* 0x0000007100747202 */ /* 0x000fe40000000f00 */
[----:B------:R-:W-:Y:S02]  /*12830*/  MOV R113, R112 ;  /* 0x0000007000717202 */ /* 0x000fe40000000f00 */
[C---:B------:R-:W-:Y:S04]  /*12840*/  HMMA.16816.F32.BF16 R32, R76.reuse, R86, R32 ;  /* 0x000000564c20723c */ /* 0x040fe80000041820 */
[----:B------:R-:W-:Y:S02]  /*12850*/  MOV R112, R105 ;  /* 0x0000006900707202 */ /* 0x000fe40000000f00 */
[----:B------:R-:W-:Y:S02]  /*12860*/  MOV R105, R104 ;  /* 0x0000006800697202 */ /* 0x000fe40000000f00 */
[----:B------:R-:W-:Y:S04]  /*12870*/  MOV R104, R180 ;  /* 0x000000b400687202 */ /* 0x000fe80000000f00 */
[----:B------:R-:W-:Y:S02]  /*12880*/  MOV R180, R179 ;  /* 0x000000b300b47202 */ /* 0x000fe40000000f00 */
[----:B------:R-:W-:Y:S01]  /*12890*/  MOV R179, R171 ;  /* 0x000000ab00b37202 */ /* 0x000fe20000000f00 */
[-C--:B-1----:R-:W-:Y:S03]  /*128a0*/  HMMA.16816.F32.BF16 R36, R76, R92.reuse, R36 ;  /* 0x0000005c4c24723c */ /* 0x082fe60000041824 */
[--C-:B----4-:R-:W-:Y:S01]  /*128b0*/  FFMA.FTZ R88, R119, c[0x0][0x2d0], -R169.reuse ;  /* 0x0000b40077587a23 */ /* 0x110fe200000108a9 */
[----:B------:R-:W-:Y:S02]  /*128c0*/  MOV R171, R177 ;  /* 0x000000b100ab7202 */ /* 0x000fe40000000f00 */
[----:B------:R-:W-:Y:S01]  /*128d0*/  MOV R177, R191 ;  /* 0x000000bf00b17202 */ /* 0x000fe20000000f00 */
[----:B------:R1:W-:Y:S01]  /*128e0*/  MUFU.EX2 R145, R88 ;  /* 0x0000005800917308 */ /* 0x0003e20000000800 */
[C---:B------:R-:W-:Y:S08]  /*128f0*/  HMMA.16816.F32.BF16 R40, R80.reuse, R92, R40 ;  /* 0x0000005c5028723c */ /* 0x040ff00000041828 */
[-C--:B------:R-:W-:Y:S01]  /*12900*/  HMMA.16816.F32.BF16 R44, R80, R94.reuse, R44 ;  /* 0x0000005e502c723c */ /* 0x080fe2000004182c */
[----:B------:R4:W-:Y:S07]  /*12910*/  MUFU.EX2 R191, R84 ;  /* 0x0000005400bf7308 */ /* 0x0009ee0000000800 */
[C---:B------:R-:W-:Y:S04]  /*12920*/  HMMA.16816.F32.BF16 R48, R76.reuse, R94, R48 ;  /* 0x0000005e4c30723c */ /* 0x040fe80000041830 */
[--C-:B-1----:R-:W-:Y:S01]  /*12930*/  FFMA.FTZ R88, R118, c[0x0][0x2d0], -R169.reuse ;  /* 0x0000b40076587a23 */ /* 0x102fe200000108a9 */
[----:B------:R-:W-:Y:S02]  /*12940*/  MOV R118, R117 ;  /* 0x0000007500767202 */ /* 0x000fe40000000f00 */
[----:B------:R-:W-:Y:S02]  /*12950*/  MOV R117, R114 ;  /* 0x0000007200757202 */ /* 0x000fe40000000f00 */
[----:B------:R-:W-:Y:S03]  /*12960*/  MOV R114, R111 ;  /* 0x0000006f00727202 */ /* 0x000fe60000000f00 */
[----:B------:R-:W-:Y:S01]  /*12970*/  MOV R111, R110 ;  /* 0x0000006e006f7202 */ /* 0x000fe20000000f00 */
[--C-:B----4-:R-:W-:Y:S01]  /*12980*/  FFMA.FTZ R84, R118, c[0x0][0x2d0], -R169.reuse ;  /* 0x0000b40076547a23 */ /* 0x110fe200000108a9 */
[----:B------:R-:W-:Y:S01]  /*12990*/  MOV R110, R109 ;  /* 0x0000006d006e7202 */ /* 0x000fe20000000f00 */
[--C-:B------:R-:W-:Y:S01]  /*129a0*/  FFMA.FTZ R92, R114, c[0x0][0x2d0], -R2.reuse ;  /* 0x0000b400725c7a23 */ /* 0x100fe20000010802 */
[----:B------:R-:W-:Y:S01]  /*129b0*/  MOV R109, R181 ;  /* 0x000000b5006d7202 */ /* 0x000fe20000000f00 */
[----:B------:R1:W4:Y:S01]  /*129c0*/  MUFU.EX2 R155, R84 ;  /* 0x00000054009b7308 */ /* 0x0003220000000800 */
[----:B------:R-:W-:Y:S02]  /*129d0*/  MOV R181, R190 ;  /* 0x000000be00b57202 */ /* 0x000fe40000000f00 */
[----:B------:R-:W-:Y:S02]  /*129e0*/  MOV R114, R111 ;  /* 0x0000006f00727202 */ /* 0x000fe40000000f00 */
[----:B------:R-:W-:Y:S02]  /*129f0*/  MOV R111, R110 ;  /* 0x0000006e006f7202 */ /* 0x000fe40000000f00 */
[----:B------:R-:W-:Y:S03]  /*12a00*/  MOV R110, R101 ;  /* 0x00000065006e7202 */ /* 0x000fe60000000f00 */
[----:B------:R2:W-:Y:S10]  /*12a10*/  MUFU.EX2 R190, R88 ;  /* 0x0000005800be7308 */ /* 0x0005f40000000800 */
[----:B------:R3:W-:Y:S01]  /*12a20*/  MUFU.EX2 R101, R92 ;  /* 0x0000005c00657308 */ /* 0x0007e20000000800 */
[----:B-1----:R-:W-:Y:S09]  /*12a30*/  FFMA.FTZ R84, R117, c[0x0][0x2d0], -R2 ;  /* 0x0000b40075547a23 */ /* 0x002ff20000010802 */
[----:B------:R1:W-:Y:S01]  /*12a40*/  MUFU.EX2 R153, R84 ;  /* 0x0000005400997308 */ /* 0x0003e20000000800 */
[----:B--2---:R-:W2:Y:S01]  /*12a50*/  LDSM.16.MT88.4 R88, [R211+0x1100] ;  /* 0x00110000d358783b */ /* 0x004ea20000004200 */
[----:B---3--:R-:W-:Y:S08]  /*12a60*/  FFMA.FTZ R92, R115, c[0x0][0x2d0], -R100 ;  /* 0x0000b400735c7a23 */ /* 0x008ff00000010864 */
[----:B------:R-:W-:Y:S01]  /*12a70*/  MUFU.EX2 R154, R92 ;  /* 0x0000005c009a7308 */ /* 0x000fe20000000800 */
[--C-:B-1----:R-:W-:Y:S02]  /*12a80*/  FFMA.FTZ R84, R116, c[0x0][0x2d0], -R2.reuse ;  /* 0x0000b40074547a23 */ /* 0x102fe40000010802 */
[----:B------:R-:W-:Y:S07]  /*12a90*/  LDSM.16.MT88.4 R116, [R209+0x2900] ;  /* 0x00290000d174783b */ /* 0x000fee0000004200 */
[----:B------:R1:W3:Y:S01]  /*12aa0*/  MUFU.EX2 R152, R84 ;  /* 0x0000005400987308 */ /* 0x0002e20000000800 */
[-C--:B--2---:R-:W-:Y:S08]  /*12ab0*/  HMMA.16816.F32.BF16 R52, R76, R88.reuse, R52 ;  /* 0x000000584c34723c */ /* 0x084ff00000041834 */
[C---:B------:R-:W-:Y:S04]  /*12ac0*/  HMMA.16816.F32.BF16 R56, R80.reuse, R88, R56 ;  /* 0x000000585038723c */ /* 0x040fe80000041838 */
[----:B-1----:R-:W-:Y:S01]  /*12ad0*/  FFMA.FTZ R84, R113, c[0x0][0x2d0], -R2 ;  /* 0x0000b40071547a23 */ /* 0x002fe20000010802 */
[----:B------:R-:W-:Y:S02]  /*12ae0*/  MOV R113, R112 ;  /* 0x0000007000717202 */ /* 0x000fe40000000f00 */
[----:B------:R-:W-:Y:S01]  /*12af0*/  MOV R112, R105 ;  /* 0x0000006900707202 */ /* 0x000fe20000000f00 */
[-C--:B------:R-:W-:Y:S04]  /*12b00*/  HMMA.16816.F32.BF16 R60, R80, R90.reuse, R60 ;  /* 0x0000005a503c723c */ /* 0x080fe8000004183c */
[----:B------:R-:W-:Y:S01]  /*12b10*/  MOV R105, R104 ;  /* 0x0000006800697202 */ /* 0x000fe20000000f00 */
[--C-:B------:R-:W-:Y:S01]  /*12b20*/  FFMA.FTZ R88, R189, c[0x0][0x2d0], -R100.reuse ;  /* 0x0000b400bd587a23 */ /* 0x100fe20000010864 */
[----:B------:R-:W-:Y:S01]  /*12b30*/  MOV R104, R180 ;  /* 0x000000b400687202 */ /* 0x000fe20000000f00 */
[----:B------:R-:W-:Y:S01]  /*12b40*/  FFMA.FTZ R80, R113, c[0x0][0x2d0], -R100 ;  /* 0x0000b40071507a23 */ /* 0x000fe20000010864 */
[----:B------:R-:W-:Y:S01]  /*12b50*/  HMMA.16816.F32.BF16 R64, R76, R90, R64 ;  /* 0x0000005a4c40723c */ /* 0x000fe20000041840 */
[----:B------:R1:W-:Y:S03]  /*12b60*/  MUFU.EX2 R189, R88 ;  /* 0x0000005800bd7308 */ /* 0x0003e60000000800 */
[----:B------:R-:W-:Y:S02]  /*12b70*/  MOV R180, R179 ;  /* 0x000000b300b47202 */ /* 0x000fe40000000f00 */
[----:B------:R-:W-:Y:S02]  /*12b80*/  MOV R179, R171 ;  /* 0x000000ab00b37202 */ /* 0x000fe40000000f00 */
[----:B------:R-:W-:Y:S04]  /*12b90*/  MOV R171, R177 ;  /* 0x000000b100ab7202 */ /* 0x000fe80000000f00 */
[----:B------:R-:W-:Y:S02]  /*12ba0*/  MOV R177, R102 ;  /* 0x0000006600b17202 */ /* 0x000fe40000000f00 */
[----:B------:R2:W2:Y:S01]  /*12bb0*/  MUFU.EX2 R102, R84 ;  /* 0x0000005400667308 */ /* 0x0004a20000000800 */
[----:B------:R-:W-:Y:S02]  /*12bc0*/  MOV R113, R105 ;  /* 0x0000006900717202 */ /* 0x000fe40000000f00 */
[----:B------:R-:W-:Y:S02]  /*12bd0*/  MOV R105, R104 ;  /* 0x0000006800697202 */ /* 0x000fe40000000f00 */
[----:B------:R-:W-:Y:S01]  /*12be0*/  MOV R104, R180 ;  /* 0x000000b400687202 */ /* 0x000fe20000000f00 */
[----:B------:R-:W-:Y:S01]  /*12bf0*/  FFMA.FTZ R92, R113, c[0x0][0x2d0], -R168 ;  /* 0x0000b400715c7a23 */ /* 0x000fe200000108a8 */
[----:B------:R-:W-:Y:S02]  /*12c00*/  MOV R180, R179 ;  /* 0x000000b300b47202 */ /* 0x000fe40000000f00 */
[----:B------:R-:W-:Y:S01]  /*12c10*/  MOV R179, R188 ;  /* 0x000000bc00b37202 */ /* 0x000fe20000000f00 */
[----:B------:R2:W-:Y:S01]  /*12c20*/  MUFU.EX2 R159, R92 ;  /* 0x0000005c009f7308 */ /* 0x0005e20000000800 */
[----:B------:R-:W-:Y:S01]  /*12c30*/  F2FP.BF16.PACK_AB R76, R197, R147 ;  /* 0x00000093c54c723e */ /* 0x000fe200000010ff */
[----:B-1----:R-:W-:Y:S01]  /*12c40*/  LDSM.16.MT88.4 R88, [R212+0x1900] ;  /* 0x00190000d458783b */ /* 0x002fe20000004200 */
[----:B------:R-:W-:Y:S02]  /*12c50*/  F2FP.BF16.PACK_AB R78, R195, R196 ;  /* 0x000000c4c34e723e */ /* 0x000fe400000010ff */
[----:B------:R-:W-:Y:S02]  /*12c60*/  F2FP.BF16.PACK_AB R77, R194, R146 ;  /* 0x00000092c24d723e */ /* 0x000fe400000010ff */
[----:B------:R-:W-:Y:S02]  /*12c70*/  F2FP.BF16.PACK_AB R79, R193, R192 ;  /* 0x000000c0c14f723e */ /* 0x000fe400000010ff */
[----:B----4-:R-:W-:Y:S01]  /*12c80*/  F2FP.BF16.PACK_AB R82, R155, R191 ;  /* 0x000000bf9b52723e */ /* 0x010fe200000010ff */
[----:B------:R1:W-:Y:S01]  /*12c90*/  MUFU.EX2 R188, R80 ;  /* 0x0000005000bc7308 */ /* 0x0003e20000000800 */
[----:B---3--:R-:W-:Y:S01]  /*12ca0*/  F2FP.BF16.PACK_AB R81, R152, R153 ;  /* 0x000000999851723e */ /* 0x008fe200000010ff */
[----:B--2---:R-:W2:Y:S01]  /*12cb0*/  LDSM.16.MT88.4 R84, [R209+0x1900] ;  /* 0x00190000d154783b */ /* 0x004ea20000004200 */
[----:B------:R-:W-:Y:S07]  /*12cc0*/  F2FP.BF16.PACK_AB R83, R101, R102 ;  /* 0x000000666553723e */ /* 0x000fee00000010ff */
[----:B------:R-:W3:Y:S01]  /*12cd0*/  LDSM.16.MT88.4 R92, [R210+0x1900] ;  /* 0x00190000d25c783b */ /* 0x000ee20000004200 */
[----:B-1----:R-:W-:Y:S04]  /*12ce0*/  FFMA.FTZ R80, R114, c[0x0][0x2d0], -R100 ;  /* 0x0000b40072507a23 */ /* 0x002fe80000010864 */
[----:B------:R1:W4:Y:S01]  /*12cf0*/  MUFU.EX2 R187, R80 ;  /* 0x0000005000bb7308 */ /* 0x0003220000000800 */
[-C--:B--2---:R-:W-:Y:S03]  /*12d00*/  HMMA.16816.F32.BF16 R4, R76, R84.reuse, R4 ;  /* 0x000000544c04723c */ /* 0x084fe60000041804 */
[----:B-1----:R-:W-:Y:S07]  /*12d10*/  F2FP.BF16.PACK_AB R80, R190, R145 ;  /* 0x00000091be50723e */ /* 0x002fee00000010ff */
[C---:B------:R-:W-:Y:S07]  /*12d20*/  HMMA.16816.F32.BF16 R8, R80.reuse, R84, R8 ;  /* 0x000000545008723c */ /* 0x040fee0000041808 */
[--C-:B------:R-:W-:Y:S01]  /*12d30*/  FFMA.FTZ R84, R112, c[0x0][0x2d0], -R168.reuse ;  /* 0x0000b40070547a23 */ /* 0x100fe200000108a8 */
[-C--:B------:R-:W-:Y:S03]  /*12d40*/  HMMA.16816.F32.BF16 R12, R80, R86.reuse, R12 ;  /* 0x00000056500c723c */ /* 0x080fe6000004180c */
[----:B------:R1:W2:Y:S01]  /*12d50*/  MUFU.EX2 R158, R84 ;  /* 0x00000054009e7308 */ /* 0x0002a20000000800 */
[----:B------:R-:W-:Y:S04]  /*12d60*/  MOV R112, R177 ;  /* 0x000000b100707202 */ /* 0x000fe80000000f00 */
[C---:B------:R-:W-:Y:S08]  /*12d70*/  HMMA.16816.F32.BF16 R16, R76.reuse, R86, R16 ;  /* 0x000000564c10723c */ /* 0x040ff00000041810 */
[-C--:B------:R-:W-:Y:S08]  /*12d80*/  HMMA.16816.F32.BF16 R20, R76, R88.reuse, R20 ;  /* 0x000000584c14723c */ /* 0x080ff00000041814 */
[C---:B------:R-:W-:Y:S04]  /*12d90*/  HMMA.16816.F32.BF16 R24, R80.reuse, R88, R24 ;  /* 0x000000585018723c */ /* 0x040fe80000041818 */
[--C-:B-1----:R-:W-:Y:S03]  /*12da0*/  FFMA.FTZ R84, R111, c[0x0][0x2d0], -R168.reuse ;  /* 0x0000b4006f547a23 */ /* 0x102fe600000108a8 */
[--C-:B------:R-:W-:Y:S01]  /*12db0*/  FFMA.FTZ R88, R109, c[0x0][0x2d0], -R169.reuse ;  /* 0x0000b4006d587a23 */ /* 0x100fe200000108a9 */
[-C--:B------:R-:W-:Y:S01]  /*12dc0*/  HMMA.16816.F32.BF16 R28, R80, R90.reuse, R28 ;  /* 0x0000005a501c723c */ /* 0x080fe2000004181c */
[----:B------:R1:W-:Y:S03]  /*12dd0*/  MUFU.EX2 R182, R84 ;  /* 0x0000005400b67308 */ /* 0x0003e60000000800 */
[----:B------:R-:W-:Y:S04]  /*12de0*/  MOV R109, R106 ;  /* 0x0000006a006d7202 */ /* 0x000fe80000000f00 */
[C---:B------:R-:W-:Y:S03]  /*12df0*/  HMMA.16816.F32.BF16 R32, R76.reuse, R90, R32 ;  /* 0x0000005a4c20723c */ /* 0x040fe60000041820 */
[----:B------:R2:W-:Y:S05]  /*12e00*/  MUFU.EX2 R156, R88 ;  /* 0x00000058009c7308 */ /* 0x0005ea0000000800 */
[-C--:B---3--:R-:W-:Y:S08]  /*12e10*/  HMMA.16816.F32.BF16 R36, R76, R92.reuse, R36 ;  /* 0x0000005c4c24723c */ /* 0x088ff00000041824 */
[C---:B------:R-:W-:Y:S04]  /*12e20*/  HMMA.16816.F32.BF16 R40, R80.reuse, R92, R40 ;  /* 0x0000005c5028723c */ /* 0x040fe80000041828 */
[----:B-1----:R-:W-:Y:S03]  /*12e30*/  FFMA.FTZ R84, R181, c[0x0][0x2d0], -R168 ;  /* 0x0000b400b5547a23 */ /* 0x002fe600000108a8 */
[--C-:B------:R-:W-:Y:S01]  /*12e40*/  FFMA.FTZ R92, R97, c[0x0][0x2d0], -R2.reuse ;  /* 0x0000b400615c7a23 */ /* 0x100fe20000010802 */
[-C--:B------:R-:W-:Y:S01]  /*12e50*/  HMMA.16816.F32.BF16 R44, R80, R94.reuse, R44 ;  /* 0x0000005e502c723c */ /* 0x080fe2000004182c */
[----:B------:R1:W3:Y:S03]  /*12e60*/  MUFU.EX2 R181, R84 ;  /* 0x0000005400b57308 */ /* 0x0002e60000000800 */
[--C-:B--2---:R-:W-:Y:S01]  /*12e70*/  FFMA.FTZ R88, R105, c[0x0][0x2d0], -R169.reuse ;  /* 0x0000b40069587a23 */ /* 0x104fe200000108a9 */
[----:B------:R-:W-:Y:S02]  /*12e80*/  MOV R105, R104 ;  /* 0x0000006800697202 */ /* 0x000fe40000000f00 */
[----:B------:R-:W-:Y:S01]  /*12e90*/  MOV R104, R180 ;  /* 0x000000b400687202 */ /* 0x000fe20000000f00 */
[C---:B------:R-:W-:Y:S03]  /*12ea0*/  HMMA.16816.F32.BF16 R48, R76.reuse, R94, R48 ;  /* 0x0000005e4c30723c */ /* 0x040fe60000041830 */
[----:B------:R2:W-:Y:S01]  /*12eb0*/  MUFU.EX2 R180, R88 ;  /* 0x0000005800b47308 */ /* 0x0005e20000000800 */
[----:B------:R-:W-:Y:S02]  /*12ec0*/  MOV R111, R104 ;  /* 0x00000068006f7202 */ /* 0x000fe40000000f00 */
[----:B------:R-:W-:Y:S07]  /*12ed0*/  MOV R104, R175 ;  /* 0x000000af00687202 */ /* 0x000fee0000000f00 */
[----:B------:R3:W-:Y:S01]  /*12ee0*/  MUFU.EX2 R97, R92 ;  /* 0x0000005c00617308 */ /* 0x0007e20000000800 */
[--C-:B-1----:R-:W-:Y:S01]  /*12ef0*/  FFMA.FTZ R84, R110, c[0x0][0x2d0], -R169.reuse ;  /* 0x0000b4006e547a23 */ /* 0x102fe200000108a9 */
[----:B------:R-:W-:Y:S08]  /*12f00*/  MOV R110, R174 ;  /* 0x000000ae006e7202 */ /* 0x000ff00000000f00 */
[----:B------:R1:W-:Y:S01]  /*12f10*/  MUFU.EX2 R157, R84 ;  /* 0x00000054009d7308 */ /* 0x0003e20000000800 */
[--C-:B--2---:R-:W-:Y:S09]  /*12f20*/  FFMA.FTZ R88, R179, c[0x0][0x2d0], -R169.reuse ;  /* 0x0000b400b3587a23 */ /* 0x104ff200000108a9 */
[----:B------:R2:W2:Y:S01]  /*12f30*/  MUFU.EX2 R179, R88 ;  /* 0x0000005800b37308 */ /* 0x0004a20000000800 */
[--C-:B---3--:R-:W-:Y:S09]  /*12f40*/  FFMA.FTZ R92, R98, c[0x0][0x2d0], -R2.reuse ;  /* 0x0000b400625c7a23 */ /* 0x108ff20000010802 */
[----:B------:R3:W-:Y:S01]  /*12f50*/  MUFU.EX2 R98, R92 ;  /* 0x0000005c00627308 */ /* 0x0007e20000000800 */
[----:B-1----:R-:W1:Y:S01]  /*12f60*/  LDSM.16.MT88.4 R84, [R211+0x1900] ;  /* 0x00190000d354783b */ /* 0x002e620000004200 */
[----:B--2---:R-:W-:Y:S08]  /*12f70*/  FFMA.FTZ R88, R99, c[0x0][0x2d0], -R2 ;  /* 0x0000b40063587a23 */ /* 0x004ff00000010802 */
[----:B------:R2:W-:Y:S01]  /*12f80*/  MUFU.EX2 R99, R88 ;  /* 0x0000005800637308 */ /* 0x0005e20000000800 */
[----:B---3--:R-:W-:Y:S09]  /*12f90*/  FFMA.FTZ R92, R173, c[0x0][0x2d0], -R100 ;  /* 0x0000b400ad5c7a23 */ /* 0x008ff20000010864 */
[----:B------:R3:W-:Y:S01]  /*12fa0*/  MUFU.EX2 R175, R92 ;  /* 0x0000005c00af7308 */ /* 0x0007e20000000800 */
[----:B--2---:R-:W-:Y:S01]  /*12fb0*/  FFMA.FTZ R88, R108, c[0x0][0x2d0], -R2 ;  /* 0x0000b4006c587a23 */ /* 0x004fe20000010802 */
[----:B------:R-:W-:Y:S01]  /*12fc0*/  MOV R108, R96 ;  /* 0x00000060006c7202 */ /* 0x000fe20000000f00 */
[-C--:B-1----:R-:W-:Y:S07]  /*12fd0*/  HMMA.16816.F32.BF16 R52, R76, R84.reuse, R52 ;  /* 0x000000544c34723c */ /* 0x082fee0000041834 */
[----:B------:R1:W2:Y:S01]  /*12fe0*/  MUFU.EX2 R96, R88 ;  /* 0x0000005800607308 */ /* 0x0002a20000000800 */
[C---:B------:R-:W-:Y:S01]  /*12ff0*/  HMMA.16816.F32.BF16 R56, R80.reuse, R84, R56 ;  /* 0x000000545038723c */ /* 0x040fe20000041838 */
[----:B---3--:R-:W-:Y:S06]  /*13000*/  LDSM.16.MT88.4 R92, [R210+0x2100] ;  /* 0x00210000d25c783b */ /* 0x008fec0000004200 */
[--C-:B------:R-:W-:Y:S01]  /*13010*/  FFMA.FTZ R84, R107, c[0x0][0x2d0], -R100.reuse ;  /* 0x0000b4006b547a23 */ /* 0x100fe20000010864 */
[-C--:B------:R-:W-:Y:S04]  /*13020*/  HMMA.16816.F32.BF16 R60, R80, R86.reuse, R60 ;  /* 0x00000056503c723c */ /* 0x080fe8000004183c */
[----:B------:R-:W-:Y:S02]  /*13030*/  MOV R107, R178 ;  /* 0x000000b2006b7202 */ /* 0x000fe40000000f00 */
[----:B------:R3:W-:Y:S01]  /*13040*/  MUFU.EX2 R178, R84 ;  /* 0x0000005400b27308 */ /* 0x0007e20000000800 */
[--C-:B------:R-:W-:Y:S01]  /*13050*/  FFMA.FTZ R80, R105, c[0x0][0x2d0], -R100.reuse ;  /* 0x0000b40069507a23 */ /* 0x100fe20000010864 */
[----:B------:R-:W-:Y:S01]  /*13060*/  HMMA.16816.F32.BF16 R64, R76, R86, R64 ;  /* 0x000000564c40723c */ /* 0x000fe20000041840 */
[----:B-1----:R-:W1:Y:S03]  /*13070*/  LDSM.16.MT88.4 R88, [R209+0x2100] ;  /* 0x00210000d158783b */ /* 0x002e660000004200 */
[----:B------:R-:W-:Y:S02]  /*13080*/  MOV R105, R171 ;  /* 0x000000ab00697202 */ /* 0x000fe40000000f00 */
[----:B------:R-:W-:Y:S02]  /*13090*/  MOV R171, R176 ;  /* 0x000000b000ab7202 */ /* 0x000fe40000000f00 */
[----:B------:R1:W1:Y:S01]  /*130a0*/  MUFU.EX2 R177, R80 ;  /* 0x0000005000b17308 */ /* 0x0002620000000800 */
[----:B------:R-:W-:Y:S03]  /*130b0*/  F2FP.BF16.PACK_AB R76, R189, R154 ;  /* 0x0000009abd4c723e */ /* 0x000fe600000010ff */
[----:B----4-:R-:W-:Y:S02]  /*130c0*/  F2FP.BF16.PACK_AB R78, R187, R188 ;  /* 0x000000bcbb4e723e */ /* 0x010fe400000010ff */
[----:B------:R-:W-:Y:S02]  /*130d0*/  F2FP.BF16.PACK_AB R77, R158, R159 ;  /* 0x0000009f9e4d723e */ /* 0x000fe400000010ff */
[----:B------:R-:W-:Y:S02]  /*130e0*/  F2FP.BF16.PACK_AB R79, R181, R182 ;  /* 0x000000b6b54f723e */ /* 0x000fe400000010ff */
[----:B------:R-:W-:Y:S02]  /*130f0*/  F2FP.BF16.PACK_AB R82, R179, R180 ;  /* 0x000000b4b352723e */ /* 0x000fe400000010ff */
[----:B--2---:R-:W-:Y:S01]  /*13100*/  F2FP.BF16.PACK_AB R81, R96, R99 ;  /* 0x000000636051723e */ /* 0x004fe200000010ff */
[----:B---3--:R-:W2:Y:S01]  /*13110*/  LDSM.16.MT88.4 R84, [R212+0x2100] ;  /* 0x00210000d454783b */ /* 0x008ea20000004200 */
[----:B------:R-:W-:Y:S01]  /*13120*/  F2FP.BF16.PACK_AB R83, R98, R97 ;  /* 0x000000616253723e */ /* 0x000fe200000010ff */
[----:B-1----:R-:W-:Y:S01]  /*13130*/  FFMA.FTZ R80, R172, c[0x0][0x2d0], -R100 ;  /* 0x0000b400ac507a23 */ /* 0x002fe20000010864 */
[----:B------:R-:W-:Y:S03]  /*13140*/  F2FP.BF16.PACK_AB R164, R177, R178 ;  /* 0x000000b2b1a4723e */ /* 0x000fe600000010ff */
[----:B------:R1:W3:Y:S01]  /*13150*/  MUFU.EX2 R176, R80 ;  /* 0x0000005000b07308 */ /* 0x0002e20000000800 */
[-C--:B------:R-:W-:Y:S03]  /*13160*/  HMMA.16816.F32.BF16 R4, R76, R88.reuse, R4 ;  /* 0x000000584c04723c */ /* 0x080fe60000041804 */
[----:B-1----:R-:W-:Y:S02]  /*13170*/  F2FP.BF16.PACK_AB R80, R156, R157 ;  /* 0x0000009d9c50723e */ /* 0x002fe400000010ff */
[----:B---3--:R-:W-:Y:S05]  /*13180*/  F2FP.BF16.PACK_AB R166, R175, R176 ;  /* 0x000000b0afa6723e */ /* 0x008fea00000010ff */
[C---:B------:R-:W-:Y:S07]  /*13190*/  HMMA.16816.F32.BF16 R8, R80.reuse, R88, R8 ;  /* 0x000000585008723c */ /* 0x040fee0000041808 */
[--C-:B------:R-:W-:Y:S01]  /*131a0*/  FFMA.FTZ R88, R108, c[0x0][0x2d0], -R168.reuse ;  /* 0x0000b4006c587a23 */ /* 0x100fe200000108a8 */
[-C--:B------:R-:W-:Y:S01]  /*131b0*/  HMMA.16816.F32.BF16 R12, R80, R90.reuse, R12 ;  /* 0x0000005a500c723c */ /* 0x080fe2000004180c */
[----:B------:R-:W3:Y:S02]  /*131c0*/  LDL R108, [R1+0x24] ;  /* 0x00002400016c7983 */ /* 0x000ee40000100800 */
[----:B------:R1:W-:Y:S05]  /*131d0*/  MUFU.EX2 R174, R88 ;  /* 0x0000005800ae7308 */ /* 0x0003ea0000000800 */
[C---:B------:R-:W-:Y:S08]  /*131e0*/  HMMA.16816.F32.BF16 R16, R76.reuse, R90, R16 ;  /* 0x0000005a4c10723c */ /* 0x040ff00000041810 */
[-C--:B--2---:R-:W-:Y:S08]  /*131f0*/  HMMA.16816.F32.BF16 R20, R76, R84.reuse, R20 ;  /* 0x000000544c14723c */ /* 0x084ff00000041814 */
[C---:B------:R-:W-:Y:S04]  /*13200*/  HMMA.16816.F32.BF16 R24, R80.reuse, R84, R24 ;  /* 0x000000545018723c */ /* 0x040fe80000041818 */
[--C-:B-1----:R-:W-:Y:S02]  /*13210*/  FFMA.FTZ R88, R107, c[0x0][0x2d0], -R168.reuse ;  /* 0x0000b4006b587a23 */ /* 0x102fe400000108a8 */
[----:B------:R-:W2:Y:S01]  /*13220*/  LDL.LU R107, [R1+0x10] ;  /* 0x00001000016b7983 */ /* 0x000ea20000300800 */
[--C-:B------:R-:W-:Y:S01]  /*13230*/  FFMA.FTZ R84, R104, c[0x0][0x2d0], -R169.reuse ;  /* 0x0000b40068547a23 */ /* 0x100fe200000108a9 */
[-C--:B------:R-:W-:Y:S01]  /*13240*/  HMMA.16816.F32.BF16 R28, R80, R86.reuse, R28 ;  /* 0x00000056501c723c */ /* 0x080fe2000004181c */
[----:B------:R1:W4:Y:S01]  /*13250*/  MUFU.EX2 R172, R88 ;  /* 0x0000005800ac7308 */ /* 0x0003220000000800 */
[----:B------:R-:W2:Y:S06]  /*13260*/  LDL.LU R106, [R1+0x14] ;  /* 0x00001400016a7983 */ /* 0x000eac0000300800 */
[C---:B------:R-:W-:Y:S08]  /*13270*/  HMMA.16816.F32.BF16 R32, R76.reuse, R86, R32 ;  /* 0x000000564c20723c */ /* 0x040ff00000041820 */
[-C--:B------:R-:W-:Y:S08]  /*13280*/  HMMA.16816.F32.BF16 R36, R76, R92.reuse, R36 ;  /* 0x0000005c4c24723c */ /* 0x080ff00000041824 */
[C---:B------:R-:W-:Y:S04]  /*13290*/  HMMA.16816.F32.BF16 R40, R80.reuse, R92, R40 ;  /* 0x0000005c5028723c */ /* 0x040fe80000041828 */
[--C-:B-1----:R-:W-:Y:S01]  /*132a0*/  FFMA.FTZ R88, R105, c[0x0][0x2d0], -R168.reuse ;  /* 0x0000b40069587a23 */ /* 0x102fe200000108a8 */
[----:B----4-:R-:W-:Y:S01]  /*132b0*/  F2FP.BF16.PACK_AB R165, R172, R174 ;  /* 0x000000aeaca5723e */ /* 0x010fe200000010ff */
[----:B------:R-:W4:Y:S02]  /*132c0*/  LDL.LU R105, [R1+0x18] ;  /* 0x0000180001697983 */ /* 0x000f240000300800 */
[----:B------:R1:W-:Y:S01]  /*132d0*/  MUFU.EX2 R173, R88 ;  /* 0x0000005800ad7308 */ /* 0x0003e20000000800 */
[-C--:B------:R-:W-:Y:S01]  /*132e0*/  HMMA.16816.F32.BF16 R44, R80, R94.reuse, R44 ;  /* 0x0000005e502c723c */ /* 0x080fe2000004182c */
[----:B------:R-:W4:Y:S07]  /*132f0*/  LDL.LU R104, [R1+0x1c] ;  /* 0x00001c0001687983 */ /* 0x000f2e0000300800 */
[C---:B------:R-:W-:Y:S04]  /*13300*/  HMMA.16816.F32.BF16 R48, R76.reuse, R94, R48 ;  /* 0x0000005e4c30723c */ /* 0x040fe80000041830 */
[----:B-1----:R-:W-:Y:S02]  /*13310*/  FFMA.FTZ R88, R171, c[0x0][0x2d0], -R168 ;  /* 0x0000b400ab587a23 */ /* 0x002fe400000108a8 */
[----:B------:R1:W-:Y:S10]  /*13320*/  MUFU.EX2 R168, R84 ;  /* 0x0000005400a87308 */ /* 0x0003f40000000800 */
[----:B------:R1:W1:Y:S02]  /*13330*/  MUFU.EX2 R171, R88 ;  /* 0x0000005800ab7308 */ /* 0x0002640000000800 */
[--C-:B-1----:R-:W-:Y:S08]  /*13340*/  FFMA.FTZ R84, R170, c[0x0][0x2d0], -R169.reuse ;  /* 0x0000b400aa547a23 */ /* 0x102ff000000108a9 */
[----:B------:R1:W1:Y:S01]  /*13350*/  MUFU.EX2 R170, R84 ;  /* 0x0000005400aa7308 */ /* 0x0002620000000800 */
[----:B------:R-:W1:Y:S01]  /*13360*/  LDSM.16.MT88.4 R88, [R211+0x2100] ;  /* 0x00210000d358783b */ /* 0x000e620000004200 */
[----:B------:R-:W-:Y:S01]  /*13370*/  F2FP.BF16.PACK_AB R167, R171, R173 ;  /* 0x000000adaba7723e */ /* 0x000fe200000010ff */
[--C-:B-1----:R-:W-:Y:S01]  /*13380*/  FFMA.FTZ R84, R112, c[0x0][0x2d0], -R169.reuse ;  /* 0x0000b40070547a23 */ /* 0x102fe200000108a9 */
[----:B------:R-:W-:Y:S06]  /*13390*/  F2FP.BF16.PACK_AB R160, R170, R168 ;  /* 0x000000a8aaa0723e */ /* 0x000fec00000010ff */
[----:B------:R1:W-:Y:S01]  /*133a0*/  MUFU.EX2 R100, R84 ;  /* 0x0000005400647308 */ /* 0x0003e20000000800 */
[-C--:B------:R-:W-:Y:S03]  /*133b0*/  HMMA.16816.F32.BF16 R52, R76, R88.reuse, R52 ;  /* 0x000000584c34723c */ /* 0x080fe60000041834 */
[----:B-1----:R-:W-:Y:S05]  /*133c0*/  FFMA.FTZ R84, R111, c[0x0][0x2d0], -R169 ;  /* 0x0000b4006f547a23 */ /* 0x002fea00000108a9 */
[C---:B------:R-:W-:Y:S01]  /*133d0*/  HMMA.16816.F32.BF16 R56, R80.reuse, R88, R56 ;  /* 0x000000585038723c */ /* 0x040fe20000041838 */
[----:B------:R1:W1:Y:S07]  /*133e0*/  MUFU.EX2 R87, R84 ;  /* 0x0000005400577308 */ /* 0x00026e0000000800 */
[-C--:B------:R-:W-:Y:S08]  /*133f0*/  HMMA.16816.F32.BF16 R60, R80, R90.reuse, R60 ;  /* 0x0000005a503c723c */ /* 0x080ff0000004183c */
[----:B------:R-:W-:Y:S04]  /*13400*/  HMMA.16816.F32.BF16 R64, R76, R90, R64 ;  /* 0x0000005a4c40723c */ /* 0x000fe80000041840 */
[--C-:B-1----:R-:W-:Y:S01]  /*13410*/  FFMA.FTZ R84, R110, c[0x0][0x2d0], -R2.reuse ;  /* 0x0000b4006e547a23 */ /* 0x102fe20000010802 */
[----:B------:R-:W-:Y:S03]  /*13420*/  F2FP.BF16.PACK_AB R162, R87, R100 ;  /* 0x0000006457a2723e */ /* 0x000fe600000010ff */
[----:B------:R1:W-:Y:S04]  /*13430*/  MUFU.EX2 R85, R84 ;  /* 0x0000005400557308 */ /* 0x0003e80000000800 */
[--C-:B-1----:R-:W-:Y:S02]  /*13440*/  FFMA.FTZ R84, R109, c[0x0][0x2d0], -R2.reuse ;  /* 0x0000b4006d547a23 */ /* 0x102fe40000010802 */
[----:B------:R-:W-:Y:S04]  /*13450*/  FFMA.FTZ R2, R75, c[0x0][0x2d0], -R2 ;  /* 0x0000b4004b027a23 */ /* 0x000fe80000010802 */
[----:B------:R-:W1:Y:S10]  /*13460*/  MUFU.EX2 R86, R84 ;  /* 0x0000005400567308 */ /* 0x000e740000000800 */
[----:B------:R-:W-:Y:S10]  /*13470*/  MUFU.EX2 R84, R74 ;  /* 0x0000004a00547308 */ /* 0x000ff40000000800 */
[----:B------:R-:W1:Y:S02]  /*13480*/  MUFU.EX2 R74, R2 ;  /* 0x00000002004a7308 */ /* 0x000e640000000800 */
[----:B-1----:R-:W-:Y:S02]  /*13490*/  F2FP.BF16.PACK_AB R161, R86, R85 ;  /* 0x0000005556a1723e */ /* 0x002fe400000010ff */
[----:B------:R-:W-:Y:S02]  /*134a0*/  F2FP.BF16.PACK_AB R163, R74, R84 ;  /* 0x000000544aa3723e */ /* 0x000fe400000010ff */
[----:B---3--:R-:W-:Y:S02]  /*134b0*/  ISETP.GT.AND P0, PT, R103, R108, PT ;  /* 0x0000006c6700720c */ /* 0x008fe40003f04270 */
[----:B------:R-:W-:Y:S01]  /*134c0*/  MOV R103, R225 ;  /* 0x000000e100677202 */ /* 0x000fe20000000f00 */
[----:B--2---:R-:W-:Y:S02]  /*134d0*/  FFMA.FTZ R73, R73, R107, R244 ;  /* 0x0000006b49497223 */ /* 0x004fe400000100f4 */
[----:B------:R-:W-:Y:S02]  /*134e0*/  FFMA.FTZ R69, R69, R106, R242 ;  /* 0x0000006a45457223 */ /* 0x000fe400000100f2 */
[----:B----4-:R-:W-:Y:S02]  /*134f0*/  FFMA.FTZ R2, R68, R105, R239 ;  /* 0x0000006944027223 */ /* 0x010fe400000100ef */
[----:B------:R-:W-:Y:S02]  /*13500*/  FFMA.FTZ R0, R0, R104, R183 ;  /* 0x0000006800007223 */ /* 0x000fe400000100b7 */
[----:B------:R-:W-:Y:S01]  /*13510*/  FADD.FTZ R2, R240, R2 ;  /* 0x00000002f0027221 */ /* 0x000fe20000010000 */
[-C--:B------:R-:W-:Y:S05]  /*13520*/  HMMA.16816.F32.BF16 R104, R164, R116.reuse, R4 ;  /* 0x00000074a468723c */ /* 0x080fea0000041804 */
        /* <DEDUP_REMOVED lines=29> */
[----:B------:R-:W-:Y:S02]  /*13700*/  FADD.FTZ R11, R137, R4 ;  /* 0x00000004890b7221 */ /* 0x000fe40000010000 */
[----:B------:R-:W1:Y:S02]  /*13710*/  LDSM.16.MT88.4 R4, [R211+0x2900] ;  /* 0x00290000d304783b */ /* 0x000e640000004200 */
        /* <DEDUP_REMOVED lines=37> */
[----:B------:R-:W-:Y:S01]  /*13970*/  MOV R102, R3 ;  /* 0x0000000300667202 */ /* 0x000fe20000000f00 */
        /* <DEDUP_REMOVED lines=36> */
[----:B------:R-:W-:Y:S01]  /*13bc0*/  FADD.FTZ R2, R100, R0 ;  /* 0x0000000064027221 */ /* 0x000fe20000010000 */
[----:B------:R-:W-:Y:S01]  /*13bd0*/  MOV R100, R71 ;  /* 0x0000004700647202 */ /* 0x000fe20000000f00 */
[----:B------:R-:W-:Y:S02]  /*13be0*/  FADD.FTZ R0, R84, R4 ;  /* 0x0000000454007221 */ /* 0x000fe40000010000 */
[----:B------:R-:W-:Y:S02]  /*13bf0*/  FADD.FTZ R4, R171, R5 ;  /* 0x00000005ab047221 */ /* 0x000fe40000010000 */
[----:B------:R-:W-:Y:S02]  /*13c00*/  FADD.FTZ R2, R87, R2 ;  /* 0x0000000257027221 */ /* 0x000fe40000010000 */
[----:B------:R-:W-:Y:S01]  /*13c10*/  FADD.FTZ R0, R74, R0 ;  /* 0x000000004a007221 */ /* 0x000fe20000010000 */
[----:B------:R-:W-:Y:S04]  /*13c20*/  STL [R1+0x14], R4 ;  /* 0x0000140401007387 */ /* 0x000fe80000100800 */
[----:B------:R1:W-:Y:S04]  /*13c30*/  STL [R1+0x18], R2 ;  /* 0x0000180201007387 */ /* 0x0003e80000100800 */
[----:B------:R2:W-:Y:S01]  /*13c40*/  STL [R1+0x1c], R0 ;  /* 0x00001c0001007387 */ /* 0x0005e20000100800 */
[----:B-1----:R-:W-:Y:S01]  /*13c50*/  MOV R2, R72 ;  /* 0x0000004800027202 */ /* 0x002fe20000000f00 */
[----:B------:R-:W-:-:S05]  /*13c60*/  @P0 BRA `(.L_x_503) ;  /* 0xffffb26000000947 */ /* 0x000fca000383ffff */
.L_x_502:
[----:B--2---:R-:W2:Y:S02]  /*13c70*/  LDL R0, [R1] ;  /* 0x0000000001007983 */ /* 0x004ea40000100800 */
[----:B--2---:R-:W-:-:S13]  /*13c80*/  ISETP.GE.AND P0, PT, R225, R0, PT ;  /* 0x00000000e100720c */ /* 0x004fda0003f06270 */
[----:B------:R-:W-:Y:S05]  /*13c90*/  @!P0 BRA `(.L_x_504) ;  /* 0x000067e000008947 */ /* 0x000fea0003800000 */
[----:B------:R-:W2:Y:S01]  /*13ca0*/  LDL.LU.64 R6, [R1+0x40] ;  /* 0x0000400001067983 */ /* 0x000ea20000300a00 */
[----:B------:R-:W-:Y:S01]  /*13cb0*/  MOV R103, R3 ;  /* 0x0000000300677202 */ /* 0x000fe20000000f00 */
[----:B------:R-:W-:Y:S01]  /*13cc0*/  UMOV UR14, 0x60 ;  /* 0x00000060000e7882 */ /* 0x000fe20000000000 */
[----:B------:R-:W-:Y:S01]  /*13cd0*/  IMAD.MOV.U32 R101, RZ, RZ, R71 ;  /* 0x000000ffff657224 */ /* 0x000fe200078e0047 */
[----:B-1----:R-:W3:Y:S01]  /*13ce0*/  LDL.LU.64 R4, [R1+0x48] ;  /* 0x0000480001047983 */ /* 0x002ee20000300a00 */
[----:B------:R-:W-:Y:S01]  /*13cf0*/  ULDC.64 UR4, c[0x0][0x208] ;  /* 0x0000820000047ab9 */ /* 0x000fe20000000a00 */
[----:B------:R-:W-:Y:S01]  /*13d00*/  IMAD.MOV.U32 R100, RZ, RZ, R72 ;  /* 0x000000ffff647224 */ /* 0x000fe200078e0048 */
[----:B------:R-:W-:Y:S01]  /*13d10*/  UIMAD.WIDE.U32 UR16, UR14, UR4, URZ ;  /* 0x000000040e1072a5 */ /* 0x000fe2000f8e003f */
[----:B------:R-:W-:Y:S01]  /*13d20*/  IMAD.MOV.U32 R102, RZ, RZ, R70 ;  /* 0x000000ffff667224 */ /* 0x000fe200078e0046 */
[----:B------:R-:W-:Y:S02]  /*13d30*/  UIMAD UR5, UR14, UR5, URZ ;  /* 0x000000050e0572a4 */ /* 0x000fe4000f8e023f */
[----:B------:R-:W-:-:S02]  /*13d40*/  ULDC.64 UR6, c[0x0][0x1e0] ;  /* 0x0000780000067ab9 */ /* 0x000fc40000000a00 */
[----:B------:R-:W-:Y:S02]  /*13d50*/  USHF.L.U64.HI UR7, UR6, 0x5, UR7 ;  /* 0x0000000506077899 */ /* 0x000fe40008010207 */
[----:B------:R-:W-:Y:S02]  /*13d60*/  USHF.L.U32 UR6, UR6, 0x5, URZ ;  /* 0x0000000506067899 */ /* 0x000fe4000800063f */
[----:B------:R-:W-:Y:S01]  /*13d70*/  UIADD3 UR5, UR17, UR5, URZ ;  /* 0x0000000511057290 */ /* 0x000fe2000fffe03f */
[----:B--2---:R-:W-:Y:S02]  /*13d80*/  MOV R3, R7 ;  /* 0x0000000700037202 */ /* 0x004fe40000000f00 */
[----:B---3--:R-:W-:-:S05]  /*13d90*/  MOV R2, R4 ;  /* 0x0000000400027202 */ /* 0x008fca0000000f00 */
[----:B------:R1:W-:Y:S04]  /*13da0*/  STL.64 [R1+0x8], R2 ;  /* 0x0000080201007387 */ /* 0x0003e80000100a00 */
.L_x_521:
[----:B------:R-:W-:Y:S04]  /*13db0*/  DEPBAR.LE SB0, 0x0 ;  /* 0x000080000000791a */ /* 0x000fe80000000000 */
[----:B------:R-:W-:Y:S01]  /*13dc0*/  BAR.SYNC.DEFER_BLOCKING 0x0 ;  /* 0x0000000000007b1d */ /* 0x000fe20000010000 */
[----:B-12---:R-:W-:Y:S01]  /*13dd0*/  SHF.R.S32.HI R2, RZ, 0x1f, R225 ;  /* 0x0000001fff027819 */ /* 0x006fe200000114e1 */
[C---:B------:R-:W-:Y:S01]  /*13de0*/  IMAD R0, R225.reuse, UR5, RZ ;  /* 0x00000005e1007c24 */ /* 0x040fe2000f8e02ff */
[----:B------:R-:W-:Y:S03]  /*13df0*/  PLOP3.LUT P3, PT, PT, PT, UP2, 0x80, 0x0 ;  /* 0x000000000000781c */ /* 0x000fe60003f6f028 */
[----:B------:R-:W-:Y:S02]  /*13e00*/  IMAD R0, R2, UR16, R0 ;  /* 0x0000001002007c24 */ /* 0x000fe4000f8e0200 */
[----:B-----5:R-:W-:Y:S08]  /*13e10*/  LDSM.16.M88.4 R96, [R215+0x6100] ;  /* 0x00610000d760783b */ /* 0x020ff00000000200 */
[----:B------:R-:W2:Y:S06]  /*13e20*/  LDL.64 R196, [R1+0x8] ;  /* 0x0000080001c47983 */ /* 0x000eac0000100a00 */
[----:B------:R-:W1:Y:S08]  /*13e30*/  LDSM.16.M88.4 R16, [R208+0x3100] ;  /* 0x00310000d010783b */ /* 0x000e700000000200 */
[----:B------:R-:W3:Y:S08]  /*13e40*/  LDSM.16.M88.4 R92, [R215+0x8100] ;  /* 0x00810000d75c783b */ /* 0x000ef00000000200 */
[----:B------:R-:W4:Y:S08]  /*13e50*/  LDSM.16.M88.4 R32, [R208+0x3900] ;  /* 0x00390000d020783b */ /* 0x000f300000000200 */
[----:B------:R-:W1:Y:S08]  /*13e60*/  LDSM.16.M88.4 R48, [R208+0x4100] ;  /* 0x00410000d030783b */ /* 0x000e700000000200 */
[----:B------:R-:W1:Y:S08]  /*13e70*/  LDSM.16.M88.4 R64, [R208+0x4900] ;  /* 0x00490000d040783b */ /* 0x000e700000000200 */
[----:B------:R-:W1:Y:S08]  /*13e80*/  LDSM.16.M88.4 R80, [R208+0x5100] ;  /* 0x00510000d050783b */ /* 0x000e700000000200 */
[----:B------:R-:W1:Y:S08]  /*13e90*/  LDSM.16.M88.4 R168, [R208+0x5900] ;  /* 0x00590000d0a8783b */ /* 0x000e700000000200 */
[----:B------:R-:W-:Y:S08]  /*13ea0*/  LDSM.16.M88.4 R172, [R218+0x6100] ;  /* 0x00610000daac783b */ /* 0x000ff00000000200 */
[----:B------:R-:W1:Y:S08]  /*13eb0*/  LDSM.16.M88.4 R176, [R219] ;  /* 0x00000000dbb0783b */ /* 0x000e700000000200 */
[----:B------:R-:W2:Y:S08]  /*13ec0*/  LDSM.16.M88.4 R180, [R218+0x8100] ;  /* 0x00810000dab4783b */ /* 0x000eb00000000200 */
[----:B------:R-:W2:Y:S08]  /*13ed0*/  LDSM.16.M88.4 R184, [R224] ;  /* 0x00000000e0b8783b */ /* 0x000eb00000000200 */
[----:B------:R-:W2:Y:S08]  /*13ee0*/  LDSM.16.M88.4 R188, [R223] ;  /* 0x00000000dfbc783b */ /* 0x000eb00000000200 */
[----:B------:R-:W2:Y:S08]  /*13ef0*/  LDSM.16.M88.4 R192, [R222] ;  /* 0x00000000dec0783b */ /* 0x000eb00000000200 */
[----:B------:R-:W2:Y:S06]  /*13f00*/  LDL.64 R250, [R1+0x38] ;  /* 0x0000380001fa7983 */ /* 0x000eac0000100a00 */
[----:B------:R-:W2:Y:S01]  /*13f10*/  LDL R226, [R1+0x28] ;  /* 0x0000280001e27983 */ /* 0x000ea20000100800 */
        /* <DEDUP_REMOVED lines=26> */
[C---:B--2---:R-:W-:Y:S07]  /*140c0*/  HMMA.16816.F32.BF16 R8, R180.reuse, R176, R8 ;  /* 0x000000b0b408723c */ /* 0x044fee0000041808 */
[----:B------:R-:W-:Y:S01]  /*140d0*/  IMAD.WIDE.U32 R176, R225, UR16, R196 ;  /* 0x00000010e1b07c25 */ /* 0x000fe2000f8e00c4 */
[-C--:B------:R-:W-:Y:S04]  /*140e0*/  HMMA.16816.F32.BF16 R12, R180, R178.reuse, R12 ;  /* 0x000000b2b40c723c */ /* 0x080fe8000004180c */
[----:B------:R-:W-:Y:S02]  /*140f0*/  IADD3 R0, R177, R0, RZ ;  /* 0x00000000b1007210 */ /* 0x000fe40007ffe0ff */
[C---:B------:R-:W-:Y:S02]  /*14100*/  LEA R2, P0, R176.reuse, c[0x0][0x1f8], 0x1 ;  /* 0x00007e00b0027a11 */ /* 0x040fe400078008ff */
[C---:B------:R-:W-:Y:S04]  /*14110*/  HMMA.16816.F32.BF16 R16, R172.reuse, R178, R16 ;  /* 0x000000b2ac10723c */ /* 0x040fe80000041810 */
[----:B------:R-:W-:Y:S02]  /*14120*/  LEA.HI.X R3, R176, c[0x0][0x1fc], R0, 0x1, P0 ;  /* 0x00007f00b0037a11 */ /* 0x000fe400000f0c00 */
[----:B------:R-:W2:Y:S02]  /*14130*/  LDSM.16.M88.4 R176, [R220] ;  /* 0x00000000dcb0783b */ /* 0x000ea40000000200 */
[-C--:B------:R-:W-:Y:S06]  /*14140*/  HMMA.16816.F32.BF16 R20, R172, R184.reuse, R20 ;  /* 0x000000b8ac14723c */ /* 0x080fec0000041814 */
[----:B------:R-:W-:Y:S01]  /*14150*/  @!PT LDS RZ, [RZ] ;  /* 0x00000000fffff984 */ /* 0x000fe20000000800 */
[----:B------:R-:W-:Y:S01]  /*14160*/  @!PT LDS RZ, [RZ] ;  /* 0x00000000fffff984 */ /* 0x000fe20000000800 */
[----:B------:R-:W-:Y:S01]  /*14170*/  @!PT LDS RZ, [RZ] ;  /* 0x00000000fffff984 */ /* 0x000fe20000000800 */
[----:B------:R3:W-:Y:S02]  /*14180*/  LDGSTS.E.BYPASS.LTC128B.128 [R227+0x100], [R2.64], !P6 ;  /* 0x0010000002e37fae */ /* 0x0007e4000f101d4c */
[C---:B------:R-:W-:Y:S08]  /*14190*/  HMMA.16816.F32.BF16 R24, R180.reuse, R184, R24 ;  /* 0x000000b8b418723c */ /* 0x040ff00000041818 */
[-C--:B------:R-:W-:Y:S08]  /*141a0*/  HMMA.16816.F32.BF16 R28, R180, R186.reuse, R28 ;  /* 0x000000bab41c723c */ /* 0x080ff0000004181c */
[C---:B------:R-:W-:Y:S08]  /*141b0*/  HMMA.16816.F32.BF16 R32, R172.reuse, R186, R32 ;  /* 0x000000baac20723c */ /* 0x040ff00000041820 */
[-C--:B------:R-:W-:Y:S08]  /*141c0*/  HMMA.16816.F32.BF16 R36, R172, R188.reuse, R36 ;  /* 0x000000bcac24723c */ /* 0x080ff00000041824 */
[C---:B------:R-:W-:Y:S07]  /*141d0*/  HMMA.16816.F32.BF16 R40, R180.reuse, R188, R40 ;  /* 0x000000bcb428723c */ /* 0x040fee0000041828 */
[----:B------:R-:W-:Y:S01]  /*141e0*/  IADD3 R188, P1, R2, UR9, RZ ;  /* 0x0000000902bc7c10 */ /* 0x000fe2000ff3e0ff */
[-C--:B------:R-:W-:Y:S04]  /*141f0*/  HMMA.16816.F32.BF16 R44, R180, R190.reuse, R44 ;  /* 0x000000beb42c723c */ /* 0x080fe8000004182c */
[----:B------:R-:W-:Y:S02]  /*14200*/  IADD3.X R189, R3, UR8, RZ, P1, !PT ;  /* 0x0000000803bd7c10 */ /* 0x000fe40008ffe4ff */
[----:B------:R-:W-:Y:S02]  /*14210*/  IADD3 R186, P0, R188, UR9, RZ ;  /* 0x00000009bcba7c10 */ /* 0x000fe4000ff1e0ff */
[C---:B------:R-:W-:Y:S01]  /*14220*/  HMMA.16816.F32.BF16 R48, R172.reuse, R190, R48 ;  /* 0x000000beac30723c */ /* 0x040fe20000041830 */
[----:B------:R4:W-:Y:S03]  /*14230*/  LDGSTS.E.BYPASS.LTC128B.128 [R227+0x900], [R188.64], !P6 ;  /* 0x00900000bce37fae */ /* 0x0009e6000f101d4c */
[----:B------:R-:W-:Y:S02]  /*14240*/  IADD3.X R187, R189, UR8, RZ, P0, !PT ;  /* 0x00000008bdbb7c10 */ /* 0x000fe400087fe4ff */
[----:B------:R-:W-:Y:S02]  /*14250*/  IADD3 R184, P2, R186, UR9, RZ ;  /* 0x00000009bab87c10 */ /* 0x000fe4000ff5e0ff */
[-C--:B------:R-:W-:Y:S01]  /*14260*/  HMMA.16816.F32.BF16 R52, R172, R192.reuse, R52 ;  /* 0x000000c0ac34723c */ /* 0x080fe20000041834 */
[----:B------:R1:W-:Y:S03]  /*14270*/  LDGSTS.E.BYPASS.LTC128B.128 [R227+0x1100], [R186.64], !P6 ;  /* 0x01100000bae37fae */ /* 0x0003e6000f101d4c */
[----:B------:R-:W-:Y:S02]  /*14280*/  IADD3.X R185, R187, UR8, RZ, P2, !PT ;  /* 0x00000008bbb97c10 */ /* 0x000fe400097fe4ff */
[----:B---3--:R-:W-:Y:S02]  /*14290*/  IADD3 R2, P1, R184, UR9, RZ ;  /* 0x00000009b8027c10 */ /* 0x008fe4000ff3e0ff */
[C---:B------:R-:W-:Y:S01]  /*142a0*/  HMMA.16816.F32.BF16 R56, R180.reuse, R192, R56 ;  /* 0x000000c0b438723c */ /* 0x040fe20000041838 */
[----:B------:R3:W-:Y:S03]  /*142b0*/  LDGSTS.E.BYPASS.LTC128B.128 [R227+0x1900], [R184.64], !P6 ;  /* 0x01900000b8e37fae */ /* 0x0007e6000f101d4c */
[----:B------:R-:W-:Y:S02]  /*142c0*/  IADD3.X R3, R185, UR8, RZ, P1, !PT ;  /* 0x00000008b9037c10 */ /* 0x000fe40008ffe4ff */
[----:B------:R-:W-:Y:S02]  /*142d0*/  IADD3 R190, P0, R2, UR9, RZ ;  /* 0x0000000902be7c10 */ /* 0x000fe4000ff1e0ff */
[-C--:B------:R-:W-:Y:S01]  /*142e0*/  HMMA.16816.F32.BF16 R60, R180, R194.reuse, R60 ;  /* 0x000000c2b43c723c */ /* 0x080fe2000004183c */
[----:B------:R2:W-:Y:S01]  /*142f0*/  LDGSTS.E.BYPASS.LTC128B.128 [R227+0x2100], [R2.64], !P6 ;  /* 0x0210000002e37fae */ /* 0x0005e2000f101d4c */
[----:B------:R-:W-:Y:S02]  /*14300*/  PLOP3.LUT P1, PT, PT, PT, UP2, 0x80, 0x0 ;  /* 0x000000000000781c */ /* 0x000fe40003f2f028 */
[----:B------:R-:W-:Y:S04]  /*14310*/  IADD3.X R191, R3, UR8, RZ, P0, !PT ;  /* 0x0000000803bf7c10 */ /* 0x000fe800087fe4ff */
[C---:B------:R-:W-:Y:S01]  /*14320*/  HMMA.16816.F32.BF16 R64, R172.reuse, R194, R64 ;  /* 0x000000c2ac40723c */ /* 0x040fe20000041840 */
[----:B------:R4:W-:Y:S07]  /*14330*/  LDGSTS.E.BYPASS.LTC128B.128 [R227+0x2900], [R190.64], !P6 ;  /* 0x02900000bee37fae */ /* 0x0009ee000f101d4c */
[-C--:B-1----:R-:W-:Y:S01]  /*14340*/  HMMA.16816.F32.BF16 R68, R172, R168.reuse, R68 ;  /* 0x000000a8ac44723c */ /* 0x082fe20000041844 */
[----:B------:R-:W-:Y:S07]  /*14350*/  LDSM.16.M88.4 R192, [R216+0x8100] ;  /* 0x00810000d8c0783b */ /* 0x000fee0000000200 */
[C---:B------:R-:W-:Y:S01]  /*14360*/  HMMA.16816.F32.BF16 R72, R180.reuse, R168, R72 ;  /* 0x000000a8b448723c */ /* 0x040fe20000041848 */
[----:B------:R-:W0:Y:S07]  /*14370*/  LDGDEPBAR ;  /* 0x00000000000079af */ /* 0x000e2e0000000000 */
[-C--:B------:R-:W-:Y:S01]  /*14380*/  HMMA.16816.F32.BF16 R76, R180, R170.reuse, R76 ;  /* 0x000000aab44c723c */ /* 0x080fe2000004184c */
[----:B---3--:R-:W-:Y:S07]  /*14390*/  LDSM.16.M88.4 R184, [R216+0x6100] ;  /* 0x00610000d8b8783b */ /* 0x008fee0000000200 */
[C---:B------:R-:W-:Y:S01]  /*143a0*/  HMMA.16816.F32.BF16 R80, R172.reuse, R170, R80 ;  /* 0x000000aaac50723c */ /* 0x040fe20000041850 */
[----:B--2---:R-:W2:Y:S06]  /*143b0*/  LDL.64 R2, [R1+0x30] ;  /* 0x0000300001027983 */ /* 0x004eac0000100a00 */
[----:B----4-:R-:W1:Y:S01]  /*143c0*/  LDSM.16.M88.4 R188, [R214+0x3100] ;  /* 0x00310000d6bc783b */ /* 0x010e620000000200 */
[-C--:B------:R-:W-:Y:S07]  /*143d0*/  HMMA.16816.F32.BF16 R84, R172, R176.reuse, R84 ;  /* 0x000000b0ac54723c */ /* 0x080fee0000041854 */
[----:B------:R-:W3:Y:S01]  /*143e0*/  LDSM.16.M88.4 R196, [R214+0x3900] ;  /* 0x00390000d6c4783b */ /* 0x000ee20000000200 */
[C---:B------:R-:W-:Y:S07]  /*143f0*/  HMMA.16816.F32.BF16 R88, R180.reuse, R176, R88 ;  /* 0x000000b0b458723c */ /* 0x040fee0000041858 */
[----:B------:R-:W4:Y:S01]  /*14400*/  LDSM.16.M88.4 R200, [R214+0x4100] ;  /* 0x00410000d6c8783b */ /* 0x000f220000000200 */
[-C--:B------:R-:W-:Y:S07]  /*14410*/  HMMA.16816.F32.BF16 R92, R180, R178.reuse, R92 ;  /* 0x000000b2b45c723c */ /* 0x080fee000004185c */
[----:B------:R-:W3:Y:S01]  /*14420*/  LDSM.16.M88.4 R168, [R214+0x4900] ;  /* 0x00490000d6a8783b */ /* 0x000ee20000000200 */
[----:B------:R-:W-:Y:S07]  /*14430*/  HMMA.16816.F32.BF16 R96, R172, R178, R96 ;  /* 0x000000b2ac60723c */ /* 0x000fee0000041860 */
[----:B------:R-:W3:Y:S08]  /*14440*/  LDSM.16.M88.4 R180, [R214+0x5100] ;  /* 0x00510000d6b4783b */ /* 0x000ef00000000200 */
[----:B------:R-:W4:Y:S01]  /*14450*/  LDSM.16.M88.4 R204, [R214+0x5900] ;  /* 0x00590000d6cc783b */ /* 0x000f220000000200 */
[-C--:B-1----:R-:W-:Y:S07]  /*14460*/  HMMA.16816.F32.BF16 R4, R184, R188.reuse, R4 ;  /* 0x000000bcb804723c */ /* 0x082fee0000041804 */
[----:B------:R-:W-:Y:S01]  /*14470*/  LDSM.16.M88.4 R172, [R217+0x6100] ;  /* 0x00610000d9ac783b */ /* 0x000fe20000000200 */
[C---:B------:R-:W-:Y:S07]  /*14480*/  HMMA.16816.F32.BF16 R8, R192.reuse, R188, R8 ;  /* 0x000000bcc008723c */ /* 0x040fee0000041808 */
[----:B------:R-:W1:Y:S01]  /*14490*/  LDSM.16.M88.4 R176, [R213] ;  /* 0x00000000d5b0783b */ /* 0x000e620000000200 */
[-C--:B------:R-:W-:Y:S08]  /*144a0*/  HMMA.16816.F32.BF16 R12, R192, R190.reuse, R12 ;  /* 0x000000bec00c723c */ /* 0x080ff0000004180c */
[C---:B------:R-:W-:Y:S01]  /*144b0*/  HMMA.16816.F32.BF16 R16, R184.reuse, R190, R16 ;  /* 0x000000beb810723c */ /* 0x040fe20000041810 */
[----:B------:R-:W1:Y:S07]  /*144c0*/  LDSM.16.M88.4 R188, [R217+0x8100] ;  /* 0x00810000d9bc783b */ /* 0x000e6e0000000200 */
        /* <DEDUP_REMOVED lines=20> */
[-C--:B-1----:R-:W-:Y:S08]  /*14610*/  HMMA.16816.F32.BF16 R4, R172, R176.reuse, R4 ;  /* 0x000000b0ac04723c */ /* 0x082ff00000041804 */
        /* <DEDUP_REMOVED lines=9> */
[----:B------:R-:W3:Y:S01]  /*146b0*/  MUFU.TANH R176, R5 ;  /* 0x0000000500b07308 */ /* 0x000ee20000002400 */
        /* <DEDUP_REMOVED lines=12> */
[----:B------:R-:W-:Y:S09]  /*14780*/  FMUL.FTZ R19, R19, c[0x0][0x320] ;  /* 0x0000c80013137a20 */ /* 0x000ff20000410000 */
[----:B------:R1:W1:Y:S01]  /*14790*/  MUFU.TANH R231, R7 ;  /* 0x0000000700e77308 */ /* 0x0002620000002400 */
[----:B----4-:R-:W4:Y:S09]  /*147a0*/  LDL R14, [R1+0x20] ;  /* 0x00002000010e7983 */ /* 0x010f320000100800 */
[----:B------:R-:W2:Y:S10]  /*147b0*/  MUFU.TANH R246, R8 ;  /* 0x0000000800f67308 */ /* 0x000eb40000002400 */
        /* <DEDUP_REMOVED lines=50> */
[----:B------:R-:W2:Y:S01]  /*14ae0*/  MUFU.TANH R20, R20 ;  /* 0x0000001400147308 */ /* 0x000ea20000002400 */
[C---:B------:R-:W-:Y:S01]  /*14af0*/  HMMA.16816.F32.BF16 R64, R172.reuse, R6, R64 ;  /* 0x00000006ac40723c */ /* 0x040fe20000041840 */
[----:B------:R-:W2:Y:S01]  /*14b00*/  LDSM.16.M88.4 R4, [R213+0x2800] ;  /* 0x00280000d504783b */ /* 0x000ea20000000200 */
[----:B------:R-:W-:Y:S04]  /*14b10*/  DEPBAR.LE SB0, 0x0 ;  /* 0x000080000000791a */ /* 0x000fe80000000000 */
[----:B------:R-:W-:Y:S02]  /*14b20*/  FMUL.FTZ R50, R50, c[0x0][0x320] ;  /* 0x0000c80032327a20 */ /* 0x000fe40000410000 */
[----:B------:R-:W-:Y:S01]  /*14b30*/  FMUL.FTZ R58, R58, c[0x0][0x320] ;  /* 0x0000c8003a3a7a20 */ /* 0x000fe20000410000 */
[----:B------:R-:W2:Y:S01]  /*14b40*/  MUFU.TANH R13, R21 ;  /* 0x00000015000d7308 */ /* 0x000ea20000002400 */
[----:B------:R-:W-:Y:S01]  /*14b50*/  BAR.SYNC.DEFER_BLOCKING 0x0 ;  /* 0x0000000000007b1d */ /* 0x000fe20000010000 */
[-C--:B-1----:R-:W-:Y:S05]  /*14b60*/  HMMA.16816.F32.BF16 R68, R172, R8.reuse, R68 ;  /* 0x00000008ac44723c */ /* 0x082fea0000041844 */
[----:B------:R-:W-:Y:S02]  /*14b70*/  FMUL.FTZ R52, R52, c[0x0][0x320] ;  /* 0x0000c80034347a20 */ /* 0x000fe40000410000 */
[----:B------:R-:W-:Y:S01]  /*14b80*/  FMUL.FTZ R53, R53, c[0x0][0x320] ;  /* 0x0000c80035357a20 */ /* 0x000fe20000410000 */
[----:B------:R1:W1:Y:S01]  /*14b90*/  MUFU.TANH R180, R58 ;  /* 0x0000003a00b47308 */ /* 0x0002620000002400 */
[C---:B------:R-:W-:Y:S04]  /*14ba0*/  HMMA.16816.F32.BF16 R72, R188.reuse, R8, R72 ;  /* 0x00000008bc48723c */ /* 0x040fe80000041848 */
[----:B------:R-:W-:Y:S02]  /*14bb0*/  FMUL.FTZ R54, R54, c[0x0][0x320] ;  /* 0x0000c80036367a20 */ /* 0x000fe40000410000 */
[----:B------:R-:W-:Y:S02]  /*14bc0*/  FMUL.FTZ R55, R55, c[0x0][0x320] ;  /* 0x0000c80037377a20 */ /* 0x000fe40000410000 */
[-C--:B------:R-:W-:Y:S01]  /*14bd0*/  HMMA.16816.F32.BF16 R76, R188, R10.reuse, R76 ;  /* 0x0000000abc4c723c */ /* 0x080fe2000004184c */
[----:B------:R3:W3:Y:S03]  /*14be0*/  MUFU.TANH R194, R22 ;  /* 0x0000001600c27308 */ /* 0x0006e60000002400 */
[----:B------:R-:W-:Y:S02]  /*14bf0*/  FMUL.FTZ R56, R56, c[0x0][0x320] ;  /* 0x0000c80038387a20 */ /* 0x000fe40000410000 */
[----:B------:R-:W-:Y:S02]  /*14c00*/  FMUL.FTZ R57, R57, c[0x0][0x320] ;  /* 0x0000c80039397a20 */ /* 0x000fe40000410000 */
[C---:B------:R-:W-:Y:S03]  /*14c10*/  HMMA.16816.F32.BF16 R80, R172.reuse, R10, R80 ;  /* 0x0000000aac50723c */ /* 0x040fe60000041850 */
[----:B------:R3:W3:Y:S01]  /*14c20*/  MUFU.TANH R186, R23 ;  /* 0x0000001700ba7308 */ /* 0x0006e20000002400 */
[----:B------:R-:W-:Y:S02]  /*14c30*/  FMUL.FTZ R59, R59, c[0x0][0x320] ;  /* 0x0000c8003b3b7a20 */ /* 0x000fe40000410000 */
[----:B------:R-:W-:Y:S01]  /*14c40*/  FMUL.FTZ R60, R60, c[0x0][0x320] ;  /* 0x0000c8003c3c7a20 */ /* 0x000fe20000410000 */
[----:B-1----:R-:W3:Y:S01]  /*14c50*/  LDL R58, [R1] ;  /* 0x00000000013a7983 */ /* 0x002ee20000100800 */
[-C--:B--2---:R-:W-:Y:S04]  /*14c60*/  HMMA.16816.F32.BF16 R84, R172, R4.reuse, R84 ;  /* 0x00000004ac54723c */ /* 0x084fe80000041854 */
[----:B------:R-:W-:Y:S01]  /*14c70*/  FMUL.FTZ R61, R61, c[0x0][0x320] ;  /* 0x0000c8003d3d7a20 */ /* 0x000fe20000410000 */
[----:B------:R1:W2:Y:S01]  /*14c80*/  MUFU.TANH R207, R24 ;  /* 0x0000001800cf7308 */ /* 0x0002a20000002400 */
[----:B------:R-:W-:Y:S02]  /*14c90*/  FMUL.FTZ R63, R63, c[0x0][0x320] ;  /* 0x0000c8003f3f7a20 */ /* 0x000fe40000410000 */
[C---:B------:R-:W-:Y:S04]  /*14ca0*/  HMMA.16816.F32.BF16 R88, R188.reuse, R4, R88 ;  /* 0x00000004bc58723c */ /* 0x040fe80000041858 */
[----:B------:R-:W-:Y:S02]  /*14cb0*/  FMUL.FTZ R64, R64, c[0x0][0x320] ;  /* 0x0000c80040407a20 */ /* 0x000fe40000410000 */
[----:B------:R-:W-:Y:S01]  /*14cc0*/  FMUL.FTZ R65, R65, c[0x0][0x320] ;  /* 0x0000c80041417a20 */ /* 0x000fe20000410000 */
[----:B------:R1:W1:Y:S01]  /*14cd0*/  MUFU.TANH R206, R25 ;  /* 0x0000001900ce7308 */ /* 0x0002620000002400 */
[-C--:B------:R-:W-:Y:S04]  /*14ce0*/  HMMA.16816.F32.BF16 R92, R188, R6.reuse, R92 ;  /* 0x00000006bc5c723c */ /* 0x080fe8000004185c */
[----:B------:R-:W-:Y:S02]  /*14cf0*/  FMUL.FTZ R66, R66, c[0x0][0x320] ;  /* 0x0000c80042427a20 */ /* 0x000fe40000410000 */
[----:B------:R-:W-:Y:S02]  /*14d00*/  FMUL.FTZ R67, R67, c[0x0][0x320] ;  /* 0x0000c80043437a20 */ /* 0x000fe40000410000 */
[----:B------:R-:W-:Y:S01]  /*14d10*/  HMMA.16816.F32.BF16 R96, R172, R6, R96 ;  /* 0x00000006ac60723c */ /* 0x000fe20000041860 */
[----:B------:R1:W1:Y:S03]  /*14d20*/  MUFU.TANH R233, R27 ;  /* 0x0000001b00e97308 */ /* 0x0002660000002400 */
[----:B------:R-:W-:Y:S02]  /*14d30*/  FMUL.FTZ R68, R68, c[0x0][0x320] ;  /* 0x0000c80044447a20 */ /* 0x000fe40000410000 */
[----:B------:R-:W-:Y:S02]  /*14d40*/  FMUL.FTZ R69, R69, c[0x0][0x320] ;  /* 0x0000c80045457a20 */ /* 0x000fe40000410000 */
[----:B------:R-:W-:Y:S03]  /*14d50*/  FMUL.FTZ R70, R70, c[0x0][0x320] ;  /* 0x0000c80046467a20 */ /* 0x000fe60000410000 */
        /* <DEDUP_REMOVED lines=48> */
[----:B------:R1:W1:Y:S10]  /*15060*/  MUFU.TANH R169, R39 ;  /* 0x0000002700a97308 */ /* 0x0002740000002400 */
        /* <DEDUP_REMOVED lines=16> */
[----:B------:R1:W1:Y:S10]  /*15170*/  MUFU.TANH R168, R56 ;  /* 0x0000003800a87308 */ /* 0x0002740000002400 */
[----:B------:R1:W1:Y:S01]  /*15180*/  MUFU.TANH R56, R57 ;  /* 0x0000003900387308 */ /* 0x0002620000002400 */
[C---:B---3--:R-:W-:Y:S09]  /*15190*/  ISETP.GT.AND P0, PT, R225.reuse, R58, PT ;  /* 0x0000003ae100720c */ /* 0x048ff20003f04270 */
[----:B------:R3:W1:Y:S04]  /*151a0*/  MUFU.TANH R179, R59 ;  /* 0x0000003b00b37308 */ /* 0x0006680000002400 */
[----:B------:R-:W-:Y:S02]  /*151b0*/  @P0 MOV R2, R250 ;  /* 0x000000fa00020202 */ /* 0x000fe40000000f00 */
[----:B------:R-:W-:Y:S04]  /*151c0*/  @P0 IADD3 R4, R225, -0x1, RZ ;  /* 0xffffffffe1040810 */ /* 0x000fe80007ffe0ff */
[----:B------:R-:W1:Y:S01]  /*151d0*/  MUFU.TANH R60, R60 ;  /* 0x0000003c003c7308 */ /* 0x000e620000002400 */
[----:B------:R-:W-:Y:S05]  /*151e0*/  @P0 SHF.R.S32.HI R0, RZ, 0x1f, R4 ;  /* 0x0000001fff000819 */ /* 0x000fea0000011404 */
[----:B------:R-:W-:Y:S04]  /*151f0*/  @P0 IMAD R0, R0, c[0x0][0x1e0], RZ ;  /* 0x0000780000000a24 */ /* 0x000fe800078e02ff */
[----:B------:R-:W1:Y:S01]  /*15200*/  MUFU.TANH R61, R61 ;  /* 0x0000003d003d7308 */ /* 0x000e620000002400 */
[C---:B------:R-:W-:Y:S02]  /*15210*/  @P0 IMAD R0, R4.reuse, c[0x0][0x1e4], R0 ;  /* 0x0000790004000a24 */ /* 0x040fe400078e0200 */
[----:B------:R-:W-:Y:S05]  /*15220*/  @P0 IMAD.WIDE.U32 R4, R4, c[0x0][0x1e0], RZ ;  /* 0x0000780004040a25 */ /* 0x000fea00078e00ff */
[----:B------:R-:W-:Y:S02]  /*15230*/  @P0 IADD3 R0, R5, R0, RZ ;  /* 0x0000000005000210 */ /* 0x000fe40007ffe0ff */
[----:B------:R3:W1:Y:S01]  /*15240*/  MUFU.TANH R178, R62 ;  /* 0x0000003e00b27308 */ /* 0x0006620000002400 */
[----:B------:R-:W-:Y:S01]  /*15250*/  @P0 IMAD.WIDE.U32 R2, R4, 0x60, R2 ;  /* 0x0000006004020825 */ /* 0x000fe200078e0002 */
[----:B------:R-:W-:Y:S03]  /*15260*/  MOV R5, R226 ;  /* 0x000000e200057202 */ /* 0x000fe60000000f00 */
[----:B------:R-:W-:Y:S01]  /*15270*/  @P1 IMAD.HI.U32 R4, R226, c[0x0][0x2c8], RZ ;  /* 0x0000b200e2041a27 */ /* 0x000fe200078e00ff */
[----:B------:R-:W-:Y:S03]  /*15280*/  @P0 LEA R6, P2, R2, c[0x0][0x1c8], 0x1 ;  /* 0x0000720002060a11 */ /* 0x000fe600078408ff */
[----:B------:R-:W-:Y:S01]  /*15290*/  @P0 IMAD R0, R0, 0x60, RZ ;  /* 0x0000006000000824 */ /* 0x000fe200078e02ff */
[----:B------:R-:W1:Y:S01]  /*152a0*/  MUFU.TANH R63, R63 ;  /* 0x0000003f003f7308 */ /* 0x000e620000002400 */
[----:B------:R-:W-:Y:S02]  /*152b0*/  @P0 IADD3 R10, P4, R6, UR6, RZ ;  /* 0x00000006060a0c10 */ /* 0x000fe4000ff9e0ff */
[----:B------:R-:W-:Y:S02]  /*152c0*/  @P3 SHF.R.U32.HI R5, RZ, c[0x0][0x2cc], R4 ;  /* 0x0000b300ff053a19 */ /* 0x000fe40000011604 */
[----:B------:R-:W-:Y:S02]  /*152d0*/  @P0 IADD3 R8, P1, R10, UR6, RZ ;  /* 0x000000060a080c10 */ /* 0x000fe4000ff3e0ff */
[----:B------:R-:W-:Y:S01]  /*152e0*/  @P0 IADD3 R0, R3, R0, RZ ;  /* 0x0000000003000210 */ /* 0x000fe20007ffe0ff */
[----:B------:R-:W1:Y:S02]  /*152f0*/  SHFL.IDX PT, R4, R5, RZ, 0x1c1f ;  /* 0x001c1fff05047589 */ /* 0x000e6400000e0000 */
[----:B------:R-:W1:Y:S01]  /*15300*/  MUFU.TANH R64, R64 ;  /* 0x0000004000407308 */ /* 0x000e620000002400 */
[----:B------:R-:W-:Y:S02]  /*15310*/  @P0 LEA.HI.X R7, R2, c[0x0][0x1cc], R0, 0x1, P2 ;  /* 0x0000730002070a11 */ /* 0x000fe400010f0c00 */
[----:B------:R-:W-:Y:S02]  /*15320*/  @P0 IADD3 R2, P3, R8, UR6, RZ ;  /* 0x0000000608020c10 */ /* 0x000fe4000ff7e0ff */
[----:B------:R-:W-:Y:S01]  /*15330*/  @P0 IADD3.X R11, R7, UR7, RZ, P4, !PT ;  /* 0x00000007070b0c10 */ /* 0x000fe2000a7fe4ff */
[----:B------:R-:W-:Y:S01]  /*15340*/  @!PT LDS RZ, [RZ] ;  /* 0x00000000fffff984 */ /* 0x000fe20000000800 */
[----:B------:R-:W-:Y:S01]  /*15350*/  @!PT LDS RZ, [RZ] ;  /* 0x00000000fffff984 */ /* 0x000fe20000000800 */
[----:B------:R1:W-:Y:S03]  /*15360*/  @P0 LDGSTS.E.BYPASS.LTC128B.128 [R227+0x3100], [R6.64], !P6 ;  /* 0x0310000006e30fae */ /* 0x0003e6000f101d4c */
[----:B------:R-:W-:Y:S01]  /*15370*/  @P0 IADD3.X R9, R11, UR7, RZ, P1, !PT ;  /* 0x000000070b090c10 */ /* 0x000fe20008ffe4ff */
[----:B------:R-:W2:Y:S03]  /*15380*/  MUFU.TANH R65, R65 ;  /* 0x0000004100417308 */ /* 0x000ea60000002400 */
[----:B------:R-:W-:Y:S01]  /*15390*/  @P0 IADD3.X R3, R9, UR7, RZ, P3, !PT ;  /* 0x0000000709030c10 */ /* 0x000fe20009ffe4ff */
[----:B------:R3:W-:Y:S06]  /*153a0*/  @P0 LDGSTS.E.BYPASS.LTC128B.128 [R227+0x3900], [R10.64], !P6 ;  /* 0x039000000ae30fae */ /* 0x0007ec000f101d4c */
[----:B------:R-:W2:Y:S02]  /*153b0*/  MUFU.TANH R66, R66 ;  /* 0x0000004200427308 */ /* 0x000ea40000002400 */
[----:B------:R2:W-:Y:S08]  /*153c0*/  @P0 LDGSTS.E.BYPASS.LTC128B.128 [R227+0x4100], [R8.64], !P6 ;  /* 0x0410000008e30fae */ /* 0x0005f0000f101d4c */
[----:B------:R-:W3:Y:S01]  /*153d0*/  MUFU.TANH R67, R67 ;  /* 0x0000004300437308 */ /* 0x000ee20000002400 */
[----:B------:R3:W-:Y:S01]  /*153e0*/  @P0 LDGSTS.E.BYPASS.LTC128B.128 [R227+0x4900], [R2.64], !P6 ;  /* 0x0490000002e30fae */ /* 0x0007e2000f101d4c */
[----:B-1----:R-:W-:Y:S04]  /*153f0*/  @P0 IADD3 R6, P2, R2, UR6, RZ ;  /* 0x0000000602060c10 */ /* 0x002fe8000ff5e0ff */
[----:B------:R-:W-:Y:S04]  /*15400*/  @P0 IADD3.X R7, R3, UR7, RZ, P2, !PT ;  /* 0x0000000703070c10 */ /* 0x000fe800097fe4ff */
[----:B------:R-:W1:Y:S01]  /*15410*/  MUFU.TANH R68, R68 ;  /* 0x0000004400447308 */ /* 0x000e620000002400 */
[----:B------:R4:W-:Y:S01]  /*15420*/  @P0 LDGSTS.E.BYPASS.LTC128B.128 [R227+0x5100], [R6.64], !P6 ;  /* 0x0510000006e30fae */ /* 0x0009e2000f101d4c */
[----:B--2---:R-:W-:Y:S08]  /*15430*/  @P0 IADD3 R8, P1, R6, UR6, RZ ;  /* 0x0000000606080c10 */ /* 0x004ff0000ff3e0ff */
[----:B------:R-:W2:Y:S01]  /*15440*/  MUFU.TANH R69, R69 ;  /* 0x0000004500457308 */ /* 0x000ea20000002400 */
[----:B------:R-:W-:Y:S05]  /*15450*/  @P0 IADD3.X R9, R7, UR7, RZ, P1, !PT ;  /* 0x0000000707090c10 */ /* 0x000fea0008ffe4ff */
[----:B------:R1:W-:Y:S01]  /*15460*/  @P0 LDGSTS.E.BYPASS.LTC128B.128 [R227+0x5900], [R8.64], !P6 ;  /* 0x0590000008e30fae */ /* 0x0003e2000f101d4c */
[----:B---3--:R-:W-:Y:S03]  /*15470*/  IMAD R3, R225, -0x60, RZ ;  /* 0xffffffa0e1037824 */ /* 0x008fe600078e02ff */
[----:B------:R-:W3:Y:S01]  /*15480*/  MUFU.TANH R70, R70 ;  /* 0x0000004600467308 */ /* 0x000ee20000002400 */
[----:B------:R-:W-:Y:S03]  /*15490*/  PLOP3.LUT P0, PT, PT, PT, UP1, 0x40, 0x0 ;  /* 0x000000000000781c */ /* 0x000fe60003f0e818 */
[----:B------:R-:W0:Y:S01]  /*154a0*/  LDGDEPBAR ;  /* 0x00000000000079af */ /* 0x000e220000000000 */
[C---:B----4-:R-:W-:Y:S05]  /*154b0*/  IADD3 R7, -R14.reuse, 0x1, R3 ;  /* 0x000000010e077810 */ /* 0x050fea0007ffe103 */
[----:B------:R-:W4:Y:S01]  /*154c0*/  MUFU.TANH R71, R71 ;  /* 0x0000004700477308 */ /* 0x000f220000002400 */
[----:B------:R-:W-:Y:S04]  /*154d0*/  IADD3 R7, R7, c[0x0][0x1d0], RZ ;  /* 0x0000740007077a10 */ /* 0x000fe80007ffe0ff */
[----:B------:R-:W-:Y:S05]  /*154e0*/  IADD3 R7, R7, -c[0x0][0x168], RZ ;  /* 0x80005a0007077a10 */ /* 0x000fea0007ffe0ff */
[----:B------:R-:W2:Y:S01]  /*154f0*/  MUFU.TANH R72, R72 ;  /* 0x0000004800487308 */ /* 0x000ea20000002400 */
[C---:B------:R-:W-:Y:S02]  /*15500*/  IADD3 R6, R7.reuse, c[0x0][0x328], RZ ;  /* 0x0000ca0007067a10 */ /* 0x040fe40007ffe0ff */
[----:B------:R-:W-:Y:S02]  /*15510*/  IADD3 R7, R7, UR10, RZ ;  /* 0x0000000a07077c10 */ /* 0x000fe4000fffe0ff */
[----:B-1----:R-:W-:Y:S02]  /*15520*/  IADD3 R8, -R14, R3, RZ ;  /* 0x000000030e087210 */ /* 0x002fe40007ffe1ff */
[-C--:B------:R-:W-:Y:S02]  /*15530*/  IADD3 R2, R6, R4.reuse, RZ ;  /* 0x0000000406027210 */ /* 0x080fe40007ffe0ff */
[----:B------:R-:W-:Y:S01]  /*15540*/  IADD3 R0, R7, R4, RZ ;  /* 0x0000000407007210 */ /* 0x000fe20007ffe0ff */
        /* <DEDUP_REMOVED lines=42> */
.L_x_507:
[----:B------:R-:W-:Y:S04]  /*157f0*/  MOV R9, c[0x0][0x32c] ;  /* 0x0000cb0000097a02 */ /* 0x000fe80000000f00 */
[----:B------:R-:W-:Y:S11]  /*15800*/  ISETP.NE.AND P0, PT, R9, 0x1, PT ;  /* 0x000000010900780c */ /* 0x000ff60003f05270 */
[----:B------:R-:W-:Y:S02]  /*15810*/  @!UPT UIADD3 URZ, URZ, URZ, URZ ;  /* 0x0000003f3f3ff290 */ /* 0x000fe4000fffe03f */
[----:B------:R-:W-:Y:S05]  /*15820*/  @P0 IMAD.HI.U32 R9, R4, c[0x0][0x330], RZ ;  /* 0x0000cc0004090a27 */ /* 0x000fea00078e00ff */
[----:B------:R-:W-:Y:S02]  /*15830*/  @P0 SHF.R.U32.HI R4, RZ, c[0x0][0x334], R9 ;  /* 0x0000cd00ff040a19 */ /* 0x000fe40000011609 */
.L_x_508:
[----:B------:R-:W-:Y:S05]  /*15840*/  BSYNC B0 ;  /* 0x0000000000007941 */ /* 0x000fea0003800000 */
.L_x_506:
[----:B------:R-:W-:Y:S05]  /*15850*/  IMAD R4, R4, c[0x0][0x32c], R8 ;  /* 0x0000cb0004047a24 */ /* 0x000fea00078e0208 */
[----:B------:R-:W-:Y:S02]  /*15860*/  IADD3 R9, R4, c[0x0][0x32c], RZ ;  /* 0x0000cb0004097a10 */ /* 0x000fe40007ffe0ff */
[----:B------:R-:W-:Y:S02]  /*15870*/  IMNMX R0, R0, R4, !PT ;  /* 0x0000000400007217 */ /* 0x000fe40007800200 */
[----:B------:R-:W-:Y:S02]  /*15880*/  IMNMX R2, R2, R9, PT ;  /* 0x0000000902027217 */ /* 0x000fe40003800200 */
.L_x_505:
        /* <DEDUP_REMOVED lines=43> */
[----:B-1----:R-:W-:Y:S02]  /*15b40*/  FSEL R90, R37, -INF , !P0 ;  /* 0xff800000255a7808 */ /* 0x002fe40004000000 */
        /* <DEDUP_REMOVED lines=90> */
.L_x_511:
[----:B------:R-:W-:Y:S04]  /*160f0*/  MOV R26, c[0x0][0x32c] ;  /* 0x0000cb00001a7a02 */ /* 0x000fe80000000f00 */
[----:B------:R-:W-:Y:S11]  /*16100*/  ISETP.NE.AND P0, PT, R26, 0x1, PT ;  /* 0x000000011a00780c */ /* 0x000ff60003f05270 */
[----:B------:R-:W-:Y:S02]  /*16110*/  @!UPT UIADD3 URZ, URZ, URZ, URZ ;  /* 0x0000003f3f3ff290 */ /* 0x000fe4000fffe03f */
[----:B------:R-:W-:Y:S05]  /*16120*/  @P0 IMAD.HI.U32 R26, R3, c[0x0][0x330], RZ ;  /* 0x0000cc00031a0a27 */ /* 0x000fea00078e00ff */
[----:B------:R-:W-:Y:S02]  /*16130*/  @P0 SHF.R.U32.HI R3, RZ, c[0x0][0x334], R26 ;  /* 0x0000cd00ff030a19 */ /* 0x000fe4000001161a */
.L_x_512:
[----:B------:R-:W-:Y:S05]  /*16140*/  BSYNC B0 ;  /* 0x0000000000007941 */ /* 0x000fea0003800000 */
.L_x_510:
[----:B------:R-:W-:Y:S05]  /*16150*/  IMAD R3, R3, c[0x0][0x32c], R8 ;  /* 0x0000cb0003037a24 */ /* 0x000fea00078e0208 */
[----:B------:R-:W-:Y:S02]  /*16160*/  IADD3 R26, R3, c[0x0][0x32c], RZ ;  /* 0x0000cb00031a7a10 */ /* 0x000fe40007ffe0ff */
[----:B------:R-:W-:Y:S02]  /*16170*/  IMNMX R0, R0, R3, !PT ;  /* 0x0000000300007217 */ /* 0x000fe40007800200 */
[----:B------:R-:W-:Y:S02]  /*16180*/  IMNMX R2, R2, R26, PT ;  /* 0x0000001a02027217 */ /* 0x000fe40003800200 */
.L_x_509:
        /* <DEDUP_REMOVED lines=111> */
.L_x_515:
[----:B------:R-:W-:Y:S04]  /*16880*/  MOV R26, c[0x0][0x32c] ;  /* 0x0000cb00001a7a02 */ /* 0x000fe80000000f00 */
[----:B------:R-:W-:Y:S11]  /*16890*/  ISETP.NE.AND P0, PT, R26, 0x1, PT ;  /* 0x000000011a00780c */ /* 0x000ff60003f05270 */
[----:B------:R-:W-:Y:S02]  /*168a0*/  @!UPT UIADD3 URZ, URZ, URZ, URZ ;  /* 0x0000003f3f3ff290 */ /* 0x000fe4000fffe03f */
[----:B------:R-:W-:Y:S05]  /*168b0*/  @P0 IMAD.HI.U32 R26, R3, c[0x0][0x330], RZ ;  /* 0x0000cc00031a0a27 */ /* 0x000fea00078e00ff */
[----:B------:R-:W-:Y:S02]  /*168c0*/  @P0 SHF.R.U32.HI R3, RZ, c[0x0][0x334], R26 ;  /* 0x0000cd00ff030a19 */ /* 0x000fe4000001161a */
.L_x_516:
[----:B------:R-:W-:Y:S05]  /*168d0*/  BSYNC B0 ;  /* 0x0000000000007941 */ /* 0x000fea0003800000 */
.L_x_514:
[----:B------:R-:W-:Y:S05]  /*168e0*/  IMAD R3, R3, c[0x0][0x32c], R8 ;  /* 0x0000cb0003037a24 */ /* 0x000fea00078e0208 */
[----:B------:R-:W-:Y:S02]  /*168f0*/  IADD3 R26, R3, c[0x0][0x32c], RZ ;  /* 0x0000cb00031a7a10 */ /* 0x000fe40007ffe0ff */
[----:B------:R-:W-:Y:S02]  /*16900*/  IMNMX R0, R0, R3, !PT ;  /* 0x0000000300007217 */ /* 0x000fe40007800200 */
[----:B------:R-:W-:Y:S02]  /*16910*/  IMNMX R2, R2, R26, PT ;  /* 0x0000001a02027217 */ /* 0x000fe40003800200 */
.L_x_513:
        /* <DEDUP_REMOVED lines=111> */
.L_x_519:
[----:B------:R-:W-:Y:S04]  /*17010*/  MOV R5, c[0x0][0x32c] ;  /* 0x0000cb0000057a02 */ /* 0x000fe80000000f00 */
[----:B------:R-:W-:Y:S11]  /*17020*/  ISETP.NE.AND P0, PT, R5, 0x1, PT ;  /* 0x000000010500780c */ /* 0x000ff60003f05270 */
[----:B------:R-:W-:Y:S02]  /*17030*/  @!UPT UIADD3 URZ, URZ, URZ, URZ ;  /* 0x0000003f3f3ff290 */ /* 0x000fe4000fffe03f */
[----:B------:R-:W-:Y:S05]  /*17040*/  @P0 IMAD.HI.U32 R5, R3, c[0x0][0x330], RZ ;  /* 0x0000cc0003050a27 */ /* 0x000fea00078e00ff */
[----:B------:R-:W-:Y:S02]  /*17050*/  @P0 SHF.R.U32.HI R3, RZ, c[0x0][0x334], R5 ;  /* 0x0000cd00ff030a19 */ /* 0x000fe40000011605 */
.L_x_520:
[----:B------:R-:W-:Y:S05]  /*17060*/  BSYNC B0 ;  /* 0x0000000000007941 */ /* 0x000fea0003800000 */
.L_x_518:
[----:B------:R-:W-:Y:S05]  /*17070*/  IMAD R8, R3, c[0x0][0x32c], R8 ;  /* 0x0000cb0003087a24 */ /* 0x000fea00078e0208 */
[----:B------:R-:W-:Y:S02]  /*17080*/  IADD3 R3, R8, c[0x0][0x32c], RZ ;  /* 0x0000cb0008037a10 */ /* 0x000fe40007ffe0ff */
[----:B------:R-:W-:Y:S02]  /*17090*/  IMNMX R0, R0, R8, !PT ;  /* 0x0000000800007217 */ /* 0x000fe40007800200 */
[----:B------:R-:W-:Y:S02]  /*170a0*/  IMNMX R2, R2, R3, PT ;  /* 0x0000000302027217 */ /* 0x000fe40003800200 */
.L_x_517:
        /* <DEDUP_REMOVED lines=24> */
[----:B------:R-:W-:Y:S02]  /*17230*/  MOV R52, R58 ;  /* 0x0000003a00347202 */ /* 0x000fe40000000f00 */
        /* <DEDUP_REMOVED lines=81> */
[----:B------:R-:W-:Y:S02]  /*17750*/  ISETP.LT.OR P0, PT, R2, 0x32, P0 ;  /* 0x000000320200780c */ /* 0x000fe40000701670 */
[----:B------:R-:W-:Y:S02]  /*17760*/  MOV R80, R52 ;  /* 0x0000003400507202 */ /* 0x000fe40000000f00 */
[----:B------:R-:W-:Y:S02]  /*17770*/  FSEL R179, R179, -INF , !P0 ;  /* 0xff800000b3b37808 */ /* 0x000fe40004000000 */
[----:B------:R-:W-:Y:S01]  /*17780*/  ISETP.NE.AND P0, PT, R12, RZ, PT ;  /* 0x000000ff0c00720c */ /* 0x000fe20003f05270 */
[----:B------:R-:W-:Y:S03]  /*17790*/  IMAD.MOV.U32 R249, RZ, RZ, R80 ;  /* 0x000000fffff97224 */ /* 0x000fe600078e0050 */
        /* <DEDUP_REMOVED lines=55> */
[----:B------:R-:W-:Y:S02]  /*17b10*/  FMNMX.FTZ R6, R168, R6, !PT ;  /* 0x00000006a8067209 */ /* 0x000fe40007810000 */
[----:B------:R-:W-:Y:S02]  /*17b20*/  ISETP.NE.AND P3, PT, R9, RZ, PT ;  /* 0x000000ff0900720c */ /* 0x000fe40003f65270 */
[C---:B------:R-:W-:Y:S02]  /*17b30*/  ISETP.GT.AND P4, PT, R0.reuse, 0x59, !P4 ;  /* 0x000000590000780c */ /* 0x040fe40006784270 */
[----:B------:R-:W-:Y:S01]  /*17b40*/  ISETP.GT.AND P3, PT, R0, 0x50, !P3 ;  /* 0x000000500000780c */ /* 0x000fe20005f64270 */
[----:B------:R2:W3:Y:S01]  /*17b50*/  MUFU.EX2 R87, R3 ;  /* 0x0000000300577308 */ /* 0x0004e20000000800 */
[----:B------:R-:W-:Y:S02]  /*17b60*/  FMNMX.FTZ R4, R189, R4, !PT ;  /* 0x00000004bd047209 */ /* 0x000fe40007810000 */
[----:B------:R-:W-:Y:S02]  /*17b70*/  ISETP.NE.AND P1, PT, R10, RZ, PT ;  /* 0x000000ff0a00720c */ /* 0x000fe40003f25270 */
[----:B------:R-:W-:Y:S02]  /*17b80*/  FMNMX.FTZ R4, R191, R4, !PT ;  /* 0x00000004bf047209 */ /* 0x000fe40007810000 */
[----:B------:R-:W-:Y:S02]  /*17b90*/  ISETP.GT.AND P0, PT, R0, 0x49, !P1 ;  /* 0x000000490000780c */ /* 0x000fe40004f04270 */
[----:B------:R-:W-:Y:S02]  /*17ba0*/  FMNMX.FTZ R4, R202, R4, !PT ;  /* 0x00000004ca047209 */ /* 0x000fe40007810000 */
[----:B------:R-:W-:Y:S02]  /*17bb0*/  FSETP.NEU.FTZ.AND P1, PT, R71, -INF , PT ;  /* 0xff8000004700780b */ /* 0x000fe40003f3d000 */
        /* <DEDUP_REMOVED lines=9> */
[--C-:B--2---:R-:W-:Y:S01]  /*17c50*/  FFMA.FTZ R3, R29, c[0x0][0x2d0], -R75.reuse ;  /* 0x0000b4001d037a23 */ /* 0x104fe2000001084b */
[----:B------:R-:W-:Y:S02]  /*17c60*/  FMNMX.FTZ R4, R237, R4, !PT ;  /* 0x00000004ed047209 */ /* 0x000fe40007810000 */
[C---:B------:R-:W-:Y:S02]  /*17c70*/  ISETP.LT.OR P0, PT, R2.reuse, 0x4a, P0 ;  /* 0x0000004a0200780c */ /* 0x040fe40000701670 */
[----:B------:R-:W-:Y:S02]  /*17c80*/  ISETP.LT.OR P3, PT, R2, 0x51, P3 ;  /* 0x000000510200780c */ /* 0x000fe40001f61670 */
[----:B------:R-:W-:Y:S02]  /*17c90*/  FSEL R183, R79, -INF , !P0 ;  /* 0xff8000004fb77808 */ /* 0x000fe40004000000 */
        /* <DEDUP_REMOVED lines=11> */
[----:B------:R-:W-:Y:S02]  /*17d50*/  ISETP.GT.AND P0, PT, R0, 0x51, !P0 ;  /* 0x000000510000780c */ /* 0x000fe40004704270 */
[----:B------:R-:W-:Y:S02]  /*17d60*/  FMNMX.FTZ R5, R201, R5, !PT ;  /* 0x00000005c9057209 */ /* 0x000fe40007810000 */
[----:B------:R-:W-:Y:S02]  /*17d70*/  ISETP.LT.OR P0, PT, R2, 0x52, P0 ;  /* 0x000000520200780c */ /* 0x000fe40000701670 */
[----:B--2---:R-:W-:Y:S02]  /*17d80*/  FMNMX.FTZ R3, R192, R5, !PT ;  /* 0x00000005c0037209 */ /* 0x004fe40007810000 */
[----:B------:R-:W-:Y:S02]  /*17d90*/  FSEL R195, R91, -INF , !P0 ;  /* 0xff8000005bc37808 */ /* 0x000fe40004000000 */
[----:B------:R-:W-:Y:S01]  /*17da0*/  FMNMX.FTZ R0, R183, R3, !PT ;  /* 0x00000003b7007209 */ /* 0x000fe20007810000 */
[--C-:B------:R-:W-:Y:S01]  /*17db0*/  FFMA.FTZ R3, R33, c[0x0][0x2d0], -R75.reuse ;  /* 0x0000b40021037a23 */ /* 0x100fe2000001084b */
[----:B------:R-:W-:Y:S01]  /*17dc0*/  ISETP.LT.OR P0, PT, R2, 0x5a, P4 ;  /* 0x0000005a0200780c */ /* 0x000fe20002701670 */
[----:B------:R-:W-:Y:S01]  /*17dd0*/  MUFU.EX2 R33, R16 ;  /* 0x0000001000217308 */ /* 0x000fe20000000800 */
[----:B------:R-:W-:Y:S02]  /*17de0*/  FSEL R193, R78, -INF , !P3 ;  /* 0xff8000004ec17808 */ /* 0x000fe40005800000 */
[----:B------:R-:W-:Y:S02]  /*17df0*/  FSEL R73, R57, -INF , !P0 ;  /* 0xff80000039497808 */ /* 0x000fe40004000000 */
[----:B---3--:R-:W-:Y:S02]  /*17e00*/  F2FP.BF16.PACK_AB R78, R87, R93 ;  /* 0x0000005d574e723e */ /* 0x008fe400000010ff */
[----:B------:R-:W-:Y:S01]  /*17e10*/  ISETP.LT.OR P3, PT, R2, 0x59, P5 ;  /* 0x000000590200780c */ /* 0x000fe20002f61670 */
[--C-:B------:R-:W-:Y:S01]  /*17e20*/  FFMA.FTZ R2, R37, c[0x0][0x2d0], -R75.reuse ;  /* 0x0000b40025027a23 */ /* 0x100fe2000001084b */
[----:B----4-:R-:W-:Y:S01]  /*17e30*/  FMNMX.FTZ R4, R4, R7, !PT ;  /* 0x0000000704047209 */ /* 0x010fe20007810000 */
[----:B------:R2:W3:Y:S01]  /*17e40*/  MUFU.EX2 R243, R3 ;  /* 0x0000000300f37308 */ /* 0x0004e20000000800 */
[----:B-1----:R-:W-:Y:S02]  /*17e50*/  F2FP.BF16.PACK_AB R76, R233, R230 ;  /* 0x000000e6e94c723e */ /* 0x002fe400000010ff */
[----:B------:R-:W-:Y:S01]  /*17e60*/  FSEL R197, R59, -INF , !P3 ;  /* 0xff8000003bc57808 */ /* 0x000fe20005800000 */
[----:B------:R-:W1:Y:S01]  /*17e70*/  SHFL.BFLY PT, R70, R4, 0x1, 0x1f ;  /* 0x0c201f0004467f89 */ /* 0x000e6200000e0000 */
[----:B------:R-:W-:Y:S04]  /*17e80*/  FMNMX.FTZ R0, R193, R0, !PT ;  /* 0x00000000c1007209 */ /* 0x000fe80007810000 */
[----:B------:R-:W-:Y:S01]  /*17e90*/  FMNMX.FTZ R0, R195, R0, !PT ;  /* 0x00000000c3007209 */ /* 0x000fe20007810000 */
[----:B------:R4:W-:Y:S03]  /*17ea0*/  MUFU.EX2 R92, R2 ;  /* 0x00000002005c7308 */ /* 0x0009e60000000800 */
[----:B------:R-:W-:Y:S04]  /*17eb0*/  FMNMX.FTZ R0, R197, R0, !PT ;  /* 0x00000000c5007209 */ /* 0x000fe80007810000 */
[----:B------:R-:W-:Y:S03]  /*17ec0*/  FMNMX.FTZ R0, R73, R0, !PT ;  /* 0x0000000049007209 */ /* 0x000fe60007810000 */
[----:B------:R-:W-:Y:S01]  /*17ed0*/  MUFU.EX2 R57, R12 ;  /* 0x0000000c00397308 */ /* 0x000fe20000000800 */
[--C-:B--2---:R-:W-:Y:S01]  /*17ee0*/  FFMA.FTZ R3, R38, c[0x0][0x2d0], -R75.reuse ;  /* 0x0000b40026037a23 */ /* 0x104fe2000001084b */
[----:B---3--:R-:W-:Y:S02]  /*17ef0*/  F2FP.BF16.PACK_AB R77, R243, R86 ;  /* 0x00000056f34d723e */ /* 0x008fe400000010ff */
[----:B-1----:R-:W-:Y:S06]  /*17f00*/  FMNMX.FTZ R70, R4, R70, !PT ;  /* 0x0000004604467209 */ /* 0x002fec0007810000 */
[----:B------:R1:W2:Y:S01]  /*17f10*/  MUFU.EX2 R89, R3 ;  /* 0x0000000300597308 */ /* 0x0002a20000000800 */
[C---:B------:R-:W-:Y:S01]  /*17f20*/  FSETP.NEU.FTZ.AND P0, PT, R70.reuse, -INF , PT ;  /* 0xff8000004600780b */ /* 0x040fe20003f1d000 */
[----:B------:R-:W-:Y:S01]  /*17f30*/  FMUL.FTZ R96, R70, c[0x0][0x2d0] ;  /* 0x0000b40046607a20 */ /* 0x000fe20000410000 */
[----:B----4-:R-:W3:Y:S04]  /*17f40*/  SHFL.BFLY PT, R2, R0, 0x2, 0x1f ;  /* 0x0c401f0000027f89 */ /* 0x010ee800000e0000 */
[----:B------:R-:W-:Y:S05]  /*17f50*/  FSEL R96, R96, RZ, P0 ;  /* 0x000000ff60607208 */ /* 0x000fea0000000000 */
[--C-:B------:R-:W-:Y:S02]  /*17f60*/  FFMA.FTZ R4, R36, c[0x0][0x2d0], -R96.reuse ;  /* 0x0000b40024047a23 */ /* 0x100fe40000010860 */
[--C-:B------:R-:W-:Y:S02]  /*17f70*/  FFMA.FTZ R32, R45, c[0x0][0x2d0], -R96.reuse ;  /* 0x0000b4002d207a23 */ /* 0x100fe40000010860 */
[----:B------:R-:W-:Y:S01]  /*17f80*/  MUFU.EX2 R248, R4 ;  /* 0x0000000400f87308 */ /* 0x000fe20000000800 */
[--C-:B-1----:R-:W-:Y:S01]  /*17f90*/  FFMA.FTZ R3, R26, c[0x0][0x2d0], -R96.reuse ;  /* 0x0000b4001a037a23 */ /* 0x102fe20000010860 */
[----:B--2---:R-:W-:Y:S08]  /*17fa0*/  F2FP.BF16.PACK_AB R79, R89, R92 ;  /* 0x0000005c594f723e */ /* 0x004ff000000010ff */
[----:B------:R1:W-:Y:S02]  /*17fb0*/  MUFU.EX2 R85, R3 ;  /* 0x0000000300557308 */ /* 0x0003e40000000800 */
[--C-:B-1----:R-:W-:Y:S02]  /*17fc0*/  FFMA.FTZ R3, R28, c[0x0][0x2d0], -R96.reuse ;  /* 0x0000b4001c037a23 */ /* 0x102fe40000010860 */
[----:B------:R-:W-:Y:S06]  /*17fd0*/  FFMA.FTZ R28, R47, c[0x0][0x2d0], -R75 ;  /* 0x0000b4002f1c7a23 */ /* 0x000fec000001084b */
[----:B------:R1:W2:Y:S02]  /*17fe0*/  MUFU.EX2 R246, R3 ;  /* 0x0000000300f67308 */ /* 0x0002a40000000800 */
[----:B-1----:R-:W-:Y:S01]  /*17ff0*/  FFMA.FTZ R3, R35, c[0x0][0x2d0], -R96 ;  /* 0x0000b40023037a23 */ /* 0x002fe20000010860 */
[----:B--2---:R-:W-:Y:S07]  /*18000*/  F2FP.BF16.PACK_AB R64, R246, R85 ;  /* 0x00000055f640723e */ /* 0x004fee00000010ff */
[----:B------:R3:W-:Y:S02]  /*18010*/  MUFU.EX2 R53, R3 ;  /* 0x0000000300357308 */ /* 0x0007e40000000800 */
[----:B---3--:R-:W-:Y:S01]  /*18020*/  FMNMX.FTZ R3, R0, R2, !PT ;  /* 0x0000000200037209 */ /* 0x008fe20007810000 */
[----:B------:R-:W-:Y:S01]  /*18030*/  FFMA.FTZ R2, R39, c[0x0][0x2d0], -R74 ;  /* 0x0000b40027027a23 */ /* 0x000fe2000001084a */
[----:B------:R-:W-:Y:S01]  /*18040*/  FSEL R0, R72, RZ, P2 ;  /* 0x000000ff48007208 */ /* 0x000fe20001000000 */
[----:B------:R-:W-:Y:S05]  /*18050*/  LDSM.16.MT88.4 R36, [R212+0x100] ;  /* 0x00010000d424783b */ /* 0x000fea0000004200 */
[----:B------:R1:W-:Y:S01]  /*18060*/  MUFU.EX2 R81, R2 ;  /* 0x0000000200517308 */ /* 0x0003e20000000800 */
[----:B------:R-:W-:Y:S04]  /*18070*/  FADD.FTZ R0, -R0, R100 ;  /* 0x0000006400007221 */ /* 0x000fe80000010100 */
[----:B------:R-:W-:Y:S01]  /*18080*/  FMUL.FTZ R0, R0, c[0x0][0x2d0] ;  /* 0x0000b40000007a20 */ /* 0x000fe20000410000 */
[----:B------:R-:W2:Y:S04]  /*18090*/  SHFL.BFLY PT, R4, R3, 0x1, 0x1f ;  /* 0x0c201f0003047f89 */ /* 0x000ea800000e0000 */
[----:B------:R3:W4:Y:S01]  /*180a0*/  MUFU.EX2 R69, R0 ;  /* 0x0000000000457308 */ /* 0x0007220000000800 */
[----:B-1----:R-:W-:Y:S05]  /*180b0*/  FSEL R2, R71, RZ, P1 ;  /* 0x000000ff47027208 */ /* 0x002fea0000800000 */
[----:B------:R-:W-:Y:S01]  /*180c0*/  FADD.FTZ R2, -R2, R101 ;  /* 0x0000006502027221 */ /* 0x000fe20000010100 */
[----:B--2---:R-:W-:Y:S03]  /*180d0*/  FMNMX.FTZ R3, R3, R4, !PT ;  /* 0x0000000403037209 */ /* 0x004fe60007810000 */
[----:B------:R-:W-:Y:S01]  /*180e0*/  FMUL.FTZ R2, R2, c[0x0][0x2d0] ;  /* 0x0000b40002027a20 */ /* 0x000fe20000410000 */
[----:B---3--:R-:W-:Y:S01]  /*180f0*/  FSEL R0, R70, RZ, P0 ;  /* 0x000000ff46007208 */ /* 0x008fe20000000000 */
[----:B----4-:R-:W-:Y:S01]  /*18100*/  FMUL.FTZ R5, R69, R105 ;  /* 0x0000006945057220 */ /* 0x010fe20000410000 */
[----:B------:R-:W-:Y:S01]  /*18110*/  MOV R105, R89 ;  /* 0x0000005900697202 */ /* 0x000fe20000000f00 */
[----:B------:R-:W1:Y:S01]  /*18120*/  MUFU.EX2 R68, R2 ;  /* 0x0000000200447308 */ /* 0x000e620000000800 */
[C---:B------:R-:W-:Y:S01]  /*18130*/  FMUL.FTZ R97, R3.reuse, c[0x0][0x2d0] ;  /* 0x0000b40003617a20 */ /* 0x040fe20000410000 */
[----:B------:R-:W-:Y:S01]  /*18140*/  FSETP.NEU.FTZ.AND P0, PT, R3, -INF , PT ;  /* 0xff8000000300780b */ /* 0x000fe20003f1d000 */
[----:B------:R-:W-:Y:S02]  /*18150*/  FADD.FTZ R0, -R0, R102 ;  /* 0x0000006600007221 */ /* 0x000fe40000010100 */
[----:B------:R-:W-:Y:S01]  /*18160*/  FMUL.FTZ R16, R69, R116 ;  /* 0x0000007445107220 */ /* 0x000fe20000410000 */
[----:B------:R-:W-:Y:S01]  /*18170*/  FSEL R97, R97, RZ, P0 ;  /* 0x000000ff61617208 */ /* 0x000fe20000000000 */
[----:B------:R-:W-:Y:S01]  /*18180*/  FMUL.FTZ R0, R0, c[0x0][0x2d0] ;  /* 0x0000b40000007a20 */ /* 0x000fe20000410000 */
[----:B------:R-:W-:Y:S01]  /*18190*/  MOV R116, R230 ;  /* 0x000000e600747202 */ /* 0x000fe20000000f00 */
[----:B------:R-:W-:Y:S02]  /*181a0*/  FMUL.FTZ R17, R69, R117 ;  /* 0x0000007545117220 */ /* 0x000fe40000410000 */
[----:B------:R2:W3:Y:S01]  /*181b0*/  MUFU.EX2 R2, R0 ;  /* 0x0000000000027308 */ /* 0x0004e20000000800 */
[----:B------:R-:W-:Y:S02]  /*181c0*/  FFMA.FTZ R4, R24, c[0x0][0x2d0], -R97 ;  /* 0x0000b40018047a23 */ /* 0x000fe40000010861 */
[----:B------:R-:W-:Y:S02]  /*181d0*/  IMAD.MOV.U32 R117, RZ, RZ, R233 ;  /* 0x000000ffff757224 */ /* 0x000fe400078e00e9 */
[--C-:B------:R-:W-:Y:S02]  /*181e0*/  FFMA.FTZ R58, R58, c[0x0][0x2d0], -R97.reuse ;  /* 0x0000b4003a3a7a23 */ /* 0x100fe40000010861 */
[----:B------:R-:W-:Y:S02]  /*181f0*/  FFMA.FTZ R62, R62, c[0x0][0x2d0], -R97 ;  /* 0x0000b4003e3e7a23 */ /* 0x000fe40000010861 */
[----:B------:R-:W-:Y:S01]  /*18200*/  FFMA.FTZ R24, R44, c[0x0][0x2d0], -R75 ;  /* 0x0000b4002c187a23 */ /* 0x000fe2000001084b */
[----:B------:R4:W-:Y:S01]  /*18210*/  MUFU.EX2 R61, R4 ;  /* 0x00000004003d7308 */ /* 0x0009e20000000800 */
[----:B------:R-:W-:Y:S02]  /*18220*/  FFMA.FTZ R44, R50, c[0x0][0x2d0], -R96 ;  /* 0x0000b400322c7a23 */ /* 0x000fe40000010860 */
[C---:B-1----:R-:W-:Y:S02]  /*18230*/  FMUL.FTZ R7, R68.reuse, R107 ;  /* 0x0000006b44077220 */ /* 0x042fe40000410000 */
[C---:B------:R-:W-:Y:S02]  /*18240*/  FMUL.FTZ R6, R68.reuse, R106 ;  /* 0x0000006a44067220 */ /* 0x040fe40000410000 */
[----:B------:R-:W-:Y:S02]  /*18250*/  IMAD.MOV.U32 R107, RZ, RZ, R53 ;  /* 0x000000ffff6b7224 */ /* 0x000fe400078e0035 */
[----:B------:R-:W-:Y:S01]  /*18260*/  LDSM.16.MT88.4 R52, [R210+0x100] ;  /* 0x00010000d234783b */ /* 0x000fe20000004200 */
[----:B------:R1:W2:Y:S01]  /*18270*/  MUFU.EX2 R30, R24 ;  /* 0x00000018001e7308 */ /* 0x0002a20000000800 */
[----:B------:R-:W-:Y:S01]  /*18280*/  FMUL.FTZ R18, R68, R118 ;  /* 0x0000007644127220 */ /* 0x000fe20000410000 */
[----:B------:R-:W-:Y:S01]  /*18290*/  F2FP.BF16.PACK_AB R66, R248, R107 ;  /* 0x0000006bf842723e */ /* 0x000fe200000010ff */
[----:B------:R-:W-:Y:S02]  /*182a0*/  FMUL.FTZ R19, R68, R119 ;  /* 0x0000007744137220 */ /* 0x000fe40000410000 */
[----:B--2---:R-:W-:Y:S02]  /*182b0*/  FFMA.FTZ R0, R8, c[0x0][0x2d0], -R97 ;  /* 0x0000b40008007a23 */ /* 0x004fe40000010861 */
[C---:B------:R-:W-:Y:S02]  /*182c0*/  FMUL.FTZ R35, R68.reuse, R135 ;  /* 0x0000008744237220 */ /* 0x040fe40000410000 */
[----:B------:R-:W-:Y:S01]  /*182d0*/  FMUL.FTZ R50, R68, R150 ;  /* 0x0000009644327220 */ /* 0x000fe20000410000 */
[----:B------:R2:W-:Y:S01]  /*182e0*/  MUFU.EX2 R200, R0 ;  /* 0x0000000000c87308 */ /* 0x0005e20000000800 */
[----:B------:R-:W-:Y:S01]  /*182f0*/  FFMA.FTZ R8, R40, c[0x0][0x2d0], -R75 ;  /* 0x0000b40028087a23 */ /* 0x000fe2000001084b */
[----:B------:R-:W5:Y:S01]  /*18300*/  LDL.LU R150, [R1+0x10] ;  /* 0x0000100001967983 */ /* 0x000f620000300800 */
[----:B------:R-:W-:Y:S02]  /*18310*/  IMAD.MOV.U32 R119, RZ, RZ, R243 ;  /* 0x000000ffff777224 */ /* 0x000fe400078e00f3 */
[--C-:B----4-:R-:W-:Y:S02]  /*18320*/  FFMA.FTZ R4, R25, c[0x0][0x2d0], -R97.reuse ;  /* 0x0000b40019047a23 */ /* 0x110fe40000010861 */
[----:B---3--:R-:W-:Y:S01]  /*18330*/  FMUL.FTZ R9, R2, R109 ;  /* 0x0000006d02097220 */ /* 0x008fe20000410000 */
[----:B------:R-:W-:Y:S01]  /*18340*/  MOV R109, R93 ;  /* 0x0000005d006d7202 */ /* 0x000fe20000000f00 */
[----:B------:R-:W-:Y:S01]  /*18350*/  FMUL.FTZ R34, R68, R134 ;  /* 0x0000008644227220 */ /* 0x000fe20000410000 */
[----:B------:R-:W3:Y:S01]  /*18360*/  MUFU.EX2 R235, R4 ;  /* 0x0000000400eb7308 */ /* 0x000ee20000000800 */
[----:B------:R-:W-:Y:S01]  /*18370*/  MOV R134, R84 ;  /* 0x0000005400867202 */ /* 0x000fe20000000f00 */
[C---:B------:R-:W-:Y:S02]  /*18380*/  FMUL.FTZ R45, R2.reuse, R145 ;  /* 0x00000091022d7220 */ /* 0x040fe40000410000 */
[C---:B------:R-:W-:Y:S02]  /*18390*/  FMUL.FTZ R12, R2.reuse, R112 ;  /* 0x00000070020c7220 */ /* 0x040fe40000410000 */
[C---:B------:R-:W-:Y:S02]  /*183a0*/  FMUL.FTZ R13, R2.reuse, R113 ;  /* 0x00000071020d7220 */ /* 0x040fe40000410000 */
[C---:B-1----:R-:W-:Y:S02]  /*183b0*/  FMUL.FTZ R24, R2.reuse, R124 ;  /* 0x0000007c02187220 */ /* 0x042fe40000410000 */
[----:B------:R1:W4:Y:S01]  /*183c0*/  MUFU.EX2 R31, R8 ;  /* 0x00000008001f7308 */ /* 0x0003220000000800 */
[C---:B------:R-:W-:Y:S02]  /*183d0*/  FMUL.FTZ R25, R2.reuse, R125 ;  /* 0x0000007d02197220 */ /* 0x040fe40000410000 */
[----:B------:R-:W-:Y:S02]  /*183e0*/  FMUL.FTZ R29, R2, R129 ;  /* 0x00000081021d7220 */ /* 0x000fe40000410000 */
[----:B--2---:R-:W-:Y:S02]  /*183f0*/  FFMA.FTZ R0, R22, c[0x0][0x2d0], -R97 ;  /* 0x0000b40016007a23 */ /* 0x004fe40000010861 */
[----:B------:R-:W2:Y:S01]  /*18400*/  LDSM.16.MT88.4 R20, [R209+0x100] ;  /* 0x00010000d114783b */ /* 0x000ea20000004200 */
[----:B------:R-:W-:Y:S02]  /*18410*/  IMAD.MOV.U32 R129, RZ, RZ, R30 ;  /* 0x000000ffff817224 */ /* 0x000fe400078e001e */
[----:B------:R4:W4:Y:S01]  /*18420*/  MUFU.EX2 R244, R0 ;  /* 0x0000000000f47308 */ /* 0x0009220000000800 */
[----:B------:R-:W-:Y:S02]  /*18430*/  FFMA.FTZ R40, R49, c[0x0][0x2d0], -R96 ;  /* 0x0000b40031287a23 */ /* 0x000fe40000010860 */
[----:B------:R-:W-:Y:S01]  /*18440*/  FMUL.FTZ R49, R69, R149 ;  /* 0x0000009545317220 */ /* 0x000fe20000410000 */
[----:B---3--:R-:W-:Y:S01]  /*18450*/  F2FP.BF16.PACK_AB R67, R235, R61 ;  /* 0x0000003deb43723e */ /* 0x008fe200000010ff */
[----:B------:R-:W-:Y:S01]  /*18460*/  FFMA.FTZ R4, R41, c[0x0][0x2d0], -R74 ;  /* 0x0000b40029047a23 */ /* 0x000fe2000001084a */
[----:B------:R-:W-:Y:S01]  /*18470*/  MOV R118, R235 ;  /* 0x000000eb00767202 */ /* 0x000fe20000000f00 */
[C---:B------:R-:W-:Y:S02]  /*18480*/  FMUL.FTZ R41, R2.reuse, R141 ;  /* 0x0000008d02297220 */ /* 0x040fe40000410000 */
[----:B------:R-:W-:Y:S01]  /*18490*/  IMAD.MOV.U32 R149, RZ, RZ, R117 ;  /* 0x000000ffff957224 */ /* 0x000fe200078e0075 */
[----:B------:R3:W-:Y:S01]  /*184a0*/  MUFU.EX2 R60, R4 ;  /* 0x00000004003c7308 */ /* 0x0007e20000000800 */
[----:B-1----:R-:W-:Y:S02]  /*184b0*/  FMUL.FTZ R8, R2, R108 ;  /* 0x0000006c02087220 */ /* 0x002fe40000410000 */
[----:B----4-:R-:W-:Y:S02]  /*184c0*/  IMAD.MOV.U32 R125, RZ, RZ, R31 ;  /* 0x000000ffff7d7224 */ /* 0x010fe400078e001f */
[----:B------:R-:W-:Y:S05]  /*184d0*/  IMAD.MOV.U32 R108, RZ, RZ, R92 ;  /* 0x000000ffff6c7224 */ /* 0x000fea00078e005c */
[----:B------:R1:W-:Y:S01]  /*184e0*/  MUFU.EX2 R113, R28 ;  /* 0x0000001c00717308 */ /* 0x0003e20000000800 */
[----:B------:R-:W-:Y:S01]  /*184f0*/  FFMA.FTZ R92, R95, c[0x0][0x2d0], -R75 ;  /* 0x0000b4005f5c7a23 */ /* 0x000fe2000001084b */
[----:B------:R-:W-:Y:S02]  /*18500*/  FSEL R0, R3, RZ, P0 ;  /* 0x000000ff03007208 */ /* 0x000fe40000000000 */
[----:B------:R-:W-:Y:S03]  /*18510*/  F2FP.BF16.PACK_AB R65, R244, R200 ;  /* 0x000000c8f441723e */ /* 0x000fe600000010ff */
[----:B------:R-:W-:Y:S03]  /*18520*/  FADD.FTZ R0, -R0, R103 ;  /* 0x0000006700007221 */ /* 0x000fe60000010100 */
[----:B------:R4:W-:Y:S01]  /*18530*/  MUFU.EX2 R124, R32 ;  /* 0x00000020007c7308 */ /* 0x0009e20000000800 */
[----:B------:R-:W-:Y:S02]  /*18540*/  FMUL.FTZ R0, R0, c[0x0][0x2d0] ;  /* 0x0000b40000007a20 */ /* 0x000fe40000410000 */
[C---:B---3--:R-:W-:Y:S02]  /*18550*/  FMUL.FTZ R4, R69.reuse, R104 ;  /* 0x0000006845047220 */ /* 0x048fe40000410000 */
[----:B------:R-:W-:Y:S05]  /*18560*/  IMAD.MOV.U32 R104, RZ, RZ, R87 ;  /* 0x000000ffff687224 */ /* 0x000fea00078e0057 */
[----:B------:R-:W3:Y:S01]  /*18570*/  MUFU.EX2 R0, R0 ;  /* 0x0000000000007308 */ /* 0x000ee20000000800 */
[-C--:B--2---:R-:W-:Y:S01]  /*18580*/  HMMA.16816.F32.BF16 R4, R76, R20.reuse, R4 ;  /* 0x000000144c04723c */ /* 0x084fe20000041804 */
[C---:B-1----:R-:W-:Y:S08]  /*18590*/  FMUL.FTZ R28, R2.reuse, R128 ;  /* 0x00000080021c7220 */ /* 0x042ff00000410000 */
[----:B------:R1:W2:Y:S03]  /*185a0*/  MUFU.EX2 R59, R40 ;  /* 0x00000028003b7308 */ /* 0x0002a60000000800 */
[C---:B----4-:R-:W-:Y:S01]  /*185b0*/  FMUL.FTZ R32, R69.reuse, R132 ;  /* 0x0000008445207220 */ /* 0x050fe20000410000 */
[----:B------:R-:W-:Y:S01]  /*185c0*/  MOV R132, R61 ;  /* 0x0000003d00847202 */ /* 0x000fe20000000f00 */
[----:B------:R-:W-:Y:S05]  /*185d0*/  FMUL.FTZ R61, R2, R161 ;  /* 0x000000a1023d7220 */ /* 0x000fea0000410000 */
[----:B------:R4:W-:Y:S01]  /*185e0*/  MUFU.EX2 R112, R44 ;  /* 0x0000002c00707308 */ /* 0x0009e20000000800 */
[C---:B---3--:R-:W-:Y:S02]  /*185f0*/  FMUL.FTZ R10, R0.reuse, R110 ;  /* 0x0000006e000a7220 */ /* 0x048fe40000410000 */
[C---:B------:R-:W-:Y:S02]  /*18600*/  FMUL.FTZ R11, R0.reuse, R111 ;  /* 0x0000006f000b7220 */ /* 0x040fe40000410000 */
[C---:B------:R-:W-:Y:S01]  /*18610*/  FMUL.FTZ R26, R0.reuse, R126 ;  /* 0x0000007e001a7220 */ /* 0x040fe20000410000 */
[----:B------:R-:W-:Y:S01]  /*18620*/  MOV R126, R81 ;  /* 0x00000051007e7202 */ /* 0x000fe20000000f00 */
[C---:B------:R-:W-:Y:S01]  /*18630*/  FMUL.FTZ R27, R0.reuse, R127 ;  /* 0x0000007f001b7220 */ /* 0x040fe20000410000 */
[----:B------:R-:W3:Y:S01]  /*18640*/  LDSM.16.MT88.4 R80, [R211+0x100] ;  /* 0x00010000d350783b */ /* 0x000ee20000004200 */
[----:B------:R-:W-:Y:S01]  /*18650*/  MOV R127, R86 ;  /* 0x00000056007f7202 */ /* 0x000fe20000000f00 */
[C---:B------:R-:W-:Y:S01]  /*18660*/  HMMA.16816.F32.BF16 R8, R64.reuse, R20, R8 ;  /* 0x000000144008723c */ /* 0x040fe20000041808 */
[C---:B------:R-:W-:Y:S01]  /*18670*/  FMUL.FTZ R14, R0.reuse, R114 ;  /* 0x00000072000e7220 */ /* 0x040fe20000410000 */
[----:B------:R-:W-:Y:S01]  /*18680*/  MUFU.EX2 R111, R58 ;  /* 0x0000003a006f7308 */ /* 0x000fe20000000800 */
[C---:B------:R-:W-:Y:S02]  /*18690*/  FMUL.FTZ R15, R0.reuse, R115 ;  /* 0x00000073000f7220 */ /* 0x040fe40000410000 */
[----:B------:R-:W-:Y:S02]  /*186a0*/  FMUL.FTZ R31, R0, R131 ;  /* 0x00000083001f7220 */ /* 0x000fe40000410000 */
[----:B------:R-:W-:Y:S02]  /*186b0*/  FFMA.FTZ R20, R46, c[0x0][0x2d0], -R74 ;  /* 0x0000b4002e147a23 */ /* 0x000fe4000001084a */
[----:B------:R-:W-:Y:S01]  /*186c0*/  IMAD.MOV.U32 R131, RZ, RZ, R85 ;  /* 0x000000ffff837224 */ /* 0x000fe200078e0055 */
[-C--:B------:R-:W-:Y:S01]  /*186d0*/  HMMA.16816.F32.BF16 R12, R64, R22.reuse, R12 ;  /* 0x00000016400c723c */ /* 0x080fe2000004180c */
[----:B------:R-:W2:Y:S01]  /*186e0*/  LDSM.16.MT88.4 R84, [R209+0x900] ;  /* 0x00090000d154783b */ /* 0x000ea20000004200 */
[----:B------:R3:W-:Y:S01]  /*186f0*/  MUFU.EX2 R114, R20 ;  /* 0x0000001400727308 */ /* 0x0007e20000000800 */
[----:B-1----:R-:W-:Y:S02]  /*18700*/  FMUL.FTZ R40, R2, R140 ;  /* 0x0000008c02287220 */ /* 0x002fe40000410000 */
[C---:B------:R-:W-:Y:S01]  /*18710*/  FMUL.FTZ R21, R69.reuse, R121 ;  /* 0x0000007945157220 */ /* 0x040fe20000410000 */
[----:B------:R-:W-:Y:S01]  /*18720*/  MOV R121, R249 ;  /* 0x000000f900797202 */ /* 0x000fe20000000f00 */
[C---:B------:R-:W-:Y:S01]  /*18730*/  FMUL.FTZ R30, R0.reuse, R130 ;  /* 0x00000082001e7220 */ /* 0x040fe20000410000 */
[C---:B------:R-:W-:Y:S01]  /*18740*/  HMMA.16816.F32.BF16 R16, R76.reuse, R22, R16 ;  /* 0x000000164c10723c */ /* 0x040fe20000041810 */
[----:B------:R-:W-:Y:S03]  /*18750*/  MOV R130, R33 ;  /* 0x0000002100827202 */ /* 0x000fe60000000f00 */
[C---:B------:R-:W-:Y:S02]  /*18760*/  FMUL.FTZ R33, R69.reuse, R133 ;  /* 0x0000008545217220 */ /* 0x040fe40000410000 */
[----:B------:R-:W-:Y:S02]  /*18770*/  FMUL.FTZ R42, R0, R142 ;  /* 0x0000008e002a7220 */ /* 0x000fe40000410000 */
[C---:B------:R-:W-:Y:S04]  /*18780*/  FMUL.FTZ R22, R68.reuse, R122 ;  /* 0x0000007a44167220 */ /* 0x040fe80000410000 */
[----:B------:R-:W-:Y:S01]  /*18790*/  FMUL.FTZ R23, R68, R123 ;  /* 0x0000007b44177220 */ /* 0x000fe20000410000 */
[----:B------:R-:W-:Y:S01]  /*187a0*/  MOV R123, R244 ;  /* 0x000000f4007b7202 */ /* 0x000fe20000000f00 */
[----:B------:R-:W-:Y:S02]  /*187b0*/  FMUL.FTZ R43, R0, R143 ;  /* 0x0000008f002b7220 */ /* 0x000fe40000410000 */
[C---:B----4-:R-:W-:Y:S02]  /*187c0*/  FMUL.FTZ R44, R2.reuse, R144 ;  /* 0x00000090022c7220 */ /* 0x050fe40000410000 */
[C---:B---3--:R-:W-:Y:S02]  /*187d0*/  FMUL.FTZ R20, R69.reuse, R120 ;  /* 0x0000007845147220 */ /* 0x048fe40000410000 */
[----:B------:R-:W-:Y:S01]  /*187e0*/  IMAD.MOV.U32 R133, RZ, RZ, R60 ;  /* 0x000000ffff857224 */ /* 0x000fe200078e003c */
[----:B------:R1:W-:Y:S01]  /*187f0*/  MUFU.EX2 R120, R62 ;  /* 0x0000003e00787308 */ /* 0x0003e20000000800 */
[----:B------:R-:W-:Y:S01]  /*18800*/  FMUL.FTZ R60, R2, R160 ;  /* 0x000000a0023c7220 */ /* 0x000fe20000410000 */
[----:B------:R-:W-:Y:S01]  /*18810*/  MOV R160, R116 ;  /* 0x0000007400a07202 */ /* 0x000fe20000000f00 */
[C---:B------:R-:W-:Y:S01]  /*18820*/  FMUL.FTZ R46, R0.reuse, R146 ;  /* 0x00000092002e7220 */ /* 0x040fe20000410000 */
[-C--:B------:R-:W-:Y:S01]  /*18830*/  HMMA.16816.F32.BF16 R20, R76, R36.reuse, R20 ;  /* 0x000000244c14723c */ /* 0x080fe20000041814 */
[C---:B------:R-:W-:Y:S02]  /*18840*/  FMUL.FTZ R47, R0.reuse, R147 ;  /* 0x00000093002f7220 */ /* 0x040fe40000410000 */
[C---:B------:R-:W-:Y:S02]  /*18850*/  FMUL.FTZ R58, R0.reuse, R158 ;  /* 0x0000009e003a7220 */ /* 0x040fe40000410000 */
[----:B------:R-:W-:Y:S02]  /*18860*/  FMUL.FTZ R63, R0, R163 ;  /* 0x000000a3003f7220 */ /* 0x000fe40000410000 */
[----:B------:R-:W-:Y:S01]  /*18870*/  IMAD.MOV.U32 R122, RZ, RZ, R248 ;  /* 0x000000ffff7a7224 */ /* 0x000fe200078e00f8 */
[C---:B------:R-:W-:Y:S01]  /*18880*/  HMMA.16816.F32.BF16 R24, R64.reuse, R36, R24 ;  /* 0x000000244018723c */ /* 0x040fe20000041818 */
[----:B------:R-:W-:Y:S06]  /*18890*/  IMAD.MOV.U32 R115, RZ, RZ, R246 ;  /* 0x000000ffff737224 */ /* 0x000fec00078e00f6 */
[----:B------:R-:W-:Y:S01]  /*188a0*/  FFMA.FTZ R36, R48, c[0x0][0x2d0], -R96 ;  /* 0x0000b40030247a23 */ /* 0x000fe20000010860 */
[-C--:B------:R-:W-:Y:S01]  /*188b0*/  HMMA.16816.F32.BF16 R28, R64, R38.reuse, R28 ;  /* 0x00000026401c723c */ /* 0x080fe2000004181c */
[----:B------:R-:W-:Y:S02]  /*188c0*/  FMUL.FTZ R37, R69, R137 ;  /* 0x0000008945257220 */ /* 0x000fe40000410000 */
[----:B------:R3:W-:Y:S01]  /*188d0*/  MUFU.EX2 R128, R36 ;  /* 0x0000002400807308 */ /* 0x0007e20000000800 */
[--C-:B------:R-:W-:Y:S02]  /*188e0*/  FFMA.FTZ R48, R51, c[0x0][0x2d0], -R74.reuse ;  /* 0x0000b40033307a23 */ /* 0x100fe4000001084a */
[----:B------:R-:W-:Y:S02]  /*188f0*/  FMUL.FTZ R51, R68, R151 ;  /* 0x0000009744337220 */ /* 0x000fe40000410000 */
[C---:B------:R-:W-:Y:S01]  /*18900*/  HMMA.16816.F32.BF16 R32, R76.reuse, R38, R32 ;  /* 0x000000264c20723c */ /* 0x040fe20000041820 */
[----:B------:R-:W-:Y:S03]  /*18910*/  IMAD.MOV.U32 R151, RZ, RZ, R57 ;  /* 0x000000ffff977224 */ /* 0x000fe600078e0039 */
[----:B------:R-:W-:Y:S01]  /*18920*/  FMUL.FTZ R57, R2, R157 ;  /* 0x0000009d02397220 */ /* 0x000fe20000410000 */
[----:B------:R4:W-:Y:S01]  /*18930*/  MUFU.EX2 R110, R48 ;  /* 0x00000030006e7308 */ /* 0x0009e20000000800 */
[----:B-1----:R-:W-:Y:S02]  /*18940*/  FMUL.FTZ R62, R0, R162 ;  /* 0x000000a2003e7220 */ /* 0x002fe40000410000 */
[C---:B------:R-:W-:Y:S04]  /*18950*/  FMUL.FTZ R38, R68.reuse, R138 ;  /* 0x0000008a44267220 */ /* 0x040fe80000410000 */
[----:B------:R-:W-:Y:S03]  /*18960*/  FMUL.FTZ R39, R68, R139 ;  /* 0x0000008b44277220 */ /* 0x000fe60000410000 */
[----:B------:R-:W-:Y:S01]  /*18970*/  MUFU.EX2 R138, R92 ;  /* 0x0000005c008a7308 */ /* 0x000fe20000000800 */
[C---:B---3--:R-:W-:Y:S07]  /*18980*/  FMUL.FTZ R36, R69.reuse, R136 ;  /* 0x0000008845247220 */ /* 0x048fee0000410000 */
[-C--:B------:R-:W-:Y:S01]  /*18990*/  HMMA.16816.F32.BF16 R36, R76, R52.reuse, R36 ;  /* 0x000000344c24723c */ /* 0x080fe20000041824 */
[C---:B----4-:R-:W-:Y:S01]  /*189a0*/  FMUL.FTZ R48, R69.reuse, R148 ;  /* 0x0000009445307220 */ /* 0x050fe20000410000 */
[----:B--2---:R-:W-:Y:S01]  /*189b0*/  MOV R148, R59 ;  /* 0x0000003b00947202 */ /* 0x004fe20000000f00 */
[----:B------:R-:W-:Y:S05]  /*189c0*/  FMUL.FTZ R59, R0, R159 ;  /* 0x0000009f003b7220 */ /* 0x000fea0000410000 */
[C---:B------:R-:W-:Y:S07]  /*189d0*/  HMMA.16816.F32.BF16 R40, R64.reuse, R52, R40 ;  /* 0x000000344028723c */ /* 0x040fee0000041828 */
[--C-:B------:R-:W-:Y:S01]  /*189e0*/  FFMA.FTZ R52, R56, c[0x0][0x2d0], -R97.reuse ;  /* 0x0000b40038347a23 */ /* 0x100fe20000010861 */
[-C--:B------:R-:W-:Y:S01]  /*189f0*/  HMMA.16816.F32.BF16 R44, R64, R54.reuse, R44 ;  /* 0x00000036402c723c */ /* 0x080fe2000004182c */
[C---:B------:R-:W-:Y:S02]  /*18a00*/  FMUL.FTZ R53, R69.reuse, R153 ;  /* 0x0000009945357220 */ /* 0x040fe40000410000 */
        /* <DEDUP_REMOVED lines=9> */
[-C--:B------:R-:W-:Y:S01]  /*18aa0*/  HMMA.16816.F32.BF16 R60, R64, R82.reuse, R60 ;  /* 0x00000052403c723c */ /* 0x080fe2000004183c */
[----:B--2---:R-:W-:Y:S02]  /*18ab0*/  F2FP.BF16.PACK_AB R81, R111, R103 ;  /* 0x000000676f51723e */ /* 0x004fe400000010ff */
[----:B------:R1:W2:Y:S04]  /*18ac0*/  MUFU.EX2 R106, R80 ;  /* 0x00000050006a7308 */ /* 0x0002a80000000800 */
[C---:B------:R-:W-:Y:S02]  /*18ad0*/  FMUL.FTZ R64, R69.reuse, R164 ;  /* 0x000000a445407220 */ /* 0x040fe40000410000 */
[----:B------:R-:W-:Y:S03]  /*18ae0*/  FMUL.FTZ R65, R69, R165 ;  /* 0x000000a545417220 */ /* 0x000fe60000410000 */
[C---:B------:R-:W-:Y:S02]  /*18af0*/  FMUL.FTZ R66, R68.reuse, R166 ;  /* 0x000000a644427220 */ /* 0x040fe40000410000 */
[----:B------:R-:W-:Y:S07]  /*18b00*/  FMUL.FTZ R67, R68, R167 ;  /* 0x000000a744437220 */ /* 0x000fee0000410000 */
[----:B------:R-:W-:Y:S01]  /*18b10*/  HMMA.16816.F32.BF16 R64, R76, R82, R64 ;  /* 0x000000524c40723c */ /* 0x000fe20000041840 */
[----:B-1----:R-:W-:Y:S06]  /*18b20*/  FFMA.FTZ R80, R90, c[0x0][0x2d0], -R74 ;  /* 0x0000b4005a507a23 */ /* 0x002fec000001084a */
[----:B------:R-:W-:Y:S01]  /*18b30*/  F2FP.BF16.PACK_AB R76, R133, R126 ;  /* 0x0000007e854c723e */ /* 0x000fe200000010ff */
[----:B------:R-:W1:Y:S01]  /*18b40*/  LDSM.16.MT88.4 R88, [R212+0x900] ;  /* 0x00090000d458783b */ /* 0x000e620000004200 */
[----:B------:R-:W-:Y:S01]  /*18b50*/  F2FP.BF16.PACK_AB R77, R151, R125 ;  /* 0x0000007d974d723e */ /* 0x000fe200000010ff */
[----:B------:R3:W-:Y:S02]  /*18b60*/  MUFU.EX2 R249, R80 ;  /* 0x0000005000f97308 */ /* 0x0007e40000000800 */
[----:B------:R-:W-:Y:S02]  /*18b70*/  F2FP.BF16.PACK_AB R78, R114, R130 ;  /* 0x00000082724e723e */ /* 0x000fe400000010ff */
[----:B------:R-:W-:Y:S02]  /*18b80*/  F2FP.BF16.PACK_AB R79, R113, R129 ;  /* 0x00000081714f723e */ /* 0x000fe400000010ff */
[----:B------:R-:W-:Y:S02]  /*18b90*/  F2FP.BF16.PACK_AB R82, R112, R148 ;  /* 0x000000947052723e */ /* 0x000fe400000010ff */
[----:B--2---:R-:W-:Y:S01]  /*18ba0*/  F2FP.BF16.PACK_AB R83, R106, R120 ;  /* 0x000000786a53723e */ /* 0x004fe200000010ff */
[----:B-----5:R-:W-:Y:S02]  /*18bb0*/  FFMA.FTZ R69, R69, R150, R160 ;  /* 0x0000009645457223 */ /* 0x020fe400000100a0 */
[-C--:B------:R-:W-:Y:S01]  /*18bc0*/  HMMA.16816.F32.BF16 R4, R76, R84.reuse, R4 ;  /* 0x000000544c04723c */ /* 0x080fe20000041804 */
[----:B------:R-:W-:Y:S02]  /*18bd0*/  IMAD.MOV.U32 R150, RZ, RZ, R149 ;  /* 0x000000ffff967224 */ /* 0x000fe400078e0095 */
[--C-:B---3--:R-:W-:Y:S02]  /*18be0*/  FFMA.FTZ R80, R94, c[0x0][0x2d0], -R75.reuse ;  /* 0x0000b4005e507a23 */ /* 0x108fe4000001084b */
        /* <DEDUP_REMOVED lines=9> */
[C---:B------:R-:W-:Y:S01]  /*18c80*/  HMMA.16816.F32.BF16 R24, R80.reuse, R88, R24 ;  /* 0x000000585018723c */ /* 0x040fe20000041818 */
[----:B---3--:R-:W-:Y:S06]  /*18c90*/  FFMA.FTZ R84, R177, c[0x0][0x2d0], -R74 ;  /* 0x0000b400b1547a23 */ /* 0x008fec000001084a */
[--C-:B------:R-:W-:Y:S01]  /*18ca0*/  FFMA.FTZ R88, R170, c[0x0][0x2d0], -R96.reuse ;  /* 0x0000b400aa587a23 */ /* 0x100fe20000010860 */
[-C--:B------:R-:W-:Y:S01]  /*18cb0*/  HMMA.16816.F32.BF16 R28, R80, R90.reuse, R28 ;  /* 0x0000005a501c723c */ /* 0x080fe2000004181c */
[----:B------:R1:W-:Y:S07]  /*18cc0*/  MUFU.EX2 R246, R84 ;  /* 0x0000005400f67308 */ /* 0x0003ee0000000800 */
[C---:B------:R-:W-:Y:S03]  /*18cd0*/  HMMA.16816.F32.BF16 R32, R76.reuse, R90, R32 ;  /* 0x0000005a4c20723c */ /* 0x040fe60000041820 */
[----:B------:R3:W-:Y:S05]  /*18ce0*/  MUFU.EX2 R136, R88 ;  /* 0x0000005800887308 */ /* 0x0007ea0000000800 */
[-C--:B--2---:R-:W-:Y:S08]  /*18cf0*/  HMMA.16816.F32.BF16 R36, R76, R92.reuse, R36 ;  /* 0x0000005c4c24723c */ /* 0x084ff00000041824 */
[C---:B------:R-:W-:Y:S01]  /*18d00*/  HMMA.16816.F32.BF16 R40, R80.reuse, R92, R40 ;  /* 0x0000005c5028723c */ /* 0x040fe20000041828 */
[----:B-1----:R-:W-:Y:S04]  /*18d10*/  FFMA.FTZ R84, R171, c[0x0][0x2d0], -R75 ;  /* 0x0000b400ab547a23 */ /* 0x002fe8000001084b */
[----:B------:R1:W-:Y:S02]  /*18d20*/  MUFU.EX2 R244, R84 ;  /* 0x0000005400f47308 */ /* 0x0003e40000000800 */
[----:B------:R-:W-:Y:S01]  /*18d30*/  FFMA.FTZ R92, R168, c[0x0][0x2d0], -R97 ;  /* 0x0000b400a85c7a23 */ /* 0x000fe20000010861 */
[-C--:B------:R-:W-:Y:S01]  /*18d40*/  HMMA.16816.F32.BF16 R44, R80, R94.reuse, R44 ;  /* 0x0000005e502c723c */ /* 0x080fe2000004182c */
[--C-:B---3--:R-:W-:Y:S06]  /*18d50*/  FFMA.FTZ R88, R173, c[0x0][0x2d0], -R96.reuse ;  /* 0x0000b400ad587a23 */ /* 0x108fec0000010860 */
[----:B------:R2:W-:Y:S01]  /*18d60*/  MUFU.EX2 R235, R92 ;  /* 0x0000005c00eb7308 */ /* 0x0005e20000000800 */
[C---:B------:R-:W-:Y:S09]  /*18d70*/  HMMA.16816.F32.BF16 R48, R76.reuse, R94, R48 ;  /* 0x0000005e4c30723c */ /* 0x040ff20000041830 */
[----:B------:R3:W-:Y:S03]  /*18d80*/  MUFU.EX2 R142, R88 ;  /* 0x00000058008e7308 */ /* 0x0007e60000000800 */
[----:B-1----:R-:W-:Y:S07]  /*18d90*/  FFMA.FTZ R84, R174, c[0x0][0x2d0], -R75 ;  /* 0x0000b400ae547a23 */ /* 0x002fee000001084b */
[----:B------:R1:W-:Y:S01]  /*18da0*/  MUFU.EX2 R143, R84 ;  /* 0x00000054008f7308 */ /* 0x0003e20000000800 */
[----:B--2---:R-:W-:Y:S09]  /*18db0*/  FFMA.FTZ R92, R169, c[0x0][0x2d0], -R97 ;  /* 0x0000b400a95c7a23 */ /* 0x004ff20000010861 */
[----:B------:R2:W-:Y:S01]  /*18dc0*/  MUFU.EX2 R233, R92 ;  /* 0x0000005c00e97308 */ /* 0x0005e20000000800 */
[--C-:B---3--:R-:W-:Y:S09]  /*18dd0*/  FFMA.FTZ R88, R175, c[0x0][0x2d0], -R96.reuse ;  /* 0x0000b400af587a23 */ /* 0x108ff20000010860 */
[----:B------:R3:W4:Y:S01]  /*18de0*/  MUFU.EX2 R141, R88 ;  /* 0x00000058008d7308 */ /* 0x0007220000000800 */
[----:B-1----:R-:W-:Y:S09]  /*18df0*/  FFMA.FTZ R84, R99, c[0x0][0x2d0], -R96 ;  /* 0x0000b40063547a23 */ /* 0x002ff20000010860 */
[----:B------:R1:W-:Y:S01]  /*18e00*/  MUFU.EX2 R137, R84 ;  /* 0x0000005400897308 */ /* 0x0003e20000000800 */
[----:B--2---:R-:W-:Y:S09]  /*18e10*/  FFMA.FTZ R92, R186, c[0x0][0x2d0], -R75 ;  /* 0x0000b400ba5c7a23 */ /* 0x004ff2000001084b */
[----:B------:R2:W-:Y:S01]  /*18e20*/  MUFU.EX2 R145, R92 ;  /* 0x0000005c00917308 */ /* 0x0005e20000000800 */
[--C-:B---3--:R-:W-:Y:S09]  /*18e30*/  FFMA.FTZ R88, R181, c[0x0][0x2d0], -R74.reuse ;  /* 0x0000b400b5587a23 */ /* 0x108ff2000001084a */
[----:B------:R3:W-:Y:S01]  /*18e40*/  MUFU.EX2 R243, R88 ;  /* 0x0000005800f37308 */ /* 0x0007e20000000800 */
[----:B-1----:R-:W1:Y:S08]  /*18e50*/  LDSM.16.MT88.4 R84, [R211+0x900] ;  /* 0x00090000d354783b */ /* 0x002e700000004200 */
[----:B--2---:R-:W-:Y:S01]  /*18e60*/  LDSM.16.MT88.4 R92, [R210+0x1100] ;  /* 0x00110000d25c783b */ /* 0x004fe20000004200 */
[--C-:B---3--:R-:W-:Y:S04]  /*18e70*/  FFMA.FTZ R88, R98, c[0x0][0x2d0], -R97.reuse ;  /* 0x0000b40062587a23 */ /* 0x108fe80000010861 */
[----:B------:R2:W3:Y:S01]  /*18e80*/  MUFU.EX2 R140, R88 ;  /* 0x00000058008c7308 */ /* 0x0004e20000000800 */
[-C--:B-1----:R-:W-:Y:S08]  /*18e90*/  HMMA.16816.F32.BF16 R52, R76, R84.reuse, R52 ;  /* 0x000000544c34723c */ /* 0x082ff00000041834 */
[C---:B------:R-:W-:Y:S01]  /*18ea0*/  HMMA.16816.F32.BF16 R56, R80.reuse, R84, R56 ;  /* 0x000000545038723c */ /* 0x040fe20000041838 */
[----:B--2---:R-:W1:Y:S06]  /*18eb0*/  LDSM.16.MT88.4 R88, [R209+0x1100] ;  /* 0x00110000d158783b */ /* 0x004e6c0000004200 */
[----:B------:R-:W-:Y:S01]  /*18ec0*/  FFMA.FTZ R84, R172, c[0x0][0x2d0], -R97 ;  /* 0x0000b400ac547a23 */ /* 0x000fe20000010861 */
[-C--:B------:R-:W-:Y:S03]  /*18ed0*/  HMMA.16816.F32.BF16 R60, R80, R86.reuse, R60 ;  /* 0x00000056503c723c */ /* 0x080fe6000004183c */
[----:B------:R2:W5:Y:S04]  /*18ee0*/  MUFU.EX2 R230, R84 ;  /* 0x0000005400e67308 */ /* 0x0005680000000800 */
[--C-:B------:R-:W-:Y:S01]  /*18ef0*/  FFMA.FTZ R80, R187, c[0x0][0x2d0], -R74.reuse ;  /* 0x0000b400bb507a23 */ /* 0x100fe2000001084a */
[----:B------:R-:W-:Y:S01]  /*18f00*/  HMMA.16816.F32.BF16 R64, R76, R86, R64 ;  /* 0x000000564c40723c */ /* 0x000fe20000041840 */
[----:B----4-:R-:W-:Y:S03]  /*18f10*/  F2FP.BF16.PACK_AB R82, R141, R142 ;  /* 0x0000008e8d52723e */ /* 0x010fe600000010ff */
[----:B---3--:R-:W-:Y:S01]  /*18f20*/  F2FP.BF16.PACK_AB R81, R235, R140 ;  /* 0x0000008ceb51723e */ /* 0x008fe200000010ff */
[----:B------:R3:W-:Y:S02]  /*18f30*/  MUFU.EX2 R147, R80 ;  /* 0x0000005000937308 */ /* 0x0007e40000000800 */
[----:B------:R-:W-:Y:S02]  /*18f40*/  F2FP.BF16.PACK_AB R76, R249, R110 ;  /* 0x0000006ef94c723e */ /* 0x000fe400000010ff */
[----:B------:R-:W-:Y:S03]  /*18f50*/  F2FP.BF16.PACK_AB R77, R138, R139 ;  /* 0x0000008b8a4d723e */ /* 0x000fe600000010ff */
[----:B------:R-:W-:Y:S02]  /*18f60*/  F2FP.BF16.PACK_AB R78, R246, R248 ;  /* 0x000000f8f64e723e */ /* 0x000fe400000010ff */
[----:B------:R-:W-:Y:S01]  /*18f70*/  F2FP.BF16.PACK_AB R79, R143, R244 ;  /* 0x000000f48f4f723e */ /* 0x000fe200000010ff */
[----:B--2---:R-:W2:Y:S01]  /*18f80*/  LDSM.16.MT88.4 R84, [R212+0x1100] ;  /* 0x00110000d454783b */ /* 0x004ea20000004200 */
[----:B-----5:R-:W-:Y:S05]  /*18f90*/  F2FP.BF16.PACK_AB R83, R230, R233 ;  /* 0x000000e9e653723e */ /* 0x020fea00000010ff */
[-C--:B-1----:R-:W-:Y:S01]  /*18fa0*/  HMMA.16816.F32.BF16 R4, R76, R88.reuse, R4 ;  /* 0x000000584c04723c */ /* 0x082fe20000041804 */
[--C-:B---3--:R-:W-:Y:S04]  /*18fb0*/  FFMA.FTZ R80, R182, c[0x0][0x2d0], -R75.reuse ;  /* 0x0000b400b6507a23 */ /* 0x108fe8000001084b */
[----:B------:R1:W-:Y:S02]  /*18fc0*/  MUFU.EX2 R146, R80 ;  /* 0x0000005000927308 */ /* 0x0003e40000000800 */
[----:B-1----:R-:W-:Y:S07]  /*18fd0*/  F2FP.BF16.PACK_AB R80, R136, R137 ;  /* 0x000000898850723e */ /* 0x002fee00000010ff */
[C---:B------:R-:W-:Y:S07]  /*18fe0*/  HMMA.16816.F32.BF16 R8, R80.reuse, R88, R8 ;  /* 0x000000585008723c */ /* 0x040fee0000041808 */
[--C-:B------:R-:W-:Y:S01]  /*18ff0*/  FFMA.FTZ R88, R196, c[0x0][0x2d0], -R74.reuse ;  /* 0x0000b400c4587a23 */ /* 0x100fe2000001084a */
[-C--:B------:R-:W-:Y:S03]  /*19000*/  HMMA.16816.F32.BF16 R12, R80, R90.reuse, R12 ;  /* 0x0000005a500c723c */ /* 0x080fe6000004180c */
[----:B------:R1:W-:Y:S05]  /*19010*/  MUFU.EX2 R228, R88 ;  /* 0x0000005800e47308 */ /* 0x0003ea0000000800 */
[C---:B------:R-:W-:Y:S08]  /*19020*/  HMMA.16816.F32.BF16 R16, R76.reuse, R90, R16 ;  /* 0x0000005a4c10723c */ /* 0x040ff00000041810 */
[-C--:B--2---:R-:W-:Y:S08]  /*19030*/  HMMA.16816.F32.BF16 R20, R76, R84.reuse, R20 ;  /* 0x000000544c14723c */ /* 0x084ff00000041814 */
[C---:B------:R-:W-:Y:S01]  /*19040*/  HMMA.16816.F32.BF16 R24, R80.reuse, R84, R24 ;  /* 0x000000545018723c */ /* 0x040fe20000041818 */
[----:B-1----:R-:W-:Y:S03]  /*19050*/  FFMA.FTZ R88, R198, c[0x0][0x2d0], -R74 ;  /* 0x0000b400c6587a23 */ /* 0x002fe6000001084a */
[----:B------:R-:W-:Y:S03]  /*19060*/  MOV R198, R121 ;  /* 0x0000007900c67202 */ /* 0x000fe60000000f00 */
[--C-:B------:R-:W-:Y:S01]  /*19070*/  FFMA.FTZ R84, R184, c[0x0][0x2d0], -R96.reuse ;  /* 0x0000b400b8547a23 */ /* 0x100fe20000010860 */
[-C--:B------:R-:W-:Y:S01]  /*19080*/  HMMA.16816.F32.BF16 R28, R80, R86.reuse, R28 ;  /* 0x00000056501c723c */ /* 0x080fe2000004181c */
[----:B------:R1:W-:Y:S01]  /*19090*/  MUFU.EX2 R196, R88 ;  /* 0x0000005800c47308 */ /* 0x0003e20000000800 */
[----:B------:R-:W-:Y:S02]  /*190a0*/  ISETP.GT.AND P0, PT, R225, R198, PT ;  /* 0x000000c6e100720c */ /* 0x000fe40003f04270 */
[----:B------:R-:W-:Y:S04]  /*190b0*/  MOV R121, R107 ;  /* 0x0000006b00797202 */ /* 0x000fe80000000f00 */
[C---:B------:R-:W-:Y:S03]  /*190c0*/  HMMA.16816.F32.BF16 R32, R76.reuse, R86, R32 ;  /* 0x000000564c20723c */ /* 0x040fe60000041820 */
[----:B------:R2:W-:Y:S05]  /*190d0*/  MUFU.EX2 R144, R84 ;  /* 0x0000005400907308 */ /* 0x0005ea0000000800 */
[-C--:B------:R-:W-:Y:S08]  /*190e0*/  HMMA.16816.F32.BF16 R36, R76, R92.reuse, R36 ;  /* 0x0000005c4c24723c */ /* 0x080ff00000041824 */
[C---:B------:R-:W-:Y:S01]  /*190f0*/  HMMA.16816.F32.BF16 R40, R80.reuse, R92, R40 ;  /* 0x0000005c5028723c */ /* 0x040fe20000041828 */
[----:B-1----:R-:W-:Y:S04]  /*19100*/  FFMA.FTZ R88, R190, c[0x0][0x2d0], -R75 ;  /* 0x0000b400be587a23 */ /* 0x002fe8000001084b */
[----:B------:R1:W-:Y:S02]  /*19110*/  MUFU.EX2 R190, R88 ;  /* 0x0000005800be7308 */ /* 0x0003e40000000800 */
[----:B------:R-:W-:Y:S01]  /*19120*/  FFMA.FTZ R92, R179, c[0x0][0x2d0], -R97 ;  /* 0x0000b400b35c7a23 */ /* 0x000fe20000010861 */
[-C--:B------:R-:W-:Y:S01]  /*19130*/  HMMA.16816.F32.BF16 R44, R80, R94.reuse, R44 ;  /* 0x0000005e502c723c */ /* 0x080fe2000004182c */
[--C-:B--2---:R-:W-:Y:S06]  /*19140*/  FFMA.FTZ R84, R188, c[0x0][0x2d0], -R96.reuse ;  /* 0x0000b400bc547a23 */ /* 0x104fec0000010860 */
[----:B------:R2:W-:Y:S01]  /*19150*/  MUFU.EX2 R155, R92 ;  /* 0x0000005c009b7308 */ /* 0x0005e20000000800 */
[C---:B------:R-:W-:Y:S09]  /*19160*/  HMMA.16816.F32.BF16 R48, R76.reuse, R94, R48 ;  /* 0x0000005e4c30723c */ /* 0x040ff20000041830 */
[----:B------:R3:W-:Y:S03]  /*19170*/  MUFU.EX2 R188, R84 ;  /* 0x0000005400bc7308 */ /* 0x0007e60000000800 */
[----:B-1----:R-:W-:Y:S07]  /*19180*/  FFMA.FTZ R88, R194, c[0x0][0x2d0], -R75 ;  /* 0x0000b400c2587a23 */ /* 0x002fee000001084b */
[----:B------:R1:W-:Y:S01]  /*19190*/  MUFU.EX2 R194, R88 ;  /* 0x0000005800c27308 */ /* 0x0003e20000000800 */
[----:B--2---:R-:W-:Y:S09]  /*191a0*/  FFMA.FTZ R92, R178, c[0x0][0x2d0], -R97 ;  /* 0x0000b400b25c7a23 */ /* 0x004ff20000010861 */
[----:B------:R2:W-:Y:S01]  /*191b0*/  MUFU.EX2 R154, R92 ;  /* 0x0000005c009a7308 */ /* 0x0005e20000000800 */
[----:B---3--:R-:W-:Y:S02]  /*191c0*/  FFMA.FTZ R84, R189, c[0x0][0x2d0], -R96 ;  /* 0x0000b400bd547a23 */ /* 0x008fe40000010860 */
[----:B------:R-:W-:Y:S07]  /*191d0*/  IMAD.MOV.U32 R189, RZ, RZ, R106 ;  /* 0x000000ffffbd7224 */ /* 0x000fee00078e006a */
[----:B------:R3:W-:Y:S01]  /*191e0*/  MUFU.EX2 R186, R84 ;  /* 0x0000005400ba7308 */ /* 0x0007e20000000800 */
[----:B-1----:R-:W1:Y:S01]  /*191f0*/  LDSM.16.MT88.4 R88, [R211+0x1100] ;  /* 0x00110000d358783b */ /* 0x002e620000004200 */
[----:B--2---:R-:W-:Y:S02]  /*19200*/  FFMA.FTZ R92, R205, c[0x0][0x2d0], -R75 ;  /* 0x0000b400cd5c7a23 */ /* 0x004fe4000001084b */
[----:B------:R-:W-:Y:S06]  /*19210*/  IMAD.MOV.U32 R205, RZ, RZ, R115 ;  /* 0x000000ffffcd7224 */ /* 0x000fec00078e0073 */
[----:B------:R2:W-:Y:S01]  /*19220*/  MUFU.EX2 R159, R92 ;  /* 0x0000005c009f7308 */ /* 0x0005e20000000800 */
[----:B---3--:R-:W-:Y:S01]  /*19230*/  FFMA.FTZ R84, R191, c[0x0][0x2d0], -R96 ;  /* 0x0000b400bf547a23 */ /* 0x008fe20000010860 */
[----:B------:R-:W-:Y:S08]  /*19240*/  MOV R191, R110 ;  /* 0x0000006e00bf7202 */ /* 0x000ff00000000f00 */
[----:B------:R3:W4:Y:S01]  /*19250*/  MUFU.EX2 R187, R84 ;  /* 0x0000005400bb7308 */ /* 0x0007220000000800 */
[----:B--2---:R-:W-:Y:S01]  /*19260*/  LDSM.16.MT88.4 R92, [R210+0x1900] ;  /* 0x00190000d25c783b */ /* 0x004fe20000004200 */
[-C--:B-1----:R-:W-:Y:S08]  /*19270*/  HMMA.16816.F32.BF16 R52, R76, R88.reuse, R52 ;  /* 0x000000584c34723c */ /* 0x082ff00000041834 */
[C---:B------:R-:W-:Y:S01]  /*19280*/  HMMA.16816.F32.BF16 R56, R80.reuse, R88, R56 ;  /* 0x000000585038723c */ /* 0x040fe20000041838 */
[----:B---3--:R-:W-:Y:S03]  /*19290*/  FFMA.FTZ R84, R203, c[0x0][0x2d0], -R74 ;  /* 0x0000b400cb547a23 */ /* 0x008fe6000001084a */
[----:B------:R-:W-:Y:S01]  /*192a0*/  MOV R203, R111 ;  /* 0x0000006f00cb7202 */ /* 0x000fe20000000f00 */
[----:B------:R1:W-:Y:S02]  /*192b0*/  MUFU.EX2 R184, R84 ;  /* 0x0000005400b87308 */ /* 0x0003e40000000800 */
[--C-:B------:R-:W-:Y:S01]  /*192c0*/  FFMA.FTZ R88, R185, c[0x0][0x2d0], -R97.reuse ;  /* 0x0000b400b9587a23 */ /* 0x100fe20000010861 */
[-C--:B------:R-:W-:Y:S01]  /*192d0*/  HMMA.16816.F32.BF16 R60, R80, R90.reuse, R60 ;  /* 0x0000005a503c723c */ /* 0x080fe2000004183c */
[----:B------:R-:W-:Y:S06]  /*192e0*/  IMAD.MOV.U32 R185, RZ, RZ, R112 ;  /* 0x000000ffffb97224 */ /* 0x000fec00078e0070 */
[--C-:B------:R-:W-:Y:S01]  /*192f0*/  FFMA.FTZ R80, R226, c[0x0][0x2d0], -R74.reuse ;  /* 0x0000b400e2507a23 */ /* 0x100fe2000001084a */
[----:B------:R-:W-:Y:S01]  /*19300*/  HMMA.16816.F32.BF16 R64, R76, R90, R64 ;  /* 0x0000005a4c40723c */ /* 0x000fe20000041840 */
[----:B------:R-:W2:Y:S03]  /*19310*/  MUFU.EX2 R102, R88 ;  /* 0x0000005800667308 */ /* 0x000ea60000000800 */
[----:B----4-:R-:W-:Y:S02]  /*19320*/  F2FP.BF16.PACK_AB R82, R187, R186 ;  /* 0x000000babb52723e */ /* 0x010fe400000010ff */
[----:B------:R-:W-:Y:S02]  /*19330*/  MOV R226, R113 ;  /* 0x0000007100e27202 */ /* 0x000fe40000000f00 */
[----:B------:R-:W-:Y:S03]  /*19340*/  F2FP.BF16.PACK_AB R76, R147, R243 ;  /* 0x000000f3934c723e */ /* 0x000fe600000010ff */
[----:B------:R3:W-:Y:S01]  /*19350*/  MUFU.EX2 R181, R80 ;  /* 0x0000005000b57308 */ /* 0x0007e20000000800 */
[----:B------:R-:W-:Y:S01]  /*19360*/  F2FP.BF16.PACK_AB R77, R145, R146 ;  /* 0x00000092914d723e */ /* 0x000fe200000010ff */
[----:B-1----:R-:W-:Y:S01]  /*19370*/  FFMA.FTZ R84, R180, c[0x0][0x2d0], -R97 ;  /* 0x0000b400b4547a23 */ /* 0x002fe20000010861 */
[----:B------:R-:W-:Y:S02]  /*19380*/  F2FP.BF16.PACK_AB R78, R196, R228 ;  /* 0x000000e4c44e723e */ /* 0x000fe400000010ff */
[----:B------:R-:W-:Y:S05]  /*19390*/  F2FP.BF16.PACK_AB R79, R194, R190 ;  /* 0x000000bec24f723e */ /* 0x000fea00000010ff */
[----:B------:R1:W4:Y:S01]  /*193a0*/  MUFU.EX2 R182, R84 ;  /* 0x0000005400b67308 */ /* 0x0003220000000800 */
[----:B--2---:R-:W-:Y:S01]  /*193b0*/  F2FP.BF16.PACK_AB R83, R102, R154 ;  /* 0x0000009a6653723e */ /* 0x004fe200000010ff */
[----:B------:R-:W-:Y:S01]  /*193c0*/  LDSM.16.MT88.4 R88, [R212+0x1900] ;  /* 0x00190000d458783b */ /* 0x000fe20000004200 */
[----:B---3--:R-:W-:Y:S01]  /*193d0*/  FFMA.FTZ R80, R204, c[0x0][0x2d0], -R75 ;  /* 0x0000b400cc507a23 */ /* 0x008fe2000001084b */
[----:B------:R-:W-:Y:S06]  /*193e0*/  MOV R204, R114 ;  /* 0x0000007200cc7202 */ /* 0x000fec0000000f00 */
[----:B------:R2:W-:Y:S01]  /*193f0*/  MUFU.EX2 R153, R80 ;  /* 0x0000005000997308 */ /* 0x0005e20000000800 */
[----:B-1----:R-:W1:Y:S01]  /*19400*/  LDSM.16.MT88.4 R84, [R209+0x1900] ;  /* 0x00190000d154783b */ /* 0x002e620000004200 */
[----:B----4-:R-:W-:Y:S02]  /*19410*/  F2FP.BF16.PACK_AB R81, R155, R182 ;  /* 0x000000b69b51723e */ /* 0x010fe400000010ff */
[----:B--2---:R-:W-:Y:S01]  /*19420*/  F2FP.BF16.PACK_AB R80, R188, R144 ;  /* 0x00000090bc50723e */ /* 0x004fe200000010ff */
[-C--:B-1----:R-:W-:Y:S08]  /*19430*/  HMMA.16816.F32.BF16 R4, R76, R84.reuse, R4 ;  /* 0x000000544c04723c */ /* 0x082ff00000041804 */
[C---:B------:R-:W-:Y:S07]  /*19440*/  HMMA.16816.F32.BF16 R8, R80.reuse, R84, R8 ;  /* 0x000000545008723c */ /* 0x040fee0000041808 */
[--C-:B------:R-:W-:Y:S01]  /*19450*/  FFMA.FTZ R84, R234, c[0x0][0x2d0], -R74.reuse ;  /* 0x0000b400ea547a23 */ /* 0x100fe2000001084a */
[-C--:B------:R-:W-:Y:S01]  /*19460*/  HMMA.16816.F32.BF16 R12, R80, R86.reuse, R12 ;  /* 0x00000056500c723c */ /* 0x080fe2000004180c */
[----:B------:R-:W-:Y:S02]  /*19470*/  IMAD.MOV.U32 R234, RZ, RZ, R133 ;  /* 0x000000ffffea7224 */ /* 0x000fe400078e0085 */
[----:B------:R1:W-:Y:S05]  /*19480*/  MUFU.EX2 R158, R84 ;  /* 0x00000054009e7308 */ /* 0x0003ea0000000800 */
[C---:B------:R-:W-:Y:S08]  /*19490*/  HMMA.16816.F32.BF16 R16, R76.reuse, R86, R16 ;  /* 0x000000564c10723c */ /* 0x040ff00000041810 */
[-C--:B------:R-:W-:Y:S08]  /*194a0*/  HMMA.16816.F32.BF16 R20, R76, R88.reuse, R20 ;  /* 0x000000584c14723c */ /* 0x080ff00000041814 */
[C---:B------:R-:W-:Y:S01]  /*194b0*/  HMMA.16816.F32.BF16 R24, R80.reuse, R88, R24 ;  /* 0x000000585018723c */ /* 0x040fe20000041818 */
[----:B-1----:R-:W-:Y:S03]  /*194c0*/  FFMA.FTZ R84, R236, c[0x0][0x2d0], -R74 ;  /* 0x0000b400ec547a23 */ /* 0x002fe6000001084a */
[----:B------:R-:W-:Y:S03]  /*194d0*/  MOV R236, R132 ;  /* 0x0000008400ec7202 */ /* 0x000fe60000000f00 */
[--C-:B------:R-:W-:Y:S01]  /*194e0*/  FFMA.FTZ R88, R206, c[0x0][0x2d0], -R96.reuse ;  /* 0x0000b400ce587a23 */ /* 0x100fe20000010860 */
[-C--:B------:R-:W-:Y:S01]  /*194f0*/  HMMA.16816.F32.BF16 R28, R80, R90.reuse, R28 ;  /* 0x0000005a501c723c */ /* 0x080fe2000004181c */
[----:B------:R1:W-:Y:S03]  /*19500*/  MUFU.EX2 R180, R84 ;  /* 0x0000005400b47308 */ /* 0x0003e60000000800 */
[----:B------:R-:W-:Y:S04]  /*19510*/  MOV R206, R105 ;  /* 0x0000006900ce7202 */ /* 0x000fe80000000f00 */
[C---:B------:R-:W-:Y:S03]  /*19520*/  HMMA.16816.F32.BF16 R32, R76.reuse, R90, R32 ;  /* 0x0000005a4c20723c */ /* 0x040fe60000041820 */
[----:B------:R2:W-:Y:S05]  /*19530*/  MUFU.EX2 R156, R88 ;  /* 0x00000058009c7308 */ /* 0x0005ea0000000800 */
[-C--:B------:R-:W-:Y:S08]  /*19540*/  HMMA.16816.F32.BF16 R36, R76, R92.reuse, R36 ;  /* 0x0000005c4c24723c */ /* 0x080ff00000041824 */
[C---:B------:R-:W-:Y:S01]  /*19550*/  HMMA.16816.F32.BF16 R40, R80.reuse, R92, R40 ;  /* 0x0000005c5028723c */ /* 0x040fe20000041828 */
[----:B-1----:R-:W-:Y:S03]  /*19560*/  FFMA.FTZ R84, R231, c[0x0][0x2d0], -R75 ;  /* 0x0000b400e7547a23 */ /* 0x002fe6000001084b */
[----:B------:R-:W-:Y:S01]  /*19570*/  IMAD.MOV.U32 R231, RZ, RZ, R131 ;  /* 0x000000ffffe77224 */ /* 0x000fe200078e0083 */
[----:B------:R1:W-:Y:S01]  /*19580*/  MUFU.EX2 R157, R84 ;  /* 0x00000054009d7308 */ /* 0x0003e20000000800 */
[----:B------:R-:W-:Y:S01]  /*19590*/  MOV R131, R118 ;  /* 0x0000007600837202 */ /* 0x000fe20000000f00 */
[----:B------:R-:W-:Y:S01]  /*195a0*/  FFMA.FTZ R92, R201, c[0x0][0x2d0], -R97 ;  /* 0x0000b400c95c7a23 */ /* 0x000fe20000010861 */
[-C--:B------:R-:W-:Y:S01]  /*195b0*/  HMMA.16816.F32.BF16 R44, R80, R94.reuse, R44 ;  /* 0x0000005e502c723c */ /* 0x080fe2000004182c */
[--C-:B--2---:R-:W-:Y:S03]  /*195c0*/  FFMA.FTZ R88, R207, c[0x0][0x2d0], -R96.reuse ;  /* 0x0000b400cf587a23 */ /* 0x104fe60000010860 */
[----:B------:R-:W-:Y:S03]  /*195d0*/  MOV R207, R104 ;  /* 0x0000006800cf7202 */ /* 0x000fe60000000f00 */
[----:B------:R2:W-:Y:S01]  /*195e0*/  MUFU.EX2 R100, R92 ;  /* 0x0000005c00647308 */ /* 0x0005e20000000800 */
[C---:B------:R-:W-:Y:S09]  /*195f0*/  HMMA.16816.F32.BF16 R48, R76.reuse, R94, R48 ;  /* 0x0000005e4c30723c */ /* 0x040ff20000041830 */
[----:B------:R3:W-:Y:S03]  /*19600*/  MUFU.EX2 R178, R88 ;  /* 0x0000005800b27308 */ /* 0x0007e60000000800 */
[----:B-1----:R-:W-:Y:S01]  /*19610*/  FFMA.FTZ R84, R232, c[0x0][0x2d0], -R75 ;  /* 0x0000b400e8547a23 */ /* 0x002fe2000001084b */
[----:B------:R-:W-:Y:S01]  /*19620*/  MOV R232, R127 ;  /* 0x0000007f00e87202 */ /* 0x000fe20000000f00 */
[----:B------:R-:W-:Y:S02]  /*19630*/  IMAD.MOV.U32 R127, RZ, RZ, R119 ;  /* 0x000000ffff7f7224 */ /* 0x000fe400078e0077 */
[----:B------:R-:W-:Y:S03]  /*19640*/  LDSM.16.MT88.4 R116, [R209+0x2900] ;  /* 0x00290000d174783b */ /* 0x000fe60000004200 */
[----:B------:R1:W-:Y:S01]  /*19650*/  MUFU.EX2 R179, R84 ;  /* 0x0000005400b37308 */ /* 0x0003e20000000800 */
[----:B------:R-:W-:Y:S01]  /*19660*/  MOV R149, R127 ;  /* 0x0000007f00957202 */ /* 0x000fe20000000f00 */
[----:B------:R-:W-:Y:S02]  /*19670*/  IMAD.MOV.U32 R127, RZ, RZ, R123 ;  /* 0x000000ffff7f7224 */ /* 0x000fe400078e007b */
[----:B--2---:R-:W-:Y:S02]  /*19680*/  FFMA.FTZ R92, R192, c[0x0][0x2d0], -R97 ;  /* 0x0000b400c05c7a23 */ /* 0x004fe40000010861 */
[----:B------:R-:W-:Y:S04]  /*19690*/  IMAD.MOV.U32 R123, RZ, RZ, R109 ;  /* 0x000000ffff7b7224 */ /* 0x000fe800078e006d */
[----:B------:R2:W-:Y:S01]  /*196a0*/  MUFU.EX2 R99, R92 ;  /* 0x0000005c00637308 */ /* 0x0005e20000000800 */
[--C-:B---3--:R-:W-:Y:S09]  /*196b0*/  FFMA.FTZ R88, R229, c[0x0][0x2d0], -R96.reuse ;  /* 0x0000b400e5587a23 */ /* 0x108ff20000010860 */
[----:B------:R3:W4:Y:S01]  /*196c0*/  MUFU.EX2 R177, R88 ;  /* 0x0000005800b17308 */ /* 0x0007220000000800 */
[----:B-1----:R-:W-:Y:S01]  /*196d0*/  FFMA.FTZ R84, R202, c[0x0][0x2d0], -R96 ;  /* 0x0000b400ca547a23 */ /* 0x002fe20000010860 */
[----:B------:R-:W-:Y:S02]  /*196e0*/  MOV R202, R122 ;  /* 0x0000007a00ca7202 */ /* 0x000fe40000000f00 */
[----:B------:R-:W-:Y:S06]  /*196f0*/  MOV R122, R108 ;  /* 0x0000006c007a7202 */ /* 0x000fec0000000f00 */
        /* <DEDUP_REMOVED lines=19> */
[----:B------:R3:W4:Y:S02]  /*19830*/  MUFU.EX2 R175, R80 ;  /* 0x0000005000af7308 */ /* 0x0007240000000800 */
[----:B------:R-:W-:Y:S02]  /*19840*/  F2FP.BF16.PACK_AB R76, R181, R184 ;  /* 0x000000b8b54c723e */ /* 0x000fe400000010ff */
[----:B------:R-:W-:Y:S03]  /*19850*/  F2FP.BF16.PACK_AB R77, R159, R153 ;  /* 0x000000999f4d723e */ /* 0x000fe600000010ff */
[----:B------:R-:W-:Y:S02]  /*19860*/  F2FP.BF16.PACK_AB R78, R180, R158 ;  /* 0x0000009eb44e723e */ /* 0x000fe400000010ff */
[----:B------:R-:W-:Y:S01]  /*19870*/  F2FP.BF16.PACK_AB R79, R179, R157 ;  /* 0x0000009db34f723e */ /* 0x000fe200000010ff */
[----:B--2---:R-:W2:Y:S01]  /*19880*/  LDSM.16.MT88.4 R84, [R212+0x2100] ;  /* 0x00210000d454783b */ /* 0x004ea20000004200 */
[----:B-----5:R-:W-:Y:S05]  /*19890*/  F2FP.BF16.PACK_AB R83, R98, R99 ;  /* 0x000000636253723e */ /* 0x020fea00000010ff */
[-C--:B-1----:R-:W-:Y:S01]  /*198a0*/  HMMA.16816.F32.BF16 R4, R76, R88.reuse, R4 ;  /* 0x000000584c04723c */ /* 0x082fe20000041804 */
[--C-:B---3--:R-:W-:Y:S01]  /*198b0*/  FFMA.FTZ R80, R242, c[0x0][0x2d0], -R75.reuse ;  /* 0x0000b400f2507a23 */ /* 0x108fe2000001084b */
[----:B----4-:R-:W-:Y:S03]  /*198c0*/  F2FP.BF16.PACK_AB R164, R175, R176 ;  /* 0x000000b0afa4723e */ /* 0x010fe600000010ff */
[----:B------:R1:W3:Y:S02]  /*198d0*/  MUFU.EX2 R174, R80 ;  /* 0x0000005000ae7308 */ /* 0x0002e40000000800 */
[----:B-1----:R-:W-:Y:S02]  /*198e0*/  F2FP.BF16.PACK_AB R80, R156, R152 ;  /* 0x000000989c50723e */ /* 0x002fe400000010ff */
[----:B---3--:R-:W-:Y:S05]  /*198f0*/  F2FP.BF16.PACK_AB R165, R172, R174 ;  /* 0x000000aeaca5723e */ /* 0x008fea00000010ff */
[C---:B------:R-:W-:Y:S07]  /*19900*/  HMMA.16816.F32.BF16 R8, R80.reuse, R88, R8 ;  /* 0x000000585008723c */ /* 0x040fee0000041808 */
[--C-:B------:R-:W-:Y:S01]  /*19910*/  FFMA.FTZ R88, R252, c[0x0][0x2d0], -R74.reuse ;  /* 0x0000b400fc587a23 */ /* 0x100fe2000001084a */
[-C--:B------:R-:W-:Y:S01]  /*19920*/  HMMA.16816.F32.BF16 R12, R80, R90.reuse, R12 ;  /* 0x0000005a500c723c */ /* 0x080fe2000004180c */
[----:B------:R-:W-:Y:S02]  /*19930*/  FFMA.FTZ R74, R134, c[0x0][0x2d0], -R74 ;  /* 0x0000b400864a7a23 */ /* 0x000fe4000001084a */
[----:B------:R-:W-:Y:S01]  /*19940*/  LDSM.16.MT88.4 R132, [R212+0x2900] ;  /* 0x00290000d484783b */ /* 0x000fe20000004200 */
[----:B------:R1:W-:Y:S04]  /*19950*/  MUFU.EX2 R173, R88 ;  /* 0x0000005800ad7308 */ /* 0x0003e80000000800 */
[C---:B------:R-:W-:Y:S06]  /*19960*/  HMMA.16816.F32.BF16 R16, R76.reuse, R90, R16 ;  /* 0x0000005a4c10723c */ /* 0x040fec0000041810 */
[----:B------:R3:W4:Y:S02]  /*19970*/  MUFU.EX2 R171, R74 ;  /* 0x0000004a00ab7308 */ /* 0x0007240000000800 */
[-C--:B--2---:R-:W-:Y:S08]  /*19980*/  HMMA.16816.F32.BF16 R20, R76, R84.reuse, R20 ;  /* 0x000000544c14723c */ /* 0x084ff00000041814 */
[C---:B------:R-:W-:Y:S01]  /*19990*/  HMMA.16816.F32.BF16 R24, R80.reuse, R84, R24 ;  /* 0x000000545018723c */ /* 0x040fe20000041818 */
[----:B-1----:R-:W1:Y:S07]  /*199a0*/  LDSM.16.MT88.4 R88, [R211+0x2100] ;  /* 0x00210000d358783b */ /* 0x002e6e0000004200 */
[-C--:B------:R-:W-:Y:S01]  /*199b0*/  HMMA.16816.F32.BF16 R28, R80, R86.reuse, R28 ;  /* 0x00000056501c723c */ /* 0x080fe2000004181c */
[--C-:B---3--:R-:W-:Y:S03]  /*199c0*/  FFMA.FTZ R74, R250, c[0x0][0x2d0], -R75.reuse ;  /* 0x0000b400fa4a7a23 */ /* 0x108fe6000001084b */
[----:B----4-:R-:W-:Y:S01]  /*199d0*/  F2FP.BF16.PACK_AB R166, R171, R173 ;  /* 0x000000adaba6723e */ /* 0x010fe200000010ff */
[----:B------:R-:W-:Y:S03]  /*199e0*/  FFMA.FTZ R75, R251, c[0x0][0x2d0], -R75 ;  /* 0x0000b400fb4b7a23 */ /* 0x000fe6000001084b */
[C---:B------:R-:W-:Y:S01]  /*199f0*/  HMMA.16816.F32.BF16 R32, R76.reuse, R86, R32 ;  /* 0x000000564c20723c */ /* 0x040fe20000041820 */
[----:B------:R2:W-:Y:S07]  /*19a00*/  MUFU.EX2 R170, R74 ;  /* 0x0000004a00aa7308 */ /* 0x0005ee0000000800 */
[-C--:B------:R-:W-:Y:S03]  /*19a10*/  HMMA.16816.F32.BF16 R36, R76, R92.reuse, R36 ;  /* 0x0000005c4c24723c */ /* 0x080fe60000041824 */
[----:B------:R-:W3:Y:S05]  /*19a20*/  MUFU.EX2 R169, R75 ;  /* 0x0000004b00a97308 */ /* 0x000eea0000000800 */
[C---:B------:R-:W-:Y:S08]  /*19a30*/  HMMA.16816.F32.BF16 R40, R80.reuse, R92, R40 ;  /* 0x0000005c5028723c */ /* 0x040ff00000041828 */
[-C--:B------:R-:W-:Y:S01]  /*19a40*/  HMMA.16816.F32.BF16 R44, R80, R94.reuse, R44 ;  /* 0x0000005e502c723c */ /* 0x080fe2000004182c */
[--C-:B--2---:R-:W-:Y:S04]  /*19a50*/  FFMA.FTZ R74, R237, c[0x0][0x2d0], -R96.reuse ;  /* 0x0000b400ed4a7a23 */ /* 0x104fe80000010860 */
[----:B------:R2:W-:Y:S03]  /*19a60*/  MUFU.EX2 R168, R74 ;  /* 0x0000004a00a87308 */ /* 0x0005e60000000800 */
[C---:B------:R-:W-:Y:S01]  /*19a70*/  HMMA.16816.F32.BF16 R48, R76.reuse, R94, R48 ;  /* 0x0000005e4c30723c */ /* 0x040fe20000041830 */
[----:B---3--:R-:W-:Y:S07]  /*19a80*/  F2FP.BF16.PACK_AB R167, R169, R170 ;  /* 0x000000aaa9a7723e */ /* 0x008fee00000010ff */
[-C--:B-1----:R-:W-:Y:S08]  /*19a90*/  HMMA.16816.F32.BF16 R52, R76, R88.reuse, R52 ;  /* 0x000000584c34723c */ /* 0x082ff00000041834 */
[C---:B------:R-:W-:Y:S01]  /*19aa0*/  HMMA.16816.F32.BF16 R56, R80.reuse, R88, R56 ;  /* 0x000000585038723c */ /* 0x040fe20000041838 */
[--C-:B--2---:R-:W-:Y:S07]  /*19ab0*/  FFMA.FTZ R74, R238, c[0x0][0x2d0], -R96.reuse ;  /* 0x0000b400ee4a7a23 */ /* 0x104fee0000010860 */
[-C--:B------:R-:W-:Y:S01]  /*19ac0*/  HMMA.16816.F32.BF16 R60, R80, R90.reuse, R60 ;  /* 0x0000005a503c723c */ /* 0x080fe2000004183c */
[----:B------:R1:W2:Y:S07]  /*19ad0*/  MUFU.EX2 R85, R74 ;  /* 0x0000004a00557308 */ /* 0x0002ae0000000800 */
[----:B------:R-:W-:Y:S01]  /*19ae0*/  HMMA.16816.F32.BF16 R64, R76, R90, R64 ;  /* 0x0000005a4c40723c */ /* 0x000fe20000041840 */
[----:B------:R-:W3:Y:S04]  /*19af0*/  LDL.LU R77, [R1+0x14] ;  /* 0x00001400014d7983 */ /* 0x000ee80000300800 */
[----:B------:R-:W4:Y:S03]  /*19b00*/  LDL.LU R76, [R1+0x18] ;  /* 0x00001800014c7983 */ /* 0x000f260000300800 */
[-C--:B------:R-:W-:Y:S07]  /*19b10*/  HMMA.16816.F32.BF16 R104, R164, R116.reuse, R4 ;  /* 0x00000074a468723c */ /* 0x080fee0000041804 */
[----:B------:R-:W-:Y:S02]  /*19b20*/  FADD.FTZ R4, R150, R69 ;  /* 0x0000004596047221 */ /* 0x000fe40000010000 */
[--C-:B-1----:R-:W-:Y:S03]  /*19b30*/  FFMA.FTZ R74, R239, c[0x0][0x2d0], -R96.reuse ;  /* 0x0000b400ef4a7a23 */ /* 0x102fe60000010860 */
[----:B------:R-:W-:Y:S01]  /*19b40*/  FFMA.FTZ R96, R240, c[0x0][0x2d0], -R96 ;  /* 0x0000b400f0607a23 */ /* 0x000fe20000010860 */
[----:B------:R1:W-:Y:S01]  /*19b50*/  MUFU.EX2 R86, R74 ;  /* 0x0000004a00567308 */ /* 0x0003e20000000800 */
[----:B------:R-:W-:Y:S01]  /*19b60*/  FADD.FTZ R4, R123, R4 ;  /* 0x000000047b047221 */ /* 0x000fe20000010000 */
[----:B--2---:R-:W-:Y:S03]  /*19b70*/  F2FP.BF16.PACK_AB R160, R85, R168 ;  /* 0x000000a855a0723e */ /* 0x004fe600000010ff */
[----:B------:R-:W-:Y:S05]  /*19b80*/  FADD.FTZ R4, R207, R4 ;  /* 0x00000004cf047221 */ /* 0x000fea0000010000 */
[----:B------:R-:W2:Y:S01]  /*19b90*/  MUFU.EX2 R96, R96 ;  /* 0x0000006000607308 */ /* 0x000ea20000000800 */
[--C-:B-1----:R-:W-:Y:S09]  /*19ba0*/  FFMA.FTZ R74, R193, c[0x0][0x2d0], -R97.reuse ;  /* 0x0000b400c14a7a23 */ /* 0x102ff20000010861 */
[----:B------:R1:W-:Y:S01]  /*19bb0*/  MUFU.EX2 R75, R74 ;  /* 0x0000004a004b7308 */ /* 0x0003e20000000800 */
[----:B--2---:R-:W-:Y:S01]  /*19bc0*/  F2FP.BF16.PACK_AB R162, R96, R86 ;  /* 0x0000005660a2723e */ /* 0x004fe200000010ff */
[--C-:B-1----:R-:W-:Y:S08]  /*19bd0*/  FFMA.FTZ R74, R195, c[0x0][0x2d0], -R97.reuse ;  /* 0x0000b400c34a7a23 */ /* 0x102ff00000010861 */
[----:B------:R1:W2:Y:S02]  /*19be0*/  MUFU.EX2 R84, R74 ;  /* 0x0000004a00547308 */ /* 0x0002a40000000800 */
[--C-:B-1----:R-:W-:Y:S01]  /*19bf0*/  FFMA.FTZ R74, R197, c[0x0][0x2d0], -R97.reuse ;  /* 0x0000b400c54a7a23 */ /* 0x102fe20000010861 */
[----:B--2---:R-:W-:Y:S01]  /*19c00*/  F2FP.BF16.PACK_AB R161, R84, R75 ;  /* 0x0000004b54a1723e */ /* 0x004fe200000010ff */
[----:B------:R-:W-:Y:S02]  /*19c10*/  FFMA.FTZ R97, R73, c[0x0][0x2d0], -R97 ;  /* 0x0000b40049617a23 */ /* 0x000fe40000010861 */
[----:B------:R-:W2:Y:S04]  /*19c20*/  LDL.LU R73, [R1+0x1c] ;  /* 0x00001c0001497983 */ /* 0x000ea80000300800 */
[----:B------:R-:W-:Y:S10]  /*19c30*/  MUFU.EX2 R74, R74 ;  /* 0x0000004a004a7308 */ /* 0x000ff40000000800 */
[----:B------:R-:W1:Y:S02]  /*19c40*/  MUFU.EX2 R97, R97 ;  /* 0x0000006100617308 */ /* 0x000e640000000800 */
[----:B-1----:R-:W-:Y:S07]  /*19c50*/  F2FP.BF16.PACK_AB R163, R97, R74 ;  /* 0x0000004a61a3723e */ /* 0x002fee00000010ff */
[C---:B------:R-:W-:Y:S08]  /*19c60*/  HMMA.16816.F32.BF16 R108, R160.reuse, R116, R8 ;  /* 0x00000074a06c723c */ /* 0x040ff00000041808 */
[-C--:B------:R-:W-:Y:S08]  /*19c70*/  HMMA.16816.F32.BF16 R112, R160, R118.reuse, R12 ;  /* 0x00000076a070723c */ /* 0x080ff0000004180c */
[C---:B------:R-:W-:Y:S01]  /*19c80*/  HMMA.16816.F32.BF16 R116, R164.reuse, R118, R16 ;  /* 0x00000076a474723c */ /* 0x040fe20000041810 */
[----:B---3--:R-:W-:Y:S03]  /*19c90*/  FFMA.FTZ R68, R68, R77, R232 ;  /* 0x0000004d44447223 */ /* 0x008fe600000100e8 */
[----:B------:R-:W-:Y:S01]  /*19ca0*/  IMAD.MOV.U32 R232, RZ, RZ, R236 ;  /* 0x000000ffffe87224 */ /* 0x000fe200078e00ec */
[----:B------:R-:W-:Y:S01]  /*19cb0*/  MOV R236, R151 ;  /* 0x0000009700ec7202 */ /* 0x000fe20000000f00 */
[----:B----4-:R-:W-:Y:S01]  /*19cc0*/  FFMA.FTZ R2, R2, R76, R231 ;  /* 0x0000004c02027223 */ /* 0x010fe200000100e7 */
[----:B------:R-:W-:Y:S01]  /*19cd0*/  MOV R231, R234 ;  /* 0x000000ea00e77202 */ /* 0x000fe20000000f00 */
[----:B------:R-:W-:Y:S04]  /*19ce0*/  FADD.FTZ R6, R149, R68 ;  /* 0x0000004495067221 */ /* 0x000fe80000010000 */
[----:B------:R-:W-:Y:S02]  /*19cf0*/  IMAD.MOV.U32 R234, RZ, RZ, R148 ;  /* 0x000000ffffea7224 */ /* 0x000fe400078e0094 */
[----:B------:R-:W-:Y:S01]  /*19d00*/  FADD.FTZ R2, R205, R2 ;  /* 0x00000002cd027221 */ /* 0x000fe20000010000 */
[----:B------:R-:W1:Y:S01]  /*19d10*/  LDSM.16.MT88.4 R148, [R210+0x2900] ;  /* 0x00290000d294783b */ /* 0x000e620000004200 */
[----:B------:R-:W-:Y:S01]  /*19d20*/  FADD.FTZ R6, R122, R6 ;  /* 0x000000067a067221 */ /* 0x000fe20000010000 */
[----:B------:R-:W-:Y:S01]  /*19d30*/  MOV R205, R204 ;  /* 0x000000cc00cd7202 */ /* 0x000fe20000000f00 */
[----:B------:R-:W-:Y:S01]  /*19d40*/  FADD.FTZ R5, R121, R2 ;  /* 0x0000000279057221 */ /* 0x000fe20000010000 */
[----:B------:R-:W-:Y:S01]  /*19d50*/  MOV R204, R226 ;  /* 0x000000e200cc7202 */ /* 0x000fe20000000f00 */
[----:B------:R-:W-:Y:S01]  /*19d60*/  IMAD.MOV.U32 R226, RZ, RZ, R185 ;  /* 0x000000ffffe27224 */ /* 0x000fe200078e00b9 */
[----:B------:R-:W-:Y:S01]  /*19d70*/  MOV R185, R203 ;  /* 0x000000cb00b97202 */ /* 0x000fe20000000f00 */
[----:B------:R-:W-:Y:S01]  /*19d80*/  FADD.FTZ R2, R206, R6 ;  /* 0x00000006ce027221 */ /* 0x000fe20000010000 */
[----:B------:R-:W-:Y:S01]  /*19d90*/  MOV R203, R191 ;  /* 0x000000bf00cb7202 */ /* 0x000fe20000000f00 */
[----:B------:R-:W-:Y:S02]  /*19da0*/  FADD.FTZ R6, R126, R4 ;  /* 0x000000047e067221 */ /* 0x000fe40000010000 */
[----:B------:R-:W-:Y:S02]  /*19db0*/  IMAD.MOV.U32 R191, RZ, RZ, R120 ;  /* 0x000000ffffbf7224 */ /* 0x000fe400078e0078 */
[-C--:B------:R-:W-:Y:S01]  /*19dc0*/  HMMA.16816.F32.BF16 R120, R164, R132.reuse, R20 ;  /* 0x00000084a478723c */ /* 0x080fe20000041814 */
[----:B--2---:R-:W-:Y:S02]  /*19dd0*/  FFMA.FTZ R8, R0, R73, R200 ;  /* 0x0000004900087223 */ /* 0x004fe400000100c8 */
[----:B------:R-:W-:Y:S02]  /*19de0*/  FADD.FTZ R0, R202, R5 ;  /* 0x00000005ca007221 */ /* 0x000fe40000010000 */
[----:B------:R-:W-:Y:S02]  /*19df0*/  FADD.FTZ R8, R127, R8 ;  /* 0x000000087f087221 */ /* 0x000fe40000010000 */
[----:B------:R-:W-:Y:S02]  /*19e00*/  FADD.FTZ R5, R125, R2 ;  /* 0x000000027d057221 */ /* 0x000fe40000010000 */
[----:B------:R-:W-:Y:S03]  /*19e10*/  FADD.FTZ R7, R124, R0 ;  /* 0x000000007c077221 */ /* 0x000fe60000010000 */
[----:B------:R-:W-:Y:S01]  /*19e20*/  FADD.FTZ R4, R232, R8 ;  /* 0x00000008e8047221 */ /* 0x000fe20000010000 */
[C---:B------:R-:W-:Y:S01]  /*19e30*/  HMMA.16816.F32.BF16 R124, R160.reuse, R132, R24 ;  /* 0x00000084a07c723c */ /* 0x040fe20000041818 */
[----:B------:R-:W-:Y:S02]  /*19e40*/  FADD.FTZ R2, R231, R6 ;  /* 0x00000006e7027221 */ /* 0x000fe40000010000 */
[----:B------:R-:W-:Y:S02]  /*19e50*/  FADD.FTZ R0, R236, R5 ;  /* 0x00000005ec007221 */ /* 0x000fe40000010000 */
[----:B------:R-:W-:Y:S02]  /*19e60*/  FADD.FTZ R7, R128, R7 ;  /* 0x0000000780077221 */ /* 0x000fe40000010000 */
[----:B------:R-:W-:Y:S02]  /*19e70*/  FADD.FTZ R4, R131, R4 ;  /* 0x0000000483047221 */ /* 0x000fe40000010000 */
[----:B------:R-:W-:Y:S03]  /*19e80*/  FADD.FTZ R6, R130, R2 ;  /* 0x0000000282067221 */ /* 0x000fe60000010000 */
[----:B------:R-:W-:Y:S02]  /*19e90*/  FADD.FTZ R5, R129, R0 ;  /* 0x0000000081057221 */ /* 0x000fe40000010000 */
[----:B------:R-:W-:Y:S01]  /*19ea0*/  FADD.FTZ R2, R234, R7 ;  /* 0x00000007ea027221 */ /* 0x000fe20000010000 */
[-C--:B------:R-:W-:Y:S01]  /*19eb0*/  HMMA.16816.F32.BF16 R128, R160, R134.reuse, R28 ;  /* 0x00000086a080723c */ /* 0x080fe2000004181c */
[----:B------:R-:W-:Y:S01]  /*19ec0*/  FADD.FTZ R4, R103, R4 ;  /* 0x0000000467047221 */ /* 0x000fe20000010000 */
[----:B------:R-:W-:Y:S01]  /*19ed0*/  MOV R103, R3 ;  /* 0x0000000300677202 */ /* 0x000fe20000000f00 */
[----:B------:R-:W-:Y:S02]  /*19ee0*/  FADD.FTZ R0, R205, R6 ;  /* 0x00000006cd007221 */ /* 0x000fe40000010000 */
[----:B------:R-:W-:Y:S02]  /*19ef0*/  FADD.FTZ R10, R204, R5 ;  /* 0x00000005cc0a7221 */ /* 0x000fe40000010000 */
[----:B------:R-:W-:Y:S01]  /*19f00*/  FADD.FTZ R11, R185, R4 ;  /* 0x00000004b90b7221 */ /* 0x000fe20000010000 */
[C---:B------:R-:W-:Y:S01]  /*19f10*/  HMMA.16816.F32.BF16 R132, R164.reuse, R134, R32 ;  /* 0x00000086a484723c */ /* 0x040fe20000041820 */
[----:B------:R-:W-:Y:S01]  /*19f20*/  FADD.FTZ R8, R226, R2 ;  /* 0x00000002e2087221 */ /* 0x000fe20000010000 */
[----:B------:R-:W2:Y:S02]  /*19f30*/  LDSM.16.MT88.4 R4, [R211+0x2900] ;  /* 0x00290000d304783b */ /* 0x000ea40000004200 */
[----:B------:R-:W-:Y:S02]  /*19f40*/  FADD.FTZ R9, R203, R0 ;  /* 0x00000000cb097221 */ /* 0x000fe40000010000 */
[----:B------:R-:W-:Y:S02]  /*19f50*/  FADD.FTZ R2, R139, R10 ;  /* 0x0000000a8b027221 */ /* 0x000fe40000010000 */
[----:B------:R-:W-:Y:S04]  /*19f60*/  FADD.FTZ R0, R137, R8 ;  /* 0x0000000889007221 */ /* 0x000fe80000010000 */
[----:B------:R-:W-:Y:S02]  /*19f70*/  FADD.FTZ R8, R191, R11 ;  /* 0x0000000bbf087221 */ /* 0x000fe40000010000 */
[----:B------:R-:W-:Y:S02]  /*19f80*/  FADD.FTZ R9, R249, R9 ;  /* 0x00000009f9097221 */ /* 0x000fe40000010000 */
[----:B------:R-:W-:Y:S02]  /*19f90*/  FADD.FTZ R2, R138, R2 ;  /* 0x000000028a027221 */ /* 0x000fe40000010000 */
[----:B------:R-:W-:Y:S02]  /*19fa0*/  FADD.FTZ R0, R136, R0 ;  /* 0x0000000088007221 */ /* 0x000fe40000010000 */
[----:B------:R-:W-:Y:S01]  /*19fb0*/  FADD.FTZ R12, R189, R8 ;  /* 0x00000008bd0c7221 */ /* 0x000fe20000010000 */
[-C--:B-1----:R-:W-:Y:S01]  /*19fc0*/  HMMA.16816.F32.BF16 R136, R164, R148.reuse, R36 ;  /* 0x00000094a488723c */ /* 0x082fe20000041824 */
[----:B------:R-:W-:Y:S02]  /*19fd0*/  FADD.FTZ R8, R248, R9 ;  /* 0x00000009f8087221 */ /* 0x000fe40000010000 */
[----:B------:R-:W-:Y:S02]  /*19fe0*/  FADD.FTZ R2, R244, R2 ;  /* 0x00000002f4027221 */ /* 0x000fe40000010000 */
[----:B------:R-:W-:Y:S02]  /*19ff0*/  FADD.FTZ R0, R142, R0 ;  /* 0x000000008e007221 */ /* 0x000fe40000010000 */
[----:B------:R-:W-:Y:S02]  /*1a000*/  FADD.FTZ R12, R140, R12 ;  /* 0x0000000c8c0c7221 */ /* 0x000fe40000010000 */
[----:B------:R-:W-:Y:S03]  /*1a010*/  FADD.FTZ R10, R246, R8 ;  /* 0x00000008f60a7221 */ /* 0x000fe60000010000 */
[----:B------:R-:W-:Y:S02]  /*1a020*/  FADD.FTZ R9, R143, R2 ;  /* 0x000000028f097221 */ /* 0x000fe40000010000 */
[----:B------:R-:W-:Y:S02]  /*1a030*/  FADD.FTZ R11, R141, R0 ;  /* 0x000000008d0b7221 */ /* 0x000fe40000010000 */
        /* <DEDUP_REMOVED lines=10> */
[----:B------:R-:W-:Y:S02]  /*1a0e0*/  FADD.FTZ R8, R230, R8 ;  /* 0x00000008e6087221 */ /* 0x000fe40000010000 */
[----:B------:R-:W-:Y:S02]  /*1a0f0*/  FADD.FTZ R0, R228, R10 ;  /* 0x0000000ae4007221 */ /* 0x000fe40000010000 */
[----:B------:R-:W-:Y:S02]  /*1a100*/  FADD.FTZ R9, R190, R9 ;  /* 0x00000009be097221 */ /* 0x000fe40000010000 */
[----:B------:R-:W-:Y:S01]  /*1a110*/  FADD.FTZ R11, R186, R2 ;  /* 0x00000002ba0b7221 */ /* 0x000fe20000010000 */
[C---:B------:R-:W-:Y:S01]  /*1a120*/  HMMA.16816.F32.BF16 R148, R164.reuse, R150, R48 ;  /* 0x00000096a494723c */ /* 0x040fe20000041830 */
[----:B------:R-:W-:Y:S03]  /*1a130*/  FADD.FTZ R8, R182, R8 ;  /* 0x00000008b6087221 */ /* 0x000fe60000010000 */
        /* <DEDUP_REMOVED lines=9> */
[-C--:B--2---:R-:W-:Y:S01]  /*1a1d0*/  HMMA.16816.F32.BF16 R152, R164, R4.reuse, R52 ;  /* 0x00000004a498723c */ /* 0x084fe20000041834 */
[----:B------:R-:W-:Y:S02]  /*1a1e0*/  FADD.FTZ R0, R159, R11 ;  /* 0x0000000b9f007221 */ /* 0x000fe40000010000 */
[----:B------:R-:W-:Y:S02]  /*1a1f0*/  FADD.FTZ R10, R156, R9 ;  /* 0x000000099c0a7221 */ /* 0x000fe40000010000 */
[----:B------:R-:W-:Y:S02]  /*1a200*/  FADD.FTZ R11, R158, R2 ;  /* 0x000000029e0b7221 */ /* 0x000fe40000010000 */
[----:B------:R-:W-:Y:S02]  /*1a210*/  FADD.FTZ R9, R157, R0 ;  /* 0x000000009d097221 */ /* 0x000fe40000010000 */
[----:B------:R-:W-:Y:S01]  /*1a220*/  FADD.FTZ R8, R102, R8 ;  /* 0x0000000866087221 */ /* 0x000fe20000010000 */
[C---:B------:R-:W-:Y:S02]  /*1a230*/  HMMA.16816.F32.BF16 R156, R160.reuse, R4, R56 ;  /* 0x00000004a09c723c */ /* 0x040fe40000041838 */
[----:B------:R-:W-:Y:S01]  /*1a240*/  FADD.FTZ R2, R178, R10 ;  /* 0x0000000ab2027221 */ /* 0x000fe20000010000 */
[----:B------:R-:W-:Y:S01]  /*1a250*/  MOV R102, R70 ;  /* 0x0000004600667202 */ /* 0x000fe20000000f00 */
[----:B------:R-:W-:Y:S01]  /*1a260*/  FADD.FTZ R8, R101, R8 ;  /* 0x0000000865087221 */ /* 0x000fe20000010000 */
[----:B------:R-:W-:Y:S01]  /*1a270*/  MOV R101, R71 ;  /* 0x0000004700657202 */ /* 0x000fe20000000f00 */
[----:B------:R-:W-:Y:S02]  /*1a280*/  FADD.FTZ R0, R180, R11 ;  /* 0x0000000bb4007221 */ /* 0x000fe40000010000 */
[----:B------:R-:W-:Y:S01]  /*1a290*/  FADD.FTZ R4, R100, R8 ;  /* 0x0000000864047221 */ /* 0x000fe20000010000 */
[-C--:B------:R-:W-:Y:S03]  /*1a2a0*/  HMMA.16816.F32.BF16 R160, R160, R6.reuse, R60 ;  /* 0x00000006a0a0723c */ /* 0x080fe6000004183c */
[----:B------:R-:W-:Y:S02]  /*1a2b0*/  FADD.FTZ R8, R179, R9 ;  /* 0x00000009b3087221 */ /* 0x000fe40000010000 */
[----:B------:R-:W-:Y:S02]  /*1a2c0*/  FADD.FTZ R9, R177, R2 ;  /* 0x00000002b1097221 */ /* 0x000fe40000010000 */
[----:B------:R-:W-:Y:S01]  /*1a2d0*/  FADD.FTZ R4, R99, R4 ;  /* 0x0000000463047221 */ /* 0x000fe20000010000 */
[----:B------:R-:W-:Y:S01]  /*1a2e0*/  HMMA.16816.F32.BF16 R164, R164, R6, R64 ;  /* 0x00000006a4a4723c */ /* 0x000fe20000041840 */
        /* <DEDUP_REMOVED lines=18> */
[----:B------:R-:W-:Y:S01]  /*1a410*/  IMAD.MOV.U32 R100, RZ, RZ, R72 ;  /* 0x000000ffff647224 */ /* 0x000fe200078e0048 */
[----:B------:R2:W-:Y:S01]  /*1a420*/  STL [R1+0x18], R4 ;  /* 0x0000180401007387 */ /* 0x0005e20000100800 */
[----:B------:R-:W-:Y:S05]  /*1a430*/  FADD.FTZ R2, R97, R2 ;  /* 0x0000000261027221 */ /* 0x000fea0000010000 */
[----:B------:R2:W-:Y:S01]  /*1a440*/  STL [R1+0x1c], R2 ;  /* 0x00001c0201007387 */ /* 0x0005e20000100800 */
[----:B-1----:R-:W-:Y:S04]  /*1a450*/  IADD3 R0, R225, -0x1, RZ ;  /* 0xffffffffe1007810 */ /* 0x002fe80007ffe0ff */
[----:B------:R-:W-:Y:S01]  /*1a460*/  MOV R225, R0 ;  /* 0x0000000000e17202 */ /* 0x000fe20000000f00 */
[----:B------:R-:W-:-:S05]  /*1a470*/  @P0 BRA `(.L_x_521) ;  /* 0xffff993000000947 */ /* 0x000fca000383ffff */
.L_x_504:
[----:B------:R-:W3:Y:S04]  /*1a480*/  LDL.LU R0, [R1+0x10] ;  /* 0x0000100001007983 */ /* 0x000ee80000300800 */
[----:B-12---:R-:W2:Y:S04]  /*1a490*/  LDL.LU R4, [R1+0x14] ;  /* 0x0000140001047983 */ /* 0x006ea80000300800 */
[----:B------:R-:W4:Y:S04]  /*1a4a0*/  LDL.LU R8, [R1+0x18] ;  /* 0x0000180001087983 */ /* 0x000f280000300800 */
[----:B------:R-:W4:Y:S01]  /*1a4b0*/  LDL.LU R2, [R1+0x1c] ;  /* 0x00001c0001027983 */ /* 0x000f220000300800 */
[----:B------:R-:W-:-:S02]  /*1a4c0*/  MOV R20, 0xff800000 ;  /* 0xff80000000147802 */ /* 0x000fc40000000f00 */
[----:B------:R-:W-:Y:S02]  /*1a4d0*/  MOV R21, 0xff800000 ;  /* 0xff80000000157802 */ /* 0x000fe40000000f00 */
[----:B------:R-:W-:Y:S02]  /*1a4e0*/  MOV R22, 0xff800000 ;  /* 0xff80000000167802 */ /* 0x000fe40000000f00 */
[----:B------:R-:W-:Y:S02]  /*1a4f0*/  MOV R23, 0xff800000 ;  /* 0xff80000000177802 */ /* 0x000fe40000000f00 */
[----:B------:R-:W-:Y:S01]  /*1a500*/  PLOP3.LUT P4, PT, PT, PT, PT, 0x8, 0x0 ;  /* 0x000000000000781c */ /* 0x000fe20003f8e170 */
[----:B---3--:R-:W1:Y:S04]  /*1a510*/  SHFL.BFLY PT, R5, R0, 0x2, 0x1f ;  /* 0x0c401f0000057f89 */ /* 0x008e6800000e0000 */
[----:B--2---:R-:W2:Y:S04]  /*1a520*/  SHFL.BFLY PT, R9, R4, 0x2, 0x1f ;  /* 0x0c401f0004097f89 */ /* 0x004ea800000e0000 */
        /* <DEDUP_REMOVED lines=19> */
[----:B------:R-:W-:-:S05]  /*1a660*/  FSETP.NE.FTZ.AND P1, PT, R7, RZ, PT ;  /* 0x000000ff0700720b */ /* 0x000fca0003f35000 */
[----:B------:R-:W1:Y:S01]  /*1a670*/  @P3 MUFU.RCP R0, R5 ;  /* 0x0000000500003308 */ /* 0x000e620000001000 */
[----:B------:R-:W-:-:S07]  /*1a680*/  FSETP.NE.FTZ.AND P0, PT, R6, RZ, PT ;  /* 0x000000ff0600720b */ /* 0x000fce0003f15000 */
[----:B------:R-:W-:Y:S06]  /*1a690*/  @P2 MUFU.RCP R4, R9 ;  /* 0x0000000900042308 */ /* 0x000fec0000001000 */
[----:B------:R-:W-:Y:S01]  /*1a6a0*/  @P0 MOV R8, 0x3f317218 ;  /* 0x3f31721800080802 */ /* 0x000fe20000000f00 */
[C---:B-1----:R-:W-:Y:S01]  /*1a6b0*/  FMUL.FTZ R104, R0.reuse, R104 ;  /* 0x0000006800687220 */ /* 0x042fe20000410000 */
[----:B------:R-:W1:Y:S01]  /*1a6c0*/  @P1 MUFU.RCP R2, R7 ;  /* 0x0000000700021308 */ /* 0x000e620000001000 */
        /* <DEDUP_REMOVED lines=12> */
[C---:B------:R-:W-:Y:S02]  /*1a790*/  FMUL.FTZ R149, R0.reuse, R149 ;  /* 0x0000009500957220 */ /* 0x040fe40000410000 */
[C---:B------:R-:W-:Y:S01]  /*1a7a0*/  FMUL.FTZ R152, R0.reuse, R152 ;  /* 0x0000009800987220 */ /* 0x040fe20000410000 */
[----:B------:R-:W-:Y:S01]  /*1a7b0*/  @P1 MUFU.LG2 R7, R7 ;  /* 0x0000000700071308 */ /* 0x000fe20000000c00 */
[C---:B------:R-:W-:Y:S02]  /*1a7c0*/  FMUL.FTZ R153, R0.reuse, R153 ;  /* 0x0000009900997220 */ /* 0x040fe40000410000 */
[C---:B------:R-:W-:Y:S02]  /*1a7d0*/  FMUL.FTZ R164, R0.reuse, R164 ;  /* 0x000000a400a47220 */ /* 0x040fe40000410000 */
[----:B------:R-:W-:Y:S01]  /*1a7e0*/  FMUL.FTZ R165, R0, R165 ;  /* 0x000000a500a57220 */ /* 0x000fe20000410000 */
[----:B------:R-:W-:Y:S01]  /*1a7f0*/  MOV R0, RZ ;  /* 0x000000ff00007202 */ /* 0x000fe20000000f00 */
[----:B-1----:R-:W-:-:S02]  /*1a800*/  FMUL.FTZ R108, R2, R108 ;  /* 0x0000006c026c7220 */ /* 0x002fc40000410000 */
[C---:B------:R-:W-:Y:S02]  /*1a810*/  FMUL.FTZ R109, R2.reuse, R109 ;  /* 0x0000006d026d7220 */ /* 0x040fe40000410000 */
[C---:B------:R-:W-:Y:S01]  /*1a820*/  FMUL.FTZ R112, R2.reuse, R112 ;  /* 0x0000007002707220 */ /* 0x040fe20000410000 */
[----:B------:R-:W1:Y:S01]  /*1a830*/  @P0 MUFU.RCP R0, R6 ;  /* 0x0000000600000308 */ /* 0x000e620000001000 */
[C---:B------:R-:W-:Y:S02]  /*1a840*/  FMUL.FTZ R113, R2.reuse, R113 ;  /* 0x0000007102717220 */ /* 0x040fe40000410000 */
[C---:B------:R-:W-:Y:S02]  /*1a850*/  FMUL.FTZ R124, R2.reuse, R124 ;  /* 0x0000007c027c7220 */ /* 0x040fe40000410000 */
[C---:B------:R-:W-:Y:S02]  /*1a860*/  FMUL.FTZ R125, R2.reuse, R125 ;  /* 0x0000007d027d7220 */ /* 0x040fe40000410000 */
[C---:B------:R-:W-:Y:S01]  /*1a870*/  FMUL.FTZ R128, R2.reuse, R128 ;  /* 0x0000008002807220 */ /* 0x040fe20000410000 */
[----:B------:R-:W2:Y:S01]  /*1a880*/  @P0 MUFU.LG2 R6, R6 ;  /* 0x0000000600060308 */ /* 0x000ea20000000c00 */
        /* <DEDUP_REMOVED lines=8> */
[----:B------:R-:W-:Y:S01]  /*1a910*/  FMUL.FTZ R161, R2, R161 ;  /* 0x000000a102a17220 */ /* 0x000fe20000410000 */
[----:B------:R-:W-:Y:S01]  /*1a920*/  @P2 MOV R2, 0x3f317218 ;  /* 0x3f31721800022802 */ /* 0x000fe20000000f00 */
        /* <DEDUP_REMOVED lines=34> */
[----:B------:R-:W-:Y:S02]  /*1ab50*/  @P2 FMUL.FTZ R5, R2, c[0x0][0x2d0] ;  /* 0x0000b40002052a20 */ /* 0x000fe40000410000 */
[----:B------:R-:W-:Y:S02]  /*1ab60*/  @P3 FMUL.FTZ R10, R4, c[0x0][0x2d0] ;  /* 0x0000b400040a3a20 */ /* 0x000fe40000410000 */
[----:B------:R-:W-:-:S02]  /*1ab70*/  @P1 FMUL.FTZ R2, R0, c[0x0][0x2d0] ;  /* 0x0000b40000021a20 */ /* 0x000fc40000410000 */
[----:B------:R-:W-:Y:S02]  /*1ab80*/  @P3 FMUL.FTZ R11, R11, 0.69314718246459960938 ;  /* 0x3f3172180b0b3820 */ /* 0x000fe40000410000 */
[----:B------:R-:W-:Y:S02]  /*1ab90*/  @P2 FMUL.FTZ R9, R9, 0.69314718246459960938 ;  /* 0x3f31721809092820 */ /* 0x000fe40000410000 */
[----:B------:R-:W-:Y:S02]  /*1aba0*/  @P1 FMUL.FTZ R7, R7, 0.69314718246459960938 ;  /* 0x3f31721807071820 */ /* 0x000fe40000410000 */
[----:B--2---:R-:W-:Y:S02]  /*1abb0*/  @P0 FMUL.FTZ R4, R6, 0.69314718246459960938 ;  /* 0x3f31721806040820 */ /* 0x004fe40000410000 */
[----:B------:R-:W-:Y:S02]  /*1abc0*/  @P0 FMUL.FTZ R0, R8, c[0x0][0x2d0] ;  /* 0x0000b40008000a20 */ /* 0x000fe40000410000 */
[----:B------:R-:W-:-:S02]  /*1abd0*/  @P3 FFMA.FTZ R20, R10, R72, R11 ;  /* 0x000000480a143223 */ /* 0x000fc4000001000b */
[----:B------:R-:W-:Y:S02]  /*1abe0*/  @P2 FFMA.FTZ R21, R5, R71, R9 ;  /* 0x0000004705152223 */ /* 0x000fe40000010009 */
[----:B------:R-:W-:Y:S02]  /*1abf0*/  @P1 FFMA.FTZ R22, R2, R70, R7 ;  /* 0x0000004602161223 */ /* 0x000fe40000010007 */
[----:B------:R-:W-:Y:S02]  /*1ac00*/  @P0 FFMA.FTZ R23, R0, R3, R4 ;  /* 0x0000000300170223 */ /* 0x000fe40000010004 */
.L_x_446:
[----:B-1----:R-:W-:Y:S05]  /*1ac10*/  @P4 BRA `(.L_x_522) ;  /* 0x0000149000004947 */ /* 0x002fea0003800000 */
[----:B------:R-:W1:Y:S01]  /*1ac20*/  S2R R16, SR_TID.X ;  /* 0x0000000000107919 */ /* 0x000e620000002100 */
[----:B------:R-:W-:Y:S01]  /*1ac30*/  ULDC.64 UR4, c[0x0][0x4d0] ;  /* 0x0001340000047ab9 */ /* 0x000fe20000000a00 */
[----:B------:R-:W-:Y:S01]  /*1ac40*/  IMAD R4, RZ, RZ, -UR11 ;  /* 0x8000000bff047e24 */ /* 0x000fe2000f8e02ff */
[----:B------:R-:W-:Y:S01]  /*1ac50*/  UIMAD.WIDE.U32 UR8, UR11, UR4, URZ ;  /* 0x000000040b0872a5 */ /* 0x000fe2000f8e003f */
[----:B------:R-:W2:Y:S01]  /*1ac60*/  S2R R12, SR_CTAID.Y ;  /* 0x00000000000c7919 */ /* 0x000ea20000002600 */
[----:B------:R-:W-:Y:S01]  /*1ac70*/  USHF.R.S32.HI UR6, URZ, 0x1f, UR11 ;  /* 0x0000001f3f067899 */ /* 0x000fe2000801140b */
[----:B------:R-:W-:Y:S01]  /*1ac80*/  MOV R24, c[0x0][0x4e8] ;  /* 0x00013a0000187a02 */ /* 0x000fe20000000f00 */
[----:B------:R-:W-:Y:S01]  /*1ac90*/  BSSY B0, `(.L_x_523) ;  /* 0x00000ab000007945 */ /* 0x000fe20003800000 */
[----:B------:R-:W3:Y:S01]  /*1aca0*/  S2R R9, SR_CTAID.Z ;  /* 0x0000000000097919 */ /* 0x000ee20000002700 */
[----:B------:R-:W-:Y:S01]  /*1acb0*/  IMAD.U32 R3, RZ, RZ, UR9 ;  /* 0x00000009ff037e24 */ /* 0x000fe2000f8e00ff */
[----:B------:R-:W-:Y:S01]  /*1acc0*/  UIMAD UR7, UR6, UR4, URZ ;  /* 0x00000004060772a4 */ /* 0x000fe2000f8e023f */
[----:B------:R-:W-:Y:S01]  /*1acd0*/  IMAD.U32 R2, RZ, RZ, UR8 ;  /* 0x00000008ff027e24 */ /* 0x000fe2000f8e00ff */
[----:B------:R-:W4:Y:S04]  /*1ace0*/  S2R R15, SR_CTAID.X ;  /* 0x00000000000f7919 */ /* 0x000f280000002500 */
[----:B------:R-:W-:Y:S01]  /*1acf0*/  BAR.SYNC.DEFER_BLOCKING 0x1, 0x80 ;  /* 0x0042000000007b1d */ /* 0x000fe20000010000 */
[----:B------:R-:W-:Y:S01]  /*1ad00*/  UIMAD UR5, UR11, UR5, UR7 ;  /* 0x000000050b0572a4 */ /* 0x000fe2000f8e0207 */
[C---:B------:R-:W-:Y:S01]  /*1ad10*/  ISETP.NE.AND P0, PT, R24.reuse, 0x1, PT ;  /* 0x000000011800780c */ /* 0x040fe20003f05270 */
[----:B------:R-:W-:-:S02]  /*1ad20*/  IMAD R24, R24, c[0x0][0x388], RZ ;  /* 0x0000e20018187a24 */ /* 0x000fc400078e02ff */
[----:B------:R-:W-:Y:S01]  /*1ad30*/  UIADD3 UR5, UR9, UR5, URZ ;  /* 0x0000000509057290 */ /* 0x000fe2000fffe03f */
[----:B-1----:R-:W-:-:S05]  /*1ad40*/  SHF.R.S32.HI R6, RZ, 0x1f, R16 ;  /* 0x0000001fff067819 */ /* 0x002fca0000011410 */
[----:B------:R-:W-:Y:S01]  /*1ad50*/  IMAD.U32 R5, RZ, RZ, UR5 ;  /* 0x00000005ff057e24 */ /* 0x000fe2000f8e00ff */
[-C--:B------:R-:W-:Y:S01]  /*1ad60*/  LEA.HI R0, R6, R16.reuse, RZ, 0x2 ;  /* 0x0000001006007211 */ /* 0x080fe200078f10ff */
[----:B--2---:R-:W-:Y:S01]  /*1ad70*/  IMAD R12, R4, c[0x0][0x550], R12 ;  /* 0x00015400040c7a24 */ /* 0x004fe200078e020c */
[-C--:B------:R-:W-:Y:S01]  /*1ad80*/  LEA.HI R6, R6, R16.reuse, RZ, 0x5 ;  /* 0x0000001006067211 */ /* 0x080fe200078f28ff */
[----:B------:R-:W-:Y:S01]  /*1ad90*/  IMAD.MOV.U32 R4, RZ, RZ, R2 ;  /* 0x000000ffff047224 */ /* 0x000fe200078e0002 */
[----:B------:R-:W-:Y:S01]  /*1ada0*/  LOP3.LUT R0, R0, 0xfffffffc, RZ, 0xc0, !PT ;  /* 0xfffffffc00007812 */ /* 0x000fe200078ec0ff */
[----:B------:R-:W-:Y:S01]  /*1adb0*/  ULDC.64 UR4, c[0x0][0x438] ;  /* 0x00010e0000047ab9 */ /* 0x000fe20000000a00 */
[----:B------:R-:W-:Y:S01]  /*1adc0*/  LOP3.LUT R7, R6, 0xffffffe0, RZ, 0xc0, !PT ;  /* 0xffffffe006077812 */ /* 0x000fe200078ec0ff */
[----:B------:R-:W-:Y:S01]  /*1add0*/  UIMAD UR6, UR6, UR4, URZ ;  /* 0x00000004060672a4 */ /* 0x000fe2000f8e023f */
[----:B------:R-:W-:Y:S01]  /*1ade0*/  IADD3 R0, -R0, R16, RZ ;  /* 0x0000001000007210 */ /* 0x000fe20007ffe1ff */
[----:B------:R-:W-:Y:S01]  /*1adf0*/  UIMAD.WIDE.U32 UR8, UR11, UR4, URZ ;  /* 0x000000040b0872a5 */ /* 0x000fe2000f8e003f */
[--C-:B------:R-:W-:Y:S01]  /*1ae00*/  SHF.R.S32.HI R8, RZ, 0x5, R6.reuse ;  /* 0x00000005ff087819 */ /* 0x100fe20000011406 */
[----:B------:R-:W-:Y:S01]  /*1ae10*/  IMAD.IADD R16, R16, 0x1, -R7 ;  /* 0x0000000110107824 */ /* 0x000fe200078e0a07 */
[----:B------:R-:W-:Y:S01]  /*1ae20*/  LEA.HI R3, R0, R0, RZ, 0x1 ;  /* 0x0000000000037211 */ /* 0x000fe200078f08ff */
[----:B------:R-:W-:Y:S01]  /*1ae30*/  UIMAD UR4, UR11, UR5, UR6 ;  /* 0x000000050b0472a4 */ /* 0x000fe2000f8e0206 */
[----:B------:R-:W-:Y:S01]  /*1ae40*/  SHF.R.S32.HI R2, RZ, 0x1f, R6 ;  /* 0x0000001fff027819 */ /* 0x000fe20000011406 */
[----:B---3--:R-:W-:Y:S01]  /*1ae50*/  IMAD.WIDE.U32 R4, R9, c[0x0][0x4d8], R4 ;  /* 0x0001360009047a25 */ /* 0x008fe200078e0004 */
[----:B------:R-:W-:Y:S01]  /*1ae60*/  LOP3.LUT R7, R3, 0x1ffffffe, RZ, 0xc0, !PT ;  /* 0x1ffffffe03077812 */ /* 0x000fe200078ec0ff */
[----:B------:R-:W-:Y:S01]  /*1ae70*/  UIADD3 UR4, UR9, UR4, URZ ;  /* 0x0000000409047290 */ /* 0x000fe2000fffe03f */
[----:B------:R-:W-:-:S02]  /*1ae80*/  LEA.HI R2, R2, R8, RZ, 0x2 ;  /* 0x0000000802027211 */ /* 0x000fc400078f10ff */
[----:B------:R-:W-:Y:S01]  /*1ae90*/  IADD3 R7, R0, -R7, RZ ;  /* 0x8000000700077210 */ /* 0x000fe20007ffe0ff */
[----:B------:R-:W-:Y:S01]  /*1aea0*/  IMAD.SHL.U32 R0, R3, 0x20, RZ ;  /* 0x0000002003007824 */ /* 0x000fe200078e00ff */
[----:B------:R-:W-:Y:S02]  /*1aeb0*/  SHF.R.S32.HI R3, RZ, 0x1f, R16 ;  /* 0x0000001fff037819 */ /* 0x000fe40000011410 */
[----:B------:R-:W-:Y:S02]  /*1aec0*/  LOP3.LUT R2, R2, 0xffffffc, RZ, 0xc0, !PT ;  /* 0x0ffffffc02027812 */ /* 0x000fe400078ec0ff */
[----:B------:R-:W-:Y:S01]  /*1aed0*/  LEA.HI R18, R3, R16, RZ, 0x2 ;  /* 0x0000001003127211 */ /* 0x000fe200078f10ff */
[----:B------:R-:W-:Y:S01]  /*1aee0*/  IMAD.U32 R3, RZ, RZ, UR9 ;  /* 0x00000009ff037e24 */ /* 0x000fe2000f8e00ff */
[----:B------:R-:W-:Y:S01]  /*1aef0*/  LOP3.LUT R0, R0, 0xffffffc0, RZ, 0xc0, !PT ;  /* 0xffffffc000007812 */ /* 0x000fe200078ec0ff */
[----:B------:R-:W-:Y:S01]  /*1af00*/  IMAD.IADD R8, R8, 0x1, -R2 ;  /* 0x0000000108087824 */ /* 0x000fe200078e0a02 */
[----:B------:R-:W-:Y:S01]  /*1af10*/  SHF.R.S32.HI R6, RZ, 0x2, R18 ;  /* 0x00000002ff067819 */ /* 0x000fe20000011412 */
[----:B------:R-:W-:Y:S01]  /*1af20*/  IMAD.U32 R2, RZ, RZ, UR8 ;  /* 0x00000008ff027e24 */ /* 0x000fe2000f8e00ff */
[----:B------:R-:W-:Y:S01]  /*1af30*/  SHF.R.S32.HI R10, RZ, 0x1f, R9 ;  /* 0x0000001fff0a7819 */ /* 0x000fe20000011409 */
[----:B------:R-:W-:Y:S01]  /*1af40*/  IMAD R7, R7, 0x8, R0 ;  /* 0x0000000807077824 */ /* 0x000fe200078e0200 */
[----:B------:R-:W-:Y:S01]  /*1af50*/  MOV R3, UR4 ;  /* 0x0000000400037c02 */ /* 0x000fe20008000f00 */
[----:B------:R-:W-:-:S02]  /*1af60*/  IMAD R14, R8, 0x10, R6 ;  /* 0x00000010080e7824 */ /* 0x000fc400078e0206 */
[C---:B------:R-:W-:Y:S02]  /*1af70*/  IMAD R0, R10.reuse, c[0x0][0x4d8], RZ ;  /* 0x000136000a007a24 */ /* 0x040fe400078e02ff */
[----:B------:R-:W-:Y:S01]  /*1af80*/  IMAD R6, R10, c[0x0][0x440], RZ ;  /* 0x000110000a067a24 */ /* 0x000fe200078e02ff */
[----:B------:R-:W-:Y:S01]  /*1af90*/  IADD3 R8, R14, R7, RZ ;  /* 0x000000070e087210 */ /* 0x000fe20007ffe0ff */
[C---:B------:R-:W-:Y:S02]  /*1afa0*/  IMAD R0, R9.reuse, c[0x0][0x4dc], R0 ;  /* 0x0001370009007a24 */ /* 0x040fe400078e0200 */
[----:B------:R-:W-:Y:S02]  /*1afb0*/  IMAD R6, R9, c[0x0][0x444], R6 ;  /* 0x0001110009067a24 */ /* 0x000fe400078e0206 */
[----:B----4-:R-:W-:Y:S02]  /*1afc0*/  IMAD R8, R15, 0x80, R8 ;  /* 0x000000800f087824 */ /* 0x010fe400078e0208 */
[----:B------:R-:W-:-:S04]  /*1afd0*/  IMAD.WIDE.U32 R2, R9, c[0x0][0x440], R2 ;  /* 0x0001100009027a25 */ /* 0x000fc800078e0002 */
[----:B------:R-:W-:-:S04]  /*1afe0*/  @P0 IMAD.HI.U32 R11, R8, c[0x0][0x4ec], RZ ;  /* 0x00013b00080b0a27 */ /* 0x000fc800078e00ff */
[----:B------:R-:W-:Y:S01]  /*1aff0*/  IMAD.IADD R5, R5, 0x1, R0 ;  /* 0x0000000105057824 */ /* 0x000fe200078e0200 */
[----:B------:R-:W-:Y:S01]  /*1b000*/  SHF.R.S32.HI R0, RZ, 0x1f, R12 ;  /* 0x0000001fff007819 */ /* 0x000fe2000001140c */
[----:B------:R-:W-:Y:S01]  /*1b010*/  IMAD.IADD R3, R3, 0x1, R6 ;  /* 0x0000000103037824 */ /* 0x000fe200078e0206 */
[----:B------:R-:W-:Y:S01]  /*1b020*/  MOV R6, R8 ;  /* 0x0000000800067202 */ /* 0x000fe20000000f00 */
[----:B------:R-:W-:Y:S01]  /*1b030*/  @P0 IMAD.HI.U32 R10, R8, c[0x0][0x4ec], RZ ;  /* 0x00013b00080a0a27 */ /* 0x000fe200078e00ff */
[----:B------:R-:W-:-:S03]  /*1b040*/  @P0 SHF.R.U32.HI R6, RZ, c[0x0][0x4f0], R11 ;  /* 0x00013c00ff060a19 */ /* 0x000fc6000001160b */
[----:B------:R-:W-:Y:S01]  /*1b050*/  IMAD.MOV.U32 R7, RZ, RZ, R8 ;  /* 0x000000ffff077224 */ /* 0x000fe200078e0008 */
[----:B------:R-:W-:Y:S01]  /*1b060*/  @P0 SHF.R.U32.HI R7, RZ, c[0x0][0x4f0], R10 ;  /* 0x00013c00ff070a19 */ /* 0x000fe2000001160a */
[C---:B------:R-:W-:Y:S02]  /*1b070*/  IMAD R9, R0.reuse, c[0x0][0x448], RZ ;  /* 0x0001120000097a24 */ /* 0x040fe400078e02ff */
[----:B------:R-:W-:Y:S02]  /*1b080*/  IMAD R0, R0, c[0x0][0x4e0], RZ ;  /* 0x0001380000007a24 */ /* 0x000fe400078e02ff */
[----:B------:R-:W-:Y:S02]  /*1b090*/  IMAD.MOV R10, RZ, RZ, -R6 ;  /* 0x000000ffff0a7224 */ /* 0x000fe400078e0a06 */
        /* <DEDUP_REMOVED lines=11> */
[----:B------:R-:W-:Y:S01]  /*1b150*/  IMAD R10, R7, c[0x0][0x434], R9 ;  /* 0x00010d00070a7a24 */ /* 0x000fe200078e0209 */
[----:B------:R-:W-:Y:S01]  /*1b160*/  IADD3 R3, R3, R11, RZ ;  /* 0x0000000b03037210 */ /* 0x000fe20007ffe0ff */
[----:B------:R-:W-:-:S02]  /*1b170*/  IMAD R9, R6, c[0x0][0x4c8], RZ ;  /* 0x0001320006097a24 */ /* 0x000fc400078e02ff */
[----:B------:R-:W-:Y:S02]  /*1b180*/  IMAD.MOV R6, RZ, RZ, -R7 ;  /* 0x000000ffff067224 */ /* 0x000fe400078e0a07 */
[----:B------:R-:W-:-:S04]  /*1b190*/  IMAD.WIDE.U32 R4, R0, c[0x0][0x4c8], R4 ;  /* 0x0001320000047a25 */ /* 0x000fc800078e0004 */
[----:B------:R-:W-:Y:S02]  /*1b1a0*/  IMAD R0, R0, c[0x0][0x4cc], R9 ;  /* 0x0001330000007a24 */ /* 0x000fe400078e0209 */
[----:B------:R-:W-:Y:S01]  /*1b1b0*/  IMAD R13, R6, c[0x0][0x4e8], R8 ;  /* 0x00013a00060d7a24 */ /* 0x000fe200078e0208 */
[C---:B------:R-:W-:Y:S01]  /*1b1c0*/  LEA R6, P0, R4.reuse, c[0x0][0x4a8], 0x2 ;  /* 0x00012a0004067a11 */ /* 0x040fe200078010ff */
[----:B------:R-:W-:Y:S01]  /*1b1d0*/  IMAD.WIDE.U32 R2, R7, c[0x0][0x430], R2 ;  /* 0x00010c0007027a25 */ /* 0x000fe200078e0002 */
[----:B------:R-:W-:Y:S02]  /*1b1e0*/  IADD3 R0, R5, R0, RZ ;  /* 0x0000000005007210 */ /* 0x000fe40007ffe0ff */
[----:B------:R-:W-:Y:S01]  /*1b1f0*/  SHF.R.S32.HI R7, RZ, 0x1f, R13 ;  /* 0x0000001fff077819 */ /* 0x000fe2000001140d */
[----:B------:R-:W-:Y:S01]  /*1b200*/  IMAD.IADD R3, R3, 0x1, R10 ;  /* 0x0000000103037824 */ /* 0x000fe200078e020a */
[----:B------:R-:W-:Y:S01]  /*1b210*/  LEA.HI.X R0, R4, c[0x0][0x4ac], R0, 0x2, P0 ;  /* 0x00012b0004007a11 */ /* 0x000fe200000f1400 */
[----:B------:R-:W-:Y:S01]  /*1b220*/  IMAD R12, R15, 0x80, R14 ;  /* 0x000000800f0c7824 */ /* 0x000fe200078e020e */
[----:B------:R-:W-:Y:S01]  /*1b230*/  SHFL.IDX PT, R4, R6, RZ, 0x1c1f ;  /* 0x001c1fff06047589 */ /* 0x000fe200000e0000 */
[----:B------:R-:W-:Y:S01]  /*1b240*/  IMAD R7, R7, c[0x0][0x428], RZ ;  /* 0x00010a0007077a24 */ /* 0x000fe200078e02ff */
[----:B------:R-:W-:Y:S01]  /*1b250*/  LOP3.LUT P0, RZ, R16, 0x3, RZ, 0xc0, !PT ;  /* 0x0000000310ff7812 */ /* 0x000fe2000780c0ff */
[----:B------:R-:W-:Y:S01]  /*1b260*/  IMAD.WIDE.U32 R2, R13, c[0x0][0x428], R2 ;  /* 0x00010a000d027a25 */ /* 0x000fe200078e0002 */
[----:B------:R-:W1:Y:S01]  /*1b270*/  SHFL.IDX PT, R5, R0, RZ, 0x1c1f ;  /* 0x001c1fff00057589 */ /* 0x000e6200000e0000 */
[----:B------:R-:W-:-:S02]  /*1b280*/  IADD3 R14, R12, 0x40, RZ ;  /* 0x000000400c0e7810 */ /* 0x000fc40007ffe0ff */
[----:B------:R-:W-:Y:S01]  /*1b290*/  IMAD R15, R13, c[0x0][0x42c], R7 ;  /* 0x00010b000d0f7a24 */ /* 0x000fe200078e0207 */
[----:B------:R-:W-:Y:S01]  /*1b2a0*/  SHFL.IDX PT, R10, R6, 0x1, 0x1c1f ;  /* 0x003c1f00060a7f89 */ /* 0x000fe200000e0000 */
[C---:B------:R-:W-:Y:S02]  /*1b2b0*/  IADD3 R13, R12.reuse, 0x48, RZ ;  /* 0x000000480c0d7810 */ /* 0x040fe40007ffe0ff */
[-C--:B------:R-:W-:Y:S01]  /*1b2c0*/  ISETP.GE.OR P4, PT, R12, R24.reuse, P0 ;  /* 0x000000180c00720c */ /* 0x080fe20000786670 */
[----:B------:R-:W2:Y:S01]  /*1b2d0*/  SHFL.IDX PT, R11, R0, 0x1, 0x1c1f ;  /* 0x003c1f00000b7f89 */ /* 0x000ea200000e0000 */
[-C--:B------:R-:W-:Y:S01]  /*1b2e0*/  ISETP.GE.OR P2, PT, R14, R24.reuse, P0 ;  /* 0x000000180e00720c */ /* 0x080fe20000746670 */
[----:B------:R-:W-:Y:S01]  /*1b2f0*/  IMAD.IADD R3, R3, 0x1, R15 ;  /* 0x0000000103037824 */ /* 0x000fe200078e020f */
[----:B------:R-:W-:Y:S01]  /*1b300*/  LEA R19, P1, R2, c[0x0][0x400], 0x2 ;  /* 0x0001000002137a11 */ /* 0x000fe200078210ff */
[----:B------:R-:W-:Y:S01]  /*1b310*/  SHFL.IDX PT, R8, R6, 0x2, 0x1c1f ;  /* 0x005c1f0006087f89 */ /* 0x000fe200000e0000 */
[----:B------:R-:W-:-:S02]  /*1b320*/  ISETP.GE.AND P5, PT, R14, R24, PT ;  /* 0x000000180e00720c */ /* 0x000fc40003fa6270 */
[----:B------:R-:W-:Y:S01]  /*1b330*/  LEA.HI.X R17, R2, c[0x0][0x404], R3, 0x2, P1 ;  /* 0x0001010002117a11 */ /* 0x000fe200008f1403 */
[----:B------:R-:W3:Y:S01]  /*1b340*/  SHFL.IDX PT, R9, R0, 0x2, 0x1c1f ;  /* 0x005c1f0000097f89 */ /* 0x000ee200000e0000 */
[----:B------:R-:W-:-:S03]  /*1b350*/  ISETP.GE.AND P6, PT, R13, R24, PT ;  /* 0x000000180d00720c */ /* 0x000fc60003fc6270 */
[----:B------:R-:W-:Y:S04]  /*1b360*/  SHFL.IDX PT, R6, R6, 0x3, 0x1c1f ;  /* 0x007c1f0006067f89 */ /* 0x000fe800000e0000 */
        /* <DEDUP_REMOVED lines=8> */
[----:B------:R-:W-:-:S04]  /*1b3f0*/  LOP3.LUT R0, R18, 0x7ffffffc, RZ, 0xc0, !PT ;  /* 0x7ffffffc12007812 */ /* 0x000fc800078ec0ff */
[----:B------:R-:W-:-:S03]  /*1b400*/  IADD3 R0, R16, -R0, RZ ;  /* 0x8000000010007210 */ /* 0x000fc60007ffe0ff */
[----:B--2---:R2:W-:Y:S02]  /*1b410*/  @!P3 ST.E [R10.64], R21 ;  /* 0x000000150a00b985 */ /* 0x0045e4000c10190c */
[----:B------:R-:W-:Y:S02]  /*1b420*/  IMAD.SHL.U32 R0, R0, 0x2, RZ ;  /* 0x0000000200007824 */ /* 0x000fe400078e00ff */
        /* <DEDUP_REMOVED lines=49> */
.L_x_524:
[----:B-1----:R-:W-:Y:S05]  /*1b740*/  BSYNC B0 ;  /* 0x0000000000007941 */ /* 0x002fea0003800000 */
.L_x_523:
        /* <DEDUP_REMOVED lines=49> */
.L_x_526:
[----:B------:R-:W-:Y:S05]  /*1ba60*/  BSYNC B0 ;  /* 0x0000000000007941 */ /* 0x000fea0003800000 */
.L_x_525:
        /* <DEDUP_REMOVED lines=49> */
.L_x_528:
[----:B------:R-:W-:Y:S05]  /*1bd80*/  BSYNC B0 ;  /* 0x0000000000007941 */ /* 0x000fea0003800000 */
.L_x_527:
        /* <DEDUP_REMOVED lines=50> */
.L_x_522:
        /* <DEDUP_REMOVED lines=9> */
[----:B------:R-:W1:Y:S01]  /*1c140*/  S2R R7, SR_CTAID.Z ;  /* 0x0000000000077919 */ /* 0x000e620000002700 */
[----:B------:R-:W-:Y:S01]  /*1c150*/  USHF.R.S32.HI UR6, URZ, 0x1f, UR11 ;  /* 0x0000001f3f067899 */ /* 0x000fe2000801140b */
[----:B------:R-:W-:Y:S01]  /*1c160*/  ISETP.NE.AND P0, PT, R3, 0x1, PT ;  /* 0x000000010300780c */ /* 0x000fe20003f05270 */
[----:B------:R-:W-:Y:S01]  /*1c170*/  ULDC.64 UR4, c[0x0][0x4d0] ;  /* 0x0001340000047ab9 */ /* 0x000fe20000000a00 */
[----:B------:R-:W2:Y:S01]  /*1c180*/  S2R R9, SR_CTAID.Y ;  /* 0x0000000000097919 */ /* 0x000ea20000002600 */
[----:B------:R-:W-:Y:S01]  /*1c190*/  UIMAD UR6, UR6, UR4, URZ ;  /* 0x00000004060672a4 */ /* 0x000fe2000f8e023f */
[----:B------:R-:W-:Y:S01]  /*1c1a0*/  IADD3 R4, RZ, -UR11, RZ ;  /* 0x8000000bff047c10 */ /* 0x000fe2000fffe0ff */
[----:B------:R-:W-:Y:S01]  /*1c1b0*/  UIMAD.WIDE.U32 UR8, UR11, UR4, URZ ;  /* 0x000000040b0872a5 */ /* 0x000fe2000f8e003f */
[----:B------:R-:W-:Y:S01]  /*1c1c0*/  MOV R0, R8 ;  /* 0x0000000800007202 */ /* 0x000fe20000000f00 */
[----:B------:R-:W-:-:S04]  /*1c1d0*/  UIMAD UR4, UR11, UR5, UR6 ;  /* 0x000000050b0472a4 */ /* 0x000fc8000f8e0206 */
[----:B------:R-:W-:Y:S01]  /*1c1e0*/  UIADD3 UR4, UR9, UR4, URZ ;  /* 0x0000000409047290 */ /* 0x000fe2000fffe03f */
[----:B------:R-:W-:Y:S01]  /*1c1f0*/  MOV R3, UR9 ;  /* 0x0000000900037c02 */ /* 0x000fe20008000f00 */
[----:B------:R-:W-:-:S04]  /*1c200*/  @P0 IMAD.HI.U32 R5, R8, c[0x0][0x4ec], RZ ;  /* 0x00013b0008050a27 */ /* 0x000fc800078e00ff */
[----:B------:R-:W-:Y:S01]  /*1c210*/  IMAD.U32 R2, RZ, RZ, UR8 ;  /* 0x00000008ff027e24 */ /* 0x000fe2000f8e00ff */
[----:B------:R-:W-:Y:S01]  /*1c220*/  @P0 SHF.R.U32.HI R0, RZ, c[0x0][0x4f0], R5 ;  /* 0x00013c00ff000a19 */ /* 0x000fe20000011605 */
[----:B------:R-:W-:Y:S01]  /*1c230*/  IMAD.U32 R3, RZ, RZ, UR4 ;  /* 0x00000004ff037e24 */ /* 0x000fe2000f8e00ff */
[----:B-1----:R-:W-:-:S03]  /*1c240*/  SHF.R.S32.HI R6, RZ, 0x1f, R7 ;  /* 0x0000001fff067819 */ /* 0x002fc60000011407 */
[----:B------:R-:W-:-:S04]  /*1c250*/  IMAD.WIDE.U32 R2, R7, c[0x0][0x4d8], R2 ;  /* 0x0001360007027a25 */ /* 0x000fc800078e0002 */
[----:B------:R-:W-:Y:S02]  /*1c260*/  IMAD R6, R6, c[0x0][0x4d8], RZ ;  /* 0x0001360006067a24 */ /* 0x000fe400078e02ff */
[----:B--2---:R-:W-:Y:S02]  /*1c270*/  IMAD R4, R4, c[0x0][0x550], R9 ;  /* 0x0001540004047a24 */ /* 0x004fe400078e0209 */
[----:B------:R-:W-:Y:S01]  /*1c280*/  IMAD R5, R7, c[0x0][0x4dc], R6 ;  /* 0x0001370007057a24 */ /* 0x000fe200078e0206 */
[----:B------:R-:W-:Y:S02]  /*1c290*/  IADD3 R7, -R0, RZ, RZ ;  /* 0x000000ff00077210 */ /* 0x000fe40007ffe1ff */
[----:B------:R-:W-:Y:S01]  /*1c2a0*/  SHF.R.S32.HI R6, RZ, 0x1f, R4 ;  /* 0x0000001fff067819 */ /* 0x000fe20000011404 */
[----:B------:R-:W-:Y:S02]  /*1c2b0*/  IMAD.IADD R3, R5, 0x1, R3 ;  /* 0x0000000105037824 */ /* 0x000fe400078e0203 */
[----:B------:R-:W-:Y:S01]  /*1c2c0*/  IMAD R5, R7, c[0x0][0x4e8], R8 ;  /* 0x00013a0007057a24 */ /* 0x000fe200078e0208 */
[----:B------:R-:W-:Y:S01]  /*1c2d0*/  SHF.R.S32.HI R7, RZ, 0x1f, R0 ;  /* 0x0000001fff077819 */ /* 0x000fe20000011400 */
[----:B------:R-:W-:-:S02]  /*1c2e0*/  IMAD R6, R6, c[0x0][0x4e0], RZ ;  /* 0x0001380006067a24 */ /* 0x000fc400078e02ff */
[----:B------:R-:W-:-:S04]  /*1c2f0*/  IMAD.WIDE.U32 R2, R4, c[0x0][0x4e0], R2 ;  /* 0x0001380004027a25 */ /* 0x000fc800078e0002 */
[----:B------:R-:W-:Y:S01]  /*1c300*/  IMAD R6, R4, c[0x0][0x4e4], R6 ;  /* 0x0001390004067a24 */ /* 0x000fe200078e0206 */
[----:B------:R-:W-:Y:S02]  /*1c310*/  SHF.R.S32.HI R4, RZ, 0x1f, R5 ;  /* 0x0000001fff047819 */ /* 0x000fe40000011405 */
[----:B------:R-:W-:-:S03]  /*1c320*/  IADD3 R2, P0, R0, R2, RZ ;  /* 0x0000000200027210 */ /* 0x000fc60007f1e0ff */
[----:B------:R-:W-:Y:S01]  /*1c330*/  IMAD R0, R4, c[0x0][0x4c8], RZ ;  /* 0x0001320004007a24 */ /* 0x000fe200078e02ff */
[----:B------:R-:W-:-:S03]  /*1c340*/  IADD3.X R3, R7, R3, R6, P0, !PT ;  /* 0x0000000307037210 */ /* 0x000fc600007fe406 */
[C---:B------:R-:W-:Y:S02]  /*1c350*/  IMAD R0, R5.reuse, c[0x0][0x4cc], R0 ;  /* 0x0001330005007a24 */ /* 0x040fe400078e0200 */
[----:B------:R-:W-:-:S05]  /*1c360*/  IMAD.WIDE.U32 R2, R5, c[0x0][0x4c8], R2 ;  /* 0x0001320005027a25 */ /* 0x000fca00078e0002 */
[----:B------:R-:W-:Y:S02]  /*1c370*/  IADD3 R0, R3, R0, RZ ;  /* 0x0000000003007210 */ /* 0x000fe40007ffe0ff */
[----:B------:R-:W-:-:S04]  /*1c380*/  LEA R4, P0, R2, c[0x0][0x4a8], 0x2 ;  /* 0x00012a0002047a11 */ /* 0x000fc800078010ff */
[----:B------:R-:W-:Y:S02]  /*1c390*/  LEA.HI.X R5, R2, c[0x0][0x4ac], R0, 0x2, P0 ;  /* 0x00012b0002057a11 */ /* 0x000fe400000f1400 */
[----:B------:R-:W-:-:S05]  /*1c3a0*/  MOV R0, 0xff800000 ;  /* 0xff80000000007802 */ /* 0x000fca0000000f00 */
[----:B------:R-:W-:Y:S01]  /*1c3b0*/  STG.E [R4.64], R0 ;  /* 0x0000000004007986 */ /* 0x000fe2000c10190c */
[----:B------:R-:W-:Y:S05]  /*1c3c0*/  EXIT ;  /* 0x000000000000794d */ /* 0x000fea0003800000 */
.L_x_529:
        /* <DEDUP_REMOVED lines=11> */
.L_x_3239:


//--------------------- .text._ZN7cutlass13device_kernelIN5flash19enable_sm80_to_sm89INS1_16FlashAttnFwdSm80INS1_25CollectiveMainloopFwdSm80ILi4ELi1ELb0EN4cute5tupleIJNS5_1CILi128EEENS7_ILi80EEENS7_ILi64EEEEEELi64ENS_10bfloat16_tEfNS_4arch4Sm80ELb0ELb1ELb1ELb1ELb0ELb0ELb1ELb1EEENS1_21CollectiveEpilogueFwdINS6_IJS8_SA_S9_EEENS6_IJNS7_ILi1EEESI_SI_EEESC_SE_Li128ELb1ELb1ELb1ELb0EEENS1_36VarlenDynamicPersistentTileSchedulerILi128ELi80ELi128ELi128ELb1ELb1ELb0ELb1ELb0ELb1EEEEEEEEEvNT_6ParamsE --------------------------
	.section	.text._ZN7cutlass13device_kernelIN5flash19enable_sm80_to_sm89INS1_16FlashAttnFwdSm80INS1_25CollectiveMainloopFwdSm80ILi4ELi1ELb0EN4cute5tupleIJNS5_1CILi128EEENS7_ILi80EEENS7_ILi64EEEEEELi64ENS_10bfloat16_tEfNS_4arch4Sm80ELb0ELb1ELb1ELb1ELb0ELb0ELb1ELb1EEENS1_21CollectiveEpilogueFwdINS6_IJS8_SA_S9_EEENS6_IJNS7_ILi1EEESI_SI_EEESC_SE_Li128ELb1ELb1ELb1ELb0EEENS1_36VarlenDynamicPersistentTileSchedulerILi128ELi80ELi128ELi128ELb1ELb1ELb0ELb1ELb0ELb1EEEEEEEEEvNT_6ParamsE,"ax",@progbits
	.sectioninfo	@"SHI_REGISTERS=255"
	.align	128
.text._ZN7cutlass13device_kernelIN5flash19enable_sm80_to_sm89INS1_16FlashAttnFwdSm80INS1_25CollectiveMainloopFwdSm80ILi4ELi1ELb0EN4cute5tupleIJNS5_1CILi128EEENS7_ILi80EEENS7_ILi64EEEEEELi64ENS_10bfloat16_tEfNS_4arch4Sm80ELb0ELb1ELb1ELb1ELb0ELb0ELb1ELb1EEENS1_21CollectiveEpilogueFwdINS6_IJS8_SA_S9_EEENS6_IJNS7_ILi1EEESI_SI_EEESC_SE_Li128ELb1ELb1ELb1ELb0EEENS1_36VarlenDynamicPersistentTileSchedulerILi128ELi80ELi128ELi128ELb1ELb1ELb0ELb1ELb0ELb1EEEEEEEEEvNT_6ParamsE:
        .type           _ZN7cutlass13device_kernelIN5flash19enable_sm80_to_sm89INS1_16FlashAttnFwdSm80INS1_25CollectiveMainloopFwdSm80ILi4ELi1ELb0EN4cute5tupleIJNS5_1CILi128EEENS7_ILi80EEENS7_ILi64EEEEEELi64ENS_10bfloat16_tEfNS_4arch4Sm80ELb0ELb1ELb1ELb1ELb0ELb0ELb1ELb1EEENS1_21CollectiveEpilogueFwdINS6_IJS8_SA_S9_EEENS6_IJNS7_ILi1EEESI_SI_EEESC_SE_Li128ELb1ELb1ELb1ELb0EEENS1_36VarlenDynamicPersistentTileSchedulerILi128ELi80ELi128ELi128ELb1ELb1ELb0ELb1ELb0ELb1EEEEEEEEEvNT_6ParamsE,@function
        .size           _ZN7cutlass13device_kernelIN5flash19enable_sm80_to_sm89INS1_16FlashAttnFwdSm80INS1_25CollectiveMainloopFwdSm80ILi4ELi1ELb0EN4cute5tupleIJNS5_1CILi128EEENS7_ILi80EEENS7_ILi64EEEEEELi64ENS_10bfloat16_tEfNS_4arch4Sm80ELb0ELb1ELb1ELb1ELb0ELb0ELb1ELb1EEENS1_21CollectiveEpilogueFwdINS6_IJS8_SA_S9_EEENS6_IJNS7_ILi1EEESI_SI_EEESC_SE_Li128ELb1ELb1ELb1ELb0EEENS1_36VarlenDynamicPersistentTileSchedulerILi128ELi80ELi128ELi128ELb1ELb1ELb0ELb1ELb0ELb1EEEEEEEEEvNT_6ParamsE,(.L_x_3240 - _ZN7cutlass13device_kernelIN5flash19enable_sm80_to_sm89INS1_16FlashAttnFwdSm80INS1_25CollectiveMainloopFwdSm80ILi4ELi1ELb0EN4cute5tupleIJNS5_1CILi128EEENS7_ILi80EEENS7_ILi64EEEEEELi64ENS_10bfloat16_tEfNS_4arch4Sm80ELb0ELb1ELb1ELb1ELb0ELb0ELb1ELb1EEENS1_21CollectiveEpilogueFwdINS6_IJS8_SA_S9_EEENS6_IJNS7_ILi1EEESI_SI_EEESC_SE_Li128ELb1ELb1ELb1ELb0EEENS1_36VarlenDynamicPersistentTileSchedulerILi128ELi80ELi128ELi128ELb1ELb1ELb0ELb1ELb0ELb1EEEEEEEEEvNT_6ParamsE)
        .other          _ZN7cutlass13device_kernelIN5flash19enable_sm80_to_sm89INS1_16FlashAttnFwdSm80INS1_25CollectiveMainloopFwdSm80ILi4ELi1ELb0EN4cute5tupleIJNS5_1CILi128EEENS7_ILi80EEENS7_ILi64EEEEEELi64ENS_10bfloat16_tEfNS_4arch4Sm80ELb0ELb1ELb1ELb1ELb0ELb0ELb1ELb1EEENS1_21CollectiveEpilogueFwdINS6_IJS8_SA_S9_EEENS6_IJNS7_ILi1EEESI_SI_EEESC_SE_Li128ELb1ELb1ELb1ELb0EEENS1_36VarlenDynamicPersistentTileSchedulerILi128ELi80ELi128ELi128ELb1ELb1ELb0ELb1ELb0ELb1EEEEEEEEEvNT_6ParamsE,@"STO_CUDA_ENTRY STV_DEFAULT"
_ZN7cutlass13device_kernelIN5flash19enable_sm80_to_sm89INS1_16FlashAttnFwdSm80INS1_25CollectiveMainloopFwdSm80ILi4ELi1ELb0EN4cute5tupleIJNS5_1CILi128EEENS7_ILi80EEENS7_ILi64EEEEEELi64ENS_10bfloat16_tEfNS_4arch4Sm80ELb0ELb1ELb1ELb1ELb0ELb0ELb1ELb1EEENS1_21CollectiveEpilogueFwdINS6_IJS8_SA_S9_EEENS6_IJNS7_ILi1EEESI_SI_EEESC_SE_Li128ELb1ELb1ELb1ELb0EEENS1_36VarlenDynamicPersistentTileSchedulerILi128ELi80ELi128ELi128ELb1ELb1ELb0ELb1ELb0ELb1EEEEEEEEEvNT_6ParamsE:
        /* <DEDUP_REMOVED lines=16> */
[----:B------:R-:W-:Y:S01]  /*0100*/  IMAD.MOV.U32 R8, RZ, RZ, RZ ;  /* 0x000000ffff087224 */ /* 0x000fe200078e00ff */
[----:B------:R-:W-:-:S04]  /*0110*/  ISETP.NE.AND P6, PT, R14, 0x1f, PT ;  /* 0x0000001f0e00780c */ /* 0x000fc80003fc5270 */
[----:B------:R-:W-:-:S13]  /*0120*/  ISETP.GE.OR P0, PT, R14, c[0x0][0x53c], !P6 ;  /* 0x00014f000e007a0c */ /* 0x000fda0007706670 */
[----:B-1----:R-:W-:Y:S02]  /*0130*/  @!P0 IMAD.MOV.U32 R4, RZ, RZ, 0x4 ;  /* 0x00000004ff048424 */ /* 0x002fe400078e00ff */
        /* <DEDUP_REMOVED lines=35> */
.L_x_535:
        /* <DEDUP_REMOVED lines=17> */
.L_x_719:
        /* <DEDUP_REMOVED lines=16> */
.L_x_720:
[----:B--2---:R-:W-:-:S05]  /*0580*/  IMAD R0, R0, c[0x0][0x538], RZ ;  /* 0x00014e0000007a24 */ /* 0x004fca00078e02ff */
[----:B------:R-:W-:-:S04]  /*0590*/  IADD3 R6, R0, R6, RZ ;  /* 0x0000000600067210 */ /* 0x000fc80007ffe0ff */
[----:B------:R-:W-:-:S13]  /*05a0*/  ISETP.GT.AND P0, PT, R6, UR4, PT ;  /* 0x0000000406007c0c */ /* 0x000fda000bf04270 */
[----:B-1----:R-:W-:Y:S05]  /*05b0*/  @!P0 BRA `(.L_x_535) ;  /* 0xfffffdb000008947 */ /* 0x002fea000383ffff */
.L_x_531:
[----:B------:R-:W-:-:S05]  /*05c0*/  IADD3 R12, -R0, R6, RZ ;  /* 0x00000006000c7210 */ /* 0x000fca0007ffe1ff */
[----:B------:R-:W-:-:S05]  /*05d0*/  IMAD R0, R4, c[0x0][0x538], R12 ;  /* 0x00014e0004007a24 */ /* 0x000fca00078e020c */
[----:B------:R-:W-:Y:S01]  /*05e0*/  ISETP.GT.AND P0, PT, R0, UR4, PT ;  /* 0x0000000400007c0c */ /* 0x000fe2000bf04270 */
[----:B------:R-:W-:-:S12]  /*05f0*/  BRA.DIV ~URZ, `(.L_x_536) ;  /* 0x0001b9627f007947 */ /* 0x000fd8000b800000 */
[----:B------:R-:W-:-:S04]  /*0600*/  VOTE.ANY R11, PT, !P0 ;  /* 0x00000000000b7806 */ /* 0x000fc800040e0100 */
.L_x_721:
[----:B------:R-:W1:Y:S02]  /*0610*/  POPC R0, R11 ;  /* 0x0000000b00007309 */ /* 0x000e640000000000 */
[----:B-1----:R-:W-:-:S05]  /*0620*/  IADD3 R2, R0, R7, RZ ;  /* 0x0000000700027210 */ /* 0x002fca0007ffe0ff */
[----:B------:R1:W-:Y:S01]  /*0630*/  STL [R1+0x54], R2 ;  /* 0x0000540201007387 */ /* 0x0003e20000100800 */
[----:B------:R-:W-:Y:S05]  /*0640*/  BRA.DIV ~URZ, `(.L_x_537) ;  /* 0x0001b9627f007947 */ /* 0x000fea000b800000 */
[----:B------:R2:W3:Y:S01]  /*0650*/  SHFL.IDX PT, R13, R10, R0, 0x1f ;  /* 0x00001f000a0d7589 */ /* 0x0004e200000e0000 */
[----:B------:R-:W-:-:S03]  /*0660*/  MOV R6, RZ ;  /* 0x000000ff00067202 */ /* 0x000fc60000000f00 */
[----:B------:R2:W4:Y:S04]  /*0670*/  SHFL.IDX PT, R10, R8, R0, 0x1f ;  /* 0x00001f00080a7589 */ /* 0x00052800000e0000 */
.L_x_722:
[----:B------:R-:W-:Y:S01]  /*0680*/  ISETP.NE.AND P0, PT, R11, RZ, PT ;  /* 0x000000ff0b00720c */ /* 0x000fe20003f05270 */
[----:B------:R-:W-:-:S12]  /*0690*/  BSSY B0, `(.L_x_538) ;  /* 0x0000005000007945 */ /* 0x000fd80003800000 */
[----:B------:R-:W-:Y:S05]  /*06a0*/  @!P0 BRA `(.L_x_539) ;  /* 0x0000003000008947 */ /* 0x000fea0003800000 */
[----:B------:R-:W-:Y:S01]  /*06b0*/  IADD3 R5, R0, -0x1, RZ ;  /* 0xffffffff00057810 */ /* 0x000fe20007ffe0ff */
[----:B------:R-:W-:Y:S05]  /*06c0*/  BRA.DIV ~URZ, `(.L_x_540) ;  /* 0x0001b9c27f007947 */ /* 0x000fea000b800000 */
[----:B------:R1:W2:Y:S02]  /*06d0*/  SHFL.IDX PT, R6, R4, R5, 0x1f ;  /* 0x00001f0504067589 */ /* 0x0002a400000e0000 */
.L_x_539:
[----:B------:R-:W-:Y:S05]  /*06e0*/  BSYNC B0 ;  /* 0x0000000000007941 */ /* 0x000fea0003800000 */
.L_x_538:
[----:B--2---:R-:W-:Y:S01]  /*06f0*/  IMAD R0, R6, c[0x0][0x538], R12 ;  /* 0x00014e0006007a24 */ /* 0x004fe200078e020c */
[----:B----4-:R-:W-:Y:S01]  /*0700*/  ISETP.NE.AND P0, PT, R10, 0x1, PT ;  /* 0x000000010a00780c */ /* 0x010fe20003f05270 */
[----:B------:R-:W-:Y:S03]  /*0710*/  BSSY B0, `(.L_x_541) ;  /* 0x0000089000007945 */ /* 0x000fe60003800000 */
[----:B------:R2:W-:Y:S01]  /*0720*/  STL [R1+0x48], R0 ;  /* 0x0000480001007387 */ /* 0x0005e20000100800 */
[----:B------:R-:W-:-:S08]  /*0730*/  IADD3 R9, -R0, UR4, RZ ;  /* 0x0000000400097c10 */ /* 0x000fd0000fffe1ff */
[----:B------:R-:W-:Y:S05]  /*0740*/  @!P0 BRA `(.L_x_542) ;  /* 0x000003f000008947 */ /* 0x000fea0003800000 */
[-C--:B--23--:R-:W-:Y:S02]  /*0750*/  IABS R0, R13.reuse ;  /* 0x0000000d00007213 */ /* 0x08cfe40000000000 */
[----:B------:R-:W-:-:S03]  /*0760*/  IABS R6, R13 ;  /* 0x0000000d00067213 */ /* 0x000fc60000000000 */
[----:B-1----:R-:W-:Y:S01]  /*0770*/  IMAD.MOV.U32 R5, RZ, RZ, R0 ;  /* 0x000000ffff057224 */ /* 0x002fe200078e0000 */
[----:B------:R-:W-:-:S03]  /*0780*/  IABS R0, R10 ;  /* 0x0000000a00007213 */ /* 0x000fc60000000000 */
[----:B------:R-:W1:Y:S02]  /*0790*/  I2F.RP R2, R5 ;  /* 0x0000000500027306 */ /* 0x000e640000209400 */
[----:B------:R-:W-:Y:S01]  /*07a0*/  IMAD.MOV.U32 R8, RZ, RZ, R0 ;  /* 0x000000ffff087224 */ /* 0x000fe200078e0000 */
[----:B------:R-:W-:-:S05]  /*07b0*/  IABS R0, R9 ;  /* 0x0000000900007213 */ /* 0x000fca0000000000 */
[----:B------:R-:W-:Y:S08]  /*07c0*/  I2F.RP R7, R8 ;  /* 0x0000000800077306 */ /* 0x000ff00000209400 */
[----:B-1----:R-:W1:Y:S02]  /*07d0*/  MUFU.RCP R2, R2 ;  /* 0x0000000200027308 */ /* 0x002e640000001000 */
[----:B-1----:R-:W-:-:S06]  /*07e0*/  IADD3 R2, R2, 0xffffffe, RZ ;  /* 0x0ffffffe02027810 */ /* 0x002fcc0007ffe0ff */
[----:B------:R-:W1:Y:S02]  /*07f0*/  F2I.FTZ.U32.TRUNC.NTZ R3, R2 ;  /* 0x0000000200037305 */ /* 0x000e64000021f000 */
[----:B-1----:R-:W-:-:S04]  /*0800*/  IMAD.MOV R2, RZ, RZ, -R3 ;  /* 0x000000ffff027224 */ /* 0x002fc800078e0a03 */
[----:B------:R-:W-:Y:S02]  /*0810*/  IMAD R4, R2, R5, RZ ;  /* 0x0000000502047224 */ /* 0x000fe400078e02ff */
[----:B------:R-:W-:-:S04]  /*0820*/  IMAD.MOV.U32 R2, RZ, RZ, RZ ;  /* 0x000000ffff027224 */ /* 0x000fc800078e00ff */
[----:B------:R-:W-:Y:S01]  /*0830*/  IMAD.HI.U32 R2, R3, R4, R2 ;  /* 0x0000000403027227 */ /* 0x000fe200078e0002 */
[----:B------:R-:W-:-:S03]  /*0840*/  MOV R3, R0 ;  /* 0x0000000000037202 */ /* 0x000fc60000000f00 */
[----:B------:R-:W-:Y:S02]  /*0850*/  IMAD.MOV R0, RZ, RZ, -R6 ;  /* 0x000000ffff007224 */ /* 0x000fe400078e0a06 */
        /* <DEDUP_REMOVED lines=28> */
[----:B------:R-:W-:-:S03]  /*0a20*/  IMAD.MOV R5, RZ, RZ, -R4 ;  /* 0x000000ffff057224 */ /* 0x000fc600078e0a04 */
        /* <DEDUP_REMOVED lines=10> */
[----:B------:R-:W-:-:S04]  /*0ad0*/  IMAD.MOV R2, RZ, RZ, -R0 ;  /* 0x000000ffff027224 */ /* 0x000fc800078e0a00 */
[C---:B------:R-:W-:Y:S01]  /*0ae0*/  IMAD R3, R10.reuse, R2, R4 ;  /* 0x000000020a037224 */ /* 0x040fe200078e0204 */
[----:B------:R-:W-:Y:S01]  /*0af0*/  LEA R2, R10, R0, 0x18 ;  /* 0x000000000a027211 */ /* 0x000fe200078ec0ff */
[----:B------:R-:W-:-:S04]  /*0b00*/  IMAD R0, R13, R5, R9 ;  /* 0x000000050d007224 */ /* 0x000fc800078e0209 */
[----:B------:R-:W-:-:S05]  /*0b10*/  IMAD R2, R3, 0x10000, R2 ;  /* 0x0001000003027824 */ /* 0x000fca00078e0202 */
[----:B------:R1:W-:Y:S01]  /*0b20*/  STL [R1+0x50], R2 ;  /* 0x0000500201007387 */ /* 0x0003e20000100800 */
[----:B------:R-:W-:Y:S05]  /*0b30*/  BRA `(.L_x_543) ;  /* 0x0000046000007947 */ /* 0x000fea0003800000 */
.L_x_542:
[----:B------:R-:W4:Y:S01]  /*0b40*/  LDL R3, [R1+0x54] ;  /* 0x0000540001037983 */ /* 0x000f220000100800 */
[----:B-1----:R-:W-:-:S04]  /*0b50*/  IMAD.MOV.U32 R2, RZ, RZ, 0x4 ;  /* 0x00000004ff027424 */ /* 0x002fc800078e00ff */
[----:B----4-:R-:W-:-:S05]  /*0b60*/  IMAD.WIDE R2, R3, R2, c[0x0][0x590] ;  /* 0x0001640003027625 */ /* 0x010fca00078e0202 */
[----:B------:R-:W4:Y:S02]  /*0b70*/  LDG.E R7, [R2.64] ;  /* 0x0000000802077981 */ /* 0x000f24000c1e1900 */
[----:B---34-:R-:W-:-:S05]  /*0b80*/  IMAD R11, R7, R13, RZ ;  /* 0x0000000d070b7224 */ /* 0x018fca00078e02ff */
[-C--:B--2---:R-:W-:Y:S02]  /*0b90*/  IABS R0, R11.reuse ;  /* 0x0000000b00007213 */ /* 0x084fe40000000000 */
[----:B------:R-:W-:-:S03]  /*0ba0*/  IABS R8, R11 ;  /* 0x0000000b00087213 */ /* 0x000fc60000000000 */
[----:B------:R-:W-:-:S04]  /*0bb0*/  IMAD.MOV.U32 R6, RZ, RZ, R0 ;  /* 0x000000ffff067224 */ /* 0x000fc800078e0000 */
        /* <DEDUP_REMOVED lines=8> */
[----:B------:R-:W-:Y:S01]  /*0c40*/  MOV R5, R0 ;  /* 0x0000000000057202 */ /* 0x000fe20000000f00 */
[----:B------:R-:W-:-:S04]  /*0c50*/  IMAD.MOV.U32 R2, RZ, RZ, RZ ;  /* 0x000000ffff027224 */ /* 0x000fc800078e00ff */
[----:B------:R-:W-:-:S04]  /*0c60*/  IMAD.HI.U32 R0, R3, R4, R2 ;  /* 0x0000000403007227 */ /* 0x000fc800078e0002 */
[----:B------:R-:W-:Y:S02]  /*0c70*/  IMAD.MOV R2, RZ, RZ, -R8 ;  /* 0x000000ffff027224 */ /* 0x000fe400078e0a08 */
        /* <DEDUP_REMOVED lines=9> */
[----:B------:R-:W-:-:S04]  /*0d10*/  @P2 IADD3 R0, R0, 0x1, RZ ;  /* 0x0000000100002810 */ /* 0x000fc80007ffe0ff */
[----:B------:R-:W-:-:S05]  /*0d20*/  MOV R4, R0 ;  /* 0x0000000000047202 */ /* 0x000fca0000000f00 */
[----:B------:R-:W-:Y:S01]  /*0d30*/  @!P1 IMAD.MOV R4, RZ, RZ, -R4 ;  /* 0x000000ffff049224 */ /* 0x000fe200078e0a04 */
[----:B------:R-:W-:-:S05]  /*0d40*/  @!P0 LOP3.LUT R4, RZ, R11, RZ, 0x33, !PT ;  /* 0x0000000bff048212 */ /* 0x000fca00078e33ff */
[----:B------:R-:W-:-:S05]  /*0d50*/  IMAD R10, R7, R4, RZ ;  /* 0x00000004070a7224 */ /* 0x000fca00078e02ff */
[----:B------:R-:W-:-:S04]  /*0d60*/  IADD3 R0, -R10, c[0x0][0x538], RZ ;  /* 0x00014e000a007a10 */ /* 0x000fc80007ffe1ff */
[----:B------:R-:W-:-:S04]  /*0d70*/  IMNMX R6, R7, R0, PT ;  /* 0x0000000007067217 */ /* 0x000fc80003800200 */
[----:B------:R-:W-:-:S05]  /*0d80*/  IABS R0, R6 ;  /* 0x0000000600007213 */ /* 0x000fca0000000000 */
[----:B------:R-:W-:-:S04]  /*0d90*/  IMAD.MOV.U32 R5, RZ, RZ, R0 ;  /* 0x000000ffff057224 */ /* 0x000fc800078e0000 */
[----:B------:R-:W1:Y:S08]  /*0da0*/  I2F.RP R2, R5 ;  /* 0x0000000500027306 */ /* 0x000e700000209400 */
[----:B-1----:R-:W1:Y:S02]  /*0db0*/  MUFU.RCP R2, R2 ;  /* 0x0000000200027308 */ /* 0x002e640000001000 */
[----:B-1----:R-:W-:-:S06]  /*0dc0*/  IADD3 R2, R2, 0xffffffe, RZ ;  /* 0x0ffffffe02027810 */ /* 0x002fcc0007ffe0ff */
[----:B------:R1:W2:Y:S02]  /*0dd0*/  F2I.FTZ.U32.TRUNC.NTZ R3, R2 ;  /* 0x0000000200037305 */ /* 0x0002a4000021f000 */
[----:B-1----:R-:W-:Y:S01]  /*0de0*/  IMAD.MOV R2, RZ, RZ, -R4 ;  /* 0x000000ffff027224 */ /* 0x002fe200078e0a04 */
[----:B--2---:R-:W-:-:S03]  /*0df0*/  IADD3 R0, RZ, -R3, RZ ;  /* 0x80000003ff007210 */ /* 0x004fc60007ffe0ff */
[----:B------:R-:W-:Y:S01]  /*0e00*/  IMAD R8, R11, R2, R9 ;  /* 0x000000020b087224 */ /* 0x000fe200078e0209 */
[----:B------:R-:W-:Y:S01]  /*0e10*/  IABS R9, R6 ;  /* 0x0000000600097213 */ /* 0x000fe20000000000 */
[----:B------:R-:W-:-:S03]  /*0e20*/  IMAD.MOV.U32 R2, RZ, RZ, R0 ;  /* 0x000000ffff027224 */ /* 0x000fc600078e0000 */
[----:B------:R-:W-:Y:S01]  /*0e30*/  IABS R0, R8 ;  /* 0x0000000800007213 */ /* 0x000fe20000000000 */
[----:B------:R-:W-:Y:S02]  /*0e40*/  IMAD R7, R2, R5, RZ ;  /* 0x0000000502077224 */ /* 0x000fe400078e02ff */
[----:B------:R-:W-:Y:S02]  /*0e50*/  IMAD.MOV.U32 R2, RZ, RZ, RZ ;  /* 0x000000ffff027224 */ /* 0x000fe400078e00ff */
[----:B------:R-:W-:Y:S01]  /*0e60*/  IMAD.MOV.U32 R4, RZ, RZ, R0 ;  /* 0x000000ffff047224 */ /* 0x000fe200078e0000 */
[----:B------:R-:W-:Y:S01]  /*0e70*/  IADD3 R0, RZ, -R9, RZ ;  /* 0x80000009ff007210 */ /* 0x000fe20007ffe0ff */
[----:B------:R-:W-:-:S04]  /*0e80*/  IMAD.HI.U32 R3, R3, R7, R2 ;  /* 0x0000000703037227 */ /* 0x000fc800078e0002 */
[----:B------:R-:W-:Y:S02]  /*0e90*/  IMAD.MOV.U32 R2, RZ, RZ, R0 ;  /* 0x000000ffff027224 */ /* 0x000fe400078e0000 */
[----:B------:R-:W-:Y:S01]  /*0ea0*/  IMAD.HI.U32 R0, R3, R4, RZ ;  /* 0x0000000403007227 */ /* 0x000fe200078e00ff */
[----:B------:R-:W-:-:S03]  /*0eb0*/  IADD3 R3, R10, 0x1000000, R8 ;  /* 0x010000000a037810 */ /* 0x000fc60007ffe008 */
[----:B------:R-:W-:-:S05]  /*0ec0*/  IMAD R2, R0, R2, R4 ;  /* 0x0000000200027224 */ /* 0x000fca00078e0204 */
[----:B------:R-:W-:-:S13]  /*0ed0*/  ISETP.GT.U32.AND P0, PT, R5, R2, PT ;  /* 0x000000020500720c */ /* 0x000fda0003f04070 */
[----:B------:R-:W-:Y:S01]  /*0ee0*/  @!P0 IMAD.IADD R2, R2, 0x1, -R5 ;  /* 0x0000000102028824 */ /* 0x000fe200078e0a05 */
[----:B------:R-:W-:Y:S02]  /*0ef0*/  @!P0 IADD3 R0, R0, 0x1, RZ ;  /* 0x0000000100008810 */ /* 0x000fe40007ffe0ff */
[----:B------:R-:W-:Y:S02]  /*0f00*/  ISETP.NE.AND P0, PT, R6, RZ, PT ;  /* 0x000000ff0600720c */ /* 0x000fe40003f05270 */
[----:B------:R-:W-:Y:S02]  /*0f10*/  ISETP.GE.U32.AND P2, PT, R2, R5, PT ;  /* 0x000000050200720c */ /* 0x000fe40003f46070 */
[----:B------:R-:W-:-:S04]  /*0f20*/  LOP3.LUT R2, R8, R6, RZ, 0x3c, !PT ;  /* 0x0000000608027212 */ /* 0x000fc800078e3cff */
[----:B------:R-:W-:Y:S01]  /*0f30*/  ISETP.GE.AND P1, PT, R2, RZ, PT ;  /* 0x000000ff0200720c */ /* 0x000fe20003f26270 */
[----:B------:R-:W-:-:S06]  /*0f40*/  IMAD.MOV R2, RZ, RZ, -R6 ;  /* 0x000000ffff027224 */ /* 0x000fcc00078e0a06 */
[----:B------:R-:W-:-:S06]  /*0f50*/  @P2 IADD3 R0, R0, 0x1, RZ ;  /* 0x0000000100002810 */ /* 0x000fcc0007ffe0ff */
[----:B------:R-:W-:Y:S02]  /*0f60*/  @!P1 IADD3 R0, -R0, RZ, RZ ;  /* 0x000000ff00009210 */ /* 0x000fe40007ffe1ff */
[----:B------:R-:W-:-:S05]  /*0f70*/  @!P0 LOP3.LUT R0, RZ, R6, RZ, 0x33, !PT ;  /* 0x00000006ff008212 */ /* 0x000fca00078e33ff */
[----:B------:R-:W-:-:S05]  /*0f80*/  IMAD R2, R0, R2, R3 ;  /* 0x0000000200027224 */ /* 0x000fca00078e0203 */
[----:B------:R1:W-:Y:S02]  /*0f90*/  STL [R1+0x50], R2 ;  /* 0x0000500201007387 */ /* 0x0003e40000100800 */
.L_x_543:
[----:B------:R-:W-:Y:S05]  /*0fa0*/  BSYNC B0 ;  /* 0x0000000000007941 */ /* 0x000fea0003800000 */
.L_x_541:
[----:B------:R-:W-:-:S04]  /*0fb0*/  LOP3.LUT R0, RZ, R0, RZ, 0x33, !PT ;  /* 0x00000000ff007212 */ /* 0x000fc800078e33ff */
[----:B------:R-:W-:-:S05]  /*0fc0*/  IADD3 R0, R0, R13, RZ ;  /* 0x0000000d00007210 */ /* 0x000fca0007ffe0ff */
[----:B------:R2:W-:Y:S01]  /*0fd0*/  STL [R1+0x4c], R0 ;  /* 0x00004c0001007387 */ /* 0x0005e20000100800 */
[----:B------:R-:W-:Y:S05]  /*0fe0*/  BRA `(.L_x_544) ;  /* 0x0000006000007947 */ /* 0x000fea0003800000 */
.L_x_532:
[----:B------:R-:W-:Y:S01]  /*0ff0*/  MOV R0, UR4 ;  /* 0x0000000400007c02 */ /* 0x000fe20008000f00 */
[----:B------:R-:W-:Y:S04]  /*1000*/  STL [R1+0x4c], RZ ;  /* 0x00004cff01007387 */ /* 0x000fe80000100800 */
[----:B------:R-:W-:Y:S04]  /*1010*/  STL [R1+0x50], RZ ;  /* 0x000050ff01007387 */ /* 0x000fe80000100800 */
[----:B------:R1:W-:Y:S02]  /*1020*/  STL [R1+0x48], R0 ;  /* 0x0000480001007387 */ /* 0x0003e40000100800 */
[----:B-1----:R-:W-:-:S05]  /*1030*/  MOV R0, c[0x0][0x53c] ;  /* 0x00014f0000007a02 */ /* 0x002fca0000000f00 */
[----:B------:R1:W-:Y:S02]  /*1040*/  STL [R1+0x54], R0 ;  /* 0x0000540001007387 */ /* 0x0003e40000100800 */
.L_x_544:
[----:B------:R-:W3:Y:S04]  /*1050*/  LDL R4, [R1+0x48] ;  /* 0x0000480001047983 */ /* 0x000ee80000100800 */
[----:B------:R-:W3:Y:S04]  /*1060*/  LDL R5, [R1+0x4c] ;  /* 0x00004c0001057983 */ /* 0x000ee80000100800 */
[----:B------:R-:W3:Y:S04]  /*1070*/  LDL R6, [R1+0x50] ;  /* 0x0000500001067983 */ /* 0x000ee80000100800 */
[----:B------:R-:W3:Y:S01]  /*1080*/  LDL R7, [R1+0x54] ;  /* 0x0000540001077983 */ /* 0x000ee20000100800 */
[----:B------:R-:W-:Y:S01]  /*1090*/  ISETP.NE.AND P0, PT, R14, RZ, PT ;  /* 0x000000ff0e00720c */ /* 0x000fe20003f05270 */
[----:B------:R-:W-:-:S12]  /*10a0*/  WARPSYNC 0xffffffff ;  /* 0xffffffff00007948 */ /* 0x000fd80003800000 */
[----:B---3--:R3:W-:Y:S04]  /*10b0*/  @!P0 STS.128 [0x9100], R4 ;  /* 0x00910004ff008388 */ /* 0x0087e80000000c00 */
[----:B------:R-:W-:Y:S06]  /*10c0*/  BAR.ARV 0x5, 0x80 ;  /* 0x0142000000007b1d */ /* 0x000fec0000002000 */
.L_x_530:
[----:B-12---:R-:W2:Y:S02]  /*10d0*/  LDL R0, [R1+0x54] ;  /* 0x0000540001007983 */ /* 0x006ea40000100800 */
[----:B--2---:R-:W-:-:S13]  /*10e0*/  ISETP.GE.AND P0, PT, R0, c[0x0][0x53c], PT ;  /* 0x00014f0000007a0c */ /* 0x004fda0003f06270 */
[----:B------:R-:W-:Y:S05]  /*10f0*/  @P0 EXIT ;  /* 0x000000000000094d */ /* 0x000fea0003800000 */
[----:B------:R-:W1:Y:S02]  /*1100*/  S2R R16, SR_TID.X ;  /* 0x0000000000107919 */ /* 0x000e640000002100 */
[----:B-1----:R-:W-:-:S04]  /*1110*/  SHF.R.S32.HI R11, RZ, 0x1f, R16 ;  /* 0x0000001fff0b7819 */ /* 0x002fc80000011410 */
[CC--:B------:R-:W-:Y:S02]  /*1120*/  LEA.HI R2, R11.reuse, R16.reuse, RZ, 0x4 ;  /* 0x000000100b027211 */ /* 0x0c0fe400078f20ff */
[CC--:B------:R-:W-:Y:S02]  /*1130*/  LEA.HI R10, R11.reuse, R16.reuse, RZ, 0x3 ;  /* 0x000000100b0a7211 */ /* 0x0c0fe400078f18ff */
[----:B------:R-:W-:Y:S02]  /*1140*/  SHF.R.S32.HI R3, RZ, 0x4, R2 ;  /* 0x00000004ff037819 */ /* 0x000fe40000011402 */
[----:B------:R-:W-:Y:S02]  /*1150*/  LEA.HI R13, R11, R16, RZ, 0x2 ;  /* 0x000000100b0d7211 */ /* 0x000fe400078f10ff */
[----:B------:R-:W-:Y:S02]  /*1160*/  LEA.HI R0, R2, R3, RZ, 0x1 ;  /* 0x0000000302007211 */ /* 0x000fe400078f08ff */
[----:B------:R-:W-:-:S02]  /*1170*/  SHF.R.S32.HI R18, RZ, 0x3, R10 ;  /* 0x00000003ff127819 */ /* 0x000fc4000001140a */
[----:B------:R-:W-:Y:S02]  /*1180*/  LOP3.LUT R0, R0, 0xfffffffe, RZ, 0xc0, !PT ;  /* 0xfffffffe00007812 */ /* 0x000fe400078ec0ff */
[----:B---3--:R-:W-:Y:S01]  /*1190*/  LOP3.LUT R4, R10, 0xfffffff8, RZ, 0xc0, !PT ;  /* 0xfffffff80a047812 */ /* 0x008fe200078ec0ff */
[----:B------:R-:W-:Y:S01]  /*11a0*/  IMAD.SHL.U32 R5, R18, 0x40, RZ ;  /* 0x0000004012057824 */ /* 0x000fe200078e00ff */
        /* <DEDUP_REMOVED lines=13> */
[----:B------:R-:W-:Y:S02]  /*1280*/  LEA.HI R12, R6, R2, RZ, 0x3 ;  /* 0x00000002060c7211 */ /* 0x000fe400078f18ff */
[----:B------:R-:W-:Y:S01]  /*1290*/  SHF.R.U32.HI R5, RZ, 0x3, R0 ;  /* 0x00000003ff057819 */ /* 0x000fe20000011600 */
[----:B------:R-:W-:Y:S01]  /*12a0*/  IMAD.IADD R7, R7, 0x1, -R3 ;  /* 0x0000000107077824 */ /* 0x000fe200078e0a03 */
[----:B------:R-:W-:-:S02]  /*12b0*/  LOP3.LUT R4, R0, 0x38, R20, 0xf8, !PT ;  /* 0x0000003800047812 */ /* 0x000fc400078ef814 */
[----:B------:R-:W-:Y:S02]  /*12c0*/  LOP3.LUT R0, R8, 0x1c0, RZ, 0xc0, !PT ;  /* 0x000001c008007812 */ /* 0x000fe400078ec0ff */
[----:B------:R-:W-:Y:S02]  /*12d0*/  LOP3.LUT R3, R12, 0xfffffff8, RZ, 0xc0, !PT ;  /* 0xfffffff80c037812 */ /* 0x000fe400078ec0ff */
[CC--:B------:R-:W-:Y:S02]  /*12e0*/  LEA.HI R6, R11.reuse, R16.reuse, RZ, 0x6 ;  /* 0x000000100b067211 */ /* 0x0c0fe400078f30ff */
[----:B------:R-:W-:Y:S02]  /*12f0*/  LOP3.LUT R5, R4, R5, RZ, 0x3c, !PT ;  /* 0x0000000504057212 */ /* 0x000fe400078e3cff */
[----:B------:R-:W-:Y:S01]  /*1300*/  LOP3.LUT R4, R0, 0x8, R10, 0xf8, !PT ;  /* 0x0000000800047812 */ /* 0x000fe200078ef80a */
[----:B------:R-:W-:Y:S01]  /*1310*/  IMAD.IADD R10, R2, 0x1, -R3 ;  /* 0x00000001020a7824 */ /* 0x000fe200078e0a03 */
[----:B------:R-:W-:Y:S01]  /*1320*/  SHF.R.U32.HI R0, RZ, 0x3, R0 ;  /* 0x00000003ff007819 */ /* 0x000fe20000011600 */
[----:B------:R-:W-:Y:S01]  /*1330*/  IMAD.SHL.U32 R3, R6, 0x8, RZ ;  /* 0x0000000806037824 */ /* 0x000fe200078e00ff */
[----:B------:R-:W-:-:S02]  /*1340*/  LEA.HI R11, R11, R16, RZ, 0x5 ;  /* 0x000000100b0b7211 */ /* 0x000fc400078f28ff */
[----:B------:R-:W-:Y:S02]  /*1350*/  LOP3.LUT R2, R13, 0xfffffffc, RZ, 0xc0, !PT ;  /* 0xfffffffc0d027812 */ /* 0x000fe400078ec0ff */
[----:B------:R-:W-:Y:S02]  /*1360*/  LOP3.LUT R15, R4, R0, RZ, 0x3c, !PT ;  /* 0x00000000040f7212 */ /* 0x000fe400078e3cff */
[----:B------:R-:W-:Y:S01]  /*1370*/  LOP3.LUT R0, R11, 0xffffffe0, RZ, 0xc0, !PT ;  /* 0xffffffe00b007812 */ /* 0x000fe200078ec0ff */
[C---:B------:R-:W-:Y:S01]  /*1380*/  IMAD.IADD R8, R16.reuse, 0x1, -R2 ;  /* 0x0000000110087824 */ /* 0x040fe200078e0a02 */
[----:B------:R-:W-:Y:S02]  /*1390*/  LOP3.LUT R207, R5, 0x7ffffe00, R3, 0xf8, !PT ;  /* 0x7ffffe0005cf7812 */ /* 0x000fe400078ef803 */
        /* <DEDUP_REMOVED lines=8> */
[C---:B------:R-:W-:Y:S01]  /*1420*/  LOP3.LUT R2, R0.reuse, 0x1ffffffe, RZ, 0xc0, !PT ;  /* 0x1ffffffe00027812 */ /* 0x040fe200078ec0ff */
[----:B------:R-:W-:Y:S01]  /*1430*/  IMAD.SHL.U32 R0, R0, 0x20, RZ ;  /* 0x0000002000007824 */ /* 0x000fe200078e00ff */
[----:B------:R-:W-:Y:S02]  /*1440*/  LOP3.LUT R3, R3, 0xffffffc, RZ, 0xc0, !PT ;  /* 0x0ffffffc03037812 */ /* 0x000fe400078ec0ff */
[----:B------:R-:W-:Y:S01]  /*1450*/  SHF.R.S32.HI R11, RZ, 0x1f, R17 ;  /* 0x0000001fff0b7819 */ /* 0x000fe20000011411 */
[----:B------:R-:W-:Y:S01]  /*1460*/  IMAD.IADD R2, R8, 0x1, -R2 ;  /* 0x0000000108027824 */ /* 0x000fe200078e0a02 */
[----:B------:R-:W-:Y:S01]  /*1470*/  LOP3.LUT R0, R0, 0xffffffc0, RZ, 0xc0, !PT ;  /* 0xffffffc000007812 */ /* 0x000fe200078ec0ff */
[----:B------:R-:W-:Y:S01]  /*1480*/  IMAD.IADD R5, R6, 0x1, -R3 ;  /* 0x0000000106057824 */ /* 0x000fe200078e0a03 */
[----:B------:R-:W-:Y:S01]  /*1490*/  LEA.HI R11, R11, R17, RZ, 0x2 ;  /* 0x000000110b0b7211 */ /* 0x000fe200078f10ff */
[----:B------:R-:W-:Y:S01]  /*14a0*/  IMAD.SHL.U32 R3, R10, 0x40, RZ ;  /* 0x000000400a037824 */ /* 0x000fe200078e00ff */
[----:B------:R-:W-:Y:S01]  /*14b0*/  R2P PR, R7, 0x6 ;  /* 0x0000000607007804 */ /* 0x000fe20000000000 */
[----:B------:R-:W-:Y:S01]  /*14c0*/  IMAD R13, R2, 0x8, R0 ;  /* 0x00000008020d7824 */ /* 0x000fe200078e0200 */
[----:B------:R-:W-:Y:S01]  /*14d0*/  SHF.R.S32.HI R4, RZ, 0x2, R11 ;  /* 0x00000002ff047819 */ /* 0x000fe2000001140b */
[----:B------:R-:W-:Y:S01]  /*14e0*/  IMAD.SHL.U32 R2, R14, 0x8, RZ ;  /* 0x000000080e027824 */ /* 0x000fe200078e00ff */
[----:B------:R-:W-:Y:S01]  /*14f0*/  LOP3.LUT R0, R3, 0x1c0, RZ, 0xc0, !PT ;  /* 0x000001c003007812 */ /* 0x000fe200078ec0ff */
[----:B------:R-:W-:Y:S01]  /*1500*/  IMAD.SHL.U32 R3, R7, 0x40, RZ ;  /* 0x0000004007037824 */ /* 0x000fe200078e00ff */
[----:B------:R-:W-:Y:S01]  /*1510*/  LOP3.LUT P4, RZ, R9, 0x2, RZ, 0xc0, !PT ;  /* 0x0000000209ff7812 */ /* 0x000fe2000788c0ff */
[----:B------:R-:W-:Y:S01]  /*1520*/  IMAD R16, R5, 0x10, R4 ;  /* 0x0000001005107824 */ /* 0x000fe200078e0204 */
[----:B------:R-:W-:Y:S01]  /*1530*/  LOP3.LUT R2, R0, 0x8, R2, 0xf8, !PT ;  /* 0x0000000800027812 */ /* 0x000fe200078ef802 */
[----:B------:R-:W-:Y:S01]  /*1540*/  IMAD.SHL.U32 R6, R6, 0x400, RZ ;  /* 0x0000040006067824 */ /* 0x000fe200078e00ff */
[----:B------:R-:W-:Y:S01]  /*1550*/  LOP3.LUT R4, R3, 0x1c0, RZ, 0xc0, !PT ;  /* 0x000001c003047812 */ /* 0x000fe200078ec0ff */
[----:B------:R-:W-:Y:S01]  /*1560*/  IMAD.SHL.U32 R7, R12, 0x40, RZ ;  /* 0x000000400c077824 */ /* 0x000fe200078e00ff */
[----:B------:R-:W-:Y:S01]  /*1570*/  SHF.R.U32.HI R0, RZ, 0x3, R0 ;  /* 0x00000003ff007819 */ /* 0x000fe20000011600 */
[----:B------:R-:W-:Y:S01]  /*1580*/  IMAD R5, R8, 0x2, R6 ;  /* 0x0000000208057824 */ /* 0x000fe200078e0206 */
[----:B------:R-:W-:Y:S01]  /*1590*/  LEA.HI R4, R4, R4, RZ, 0x1d ;  /* 0x0000000404047211 */ /* 0x000fe200078fe8ff */
[----:B------:R-:W-:Y:S01]  /*15a0*/  IMAD.MOV.U32 R12, RZ, RZ, 0x40 ;  /* 0x00000040ff0c7424 */ /* 0x000fe200078e00ff */
[----:B------:R-:W-:Y:S01]  /*15b0*/  LOP3.LUT R2, R2, R0, RZ, 0x3c, !PT ;  /* 0x0000000002027212 */ /* 0x000fe200078e3cff */
[----:B------:R-:W-:Y:S01]  /*15c0*/  IMAD R0, R14, 0x200, R15 ;  /* 0x000002000e007824 */ /* 0x000fe200078e020f */
[----:B------:R-:W-:Y:S01]  /*15d0*/  LOP3.LUT R3, R7, 0xfffffe00, RZ, 0xc0, !PT ;  /* 0xfffffe0007037812 */ /* 0x000fe200078ec0ff */
[----:B------:R-:W-:Y:S01]  /*15e0*/  IMAD.IADD R8, R5, 0x1, R4 ;  /* 0x0000000105087824 */ /* 0x000fe200078e0204 */
[----:B------:R-:W-:Y:S01]  /*15f0*/  LOP3.LUT P6, RZ, R10, 0x2, RZ, 0xc0, !PT ;  /* 0x000000020aff7812 */ /* 0x000fe200078cc0ff */
[----:B------:R-:W-:Y:S01]  /*1600*/  IMAD.MOV.U32 R7, RZ, RZ, -0x10 ;  /* 0xfffffff0ff077424 */ /* 0x000fe200078e00ff */
[CC--:B------:R-:W-:Y:S01]  /*1610*/  IADD3 R4, R2.reuse, R3.reuse, R6 ;  /* 0x0000000302047210 */ /* 0x0c0fe20007ffe006 */
[----:B------:R-:W-:Y:S01]  /*1620*/  IMAD R6, R9, 0x10, R18 ;  /* 0x0000001009067824 */ /* 0x000fe200078e0212 */
[----:B------:R-:W-:Y:S01]  /*1630*/  LOP3.LUT R5, R2, R3, RZ, 0xfc, !PT ;  /* 0x0000000302057212 */ /* 0x000fe200078efcff */
[----:B------:R-:W-:Y:S01]  /*1640*/  STL [R1+0x88], R16 ;  /* 0x0000881001007387 */ /* 0x000fe20000100800 */
[----:B------:R-:W-:Y:S01]  /*1650*/  LOP3.LUT P5, RZ, R10, 0x4, RZ, 0xc0, !PT ;  /* 0x000000040aff7812 */ /* 0x000fe200078ac0ff */
[----:B------:R-:W-:Y:S01]  /*1660*/  IMAD.MOV.U32 R10, RZ, RZ, 0x20 ;  /* 0x00000020ff0a7424 */ /* 0x000fe200078e00ff */
[----:B------:R-:W-:Y:S01]  /*1670*/  LOP3.LUT R3, R11, 0x7ffffffc, RZ, 0xc0, !PT ;  /* 0x7ffffffc0b037812 */ /* 0x000fe200078ec0ff */
[----:B------:R1:W-:Y:S01]  /*1680*/  STL [R1+0x78], R6 ;  /* 0x0000780601007387 */ /* 0x0003e20000100800 */
[----:B------:R-:W-:-:S02]  /*1690*/  LEA R188, R0, 0x2900, 0x1 ;  /* 0x0000290000bc7811 */ /* 0x000fc400078e08ff */
[----:B------:R-:W-:Y:S01]  /*16a0*/  LOP3.LUT P3, RZ, R9, 0x4, RZ, 0xc0, !PT ;  /* 0x0000000409ff7812 */ /* 0x000fe2000786c0ff */
[----:B------:R-:W-:Y:S01]  /*16b0*/  IMAD.IADD R3, R17, 0x1, -R3 ;  /* 0x0000000111037824 */ /* 0x000fe200078e0a03 */
[----:B------:R-:W-:Y:S01]  /*16c0*/  SEL R7, R7, 0x10, !P0 ;  /* 0x0000001007077807 */ /* 0x000fe20004000000 */
[----:B------:R-:W-:Y:S01]  /*16d0*/  IMAD.IADD R9, R16, 0x1, R13 ;  /* 0x0000000110097824 */ /* 0x000fe200078e020d */
[----:B------:R-:W-:Y:S01]  /*16e0*/  LEA R8, R8, 0x80, 0x1 ;  /* 0x0000008008087811 */ /* 0x000fe200078e08ff */
[----:B------:R-:W-:Y:S01]  /*16f0*/  IMAD.SHL.U32 R3, R3, 0x2, RZ ;  /* 0x0000000203037824 */ /* 0x000fe200078e00ff */
[----:B------:R-:W-:Y:S02]  /*1700*/  IADD3 R199, R188, 0x20, RZ ;  /* 0x00000020bcc77810 */ /* 0x000fe40007ffe0ff */
[----:B------:R-:W-:Y:S01]  /*1710*/  SEL R2, R12, 0xffffffc0, !P3 ;  /* 0xffffffc00c027807 */ /* 0x000fe20005800000 */
[----:B------:R-:W-:Y:S01]  /*1720*/  IMAD.IADD R11, R8, 0x1, R7 ;  /* 0x00000001080b7824 */ /* 0x000fe200078e0207 */
[----:B------:R-:W-:Y:S01]  /*1730*/  @P4 IADD3 R199, R188, -0x20, RZ ;  /* 0xffffffe0bcc74810 */ /* 0x000fe20007ffe0ff */
[----:B------:R2:W-:Y:S01]  /*1740*/  STL [R1+0x44], R9 ;  /* 0x0000440901007387 */ /* 0x0005e20000100800 */
[----:B------:R-:W-:Y:S01]  /*1750*/  SEL R0, R10, 0xffffffe0, !P6 ;  /* 0xffffffe00a007807 */ /* 0x000fe20007000000 */
[----:B------:R-:W-:Y:S01]  /*1760*/  IMAD.IADD R194, R188, 0x1, R2 ;  /* 0x00000001bcc27824 */ /* 0x000fe200078e0202 */
[----:B------:R-:W-:Y:S01]  /*1770*/  LEA R195, R4, 0x5100, 0x1 ;  /* 0x0000510004c37811 */ /* 0x000fe200078e08ff */
[----:B------:R-:W-:Y:S01]  /*1780*/  IMAD.IADD R191, R2, 0x1, R199 ;  /* 0x0000000102bf7824 */ /* 0x000fe200078e02c7 */
[----:B------:R3:W-:Y:S01]  /*1790*/  STL [R1], R3 ;  /* 0x0000000301007387 */ /* 0x0007e20000100800 */
[----:B------:R-:W-:-:S02]  /*17a0*/  LEA R189, R5, 0x100, 0x1 ;  /* 0x0000010005bd7811 */ /* 0x000fc400078e08ff */
[C---:B------:R-:W-:Y:S01]  /*17b0*/  IADD3 R203, R199.reuse, 0x800, RZ ;  /* 0x00000800c7cb7810 */ /* 0x040fe20007ffe0ff */
[----:B------:R4:W-:Y:S01]  /*17c0*/  STL [R1+0x5c], R8 ;  /* 0x00005c0801007387 */ /* 0x0009e20000100800 */
[----:B------:R-:W-:Y:S01]  /*17d0*/  IADD3 R202, R199, 0x1000, RZ ;  /* 0x00001000c7ca7810 */ /* 0x000fe20007ffe0ff */
[----:B------:R-:W-:Y:S01]  /*17e0*/  IMAD.IADD R198, R195, 0x1, R0 ;  /* 0x00000001c3c67824 */ /* 0x000fe200078e0200 */
[----:B-1----:R-:W-:Y:S01]  /*17f0*/  SEL R6, R10, 0xffffffe0, !P1 ;  /* 0xffffffe00a067807 */ /* 0x002fe20004800000 */
[----:B------:R-:W-:Y:S01]  /*1800*/  IMAD.IADD R193, R0, 0x1, R189 ;  /* 0x0000000100c17824 */ /* 0x000fe200078e02bd */
[C---:B------:R-:W-:Y:S02]  /*1810*/  IADD3 R201, R199.reuse, 0x1800, RZ ;  /* 0x00001800c7c97810 */ /* 0x040fe40007ffe0ff */
[----:B------:R-:W-:Y:S01]  /*1820*/  IADD3 R200, R199, 0x2000, RZ ;  /* 0x00002000c7c87810 */ /* 0x000fe20007ffe0ff */
[--C-:B------:R-:W-:Y:S02]  /*1830*/  IMAD.IADD R10, R8, 0x1, R6.reuse ;  /* 0x00000001080a7824 */ /* 0x100fe400078e0206 */
[----:B------:R-:W-:-:S03]  /*1840*/  IMAD.IADD R2, R11, 0x1, R6 ;  /* 0x000000010b027824 */ /* 0x000fc600078e0206 */
[----:B------:R-:W-:Y:S01]  /*1850*/  STL [R1+0x74], R10 ;  /* 0x0000740a01007387 */ /* 0x000fe20000100800 */
[----:B--2---:R-:W-:-:S03]  /*1860*/  IADD3 R9, R8, 0x40, RZ ;  /* 0x0000004008097810 */ /* 0x004fc60007ffe0ff */
[----:B------:R-:W-:Y:S01]  /*1870*/  STL [R1+0x6c], R11 ;  /* 0x00006c0b01007387 */ /* 0x000fe20000100800 */
[----:B------:R-:W-:Y:S02]  /*1880*/  @P2 IADD3 R9, R8, -0x40, RZ ;  /* 0xffffffc008092810 */ /* 0x000fe40007ffe0ff */
[----:B---3--:R-:W-:Y:S01]  /*1890*/  SEL R3, R12, 0xffffffc0, !P5 ;  /* 0xffffffc00c037807 */ /* 0x008fe20006800000 */
[----:B------:R1:W-:Y:S02]  /*18a0*/  STL [R1+0x70], R2 ;  /* 0x0000700201007387 */ /* 0x0003e40000100800 */
[----:B----4-:R-:W-:Y:S02]  /*18b0*/  IMAD.IADD R8, R6, 0x1, R9 ;  /* 0x0000000106087824 */ /* 0x010fe400078e0209 */
[----:B------:R-:W-:Y:S01]  /*18c0*/  STL [R1+0x60], R9 ;  /* 0x0000600901007387 */ /* 0x000fe20000100800 */
[----:B------:R-:W-:Y:S02]  /*18d0*/  IMAD.IADD R196, R195, 0x1, R3 ;  /* 0x00000001c3c47824 */ /* 0x000fe400078e0203 */
[----:B------:R-:W-:Y:S01]  /*18e0*/  IMAD.IADD R190, R3, 0x1, R189 ;  /* 0x0000000103be7824 */ /* 0x000fe200078e02bd */
[----:B------:R-:W-:Y:S01]  /*18f0*/  STL [R1+0x64], R8 ;  /* 0x0000640801007387 */ /* 0x000fe20000100800 */
[----:B------:R-:W-:-:S02]  /*1900*/  IMAD.IADD R3, R7, 0x1, R8 ;  /* 0x0000000107037824 */ /* 0x000fc400078e0208 */
[C---:B------:R-:W-:Y:S02]  /*1910*/  IMAD.IADD R197, R0.reuse, 0x1, R196 ;  /* 0x0000000100c57824 */ /* 0x040fe400078e02c4 */
[----:B------:R-:W-:Y:S02]  /*1920*/  IMAD.IADD R192, R0, 0x1, R190 ;  /* 0x0000000100c07824 */ /* 0x000fe400078e02be */
[----:B-1----:R-:W-:-:S05]  /*1930*/  IMAD.IADD R2, R7, 0x1, R9 ;  /* 0x0000000107027824 */ /* 0x002fca00078e0209 */
[----:B------:R1:W-:Y:S04]  /*1940*/  STL [R1+0x68], R2 ;  /* 0x0000680201007387 */ /* 0x0003e80000100800 */
[----:B------:R2:W-:Y:S01]  /*1950*/  STL [R1+0x80], R3 ;  /* 0x0000800301007387 */ /* 0x0005e20000100800 */
[----:B-1----:R-:W-:-:S05]  /*1960*/  IMAD.IADD R2, R6, 0x1, R2 ;  /* 0x0000000106027824 */ /* 0x002fca00078e0202 */
[----:B------:R2:W-:Y:S02]  /*1970*/  STL [R1+0x7c], R2 ;  /* 0x00007c0201007387 */ /* 0x0005e40000100800 */
.L_x_718:
[----:B------:R-:W3:Y:S04]  /*1980*/  LDL R25, [R1+0x54] ;  /* 0x0000540001197983 */ /* 0x000ee80000100800 */
[----:B------:R-:W4:Y:S01]  /*1990*/  LDL R16, [R1+0x50] ;  /* 0x0000500001107983 */ /* 0x000f220000100800 */
[----:B------:R-:W-:Y:S02]  /*19a0*/  ISETP.NE.U32.AND P0, PT, RZ, c[0x0][0x370], PT ;  /* 0x0000dc00ff007a0c */ /* 0x000fe40003f05070 */
[----:B------:R-:W-:Y:S02]  /*19b0*/  ISETP.NE.U32.AND P2, PT, RZ, c[0x0][0x360], PT ;  /* 0x0000d800ff007a0c */ /* 0x000fe40003f45070 */
[----:B------:R-:W-:Y:S02]  /*19c0*/  ISETP.NE.AND.EX P1, PT, RZ, c[0x0][0x374], PT, P0 ;  /* 0x0000dd00ff007a0c */ /* 0x000fe40003f25300 */
[----:B------:R-:W-:-:S02]  /*19d0*/  ISETP.NE.AND.EX P0, PT, RZ, c[0x0][0x364], PT, P2 ;  /* 0x0000d900ff007a0c */ /* 0x000fc40003f05320 */
[----:B------:R-:W-:Y:S02]  /*19e0*/  ISETP.NE.U32.AND P4, PT, RZ, c[0x0][0x348], PT ;  /* 0x0000d200ff007a0c */ /* 0x000fe40003f85070 */
[----:B------:R-:W-:Y:S02]  /*19f0*/  ISETP.NE.U32.AND P3, PT, RZ, c[0x0][0x350], PT ;  /* 0x0000d400ff007a0c */ /* 0x000fe40003f65070 */
[----:B------:R-:W-:Y:S02]  /*1a00*/  ISETP.NE.AND.EX P4, PT, RZ, c[0x0][0x34c], PT, P4 ;  /* 0x0000d300ff007a0c */ /* 0x000fe40003f85340 */
[----:B------:R-:W-:Y:S01]  /*1a10*/  ISETP.NE.AND.EX P3, PT, RZ, c[0x0][0x354], PT, P3 ;  /* 0x0000d500ff007a0c */ /* 0x000fe20003f65330 */
[----:B------:R-:W-:Y:S01]  /*1a20*/  IMAD.MOV.U32 R15, RZ, RZ, 0x4 ;  /* 0x00000004ff0f7424 */ /* 0x000fe200078e00ff */
[----:B------:R-:W-:Y:S01]  /*1a30*/  CS2R R12, SRZ ;  /* 0x00000000000c7805 */ /* 0x000fe2000001ff00 */
[----:B------:R-:W-:Y:S02]  /*1a40*/  IMAD.MOV.U32 R4, RZ, RZ, RZ ;  /* 0x000000ffff047224 */ /* 0x000fe400078e00ff */
[----:B---3--:R-:W-:-:S04]  /*1a50*/  @P1 IMAD.WIDE R10, R25, R15, c[0x0][0x370] ;  /* 0x0000dc00190a1625 */ /* 0x008fc800078e020f */
[CC--:B------:R-:W-:Y:S01]  /*1a60*/  @P0 IMAD.WIDE R8, R25.reuse, R15.reuse, c[0x0][0x360] ;  /* 0x0000d80019080625 */ /* 0x0c0fe200078e020f */
[----:B------:R1:W5:Y:S03]  /*1a70*/  @P1 LDG.E R4, [R10.64] ;  /* 0x000000080a041981 */ /* 0x000366000c1e1900 */
[CC--:B------:R-:W-:Y:S01]  /*1a80*/  IMAD.WIDE R6, R25.reuse, R15.reuse, c[0x0][0x348] ;  /* 0x0000d20019067625 */ /* 0x0c0fe200078e020f */
[----:B------:R1:W5:Y:S03]  /*1a90*/  @P0 LDG.E R243, [R8.64] ;  /* 0x0000000808f30981 */ /* 0x000366000c1e1900 */
[----:B--2---:R-:W-:Y:S01]  /*1aa0*/  IMAD.WIDE R2, R25, R15, c[0x0][0x350] ;  /* 0x0000d40019027625 */ /* 0x004fe200078e020f */
[----:B------:R1:W5:Y:S04]  /*1ab0*/  @P4 LDG.E R13, [R6.64] ;  /* 0x00000008060d4981 */ /* 0x000368000c1e1900 */
[----:B------:R1:W5:Y:S01]  /*1ac0*/  @P3 LDG.E R12, [R2.64] ;  /* 0x00000008020c3981 */ /* 0x000362000c1e1900 */
[----:B----4-:R-:W-:-:S05]  /*1ad0*/  LOP3.LUT R26, R16, 0xffff, RZ, 0xc0, !PT ;  /* 0x0000ffff101a7812 */ /* 0x010fca00078ec0ff */
[----:B------:R1:W-:Y:S01]  /*1ae0*/  STL [R1+0x58], R26 ;  /* 0x0000581a01007387 */ /* 0x0003e20000100800 */
[----:B------:R-:W-:Y:S01]  /*1af0*/  YIELD ;  /* 0x0000000000007946 */ /* 0x000fe20003800000 */
[----:B------:R-:W-:Y:S05]  /*1b00*/  @P0 BRA `(.L_x_545) ;  /* 0x0000005000000947 */ /* 0x000fea0003800000 */
[----:B-----5:R-:W-:Y:S01]  /*1b10*/  MOV R243, c[0x0][0x168] ;  /* 0x00005a0000f37a02 */ /* 0x020fe20000000f00 */
[----:B------:R-:W-:Y:S05]  /*1b20*/  @!P4 BRA `(.L_x_545) ;  /* 0x000000300000c947 */ /* 0x000fea0003800000 */
[----:B------:R-:W2:Y:S04]  /*1b30*/  LDG.E R5, [R6.64] ;  /* 0x0000000806057981 */ /* 0x000ea8000c1e1900 */
[----:B------:R-:W2:Y:S02]  /*1b40*/  LDG.E R0, [R6.64+0x4] ;  /* 0x0000040806007981 */ /* 0x000ea4000c1e1900 */
[----:B--2---:R-:W-:Y:S02]  /*1b50*/  IADD3 R243, -R5, R0, RZ ;  /* 0x0000000005f37210 */ /* 0x004fe40007ffe1ff */
.L_x_545:
[----:B------:R-:W-:-:S04]  /*1b60*/  ISETP.NE.U32.AND P0, PT, RZ, c[0x0][0x368], PT ;  /* 0x0000da00ff007a0c */ /* 0x000fc80003f05070 */
[----:B------:R-:W-:-:S13]  /*1b70*/  ISETP.NE.AND.EX P0, PT, RZ, c[0x0][0x36c], PT, P0 ;  /* 0x0000db00ff007a0c */ /* 0x000fda0003f05300 */
[----:B------:R-:W-:Y:S05]  /*1b80*/  @!P0 BRA `(.L_x_546) ;  /* 0x0000003000008947 */ /* 0x000fea0003800000 */
[----:B-1----:R-:W-:-:S05]  /*1b90*/  IMAD.WIDE R2, R25, R15, c[0x0][0x368] ;  /* 0x0000da0019027625 */ /* 0x002fca00078e020f */
[----:B------:R1:W5:Y:S01]  /*1ba0*/  LDG.E R0, [R2.64] ;  /* 0x0000000802007981 */ /* 0x000362000c1e1900 */
[----:B------:R-:W-:Y:S05]  /*1bb0*/  BRA `(.L_x_547) ;  /* 0x0000005000007947 */ /* 0x000fea0003800000 */
.L_x_546:
[----:B------:R-:W-:Y:S01]  /*1bc0*/  MOV R0, c[0x0][0x1d0] ;  /* 0x0000740000007a02 */ /* 0x000fe20000000f00 */
[----:B------:R-:W-:Y:S05]  /*1bd0*/  @!P3 BRA `(.L_x_547) ;  /* 0x000000300000b947 */ /* 0x000fea0003800000 */
[----:B------:R-:W2:Y:S04]  /*1be0*/  LDG.E R5, [R2.64] ;  /* 0x0000000802057981 */ /* 0x000ea8000c1e1900 */
[----:B------:R-:W2:Y:S02]  /*1bf0*/  LDG.E R0, [R2.64+0x4] ;  /* 0x0000040802007981 */ /* 0x000ea4000c1e1900 */
[----:B--2---:R-:W-:Y:S02]  /*1c00*/  IADD3 R0, -R5, R0, RZ ;  /* 0x0000000005007210 */ /* 0x004fe40007ffe1ff */
.L_x_547:
[----:B-1----:R-:W2:Y:S01]  /*1c10*/  LDL.LU R2, [R1+0x4c] ;  /* 0x00004c0001027983 */ /* 0x002ea20000300800 */
[----:B------:R-:W-:Y:S01]  /*1c20*/  IMAD.MOV.U32 R3, RZ, RZ, c[0x0][0x2c4] ;  /* 0x0000b100ff037624 */ /* 0x000fe200078e00ff */
[----:B------:R-:W-:Y:S01]  /*1c30*/  LOP3.LUT R204, R204, 0xfffeffff, RZ, 0xc0, !PT ;  /* 0xfffeffffcccc7812 */ /* 0x000fe200078ec0ff */
[----:B------:R-:W-:-:S02]  /*1c40*/  IMAD.MOV.U32 R6, RZ, RZ, c[0x0][0x32c] ;  /* 0x0000cb00ff067624 */ /* 0x000fc400078e00ff */
[--C-:B-----5:R-:W-:Y:S01]  /*1c50*/  IMAD.IADD R244, R0, 0x1, -R4.reuse ;  /* 0x0000000100f47824 */ /* 0x120fe200078e0a04 */
[----:B------:R-:W-:Y:S01]  /*1c60*/  ISETP.NE.AND P5, PT, R3, 0x1, PT ;  /* 0x000000010300780c */ /* 0x000fe20003fa5270 */
[----:B------:R-:W-:Y:S01]  /*1c70*/  IMAD.IADD R14, R12, 0x1, R4 ;  /* 0x000000010c0e7824 */ /* 0x000fe200078e0204 */
[----:B------:R-:W-:-:S11]  /*1c80*/  ISETP.GE.AND P1, PT, R6, 0x1, PT ;  /* 0x000000010600780c */ /* 0x000fd60003f26270 */
[----:B------:R-:W-:-:S04]  /*1c90*/  @P5 LOP3.LUT R204, R204, 0x10000, RZ, 0xfc, !PT ;  /* 0x00010000cccc5812 */ /* 0x000fc800078efcff */
[----:B------:R-:W-:-:S04]  /*1ca0*/  LOP3.LUT R204, R204, 0xffff7fff, RZ, 0xc0, !PT ;  /* 0xffff7fffcccc7812 */ /* 0x000fc800078ec0ff */
[----:B------:R-:W-:Y:S01]  /*1cb0*/  @P1 LOP3.LUT R204, R204, 0x8000, RZ, 0xfc, !PT ;  /* 0x00008000cccc1812 */ /* 0x000fe200078efcff */
[----:B--2---:R-:W-:-:S05]  /*1cc0*/  IMAD.SHL.U32 R18, R2, 0x80, RZ ;  /* 0x0000008002127824 */ /* 0x004fca00078e00ff */
[----:B------:R1:W-:Y:S01]  /*1cd0*/  STL [R1+0x40], R18 ;  /* 0x0000401201007387 */ /* 0x0003e20000100800 */
[----:B------:R-:W-:-:S05]  /*1ce0*/  IADD3 R2, R18, 0x7f, RZ ;  /* 0x0000007f12027810 */ /* 0x000fca0007ffe0ff */
[----:B------:R-:W-:-:S04]  /*1cf0*/  @P5 IMAD.HI.U32 R3, R2, c[0x0][0x2c8], RZ ;  /* 0x0000b20002035a27 */ /* 0x000fc800078e00ff */
[----:B------:R-:W-:Y:S01]  /*1d00*/  IMAD.MOV.U32 R0, RZ, RZ, R2 ;  /* 0x000000ffff007224 */ /* 0x000fe200078e0002 */
[----:B------:R-:W-:Y:S02]  /*1d10*/  IADD3 R2, R244, 0x1, -R243 ;  /* 0x00000001f4027810 */ /* 0x000fe40007ffe8f3 */
[----:B------:R-:W-:-:S05]  /*1d20*/  @P5 SHF.R.U32.HI R0, RZ, c[0x0][0x2cc], R3 ;  /* 0x0000b300ff005a19 */ /* 0x000fca0000011603 */
[----:B------:R-:W-:-:S05]  /*1d30*/  IMAD.IADD R0, R2, 0x1, R0 ;  /* 0x0000000102007824 */ /* 0x000fca00078e0200 */
[----:B------:R-:W-:Y:S01]  /*1d40*/  IADD3 R3, R0, c[0x0][0x328], RZ ;  /* 0x0000ca0000037a10 */ /* 0x000fe20007ffe0ff */
[----:B------:R-:W-:Y:S05]  /*1d50*/  @!P1 BRA `(.L_x_548) ;  /* 0x0000010000009947 */ /* 0x000fea0003800000 */
[C---:B------:R-:W-:Y:S01]  /*1d60*/  ISETP.GT.AND P0, PT, R0.reuse, RZ, PT ;  /* 0x000000ff0000720c */ /* 0x040fe20003f04270 */
[----:B------:R-:W-:Y:S01]  /*1d70*/  BSSY B0, `(.L_x_549) ;  /* 0x000000c000007945 */ /* 0x000fe20003800000 */
[----:B------:R-:W-:-:S11]  /*1d80*/  IADD3 R2, R0, -0x1, RZ ;  /* 0xffffffff00027810 */ /* 0x000fd60007ffe0ff */
[----:B------:R-:W-:Y:S05]  /*1d90*/  @P0 BRA `(.L_x_550) ;  /* 0x0000006000000947 */ /* 0x000fea0003800000 */
[----:B------:R-:W-:Y:S01]  /*1da0*/  ISETP.NE.AND P0, PT, R6, 0x1, PT ;  /* 0x000000010600780c */ /* 0x000fe20003f05270 */
[----:B------:R-:W-:-:S12]  /*1db0*/  IMAD.MOV R0, RZ, RZ, -R0 ;  /* 0x000000ffff007224 */ /* 0x000fd800078e0a00 */
[----:B------:R-:W-:-:S05]  /*1dc0*/  @P0 IMAD.HI.U32 R2, R0, c[0x0][0x330], RZ ;  /* 0x0000cc0000020a27 */ /* 0x000fca00078e00ff */
[----:B------:R-:W-:-:S04]  /*1dd0*/  @P0 SHF.R.U32.HI R0, RZ, c[0x0][0x334], R2 ;  /* 0x0000cd00ff000a19 */ /* 0x000fc80000011602 */
[----:B------:R-:W-:Y:S01]  /*1de0*/  LOP3.LUT R2, RZ, R0, RZ, 0x33, !PT ;  /* 0x00000000ff027212 */ /* 0x000fe200078e33ff */
[----:B------:R-:W-:Y:S05]  /*1df0*/  BRA `(.L_x_551) ;  /* 0x0000003000007947 */ /* 0x000fea0003800000 */
.L_x_550:
[----:B------:R-:W-:-:S13]  /*1e00*/  ISETP.NE.AND P0, PT, R6, 0x1, PT ;  /* 0x000000010600780c */ /* 0x000fda0003f05270 */
[----:B------:R-:W-:-:S05]  /*1e10*/  @P0 IMAD.HI.U32 R0, R2, c[0x0][0x330], RZ ;  /* 0x0000cc0002000a27 */ /* 0x000fca00078e00ff */
[----:B------:R-:W-:Y:S02]  /*1e20*/  @P0 SHF.R.U32.HI R2, RZ, c[0x0][0x334], R0 ;  /* 0x0000cd00ff020a19 */ /* 0x000fe40000011600 */
.L_x_551:
[----:B------:R-:W-:Y:S05]  /*1e30*/  BSYNC B0 ;  /* 0x0000000000007941 */ /* 0x000fea0003800000 */
.L_x_549:
[----:B------:R-:W-:-:S05]  /*1e40*/  IMAD R2, R2, R6, c[0x0][0x32c] ;  /* 0x0000cb0002027624 */ /* 0x000fca00078e0206 */
[----:B------:R-:W-:-:S03]  /*1e50*/  IMNMX R3, R3, R2, PT ;  /* 0x0000000203037217 */ /* 0x000fc60003800200 */
.L_x_548:
[----:B------:R-:W-:Y:S01]  /*1e60*/  IMAD.IADD R7, R244, 0x1, -R243 ;  /* 0x00000001f4077824 */ /* 0x000fe200078e0af3 */
[----:B------:R-:W-:Y:S01]  /*1e70*/  IADD3 R3, R3, 0x4f, RZ ;  /* 0x0000004f03037810 */ /* 0x000fe20007ffe0ff */
[----:B------:R-:W-:Y:S01]  /*1e80*/  @P5 IMAD.HI.U32 R4, R18, c[0x0][0x2c8], RZ ;  /* 0x0000b20012045a27 */ /* 0x000fe200078e00ff */
[----:B------:R-:W-:Y:S02]  /*1e90*/  IADD3 R2, R244, 0x4f, RZ ;  /* 0x0000004ff4027810 */ /* 0x000fe40007ffe0ff */
[----:B------:R2:W-:Y:S01]  /*1ea0*/  STL [R1+0x4], R7 ;  /* 0x0000040701007387 */ /* 0x0005e20000100800 */
[----:B------:R-:W-:-:S04]  /*1eb0*/  IMAD.HI R5, R3, 0x66666667, RZ ;  /* 0x6666666703057827 */ /* 0x000fc800078e02ff */
[----:B------:R-:W-:-:S04]  /*1ec0*/  IMAD.HI R2, R2, 0x66666667, RZ ;  /* 0x6666666702027827 */ /* 0x000fc800078e02ff */
[----:B------:R-:W-:Y:S01]  /*1ed0*/  IMAD.MOV.U32 R0, RZ, RZ, R18 ;  /* 0x000000ffff007224 */ /* 0x000fe200078e0012 */
[----:B------:R-:W-:Y:S02]  /*1ee0*/  @P5 SHF.R.U32.HI R0, RZ, c[0x0][0x2cc], R4 ;  /* 0x0000b300ff005a19 */ /* 0x000fe40000011604 */
[----:B------:R-:W-:Y:S02]  /*1ef0*/  SHF.R.U32.HI R4, RZ, 0x1f, R5 ;  /* 0x0000001fff047819 */ /* 0x000fe40000011605 */
[----:B------:R-:W-:Y:S01]  /*1f00*/  SHF.R.U32.HI R3, RZ, 0x1f, R2 ;  /* 0x0000001fff037819 */ /* 0x000fe20000011602 */
[----:B------:R-:W-:Y:S01]  /*1f10*/  IMAD.IADD R0, R7, 0x1, R0 ;  /* 0x0000000107007824 */ /* 0x000fe200078e0200 */
[----:B------:R-:W-:Y:S02]  /*1f20*/  LEA.HI.SX32 R4, R5, R4, 0x1b ;  /* 0x0000000405047211 */ /* 0x000fe400078fdaff */
[----:B------:R-:W-:Y:S02]  /*1f30*/  LEA.HI.SX32 R3, R2, R3, 0x1b ;  /* 0x0000000302037211 */ /* 0x000fe400078fdaff */
[----:B------:R-:W-:-:S02]  /*1f40*/  IADD3 R2, R0, -c[0x0][0x324], RZ ;  /* 0x8000c90000027a10 */ /* 0x000fc40007ffe0ff */
[----:B------:R-:W-:Y:S01]  /*1f50*/  IMNMX R8, R3, R4, PT ;  /* 0x0000000403087217 */ /* 0x000fe20003800200 */
[----:B------:R-:W-:Y:S05]  /*1f60*/  @!P1 BRA `(.L_x_552) ;  /* 0x000000f000009947 */ /* 0x000fea0003800000 */
[----:B------:R-:W-:Y:S01]  /*1f70*/  ISETP.GT.AND P0, PT, R0, -0x1, PT ;  /* 0xffffffff0000780c */ /* 0x000fe20003f04270 */
[----:B------:R-:W-:-:S12]  /*1f80*/  BSSY B0, `(.L_x_553) ;  /* 0x000000b000007945 */ /* 0x000fd80003800000 */
[----:B------:R-:W-:Y:S05]  /*1f90*/  @P0 BRA `(.L_x_554) ;  /* 0x0000006000000947 */ /* 0x000fea0003800000 */
[----:B------:R-:W-:Y:S02]  /*1fa0*/  ISETP.NE.AND P0, PT, R6, 0x1, PT ;  /* 0x000000010600780c */ /* 0x000fe40003f05270 */
[----:B------:R-:W-:-:S11]  /*1fb0*/  LOP3.LUT R0, RZ, R0, RZ, 0x33, !PT ;  /* 0x00000000ff007212 */ /* 0x000fd600078e33ff */
[----:B------:R-:W-:-:S05]  /*1fc0*/  @P0 IMAD.HI.U32 R3, R0, c[0x0][0x330], RZ ;  /* 0x0000cc0000030a27 */ /* 0x000fca00078e00ff */
[----:B------:R-:W-:-:S04]  /*1fd0*/  @P0 SHF.R.U32.HI R0, RZ, c[0x0][0x334], R3 ;  /* 0x0000cd00ff000a19 */ /* 0x000fc80000011603 */
[----:B------:R-:W-:Y:S01]  /*1fe0*/  LOP3.LUT R0, RZ, R0, RZ, 0x33, !PT ;  /* 0x00000000ff007212 */ /* 0x000fe200078e33ff */
[----:B------:R-:W-:Y:S05]  /*1ff0*/  BRA `(.L_x_555) ;  /* 0x0000003000007947 */ /* 0x000fea0003800000 */
.L_x_554:
[----:B------:R-:W-:-:S13]  /*2000*/  ISETP.NE.AND P0, PT, R6, 0x1, PT ;  /* 0x000000010600780c */ /* 0x000fda0003f05270 */
[----:B------:R-:W-:-:S05]  /*2010*/  @P0 IMAD.HI.U32 R3, R0, c[0x0][0x330], RZ ;  /* 0x0000cc0000030a27 */ /* 0x000fca00078e00ff */
[----:B------:R-:W-:Y:S02]  /*2020*/  @P0 SHF.R.U32.HI R0, RZ, c[0x0][0x334], R3 ;  /* 0x0000cd00ff000a19 */ /* 0x000fe40000011603 */
.L_x_555:
[----:B------:R-:W-:Y:S05]  /*2030*/  BSYNC B0 ;  /* 0x0000000000007941 */ /* 0x000fea0003800000 */
.L_x_553:
[----:B------:R-:W-:-:S05]  /*2040*/  IMAD R0, R0, c[0x0][0x32c], RZ ;  /* 0x0000cb0000007a24 */ /* 0x000fca00078e02ff */
[----:B------:R-:W-:-:S05]  /*2050*/  IMNMX R2, R2, R0, !PT ;  /* 0x0000000002027217 */ /* 0x000fca0007800200 */
.L_x_552:
[----:B------:R-:W-:Y:S01]  /*2060*/  IMAD.HI R2, R2, 0x66666667, RZ ;  /* 0x6666666702027827 */ /* 0x000fe200078e02ff */
[----:B------:R-:W-:Y:S01]  /*2070*/  LOP3.LUT R3, R16, 0xff000000, RZ, 0xc0, !PT ;  /* 0xff00000010037812 */ /* 0x000fe200078ec0ff */
[----:B------:R-:W-:Y:S03]  /*2080*/  BSSY B0, `(.L_x_556) ;  /* 0x000002d000007945 */ /* 0x000fe60003800000 */
[----:B------:R-:W-:Y:S02]  /*2090*/  SHF.R.U32.HI R0, RZ, 0x1f, R2 ;  /* 0x0000001fff007819 */ /* 0x000fe40000011602 */
[----:B------:R-:W-:Y:S02]  /*20a0*/  SHF.R.U32.HI R3, RZ, 0x8, R3 ;  /* 0x00000008ff037819 */ /* 0x000fe40000011603 */
[----:B------:R-:W-:Y:S02]  /*20b0*/  LEA.HI.SX32 R2, R2, R0, 0x1b ;  /* 0x0000000002027211 */ /* 0x000fe400078fdaff */
[----:B------:R-:W-:-:S02]  /*20c0*/  LOP3.LUT R0, R16, 0xff0000, RZ, 0xc0, !PT ;  /* 0x00ff000010007812 */ /* 0x000fc400078ec0ff */
[----:B------:R-:W-:Y:S01]  /*20d0*/  IMNMX R6, RZ, R2, !PT ;  /* 0x00000002ff067217 */ /* 0x000fe20007800200 */
[----:B------:R-:W-:Y:S01]  /*20e0*/  IMAD.MOV.U32 R2, RZ, RZ, RZ ;  /* 0x000000ffff027224 */ /* 0x000fe200078e00ff */
[----:B------:R-:W-:Y:S02]  /*20f0*/  LEA.HI R0, R0, R3, RZ, 0x10 ;  /* 0x0000000300007211 */ /* 0x000fe400078f80ff */
[----:B------:R-:W-:Y:S02]  /*2100*/  ISETP.GT.AND P0, PT, R8, R6, PT ;  /* 0x000000060800720c */ /* 0x000fe40003f04270 */
[----:B------:R-:W-:Y:S02]  /*2110*/  LOP3.LUT R12, R0, 0xff, RZ, 0xc0, !PT ;  /* 0x000000ff000c7812 */ /* 0x000fe400078ec0ff */
[----:B------:R-:W-:-:S03]  /*2120*/  SHF.R.U32.HI R5, RZ, 0x10, R0 ;  /* 0x00000010ff057819 */ /* 0x000fc60000011600 */
[----:B------:R3:W-:Y:S04]  /*2130*/  STL [R1+0x50], R12 ;  /* 0x0000500c01007387 */ /* 0x0007e80000100800 */
[----:B------:R3:W-:Y:S02]  /*2140*/  STL [R1+0x4c], R5 ;  /* 0x00004c0501007387 */ /* 0x0007e40000100800 */
[----:B------:R-:W-:Y:S05]  /*2150*/  @!P0 BRA `(.L_x_557) ;  /* 0x000001f000008947 */ /* 0x000fea0003800000 */
[----:B------:R-:W-:-:S04]  /*2160*/  ISETP.NE.AND P0, PT, R5, RZ, PT ;  /* 0x000000ff0500720c */ /* 0x000fc80003f05270 */
[----:B------:R-:W-:-:S04]  /*2170*/  SEL R0, R5, c[0x0][0x338], P0 ;  /* 0x0000ce0005007a07 */ /* 0x000fc80000000000 */
[----:B------:R-:W-:Y:S02]  /*2180*/  IABS R3, R0 ;  /* 0x0000000000037213 */ /* 0x000fe40000000000 */
[----:B--2---:R-:W-:Y:S02]  /*2190*/  IADD3 R7, R0, -0x1, R8 ;  /* 0xffffffff00077810 */ /* 0x004fe40007ffe008 */
[----:B------:R-:W2:Y:S03]  /*21a0*/  I2F.RP R2, R3 ;  /* 0x0000000300027306 */ /* 0x000ea60000209400 */
[----:B------:R-:W-:-:S05]  /*21b0*/  IMAD.IADD R7, R7, 0x1, -R6 ;  /* 0x0000000107077824 */ /* 0x000fca00078e0a06 */
[----:B------:R-:W-:Y:S01]  /*21c0*/  IABS R11, R7 ;  /* 0x00000007000b7213 */ /* 0x000fe20000000000 */
[----:B--2---:R-:W2:Y:S02]  /*21d0*/  MUFU.RCP R2, R2 ;  /* 0x0000000200027308 */ /* 0x004ea40000001000 */
[----:B--2---:R-:W-:-:S06]  /*21e0*/  IADD3 R2, R2, 0xffffffe, RZ ;  /* 0x0ffffffe02027810 */ /* 0x004fcc0007ffe0ff */
[----:B---3--:R-:W2:Y:S02]  /*21f0*/  F2I.FTZ.U32.TRUNC.NTZ R5, R2 ;  /* 0x0000000200057305 */ /* 0x008ea4000021f000 */
[----:B--2---:R-:W-:-:S04]  /*2200*/  IMAD.MOV R2, RZ, RZ, -R5 ;  /* 0x000000ffff027224 */ /* 0x004fc800078e0a05 */
        /* <DEDUP_REMOVED lines=20> */
.L_x_557:
[----:B------:R-:W-:Y:S05]  /*2350*/  BSYNC B0 ;  /* 0x0000000000007941 */ /* 0x000fea0003800000 */
.L_x_556:
[----:B------:R-:W-:Y:S01]  /*2360*/  IMAD R239, R12, R2, R6 ;  /* 0x000000020cef7224 */ /* 0x000fe200078e0206 */
[----:B------:R-:W-:Y:S01]  /*2370*/  PRMT R0, RZ, 0x7610, R0 ;  /* 0x00007610ff007816 */ /* 0x000fe20000000000 */
[----:B------:R-:W-:Y:S01]  /*2380*/  IMAD.MOV.U32 R24, RZ, RZ, RZ ;  /* 0x000000ffff187224 */ /* 0x000fe200078e00ff */
[----:B------:R-:W-:Y:S01]  /*2390*/  MOV R19, RZ ;  /* 0x000000ff00137202 */ /* 0x000fe20000000f00 */
[----:B------:R-:W-:Y:S01]  /*23a0*/  IMAD.IADD R2, R239, 0x1, R2 ;  /* 0x00000001ef027824 */ /* 0x000fe200078e0202 */
[----:B------:R-:W-:Y:S01]  /*23b0*/  CS2R R22, SRZ ;  /* 0x0000000000167805 */ /* 0x000fe2000001ff00 */
        /* <DEDUP_REMOVED lines=35> */
[----:B------:R-:W4:Y:S04]  /*25f0*/  LDL R4, [R1+0x78] ;  /* 0x0000780001047983 */ /* 0x000f280000100800 */
[----:B------:R-:W5:Y:S04]  /*2600*/  LDL.64 R10, [R1+0x38] ;  /* 0x00003800010a7983 */ /* 0x000f680000100a00 */
[----:B------:R1:W5:Y:S01]  /*2610*/  LDL.64 R20, [R1+0x38] ;  /* 0x0000380001147983 */ /* 0x0003620000100a00 */
[----:B------:R-:W-:-:S04]  /*2620*/  ISETP.NE.U32.AND P0, PT, RZ, c[0x0][0x340], PT ;  /* 0x0000d000ff007a0c */ /* 0x000fc80003f05070 */
[----:B------:R-:W-:-:S13]  /*2630*/  ISETP.NE.AND.EX P0, PT, RZ, c[0x0][0x344], PT, P0 ;  /* 0x0000d100ff007a0c */ /* 0x000fda0003f05300 */
[----:B------:R-:W-:-:S05]  /*2640*/  @P0 IMAD.WIDE R2, R25, R15, c[0x0][0x340] ;  /* 0x0000d00019020625 */ /* 0x000fca00078e020f */
[----:B---3--:R2:W3:Y:S01]  /*2650*/  @P0 LDG.E R16, [R2.64] ;  /* 0x0000000802100981 */ /* 0x0084e2000c1e1900 */
[----:B------:R-:W-:Y:S02]  /*2660*/  SHF.R.S32.HI R0, RZ, 0x1f, R13 ;  /* 0x0000001fff007819 */ /* 0x000fe4000001140d */
[----:B------:R-:W-:Y:S01]  /*2670*/  SHF.R.S32.HI R15, RZ, 0x1f, R25 ;  /* 0x0000001fff0f7819 */ /* 0x000fe20000011419 */
[----:B--2---:R-:W2:Y:S01]  /*2680*/  S2R R7, SR_TID.X ;  /* 0x0000000000077919 */ /* 0x004ea20000002100 */
[----:B------:R-:W-:Y:S01]  /*2690*/  IADD3 R84, R205, -0x1, RZ ;  /* 0xffffffffcd547810 */ /* 0x000fe20007ffe0ff */
[----:B------:R-:W-:Y:S01]  /*26a0*/  IMAD R0, R0, c[0x0][0x178], RZ ;  /* 0x00005e0000007a24 */ /* 0x000fe200078e02ff */
[----:B------:R-:W-:-:S03]  /*26b0*/  SEL R6, R15, RZ, !P4 ;  /* 0x000000ff0f067207 */ /* 0x000fc60006000000 */
[----:B------:R-:W-:Y:S01]  /*26c0*/  IMAD R2, R13, c[0x0][0x17c], R0 ;  /* 0x00005f000d027a24 */ /* 0x000fe200078e0200 */
[----:B--2---:R-:W-:-:S04]  /*26d0*/  SHF.R.S32.HI R17, RZ, 0x1f, R7 ;  /* 0x0000001fff117819 */ /* 0x004fc80000011407 */
[----:B------:R-:W-:-:S04]  /*26e0*/  LEA.HI R17, R17, R7, RZ, 0x3 ;  /* 0x0000000711117211 */ /* 0x000fc800078f18ff */
[----:B------:R-:W-:Y:S02]  /*26f0*/  SHF.R.S32.HI R17, RZ, 0x3, R17 ;  /* 0x00000003ff117819 */ /* 0x000fe40000011411 */
[----:B----4-:R-:W-:Y:S01]  /*2700*/  IADD3 R12, R4, R18, RZ ;  /* 0x00000012040c7210 */ /* 0x010fe20007ffe0ff */
[----:B------:R-:W-:-:S03]  /*2710*/  IMAD.WIDE.U32 R4, R13, c[0x0][0x178], RZ ;  /* 0x00005e000d047a25 */ /* 0x000fc600078e00ff */
[----:B------:R-:W-:Y:S01]  /*2720*/  MOV R0, R12 ;  /* 0x0000000c00007202 */ /* 0x000fe20000000f00 */
[----:B------:R-:W-:Y:S01]  /*2730*/  @P5 IMAD.HI.U32 R3, R12, c[0x0][0x2c8], RZ ;  /* 0x0000b2000c035a27 */ /* 0x000fe200078e00ff */
[----:B------:R-:W-:Y:S02]  /*2740*/  IADD3 R5, R5, R2, RZ ;  /* 0x0000000205057210 */ /* 0x000fe40007ffe0ff */
[C---:B------:R-:W-:Y:S01]  /*2750*/  IADD3 R2, P1, R17.reuse, R14, RZ ;  /* 0x0000000e11027210 */ /* 0x040fe20007f3e0ff */
[----:B-----5:R-:W-:Y:S01]  /*2760*/  IMAD.MOV.U32 R20, RZ, RZ, R10 ;  /* 0x000000ffff147224 */ /* 0x020fe200078e000a */
[----:B------:R-:W-:Y:S01]  /*2770*/  @P5 SHF.R.U32.HI R0, RZ, c[0x0][0x2cc], R3 ;  /* 0x0000b300ff005a19 */ /* 0x000fe20000011603 */
[----:B------:R-:W-:Y:S01]  /*2780*/  IMAD.WIDE.U32 R4, R26, c[0x0][0x1b8], R4 ;  /* 0x00006e001a047a25 */ /* 0x000fe200078e0004 */
[----:B------:R-:W-:Y:S02]  /*2790*/  SHF.R.S32.HI R3, RZ, 0x1f, R14 ;  /* 0x0000001fff037819 */ /* 0x000fe4000001140e */
[----:B------:R-:W-:Y:S01]  /*27a0*/  SHF.R.S32.HI R21, RZ, 0x1f, R20 ;  /* 0x0000001fff157819 */ /* 0x000fe20000011414 */
[----:B------:R-:W-:Y:S01]  /*27b0*/  IMAD R11, R6, c[0x0][0x1c0], RZ ;  /* 0x00007000060b7a24 */ /* 0x000fe200078e02ff */
[----:B------:R-:W-:-:S02]  /*27c0*/  LEA.HI.X.SX32 R3, R17, R3, 0x1, P1 ;  /* 0x0000000311037211 */ /* 0x000fc400008f0eff */
[----:B------:R-:W-:Y:S01]  /*27d0*/  SEL R10, R25, RZ, !P4 ;  /* 0x000000ff190a7207 */ /* 0x000fe20006000000 */
[----:B------:R-:W-:Y:S01]  /*27e0*/  IMAD.WIDE.U32 R6, R2, c[0x0][0x1e0], R20 ;  /* 0x0000780002067a25 */ /* 0x000fe200078e0014 */
[----:B------:R1:W-:Y:S01]  /*27f0*/  STL [R1+0x3c], R21 ;  /* 0x00003c1501007387 */ /* 0x0003e20000100800 */
[----:B------:R-:W-:Y:S02]  /*2800*/  ISETP.GE.AND P2, PT, R20, c[0x0][0x198], PT ;  /* 0x0000660014007a0c */ /* 0x000fe40003f46270 */
[C---:B------:R-:W-:Y:S02]  /*2810*/  IMAD R14, R3.reuse, c[0x0][0x1e0], RZ ;  /* 0x00007800030e7a24 */ /* 0x040fe400078e02ff */
[----:B------:R-:W-:Y:S02]  /*2820*/  IMAD R13, R3, c[0x0][0x208], RZ ;  /* 0x00008200030d7a24 */ /* 0x000fe400078e02ff */
[----:B------:R-:W-:Y:S02]  /*2830*/  IMAD R3, R26, c[0x0][0x1bc], R5 ;  /* 0x00006f001a037a24 */ /* 0x000fe400078e0205 */
[----:B------:R-:W-:-:S04]  /*2840*/  IMAD.WIDE.U32 R8, R2, c[0x0][0x208], R20 ;  /* 0x0000820002087a25 */ /* 0x000fc800078e0014 */
[C---:B------:R-:W-:Y:S02]  /*2850*/  IMAD R5, R2.reuse, c[0x0][0x1e4], R14 ;  /* 0x0000790002057a24 */ /* 0x040fe400078e020e */
[----:B------:R-:W-:Y:S01]  /*2860*/  IMAD R13, R2, c[0x0][0x20c], R13 ;  /* 0x00008300020d7a24 */ /* 0x000fe200078e020d */
[----:B------:R-:W-:Y:S01]  /*2870*/  MOV R2, R4 ;  /* 0x0000000400027202 */ /* 0x000fe20000000f00 */
[C---:B------:R-:W-:Y:S01]  /*2880*/  IMAD R11, R10.reuse, c[0x0][0x1c4], R11 ;  /* 0x000071000a0b7a24 */ /* 0x040fe200078e020b */
[----:B------:R-:W-:Y:S02]  /*2890*/  SHF.R.S32.HI R4, RZ, 0x1f, R0 ;  /* 0x0000001fff047819 */ /* 0x000fe40000011400 */
[----:B------:R-:W-:Y:S01]  /*28a0*/  IADD3 R7, R7, R5, RZ ;  /* 0x0000000507077210 */ /* 0x000fe20007ffe0ff */
[----:B------:R-:W-:-:S04]  /*28b0*/  IMAD.WIDE.U32 R2, R10, c[0x0][0x1c0], R2 ;  /* 0x000070000a027a25 */ /* 0x000fc800078e0002 */
[----:B------:R-:W-:Y:S01]  /*28c0*/  IMAD.IADD R5, R9, 0x1, R13 ;  /* 0x0000000109057824 */ /* 0x000fe200078e020d */
[----:B------:R-:W-:Y:S01]  /*28d0*/  IADD3 R3, R3, R11, RZ ;  /* 0x0000000b03037210 */ /* 0x000fe20007ffe0ff */
[----:B------:R-:W-:Y:S01]  /*28e0*/  IMAD R9, R4, c[0x0][0x1b0], RZ ;  /* 0x00006c0004097a24 */ /* 0x000fe200078e02ff */
[----:B------:R-:W-:Y:S01]  /*28f0*/  MOV R4, R8 ;  /* 0x0000000800047202 */ /* 0x000fe20000000f00 */
[----:B------:R-:W-:Y:S02]  /*2900*/  IMAD.MOV R8, RZ, RZ, -R0 ;  /* 0x000000ffff087224 */ /* 0x000fe400078e0a00 */
[C---:B------:R-:W-:Y:S02]  /*2910*/  IMAD R13, R0.reuse, c[0x0][0x1b4], R9 ;  /* 0x00006d00000d7a24 */ /* 0x040fe400078e0209 */
[----:B------:R-:W-:-:S04]  /*2920*/  IMAD.WIDE.U32 R10, R0, c[0x0][0x1b0], R2 ;  /* 0x00006c00000a7a25 */ /* 0x000fc800078e0002 */
[----:B------:R-:W-:Y:S02]  /*2930*/  IMAD R0, R8, c[0x0][0x2c4], R12 ;  /* 0x0000b10008007a24 */ /* 0x000fe400078e020c */
[C---:B------:R-:W-:Y:S01]  /*2940*/  IMAD.WIDE.U32 R2, R26.reuse, c[0x0][0x210], R4 ;  /* 0x000084001a027a25 */ /* 0x040fe200078e0004 */
[----:B------:R-:W-:Y:S02]  /*2950*/  IADD3 R5, R11, R13, RZ ;  /* 0x0000000d0b057210 */ /* 0x000fe40007ffe0ff */
[----:B------:R-:W-:Y:S01]  /*2960*/  SHF.R.S32.HI R11, RZ, 0x1f, R0 ;  /* 0x0000001fff0b7819 */ /* 0x000fe20000011400 */
[C---:B------:R-:W-:Y:S01]  /*2970*/  IMAD R9, R26.reuse, c[0x0][0x214], R3 ;  /* 0x000085001a097a24 */ /* 0x040fe200078e0203 */
[----:B---3--:R-:W-:Y:S01]  /*2980*/  @P0 SHF.R.S32.HI R3, RZ, 0x1f, R16 ;  /* 0x0000001fff030819 */ /* 0x008fe20000011410 */
[C---:B------:R-:W-:Y:S01]  /*2990*/  IMAD.WIDE.U32 R6, R26.reuse, c[0x0][0x1e8], R6 ;  /* 0x00007a001a067a25 */ /* 0x040fe200078e0006 */
[----:B------:R-:W-:Y:S02]  /*29a0*/  @!P0 MOV R3, R15 ;  /* 0x0000000f00038202 */ /* 0x000fe40000000f00 */
[----:B------:R-:W-:Y:S01]  /*29b0*/  MOV R8, R2 ;  /* 0x0000000200087202 */ /* 0x000fe20000000f00 */
[----:B------:R-:W-:Y:S01]  /*29c0*/  IMAD R12, R11, c[0x0][0x1a8], RZ ;  /* 0x00006a000b0c7a24 */ /* 0x000fe200078e02ff */
[----:B------:R-:W-:Y:S01]  /*29d0*/  @P0 MOV R2, R16 ;  /* 0x0000001000020202 */ /* 0x000fe20000000f00 */
[----:B------:R-:W-:Y:S01]  /*29e0*/  IMAD.MOV.U32 R4, RZ, RZ, R10 ;  /* 0x000000ffff047224 */ /* 0x000fe200078e000a */
[----:B------:R-:W-:Y:S01]  /*29f0*/  @!P0 MOV R2, R25 ;  /* 0x0000001900028202 */ /* 0x000fe20000000f00 */
[----:B------:R-:W-:Y:S01]  /*2a00*/  IMAD R7, R26, c[0x0][0x1ec], R7 ;  /* 0x00007b001a077a24 */ /* 0x000fe200078e0207 */
[----:B------:R-:W-:Y:S01]  /*2a10*/  SEL R11, R3, RZ, !P3 ;  /* 0x000000ff030b7207 */ /* 0x000fe20005800000 */
[----:B------:R-:W-:Y:S01]  /*2a20*/  IMAD R12, R0, c[0x0][0x1ac], R12 ;  /* 0x00006b00000c7a24 */ /* 0x000fe200078e020c */
[----:B------:R-:W-:Y:S01]  /*2a30*/  SEL R10, R2, RZ, !P3 ;  /* 0x000000ff020a7207 */ /* 0x000fe20005800000 */
[----:B------:R-:W-:-:S04]  /*2a40*/  IMAD.WIDE.U32 R2, R0, c[0x0][0x1a8], R4 ;  /* 0x00006a0000027a25 */ /* 0x000fc800078e0004 */
[C---:B------:R-:W-:Y:S02]  /*2a50*/  IMAD R5, R11.reuse, c[0x0][0x218], RZ ;  /* 0x000086000b057a24 */ /* 0x040fe400078e02ff */
[----:B------:R-:W-:Y:S02]  /*2a60*/  IMAD R4, R11, c[0x0][0x1f0], RZ ;  /* 0x00007c000b047a24 */ /* 0x000fe400078e02ff */
[----:B------:R-:W-:Y:S01]  /*2a70*/  IMAD.WIDE.U32 R14, R10, c[0x0][0x1f0], R6 ;  /* 0x00007c000a0e7a25 */ /* 0x000fe200078e0006 */
[----:B------:R-:W-:-:S03]  /*2a80*/  LEA R7, P0, R2, c[0x0][0x160], 0x1 ;  /* 0x0000580002077a11 */ /* 0x000fc600078008ff */
[----:B------:R-:W-:Y:S01]  /*2a90*/  IMAD.IADD R0, R3, 0x1, R12 ;  /* 0x0000000103007824 */ /* 0x000fe200078e020c */
[----:B------:R1:W-:Y:S01]  /*2aa0*/  STL.64 [R1+0x20], R14 ;  /* 0x0000200e01007387 */ /* 0x0003e20000100a00 */
[----:B------:R-:W-:-:S03]  /*2ab0*/  IMAD.WIDE.U32 R8, R10, c[0x0][0x218], R8 ;  /* 0x000086000a087a25 */ /* 0x000fc600078e0008 */
[----:B------:R-:W-:Y:S01]  /*2ac0*/  LEA.HI.X R6, R2, c[0x0][0x164], R0, 0x1, P0 ;  /* 0x0000590002067a11 */ /* 0x000fe200000f0c00 */
[C---:B------:R-:W-:Y:S01]  /*2ad0*/  IMAD R3, R10.reuse, c[0x0][0x21c], R5 ;  /* 0x000087000a037a24 */ /* 0x040fe200078e0205 */
[----:B------:R1:W-:Y:S01]  /*2ae0*/  STL.64 [R1+0x28], R8 ;  /* 0x0000280801007387 */ /* 0x0003e20000100a00 */
[----:B------:R-:W-:Y:S01]  /*2af0*/  IMAD R4, R10, c[0x0][0x1f4], R4 ;  /* 0x00007d000a047a24 */ /* 0x000fe200078e0204 */
[----:B------:R-:W-:Y:S02]  /*2b00*/  IADD3 R0, R17, R18, RZ ;  /* 0x0000001211007210 */ /* 0x000fe40007ffe0ff */
[----:B------:R-:W-:Y:S02]  /*2b10*/  IADD3 R2, R9, R3, RZ ;  /* 0x0000000309027210 */ /* 0x000fe40007ffe0ff */
[----:B------:R-:W-:-:S03]  /*2b20*/  IADD3 R4, R15, R4, RZ ;  /* 0x000000040f047210 */ /* 0x000fc60007ffe0ff */
[----:B------:R1:W-:Y:S04]  /*2b30*/  STL [R1+0x34], R2 ;  /* 0x0000340201007387 */ /* 0x0003e80000100800 */
[----:B------:R1:W-:Y:S01]  /*2b40*/  STL [R1+0x30], R4 ;  /* 0x0000300401007387 */ /* 0x0003e20000100800 */
[----:B------:R-:W-:Y:S05]  /*2b50*/  BRA.DIV ~URZ, `(.L_x_559) ;  /* 0x000195927f007947 */ /* 0x000fea000b800000 */
[----:B-1----:R1:W2:Y:S02]  /*2b60*/  SHFL.IDX PT, R8, R6, RZ, 0x181f ;  /* 0x00181fff06087589 */ /* 0x0022a400000e0000 */
.L_x_723:
[----:B------:R-:W-:Y:S05]  /*2b70*/  BRA.DIV ~URZ, `(.L_x_560) ;  /* 0x000195e27f007947 */ /* 0x000fea000b800000 */
[----:B------:R3:W4:Y:S02]  /*2b80*/  SHFL.IDX PT, R2, R7, RZ, 0x181f ;  /* 0x00181fff07027589 */ /* 0x00072400000e0000 */
.L_x_724:
        /* <DEDUP_REMOVED lines=11> */
.L_x_562:
[----:B------:R-:W-:Y:S05]  /*2c40*/  BSYNC B0 ;  /* 0x0000000000007941 */ /* 0x000fea0003800000 */
.L_x_561:
[----:B------:R-:W-:Y:S05]  /*2c50*/  BRA.DIV ~URZ, `(.L_x_563) ;  /* 0x000195727f007947 */ /* 0x000fea000b800000 */
[----:B--2---:R2:W1:Y:S04]  /*2c60*/  SHFL.IDX PT, R8, R6, 0x1, 0x181f ;  /* 0x00381f0006087f89 */ /* 0x00446800000e0000 */
[----:B----4-:R2:W4:Y:S02]  /*2c70*/  SHFL.IDX PT, R2, R7, 0x1, 0x181f ;  /* 0x00381f0007027f89 */ /* 0x01052400000e0000 */
.L_x_725:
        /* <DEDUP_REMOVED lines=11> */
.L_x_565:
[----:B------:R-:W-:Y:S05]  /*2d30*/  BSYNC B0 ;  /* 0x0000000000007941 */ /* 0x000fea0003800000 */
.L_x_564:
[----:B------:R-:W-:Y:S05]  /*2d40*/  BRA.DIV ~URZ, `(.L_x_566) ;  /* 0x000195527f007947 */ /* 0x000fea000b800000 */
[----:B-1----:R1:W2:Y:S02]  /*2d50*/  SHFL.IDX PT, R8, R6, 0x2, 0x181f ;  /* 0x00581f0006087f89 */ /* 0x0022a400000e0000 */
.L_x_726:
[----:B------:R-:W-:Y:S05]  /*2d60*/  BRA.DIV ~URZ, `(.L_x_567) ;  /* 0x000195a27f007947 */ /* 0x000fea000b800000 */
[----:B----4-:R4:W1:Y:S02]  /*2d70*/  SHFL.IDX PT, R2, R7, 0x2, 0x181f ;  /* 0x00581f0007027f89 */ /* 0x01086400000e0000 */
.L_x_727:
        /* <DEDUP_REMOVED lines=11> */
.L_x_569:
[----:B------:R-:W-:Y:S05]  /*2e30*/  BSYNC B0 ;  /* 0x0000000000007941 */ /* 0x000fea0003800000 */
.L_x_568:
[----:B------:R-:W-:Y:S05]  /*2e40*/  BRA.DIV ~URZ, `(.L_x_570) ;  /* 0x000195327f007947 */ /* 0x000fea000b800000 */
[----:B--2---:R2:W3:Y:S04]  /*2e50*/  SHFL.IDX PT, R8, R6, 0x3, 0x181f ;  /* 0x00781f0006087f89 */ /* 0x0044e800000e0000 */
[----:B-1----:R2:W1:Y:S02]  /*2e60*/  SHFL.IDX PT, R2, R7, 0x3, 0x181f ;  /* 0x00781f0007027f89 */ /* 0x00246400000e0000 */
.L_x_728:
        /* <DEDUP_REMOVED lines=11> */
.L_x_572:
[----:B------:R-:W-:Y:S05]  /*2f20*/  BSYNC B0 ;  /* 0x0000000000007941 */ /* 0x000fea0003800000 */
.L_x_571:
[----:B------:R-:W-:Y:S05]  /*2f30*/  BRA.DIV ~URZ, `(.L_x_573) ;  /* 0x000195127f007947 */ /* 0x000fea000b800000 */
[----:B---3--:R3:W2:Y:S02]  /*2f40*/  SHFL.IDX PT, R8, R6, 0x4, 0x181f ;  /* 0x00981f0006087f89 */ /* 0x0086a400000e0000 */
.L_x_729:
[----:B------:R-:W-:Y:S05]  /*2f50*/  BRA.DIV ~URZ, `(.L_x_574) ;  /* 0x000195627f007947 */ /* 0x000fea000b800000 */
[----:B-1----:R1:W3:Y:S02]  /*2f60*/  SHFL.IDX PT, R2, R7, 0x4, 0x181f ;  /* 0x00981f0007027f89 */ /* 0x0022e400000e0000 */
.L_x_730:
        /* <DEDUP_REMOVED lines=11> */
.L_x_576:
[----:B------:R-:W-:Y:S05]  /*3020*/  BSYNC B0 ;  /* 0x0000000000007941 */ /* 0x000fea0003800000 */
.L_x_575:
[----:B------:R-:W-:Y:S05]  /*3030*/  BRA.DIV ~URZ, `(.L_x_577) ;  /* 0x000194f27f007947 */ /* 0x000fea000b800000 */
[----:B--2---:R2:W1:Y:S04]  /*3040*/  SHFL.IDX PT, R8, R6, 0x5, 0x181f ;  /* 0x00b81f0006087f89 */ /* 0x00446800000e0000 */
[----:B---3--:R2:W3:Y:S02]  /*3050*/  SHFL.IDX PT, R2, R7, 0x5, 0x181f ;  /* 0x00b81f0007027f89 */ /* 0x0084e400000e0000 */
.L_x_731:
        /* <DEDUP_REMOVED lines=11> */
.L_x_579:
[----:B------:R-:W-:Y:S05]  /*3110*/  BSYNC B0 ;  /* 0x0000000000007941 */ /* 0x000fea0003800000 */
.L_x_578:
[----:B------:R-:W-:Y:S05]  /*3120*/  BRA.DIV ~URZ, `(.L_x_580) ;  /* 0x000194d27f007947 */ /* 0x000fea000b800000 */
[----:B-1----:R1:W2:Y:S02]  /*3130*/  SHFL.IDX PT, R8, R6, 0x6, 0x181f ;  /* 0x00d81f0006087f89 */ /* 0x0022a400000e0000 */
.L_x_732:
[----:B------:R-:W-:Y:S05]  /*3140*/  BRA.DIV ~URZ, `(.L_x_581) ;  /* 0x000195227f007947 */ /* 0x000fea000b800000 */
[----:B---3--:R3:W1:Y:S02]  /*3150*/  SHFL.IDX PT, R2, R7, 0x6, 0x181f ;  /* 0x00d81f0007027f89 */ /* 0x00866400000e0000 */
.L_x_733:
        /* <DEDUP_REMOVED lines=11> */
.L_x_583:
[----:B------:R-:W-:Y:S05]  /*3210*/  BSYNC B0 ;  /* 0x0000000000007941 */ /* 0x000fea0003800000 */
.L_x_582:
[----:B------:R-:W-:Y:S05]  /*3220*/  BRA.DIV ~URZ, `(.L_x_584) ;  /* 0x000194b27f007947 */ /* 0x000fea000b800000 */
[----:B-12---:R-:W1:Y:S04]  /*3230*/  SHFL.IDX PT, R6, R6, 0x7, 0x181f ;  /* 0x00f81f0006067f89 */ /* 0x006e6800000e0000 */
[----:B------:R2:W3:Y:S02]  /*3240*/  SHFL.IDX PT, R2, R7, 0x7, 0x181f ;  /* 0x00f81f0007027f89 */ /* 0x0004e400000e0000 */
.L_x_734:
[----:B------:R-:W5:Y:S01]  /*3250*/  LDL.64 R14, [R1+0x38] ;  /* 0x00003800010e7983 */ /* 0x000f620000100a00 */
[----:B------:R-:W-:-:S04]  /*3260*/  IADD3 R0, R0, 0x70, RZ ;  /* 0x0000007000007810 */ /* 0x000fc80007ffe0ff */
[----:B------:R-:W-:-:S13]  /*3270*/  ISETP.GE.AND P0, PT, R0, R4, PT ;  /* 0x000000040000720c */ /* 0x000fda0003f06270 */
[C---:B---3-5:R-:W-:Y:S02]  /*3280*/  @!P0 LEA R2, P1, R14.reuse, R2, 0x1 ;  /* 0x000000020e028211 */ /* 0x068fe400078208ff */
[C---:B------:R-:W-:Y:S02]  /*3290*/  ISETP.GE.AND P4, PT, R14.reuse, c[0x0][0x1d4], PT ;  /* 0x000075000e007a0c */ /* 0x040fe40003f86270 */
        /* <DEDUP_REMOVED lines=16> */
[----:B------:R-:W-:Y:S02]  /*33a0*/  ULDC.64 UR4, c[0x0][0x208] ;  /* 0x0000820000047ab9 */ /* 0x000fe40000000a00 */
[----:B------:R-:W-:Y:S02]  /*33b0*/  IMAD R0, R205, R0, 0x50 ;  /* 0x00000050cd007424 */ /* 0x000fe400078e0200 */
[----:B------:R-:W-:Y:S01]  /*33c0*/  IMAD R4, R11, c[0x0][0x1e0], RZ ;  /* 0x000078000b047a24 */ /* 0x000fe200078e02ff */
[----:B------:R-:W-:-:S04]  /*33d0*/  SHF.R.S32.HI R7, RZ, 0x1f, R10 ;  /* 0x0000001fff077819 */ /* 0x000fc8000001140a */
[----:B------:R-:W-:-:S04]  /*33e0*/  LEA.HI R7, R7, R10, RZ, 0x3 ;  /* 0x0000000a07077211 */ /* 0x000fc800078f18ff */
[----:B------:R-:W-:Y:S01]  /*33f0*/  SHF.R.S32.HI R7, RZ, 0x3, R7 ;  /* 0x00000003ff077819 */ /* 0x000fe20000011407 */
[----:B------:R-:W-:-:S03]  /*3400*/  IMAD R4, R84, c[0x0][0x1e4], R4 ;  /* 0x0000790054047a24 */ /* 0x000fc600078e0204 */
[----:B------:R-:W-:-:S04]  /*3410*/  IADD3 R10, R0, R244, -R7 ;  /* 0x000000f4000a7210 */ /* 0x000fc80007ffe807 */
[C---:B------:R-:W-:Y:S02]  /*3420*/  ISETP.GE.AND P0, PT, R10.reuse, 0x1, PT ;  /* 0x000000010a00780c */ /* 0x040fe40003f06270 */
[----:B------:R-:W-:Y:S01]  /*3430*/  IADD3 R4, R3, R4, RZ ;  /* 0x0000000403047210 */ /* 0x000fe20007ffe0ff */
[----:B------:R-:W-:Y:S01]  /*3440*/  BAR.SYNC.DEFER_BLOCKING 0x0 ;  /* 0x0000000000007b1d */ /* 0x000fe20000010000 */
[----:B------:R-:W-:Y:S02]  /*3450*/  ISETP.GE.AND P1, PT, R10, 0x11, PT ;  /* 0x000000110a00780c */ /* 0x000fe40003f26270 */
[----:B------:R-:W-:-:S04]  /*3460*/  MOV R130, c[0x0][0x1e4] ;  /* 0x0000790000827a02 */ /* 0x000fc80000000f00 */
[----:B------:R-:W-:Y:S01]  /*3470*/  SHF.L.U32 R7, R130, 0x5, RZ ;  /* 0x0000000582077819 */ /* 0x000fe200000006ff */
[----:B------:R-:W-:Y:S02]  /*3480*/  USHF.L.U32 UR7, UR4, 0x5, URZ ;  /* 0x0000000504077899 */ /* 0x000fe4000800063f */
[----:B------:R-:W-:Y:S02]  /*3490*/  UMOV UR6, 0x5 ;  /* 0x0000000500067882 */ /* 0x000fe40000000000 */
[----:B------:R-:W-:Y:S01]  /*34a0*/  USHF.L.U64.HI UR5, UR4, UR6, UR5 ;  /* 0x0000000604057299 */ /* 0x000fe20008010205 */
[----:B---3--:R-:W-:Y:S02]  /*34b0*/  MOV R87, R5 ;  /* 0x0000000500577202 */ /* 0x008fe40000000f00 */
[----:B-----5:R-:W-:Y:S01]  /*34c0*/  MOV R86, R8 ;  /* 0x0000000800567202 */ /* 0x020fe20000000f00 */
[----:B------:R-:W-:-:S04]  /*34d0*/  IMAD R5, R4, 0x50, RZ ;  /* 0x0000005004057824 */ /* 0x000fc800078e02ff */
[----:B------:R-:W-:-:S05]  /*34e0*/  IMAD.WIDE.U32 R2, R2, 0x50, R86 ;  /* 0x0000005002027825 */ /* 0x000fca00078e0056 */
[C---:B------:R-:W-:Y:S02]  /*34f0*/  @P0 LEA R4, P2, R2.reuse, c[0x0][0x1c8], 0x1 ;  /* 0x0000720002040a11 */ /* 0x040fe400078408ff */
[----:B------:R-:W-:Y:S02]  /*3500*/  IADD3 R3, R3, R5, RZ ;  /* 0x0000000503037210 */ /* 0x000fe40007ffe0ff */
[----:B------:R-:W-:Y:S02]  /*3510*/  @P1 LEA R6, P5, R129, R2, 0x4 ;  /* 0x0000000281061211 */ /* 0x000fe400078a20ff */
[----:B------:R-:W-:Y:S02]  /*3520*/  @P0 LEA.HI.X R5, R2, c[0x0][0x1cc], R3, 0x1, P2 ;  /* 0x0000730002050a11 */ /* 0x000fe400010f0c03 */
[----:B------:R-:W-:-:S03]  /*3530*/  ISETP.GE.AND P2, PT, R10, 0x21, PT ;  /* 0x000000210a00780c */ /* 0x000fc60003f46270 */
[----:B------:R-:W-:Y:S01]  /*3540*/  @!PT LDS RZ, [RZ] ;  /* 0x00000000fffff984 */ /* 0x000fe20000000800 */
[----:B------:R-:W-:Y:S01]  /*3550*/  @!PT LDS RZ, [RZ] ;  /* 0x00000000fffff984 */ /* 0x000fe20000000800 */
[----:B------:R-:W-:Y:S01]  /*3560*/  @!PT LDS RZ, [RZ] ;  /* 0x00000000fffff984 */ /* 0x000fe20000000800 */
[----:B------:R1:W-:Y:S01]  /*3570*/  @P0 LDGSTS.E.BYPASS.LTC128B.128 [R207+0x2900], [R4.64], !P4 ;  /* 0x0290000004cf0fae */ /* 0x0003e2000e101d48 */
[----:B------:R-:W-:Y:S01]  /*3580*/  ISETP.GE.AND P0, PT, R10, 0x31, PT ;  /* 0x000000310a00780c */ /* 0x000fe20003f06270 */
[----:B------:R-:W-:-:S12]  /*3590*/  IMAD.WIDE.U32 R8, R129, 0x20, RZ ;  /* 0x0000002081087825 */ /* 0x000fd800078e00ff */
[----:B------:R-:W-:Y:S01]  /*35a0*/  @P0 IMAD R12, R130, 0x30, RZ ;  /* 0x00000030820c0824 */ /* 0x000fe200078e02ff */
[----:B-1----:R-:W-:Y:S02]  /*35b0*/  @P1 LEA R4, P3, R6, c[0x0][0x1c8], 0x1 ;  /* 0x0000720006041a11 */ /* 0x002fe400078608ff */
[----:B------:R-:W-:-:S04]  /*35c0*/  @P1 LEA.HI.X R5, R129, R3, R130, 0x4, P5 ;  /* 0x0000000381051211 */ /* 0x000fc800028f2482 */
[----:B------:R-:W-:Y:S02]  /*35d0*/  @P1 LEA.HI.X R5, R6, c[0x0][0x1cc], R5, 0x1, P3 ;  /* 0x0000730006051a11 */ /* 0x000fe400018f0c05 */
[----:B------:R-:W-:-:S03]  /*35e0*/  @P2 IADD3 R6, P3, R2, R8, RZ ;  /* 0x0000000802062210 */ /* 0x000fc60007f7e0ff */
[----:B------:R1:W-:Y:S01]  /*35f0*/  @P1 LDGSTS.E.BYPASS.LTC128B.128 [R207+0x3100], [R4.64], !P4 ;  /* 0x0310000004cf1fae */ /* 0x0003e2000e101d48 */
[----:B------:R-:W-:Y:S02]  /*3600*/  ISETP.GE.AND P1, PT, R10, 0x41, PT ;  /* 0x000000410a00780c */ /* 0x000fe40003f26270 */
[----:B------:R-:W-:Y:S02]  /*3610*/  @P2 IADD3.X R7, R3, R9, R7, P3, !PT ;  /* 0x0000000903072210 */ /* 0x000fe40001ffe407 */
[----:B------:R-:W-:-:S04]  /*3620*/  @P2 LEA R8, P3, R6, c[0x0][0x1c8], 0x1 ;  /* 0x0000720006082a11 */ /* 0x000fc800078608ff */
[----:B------:R-:W-:-:S05]  /*3630*/  @P2 LEA.HI.X R9, R6, c[0x0][0x1cc], R7, 0x1, P3 ;  /* 0x0000730006092a11 */ /* 0x000fca00018f0c07 */
[----:B------:R3:W-:Y:S01]  /*3640*/  @P2 LDGSTS.E.BYPASS.LTC128B.128 [R207+0x3900], [R8.64], !P4 ;  /* 0x0390000008cf2fae */ /* 0x0007e2000e101d48 */
[----:B-1----:R-:W-:-:S05]  /*3650*/  @P0 IMAD.WIDE.U32 R4, R129, 0x30, R2 ;  /* 0x0000003081040825 */ /* 0x002fca00078e0002 */
[----:B------:R-:W-:Y:S02]  /*3660*/  @P0 IADD3 R5, R5, R12, RZ ;  /* 0x0000000c05050210 */ /* 0x000fe40007ffe0ff */
[----:B------:R-:W-:-:S04]  /*3670*/  @P0 LEA R6, P3, R4, c[0x0][0x1c8], 0x1 ;  /* 0x0000720004060a11 */ /* 0x000fc800078608ff */
[----:B------:R-:W-:Y:S02]  /*3680*/  @P0 LEA.HI.X R7, R4, c[0x0][0x1cc], R5, 0x1, P3 ;  /* 0x0000730004070a11 */ /* 0x000fe400018f0c05 */
[----:B------:R-:W-:-:S03]  /*3690*/  @P1 LEA R2, P3, R129, R2, 0x6 ;  /* 0x0000000281021211 */ /* 0x000fc600078630ff */
[----:B------:R1:W-:Y:S01]  /*36a0*/  @P0 LDGSTS.E.BYPASS.LTC128B.128 [R207+0x4100], [R6.64], !P4 ;  /* 0x0410000006cf0fae */ /* 0x0003e2000e101d48 */
[----:B------:R-:W-:Y:S02]  /*36b0*/  @P1 LEA.HI.X R3, R129, R3, R130, 0x6, P3 ;  /* 0x0000000381031211 */ /* 0x000fe400018f3482 */
[----:B------:R-:W-:-:S04]  /*36c0*/  @P1 LEA R4, P3, R2, c[0x0][0x1c8], 0x1 ;  /* 0x0000720002041a11 */ /* 0x000fc800078608ff */
[----:B------:R-:W-:-:S05]  /*36d0*/  @P1 LEA.HI.X R5, R2, c[0x0][0x1cc], R3, 0x1, P3 ;  /* 0x0000730002051a11 */ /* 0x000fca00018f0c03 */
[----:B------:R4:W-:Y:S04]  /*36e0*/  @P1 LDGSTS.E.BYPASS.LTC128B.128 [R207+0x4900], [R4.64], !P4 ;  /* 0x0490000004cf1fae */ /* 0x0009e8000e101d48 */
[----:B------:R-:W0:Y:S01]  /*36f0*/  LDGDEPBAR ;  /* 0x00000000000079af */ /* 0x000e220000000000 */
[----:B---3--:R-:W-:Y:S02]  /*3700*/  IMAD R8, R11, c[0x0][0x208], RZ ;  /* 0x000082000b087a24 */ /* 0x008fe400078e02ff */
[----:B------:R-:W-:Y:S01]  /*3710*/  IMAD.WIDE.U32 R2, R84, c[0x0][0x208], RZ ;  /* 0x0000820054027a25 */ /* 0x000fe200078e00ff */
[----:B------:R-:W-:-:S04]  /*3720*/  DEPBAR.LE SB0, 0x1 ;  /* 0x000080400000791a */ /* 0x000fc80000000000 */
[----:B------:R-:W-:-:S04]  /*3730*/  DEPBAR.LE SB0, 0x0 ;  /* 0x000080000000791a */ /* 0x000fc80000000000 */
[----:B------:R-:W-:Y:S01]  /*3740*/  BAR.SYNC.DEFER_BLOCKING 0x0 ;  /* 0x0000000000007b1d */ /* 0x000fe20000010000 */
[----:B-1----:R-:W-:Y:S01]  /*3750*/  IMAD R6, R84, c[0x0][0x20c], R8 ;  /* 0x0000830054067a24 */ /* 0x002fe200078e0208 */
[----:B----4-:R-:W-:Y:S02]  /*3760*/  MOV R4, R16 ;  /* 0x0000001000047202 */ /* 0x010fe40000000f00 */
[----:B--2---:R-:W-:Y:S02]  /*3770*/  MOV R5, R13 ;  /* 0x0000000d00057202 */ /* 0x004fe40000000f00 */
[----:B------:R-:W-:-:S03]  /*3780*/  IADD3 R6, R3, R6, RZ ;  /* 0x0000000603067210 */ /* 0x000fc60007ffe0ff */
[----:B------:R-:W-:-:S04]  /*3790*/  IMAD.WIDE.U32 R2, R2, 0x50, R4 ;  /* 0x0000005002027825 */ /* 0x000fc800078e0004 */
[----:B------:R-:W-:Y:S01]  /*37a0*/  IMAD R4, R6, 0x50, RZ ;  /* 0x0000005006047824 */ /* 0x000fe200078e02ff */
[----:B------:R-:W-:Y:S01]  /*37b0*/  LEA R8, P0, R2, c[0x0][0x1f8], 0x1 ;  /* 0x00007e0002087a11 */ /* 0x000fe200078008ff */
[----:B------:R-:W-:Y:S04]  /*37c0*/  LDSM.16.M88.4 R32, [R195] ;  /* 0x00000000c320783b */ /* 0x000fe80000000200 */
[----:B------:R-:W1:Y:S01]  /*37d0*/  LDSM.16.M88.4 R44, [R188] ;  /* 0x00000000bc2c783b */ /* 0x000e620000000200 */
[----:B------:R-:W-:Y:S02]  /*37e0*/  IADD3 R3, R3, R4, RZ ;  /* 0x0000000403037210 */ /* 0x000fe40007ffe0ff */
[----:B------:R-:W-:Y:S01]  /*37f0*/  IADD3 R6, P1, R8, UR7, RZ ;  /* 0x0000000708067c10 */ /* 0x000fe2000ff3e0ff */
[----:B------:R-:W2:Y:S01]  /*3800*/  LDSM.16.M88.4 R28, [R195+0x2000] ;  /* 0x00200000c31c783b */ /* 0x000ea20000000200 */
[----:B------:R-:W-:-:S02]  /*3810*/  LEA.HI.X R9, R2, c[0x0][0x1fc], R3, 0x1, P0 ;  /* 0x00007f0002097a11 */ /* 0x000fc400000f0c03 */
[----:B------:R-:W-:Y:S01]  /*3820*/  IADD3 R4, P0, R6, UR7, RZ ;  /* 0x0000000706047c10 */ /* 0x000fe2000ff1e0ff */
[----:B------:R-:W-:Y:S01]  /*3830*/  LDSM.16.M88.4 R24, [R198] ;  /* 0x00000000c618783b */ /* 0x000fe20000000200 */
[----:B------:R-:W-:Y:S02]  /*3840*/  IADD3.X R7, R9, UR5, RZ, P1, !PT ;  /* 0x0000000509077c10 */ /* 0x000fe40008ffe4ff */
[----:B------:R-:W-:Y:S01]  /*3850*/  IADD3 R2, P2, R4, UR7, RZ ;  /* 0x0000000704027c10 */ /* 0x000fe2000ff5e0ff */
[----:B------:R-:W3:Y:S01]  /*3860*/  LDSM.16.M88.4 R48, [R199] ;  /* 0x00000000c730783b */ /* 0x000ee20000000200 */
[----:B------:R-:W-:Y:S02]  /*3870*/  IADD3.X R5, R7, UR5, RZ, P0, !PT ;  /* 0x0000000507057c10 */ /* 0x000fe400087fe4ff */
[----:B------:R-:W-:Y:S01]  /*3880*/  ISETP.GE.AND P0, PT, R14, c[0x0][0x1d4], PT ;  /* 0x000075000e007a0c */ /* 0x000fe20003f06270 */
[----:B------:R-:W-:Y:S01]  /*3890*/  LDSM.16.M88.4 R68, [R188+0x800] ;  /* 0x00080000bc44783b */ /* 0x000fe20000000200 */
[----:B------:R-:W-:-:S02]  /*38a0*/  IADD3.X R3, R5, UR5, RZ, P2, !PT ;  /* 0x0000000505037c10 */ /* 0x000fc400097fe4ff */
[----:B------:R-:W-:Y:S01]  /*38b0*/  ISETP.LT.OR P2, PT, R10, 0x1, P0 ;  /* 0x000000010a00780c */ /* 0x000fe20000741670 */
[----:B------:R-:W-:Y:S01]  /*38c0*/  LDSM.16.M88.4 R88, [R188+0x1000] ;  /* 0x00100000bc58783b */ /* 0x000fe20000000200 */
[----:B------:R-:W-:Y:S02]  /*38d0*/  IADD3 R12, P1, R2, UR7, RZ ;  /* 0x00000007020c7c10 */ /* 0x000fe4000ff3e0ff */
[C---:B------:R-:W-:Y:S01]  /*38e0*/  ISETP.LT.OR P5, PT, R10.reuse, 0x11, P0 ;  /* 0x000000110a00780c */ /* 0x040fe200007a1670 */
[----:B------:R-:W-:Y:S01]  /*38f0*/  LDSM.16.M88.4 R96, [R188+0x1800] ;  /* 0x00180000bc60783b */ /* 0x000fe20000000200 */
[----:B------:R-:W-:Y:S02]  /*3900*/  IADD3.X R13, R3, UR5, RZ, P1, !PT ;  /* 0x00000005030d7c10 */ /* 0x000fe40008ffe4ff */
[C---:B------:R-:W-:Y:S01]  /*3910*/  ISETP.LT.OR P3, PT, R10.reuse, 0x21, P0 ;  /* 0x000000210a00780c */ /* 0x040fe20000761670 */
[----:B------:R-:W-:Y:S01]  /*3920*/  LDSM.16.M88.4 R104, [R188+0x2000] ;  /* 0x00200000bc68783b */ /* 0x000fe20000000200 */
[----:B------:R-:W-:-:S02]  /*3930*/  ISETP.LT.OR P1, PT, R10, 0x31, P0 ;  /* 0x000000310a00780c */ /* 0x000fc40000721670 */
[----:B------:R-:W-:Y:S01]  /*3940*/  ISETP.LT.OR P0, PT, R10, 0x41, P0 ;  /* 0x000000410a00780c */ /* 0x000fe20000701670 */
[----:B------:R-:W4:Y:S04]  /*3950*/  LDSM.16.M88.4 R20, [R198+0x2000] ;  /* 0x00200000c614783b */ /* 0x000f280000000200 */
[----:B------:R-:W-:Y:S04]  /*3960*/  LDSM.16.M88.4 R80, [R203] ;  /* 0x00000000cb50783b */ /* 0x000fe80000000200 */
[----:B------:R-:W-:Y:S04]  /*3970*/  LDSM.16.M88.4 R92, [R202] ;  /* 0x00000000ca5c783b */ /* 0x000fe80000000200 */
        /* <DEDUP_REMOVED lines=8> */
[----:B------:R3:W-:Y:S04]  /*3a00*/  LDGSTS.E.BYPASS.LTC128B.128 [R207+0x1900], [R2.64], !P1 ;  /* 0x0190000002cf7fae */ /* 0x0007e8000c901d48 */
[----:B------:R3:W-:Y:S04]  /*3a10*/  LDGSTS.E.BYPASS.LTC128B.128 [R207+0x2100], [R12.64], !P0 ;  /* 0x021000000ccf7fae */ /* 0x0007e8000c101d48 */
[----:B------:R-:W-:Y:S04]  /*3a20*/  LDSM.16.M88.4 R36, [R194] ;  /* 0x00000000c224783b */ /* 0x000fe80000000200 */
[----:B------:R-:W4:Y:S01]  /*3a30*/  LDSM.16.M88.4 R16, [R196] ;  /* 0x00000000c410783b */ /* 0x000f220000000200 */
[-C--:B-1----:R-:W-:Y:S03]  /*3a40*/  HMMA.16816.F32.BF16 R8, R32, R44.reuse, RZ ;  /* 0x0000002c2008723c */ /* 0x082fe600000418ff */
[----:B------:R-:W-:Y:S04]  /*3a50*/  LDSM.16.M88.4 R40, [R191] ;  /* 0x00000000bf28783b */ /* 0x000fe80000000200 */
[----:B------:R-:W0:Y:S01]  /*3a60*/  LDGDEPBAR ;  /* 0x00000000000079af */ /* 0x000e220000000000 */
[----:B--2---:R-:W-:Y:S03]  /*3a70*/  HMMA.16816.F32.BF16 R52, R28, R44, RZ ;  /* 0x0000002c1c34723c */ /* 0x004fe600000418ff */
[----:B-----5:R-:W-:Y:S04]  /*3a80*/  LDSM.16.M88.4 R4, [R197+0x2000] ;  /* 0x00200000c504783b */ /* 0x020fe80000000200 */
[----:B---3--:R-:W1:Y:S09]  /*3a90*/  LDSM.16.M88.4 R12, [R196+0x2000] ;  /* 0x00200000c40c783b */ /* 0x008e720000000200 */
[-C--:B------:R-:W-:Y:S01]  /*3aa0*/  HMMA.16816.F32.BF16 R56, R24, R48.reuse, R8 ;  /* 0x000000301838723c */ /* 0x080fe20000041808 */
[----:B------:R-:W2:Y:S07]  /*3ab0*/  LDSM.16.M88.4 R8, [R197] ;  /* 0x00000000c508783b */ /* 0x000eae0000000200 */
[----:B----4-:R-:W-:Y:S08]  /*3ac0*/  HMMA.16816.F32.BF16 R52, R20, R48, R52 ;  /* 0x000000301434723c */ /* 0x010ff00000041834 */
[----:B------:R-:W-:Y:S08]  /*3ad0*/  HMMA.16816.F32.BF16 R64, R32, R46, RZ ;  /* 0x0000002e2040723c */ /* 0x000ff000000418ff */
[----:B------:R-:W-:Y:S08]  /*3ae0*/  HMMA.16816.F32.BF16 R60, R16, R36, R56 ;  /* 0x00000024103c723c */ /* 0x000ff00000041838 */
[----:B------:R-:W-:Y:S08]  /*3af0*/  HMMA.16816.F32.BF16 R56, R28, R46, RZ ;  /* 0x0000002e1c38723c */ /* 0x000ff000000418ff */
[----:B-1----:R-:W-:Y:S08]  /*3b00*/  HMMA.16816.F32.BF16 R44, R12, R36, R52 ;  /* 0x000000240c2c723c */ /* 0x002ff00000041834 */
[----:B------:R-:W-:Y:S08]  /*3b10*/  HMMA.16816.F32.BF16 R52, R24, R50, R64 ;  /* 0x000000321834723c */ /* 0x000ff00000041840 */
[----:B--2---:R-:W-:Y:S08]  /*3b20*/  HMMA.16816.F32.BF16 R64, R8, R40, R60 ;  /* 0x000000280840723c */ /* 0x004ff0000004183c */
[----:B------:R-:W-:Y:S08]  /*3b30*/  HMMA.16816.F32.BF16 R60, R20, R50, R56 ;  /* 0x00000032143c723c */ /* 0x000ff00000041838 */
[----:B------:R-:W-:Y:S08]  /*3b40*/  HMMA.16816.F32.BF16 R56, R32, R68, RZ ;  /* 0x000000442038723c */ /* 0x000ff000000418ff */
[----:B------:R-:W-:Y:S01]  /*3b50*/  HMMA.16816.F32.BF16 R76, R4, R40, R44 ;  /* 0x00000028044c723c */ /* 0x000fe2000004182c */
[----:B------:R-:W1:Y:S07]  /*3b60*/  LDSM.16.M88.4 R44, [R194+0x800] ;  /* 0x00080000c22c783b */ /* 0x000e6e0000000200 */
        /* <DEDUP_REMOVED lines=242> */
[----:B------:R-:W-:Y:S01]  /*4a90*/  SHF.R.S32.HI R3, RZ, 0x1f, R2 ;  /* 0x0000001fff037819 */ /* 0x000fe20000011402 */
[----:B------:R-:W-:-:S04]  /*4aa0*/  IMAD.WIDE.U32 R4, R2, c[0x0][0x1e0], RZ ;  /* 0x0000780002047a25 */ /* 0x000fc800078e00ff */
[----:B------:R-:W-:-:S04]  /*4ab0*/  IMAD R3, R3, c[0x0][0x1e0], RZ ;  /* 0x0000780003037a24 */ /* 0x000fc800078e02ff */
        /* <DEDUP_REMOVED lines=23> */
.L_x_586:
[----:B--234-:R-:W-:Y:S05]  /*4c30*/  BSYNC B0 ;  /* 0x0000000000007941 */ /* 0x01cfea0003800000 */
.L_x_585:
[----:B-1----:R-:W2:Y:S01]  /*4c40*/  LDL R2, [R1+0x44] ;  /* 0x0000440001027983 */ /* 0x002ea20000100800 */
[----:B------:R-:W-:-:S03]  /*4c50*/  IMAD.MOV.U32 R3, RZ, RZ, c[0x0][0x2c4] ;  /* 0x0000b100ff037624 */ /* 0x000fc600078e00ff */
[----:B------:R-:W2:Y:S04]  /*4c60*/  LDL R97, [R1+0x40] ;  /* 0x0000400001617983 */ /* 0x000ea80000100800 */
[----:B------:R-:W3:Y:S01]  /*4c70*/  LDL R9, [R1] ;  /* 0x0000000001097983 */ /* 0x000ee20000100800 */
[----:B------:R-:W-:Y:S01]  /*4c80*/  ISETP.NE.AND P0, PT, R3, 0x1, PT ;  /* 0x000000010300780c */ /* 0x000fe20003f05270 */
[----:B------:R-:W-:Y:S01]  /*4c90*/  IMAD.MOV.U32 R62, RZ, RZ, c[0x0][0x32c] ;  /* 0x0000cb00ff3e7624 */ /* 0x000fe200078e00ff */
[----:B------:R-:W-:Y:S01]  /*4ca0*/  ULDC UR4, c[0x0][0x324] ;  /* 0x0000c90000047ab9 */ /* 0x000fe20000000800 */
[----:B------:R-:W0:Y:S01]  /*4cb0*/  LDGDEPBAR ;  /* 0x00000000000079af */ /* 0x000e220000000000 */
[----:B------:R-:W-:Y:S01]  /*4cc0*/  ULOP3.LUT UR4, URZ, UR4, URZ, 0x33, !UPT ;  /* 0x000000043f047292 */ /* 0x000fe2000f8e333f */
[----:B--2---:R-:W-:-:S08]  /*4cd0*/  IMAD.IADD R2, R2, 0x1, R97 ;  /* 0x0000000102027824 */ /* 0x004fd000078e0261 */
[----:B------:R-:W-:-:S04]  /*4ce0*/  @P0 IMAD.HI.U32 R3, R2, c[0x0][0x2c8], RZ ;  /* 0x0000b20002030a27 */ /* 0x000fc800078e00ff */
[----:B------:R-:W-:Y:S01]  /*4cf0*/  IMAD.MOV.U32 R5, RZ, RZ, R2 ;  /* 0x000000ffff057224 */ /* 0x000fe200078e0002 */
[----:B------:R-:W-:-:S05]  /*4d00*/  @P0 SHF.R.U32.HI R5, RZ, c[0x0][0x2cc], R3 ;  /* 0x0000b300ff050a19 */ /* 0x000fca0000011603 */
[----:B------:R-:W1:Y:S01]  /*4d10*/  SHFL.IDX PT, R4, R5, RZ, 0x1c1f ;  /* 0x001c1fff05047589 */ /* 0x000e6200000e0000 */
[----:B------:R-:W-:-:S04]  /*4d20*/  IADD3 R2, R244, R0, RZ ;  /* 0x00000000f4027210 */ /* 0x000fc80007ffe0ff */
[----:B---3--:R-:W-:Y:S02]  /*4d30*/  IADD3 R3, -R9, 0x1, R2 ;  /* 0x0000000109037810 */ /* 0x008fe40007ffe102 */
[----:B------:R-:W-:-:S03]  /*4d40*/  ISETP.GE.AND P0, PT, R62, 0x1, PT ;  /* 0x000000013e00780c */ /* 0x000fc60003f06270 */
[----:B------:R-:W-:-:S05]  /*4d50*/  IMAD.IADD R3, R3, 0x1, -R243 ;  /* 0x0000000103037824 */ /* 0x000fca00078e0af3 */
[C---:B------:R-:W-:Y:S02]  /*4d60*/  IADD3 R6, R3.reuse, c[0x0][0x328], RZ ;  /* 0x0000ca0003067a10 */ /* 0x040fe40007ffe0ff */
[----:B------:R-:W-:Y:S02]  /*4d70*/  IADD3 R7, R3, UR4, RZ ;  /* 0x0000000403077c10 */ /* 0x000fe4000fffe0ff */
[----:B------:R-:W-:Y:S01]  /*4d80*/  IADD3 R8, -R9, R2, RZ ;  /* 0x0000000209087210 */ /* 0x000fe20007ffe1ff */
[----:B-1----:R-:W-:Y:S01]  /*4d90*/  IMAD.IADD R3, R6, 0x1, R4 ;  /* 0x0000000106037824 */ /* 0x002fe200078e0204 */
[----:B------:R-:W-:Y:S01]  /*4da0*/  IADD3 R2, R7, R4, RZ ;  /* 0x0000000407027210 */ /* 0x000fe20007ffe0ff */
[----:B------:R-:W-:-:S03]  /*4db0*/  IMAD.IADD R9, R0, 0x1, -R9 ;  /* 0x0000000100097824 */ /* 0x000fc600078e0a09 */
[----:B------:R-:W-:Y:S01]  /*4dc0*/  IMNMX R3, R8, R3, PT ;  /* 0x0000000308037217 */ /* 0x000fe20003800200 */
[----:B------:R-:W-:Y:S05]  /*4dd0*/  @!P0 BRA `(.L_x_587) ;  /* 0x0000014000008947 */ /* 0x000fea0003800000 */
[----:B------:R-:W-:Y:S01]  /*4de0*/  IADD3 R4, -R243, R244, R4 ;  /* 0x000000f4f3047210 */ /* 0x000fe20007ffe104 */
[----:B------:R-:W-:Y:S03]  /*4df0*/  BSSY B0, `(.L_x_588) ;  /* 0x000000e000007945 */ /* 0x000fe60003800000 */
        /* <DEDUP_REMOVED lines=9> */
.L_x_589:
[----:B------:R-:W-:-:S04]  /*4e90*/  MOV R10, c[0x0][0x32c] ;  /* 0x0000cb00000a7a02 */ /* 0x000fc80000000f00 */
[----:B------:R-:W-:-:S13]  /*4ea0*/  ISETP.NE.AND P0, PT, R10, 0x1, PT ;  /* 0x000000010a00780c */ /* 0x000fda0003f05270 */
[----:B------:R-:W-:-:S05]  /*4eb0*/  @P0 IMAD.HI.U32 R10, R4, c[0x0][0x330], RZ ;  /* 0x0000cc00040a0a27 */ /* 0x000fca00078e00ff */
[----:B------:R-:W-:Y:S02]  /*4ec0*/  @P0 SHF.R.U32.HI R4, RZ, c[0x0][0x334], R10 ;  /* 0x0000cd00ff040a19 */ /* 0x000fe4000001160a */
.L_x_590:
[----:B------:R-:W-:Y:S05]  /*4ed0*/  BSYNC B0 ;  /* 0x0000000000007941 */ /* 0x000fea0003800000 */
.L_x_588:
[----:B------:R-:W-:-:S05]  /*4ee0*/  IMAD R4, R4, c[0x0][0x32c], R9 ;  /* 0x0000cb0004047a24 */ /* 0x000fca00078e0209 */
[----:B------:R-:W-:Y:S02]  /*4ef0*/  IADD3 R10, R4, c[0x0][0x32c], RZ ;  /* 0x0000cb00040a7a10 */ /* 0x000fe40007ffe0ff */
[----:B------:R-:W-:Y:S02]  /*4f00*/  IMNMX R2, R2, R4, !PT ;  /* 0x0000000402027217 */ /* 0x000fe40007800200 */
[----:B------:R-:W-:Y:S02]  /*4f10*/  IMNMX R3, R3, R10, PT ;  /* 0x0000000a03037217 */ /* 0x000fe40003800200 */
.L_x_587:
[C---:B------:R-:W-:Y:S02]  /*4f20*/  ISETP.GE.AND P0, PT, R0.reuse, 0x9, PT ;  /* 0x000000090000780c */ /* 0x040fe40003f06270 */
[----:B------:R-:W-:Y:S02]  /*4f30*/  ISETP.GE.AND P1, PT, R0, 0x2, PT ;  /* 0x000000020000780c */ /* 0x000fe40003f26270 */
[----:B------:R-:W-:Y:S02]  /*4f40*/  P2R R22, PR, RZ, 0x1 ;  /* 0x00000001ff167803 */ /* 0x000fe40000000000 */
[----:B------:R-:W-:-:S02]  /*4f50*/  ISETP.GT.AND P0, PT, R2, 0x8, !P0 ;  /* 0x000000080200780c */ /* 0x000fc40004704270 */
[----:B------:R-:W-:Y:S02]  /*4f60*/  P2R R23, PR, RZ, 0x2 ;  /* 0x00000002ff177803 */ /* 0x000fe40000000000 */
[C---:B------:R-:W-:Y:S02]  /*4f70*/  ISETP.LT.OR P0, PT, R3.reuse, 0x9, P0 ;  /* 0x000000090300780c */ /* 0x040fe40000701670 */
[----:B------:R-:W-:Y:S02]  /*4f80*/  ISETP.GT.AND P1, PT, R2, 0x1, !P1 ;  /* 0x000000010200780c */ /* 0x000fe40004f24270 */
[----:B------:R-:W-:Y:S02]  /*4f90*/  ISETP.GE.AND P2, PT, R0, 0xa, PT ;  /* 0x0000000a0000780c */ /* 0x000fe40003f46270 */
[----:B------:R-:W-:Y:S02]  /*4fa0*/  FSEL R28, R120, -INF , !P0 ;  /* 0xff800000781c7808 */ /* 0x000fe40004000000 */
[----:B------:R-:W-:-:S02]  /*4fb0*/  ISETP.LT.OR P1, PT, R3, 0x2, P1 ;  /* 0x000000020300780c */ /* 0x000fc40000f21670 */
[----:B------:R-:W-:Y:S02]  /*4fc0*/  ISETP.GT.AND P0, PT, R2, 0x9, !P2 ;  /* 0x000000090200780c */ /* 0x000fe40005704270 */
[----:B------:R-:W-:Y:S02]  /*4fd0*/  FSEL R26, R127, -INF , !P1 ;  /* 0xff8000007f1a7808 */ /* 0x000fe40004800000 */
        /* <DEDUP_REMOVED lines=16> */
[----:B------:R-:W-:Y:S02]  /*50e0*/  ISETP.GE.AND P1, PT, R0, 0x1a, PT ;  /* 0x0000001a0000780c */ /* 0x000fe40003f26270 */
        /* <DEDUP_REMOVED lines=22> */
[----:B------:R-:W-:-:S02]  /*5250*/  ISETP.GE.AND P6, PT, R0, 0x31, PT ;  /* 0x000000310000780c */ /* 0x000fc40003fc6270 */
[C---:B------:R-:W-:Y:S02]  /*5260*/  ISETP.LT.OR P0, PT, R3.reuse, 0x2a, P0 ;  /* 0x0000002a0300780c */ /* 0x040fe40000701670 */
[----:B------:R-:W-:Y:S02]  /*5270*/  ISETP.GE.AND P5, PT, R0, 0x32, PT ;  /* 0x000000320000780c */ /* 0x000fe40003fa6270 */
        /* <DEDUP_REMOVED lines=16> */
[----:B------:R-:W-:-:S04]  /*5380*/  ISETP.GT.AND P0, PT, R2, 0x39, !P2 ;  /* 0x000000390200780c */ /* 0x000fc80005704270 */
[----:B------:R-:W-:-:S04]  /*5390*/  ISETP.LT.OR P0, PT, R3, 0x3a, P0 ;  /* 0x0000003a0300780c */ /* 0x000fc80000701670 */
[----:B------:R-:W-:Y:S02]  /*53a0*/  FSEL R145, R56, -INF , !P0 ;  /* 0xff80000038917808 */ /* 0x000fe40004000000 */
[----:B------:R-:W-:Y:S02]  /*53b0*/  ISETP.GT.AND P0, PT, R2, 0x40, !P1 ;  /* 0x000000400200780c */ /* 0x000fe40004f04270 */
[----:B------:R-:W-:Y:S02]  /*53c0*/  ISETP.GE.AND P1, PT, R0, 0x42, PT ;  /* 0x000000420000780c */ /* 0x000fe40003f26270 */
[----:B------:R-:W-:Y:S02]  /*53d0*/  ISETP.LT.OR P0, PT, R3, 0x41, P0 ;  /* 0x000000410300780c */ /* 0x000fe40000701670 */
[----:B------:R-:W-:Y:S02]  /*53e0*/  P2R R11, PR, RZ, 0x2 ;  /* 0x00000002ff0b7803 */ /* 0x000fe40000000000 */
        /* <DEDUP_REMOVED lines=8> */
[----:B------:R-:W-:-:S04]  /*5470*/  ISETP.LT.OR P0, PT, R3, 0x49, P0 ;  /* 0x000000490300780c */ /* 0x000fc80000701670 */
[----:B------:R-:W-:Y:S02]  /*5480*/  FSEL R176, R25, -INF , !P0 ;  /* 0xff80000019b07808 */ /* 0x000fe40004000000 */
[----:B------:R-:W-:-:S04]  /*5490*/  ISETP.GT.AND P0, PT, R2, RZ, !P1 ;  /* 0x000000ff0200720c */ /* 0x000fc80004f04270 */
[----:B------:R-:W-:-:S04]  /*54a0*/  ISETP.LT.OR P0, PT, R3, 0x1, P0 ;  /* 0x000000010300780c */ /* 0x000fc80000701670 */
[----:B------:R-:W-:Y:S02]  /*54b0*/  FSEL R25, R139, -INF , !P0 ;  /* 0xff8000008b197808 */ /* 0x000fe40004000000 */
[----:B------:R-:W-:-:S04]  /*54c0*/  ISETP.GE.AND P0, PT, R0, 0x4a, PT ;  /* 0x0000004a0000780c */ /* 0x000fc80003f06270 */
[----:B------:R-:W-:Y:S02]  /*54d0*/  P2R R4, PR, RZ, 0x1 ;  /* 0x00000001ff047803 */ /* 0x000fe40000000000 */
[----:B------:R-:W-:-:S04]  /*54e0*/  ISETP.GT.AND P0, PT, R2, 0x49, !P0 ;  /* 0x000000490200780c */ /* 0x000fc80004704270 */
[----:B------:R-:W-:Y:S02]  /*54f0*/  ISETP.LT.OR P0, PT, R3, 0x4a, P0 ;  /* 0x0000004a0300780c */ /* 0x000fe40000701670 */
[----:B------:R-:W1:Y:S02]  /*5500*/  SHFL.IDX PT, R3, R5, 0x1, 0x1c1f ;  /* 0x003c1f0005037f89 */ /* 0x000e6400000e0000 */
[----:B------:R-:W-:Y:S02]  /*5510*/  FSEL R175, R24, -INF , !P0 ;  /* 0xff80000018af7808 */ /* 0x000fe40004000000 */
[----:B------:R-:W-:Y:S01]  /*5520*/  ISETP.GE.AND P0, PT, R62, 0x1, PT ;  /* 0x000000013e00780c */ /* 0x000fe20003f06270 */
[--C-:B-1----:R-:W-:Y:S02]  /*5530*/  IMAD.IADD R2, R6, 0x1, R3.reuse ;  /* 0x0000000106027824 */ /* 0x102fe400078e0203 */
[----:B------:R-:W-:-:S03]  /*5540*/  IMAD.IADD R0, R7, 0x1, R3 ;  /* 0x0000000107007824 */ /* 0x000fc600078e0203 */
[----:B------:R-:W-:-:S07]  /*5550*/  IMNMX R2, R8, R2, PT ;  /* 0x0000000208027217 */ /* 0x000fce0003800200 */
        /* <DEDUP_REMOVED lines=12> */
.L_x_593:
[----:B------:R-:W-:-:S04]  /*5620*/  MOV R24, c[0x0][0x32c] ;  /* 0x0000cb0000187a02 */ /* 0x000fc80000000f00 */
[----:B------:R-:W-:-:S13]  /*5630*/  ISETP.NE.AND P0, PT, R24, 0x1, PT ;  /* 0x000000011800780c */ /* 0x000fda0003f05270 */
[----:B------:R-:W-:-:S05]  /*5640*/  @P0 IMAD.HI.U32 R24, R3, c[0x0][0x330], RZ ;  /* 0x0000cc0003180a27 */ /* 0x000fca00078e00ff */
[----:B------:R-:W-:Y:S02]  /*5650*/  @P0 SHF.R.U32.HI R3, RZ, c[0x0][0x334], R24 ;  /* 0x0000cd00ff030a19 */ /* 0x000fe40000011618 */
.L_x_594:
[----:B------:R-:W-:Y:S05]  /*5660*/  BSYNC B0 ;  /* 0x0000000000007941 */ /* 0x000fea0003800000 */
.L_x_592:
[----:B------:R-:W-:-:S05]  /*5670*/  IMAD R3, R3, c[0x0][0x32c], R9 ;  /* 0x0000cb0003037a24 */ /* 0x000fca00078e0209 */
[----:B------:R-:W-:Y:S02]  /*5680*/  IADD3 R24, R3, c[0x0][0x32c], RZ ;  /* 0x0000cb0003187a10 */ /* 0x000fe40007ffe0ff */
[----:B------:R-:W-:Y:S02]  /*5690*/  IMNMX R0, R0, R3, !PT ;  /* 0x0000000300007217 */ /* 0x000fe40007800200 */
[----:B------:R-:W-:Y:S02]  /*56a0*/  IMNMX R2, R2, R24, PT ;  /* 0x0000001802027217 */ /* 0x000fe40003800200 */
.L_x_591:
[----:B------:R-:W-:Y:S01]  /*56b0*/  ISETP.NE.AND P0, PT, R23, RZ, PT ;  /* 0x000000ff1700720c */ /* 0x000fe20003f05270 */
        /* <DEDUP_REMOVED lines=73> */
[----:B-1----:R-:W-:-:S03]  /*5b50*/  IMAD.IADD R0, R7, 0x1, R3 ;  /* 0x0000000107007824 */ /* 0x002fc600078e0203 */
[----:B------:R-:W-:Y:S01]  /*5b60*/  ISETP.LT.OR P0, PT, R2, 0x4a, P0 ;  /* 0x0000004a0200780c */ /* 0x000fe20000701670 */
[----:B------:R-:W-:-:S03]  /*5b70*/  IMAD.IADD R2, R6, 0x1, R3 ;  /* 0x0000000106027824 */ /* 0x000fc600078e0203 */
[----:B------:R-:W-:Y:S02]  /*5b80*/  FSEL R169, R31, -INF , !P0 ;  /* 0xff8000001fa97808 */ /* 0x000fe40004000000 */
[----:B------:R-:W-:Y:S02]  /*5b90*/  ISETP.GE.AND P0, PT, R62, 0x1, PT ;  /* 0x000000013e00780c */ /* 0x000fe40003f06270 */
[----:B------:R-:W-:-:S11]  /*5ba0*/  IMNMX R2, R8, R2, PT ;  /* 0x0000000208027217 */ /* 0x000fd60003800200 */
        /* <DEDUP_REMOVED lines=12> */
.L_x_597:
[----:B------:R-:W-:-:S04]  /*5c70*/  MOV R24, c[0x0][0x32c] ;  /* 0x0000cb0000187a02 */ /* 0x000fc80000000f00 */
[----:B------:R-:W-:-:S13]  /*5c80*/  ISETP.NE.AND P0, PT, R24, 0x1, PT ;  /* 0x000000011800780c */ /* 0x000fda0003f05270 */
[----:B------:R-:W-:-:S05]  /*5c90*/  @P0 IMAD.HI.U32 R24, R3, c[0x0][0x330], RZ ;  /* 0x0000cc0003180a27 */ /* 0x000fca00078e00ff */
[----:B------:R-:W-:Y:S02]  /*5ca0*/  @P0 SHF.R.U32.HI R3, RZ, c[0x0][0x334], R24 ;  /* 0x0000cd00ff030a19 */ /* 0x000fe40000011618 */
.L_x_598:
[----:B------:R-:W-:Y:S05]  /*5cb0*/  BSYNC B0 ;  /* 0x0000000000007941 */ /* 0x000fea0003800000 */
.L_x_596:
[----:B------:R-:W-:-:S05]  /*5cc0*/  IMAD R3, R3, c[0x0][0x32c], R9 ;  /* 0x0000cb0003037a24 */ /* 0x000fca00078e0209 */
[----:B------:R-:W-:Y:S02]  /*5cd0*/  IADD3 R24, R3, c[0x0][0x32c], RZ ;  /* 0x0000cb0003187a10 */ /* 0x000fe40007ffe0ff */
[----:B------:R-:W-:Y:S02]  /*5ce0*/  IMNMX R0, R0, R3, !PT ;  /* 0x0000000300007217 */ /* 0x000fe40007800200 */
[----:B------:R-:W-:Y:S02]  /*5cf0*/  IMNMX R2, R2, R24, PT ;  /* 0x0000001802027217 */ /* 0x000fe40003800200 */
.L_x_595:
        /* <DEDUP_REMOVED lines=92> */
.L_x_601:
[----:B------:R-:W-:-:S04]  /*62c0*/  MOV R5, c[0x0][0x32c] ;  /* 0x0000cb0000057a02 */ /* 0x000fc80000000f00 */
[----:B------:R-:W-:-:S13]  /*62d0*/  ISETP.NE.AND P0, PT, R5, 0x1, PT ;  /* 0x000000010500780c */ /* 0x000fda0003f05270 */
[----:B------:R-:W-:-:S05]  /*62e0*/  @P0 IMAD.HI.U32 R5, R3, c[0x0][0x330], RZ ;  /* 0x0000cc0003050a27 */ /* 0x000fca00078e00ff */
[----:B------:R-:W-:Y:S02]  /*62f0*/  @P0 SHF.R.U32.HI R3, RZ, c[0x0][0x334], R5 ;  /* 0x0000cd00ff030a19 */ /* 0x000fe40000011605 */
.L_x_602:
[----:B------:R-:W-:Y:S05]  /*6300*/  BSYNC B0 ;  /* 0x0000000000007941 */ /* 0x000fea0003800000 */
.L_x_600:
[----:B------:R-:W-:-:S05]  /*6310*/  IMAD R3, R3, c[0x0][0x32c], R9 ;  /* 0x0000cb0003037a24 */ /* 0x000fca00078e0209 */
[----:B------:R-:W-:Y:S02]  /*6320*/  IADD3 R5, R3, c[0x0][0x32c], RZ ;  /* 0x0000cb0003057a10 */ /* 0x000fe40007ffe0ff */
[----:B------:R-:W-:Y:S02]  /*6330*/  IMNMX R0, R0, R3, !PT ;  /* 0x0000000300007217 */ /* 0x000fe40007800200 */
[----:B------:R-:W-:Y:S02]  /*6340*/  IMNMX R2, R2, R5, PT ;  /* 0x0000000502027217 */ /* 0x000fe40003800200 */
.L_x_599:
[----:B------:R-:W-:Y:S01]  /*6350*/  ISETP.NE.AND P0, PT, R23, RZ, PT ;  /* 0x000000ff1700720c */ /* 0x000fe20003f05270 */
[----:B------:R-:W-:Y:S01]  /*6360*/  LDSM.16.MT88.4 R36, [R193] ;  /* 0x00000000c124783b */ /* 0x000fe20000004200 */
[----:B------:R-:W-:Y:S02]  /*6370*/  FMNMX.FTZ R3, R25, R26, !PT ;  /* 0x0000001a19037209 */ /* 0x000fe40007810000 */
[----:B------:R-:W-:Y:S01]  /*6380*/  ISETP.GT.AND P0, PT, R0, 0x1, !P0 ;  /* 0x000000010000780c */ /* 0x000fe20004704270 */
[----:B------:R-:W-:Y:S01]  /*6390*/  LDSM.16.MT88.4 R64, [R189+0x800] ;  /* 0x00080000bd40783b */ /* 0x000fe20000004200 */
[----:B------:R-:W-:-:S02]  /*63a0*/  FMNMX.FTZ R3, R28, R3, !PT ;  /* 0x000000031c037209 */ /* 0x000fc40007810000 */
[----:B------:R-:W-:Y:S01]  /*63b0*/  ISETP.LT.OR P0, PT, R2, 0x2, P0 ;  /* 0x000000020200780c */ /* 0x000fe20000701670 */
[----:B------:R-:W-:Y:S01]  /*63c0*/  LDSM.16.MT88.4 R80, [R190+0x800] ;  /* 0x00080000be50783b */ /* 0x000fe20000004200 */
[----:B------:R-:W-:Y:S02]  /*63d0*/  FMNMX.FTZ R3, R29, R3, !PT ;  /* 0x000000031d037209 */ /* 0x000fe40007810000 */
[----:B------:R-:W-:Y:S02]  /*63e0*/  FSEL R73, R142, -INF , !P0 ;  /* 0xff8000008e497808 */ /* 0x000fe40004000000 */
[----:B------:R-:W-:Y:S02]  /*63f0*/  ISETP.NE.AND P0, PT, R22, RZ, PT ;  /* 0x000000ff1600720c */ /* 0x000fe40003f05270 */
[----:B------:R-:W-:Y:S02]  /*6400*/  FMNMX.FTZ R3, R30, R3, !PT ;  /* 0x000000031e037209 */ /* 0x000fe40007810000 */
        /* <DEDUP_REMOVED lines=30> */
[----:B------:R-:W-:-:S02]  /*65f0*/  ISETP.LT.OR P0, PT, R2, 0x19, P0 ;  /* 0x000000190200780c */ /* 0x000fc40000701670 */
[----:B------:R-:W-:Y:S02]  /*6600*/  FMNMX.FTZ R3, R176, R3, !PT ;  /* 0x00000003b0037209 */ /* 0x000fe40007810000 */
[----:B------:R-:W-:Y:S02]  /*6610*/  FSEL R92, R92, -INF , !P0 ;  /* 0xff8000005c5c7808 */ /* 0x000fe40004000000 */
[----:B------:R-:W-:Y:S02]  /*6620*/  ISETP.NE.AND P0, PT, R17, RZ, PT ;  /* 0x000000ff1100720c */ /* 0x000fe40003f05270 */
[----:B------:R-:W-:Y:S02]  /*6630*/  FMNMX.FTZ R3, R175, R3, !PT ;  /* 0x00000003af037209 */ /* 0x000fe40007810000 */
        /* <DEDUP_REMOVED lines=19> */
[----:B------:R-:W-:Y:S02]  /*6770*/  ISETP.GT.AND P0, PT, R0, 0x30, !P6 ;  /* 0x000000300000780c */ /* 0x000fe40007704270 */
[----:B------:R-:W-:Y:S02]  /*6780*/  ISETP.NE.AND P6, PT, R4, RZ, PT ;  /* 0x000000ff0400720c */ /* 0x000fe40003fc5270 */
[----:B------:R-:W1:Y:S01]  /*6790*/  SHFL.BFLY PT, R4, R3, 0x2, 0x1f ;  /* 0x0c401f0003047f89 */ /* 0x000e6200000e0000 */
[----:B------:R-:W-:-:S04]  /*67a0*/  ISETP.LT.OR P0, PT, R2, 0x31, P0 ;  /* 0x000000310200780c */ /* 0x000fc80000701670 */
[----:B------:R-:W-:Y:S02]  /*67b0*/  FSEL R163, R78, -INF , !P0 ;  /* 0xff8000004ea37808 */ /* 0x000fe40004000000 */
[----:B------:R-:W-:Y:S01]  /*67c0*/  ISETP.GT.AND P0, PT, R0, 0x31, !P5 ;  /* 0x000000310000780c */ /* 0x000fe20006f04270 */
[----:B------:R-:W-:Y:S01]  /*67d0*/  LDSM.16.MT88.4 R76, [R192+0x800] ;  /* 0x00080000c04c783b */ /* 0x000fe20000004200 */
[----:B------:R-:W-:Y:S02]  /*67e0*/  ISETP.NE.AND P5, PT, R10, RZ, PT ;  /* 0x000000ff0a00720c */ /* 0x000fe40003fa5270 */
[----:B------:R-:W-:-:S04]  /*67f0*/  ISETP.LT.OR P0, PT, R2, 0x32, P0 ;  /* 0x000000320200780c */ /* 0x000fc80000701670 */
[----:B------:R-:W-:Y:S02]  /*6800*/  FSEL R164, R72, -INF , !P0 ;  /* 0xff80000048a47808 */ /* 0x000fe40004000000 */
[----:B------:R-:W-:Y:S02]  /*6810*/  ISETP.GT.AND P0, PT, R0, 0x38, !P3 ;  /* 0x000000380000780c */ /* 0x000fe40005f04270 */
[----:B------:R-:W-:Y:S02]  /*6820*/  ISETP.NE.AND P3, PT, R11, RZ, PT ;  /* 0x000000ff0b00720c */ /* 0x000fe40003f65270 */
[----:B------:R-:W-:Y:S02]  /*6830*/  ISETP.LT.OR P0, PT, R2, 0x39, P0 ;  /* 0x000000390200780c */ /* 0x000fe40000701670 */
[----:B-1----:R-:W-:Y:S02]  /*6840*/  FMNMX.FTZ R3, R3, R4, !PT ;  /* 0x0000000403037209 */ /* 0x002fe40007810000 */
[----:B------:R-:W-:-:S02]  /*6850*/  FSEL R165, R50, -INF , !P0 ;  /* 0xff80000032a57808 */ /* 0x000fc40004000000 */
[----:B------:R-:W-:Y:S01]  /*6860*/  ISETP.GT.AND P0, PT, R0, 0x39, !P2 ;  /* 0x000000390000780c */ /* 0x000fe20005704270 */
[----:B------:R-:W1:Y:S01]  /*6870*/  SHFL.BFLY PT, R4, R3, 0x1, 0x1f ;  /* 0x0c201f0003047f89 */ /* 0x000e6200000e0000 */
[----:B------:R-:W-:Y:S02]  /*6880*/  ISETP.NE.AND P2, PT, R12, RZ, PT ;  /* 0x000000ff0c00720c */ /* 0x000fe40003f45270 */
[----:B------:R-:W-:Y:S02]  /*6890*/  ISETP.LT.OR P0, PT, R2, 0x3a, P0 ;  /* 0x0000003a0200780c */ /* 0x000fe40000701670 */
[C---:B------:R-:W-:Y:S02]  /*68a0*/  ISETP.GT.AND P2, PT, R0.reuse, 0x40, !P2 ;  /* 0x000000400000780c */ /* 0x040fe40005744270 */
[----:B------:R-:W-:Y:S02]  /*68b0*/  FSEL R168, R49, -INF , !P0 ;  /* 0xff80000031a87808 */ /* 0x000fe40004000000 */
[----:B------:R-:W-:-:S02]  /*68c0*/  ISETP.GT.AND P0, PT, R0, RZ, !P1 ;  /* 0x000000ff0000720c */ /* 0x000fc40004f04270 */
[----:B------:R-:W-:Y:S02]  /*68d0*/  ISETP.GT.AND P1, PT, R0, 0x41, !P3 ;  /* 0x000000410000780c */ /* 0x000fe40005f24270 */
[C---:B------:R-:W-:Y:S02]  /*68e0*/  ISETP.LT.OR P0, PT, R2.reuse, 0x1, P0 ;  /* 0x000000010200780c */ /* 0x040fe40000701670 */
[----:B------:R-:W-:Y:S02]  /*68f0*/  ISETP.LT.OR P3, PT, R2, 0x41, P2 ;  /* 0x000000410200780c */ /* 0x000fe40001761670 */
[----:B------:R-:W-:Y:S02]  /*6900*/  FSEL R68, R148, -INF , !P0 ;  /* 0xff80000094447808 */ /* 0x000fe40004000000 */
[----:B------:R-:W-:Y:S02]  /*6910*/  ISETP.LT.OR P2, PT, R2, 0x42, P1 ;  /* 0x000000420200780c */ /* 0x000fe40000f41670 */
[----:B------:R-:W-:-:S02]  /*6920*/  FMNMX.FTZ R7, R68, R73, !PT ;  /* 0x0000004944077209 */ /* 0x000fc40007810000 */
[----:B------:R-:W-:Y:S02]  /*6930*/  FSEL R162, R61, -INF , !P3 ;  /* 0xff8000003da27808 */ /* 0x000fe40005800000 */
[----:B-1----:R-:W-:Y:S02]  /*6940*/  FMNMX.FTZ R72, R3, R4, !PT ;  /* 0x0000000403487209 */ /* 0x002fe40007810000 */
[----:B------:R-:W-:Y:S02]  /*6950*/  FSEL R161, R59, -INF , !P2 ;  /* 0xff8000003ba17808 */ /* 0x000fe40005000000 */
[C---:B------:R-:W-:Y:S01]  /*6960*/  FSETP.NEU.FTZ.AND P0, PT, R72.reuse, -INF , PT ;  /* 0xff8000004800780b */ /* 0x040fe20003f1d000 */
[----:B------:R-:W-:-:S05]  /*6970*/  FMUL.FTZ R3, R72, c[0x0][0x2d0] ;  /* 0x0000b40048037a20 */ /* 0x000fca0000410000 */
[----:B------:R-:W-:Y:S02]  /*6980*/  FSEL R4, R3, RZ, P0 ;  /* 0x000000ff03047208 */ /* 0x000fe40000000000 */
[----:B------:R-:W-:-:S03]  /*6990*/  FMNMX.FTZ R3, R27, R32, !PT ;  /* 0x000000201b037209 */ /* 0x000fc60007810000 */
[----:B------:R-:W-:Y:S01]  /*69a0*/  FFMA.FTZ R6, R25, c[0x0][0x2d0], -R4 ;  /* 0x0000b40019067a23 */ /* 0x000fe20000010804 */
[----:B------:R-:W-:-:S03]  /*69b0*/  FMNMX.FTZ R3, R33, R3, !PT ;  /* 0x0000000321037209 */ /* 0x000fc60007810000 */
[----:B------:R1:W-:Y:S01]  /*69c0*/  MUFU.EX2 R8, R6 ;  /* 0x0000000600087308 */ /* 0x0003e20000000800 */
[----:B------:R-:W-:-:S04]  /*69d0*/  FMNMX.FTZ R3, R34, R3, !PT ;  /* 0x0000000322037209 */ /* 0x000fc80007810000 */
[----:B------:R-:W-:-:S04]  /*69e0*/  FMNMX.FTZ R3, R45, R3, !PT ;  /* 0x000000032d037209 */ /* 0x000fc80007810000 */
[----:B------:R-:W-:-:S04]  /*69f0*/  FMNMX.FTZ R3, R47, R3, !PT ;  /* 0x000000032f037209 */ /* 0x000fc80007810000 */
[----:B------:R-:W-:Y:S02]  /*6a00*/  FMNMX.FTZ R3, R60, R3, !PT ;  /* 0x000000033c037209 */ /* 0x000fe40007810000 */
[----:B-1----:R-:W-:Y:S01]  /*6a10*/  FMNMX.FTZ R6, R85, R7, !PT ;  /* 0x0000000755067209 */ /* 0x002fe20007810000 */
[----:B------:R-:W-:Y:S01]  /*6a20*/  FFMA.FTZ R7, R26, c[0x0][0x2d0], -R4 ;  /* 0x0000b4001a077a23 */ /* 0x000fe20000010804 */
[----:B------:R-:W-:Y:S02]  /*6a30*/  FMNMX.FTZ R3, R75, R3, !PT ;  /* 0x000000034b037209 */ /* 0x000fe40007810000 */
[----:B------:R-:W-:Y:S01]  /*6a40*/  FMNMX.FTZ R6, R84, R6, !PT ;  /* 0x0000000654067209 */ /* 0x000fe20007810000 */
[----:B------:R1:W2:Y:S01]  /*6a50*/  MUFU.EX2 R9, R7 ;  /* 0x0000000700097308 */ /* 0x0002a20000000800 */
[----:B------:R-:W-:Y:S02]  /*6a60*/  FMNMX.FTZ R3, R118, R3, !PT ;  /* 0x0000000376037209 */ /* 0x000fe40007810000 */
[----:B------:R-:W-:-:S02]  /*6a70*/  FMNMX.FTZ R6, R87, R6, !PT ;  /* 0x0000000657067209 */ /* 0x000fc40007810000 */
[----:B------:R-:W-:Y:S02]  /*6a80*/  FMNMX.FTZ R3, R119, R3, !PT ;  /* 0x0000000377037209 */ /* 0x000fe40007810000 */
[----:B------:R-:W-:Y:S02]  /*6a90*/  FMNMX.FTZ R6, R89, R6, !PT ;  /* 0x0000000659067209 */ /* 0x000fe40007810000 */
[----:B------:R-:W-:Y:S02]  /*6aa0*/  FMNMX.FTZ R3, R131, R3, !PT ;  /* 0x0000000383037209 */ /* 0x000fe40007810000 */
[----:B------:R-:W-:Y:S02]  /*6ab0*/  FMNMX.FTZ R6, R92, R6, !PT ;  /* 0x000000065c067209 */ /* 0x000fe40007810000 */
[----:B------:R-:W-:Y:S02]  /*6ac0*/  FMNMX.FTZ R3, R132, R3, !PT ;  /* 0x0000000384037209 */ /* 0x000fe40007810000 */
[----:B------:R-:W-:Y:S01]  /*6ad0*/  FMNMX.FTZ R6, R93, R6, !PT ;  /* 0x000000065d067209 */ /* 0x000fe20007810000 */
[----:B-1----:R-:W-:Y:S01]  /*6ae0*/  FFMA.FTZ R7, R28, c[0x0][0x2d0], -R4 ;  /* 0x0000b4001c077a23 */ /* 0x002fe20000010804 */
[----:B------:R-:W-:-:S02]  /*6af0*/  FMNMX.FTZ R3, R134, R3, !PT ;  /* 0x0000000386037209 */ /* 0x000fc40007810000 */
[----:B------:R-:W-:Y:S01]  /*6b00*/  FMNMX.FTZ R6, R133, R6, !PT ;  /* 0x0000000685067209 */ /* 0x000fe20007810000 */
[----:B------:R1:W-:Y:S01]  /*6b10*/  MUFU.EX2 R185, R7 ;  /* 0x0000000700b97308 */ /* 0x0003e20000000800 */
[----:B------:R-:W-:Y:S02]  /*6b20*/  FMNMX.FTZ R3, R144, R3, !PT ;  /* 0x0000000390037209 */ /* 0x000fe40007810000 */
[----:B------:R-:W-:Y:S02]  /*6b30*/  FMNMX.FTZ R6, R153, R6, !PT ;  /* 0x0000000699067209 */ /* 0x000fe40007810000 */
[----:B------:R-:W-:Y:S02]  /*6b40*/  FMNMX.FTZ R3, R152, R3, !PT ;  /* 0x0000000398037209 */ /* 0x000fe40007810000 */
[----:B--2---:R-:W-:Y:S02]  /*6b50*/  F2FP.BF16.PACK_AB R12, R9, R8 ;  /* 0x00000008090c723e */ /* 0x004fe400000010ff */
[----:B------:R-:W-:-:S04]  /*6b60*/  FMNMX.FTZ R3, R154, R3, !PT ;  /* 0x000000039a037209 */ /* 0x000fc80007810000 */
[----:B------:R-:W-:Y:S01]  /*6b70*/  FMNMX.FTZ R3, R173, R3, !PT ;  /* 0x00000003ad037209 */ /* 0x000fe20007810000 */
[----:B-1----:R-:W-:-:S03]  /*6b80*/  FFMA.FTZ R7, R29, c[0x0][0x2d0], -R4 ;  /* 0x0000b4001d077a23 */ /* 0x002fc60000010804 */
[----:B------:R-:W-:Y:S01]  /*6b90*/  FMNMX.FTZ R3, R172, R3, !PT ;  /* 0x00000003ac037209 */ /* 0x000fe20007810000 */
[----:B------:R1:W2:Y:S03]  /*6ba0*/  MUFU.EX2 R184, R7 ;  /* 0x0000000700b87308 */ /* 0x0002a60000000800 */
[----:B------:R-:W-:-:S04]  /*6bb0*/  FMNMX.FTZ R3, R171, R3, !PT ;  /* 0x00000003ab037209 */ /* 0x000fc80007810000 */
[----:B------:R-:W-:-:S05]  /*6bc0*/  FMNMX.FTZ R3, R169, R3, !PT ;  /* 0x00000003a9037209 */ /* 0x000fca0007810000 */
[----:B------:R-:W3:Y:S01]  /*6bd0*/  SHFL.BFLY PT, R5, R3, 0x2, 0x1f ;  /* 0x0c401f0003057f89 */ /* 0x000ee200000e0000 */
[----:B-1----:R-:W-:Y:S01]  /*6be0*/  FFMA.FTZ R7, R30, c[0x0][0x2d0], -R4 ;  /* 0x0000b4001e077a23 */ /* 0x002fe20000010804 */
[----:B--2---:R-:W-:Y:S02]  /*6bf0*/  F2FP.BF16.PACK_AB R14, R184, R185 ;  /* 0x000000b9b80e723e */ /* 0x004fe400000010ff */
[----:B------:R-:W-:Y:S01]  /*6c00*/  LDSM.16.MT88.4 R28, [R189] ;  /* 0x00000000bd1c783b */ /* 0x000fe20000004200 */
[----:B------:R1:W-:Y:S01]  /*6c10*/  MUFU.EX2 R183, R7 ;  /* 0x0000000700b77308 */ /* 0x0003e20000000800 */
[----:B---3--:R-:W-:Y:S02]  /*6c20*/  FMNMX.FTZ R3, R3, R5, !PT ;  /* 0x0000000503037209 */ /* 0x008fe40007810000 */
[----:B-1----:R-:W-:-:S03]  /*6c30*/  FMNMX.FTZ R7, R155, R6, !PT ;  /* 0x000000069b077209 */ /* 0x002fc60007810000 */
[----:B------:R-:W1:Y:S01]  /*6c40*/  SHFL.BFLY PT, R5, R3, 0x1, 0x1f ;  /* 0x0c201f0003057f89 */ /* 0x000e6200000e0000 */
[----:B------:R-:W-:Y:S02]  /*6c50*/  FMNMX.FTZ R7, R157, R7, !PT ;  /* 0x000000079d077209 */ /* 0x000fe40007810000 */
[----:B-1----:R-:W-:Y:S02]  /*6c60*/  FMNMX.FTZ R71, R3, R5, !PT ;  /* 0x0000000503477209 */ /* 0x002fe40007810000 */
[----:B------:R-:W-:Y:S02]  /*6c70*/  FMNMX.FTZ R5, R69, R74, !PT ;  /* 0x0000004a45057209 */ /* 0x000fe40007810000 */
[C---:B------:R-:W-:Y:S01]  /*6c80*/  FSETP.NEU.FTZ.AND P0, PT, R71.reuse, -INF , PT ;  /* 0xff8000004700780b */ /* 0x040fe20003f1d000 */
[----:B------:R-:W-:Y:S01]  /*6c90*/  FMUL.FTZ R3, R71, c[0x0][0x2d0] ;  /* 0x0000b40047037a20 */ /* 0x000fe20000410000 */
[----:B------:R-:W-:-:S04]  /*6ca0*/  FMNMX.FTZ R5, R86, R5, !PT ;  /* 0x0000000556057209 */ /* 0x000fc80007810000 */
[----:B------:R-:W-:Y:S02]  /*6cb0*/  FMNMX.FTZ R5, R88, R5, !PT ;  /* 0x0000000558057209 */ /* 0x000fe40007810000 */
[----:B------:R-:W-:Y:S02]  /*6cc0*/  FSEL R3, R3, RZ, P0 ;  /* 0x000000ff03037208 */ /* 0x000fe40000000000 */
[----:B------:R-:W-:Y:S02]  /*6cd0*/  FMNMX.FTZ R5, R90, R5, !PT ;  /* 0x000000055a057209 */ /* 0x000fe40007810000 */
[C---:B------:R-:W-:Y:S01]  /*6ce0*/  ISETP.GT.AND P0, PT, R0.reuse, 0x48, !P5 ;  /* 0x000000480000780c */ /* 0x040fe20006f04270 */
[----:B------:R-:W-:Y:S01]  /*6cf0*/  FFMA.FTZ R6, R27, c[0x0][0x2d0], -R3 ;  /* 0x0000b4001b067a23 */ /* 0x000fe20000010803 */
[----:B------:R-:W-:Y:S02]  /*6d00*/  FMNMX.FTZ R5, R91, R5, !PT ;  /* 0x000000055b057209 */ /* 0x000fe40007810000 */
[----:B------:R-:W-:Y:S01]  /*6d10*/  ISETP.GT.AND P5, PT, R0, 0x49, !P6 ;  /* 0x000000490000780c */ /* 0x000fe200077a4270 */
[----:B------:R1:W-:Y:S01]  /*6d20*/  MUFU.EX2 R249, R6 ;  /* 0x0000000600f97308 */ /* 0x0003e20000000800 */
[----:B------:R-:W-:-:S02]  /*6d30*/  FMNMX.FTZ R5, R94, R5, !PT ;  /* 0x000000055e057209 */ /* 0x000fc40007810000 */
[C---:B------:R-:W-:Y:S02]  /*6d40*/  ISETP.LT.OR P1, PT, R2.reuse, 0x49, P0 ;  /* 0x000000490200780c */ /* 0x040fe40000721670 */
[----:B------:R-:W-:Y:S02]  /*6d50*/  FMNMX.FTZ R5, R95, R5, !PT ;  /* 0x000000055f057209 */ /* 0x000fe40007810000 */
[----:B------:R-:W-:Y:S01]  /*6d60*/  ISETP.LT.OR P0, PT, R2, 0x4a, P5 ;  /* 0x0000004a0200780c */ /* 0x000fe20002f01670 */
[----:B------:R-:W-:Y:S01]  /*6d70*/  FFMA.FTZ R2, R34, c[0x0][0x2d0], -R3 ;  /* 0x0000b40022027a23 */ /* 0x000fe20000010803 */
[----:B------:R-:W-:Y:S02]  /*6d80*/  FMNMX.FTZ R5, R135, R5, !PT ;  /* 0x0000000587057209 */ /* 0x000fe40007810000 */
[----:B------:R-:W-:Y:S01]  /*6d90*/  FSEL R160, R51, -INF , !P1 ;  /* 0xff80000033a07808 */ /* 0x000fe20004800000 */
[----:B------:R-:W-:Y:S01]  /*6da0*/  MUFU.EX2 R246, R2 ;  /* 0x0000000200f67308 */ /* 0x000fe20000000800 */
[----:B------:R-:W-:-:S02]  /*6db0*/  FMNMX.FTZ R5, R147, R5, !PT ;  /* 0x0000000593057209 */ /* 0x000fc40007810000 */
[----:B------:R-:W-:Y:S02]  /*6dc0*/  FSEL R159, R43, -INF , !P0 ;  /* 0xff8000002b9f7808 */ /* 0x000fe40004000000 */
[----:B------:R-:W-:Y:S02]  /*6dd0*/  FMNMX.FTZ R5, R156, R5, !PT ;  /* 0x000000059c057209 */ /* 0x000fe40007810000 */
[----:B-1----:R-:W-:Y:S02]  /*6de0*/  FMNMX.FTZ R6, R163, R7, !PT ;  /* 0x00000007a3067209 */ /* 0x002fe40007810000 */
[----:B------:R-:W-:Y:S02]  /*6df0*/  FMNMX.FTZ R5, R158, R5, !PT ;  /* 0x000000059e057209 */ /* 0x000fe40007810000 */
[----:B------:R-:W-:Y:S02]  /*6e00*/  FMNMX.FTZ R6, R164, R6, !PT ;  /* 0x00000006a4067209 */ /* 0x000fe40007810000 */
[----:B------:R-:W-:-:S02]  /*6e10*/  FMNMX.FTZ R5, R167, R5, !PT ;  /* 0x00000005a7057209 */ /* 0x000fc40007810000 */
[----:B------:R-:W-:Y:S02]  /*6e20*/  FMNMX.FTZ R6, R165, R6, !PT ;  /* 0x00000006a5067209 */ /* 0x000fe40007810000 */
[----:B------:R-:W-:-:S04]  /*6e30*/  FMNMX.FTZ R5, R166, R5, !PT ;  /* 0x00000005a6057209 */ /* 0x000fc80007810000 */
[----:B------:R-:W-:-:S04]  /*6e40*/  FMNMX.FTZ R5, R170, R5, !PT ;  /* 0x00000005aa057209 */ /* 0x000fc80007810000 */
[----:B------:R-:W-:-:S04]  /*6e50*/  FMNMX.FTZ R5, R174, R5, !PT ;  /* 0x00000005ae057209 */ /* 0x000fc80007810000 */
[----:B------:R-:W-:-:S04]  /*6e60*/  FMNMX.FTZ R5, R179, R5, !PT ;  /* 0x00000005b3057209 */ /* 0x000fc80007810000 */
[----:B------:R-:W-:Y:S01]  /*6e70*/  FMNMX.FTZ R0, R181, R5, !PT ;  /* 0x00000005b5007209 */ /* 0x000fe20007810000 */
[----:B------:R-:W-:-:S03]  /*6e80*/  FFMA.FTZ R5, R32, c[0x0][0x2d0], -R3 ;  /* 0x0000b40020057a23 */ /* 0x000fc60000010803 */
[----:B------:R-:W-:Y:S01]  /*6e90*/  FMNMX.FTZ R0, R182, R0, !PT ;  /* 0x00000000b6007209 */ /* 0x000fe20007810000 */
[----:B------:R1:W2:Y:S03]  /*6ea0*/  MUFU.EX2 R245, R5 ;  /* 0x0000000500f57308 */ /* 0x0002a60000000800 */
[----:B------:R-:W-:-:S05]  /*6eb0*/  FMNMX.FTZ R0, R180, R0, !PT ;  /* 0x00000000b4007209 */ /* 0x000fca0007810000 */
[----:B------:R-:W3:Y:S01]  /*6ec0*/  SHFL.BFLY PT, R7, R0, 0x2, 0x1f ;  /* 0x0c401f0000077f89 */ /* 0x000ee200000e0000 */
[----:B-1----:R-:W-:Y:S01]  /*6ed0*/  FFMA.FTZ R5, R33, c[0x0][0x2d0], -R3 ;  /* 0x0000b40021057a23 */ /* 0x002fe20000010803 */
[----:B--2---:R-:W-:Y:S02]  /*6ee0*/  F2FP.BF16.PACK_AB R13, R245, R249 ;  /* 0x000000f9f50d723e */ /* 0x004fe400000010ff */
[----:B------:R-:W-:Y:S01]  /*6ef0*/  LDSM.16.MT88.4 R32, [R190] ;  /* 0x00000000be20783b */ /* 0x000fe20000004200 */
[----:B------:R1:W2:Y:S01]  /*6f00*/  MUFU.EX2 R248, R5 ;  /* 0x0000000500f87308 */ /* 0x0002a20000000800 */
[----:B---3--:R-:W-:Y:S02]  /*6f10*/  FMNMX.FTZ R0, R0, R7, !PT ;  /* 0x0000000700007209 */ /* 0x008fe40007810000 */
[----:B-1----:R-:W-:-:S03]  /*6f20*/  FMNMX.FTZ R5, R168, R6, !PT ;  /* 0x00000006a8057209 */ /* 0x002fc60007810000 */
[----:B------:R-:W1:Y:S01]  /*6f30*/  SHFL.BFLY PT, R7, R0, 0x1, 0x1f ;  /* 0x0c201f0000077f89 */ /* 0x000e6200000e0000 */
[----:B--2---:R-:W-:Y:S02]  /*6f40*/  F2FP.BF16.PACK_AB R15, R246, R248 ;  /* 0x000000f8f60f723e */ /* 0x004fe400000010ff */
[----:B------:R-:W-:-:S04]  /*6f50*/  FMNMX.FTZ R5, R162, R5, !PT ;  /* 0x00000005a2057209 */ /* 0x000fc80007810000 */
[----:B------:R-:W-:Y:S01]  /*6f60*/  FMNMX.FTZ R2, R161, R5, !PT ;  /* 0x00000005a1027209 */ /* 0x000fe20007810000 */
[----:B------:R-:W-:Y:S01]  /*6f70*/  FFMA.FTZ R5, R40, c[0x0][0x2d0], -R4 ;  /* 0x0000b40028057a23 */ /* 0x000fe20000010804 */
[C---:B------:R-:W-:Y:S01]  /*6f80*/  HMMA.16816.F32.BF16 R48, R12.reuse, R28, RZ ;  /* 0x0000001c0c30723c */ /* 0x040fe200000418ff */
[----:B------:R-:W-:Y:S01]  /*6f90*/  LDSM.16.MT88.4 R40, [R192] ;  /* 0x00000000c028783b */ /* 0x000fe20000004200 */
[----:B------:R-:W-:Y:S01]  /*6fa0*/  FMNMX.FTZ R2, R160, R2, !PT ;  /* 0x00000002a0027209 */ /* 0x000fe20007810000 */
[----:B------:R2:W-:Y:S03]  /*6fb0*/  MUFU.EX2 R250, R5 ;  /* 0x0000000500fa7308 */ /* 0x0005e60000000800 */
[----:B------:R-:W-:Y:S02]  /*6fc0*/  FMNMX.FTZ R2, R159, R2, !PT ;  /* 0x000000029f027209 */ /* 0x000fe40007810000 */
[----:B------:R-:W-:Y:S03]  /*6fd0*/  HMMA.16816.F32.BF16 R56, R12, R36, RZ ;  /* 0x000000240c38723c */ /* 0x000fe600000418ff */
[----:B------:R-:W3:Y:S01]  /*6fe0*/  SHFL.BFLY PT, R6, R2, 0x2, 0x1f ;  /* 0x0c401f0002067f89 */ /* 0x000ee200000e0000 */
[----:B-1----:R-:W-:Y:S01]  /*6ff0*/  FMNMX.FTZ R70, R0, R7, !PT ;  /* 0x0000000700467209 */ /* 0x002fe20007810000 */
[----:B------:R-:W-:-:S03]  /*7000*/  FFMA.FTZ R0, R60, c[0x0][0x2d0], -R3 ;  /* 0x0000b4003c007a23 */ /* 0x000fc60000010803 */
[----:B------:R-:W-:Y:S01]  /*7010*/  HMMA.16816.F32.BF16 R20, R12, R38, RZ ;  /* 0x000000260c14723c */ /* 0x000fe200000418ff */
[----:B------:R-:W-:Y:S01]  /*7020*/  LDSM.16.MT88.4 R60, [R193+0x800] ;  /* 0x00080000c13c783b */ /* 0x000fe20000004200 */
[----:B--2---:R-:W-:Y:S01]  /*7030*/  FFMA.FTZ R5, R44, c[0x0][0x2d0], -R4 ;  /* 0x0000b4002c057a23 */ /* 0x004fe20000010804 */
[----:B------:R1:W-:Y:S01]  /*7040*/  MUFU.EX2 R242, R0 ;  /* 0x0000000000f27308 */ /* 0x0003e20000000800 */
[----:B------:R-:W-:-:S04]  /*7050*/  FSETP.NEU.FTZ.AND P0, PT, R70, -INF , PT ;  /* 0xff8000004600780b */ /* 0x000fc80003f1d000 */
[C---:B------:R-:W-:Y:S03]  /*7060*/  HMMA.16816.F32.BF16 R16, R12.reuse, R34, RZ ;  /* 0x000000220c10723c */ /* 0x040fe600000418ff */
[----:B------:R2:W-:Y:S01]  /*7070*/  MUFU.EX2 R251, R5 ;  /* 0x0000000500fb7308 */ /* 0x0005e20000000800 */
[----:B---3--:R-:W-:Y:S01]  /*7080*/  FMNMX.FTZ R2, R2, R6, !PT ;  /* 0x0000000602027209 */ /* 0x008fe20007810000 */
[----:B-1----:R-:W-:Y:S02]  /*7090*/  FMUL.FTZ R0, R70, c[0x0][0x2d0] ;  /* 0x0000b40046007a20 */ /* 0x002fe40000410000 */
[----:B------:R-:W-:Y:S02]  /*70a0*/  FFMA.FTZ R6, R75, c[0x0][0x2d0], -R3 ;  /* 0x0000b4004b067a23 */ /* 0x000fe40000010803 */
[----:B------:R-:W1:Y:S01]  /*70b0*/  SHFL.BFLY PT, R7, R2, 0x1, 0x1f ;  /* 0x0c201f0002077f89 */ /* 0x000e6200000e0000 */
[----:B------:R-:W-:Y:S01]  /*70c0*/  HMMA.16816.F32.BF16 R24, R12, R40, RZ ;  /* 0x000000280c18723c */ /* 0x000fe200000418ff */
[----:B------:R-:W3:Y:S01]  /*70d0*/  MUFU.EX2 R247, R6 ;  /* 0x0000000600f77308 */ /* 0x000ee20000000800 */
[----:B------:R-:W-:-:S02]  /*70e0*/  IMAD.MOV.U32 R75, RZ, RZ, R97 ;  /* 0x000000ffff4b7224 */ /* 0x000fc400078e0061 */
[----:B--2---:R-:W-:-:S05]  /*70f0*/  FFMA.FTZ R5, R46, c[0x0][0x2d0], -R4 ;  /* 0x0000b4002e057a23 */ /* 0x004fca0000010804 */
[----:B------:R2:W4:Y:S01]  /*7100*/  MUFU.EX2 R252, R5 ;  /* 0x0000000500fc7308 */ /* 0x0005220000000800 */
[----:B---3--:R-:W-:Y:S01]  /*7110*/  F2FP.BF16.PACK_AB R11, R247, R242 ;  /* 0x000000f2f70b723e */ /* 0x008fe200000010ff */
[----:B--2---:R-:W-:Y:S01]  /*7120*/  FFMA.FTZ R5, R52, c[0x0][0x2d0], -R4 ;  /* 0x0000b40034057a23 */ /* 0x004fe20000010804 */
[----:B----4-:R-:W-:Y:S01]  /*7130*/  F2FP.BF16.PACK_AB R10, R252, R251 ;  /* 0x000000fbfc0a723e */ /* 0x010fe200000010ff */
[----:B------:R-:W-:Y:S04]  /*7140*/  HMMA.16816.F32.BF16 R52, R12, R32, RZ ;  /* 0x000000200c34723c */ /* 0x000fe800000418ff */
[----:B------:R2:W-:Y:S02]  /*7150*/  MUFU.EX2 R96, R5 ;  /* 0x0000000500607308 */ /* 0x0005e40000000800 */
[----:B--2---:R-:W-:-:S06]  /*7160*/  FFMA.FTZ R5, R45, c[0x0][0x2d0], -R3 ;  /* 0x0000b4002d057a23 */ /* 0x004fcc0000010803 */
[----:B------:R2:W-:Y:S02]  /*7170*/  MUFU.EX2 R241, R5 ;  /* 0x0000000500f17308 */ /* 0x0005e40000000800 */
[----:B--2---:R-:W-:Y:S02]  /*7180*/  FFMA.FTZ R5, R47, c[0x0][0x2d0], -R3 ;  /* 0x0000b4002f057a23 */ /* 0x004fe40000010803 */
[C---:B------:R-:W-:Y:S04]  /*7190*/  HMMA.16816.F32.BF16 R44, R12.reuse, R30, RZ ;  /* 0x0000001e0c2c723c */ /* 0x040fe800000418ff */
[----:B------:R2:W3:Y:S04]  /*71a0*/  MUFU.EX2 R240, R5 ;  /* 0x0000000500f07308 */ /* 0x0004e80000000800 */
[----:B------:R-:W-:Y:S01]  /*71b0*/  HMMA.16816.F32.BF16 R12, R12, R42, RZ ;  /* 0x0000002a0c0c723c */ /* 0x000fe200000418ff */
[----:B--2---:R-:W-:-:S05]  /*71c0*/  FSEL R5, R0, RZ, P0 ;  /* 0x000000ff00057208 */ /* 0x004fca0000000000 */
[--C-:B------:R-:W-:Y:S02]  /*71d0*/  FFMA.FTZ R0, R69, c[0x0][0x2d0], -R5.reuse ;  /* 0x0000b40045007a23 */ /* 0x100fe40000010805 */
[----:B------:R-:W-:Y:S02]  /*71e0*/  FFMA.FTZ R6, R74, c[0x0][0x2d0], -R5 ;  /* 0x0000b4004a067a23 */ /* 0x000fe40000010805 */
[----:B------:R1:W-:Y:S01]  /*71f0*/  MUFU.EX2 R238, R0 ;  /* 0x0000000000ee7308 */ /* 0x0003e20000000800 */
[----:B------:R-:W-:Y:S01]  /*7200*/  IMAD.MOV.U32 R74, RZ, RZ, R9 ;  /* 0x000000ffff4a7224 */ /* 0x000fe200078e0009 */
[----:B---3--:R-:W-:-:S06]  /*7210*/  F2FP.BF16.PACK_AB R9, R240, R241 ;  /* 0x000000f1f009723e */ /* 0x008fcc00000010ff */
[----:B------:R2:W3:Y:S01]  /*7220*/  MUFU.EX2 R236, R6 ;  /* 0x0000000600ec7308 */ /* 0x0004e20000000800 */
[----:B-1----:R-:W-:Y:S01]  /*7230*/  FMNMX.FTZ R0, R2, R7, !PT ;  /* 0x0000000702007209 */ /* 0x002fe20007810000 */
[----:B------:R-:W-:Y:S02]  /*7240*/  FFMA.FTZ R2, R86, c[0x0][0x2d0], -R5 ;  /* 0x0000b40056027a23 */ /* 0x000fe40000010805 */
[----:B------:R-:W-:Y:S01]  /*7250*/  IMAD.MOV.U32 R7, RZ, RZ, R8 ;  /* 0x000000ffff077224 */ /* 0x000fe200078e0008 */
[----:B------:R-:W-:-:S03]  /*7260*/  FSETP.NEU.FTZ.AND P0, PT, R0, -INF , PT ;  /* 0xff8000000000780b */ /* 0x000fc60003f1d000 */
[----:B------:R1:W-:Y:S01]  /*7270*/  MUFU.EX2 R237, R2 ;  /* 0x0000000200ed7308 */ /* 0x0003e20000000800 */
[----:B------:R-:W-:Y:S01]  /*7280*/  F2FP.BF16.PACK_AB R8, R250, R183 ;  /* 0x000000b7fa08723e */ /* 0x000fe200000010ff */
[----:B--2---:R-:W-:-:S06]  /*7290*/  FFMA.FTZ R6, R88, c[0x0][0x2d0], -R5 ;  /* 0x0000b40058067a23 */ /* 0x004fcc0000010805 */
[----:B------:R2:W4:Y:S01]  /*72a0*/  MUFU.EX2 R235, R6 ;  /* 0x0000000600eb7308 */ /* 0x0005220000000800 */
[----:B------:R-:W-:Y:S01]  /*72b0*/  HMMA.16816.F32.BF16 R124, R8, R64, R48 ;  /* 0x00000040087c723c */ /* 0x000fe20000041830 */
[----:B-1----:R-:W-:-:S07]  /*72c0*/  FMUL.FTZ R2, R0, c[0x0][0x2d0] ;  /* 0x0000b40000027a20 */ /* 0x002fce0000410000 */
[----:B------:R-:W-:Y:S01]  /*72d0*/  HMMA.16816.F32.BF16 R120, R8, R60, R56 ;  /* 0x0000003c0878723c */ /* 0x000fe20000041838 */
[----:B------:R-:W-:-:S07]  /*72e0*/  FSEL R2, R2, RZ, P0 ;  /* 0x000000ff02027208 */ /* 0x000fce0000000000 */
[----:B------:R-:W-:Y:S01]  /*72f0*/  HMMA.16816.F32.BF16 R48, R8, R80, R52 ;  /* 0x000000500830723c */ /* 0x000fe20000041834 */
[----:B--2---:R-:W-:-:S04]  /*7300*/  FFMA.FTZ R6, R68, c[0x0][0x2d0], -R2 ;  /* 0x0000b40044067a23 */ /* 0x004fc80000010802 */
[----:B------:R1:W-:Y:S03]  /*7310*/  MUFU.EX2 R69, R6 ;  /* 0x0000000600457308 */ /* 0x0003e60000000800 */
[C---:B------:R-:W-:Y:S08]  /*7320*/  HMMA.16816.F32.BF16 R108, R8.reuse, R76, R24 ;  /* 0x0000004c086c723c */ /* 0x040ff00000041818 */
[----:B------:R-:W-:Y:S01]  /*7330*/  HMMA.16816.F32.BF16 R104, R8, R66, R44 ;  /* 0x000000420868723c */ /* 0x000fe2000004182c */
[----:B-1----:R-:W-:-:S02]  /*7340*/  FFMA.FTZ R6, R73, c[0x0][0x2d0], -R2 ;  /* 0x0000b40049067a23 */ /* 0x002fc40000010802 */
[----:B------:R-:W-:-:S05]  /*7350*/  IMAD.MOV.U32 R73, RZ, RZ, R96 ;  /* 0x000000ffff497224 */ /* 0x000fca00078e0060 */
[C---:B------:R-:W-:Y:S01]  /*7360*/  HMMA.16816.F32.BF16 R100, R8.reuse, R62, R20 ;  /* 0x0000003e0864723c */ /* 0x040fe20000041814 */
[----:B------:R1:W2:Y:S07]  /*7370*/  MUFU.EX2 R233, R6 ;  /* 0x0000000600e97308 */ /* 0x0002ae0000000800 */
[C---:B------:R-:W-:Y:S08]  /*7380*/  HMMA.16816.F32.BF16 R112, R8.reuse, R82, R16 ;  /* 0x000000520870723c */ /* 0x040ff00000041810 */
[----:B------:R-:W-:Y:S01]  /*7390*/  HMMA.16816.F32.BF16 R96, R8, R78, R12 ;  /* 0x0000004e0860723c */ /* 0x000fe2000004180c */
[----:B-1----:R-:W-:-:S04]  /*73a0*/  FFMA.FTZ R6, R85, c[0x0][0x2d0], -R2 ;  /* 0x0000b40055067a23 */ /* 0x002fc80000010802 */
[----:B------:R1:W-:Y:S02]  /*73b0*/  MUFU.EX2 R234, R6 ;  /* 0x0000000600ea7308 */ /* 0x0003e40000000800 */
[----:B---3--:R-:W-:Y:S02]  /*73c0*/  F2FP.BF16.PACK_AB R8, R236, R238 ;  /* 0x000000eeec08723e */ /* 0x008fe400000010ff */
[----:B----4-:R-:W-:Y:S02]  /*73d0*/  F2FP.BF16.PACK_AB R10, R235, R237 ;  /* 0x000000edeb0a723e */ /* 0x010fe400000010ff */
[----:B--2---:R-:W-:Y:S01]  /*73e0*/  F2FP.BF16.PACK_AB R9, R233, R69 ;  /* 0x00000045e909723e */ /* 0x004fe200000010ff */
[----:B-1----:R-:W-:-:S04]  /*73f0*/  FFMA.FTZ R6, R84, c[0x0][0x2d0], -R2 ;  /* 0x0000b40054067a23 */ /* 0x002fc80000010802 */
[----:B------:R1:W2:Y:S02]  /*7400*/  MUFU.EX2 R232, R6 ;  /* 0x0000000600e87308 */ /* 0x0002a40000000800 */
[----:B-1----:R-:W-:Y:S01]  /*7410*/  FFMA.FTZ R6, R90, c[0x0][0x2d0], -R5 ;  /* 0x0000b4005a067a23 */ /* 0x002fe20000010805 */
[----:B--2---:R-:W-:-:S05]  /*7420*/  F2FP.BF16.PACK_AB R11, R232, R234 ;  /* 0x000000eae80b723e */ /* 0x004fca00000010ff */
[----:B------:R1:W-:Y:S02]  /*7430*/  MUFU.EX2 R230, R6 ;  /* 0x0000000600e67308 */ /* 0x0003e40000000800 */
[C---:B------:R-:W-:Y:S08]  /*7440*/  HMMA.16816.F32.BF16 R16, R8.reuse, R32, RZ ;  /* 0x000000200810723c */ /* 0x040ff000000418ff */
[----:B------:R-:W-:Y:S01]  /*7450*/  HMMA.16816.F32.BF16 R24, R8, R28, RZ ;  /* 0x0000001c0818723c */ /* 0x000fe200000418ff */
[----:B-1----:R-:W-:-:S04]  /*7460*/  FFMA.FTZ R6, R91, c[0x0][0x2d0], -R5 ;  /* 0x0000b4005b067a23 */ /* 0x002fc80000010805 */
[----:B------:R1:W2:Y:S03]  /*7470*/  MUFU.EX2 R229, R6 ;  /* 0x0000000600e57308 */ /* 0x0002a60000000800 */
[C---:B------:R-:W-:Y:S08]  /*7480*/  HMMA.16816.F32.BF16 R20, R8.reuse, R36, RZ ;  /* 0x000000240814723c */ /* 0x040ff000000418ff */
[----:B------:R-:W-:Y:S01]  /*7490*/  HMMA.16816.F32.BF16 R44, R8, R34, RZ ;  /* 0x00000022082c723c */ /* 0x000fe200000418ff */
[----:B-1----:R-:W-:-:S07]  /*74a0*/  FFMA.FTZ R6, R94, c[0x0][0x2d0], -R5 ;  /* 0x0000b4005e067a23 */ /* 0x002fce0000010805 */
[C---:B------:R-:W-:Y:S01]  /*74b0*/  HMMA.16816.F32.BF16 R28, R8.reuse, R30, RZ ;  /* 0x0000001e081c723c */ /* 0x040fe200000418ff */
[----:B------:R1:W-:Y:S07]  /*74c0*/  MUFU.EX2 R228, R6 ;  /* 0x0000000600e47308 */ /* 0x0003ee0000000800 */
[C---:B------:R-:W-:Y:S08]  /*74d0*/  HMMA.16816.F32.BF16 R36, R8.reuse, R38, RZ ;  /* 0x000000260824723c */ /* 0x040ff000000418ff */
[----:B------:R-:W-:Y:S01]  /*74e0*/  HMMA.16816.F32.BF16 R12, R8, R40, RZ ;  /* 0x00000028080c723c */ /* 0x000fe200000418ff */
[----:B-1----:R-:W-:-:S04]  /*74f0*/  FFMA.FTZ R6, R95, c[0x0][0x2d0], -R5 ;  /* 0x0000b4005f067a23 */ /* 0x002fc80000010805 */
[----:B------:R1:W3:Y:S03]  /*7500*/  MUFU.EX2 R231, R6 ;  /* 0x0000000600e77308 */ /* 0x0002e60000000800 */
[----:B------:R-:W-:Y:S07]  /*7510*/  HMMA.16816.F32.BF16 R32, R8, R42, RZ ;  /* 0x0000002a0820723c */ /* 0x000fee00000418ff */
[----:B--2---:R-:W-:Y:S01]  /*7520*/  F2FP.BF16.PACK_AB R8, R229, R230 ;  /* 0x000000e6e508723e */ /* 0x004fe200000010ff */
[----:B-1----:R-:W-:Y:S01]  /*7530*/  FFMA.FTZ R6, R87, c[0x0][0x2d0], -R2 ;  /* 0x0000b40057067a23 */ /* 0x002fe20000010802 */
[----:B---3--:R-:W-:-:S03]  /*7540*/  F2FP.BF16.PACK_AB R10, R231, R228 ;  /* 0x000000e4e70a723e */ /* 0x008fc600000010ff */
        /* <DEDUP_REMOVED lines=11> */
[C---:B------:R-:W-:Y:S01]  /*7600*/  HMMA.16816.F32.BF16 R140, R8.reuse, R80, R16 ;  /* 0x00000050088c723c */ /* 0x040fe20000041810 */
[----:B------:R-:W3:Y:S07]  /*7610*/  LDSM.16.MT88.4 R16, [R189+0x1000] ;  /* 0x00100000bd10783b */ /* 0x000eee0000004200 */
[----:B------:R-:W-:Y:S01]  /*7620*/  HMMA.16816.F32.BF16 R92, R8, R64, R24 ;  /* 0x00000040085c723c */ /* 0x000fe20000041818 */
[----:B------:R-:W4:Y:S01]  /*7630*/  LDSM.16.MT88.4 R24, [R190+0x1000] ;  /* 0x00100000be18783b */ /* 0x000f220000004200 */
[----:B-1----:R-:W-:-:S04]  /*7640*/  FFMA.FTZ R6, R117, c[0x0][0x2d0], -R4 ;  /* 0x0000b40075067a23 */ /* 0x002fc80000010804 */
[----:B------:R1:W-:Y:S02]  /*7650*/  MUFU.EX2 R225, R6 ;  /* 0x0000000600e17308 */ /* 0x0003e40000000800 */
[C---:B------:R-:W-:Y:S01]  /*7660*/  HMMA.16816.F32.BF16 R136, R8.reuse, R60, R20 ;  /* 0x0000003c0888723c */ /* 0x040fe20000041814 */
[----:B------:R-:W5:Y:S07]  /*7670*/  LDSM.16.MT88.4 R20, [R193+0x1000] ;  /* 0x00100000c114783b */ /* 0x000f6e0000004200 */
[----:B------:R-:W-:Y:S01]  /*7680*/  HMMA.16816.F32.BF16 R148, R8, R76, R12 ;  /* 0x0000004c0894723c */ /* 0x000fe2000004180c */
[----:B-1----:R-:W-:-:S07]  /*7690*/  FFMA.FTZ R6, R128, c[0x0][0x2d0], -R4 ;  /* 0x0000b40080067a23 */ /* 0x002fce0000010804 */
[C---:B------:R-:W-:Y:S01]  /*76a0*/  HMMA.16816.F32.BF16 R84, R8.reuse, R66, R28 ;  /* 0x000000420854723c */ /* 0x040fe2000004181c */
[----:B------:R-:W1:Y:S01]  /*76b0*/  LDSM.16.MT88.4 R28, [R192+0x1000] ;  /* 0x00100000c01c783b */ /* 0x000e620000004200 */
[----:B------:R2:W-:Y:S03]  /*76c0*/  MUFU.EX2 R226, R6 ;  /* 0x0000000600e27308 */ /* 0x0005e60000000800 */
[----:B------:R-:W-:Y:S03]  /*76d0*/  LDSM.16.MT88.4 R64, [R193+0x1800] ;  /* 0x00180000c140783b */ /* 0x000fe60000004200 */
[----:B------:R-:W-:Y:S01]  /*76e0*/  HMMA.16816.F32.BF16 R88, R8, R62, R36 ;  /* 0x0000003e0858723c */ /* 0x000fe20000041824 */
[----:B------:R-:W1:Y:S01]  /*76f0*/  LDSM.16.MT88.4 R60, [R189+0x1800] ;  /* 0x00180000bd3c783b */ /* 0x000e620000004200 */
[----:B--2---:R-:W-:-:S04]  /*7700*/  FFMA.FTZ R6, R129, c[0x0][0x2d0], -R4 ;  /* 0x0000b40081067a23 */ /* 0x004fc80000010804 */
[----:B------:R2:W-:Y:S02]  /*7710*/  MUFU.EX2 R222, R6 ;  /* 0x0000000600de7308 */ /* 0x0005e40000000800 */
[----:B--2---:R-:W-:-:S06]  /*7720*/  FFMA.FTZ R6, R130, c[0x0][0x2d0], -R4 ;  /* 0x0000b40082067a23 */ /* 0x004fcc0000010804 */
[----:B------:R2:W-:Y:S02]  /*7730*/  MUFU.EX2 R219, R6 ;  /* 0x0000000600db7308 */ /* 0x0005e40000000800 */
[----:B--2---:R-:W-:-:S06]  /*7740*/  FFMA.FTZ R6, R118, c[0x0][0x2d0], -R3 ;  /* 0x0000b40076067a23 */ /* 0x004fcc0000010803 */
[----:B------:R2:W-:Y:S02]  /*7750*/  MUFU.EX2 R218, R6 ;  /* 0x0000000600da7308 */ /* 0x0005e40000000800 */
[--C-:B--2---:R-:W-:Y:S02]  /*7760*/  FFMA.FTZ R6, R119, c[0x0][0x2d0], -R3.reuse ;  /* 0x0000b40077067a23 */ /* 0x104fe40000010803 */
[----:B------:R-:W-:Y:S01]  /*7770*/  HMMA.16816.F32.BF16 R116, R8, R82, R44 ;  /* 0x000000520874723c */ /* 0x000fe2000004182c */
[----:B------:R-:W-:Y:S03]  /*7780*/  LDSM.16.MT88.4 R80, [R192+0x1800] ;  /* 0x00180000c050783b */ /* 0x000fe60000004200 */
[----:B------:R2:W1:Y:S02]  /*7790*/  MUFU.EX2 R217, R6 ;  /* 0x0000000600d97308 */ /* 0x0004640000000800 */
[----:B--2---:R-:W-:-:S02]  /*77a0*/  FFMA.FTZ R6, R131, c[0x0][0x2d0], -R3 ;  /* 0x0000b40083067a23 */ /* 0x004fc40000010803 */
[----:B------:R-:W-:Y:S01]  /*77b0*/  HMMA.16816.F32.BF16 R128, R8, R78, R32 ;  /* 0x0000004e0880723c */ /* 0x000fe20000041820 */
[----:B------:R-:W2:Y:S03]  /*77c0*/  LDSM.16.MT88.4 R76, [R190+0x1800] ;  /* 0x00180000be4c783b */ /* 0x000ea60000004200 */
[----:B------:R3:W-:Y:S03]  /*77d0*/  MUFU.EX2 R216, R6 ;  /* 0x0000000600d87308 */ /* 0x0007e60000000800 */
[----:B------:R-:W-:Y:S02]  /*77e0*/  F2FP.BF16.PACK_AB R8, R227, R73 ;  /* 0x00000049e308723e */ /* 0x000fe400000010ff */
[----:B-1----:R-:W-:Y:S02]  /*77f0*/  F2FP.BF16.PACK_AB R9, R217, R218 ;  /* 0x000000dad909723e */ /* 0x002fe400000010ff */
[----:B------:R-:W-:Y:S01]  /*7800*/  F2FP.BF16.PACK_AB R10, R226, R225 ;  /* 0x000000e1e20a723e */ /* 0x000fe200000010ff */
[----:B---3--:R-:W-:-:S04]  /*7810*/  FFMA.FTZ R6, R132, c[0x0][0x2d0], -R3 ;  /* 0x0000b40084067a23 */ /* 0x008fc80000010803 */
[----:B------:R1:W3:Y:S02]  /*7820*/  MUFU.EX2 R214, R6 ;  /* 0x0000000600d67308 */ /* 0x0002e40000000800 */
[----:B-1----:R-:W-:Y:S01]  /*7830*/  FFMA.FTZ R6, R146, c[0x0][0x2d0], -R4 ;  /* 0x0000b40092067a23 */ /* 0x002fe20000010804 */
[----:B---3--:R-:W-:Y:S01]  /*7840*/  F2FP.BF16.PACK_AB R11, R214, R216 ;  /* 0x000000d8d60b723e */ /* 0x008fe200000010ff */
[----:B------:R-:W-:-:S04]  /*7850*/  IMAD.MOV.U32 R146, RZ, RZ, R183 ;  /* 0x000000ffff927224 */ /* 0x000fc800078e00b7 */
[----:B------:R1:W-:Y:S02]  /*7860*/  MUFU.EX2 R215, R6 ;  /* 0x0000000600d77308 */ /* 0x0003e40000000800 */
[C---:B------:R-:W-:Y:S07]  /*7870*/  HMMA.16816.F32.BF16 R56, R8.reuse, R16, R124 ;  /* 0x000000100838723c */ /* 0x040fee000004187c */
[----:B------:R-:W-:Y:S01]  /*7880*/  IMAD.MOV.U32 R126, RZ, RZ, R184 ;  /* 0x000000ffff7e7224 */ /* 0x000fe200078e00b8 */
[----:B----4-:R-:W-:Y:S01]  /*7890*/  HMMA.16816.F32.BF16 R32, R8, R26, R112 ;  /* 0x0000001a0820723c */ /* 0x010fe20000041870 */
[----:B------:R-:W-:Y:S01]  /*78a0*/  IMAD.MOV.U32 R127, RZ, RZ, R185 ;  /* 0x000000ffff7f7224 */ /* 0x000fe200078e00b9 */
[----:B------:R-:W-:Y:S01]  /*78b0*/  LDSM.16.MT88.4 R112, [R193+0x2000] ;  /* 0x00200000c170783b */ /* 0x000fe20000004200 */
[----:B-1----:R-:W-:-:S04]  /*78c0*/  FFMA.FTZ R6, R145, c[0x0][0x2d0], -R4 ;  /* 0x0000b40091067a23 */ /* 0x002fc80000010804 */
[----:B------:R1:W3:Y:S01]  /*78d0*/  MUFU.EX2 R213, R6 ;  /* 0x0000000600d57308 */ /* 0x0002e20000000800 */
        /* <DEDUP_REMOVED lines=8> */
[----:B------:R1:W4:Y:S03]  /*7960*/  MUFU.EX2 R211, R6 ;  /* 0x0000000600d37308 */ /* 0x0003260000000800 */
[----:B------:R-:W-:Y:S01]  /*7970*/  HMMA.16816.F32.BF16 R12, R8, R30, R96 ;  /* 0x0000001e080c723c */ /* 0x000fe20000041860 */
[----:B------:R-:W5:Y:S06]  /*7980*/  LDSM.16.MT88.4 R96, [R189+0x2000] ;  /* 0x00200000bd60783b */ /* 0x000f6c0000004200 */
[----:B------:R-:W-:-:S02]  /*7990*/  F2FP.BF16.PACK_AB R8, R219, R222 ;  /* 0x000000dedb08723e */ /* 0x000fc400000010ff */
[----:B---3--:R-:W-:Y:S01]  /*79a0*/  F2FP.BF16.PACK_AB R10, R213, R215 ;  /* 0x000000d7d50a723e */ /* 0x008fe200000010ff */
[----:B-1----:R-:W-:Y:S01]  /*79b0*/  FFMA.FTZ R6, R152, c[0x0][0x2d0], -R3 ;  /* 0x0000b40098067a23 */ /* 0x002fe20000010803 */
[----:B----4-:R-:W-:-:S03]  /*79c0*/  F2FP.BF16.PACK_AB R9, R211, R212 ;  /* 0x000000d4d309723e */ /* 0x010fc600000010ff */
        /* <DEDUP_REMOVED lines=10> */
[C---:B------:R-:W-:Y:S08]  /*7a70*/  HMMA.16816.F32.BF16 R52, R8.reuse, R64, R52 ;  /* 0x000000400834723c */ /* 0x040ff00000041834 */
[----:B------:R-:W-:Y:S01]  /*7a80*/  HMMA.16816.F32.BF16 R36, R8, R66, R36 ;  /* 0x000000420824723c */ /* 0x000fe20000041824 */
[----:B-1----:R-:W-:-:S07]  /*7a90*/  FFMA.FTZ R6, R156, c[0x0][0x2d0], -R5 ;  /* 0x0000b4009c067a23 */ /* 0x002fce0000010805 */
[C---:B--2---:R-:W-:Y:S01]  /*7aa0*/  HMMA.16816.F32.BF16 R48, R8.reuse, R76, R48 ;  /* 0x0000004c0830723c */ /* 0x044fe20000041830 */
[----:B------:R1:W-:Y:S07]  /*7ab0*/  MUFU.EX2 R187, R6 ;  /* 0x0000000600bb7308 */ /* 0x0003ee0000000800 */
[----:B------:R-:W-:Y:S01]  /*7ac0*/  HMMA.16816.F32.BF16 R44, R8, R80, R44 ;  /* 0x00000050082c723c */ /* 0x000fe2000004182c */
[----:B-1----:R-:W-:-:S04]  /*7ad0*/  FFMA.FTZ R6, R158, c[0x0][0x2d0], -R5 ;  /* 0x0000b4009e067a23 */ /* 0x002fc80000010805 */
[----:B------:R1:W2:Y:S02]  /*7ae0*/  MUFU.EX2 R186, R6 ;  /* 0x0000000600ba7308 */ /* 0x0002a40000000800 */
[----:B-1----:R-:W-:Y:S02]  /*7af0*/  FFMA.FTZ R6, R133, c[0x0][0x2d0], -R2 ;  /* 0x0000b40085067a23 */ /* 0x002fe40000010802 */
[C---:B------:R-:W-:Y:S04]  /*7b00*/  HMMA.16816.F32.BF16 R132, R8.reuse, R78, R32 ;  /* 0x0000004e0884723c */ /* 0x040fe80000041820 */
[----:B------:R1:W-:Y:S04]  /*7b10*/  MUFU.EX2 R184, R6 ;  /* 0x0000000600b87308 */ /* 0x0003e80000000800 */
[----:B------:R-:W-:Y:S01]  /*7b20*/  HMMA.16816.F32.BF16 R32, R8, R82, R12 ;  /* 0x000000520820723c */ /* 0x000fe2000004180c */
[----:B------:R-:W-:Y:S06]  /*7b30*/  LDSM.16.MT88.4 R12, [R192+0x2000] ;  /* 0x00200000c00c783b */ /* 0x000fec0000004200 */
[----:B---3--:R-:W-:-:S02]  /*7b40*/  F2FP.BF16.PACK_AB R8, R208, R206 ;  /* 0x000000ced008723e */ /* 0x008fc400000010ff */
[----:B--2---:R-:W-:Y:S01]  /*7b50*/  F2FP.BF16.PACK_AB R10, R186, R187 ;  /* 0x000000bbba0a723e */ /* 0x004fe200000010ff */
[----:B-1----:R-:W-:-:S04]  /*7b60*/  FFMA.FTZ R6, R153, c[0x0][0x2d0], -R2 ;  /* 0x0000b40099067a23 */ /* 0x002fc80000010802 */
        /* <DEDUP_REMOVED lines=8> */
[----:B------:R1:W-:Y:S01]  /*7bf0*/  MUFU.EX2 R158, R6 ;  /* 0x00000006009e7308 */ /* 0x0003e20000000800 */
[----:B------:R-:W-:Y:S01]  /*7c00*/  IMAD.MOV.U32 R178, RZ, RZ, R73 ;  /* 0x000000ffffb27224 */ /* 0x000fe200078e0049 */
[C---:B------:R-:W-:Y:S08]  /*7c10*/  HMMA.16816.F32.BF16 R92, R8.reuse, R16, R92 ;  /* 0x00000010085c723c */ /* 0x040ff0000004185c */
[----:B------:R-:W-:Y:S01]  /*7c20*/  HMMA.16816.F32.BF16 R16, R8, R18, R84 ;  /* 0x000000120810723c */ /* 0x000fe20000041854 */
[----:B-1----:R-:W-:-:S04]  /*7c30*/  FFMA.FTZ R6, R177, c[0x0][0x2d0], -R4 ;  /* 0x0000b400b1067a23 */ /* 0x002fc80000010804 */
[----:B------:R1:W2:Y:S03]  /*7c40*/  MUFU.EX2 R177, R6 ;  /* 0x0000000600b17308 */ /* 0x0002a60000000800 */
[C---:B------:R-:W-:Y:S01]  /*7c50*/  HMMA.16816.F32.BF16 R108, R8.reuse, R20, R136 ;  /* 0x00000014086c723c */ /* 0x040fe20000041888 */
[--C-:B-1----:R-:W-:Y:S02]  /*7c60*/  FFMA.FTZ R6, R176, c[0x0][0x2d0], -R4.reuse ;  /* 0x0000b400b0067a23 */ /* 0x102fe40000010804 */
[----:B------:R-:W-:Y:S02]  /*7c70*/  FFMA.FTZ R4, R175, c[0x0][0x2d0], -R4 ;  /* 0x0000b400af047a23 */ /* 0x000fe40000010804 */
[----:B------:R-:W-:Y:S03]  /*7c80*/  MUFU.EX2 R176, R6 ;  /* 0x0000000600b07308 */ /* 0x000fe60000000800 */
[----:B------:R-:W-:Y:S01]  /*7c90*/  HMMA.16816.F32.BF16 R84, R8, R26, R116 ;  /* 0x0000001a0854723c */ /* 0x000fe20000041874 */
[----:B------:R-:W-:-:S04]  /*7ca0*/  IMAD.MOV.U32 R175, RZ, RZ, R146 ;  /* 0x000000ffffaf7224 */ /* 0x000fc800078e0092 */
[----:B------:R1:W-:Y:S03]  /*7cb0*/  MUFU.EX2 R157, R4 ;  /* 0x00000004009d7308 */ /* 0x0003e60000000800 */
[----:B------:R-:W-:Y:S01]  /*7cc0*/  HMMA.16816.F32.BF16 R144, R8, R22, R88 ;  /* 0x000000160890723c */ /* 0x000fe20000041858 */
[--C-:B-1----:R-:W-:Y:S02]  /*7cd0*/  FFMA.FTZ R4, R173, c[0x0][0x2d0], -R3.reuse ;  /* 0x0000b400ad047a23 */ /* 0x102fe40000010803 */
[----:B------:R-:W-:Y:S02]  /*7ce0*/  IMAD.MOV.U32 R173, RZ, RZ, R126 ;  /* 0x000000ffffad7224 */ /* 0x000fe400078e007e */
[----:B------:R1:W-:Y:S02]  /*7cf0*/  MUFU.EX2 R153, R4 ;  /* 0x0000000400997308 */ /* 0x0003e40000000800 */
[----:B-1----:R-:W-:-:S02]  /*7d00*/  FFMA.FTZ R4, R172, c[0x0][0x2d0], -R3 ;  /* 0x0000b400ac047a23 */ /* 0x002fc40000010803 */
[----:B------:R-:W3:Y:S01]  /*7d10*/  LDL.LU R172, [R1+0x4] ;  /* 0x0000040001ac7983 */ /* 0x000ee20000300800 */
[----:B------:R-:W-:-:S03]  /*7d20*/  IADD3 R205, R205, -0x2, RZ ;  /* 0xfffffffecdcd7810 */ /* 0x000fc60007ffe0ff */
[----:B------:R1:W4:Y:S02]  /*7d30*/  MUFU.EX2 R154, R4 ;  /* 0x00000004009a7308 */ /* 0x0003240000000800 */
[--C-:B-1----:R-:W-:Y:S02]  /*7d40*/  FFMA.FTZ R4, R171, c[0x0][0x2d0], -R3.reuse ;  /* 0x0000b400ab047a23 */ /* 0x102fe40000010803 */
[----:B------:R-:W-:Y:S02]  /*7d50*/  FFMA.FTZ R3, R169, c[0x0][0x2d0], -R3 ;  /* 0x0000b400a9037a23 */ /* 0x000fe40000010803 */
[----:B------:R-:W-:Y:S02]  /*7d60*/  IMAD.MOV.U32 R171, RZ, RZ, R127 ;  /* 0x000000ffffab7224 */ /* 0x000fe400078e007f */
[----:B------:R-:W-:Y:S01]  /*7d70*/  MUFU.EX2 R155, R4 ;  /* 0x00000004009b7308 */ /* 0x000fe20000000800 */
[----:B------:R-:W-:Y:S01]  /*7d80*/  HMMA.16816.F32.BF16 R124, R8, R24, R140 ;  /* 0x00000018087c723c */ /* 0x000fe2000004188c */
[----:B------:R-:W-:-:S06]  /*7d90*/  IMAD.MOV.U32 R169, RZ, RZ, R7 ;  /* 0x000000ffffa97224 */ /* 0x000fcc00078e0007 */
[----:B------:R1:W1:Y:S01]  /*7da0*/  MUFU.EX2 R156, R3 ;  /* 0x00000003009c7308 */ /* 0x0002620000000800 */
[C---:B------:R-:W-:Y:S07]  /*7db0*/  HMMA.16816.F32.BF16 R140, R8.reuse, R28, R148 ;  /* 0x0000001c088c723c */ /* 0x040fee0000041894 */
[----:B--2---:R-:W-:Y:S01]  /*7dc0*/  F2FP.BF16.PACK_AB R148, R177, R158 ;  /* 0x0000009eb194723e */ /* 0x004fe200000010ff */
[----:B------:R-:W-:Y:S01]  /*7dd0*/  HMMA.16816.F32.BF16 R28, R8, R30, R128 ;  /* 0x0000001e081c723c */ /* 0x000fe20000041880 */
[----:B------:R-:W2:Y:S01]  /*7de0*/  LDSM.16.MT88.4 R128, [R190+0x2000] ;  /* 0x00200000be80783b */ /* 0x000ea20000004200 */
[----:B----4-:R-:W-:-:S02]  /*7df0*/  F2FP.BF16.PACK_AB R149, R154, R153 ;  /* 0x000000999a95723e */ /* 0x010fc400000010ff */
[----:B------:R-:W-:Y:S01]  /*7e00*/  F2FP.BF16.PACK_AB R150, R157, R176 ;  /* 0x000000b09d96723e */ /* 0x000fe200000010ff */
[--C-:B-1----:R-:W-:Y:S01]  /*7e10*/  FFMA.FTZ R3, R167, c[0x0][0x2d0], -R5.reuse ;  /* 0x0000b400a7037a23 */ /* 0x102fe20000010805 */
[----:B------:R-:W-:Y:S01]  /*7e20*/  F2FP.BF16.PACK_AB R151, R156, R155 ;  /* 0x0000009b9c97723e */ /* 0x000fe200000010ff */
[----:B------:R-:W-:Y:S02]  /*7e30*/  IMAD.MOV.U32 R167, RZ, RZ, R74 ;  /* 0x000000ffffa77224 */ /* 0x000fe400078e004a */
[----:B------:R1:W-:Y:S04]  /*7e40*/  MUFU.EX2 R152, R3 ;  /* 0x0000000300987308 */ /* 0x0003e80000000800 */
[C---:B-----5:R-:W-:Y:S08]  /*7e50*/  HMMA.16816.F32.BF16 R88, R148.reuse, R96, R56 ;  /* 0x000000609458723c */ /* 0x060ff00000041838 */
[----:B------:R-:W-:Y:S01]  /*7e60*/  HMMA.16816.F32.BF16 R100, R148, R98, R40 ;  /* 0x000000629464723c */ /* 0x000fe20000041828 */
[----:B-1----:R-:W-:-:S02]  /*7e70*/  FFMA.FTZ R3, R166, c[0x0][0x2d0], -R5 ;  /* 0x0000b400a6037a23 */ /* 0x002fc40000010805 */
[----:B------:R-:W-:Y:S02]  /*7e80*/  IMAD.MOV.U32 R166, RZ, RZ, R75 ;  /* 0x000000ffffa67224 */ /* 0x000fe400078e004b */
[----:B------:R1:W4:Y:S03]  /*7e90*/  MUFU.EX2 R75, R3 ;  /* 0x00000003004b7308 */ /* 0x0003260000000800 */
[C---:B------:R-:W-:Y:S08]  /*7ea0*/  HMMA.16816.F32.BF16 R104, R148.reuse, R112, R52 ;  /* 0x000000709468723c */ /* 0x040ff00000041834 */
[----:B------:R-:W-:Y:S01]  /*7eb0*/  HMMA.16816.F32.BF16 R116, R148, R114, R36 ;  /* 0x000000729474723c */ /* 0x000fe20000041824 */
[----:B-1----:R-:W-:-:S07]  /*7ec0*/  FFMA.FTZ R3, R170, c[0x0][0x2d0], -R5 ;  /* 0x0000b400aa037a23 */ /* 0x002fce0000010805 */
[C---:B--2---:R-:W-:Y:S01]  /*7ed0*/  HMMA.16816.F32.BF16 R120, R148.reuse, R128, R48 ;  /* 0x000000809478723c */ /* 0x044fe20000041830 */
[----:B----4-:R-:W-:Y:S01]  /*7ee0*/  F2FP.BF16.PACK_AB R8, R75, R152 ;  /* 0x000000984b08723e */ /* 0x010fe200000010ff */
[----:B------:R-:W-:Y:S01]  /*7ef0*/  IMAD.MOV.U32 R170, RZ, RZ, c[0x0][0x2c4] ;  /* 0x0000b100ffaa7624 */ /* 0x000fe200078e00ff */
[----:B------:R1:W-:Y:S04]  /*7f00*/  MUFU.EX2 R73, R3 ;  /* 0x0000000300497308 */ /* 0x0003e80000000800 */
[----:B------:R-:W-:Y:S01]  /*7f10*/  ISETP.NE.AND P6, PT, R170, 0x1, PT ;  /* 0x00000001aa00780c */ /* 0x000fe20003fc5270 */
[C---:B------:R-:W-:Y:S08]  /*7f20*/  HMMA.16816.F32.BF16 R132, R148.reuse, R130, R132 ;  /* 0x000000829484723c */ /* 0x040ff00000041884 */
[----:B------:R-:W-:Y:S01]  /*7f30*/  HMMA.16816.F32.BF16 R136, R148, R12, R44 ;  /* 0x0000000c9488723c */ /* 0x000fe2000004182c */
[----:B-1----:R-:W-:-:S04]  /*7f40*/  FFMA.FTZ R3, R174, c[0x0][0x2d0], -R5 ;  /* 0x0000b400ae037a23 */ /* 0x002fc80000010805 */
[----:B------:R1:W2:Y:S03]  /*7f50*/  MUFU.EX2 R74, R3 ;  /* 0x00000003004a7308 */ /* 0x0002a60000000800 */
[----:B------:R-:W-:Y:S01]  /*7f60*/  HMMA.16816.F32.BF16 R148, R148, R14, R32 ;  /* 0x0000000e9494723c */ /* 0x000fe20000041820 */
        /* <DEDUP_REMOVED lines=22> */
[C---:B------:R-:W-:Y:S08]  /*80d0*/  HMMA.16816.F32.BF16 R76, R8.reuse, R78, R84 ;  /* 0x0000004e084c723c */ /* 0x040ff00000041854 */
[----:B------:R-:W-:Y:S01]  /*80e0*/  HMMA.16816.F32.BF16 R80, R8, R82, R28 ;  /* 0x000000520850723c */ /* 0x000fe2000004181c */
[----:B-1----:R-:W-:-:S04]  /*80f0*/  FFMA.FTZ R3, R180, c[0x0][0x2d0], -R5 ;  /* 0x0000b400b4037a23 */ /* 0x002fc80000010805 */
[----:B------:R-:W1:Y:S03]  /*8100*/  MUFU.EX2 R33, R3 ;  /* 0x0000000300217308 */ /* 0x000e660000000800 */
[----:B------:R-:W-:Y:S07]  /*8110*/  HMMA.16816.F32.BF16 R4, R8, R66, R144 ;  /* 0x000000420804723c */ /* 0x000fee0000041890 */
[----:B--2---:R-:W-:Y:S01]  /*8120*/  F2FP.BF16.PACK_AB R144, R34, R32 ;  /* 0x000000202290723e */ /* 0x004fe200000010ff */
[----:B------:R-:W-:-:S02]  /*8130*/  FADD.FTZ R8, R169, R167 ;  /* 0x000000a7a9087221 */ /* 0x000fc40000010000 */
[----:B------:R-:W-:Y:S02]  /*8140*/  FADD.FTZ R9, R249, R245 ;  /* 0x000000f5f9097221 */ /* 0x000fe40000010000 */
[----:B------:R-:W-:Y:S02]  /*8150*/  FADD.FTZ R10, R238, R236 ;  /* 0x000000ecee0a7221 */ /* 0x000fe40000010000 */
[----:B------:R-:W-:Y:S01]  /*8160*/  FADD.FTZ R8, R171, R8 ;  /* 0x00000008ab087221 */ /* 0x000fe20000010000 */
[----:B-1----:R-:W-:Y:S01]  /*8170*/  F2FP.BF16.PACK_AB R146, R33, R35 ;  /* 0x000000232192723e */ /* 0x002fe200000010ff */
[----:B------:R-:W-:-:S04]  /*8180*/  FFMA.FTZ R3, R162, c[0x0][0x2d0], -R2 ;  /* 0x0000b400a2037a23 */ /* 0x000fc80000010802 */
[----:B------:R1:W-:Y:S02]  /*8190*/  MUFU.EX2 R20, R3 ;  /* 0x0000000300147308 */ /* 0x0003e40000000800 */
[----:B-1----:R-:W-:-:S06]  /*81a0*/  FFMA.FTZ R3, R161, c[0x0][0x2d0], -R2 ;  /* 0x0000b400a1037a23 */ /* 0x002fcc0000010802 */
[----:B------:R1:W2:Y:S02]  /*81b0*/  MUFU.EX2 R21, R3 ;  /* 0x0000000300157308 */ /* 0x0002a40000000800 */
[--C-:B-1----:R-:W-:Y:S01]  /*81c0*/  FFMA.FTZ R3, R160, c[0x0][0x2d0], -R2.reuse ;  /* 0x0000b400a0037a23 */ /* 0x102fe20000010802 */
[----:B--2---:R-:W-:Y:S01]  /*81d0*/  F2FP.BF16.PACK_AB R145, R21, R20 ;  /* 0x000000141591723e */ /* 0x004fe200000010ff */
[----:B------:R-:W-:-:S04]  /*81e0*/  FFMA.FTZ R2, R159, c[0x0][0x2d0], -R2 ;  /* 0x0000b4009f027a23 */ /* 0x000fc80000010802 */
[----:B------:R1:W-:Y:S08]  /*81f0*/  MUFU.EX2 R23, R3 ;  /* 0x0000000300177308 */ /* 0x0003f00000000800 */
[----:B------:R-:W2:Y:S01]  /*8200*/  MUFU.EX2 R22, R2 ;  /* 0x0000000200167308 */ /* 0x000ea20000000800 */
[----:B-1----:R-:W-:Y:S01]  /*8210*/  @P6 IMAD.HI.U32 R3, R166, c[0x0][0x2c8], RZ ;  /* 0x0000b200a6036a27 */ /* 0x002fe200078e00ff */
[----:B--2---:R-:W-:-:S03]  /*8220*/  F2FP.BF16.PACK_AB R147, R22, R23 ;  /* 0x000000171693723e */ /* 0x004fc600000010ff */
[----:B------:R-:W-:Y:S01]  /*8230*/  IMAD.MOV.U32 R2, RZ, RZ, R166 ;  /* 0x000000ffff027224 */ /* 0x000fe200078e00a6 */
[----:B------:R-:W-:-:S05]  /*8240*/  @P6 SHF.R.U32.HI R2, RZ, c[0x0][0x2cc], R3 ;  /* 0x0000b300ff026a19 */ /* 0x000fca0000011603 */
[----:B---3--:R-:W-:Y:S01]  /*8250*/  IMAD.IADD R3, R172, 0x1, R2 ;  /* 0x00000001ac037824 */ /* 0x008fe200078e0202 */
[----:B------:R-:W-:Y:S01]  /*8260*/  HMMA.16816.F32.BF16 R108, R144, R112, R108 ;  /* 0x00000070906c723c */ /* 0x000fe2000004186c */
[----:B------:R-:W-:-:S04]  /*8270*/  FADD.FTZ R2, R69, R233 ;  /* 0x000000e945027221 */ /* 0x000fc80000010000 */
[----:B------:R-:W-:-:S03]  /*8280*/  FADD.FTZ R2, R234, R2 ;  /* 0x00000002ea027221 */ /* 0x000fc60000010000 */
[----:B------:R-:W-:Y:S01]  /*8290*/  HMMA.16816.F32.BF16 R112, R144, R114, R4 ;  /* 0x000000729070723c */ /* 0x000fe20000041804 */
[----:B------:R-:W-:-:S06]  /*82a0*/  FADD.FTZ R2, R232, R2 ;  /* 0x00000002e8027221 */ /* 0x000fcc0000010000 */
        /* <DEDUP_REMOVED lines=72> */
[----:B------:R-:W-:Y:S01]  /*8730*/  FADD.FTZ R5, R23, R5 ;  /* 0x0000000517057221 */ /* 0x000fe20000010000 */
[----:B------:R-:W-:Y:S01]  /*8740*/  STL [R1+0xc], R7 ;  /* 0x00000c0701007387 */ /* 0x000fe20000100800 */
[----:B------:R-:W-:Y:S02]  /*8750*/  FADD.FTZ R4, R33, R6 ;  /* 0x0000000621047221 */ /* 0x000fe40000010000 */
[----:B------:R-:W-:Y:S01]  /*8760*/  IMAD.MOV.U32 R178, RZ, RZ, c[0x0][0x32c] ;  /* 0x0000cb00ffb27624 */ /* 0x000fe200078e00ff */
[----:B------:R1:W-:Y:S04]  /*8770*/  STL [R1+0x10], R2 ;  /* 0x0000100201007387 */ /* 0x0003e80000100800 */
[----:B------:R2:W-:Y:S01]  /*8780*/  STL [R1+0x14], R4 ;  /* 0x0000140401007387 */ /* 0x0005e20000100800 */
[----:B------:R-:W-:Y:S01]  /*8790*/  ISETP.GE.AND P6, PT, R178, 0x1, PT ;  /* 0x00000001b200780c */ /* 0x000fe20003fc6270 */
[----:B-1----:R-:W-:Y:S01]  /*87a0*/  FADD.FTZ R2, R22, R5 ;  /* 0x0000000516027221 */ /* 0x002fe20000010000 */
[----:B--2---:R-:W-:-:S04]  /*87b0*/  IADD3 R4, R3, c[0x0][0x328], RZ ;  /* 0x0000ca0003047a10 */ /* 0x004fc80007ffe0ff */
[----:B------:R1:W-:Y:S07]  /*87c0*/  STL [R1+0x18], R2 ;  /* 0x0000180201007387 */ /* 0x0003ee0000100800 */
[----:B------:R-:W-:Y:S05]  /*87d0*/  @!P6 BRA `(.L_x_603) ;  /* 0x000001100000e947 */ /* 0x000fea0003800000 */
[C---:B------:R-:W-:Y:S01]  /*87e0*/  ISETP.GT.AND P0, PT, R3.reuse, RZ, PT ;  /* 0x000000ff0300720c */ /* 0x040fe20003f04270 */
[----:B------:R-:W-:Y:S01]  /*87f0*/  BSSY B0, `(.L_x_604) ;  /* 0x000000d000007945 */ /* 0x000fe20003800000 */
[----:B-1----:R-:W-:Y:S01]  /*8800*/  IADD3 R2, R3, -0x1, RZ ;  /* 0xffffffff03027810 */ /* 0x002fe20007ffe0ff */
[----:B------:R-:W-:-:S10]  /*8810*/  IMAD.MOV.U32 R5, RZ, RZ, c[0x0][0x32c] ;  /* 0x0000cb00ff057624 */ /* 0x000fd400078e00ff */
[----:B------:R-:W-:Y:S05]  /*8820*/  @P0 BRA `(.L_x_605) ;  /* 0x0000006000000947 */ /* 0x000fea0003800000 */
[----:B------:R-:W-:Y:S01]  /*8830*/  ISETP.NE.AND P0, PT, R5, 0x1, PT ;  /* 0x000000010500780c */ /* 0x000fe20003f05270 */
[----:B------:R-:W-:-:S12]  /*8840*/  IMAD.MOV R2, RZ, RZ, -R3 ;  /* 0x000000ffff027224 */ /* 0x000fd800078e0a03 */
[----:B------:R-:W-:-:S05]  /*8850*/  @P0 IMAD.HI.U32 R3, R2, c[0x0][0x330], RZ ;  /* 0x0000cc0002030a27 */ /* 0x000fca00078e00ff */
[----:B------:R-:W-:-:S04]  /*8860*/  @P0 SHF.R.U32.HI R2, RZ, c[0x0][0x334], R3 ;  /* 0x0000cd00ff020a19 */ /* 0x000fc80000011603 */
[----:B------:R-:W-:Y:S01]  /*8870*/  LOP3.LUT R2, RZ, R2, RZ, 0x33, !PT ;  /* 0x00000002ff027212 */ /* 0x000fe200078e33ff */
[----:B------:R-:W-:Y:S05]  /*8880*/  BRA `(.L_x_606) ;  /* 0x0000003000007947 */ /* 0x000fea0003800000 */
.L_x_605:
[----:B------:R-:W-:-:S13]  /*8890*/  ISETP.NE.AND P0, PT, R5, 0x1, PT ;  /* 0x000000010500780c */ /* 0x000fda0003f05270 */
[----:B------:R-:W-:-:S05]  /*88a0*/  @P0 IMAD.HI.U32 R3, R2, c[0x0][0x330], RZ ;  /* 0x0000cc0002030a27 */ /* 0x000fca00078e00ff */
[----:B------:R-:W-:Y:S02]  /*88b0*/  @P0 SHF.R.U32.HI R2, RZ, c[0x0][0x334], R3 ;  /* 0x0000cd00ff020a19 */ /* 0x000fe40000011603 */
.L_x_606:
[----:B------:R-:W-:Y:S05]  /*88c0*/  BSYNC B0 ;  /* 0x0000000000007941 */ /* 0x000fea0003800000 */
.L_x_604:
[----:B------:R-:W-:-:S05]  /*88d0*/  IMAD R2, R2, R5, c[0x0][0x32c] ;  /* 0x0000cb0002027624 */ /* 0x000fca00078e0205 */
[----:B------:R-:W-:-:S05]  /*88e0*/  IMNMX R4, R4, R2, PT ;  /* 0x0000000204047217 */ /* 0x000fca0003800200 */
.L_x_603:
[----:B-1----:R-:W-:-:S05]  /*88f0*/  IMAD.HI R2, R4, 0x66666667, RZ ;  /* 0x6666666704027827 */ /* 0x002fca00078e02ff */
[----:B------:R-:W-:-:S04]  /*8900*/  SHF.R.U32.HI R3, RZ, 0x1f, R2 ;  /* 0x0000001fff037819 */ /* 0x000fc80000011602 */
[----:B------:R-:W-:-:S04]  /*8910*/  LEA.HI.SX32 R2, R2, R3, 0x1b ;  /* 0x0000000302027211 */ /* 0x000fc800078fdaff */
[----:B------:R-:W-:-:S04]  /*8920*/  IMNMX R5, R239, R2, !PT ;  /* 0x00000002ef057217 */ /* 0x000fc80007800200 */
[----:B------:R-:W-:Y:S01]  /*8930*/  ISETP.GE.AND P0, PT, R205, R5, PT ;  /* 0x00000005cd00720c */ /* 0x000fe20003f06270 */
[----:B------:R1:W-:-:S12]  /*8940*/  STL [R1+0x8], R5 ;  /* 0x0000080501007387 */ /* 0x0003d80000100800 */
[----:B------:R-:W-:Y:S05]  /*8950*/  @!P0 BRA `(.L_x_607) ;  /* 0x0000579000008947 */ /* 0x000fea0003800000 */
[----:B------:R-:W-:Y:S01]  /*8960*/  IMAD.MOV.U32 R85, RZ, RZ, R71 ;  /* 0x000000ffff557224 */ /* 0x000fe200078e0047 */
[----:B------:R-:W-:Y:S01]  /*8970*/  MOV R87, R0 ;  /* 0x0000000000577202 */ /* 0x000fe20000000f00 */
[----:B------:R-:W-:Y:S01]  /*8980*/  IMAD.MOV.U32 R84, RZ, RZ, R72 ;  /* 0x000000ffff547224 */ /* 0x000fe200078e0048 */
[----:B------:R-:W-:Y:S02]  /*8990*/  MOV R86, R70 ;  /* 0x0000004600567202 */ /* 0x000fe40000000f00 */
.L_x_624:
[----:B------:R-:W2:Y:S01]  /*89a0*/  LDL R178, [R1+0x34] ;  /* 0x0000340001b27983 */ /* 0x000ea20000100800 */
[----:B------:R-:W-:Y:S04]  /*89b0*/  DEPBAR.LE SB0, 0x0 ;  /* 0x000080000000791a */ /* 0x000fe80000000000 */
[----:B------:R-:W3:Y:S01]  /*89c0*/  LDL.64 R176, [R1+0x28] ;  /* 0x0000280001b07983 */ /* 0x000ee20000100a00 */
[----:B------:R-:W-:Y:S05]  /*89d0*/  WARPSYNC 0xffffffff ;  /* 0xffffffff00007948 */ /* 0x000fea0003800000 */
[----:B------:R-:W-:Y:S01]  /*89e0*/  BAR.SYNC.DEFER_BLOCKING 0x0 ;  /* 0x0000000000007b1d */ /* 0x000fe20000010000 */
[----:B------:R-:W-:-:S13]  /*89f0*/  ISETP.GT.AND P0, PT, R239, R205, PT ;  /* 0x000000cdef00720c */ /* 0x000fda0003f04270 */
[----:B------:R-:W-:Y:S01]  /*8a00*/  @!P0 SHF.R.S32.HI R0, RZ, 0x1f, R205 ;  /* 0x0000001fff008819 */ /* 0x000fe200000114cd */
[C---:B------:R-:W-:Y:S04]  /*8a10*/  @!P0 IMAD.WIDE.U32 R2, R205.reuse, c[0x0][0x208], RZ ;  /* 0x00008200cd028a25 */ /* 0x040fe800078e00ff */
[----:B------:R-:W-:Y:S04]  /*8a20*/  @!P0 IMAD R0, R0, c[0x0][0x208], RZ ;  /* 0x0000820000008a24 */ /* 0x000fe800078e02ff */
[----:B------:R-:W-:Y:S01]  /*8a30*/  @!P0 IMAD R0, R205, c[0x0][0x20c], R0 ;  /* 0x00008300cd008a24 */ /* 0x000fe200078e0200 */
[----:B------:R-:W-:Y:S01]  /*8a40*/  LDSM.16.M88.4 R80, [R195] ;  /* 0x00000000c350783b */ /* 0x000fe20000000200 */
[----:B------:R-:W-:Y:S02]  /*8a50*/  ULDC UR4, c[0x0][0x324] ;  /* 0x0000c90000047ab9 */ /* 0x000fe40000000800 */
[----:B------:R-:W-:Y:S01]  /*8a60*/  ULOP3.LUT UR4, URZ, UR4, URZ, 0x33, !UPT ;  /* 0x000000043f047292 */ /* 0x000fe2000f8e333f */
[----:B------:R-:W-:Y:S04]  /*8a70*/  @!P0 IADD3 R0, R3, R0, RZ ;  /* 0x0000000003008210 */ /* 0x000fe80007ffe0ff */
[----:B------:R-:W4:Y:S01]  /*8a80*/  LDSM.16.M88.4 R16, [R188] ;  /* 0x00000000bc10783b */ /* 0x000f220000000200 */
[----:B------:R-:W-:Y:S07]  /*8a90*/  @!P0 IMAD R0, R0, 0x50, RZ ;  /* 0x0000005000008824 */ /* 0x000fee00078e02ff */
[----:B------:R-:W5:Y:S08]  /*8aa0*/  LDSM.16.M88.4 R76, [R195+0x2000] ;  /* 0x00200000c34c783b */ /* 0x000f700000000200 */
[----:B------:R-:W1:Y:S08]  /*8ab0*/  LDSM.16.M88.4 R32, [R188+0x800] ;  /* 0x00080000bc20783b */ /* 0x000e700000000200 */
[----:B------:R-:W1:Y:S08]  /*8ac0*/  LDSM.16.M88.4 R48, [R188+0x1000] ;  /* 0x00100000bc30783b */ /* 0x000e700000000200 */
[----:B------:R-:W1:Y:S08]  /*8ad0*/  LDSM.16.M88.4 R64, [R188+0x1800] ;  /* 0x00180000bc40783b */ /* 0x000e700000000200 */
[----:B------:R-:W1:Y:S08]  /*8ae0*/  LDSM.16.M88.4 R152, [R188+0x2000] ;  /* 0x00200000bc98783b */ /* 0x000e700000000200 */
[----:B------:R-:W-:Y:S08]  /*8af0*/  LDSM.16.M88.4 R156, [R198] ;  /* 0x00000000c69c783b */ /* 0x000ff00000000200 */
[----:B------:R-:W1:Y:S08]  /*8b00*/  LDSM.16.M88.4 R160, [R199] ;  /* 0x00000000c7a0783b */ /* 0x000e700000000200 */
[----:B------:R-:W1:Y:S08]  /*8b10*/  LDSM.16.M88.4 R164, [R198+0x2000] ;  /* 0x00200000c6a4783b */ /* 0x000e700000000200 */
[----:B------:R-:W1:Y:S08]  /*8b20*/  LDSM.16.M88.4 R168, [R203] ;  /* 0x00000000cba8783b */ /* 0x000e700000000200 */
[----:B------:R-:W1:Y:S08]  /*8b30*/  LDSM.16.M88.4 R172, [R202] ;  /* 0x00000000caac783b */ /* 0x000e700000000200 */
[----:B------:R-:W3:Y:S04]  /*8b40*/  LDL R209, [R1+0x30] ;  /* 0x0000300001d17983 */ /* 0x000ee80000100800 */
[----:B------:R-:W3:Y:S06]  /*8b50*/  LDL.64 R226, [R1+0x20] ;  /* 0x0000200001e27983 */ /* 0x000eec0000100a00 */
[----:B------:R-:W3:Y:S04]  /*8b60*/  LDL R213, [R1+0x40] ;  /* 0x0000400001d57983 */ /* 0x000ee80000100800 */
[----:B------:R-:W3:Y:S01]  /*8b70*/  LDL R210, [R1+0x44] ;  /* 0x0000440001d27983 */ /* 0x000ee20000100800 */
[-C--:B-1--4-:R-:W-:Y:S08]  /*8b80*/  HMMA.16816.F32.BF16 R4, R80, R16.reuse, RZ ;  /* 0x000000105004723c */ /* 0x092ff000000418ff */
[C---:B-----5:R-:W-:Y:S08]  /*8b90*/  HMMA.16816.F32.BF16 R8, R76.reuse, R16, RZ ;  /* 0x000000104c08723c */ /* 0x060ff000000418ff */
        /* <DEDUP_REMOVED lines=20> */
[C---:B------:R-:W-:Y:S08]  /*8ce0*/  HMMA.16816.F32.BF16 R8, R164.reuse, R160, R8 ;  /* 0x000000a0a408723c */ /* 0x040ff00000041808 */
[-C--:B------:R-:W-:Y:S08]  /*8cf0*/  HMMA.16816.F32.BF16 R12, R164, R162.reuse, R12 ;  /* 0x000000a2a40c723c */ /* 0x080ff0000004180c */
[C---:B------:R-:W-:Y:S01]  /*8d00*/  HMMA.16816.F32.BF16 R16, R156.reuse, R162, R16 ;  /* 0x000000a29c10723c */ /* 0x040fe20000041810 */
[----:B------:R-:W4:Y:S07]  /*8d10*/  LDSM.16.M88.4 R160, [R200] ;  /* 0x00000000c8a0783b */ /* 0x000f2e0000000200 */
[-C--:B------:R-:W-:Y:S08]  /*8d20*/  HMMA.16816.F32.BF16 R20, R156, R168.reuse, R20 ;  /* 0x000000a89c14723c */ /* 0x080ff00000041814 */
[C---:B------:R-:W-:Y:S07]  /*8d30*/  HMMA.16816.F32.BF16 R24, R164.reuse, R168, R24 ;  /* 0x000000a8a418723c */ /* 0x040fee0000041818 */
[----:B--2---:R-:W-:Y:S01]  /*8d40*/  @!P0 MOV R169, R178 ;  /* 0x000000b200a98202 */ /* 0x004fe20000000f00 */
[-C--:B------:R-:W-:Y:S04]  /*8d50*/  HMMA.16816.F32.BF16 R28, R164, R170.reuse, R28 ;  /* 0x000000aaa41c723c */ /* 0x080fe8000004181c */
[----:B---3--:R-:W-:Y:S04]  /*8d60*/  @!P0 MOV R168, R176 ;  /* 0x000000b000a88202 */ /* 0x008fe80000000f00 */
[C---:B------:R-:W-:Y:S04]  /*8d70*/  HMMA.16816.F32.BF16 R32, R156.reuse, R170, R32 ;  /* 0x000000aa9c20723c */ /* 0x040fe80000041820 */
[----:B------:R-:W-:Y:S03]  /*8d80*/  @!P0 IMAD.WIDE.U32 R168, R2, 0x50, R168 ;  /* 0x0000005002a88825 */ /* 0x000fe600078e00a8 */
[----:B------:R-:W-:Y:S01]  /*8d90*/  @!P0 MOV R170, c[0x0][0x208] ;  /* 0x0000820000aa8a02 */ /* 0x000fe20000000f00 */
[-C--:B------:R-:W-:Y:S01]  /*8da0*/  HMMA.16816.F32.BF16 R36, R156, R172.reuse, R36 ;  /* 0x000000ac9c24723c */ /* 0x080fe20000041824 */
[----:B------:R-:W-:Y:S03]  /*8db0*/  @!P0 MOV R171, 0x5 ;  /* 0x0000000500ab8802 */ /* 0x000fe60000000f00 */
[----:B------:R-:W-:Y:S02]  /*8dc0*/  @!P0 LEA R2, P1, R168, c[0x0][0x1f8], 0x1 ;  /* 0x00007e00a8028a11 */ /* 0x000fe400078208ff */
[----:B------:R-:W-:Y:S02]  /*8dd0*/  @!P0 IADD3 R3, R169, R0, RZ ;  /* 0x00000000a9038210 */ /* 0x000fe40007ffe0ff */
[C---:B------:R-:W-:Y:S04]  /*8de0*/  HMMA.16816.F32.BF16 R40, R164.reuse, R172, R40 ;  /* 0x000000aca428723c */ /* 0x040fe80000041828 */
[----:B------:R-:W-:Y:S02]  /*8df0*/  @!P0 SHF.L.U32 R176, R170, 0x5, RZ ;  /* 0x00000005aab08819 */ /* 0x000fe400000006ff */
[----:B------:R-:W-:Y:S02]  /*8e00*/  @!P0 LEA.HI.X R3, R168, c[0x0][0x1fc], R3, 0x1, P1 ;  /* 0x00007f00a8038a11 */ /* 0x000fe400008f0c03 */
[-C--:B------:R-:W-:Y:S01]  /*8e10*/  @!P0 IADD3 R172, P2, R2, R176.reuse, RZ ;  /* 0x000000b002ac8210 */ /* 0x080fe20007f5e0ff */
[-C--:B------:R-:W-:Y:S02]  /*8e20*/  HMMA.16816.F32.BF16 R44, R164, R174.reuse, R44 ;  /* 0x000000aea42c723c */ /* 0x080fe4000004182c */
[----:B------:R-:W-:Y:S01]  /*8e30*/  @!PT LDS RZ, [RZ] ;  /* 0x00000000fffff984 */ /* 0x000fe20000000800 */
[----:B------:R-:W-:Y:S01]  /*8e40*/  @!PT LDS RZ, [RZ] ;  /* 0x00000000fffff984 */ /* 0x000fe20000000800 */
[----:B------:R-:W-:Y:S01]  /*8e50*/  @!PT LDS RZ, [RZ] ;  /* 0x00000000fffff984 */ /* 0x000fe20000000800 */
[----:B------:R2:W-:Y:S01]  /*8e60*/  @!P0 LDGSTS.E.BYPASS.LTC128B.128 [R207+0x100], [R2.64], !P4 ;  /* 0x0010000002cf8fae */ /* 0x0005e2000e101d48 */
[----:B------:R-:W-:Y:S02]  /*8e70*/  @!P0 SHF.L.U64.HI R0, R170, R171, c[0x0][0x20c] ;  /* 0x00008300aa008619 */ /* 0x000fe400000102ab */
[----:B------:R-:W-:Y:S02]  /*8e80*/  @!P0 IADD3 R170, P1, R172, R176, RZ ;  /* 0x000000b0acaa8210 */ /* 0x000fe40007f3e0ff */
[-C--:B------:R-:W-:Y:S01]  /*8e90*/  @!P0 IADD3.X R173, R3, R0.reuse, RZ, P2, !PT ;  /* 0x0000000003ad8210 */ /* 0x080fe200017fe4ff */
[C---:B------:R-:W-:Y:S04]  /*8ea0*/  HMMA.16816.F32.BF16 R48, R156.reuse, R174, R48 ;  /* 0x000000ae9c30723c */ /* 0x040fe80000041830 */
[----:B------:R3:W-:Y:S01]  /*8eb0*/  @!P0 LDGSTS.E.BYPASS.LTC128B.128 [R207+0x900], [R172.64], !P4 ;  /* 0x00900000accf8fae */ /* 0x0007e2000e101d48 */
[----:B------:R-:W-:Y:S02]  /*8ec0*/  @!P0 IADD3.X R171, R173, R0, RZ, P1, !PT ;  /* 0x00000000adab8210 */ /* 0x000fe40000ffe4ff */
[----:B------:R-:W-:Y:S01]  /*8ed0*/  @!P0 IADD3 R168, P2, R170, R176, RZ ;  /* 0x000000b0aaa88210 */ /* 0x000fe20007f5e0ff */
[-C--:B-1----:R-:W-:Y:S04]  /*8ee0*/  HMMA.16816.F32.BF16 R52, R156, R152.reuse, R52 ;  /* 0x000000989c34723c */ /* 0x082fe80000041834 */
[----:B------:R1:W-:Y:S01]  /*8ef0*/  @!P0 LDGSTS.E.BYPASS.LTC128B.128 [R207+0x1100], [R170.64], !P4 ;  /* 0x01100000aacf8fae */ /* 0x0003e2000e101d48 */
[----:B------:R-:W-:Y:S03]  /*8f00*/  @!P0 IADD3.X R169, R171, R0, RZ, P2, !PT ;  /* 0x00000000aba98210 */ /* 0x000fe600017fe4ff */
[C---:B------:R-:W-:Y:S04]  /*8f10*/  HMMA.16816.F32.BF16 R56, R164.reuse, R152, R56 ;  /* 0x00000098a438723c */ /* 0x040fe80000041838 */
[----:B------:R1:W-:Y:S01]  /*8f20*/  @!P0 LDGSTS.E.BYPASS.LTC128B.128 [R207+0x1900], [R168.64], !P4 ;  /* 0x01900000a8cf8fae */ /* 0x0003e2000e101d48 */
[----:B--2---:R-:W-:Y:S03]  /*8f30*/  @!P0 IADD3 R2, P1, R168, R176, RZ ;  /* 0x000000b0a8028210 */ /* 0x004fe60007f3e0ff */
[-C--:B------:R-:W-:Y:S04]  /*8f40*/  HMMA.16816.F32.BF16 R60, R164, R154.reuse, R60 ;  /* 0x0000009aa43c723c */ /* 0x080fe8000004183c */
[----:B------:R-:W-:Y:S04]  /*8f50*/  @!P0 IADD3.X R3, R169, R0, RZ, P1, !PT ;  /* 0x00000000a9038210 */ /* 0x000fe80000ffe4ff */
[C---:B------:R-:W-:Y:S01]  /*8f60*/  HMMA.16816.F32.BF16 R64, R156.reuse, R154, R64 ;  /* 0x0000009a9c40723c */ /* 0x040fe20000041840 */
[----:B------:R2:W-:Y:S03]  /*8f70*/  @!P0 LDGSTS.E.BYPASS.LTC128B.128 [R207+0x2100], [R2.64], !P4 ;  /* 0x0210000002cf8fae */ /* 0x0005e6000e101d48 */
[----:B------:R-:W-:Y:S04]  /*8f80*/  ISETP.GT.AND P0, PT, R205, R239, PT ;  /* 0x000000efcd00720c */ /* 0x000fe80003f04270 */
[-C--:B----4-:R-:W-:Y:S01]  /*8f90*/  HMMA.16816.F32.BF16 R68, R156, R160.reuse, R68 ;  /* 0x000000a09c44723c */ /* 0x090fe20000041844 */
[----:B---3--:R-:W-:Y:S07]  /*8fa0*/  LDSM.16.M88.4 R172, [R194] ;  /* 0x00000000c2ac783b */ /* 0x008fee0000000200 */
[C---:B------:R-:W-:Y:S01]  /*8fb0*/  HMMA.16816.F32.BF16 R72, R164.reuse, R160, R72 ;  /* 0x000000a0a448723c */ /* 0x040fe20000041848 */
[----:B-1----:R-:W1:Y:S07]  /*8fc0*/  LDSM.16.M88.4 R168, [R196] ;  /* 0x00000000c4a8783b */ /* 0x002e6e0000000200 */
[-C--:B------:R-:W-:Y:S01]  /*8fd0*/  HMMA.16816.F32.BF16 R76, R164, R162.reuse, R76 ;  /* 0x000000a2a44c723c */ /* 0x080fe2000004184c */
[----:B------:R-:W3:Y:S07]  /*8fe0*/  LDSM.16.M88.4 R176, [R196+0x2000] ;  /* 0x00200000c4b0783b */ /* 0x000eee0000000200 */
[----:B------:R-:W-:Y:S01]  /*8ff0*/  HMMA.16816.F32.BF16 R80, R156, R162, R80 ;  /* 0x000000a29c50723c */ /* 0x000fe20000041850 */
[----:B------:R-:W4:Y:S08]  /*9000*/  LDSM.16.M88.4 R180, [R194+0x800] ;  /* 0x00080000c2b4783b */ /* 0x000f300000000200 */
[----:B------:R-:W5:Y:S08]  /*9010*/  LDSM.16.M88.4 R152, [R194+0x1000] ;  /* 0x00100000c298783b */ /* 0x000f700000000200 */
[----:B------:R-:W2:Y:S01]  /*9020*/  LDSM.16.M88.4 R164, [R194+0x1800] ;  /* 0x00180000c2a4783b */ /* 0x000ea20000000200 */
[-C--:B-1----:R-:W-:Y:S07]  /*9030*/  HMMA.16816.F32.BF16 R4, R168, R172.reuse, R4 ;  /* 0x000000aca804723c */ /* 0x082fee0000041804 */
[----:B------:R-:W1:Y:S01]  /*9040*/  LDSM.16.M88.4 R184, [R194+0x2000] ;  /* 0x00200000c2b8783b */ /* 0x000e620000000200 */
[C---:B---3--:R-:W-:Y:S07]  /*9050*/  HMMA.16816.F32.BF16 R8, R176.reuse, R172, R8 ;  /* 0x000000acb008723c */ /* 0x048fee0000041808 */
[----:B------:R-:W-:Y:S01]  /*9060*/  LDSM.16.M88.4 R156, [R197] ;  /* 0x00000000c59c783b */ /* 0x000fe20000000200 */
[-C--:B------:R-:W-:Y:S07]  /*9070*/  HMMA.16816.F32.BF16 R12, R176, R174.reuse, R12 ;  /* 0x000000aeb00c723c */ /* 0x080fee000004180c */
[----:B------:R-:W3:Y:S01]  /*9080*/  LDSM.16.M88.4 R160, [R191] ;  /* 0x00000000bfa0783b */ /* 0x000ee20000000200 */
[C---:B------:R-:W-:Y:S07]  /*9090*/  HMMA.16816.F32.BF16 R16, R168.reuse, R174, R16 ;  /* 0x000000aea810723c */ /* 0x040fee0000041810 */
[----:B------:R-:W1:Y:S01]  /*90a0*/  LDSM.16.M88.4 R172, [R197+0x2000] ;  /* 0x00200000c5ac783b */ /* 0x000e620000000200 */
[-C--:B----4-:R-:W-:Y:S07]  /*90b0*/  HMMA.16816.F32.BF16 R20, R168, R180.reuse, R20 ;  /* 0x000000b4a814723c */ /* 0x090fee0000041814 */
[----:B------:R-:W0:Y:S01]  /*90c0*/  LDGDEPBAR ;  /* 0x00000000000079af */ /* 0x000e220000000000 */
[C---:B------:R-:W-:Y:S08]  /*90d0*/  HMMA.16816.F32.BF16 R24, R176.reuse, R180, R24 ;  /* 0x000000b4b018723c */ /* 0x040ff00000041818 */
[-C--:B------:R-:W-:Y:S08]  /*90e0*/  HMMA.16816.F32.BF16 R28, R176, R182.reuse, R28 ;  /* 0x000000b6b01c723c */ /* 0x080ff0000004181c */
[C---:B------:R-:W-:Y:S08]  /*90f0*/  HMMA.16816.F32.BF16 R32, R168.reuse, R182, R32 ;  /* 0x000000b6a820723c */ /* 0x040ff00000041820 */
[-C--:B-----5:R-:W-:Y:S08]  /*9100*/  HMMA.16816.F32.BF16 R36, R168, R152.reuse, R36 ;  /* 0x00000098a824723c */ /* 0x0a0ff00000041824 */
[C---:B------:R-:W-:Y:S08]  /*9110*/  HMMA.16816.F32.BF16 R40, R176.reuse, R152, R40 ;  /* 0x00000098b028723c */ /* 0x040ff00000041828 */
[-C--:B------:R-:W-:Y:S08]  /*9120*/  HMMA.16816.F32.BF16 R44, R176, R154.reuse, R44 ;  /* 0x0000009ab02c723c */ /* 0x080ff0000004182c */
[C---:B------:R-:W-:Y:S08]  /*9130*/  HMMA.16816.F32.BF16 R48, R168.reuse, R154, R48 ;  /* 0x0000009aa830723c */ /* 0x040ff00000041830 */
[-C--:B--2---:R-:W-:Y:S08]  /*9140*/  HMMA.16816.F32.BF16 R52, R168, R164.reuse, R52 ;  /* 0x000000a4a834723c */ /* 0x084ff00000041834 */
[C---:B------:R-:W-:Y:S08]  /*9150*/  HMMA.16816.F32.BF16 R56, R176.reuse, R164, R56 ;  /* 0x000000a4b038723c */ /* 0x040ff00000041838 */
[-C--:B------:R-:W-:Y:S08]  /*9160*/  HMMA.16816.F32.BF16 R60, R176, R166.reuse, R60 ;  /* 0x000000a6b03c723c */ /* 0x080ff0000004183c */
[C---:B------:R-:W-:Y:S08]  /*9170*/  HMMA.16816.F32.BF16 R64, R168.reuse, R166, R64 ;  /* 0x000000a6a840723c */ /* 0x040ff00000041840 */
[-C--:B-1----:R-:W-:Y:S08]  /*9180*/  HMMA.16816.F32.BF16 R68, R168, R184.reuse, R68 ;  /* 0x000000b8a844723c */ /* 0x082ff00000041844 */
[C---:B------:R-:W-:Y:S08]  /*9190*/  HMMA.16816.F32.BF16 R72, R176.reuse, R184, R72 ;  /* 0x000000b8b048723c */ /* 0x040ff00000041848 */
[-C--:B------:R-:W-:Y:S08]  /*91a0*/  HMMA.16816.F32.BF16 R76, R176, R186.reuse, R76 ;  /* 0x000000bab04c723c */ /* 0x080ff0000004184c */
[----:B------:R-:W-:Y:S08]  /*91b0*/  HMMA.16816.F32.BF16 R80, R168, R186, R80 ;  /* 0x000000baa850723c */ /* 0x000ff00000041850 */
[-C--:B---3--:R-:W-:Y:S08]  /*91c0*/  HMMA.16816.F32.BF16 R4, R156, R160.reuse, R4 ;  /* 0x000000a09c04723c */ /* 0x088ff00000041804 */
[C---:B------:R-:W-:Y:S08]  /*91d0*/  HMMA.16816.F32.BF16 R8, R172.reuse, R160, R8 ;  /* 0x000000a0ac08723c */ /* 0x040ff00000041808 */
[-C--:B------:R-:W-:Y:S08]  /*91e0*/  HMMA.16816.F32.BF16 R12, R172, R162.reuse, R12 ;  /* 0x000000a2ac0c723c */ /* 0x080ff0000004180c */
[----:B------:R-:W-:Y:S01]  /*91f0*/  FMUL.FTZ R0, R4, c[0x0][0x320] ;  /* 0x0000c80004007a20 */ /* 0x000fe20000410000 */
[C---:B------:R-:W-:Y:S03]  /*9200*/  HMMA.16816.F32.BF16 R16, R156.reuse, R162, R16 ;  /* 0x000000a29c10723c */ /* 0x040fe60000041810 */
[----:B------:R1:W2:Y:S04]  /*9210*/  MUFU.TANH R183, R0 ;  /* 0x0000000000b77308 */ /* 0x0002a80000002400 */
[----:B------:R-:W-:Y:S02]  /*9220*/  FMUL.FTZ R3, R10, c[0x0][0x320] ;  /* 0x0000c8000a037a20 */ /* 0x000fe40000410000 */
[----:B------:R-:W-:Y:S04]  /*9230*/  FMUL.FTZ R2, R11, c[0x0][0x320] ;  /* 0x0000c8000b027a20 */ /* 0x000fe80000410000 */
[----:B------:R-:W3:Y:S10]  /*9240*/  MUFU.TANH R224, R2 ;  /* 0x0000000200e07308 */ /* 0x000ef40000002400 */
[----:B------:R-:W4:Y:S01]  /*9250*/  MUFU.TANH R225, R3 ;  /* 0x0000000300e17308 */ /* 0x000f220000002400 */
[----:B-1----:R-:W-:Y:S09]  /*9260*/  FMUL.FTZ R0, R5, c[0x0][0x320] ;  /* 0x0000c80005007a20 */ /* 0x002ff20000410000 */
[----:B------:R1:W1:Y:S02]  /*9270*/  MUFU.TANH R171, R0 ;  /* 0x0000000000ab7308 */ /* 0x0002640000002400 */
[----:B-1----:R-:W-:Y:S08]  /*9280*/  FMUL.FTZ R0, R6, c[0x0][0x320] ;  /* 0x0000c80006007a20 */ /* 0x002ff00000410000 */
[----:B------:R1:W1:Y:S02]  /*9290*/  MUFU.TANH R218, R0 ;  /* 0x0000000000da7308 */ /* 0x0002640000002400 */
[----:B-1----:R-:W-:Y:S02]  /*92a0*/  FMUL.FTZ R0, R7, c[0x0][0x320] ;  /* 0x0000c80007007a20 */ /* 0x002fe40000410000 */
[----:B------:R-:W1:Y:S06]  /*92b0*/  LDSM.16.M88.4 R4, [R191+0x800] ;  /* 0x00080000bf04783b */ /* 0x000e6c0000000200 */
[----:B------:R5:W1:Y:S02]  /*92c0*/  MUFU.TANH R208, R0 ;  /* 0x0000000000d07308 */ /* 0x000a640000002400 */
[----:B-----5:R-:W-:Y:S08]  /*92d0*/  FMUL.FTZ R0, R8, c[0x0][0x320] ;  /* 0x0000c80008007a20 */ /* 0x020ff00000410000 */
[----:B------:R5:W2:Y:S01]  /*92e0*/  MUFU.TANH R223, R0 ;  /* 0x0000000000df7308 */ /* 0x000aa20000002400 */
[-C--:B-1----:R-:W-:Y:S08]  /*92f0*/  HMMA.16816.F32.BF16 R20, R156, R4.reuse, R20 ;  /* 0x000000049c14723c */ /* 0x082ff00000041814 */
[C---:B------:R-:W-:Y:S04]  /*9300*/  HMMA.16816.F32.BF16 R24, R172.reuse, R4, R24 ;  /* 0x00000004ac18723c */ /* 0x040fe80000041818 */
[----:B-----5:R-:W-:Y:S02]  /*9310*/  FMUL.FTZ R0, R9, c[0x0][0x320] ;  /* 0x0000c80009007a20 */ /* 0x020fe40000410000 */
[----:B------:R-:W1:Y:S02]  /*9320*/  LDSM.16.M88.4 R8, [R191+0x1000] ;  /* 0x00100000bf08783b */ /* 0x000e640000000200 */
[-C--:B------:R-:W-:Y:S01]  /*9330*/  HMMA.16816.F32.BF16 R28, R172, R6.reuse, R28 ;  /* 0x00000006ac1c723c */ /* 0x080fe2000004181c */
[----:B------:R5:W1:Y:S07]  /*9340*/  MUFU.TANH R219, R0 ;  /* 0x0000000000db7308 */ /* 0x000a6e0000002400 */
[C---:B------:R-:W-:Y:S01]  /*9350*/  HMMA.16816.F32.BF16 R32, R156.reuse, R6, R32 ;  /* 0x000000069c20723c */ /* 0x040fe20000041820 */
[----:B------:R-:W2:Y:S07]  /*9360*/  LDSM.16.M88.4 R4, [R191+0x1800] ;  /* 0x00180000bf04783b */ /* 0x000eae0000000200 */
[----:B------:R-:W-:Y:S04]  /*9370*/  FMUL.FTZ R3, R26, c[0x0][0x320] ;  /* 0x0000c8001a037a20 */ /* 0x000fe80000410000 */
[----:B------:R-:W-:Y:S01]  /*9380*/  FMUL.FTZ R2, R27, c[0x0][0x320] ;  /* 0x0000c8001b027a20 */ /* 0x000fe20000410000 */
[----:B------:R-:W2:Y:S01]  /*9390*/  MUFU.TANH R212, R3 ;  /* 0x0000000300d47308 */ /* 0x000ea20000002400 */
[----:B-----5:R-:W-:Y:S09]  /*93a0*/  FMUL.FTZ R0, R12, c[0x0][0x320] ;  /* 0x0000c8000c007a20 */ /* 0x020ff20000410000 */
[----:B------:R5:W2:Y:S10]  /*93b0*/  MUFU.TANH R216, R0 ;  /* 0x0000000000d87308 */ /* 0x000ab40000002400 */
[----:B------:R2:W2:Y:S01]  /*93c0*/  MUFU.TANH R211, R2 ;  /* 0x0000000200d37308 */ /* 0x0004a20000002400 */
[-C--:B-1----:R-:W-:Y:S08]  /*93d0*/  HMMA.16816.F32.BF16 R36, R156, R8.reuse, R36 ;  /* 0x000000089c24723c */ /* 0x082ff00000041824 */
[C---:B------:R-:W-:Y:S04]  /*93e0*/  HMMA.16816.F32.BF16 R40, R172.reuse, R8, R40 ;  /* 0x00000008ac28723c */ /* 0x040fe80000041828 */
[----:B-----5:R-:W-:Y:S04]  /*93f0*/  FMUL.FTZ R0, R13, c[0x0][0x320] ;  /* 0x0000c8000d007a20 */ /* 0x020fe80000410000 */
[-C--:B------:R-:W-:Y:S01]  /*9400*/  HMMA.16816.F32.BF16 R44, R172, R10.reuse, R44 ;  /* 0x0000000aac2c723c */ /* 0x080fe2000004182c */
[----:B------:R1:W1:Y:S07]  /*9410*/  MUFU.TANH R214, R0 ;  /* 0x0000000000d67308 */ /* 0x00026e0000002400 */
[C---:B------:R-:W-:Y:S01]  /*9420*/  HMMA.16816.F32.BF16 R48, R156.reuse, R10, R48 ;  /* 0x0000000a9c30723c */ /* 0x040fe20000041830 */
[----:B------:R-:W5:Y:S01]  /*9430*/  LDSM.16.M88.4 R8, [R191+0x2000] ;  /* 0x00200000bf08783b */ /* 0x000f620000000200 */
[----:B------:R-:W-:Y:S06]  /*9440*/  DEPBAR.LE SB0, 0x0 ;  /* 0x000080000000791a */ /* 0x000fec0000000000 */
[-C--:B--2---:R-:W-:Y:S01]  /*9450*/  HMMA.16816.F32.BF16 R52, R156, R4.reuse, R52 ;  /* 0x000000049c34723c */ /* 0x084fe20000041834 */
[----:B------:R-:W-:Y:S04]  /*9460*/  BAR.SYNC.DEFER_BLOCKING 0x0 ;  /* 0x0000000000007b1d */ /* 0x000fe80000010000 */
[----:B------:R-:W-:Y:S02]  /*9470*/  FMUL.FTZ R3, R42, c[0x0][0x320] ;  /* 0x0000c8002a037a20 */ /* 0x000fe40000410000 */
[----:B------:R-:W-:Y:S01]  /*9480*/  FMUL.FTZ R2, R43, c[0x0][0x320] ;  /* 0x0000c8002b027a20 */ /* 0x000fe20000410000 */
[C---:B------:R-:W-:Y:S01]  /*9490*/  HMMA.16816.F32.BF16 R56, R172.reuse, R4, R56 ;  /* 0x00000004ac38723c */ /* 0x040fe20000041838 */
[----:B------:R2:W2:Y:S03]  /*94a0*/  MUFU.TANH R177, R3 ;  /* 0x0000000300b17308 */ /* 0x0004a60000002400 */
[----:B-1----:R-:W-:Y:S03]  /*94b0*/  FMUL.FTZ R0, R14, c[0x0][0x320] ;  /* 0x0000c8000e007a20 */ /* 0x002fe60000410000 */
[----:B------:R-:W-:Y:S01]  /*94c0*/  @P0 MOV R5, R209 ;  /* 0x000000d100050202 */ /* 0x000fe20000000f00 */
[-C--:B------:R-:W-:Y:S01]  /*94d0*/  HMMA.16816.F32.BF16 R60, R172, R6.reuse, R60 ;  /* 0x00000006ac3c723c */ /* 0x080fe2000004183c */
[----:B------:R-:W-:Y:S02]  /*94e0*/  MOV R209, c[0x0][0x2c4] ;  /* 0x0000b10000d17a02 */ /* 0x000fe40000000f00 */
[----:B------:R1:W1:Y:S02]  /*94f0*/  MUFU.TANH R222, R0 ;  /* 0x0000000000de7308 */ /* 0x0002640000002400 */
[----:B------:R-:W-:Y:S03]  /*9500*/  ISETP.NE.AND P3, PT, R209, 0x1, PT ;  /* 0x00000001d100780c */ /* 0x000fe60003f65270 */
[C---:B------:R-:W-:Y:S05]  /*9510*/  HMMA.16816.F32.BF16 R64, R156.reuse, R6, R64 ;  /* 0x000000069c40723c */ /* 0x040fea0000041840 */
[----:B------:R3:W3:Y:S02]  /*9520*/  MUFU.TANH R176, R2 ;  /* 0x0000000200b07308 */ /* 0x0006e40000002400 */
[----:B------:R-:W-:Y:S01]  /*9530*/  @P0 MOV R7, c[0x0][0x1e0] ;  /* 0x0000780000070a02 */ /* 0x000fe20000000f00 */
[-C--:B-----5:R-:W-:Y:S04]  /*9540*/  HMMA.16816.F32.BF16 R68, R156, R8.reuse, R68 ;  /* 0x000000089c44723c */ /* 0x0a0fe80000041844 */
[----:B--2---:R-:W-:Y:S01]  /*9550*/  FMUL.FTZ R3, R58, c[0x0][0x320] ;  /* 0x0000c8003a037a20 */ /* 0x004fe20000410000 */
[----:B------:R-:W-:Y:S03]  /*9560*/  MOV R58, c[0x0][0x32c] ;  /* 0x0000cb00003a7a02 */ /* 0x000fe60000000f00 */
[C---:B------:R-:W-:Y:S04]  /*9570*/  HMMA.16816.F32.BF16 R72, R172.reuse, R8, R72 ;  /* 0x00000008ac48723c */ /* 0x040fe80000041848 */
[----:B-1----:R-:W-:Y:S01]  /*9580*/  FMUL.FTZ R0, R15, c[0x0][0x320] ;  /* 0x0000c8000f007a20 */ /* 0x002fe20000410000 */
[----:B------:R-:W-:Y:S03]  /*9590*/  ISETP.GE.AND P5, PT, R58, 0x1, PT ;  /* 0x000000013a00780c */ /* 0x000fe60003fa6270 */
[----:B------:R1:W2:Y:S01]  /*95a0*/  MUFU.TANH R221, R0 ;  /* 0x0000000000dd7308 */ /* 0x0002a20000002400 */
[-C--:B------:R-:W-:Y:S03]  /*95b0*/  HMMA.16816.F32.BF16 R76, R172, R10.reuse, R76 ;  /* 0x0000000aac4c723c */ /* 0x080fe6000004184c */
[----:B---3--:R-:W-:Y:S05]  /*95c0*/  FMUL.FTZ R2, R59, c[0x0][0x320] ;  /* 0x0000c8003b027a20 */ /* 0x008fea0000410000 */
[----:B------:R-:W-:Y:S04]  /*95d0*/  HMMA.16816.F32.BF16 R80, R156, R10, R80 ;  /* 0x0000000a9c50723c */ /* 0x000fe80000041850 */
[----:B-1----:R-:W-:-:S12]  /*95e0*/  FMUL.FTZ R0, R16, c[0x0][0x320] ;  /* 0x0000c80010007a20 */ /* 0x002fd80000410000 */
[----:B------:R-:W-:Y:S01]  /*95f0*/  FMUL.FTZ R6, R79, c[0x0][0x320] ;  /* 0x0000c8004f067a20 */ /* 0x000fe20000410000 */
[----:B------:R1:W3:Y:S07]  /*9600*/  MUFU.TANH R15, R0 ;  /* 0x00000000000f7308 */ /* 0x0002ee0000002400 */
[----:B------:R-:W-:Y:S06]  /*9610*/  FMUL.FTZ R11, R80, c[0x0][0x320] ;  /* 0x0000c800500b7a20 */ /* 0x000fec0000410000 */
[----:B------:R-:W2:Y:S01]  /*9620*/  MUFU.TANH R11, R11 ;  /* 0x0000000b000b7308 */ /* 0x000ea20000002400 */
[----:B-1----:R-:W-:Y:S09]  /*9630*/  FMUL.FTZ R0, R17, c[0x0][0x320] ;  /* 0x0000c80011007a20 */ /* 0x002ff20000410000 */
[----:B------:R1:W1:Y:S02]  /*9640*/  MUFU.TANH R168, R0 ;  /* 0x0000000000a87308 */ /* 0x0002640000002400 */
[----:B-1----:R-:W-:Y:S08]  /*9650*/  FMUL.FTZ R0, R18, c[0x0][0x320] ;  /* 0x0000c80012007a20 */ /* 0x002ff00000410000 */
        /* <DEDUP_REMOVED lines=60> */
[----:B------:R1:W1:Y:S10]  /*9a20*/  MUFU.TANH R52, R2 ;  /* 0x0000000200347308 */ /* 0x0002740000002400 */
[----:B------:R5:W2:Y:S01]  /*9a30*/  MUFU.TANH R30, R0 ;  /* 0x00000000001e7308 */ /* 0x000aa20000002400 */
[----:B-1----:R-:W-:Y:S09]  /*9a40*/  FMUL.FTZ R2, R75, c[0x0][0x320] ;  /* 0x0000c8004b027a20 */ /* 0x002ff20000410000 */
[----:B------:R-:W1:Y:S01]  /*9a50*/  MUFU.TANH R59, R2 ;  /* 0x00000002003b7308 */ /* 0x000e620000002400 */
[----:B-----5:R-:W-:Y:S09]  /*9a60*/  FMUL.FTZ R0, R53, c[0x0][0x320] ;  /* 0x0000c80035007a20 */ /* 0x020ff20000410000 */
[----:B------:R5:W1:Y:S10]  /*9a70*/  MUFU.TANH R25, R0 ;  /* 0x0000000000197308 */ /* 0x000a740000002400 */
[----:B------:R1:W1:Y:S01]  /*9a80*/  MUFU.TANH R53, R3 ;  /* 0x0000000300357308 */ /* 0x0002620000002400 */
[----:B-----5:R-:W-:Y:S09]  /*9a90*/  FMUL.FTZ R0, R54, c[0x0][0x320] ;  /* 0x0000c80036007a20 */ /* 0x020ff20000410000 */
[----:B------:R5:W2:Y:S01]  /*9aa0*/  MUFU.TANH R39, R0 ;  /* 0x0000000000277308 */ /* 0x000aa20000002400 */
[----:B-1----:R-:W-:Y:S09]  /*9ab0*/  FMUL.FTZ R3, R76, c[0x0][0x320] ;  /* 0x0000c8004c037a20 */ /* 0x002ff20000410000 */
[----:B------:R-:W1:Y:S01]  /*9ac0*/  MUFU.TANH R22, R3 ;  /* 0x0000000300167308 */ /* 0x000e620000002400 */
[----:B-----5:R-:W-:Y:S09]  /*9ad0*/  FMUL.FTZ R0, R55, c[0x0][0x320] ;  /* 0x0000c80037007a20 */ /* 0x020ff20000410000 */
[----:B------:R5:W1:Y:S02]  /*9ae0*/  MUFU.TANH R35, R0 ;  /* 0x0000000000237308 */ /* 0x000a640000002400 */
[----:B-----5:R-:W-:Y:S02]  /*9af0*/  FMUL.FTZ R0, R56, c[0x0][0x320] ;  /* 0x0000c80038007a20 */ /* 0x020fe40000410000 */
[----:B------:R-:W5:Y:S06]  /*9b00*/  LDL R56, [R1] ;  /* 0x0000000001387983 */ /* 0x000f6c0000100800 */
[----:B------:R1:W1:Y:S02]  /*9b10*/  MUFU.TANH R51, R0 ;  /* 0x0000000000337308 */ /* 0x0002640000002400 */
[----:B-1----:R-:W-:Y:S08]  /*9b20*/  FMUL.FTZ R0, R57, c[0x0][0x320] ;  /* 0x0000c80039007a20 */ /* 0x002ff00000410000 */
[----:B------:R-:W1:Y:S10]  /*9b30*/  MUFU.TANH R57, R6 ;  /* 0x0000000600397308 */ /* 0x000e740000002400 */
        /* <DEDUP_REMOVED lines=31> */
[----:B-1----:R-:W-:Y:S04]  /*9d30*/  @P0 IADD3 R0, R205, -0x1, RZ ;  /* 0xffffffffcd000810 */ /* 0x002fe80007ffe0ff */
[----:B------:R-:W-:Y:S05]  /*9d40*/  @P0 SHF.R.S32.HI R2, RZ, 0x1f, R0 ;  /* 0x0000001fff020819 */ /* 0x000fea0000011400 */
[----:B------:R-:W-:Y:S04]  /*9d50*/  @P0 IMAD R2, R2, c[0x0][0x1e0], RZ ;  /* 0x0000780002020a24 */ /* 0x000fe800078e02ff */
[C---:B------:R-:W-:Y:S02]  /*9d60*/  @P0 IMAD R4, R0.reuse, c[0x0][0x1e4], R2 ;  /* 0x0000790000040a24 */ /* 0x040fe400078e0202 */
[----:B------:R-:W-:Y:S04]  /*9d70*/  @P0 IMAD.WIDE.U32 R2, R0, c[0x0][0x1e0], RZ ;  /* 0x0000780000020a25 */ /* 0x000fe800078e00ff */
[----:B------:R-:W-:Y:S04]  /*9d80*/  FMUL.FTZ R0, R77, c[0x0][0x320] ;  /* 0x0000c8004d007a20 */ /* 0x000fe80000410000 */
[----:B------:R1:W1:Y:S02]  /*9d90*/  MUFU.TANH R21, R0 ;  /* 0x0000000000157308 */ /* 0x0002640000002400 */
[----:B-1----:R-:W-:Y:S01]  /*9da0*/  @P0 IADD3 R0, R3, R4, RZ ;  /* 0x0000000403000210 */ /* 0x002fe20007ffe0ff */
[----:B------:R-:W-:Y:S01]  /*9db0*/  FMUL.FTZ R3, R78, c[0x0][0x320] ;  /* 0x0000c8004e037a20 */ /* 0x000fe20000410000 */
[----:B------:R-:W-:Y:S06]  /*9dc0*/  @P0 MOV R4, R226 ;  /* 0x000000e200040202 */ /* 0x000fec0000000f00 */
[----:B------:R1:W1:Y:S01]  /*9dd0*/  MUFU.TANH R55, R3 ;  /* 0x0000000300377308 */ /* 0x0002620000002400 */
[----:B------:R-:W-:Y:S02]  /*9de0*/  @P0 IMAD R0, R0, 0x50, RZ ;  /* 0x0000005000000824 */ /* 0x000fe400078e02ff */
[----:B------:R-:W-:Y:S05]  /*9df0*/  @P0 IMAD.WIDE.U32 R4, R2, 0x50, R4 ;  /* 0x0000005002040825 */ /* 0x000fea00078e0004 */
[----:B------:R-:W-:Y:S02]  /*9e00*/  @P0 LEA R2, P1, R4, c[0x0][0x1c8], 0x1 ;  /* 0x0000720004020a11 */ /* 0x000fe400078208ff */
[----:B------:R-:W-:Y:S02]  /*9e10*/  @P0 IADD3 R0, R5, R0, RZ ;  /* 0x0000000005000210 */ /* 0x000fe40007ffe0ff */
[----:B------:R-:W-:Y:S05]  /*9e20*/  IADD3 R5, R210, R213, RZ ;  /* 0x000000d5d2057210 */ /* 0x000fea0007ffe0ff */
[----:B------:R-:W-:Y:S05]  /*9e30*/  @P3 IMAD.HI.U32 R6, R5, c[0x0][0x2c8], RZ ;  /* 0x0000b20005063a27 */ /* 0x000fea00078e00ff */
[----:B------:R-:W-:Y:S02]  /*9e40*/  @P3 SHF.R.U32.HI R5, RZ, c[0x0][0x2cc], R6 ;  /* 0x0000b300ff053a19 */ /* 0x000fe40000011606 */
[----:B-1----:R-:W-:Y:S02]  /*9e50*/  @P0 LEA.HI.X R3, R4, c[0x0][0x1cc], R0, 0x1, P1 ;  /* 0x0000730004030a11 */ /* 0x002fe400008f0c00 */
[----:B------:R-:W-:Y:S02]  /*9e60*/  @P0 MOV R0, 0x5 ;  /* 0x0000000500000802 */ /* 0x000fe40000000f00 */
[C---:B------:R-:W-:Y:S01]  /*9e70*/  @P0 SHF.L.U32 R4, R7.reuse, 0x5, RZ ;  /* 0x0000000507040819 */ /* 0x040fe200000006ff */
[----:B------:R-:W-:Y:S01]  /*9e80*/  @!PT LDS RZ, [RZ] ;  /* 0x00000000fffff984 */ /* 0x000fe20000000800 */
[----:B------:R-:W-:Y:S01]  /*9e90*/  @!PT LDS RZ, [RZ] ;  /* 0x00000000fffff984 */ /* 0x000fe20000000800 */
[----:B------:R-:W-:Y:S01]  /*9ea0*/  @!PT LDS RZ, [RZ] ;  /* 0x00000000fffff984 */ /* 0x000fe20000000800 */
[----:B------:R1:W-:Y:S01]  /*9eb0*/  @P0 LDGSTS.E.BYPASS.LTC128B.128 [R207+0x2900], [R2.64], !P4 ;  /* 0x0290000002cf0fae */ /* 0x0003e2000e101d48 */
[----:B------:R-:W-:Y:S01]  /*9ec0*/  @P0 SHF.L.U64.HI R0, R7, R0, c[0x0][0x1e4] ;  /* 0x0000790007000619 */ /* 0x000fe20000010200 */
[----:B------:R-:W-:Y:S01]  /*9ed0*/  FMUL.FTZ R7, R81, c[0x0][0x320] ;  /* 0x0000c80051077a20 */ /* 0x000fe20000410000 */
[-C--:B------:R-:W-:Y:S03]  /*9ee0*/  @P0 IADD3 R8, P1, R2, R4.reuse, RZ ;  /* 0x0000000402080210 */ /* 0x080fe60007f3e0ff */
[----:B------:R2:W2:Y:S01]  /*9ef0*/  MUFU.TANH R10, R7 ;  /* 0x00000007000a7308 */ /* 0x0004a20000002400 */
[----:B------:R-:W-:Y:S02]  /*9f00*/  @P0 IADD3.X R9, R0, R3, RZ, P1, !PT ;  /* 0x0000000300090210 */ /* 0x000fe40000ffe4ff */
[-C--:B------:R-:W-:Y:S03]  /*9f10*/  @P0 IADD3 R6, P3, R8, R4.reuse, RZ ;  /* 0x0000000408060210 */ /* 0x080fe60007f7e0ff */
[----:B------:R3:W-:Y:S01]  /*9f20*/  @P0 LDGSTS.E.BYPASS.LTC128B.128 [R207+0x3100], [R8.64], !P4 ;  /* 0x0310000008cf0fae */ /* 0x0007e2000e101d48 */
[----:B-1----:R-:W-:Y:S02]  /*9f30*/  @P0 IADD3 R2, P2, R6, R4, RZ ;  /* 0x0000000406020210 */ /* 0x002fe40007f5e0ff */
[-C--:B--2---:R-:W-:Y:S04]  /*9f40*/  @P0 IADD3.X R7, R9, R0.reuse, RZ, P3, !PT ;  /* 0x0000000009070210 */ /* 0x084fe80001ffe4ff */
[----:B------:R-:W-:Y:S01]  /*9f50*/  @P0 IADD3.X R3, R7, R0, RZ, P2, !PT ;  /* 0x0000000007030210 */ /* 0x000fe200017fe4ff */
[----:B------:R1:W-:Y:S01]  /*9f60*/  @P0 LDGSTS.E.BYPASS.LTC128B.128 [R207+0x3900], [R6.64], !P4 ;  /* 0x0390000006cf0fae */ /* 0x0003e2000e101d48 */
[----:B---3--:R-:W-:Y:S01]  /*9f70*/  @P0 IADD3 R8, P1, R2, R4, RZ ;  /* 0x0000000402080210 */ /* 0x008fe20007f3e0ff */
[----:B------:R-:W-:Y:S06]  /*9f80*/  FMUL.FTZ R4, R82, c[0x0][0x320] ;  /* 0x0000c80052047a20 */ /* 0x000fec0000410000 */
[----:B------:R2:W-:Y:S01]  /*9f90*/  @P0 LDGSTS.E.BYPASS.LTC128B.128 [R207+0x4100], [R2.64], !P4 ;  /* 0x0410000002cf0fae */ /* 0x0005e2000e101d48 */
[----:B------:R-:W-:Y:S01]  /*9fa0*/  @P0 IADD3.X R9, R3, R0, RZ, P1, !PT ;  /* 0x0000000003090210 */ /* 0x000fe20000ffe4ff */
[----:B------:R3:W1:Y:S01]  /*9fb0*/  MUFU.TANH R12, R4 ;  /* 0x00000004000c7308 */ /* 0x0006620000002400 */
[----:B------:R-:W-:Y:S05]  /*9fc0*/  IMAD R0, R205, -0x50, RZ ;  /* 0xffffffb0cd007824 */ /* 0x000fea00078e02ff */
[----:B------:R1:W-:Y:S08]  /*9fd0*/  @P0 LDGSTS.E.BYPASS.LTC128B.128 [R207+0x4900], [R8.64], !P4 ;  /* 0x0490000008cf0fae */ /* 0x0003f0000e101d48 */
[----:B------:R-:W0:Y:S08]  /*9fe0*/  LDGDEPBAR ;  /* 0x00000000000079af */ /* 0x000e300000000000 */
[----:B---3--:R-:W3:Y:S01]  /*9ff0*/  SHFL.IDX PT, R4, R5, RZ, 0x1c1f ;  /* 0x001c1fff05047589 */ /* 0x008ee200000e0000 */
[----:B--2---:R-:W-:Y:S04]  /*a000*/  FMUL.FTZ R2, R83, c[0x0][0x320] ;  /* 0x0000c80053027a20 */ /* 0x004fe80000410000 */
[----:B-1----:R5:W1:Y:S02]  /*a010*/  MUFU.TANH R9, R2 ;  /* 0x0000000200097308 */ /* 0x002a640000002400 */
[----:B-----5:R-:W-:Y:S04]  /*a020*/  IADD3 R2, -R56, 0x1, R0 ;  /* 0x0000000138027810 */ /* 0x020fe80007ffe100 */
[----:B------:R-:W-:Y:S04]  /*a030*/  IADD3 R2, -R243, R2, R244 ;  /* 0x00000002f3027210 */ /* 0x000fe80007ffe1f4 */
[C---:B------:R-:W-:Y:S02]  /*a040*/  IADD3 R6, R2.reuse, c[0x0][0x328], RZ ;  /* 0x0000ca0002067a10 */ /* 0x040fe40007ffe0ff */
[----:B------:R-:W-:Y:S02]  /*a050*/  IADD3 R7, R2, UR4, RZ ;  /* 0x0000000402077c10 */ /* 0x000fe4000fffe0ff */
[----:B---3--:R-:W-:Y:S02]  /*a060*/  IADD3 R3, R6, R4, RZ ;  /* 0x0000000406037210 */ /* 0x008fe40007ffe0ff */
[----:B------:R-:W-:Y:S01]  /*a070*/  IADD3 R2, R4, R7, RZ ;  /* 0x0000000704027210 */ /* 0x000fe20007ffe0ff */
[----:B------:R-:W-:-:S05]  /*a080*/  @!P5 BRA `(.L_x_608) ;  /* 0x000001500000d947 */ /* 0x000fca0003800000 */
[----:B-1--4-:R-:W-:Y:S01]  /*a090*/  IADD3 R4, -R243, R244, R4 ;  /* 0x000000f4f3047210 */ /* 0x012fe20007ffe104 */
[----:B------:R-:W-:Y:S03]  /*a0a0*/  BSSY B0, `(.L_x_609) ;  /* 0x000000e000007945 */ /* 0x000fe60003800000 */
[----:B------:R-:W-:-:S13]  /*a0b0*/  ISETP.GT.AND P0, PT, R4, -0x1, PT ;  /* 0xffffffff0400780c */ /* 0x000fda0003f04270 */
[----:B------:R-:W-:-:S05]  /*a0c0*/  @P0 BRA `(.L_x_610) ;  /* 0x0000007000000947 */ /* 0x000fca0003800000 */
[----:B------:R-:W-:Y:S01]  /*a0d0*/  LOP3.LUT R4, RZ, R4, RZ, 0x33, !PT ;  /* 0x00000004ff047212 */ /* 0x000fe200078e33ff */
[----:B------:R-:W-:Y:S05]  /*a0e0*/  IMAD.MOV.U32 R8, RZ, RZ, c[0x0][0x32c] ;  /* 0x0000cb00ff087624 */ /* 0x000fea00078e00ff */
[----:B------:R-:W-:-:S13]  /*a0f0*/  ISETP.NE.AND P0, PT, R8, 0x1, PT ;  /* 0x000000010800780c */ /* 0x000fda0003f05270 */
[----:B------:R-:W-:Y:S05]  /*a100*/  @P0 IMAD.HI.U32 R8, R4, c[0x0][0x330], RZ ;  /* 0x0000cc0004080a27 */ /* 0x000fea00078e00ff */
[----:B------:R-:W-:Y:S04]  /*a110*/  @P0 SHF.R.U32.HI R4, RZ, c[0x0][0x334], R8 ;  /* 0x0000cd00ff040a19 */ /* 0x000fe80000011608 */
[----:B------:R-:W-:Y:S01]  /*a120*/  LOP3.LUT R4, RZ, R4, RZ, 0x33, !PT ;  /* 0x00000004ff047212 */ /* 0x000fe200078e33ff */
[----:B------:R-:W-:-:S05]  /*a130*/  BRA `(.L_x_611) ;  /* 0x0000004000007947 */ /* 0x000fca0003800000 */
.L_x_610:
[----:B------:R-:W-:Y:S04]  /*a140*/  MOV R8, c[0x0][0x32c] ;  /* 0x0000cb0000087a02 */ /* 0x000fe80000000f00 */
[----:B------:R-:W-:-:S13]  /*a150*/  ISETP.NE.AND P0, PT, R8, 0x1, PT ;  /* 0x000000010800780c */ /* 0x000fda0003f05270 */
[----:B------:R-:W-:Y:S05]  /*a160*/  @P0 IMAD.HI.U32 R8, R4, c[0x0][0x330], RZ ;  /* 0x0000cc0004080a27 */ /* 0x000fea00078e00ff */
[----:B------:R-:W-:Y:S02]  /*a170*/  @P0 SHF.R.U32.HI R4, RZ, c[0x0][0x334], R8 ;  /* 0x0000cd00ff040a19 */ /* 0x000fe40000011608 */
.L_x_611:
[----:B------:R-:W-:Y:S05]  /*a180*/  BSYNC B0 ;  /* 0x0000000000007941 */ /* 0x000fea0003800000 */
.L_x_609:
[----:B------:R-:W-:Y:S04]  /*a190*/  IMAD.IADD R8, R0, 0x1, -R56 ;  /* 0x0000000100087824 */ /* 0x000fe800078e0a38 */
[----:B------:R-:W-:Y:S05]  /*a1a0*/  IMAD R4, R4, c[0x0][0x32c], R8 ;  /* 0x0000cb0004047a24 */ /* 0x000fea00078e0208 */
[----:B------:R-:W-:Y:S02]  /*a1b0*/  IADD3 R8, R4, c[0x0][0x32c], RZ ;  /* 0x0000cb0004087a10 */ /* 0x000fe40007ffe0ff */
[----:B------:R-:W-:Y:S02]  /*a1c0*/  IMNMX R2, R2, R4, !PT ;  /* 0x0000000402027217 */ /* 0x000fe40007800200 */
[----:B------:R-:W-:Y:S02]  /*a1d0*/  IMNMX R3, R3, R8, PT ;  /* 0x0000000803037217 */ /* 0x000fe40003800200 */
.L_x_608:
[C---:B-1--4-:R-:W-:Y:S01]  /*a1e0*/  ISETP.GE.AND P1, PT, R0.reuse, 0x1, PT ;  /* 0x000000010000780c */ /* 0x052fe20003f26270 */
[----:B------:R-:W1:Y:S01]  /*a1f0*/  SHFL.IDX PT, R4, R5, 0x1, 0x1c1f ;  /* 0x003c1f0005047f89 */ /* 0x000e6200000e0000 */
[----:B------:R-:W-:Y:S02]  /*a200*/  ISETP.GE.AND P0, PT, R0, 0x2, PT ;  /* 0x000000020000780c */ /* 0x000fe40003f06270 */
[----:B------:R-:W-:Y:S02]  /*a210*/  LOP3.LUT R204, R204, 0xfffffdff, RZ, 0xc0, !PT ;  /* 0xfffffdffcccc7812 */ /* 0x000fe400078ec0ff */
[C---:B------:R-:W-:Y:S02]  /*a220*/  ISETP.GE.AND P2, PT, R0.reuse, 0x9, PT ;  /* 0x000000090000780c */ /* 0x040fe40003f46270 */
[C---:B------:R-:W-:Y:S02]  /*a230*/  ISETP.GE.AND P6, PT, R0.reuse, 0x31, PT ;  /* 0x000000310000780c */ /* 0x040fe40003fc6270 */
[C---:B------:R-:W-:Y:S02]  /*a240*/  ISETP.GE.AND P5, PT, R0.reuse, 0x32, PT ;  /* 0x000000320000780c */ /* 0x040fe40003fa6270 */
[----:B------:R-:W-:Y:S02]  /*a250*/  ISETP.GE.AND P3, PT, R0, 0x39, PT ;  /* 0x000000390000780c */ /* 0x000fe40003f66270 */
[----:B------:R-:W-:Y:S02]  /*a260*/  @P1 LOP3.LUT R204, R204, 0x200, RZ, 0xfc, !PT ;  /* 0x00000200cccc1812 */ /* 0x000fe400078efcff */
[----:B------:R-:W-:Y:S02]  /*a270*/  ISETP.GT.AND P1, PT, R2, RZ, !P1 ;  /* 0x000000ff0200720c */ /* 0x000fe40004f24270 */
[----:B------:R-:W-:Y:S02]  /*a280*/  LOP3.LUT R204, R204, 0xffffdfff, RZ, 0xc0, !PT ;  /* 0xffffdfffcccc7812 */ /* 0x000fe400078ec0ff */
[----:B------:R-:W-:Y:S02]  /*a290*/  ISETP.LT.OR P1, PT, R3, 0x1, P1 ;  /* 0x000000010300780c */ /* 0x000fe40000f21670 */
[----:B------:R-:W-:Y:S02]  /*a2a0*/  @P0 LOP3.LUT R204, R204, 0x2000, RZ, 0xfc, !PT ;  /* 0x00002000cccc0812 */ /* 0x000fe400078efcff */
[----:B------:R-:W-:Y:S02]  /*a2b0*/  ISETP.GT.AND P0, PT, R2, 0x1, !P0 ;  /* 0x000000010200780c */ /* 0x000fe40004704270 */
[----:B------:R-:W-:Y:S02]  /*a2c0*/  FSEL R13, R183, -INF , !P1 ;  /* 0xff800000b70d7808 */ /* 0x000fe40004800000 */
[----:B------:R-:W-:Y:S02]  /*a2d0*/  ISETP.GE.AND P1, PT, R0, 0xa, PT ;  /* 0x0000000a0000780c */ /* 0x000fe40003f26270 */
[----:B------:R-:W-:Y:S02]  /*a2e0*/  ISETP.LT.OR P0, PT, R3, 0x2, P0 ;  /* 0x000000020300780c */ /* 0x000fe40000701670 */
[----:B------:R-:W-:Y:S02]  /*a2f0*/  LOP3.LUT R204, R204, 0xfffff7ff, RZ, 0xc0, !PT ;  /* 0xfffff7ffcccc7812 */ /* 0x000fe400078ec0ff */
[----:B------:R-:W-:Y:S02]  /*a300*/  FSEL R14, R171, -INF , !P0 ;  /* 0xff800000ab0e7808 */ /* 0x000fe40004000000 */
[----:B------:R-:W-:Y:S02]  /*a310*/  @P2 LOP3.LUT R204, R204, 0x800, RZ, 0xfc, !PT ;  /* 0x00000800cccc2812 */ /* 0x000fe400078efcff */
[----:B------:R-:W-:Y:S02]  /*a320*/  ISETP.GT.AND P0, PT, R2, 0x8, !P2 ;  /* 0x000000080200780c */ /* 0x000fe40005704270 */
[----:B------:R-:W-:Y:S02]  /*a330*/  LOP3.LUT R204, R204, 0xfffffeff, RZ, 0xc0, !PT ;  /* 0xfffffeffcccc7812 */ /* 0x000fe400078ec0ff */
[----:B------:R-:W-:Y:S02]  /*a340*/  ISETP.LT.OR P0, PT, R3, 0x9, P0 ;  /* 0x000000090300780c */ /* 0x000fe40000701670 */
[----:B------:R-:W-:Y:S02]  /*a350*/  @P1 LOP3.LUT R204, R204, 0x100, RZ, 0xfc, !PT ;  /* 0x00000100cccc1812 */ /* 0x000fe400078efcff */
[----:B------:R-:W-:Y:S02]  /*a360*/  FSEL R15, R15, -INF , !P0 ;  /* 0xff8000000f0f7808 */ /* 0x000fe40004000000 */
[----:B------:R-:W-:Y:S02]  /*a370*/  ISETP.GT.AND P0, PT, R2, 0x9, !P1 ;  /* 0x000000090200780c */ /* 0x000fe40004f04270 */
[----:B------:R-:W-:Y:S02]  /*a380*/  ISETP.GE.AND P1, PT, R0, 0x11, PT ;  /* 0x000000110000780c */ /* 0x000fe40003f26270 */
[C---:B------:R-:W-:Y:S02]  /*a390*/  ISETP.LT.OR P0, PT, R3.reuse, 0xa, P0 ;  /* 0x0000000a0300780c */ /* 0x040fe40000701670 */
[----:B------:R-:W-:Y:S02]  /*a3a0*/  LOP3.LUT R204, R204, 0xffffff7f, RZ, 0xc0, !PT ;  /* 0xffffff7fcccc7812 */ /* 0x000fe400078ec0ff */
[----:B------:R-:W-:Y:S02]  /*a3b0*/  FSEL R18, R168, -INF , !P0 ;  /* 0xff800000a8127808 */ /* 0x000fe40004000000 */
[----:B------:R-:W-:Y:S02]  /*a3c0*/  ISETP.GT.AND P0, PT, R2, 0x10, !P1 ;  /* 0x000000100200780c */ /* 0x000fe40004f04270 */
[----:B------:R-:W-:Y:S02]  /*a3d0*/  ISETP.GE.AND P2, PT, R0, 0x3a, PT ;  /* 0x0000003a0000780c */ /* 0x000fe40003f46270 */
[C---:B------:R-:W-:Y:S02]  /*a3e0*/  ISETP.LT.OR P0, PT, R3.reuse, 0x11, P0 ;  /* 0x000000110300780c */ /* 0x040fe40000701670 */
[----:B------:R-:W-:Y:S02]  /*a3f0*/  @P1 LOP3.LUT R204, R204, 0x80, RZ, 0xfc, !PT ;  /* 0x00000080cccc1812 */ /* 0x000fe400078efcff */
[----:B------:R-:W-:Y:S02]  /*a400*/  ISETP.GE.AND P1, PT, R0, 0x12, PT ;  /* 0x000000120000780c */ /* 0x000fe40003f26270 */
[----:B------:R-:W-:Y:S02]  /*a410*/  LOP3.LUT R204, R204, 0xffffffbf, RZ, 0xc0, !PT ;  /* 0xffffffbfcccc7812 */ /* 0x000fe400078ec0ff */
[----:B------:R-:W-:Y:S02]  /*a420*/  FSEL R27, R166, -INF , !P0 ;  /* 0xff800000a61b7808 */ /* 0x000fe40004000000 */
[----:B------:R-:W-:Y:S04]  /*a430*/  ISETP.GT.AND P0, PT, R2, 0x11, !P1 ;  /* 0x000000110200780c */ /* 0x000fe80004f04270 */
[C---:B------:R-:W-:Y:S03]  /*a440*/  ISETP.LT.OR P0, PT, R3.reuse, 0x12, P0 ;  /* 0x000000120300780c */ /* 0x040fe60000701670 */
[----:B------:R-:W-:Y:S02]  /*a450*/  @P1 LOP3.LUT R204, R204, 0x40, RZ, 0xfc, !PT ;  /* 0x00000040cccc1812 */ /* 0x000fe400078efcff */
[----:B------:R-:W-:Y:S02]  /*a460*/  ISETP.GE.AND P1, PT, R0, 0x19, PT ;  /* 0x000000190000780c */ /* 0x000fe40003f26270 */
[----:B------:R-:W-:Y:S02]  /*a470*/  LOP3.LUT R204, R204, 0xffffffdf, RZ, 0xc0, !PT ;  /* 0xffffffdfcccc7812 */ /* 0x000fe400078ec0ff */
[----:B------:R-:W-:Y:S02]  /*a480*/  FSEL R28, R160, -INF , !P0 ;  /* 0xff800000a01c7808 */ /* 0x000fe40004000000 */
[----:B------:R-:W-:Y:S04]  /*a490*/  ISETP.GT.AND P0, PT, R2, 0x18, !P1 ;  /* 0x000000180200780c */ /* 0x000fe80004f04270 */
[----:B------:R-:W-:Y:S03]  /*a4a0*/  ISETP.LT.OR P0, PT, R3, 0x19, P0 ;  /* 0x000000190300780c */ /* 0x000fe60000701670 */
        /* <DEDUP_REMOVED lines=20> */
[----:B------:R-:W-:Y:S02]  /*a5f0*/  FSEL R43, R152, -INF , !P0 ;  /* 0xff800000982b7808 */ /* 0x000fe40004000000 */
[----:B------:R-:W-:Y:S02]  /*a600*/  LOP3.LUT R204, R204, 0xfffffffd, RZ, 0xc0, !PT ;  /* 0xfffffffdcccc7812 */ /* 0x000fe400078ec0ff */
[----:B------:R-:W-:Y:S04]  /*a610*/  ISETP.GT.AND P0, PT, R2, 0x28, !P1 ;  /* 0x000000280200780c */ /* 0x000fe80004f04270 */
[C---:B------:R-:W-:Y:S03]  /*a620*/  ISETP.LT.OR P0, PT, R3.reuse, 0x29, P0 ;  /* 0x000000290300780c */ /* 0x040fe60000701670 */
[----:B------:R-:W-:Y:S02]  /*a630*/  @P1 LOP3.LUT R204, R204, 0x2, RZ, 0xfc, !PT ;  /* 0x00000002cccc1812 */ /* 0x000fe400078efcff */
[----:B------:R-:W-:Y:S02]  /*a640*/  ISETP.GE.AND P1, PT, R0, 0x2a, PT ;  /* 0x0000002a0000780c */ /* 0x000fe40003f26270 */
[----:B------:R-:W-:Y:S02]  /*a650*/  FSEL R46, R40, -INF , !P0 ;  /* 0xff800000282e7808 */ /* 0x000fe40004000000 */
[----:B------:R-:W-:Y:S02]  /*a660*/  ISETP.GT.AND P0, PT, R2, 0x29, !P1 ;  /* 0x000000290200780c */ /* 0x000fe40004f04270 */
[----:B------:R-:W-:Y:S02]  /*a670*/  LOP3.LUT R204, R204, 0xfffffffe, RZ, 0xc0, !PT ;  /* 0xfffffffecccc7812 */ /* 0x000fe400078ec0ff */
[----:B------:R-:W-:Y:S04]  /*a680*/  ISETP.LT.OR P0, PT, R3, 0x2a, P0 ;  /* 0x0000002a0300780c */ /* 0x000fe80000701670 */
[----:B------:R-:W-:Y:S02]  /*a690*/  FSEL R160, R33, -INF , !P0 ;  /* 0xff80000021a07808 */ /* 0x000fe40004000000 */
[----:B------:R-:W-:Y:S02]  /*a6a0*/  ISETP.GT.AND P0, PT, R2, 0x30, !P6 ;  /* 0x000000300200780c */ /* 0x000fe40007704270 */
[----:B------:R-:W-:Y:S02]  /*a6b0*/  @P1 LOP3.LUT R204, R204, 0x1, RZ, 0xfc, !PT ;  /* 0x00000001cccc1812 */ /* 0x000fe400078efcff */
[C---:B------:R-:W-:Y:S02]  /*a6c0*/  ISETP.LT.OR P0, PT, R3.reuse, 0x31, P0 ;  /* 0x000000310300780c */ /* 0x040fe40000701670 */
[----:B------:R-:W-:Y:S02]  /*a6d0*/  ISETP.GE.AND P1, PT, R0, 0x41, PT ;  /* 0x000000410000780c */ /* 0x000fe40003f26270 */
[----:B------:R-:W-:Y:S02]  /*a6e0*/  FSEL R171, R30, -INF , !P0 ;  /* 0xff8000001eab7808 */ /* 0x000fe40004000000 */
[----:B------:R-:W-:Y:S02]  /*a6f0*/  ISETP.GT.AND P0, PT, R2, 0x31, !P5 ;  /* 0x000000310200780c */ /* 0x000fe40006f04270 */
[----:B------:R-:W-:Y:S02]  /*a700*/  LOP3.LUT R204, R204, 0xfffffbff, RZ, 0xc0, !PT ;  /* 0xfffffbffcccc7812 */ /* 0x000fe400078ec0ff */
[----:B------:R-:W-:Y:S04]  /*a710*/  ISETP.LT.OR P0, PT, R3, 0x32, P0 ;  /* 0x000000320300780c */ /* 0x000fe80000701670 */
[----:B------:R-:W-:Y:S02]  /*a720*/  FSEL R172, R25, -INF , !P0 ;  /* 0xff80000019ac7808 */ /* 0x000fe40004000000 */
[C---:B------:R-:W-:Y:S04]  /*a730*/  ISETP.GT.AND P0, PT, R2.reuse, 0x38, !P3 ;  /* 0x000000380200780c */ /* 0x040fe80005f04270 */
[----:B------:R-:W-:Y:S04]  /*a740*/  ISETP.LT.OR P0, PT, R3, 0x39, P0 ;  /* 0x000000390300780c */ /* 0x000fe80000701670 */
[----:B------:R-:W-:Y:S02]  /*a750*/  FSEL R173, R23, -INF , !P0 ;  /* 0xff80000017ad7808 */ /* 0x000fe40004000000 */
[C---:B------:R-:W-:Y:S04]  /*a760*/  ISETP.GT.AND P0, PT, R2.reuse, 0x39, !P2 ;  /* 0x000000390200780c */ /* 0x040fe80005704270 */
[----:B------:R-:W-:Y:S04]  /*a770*/  ISETP.LT.OR P0, PT, R3, 0x3a, P0 ;  /* 0x0000003a0300780c */ /* 0x000fe80000701670 */
[----:B------:R-:W-:Y:S02]  /*a780*/  FSEL R183, R19, -INF , !P0 ;  /* 0xff80000013b77808 */ /* 0x000fe40004000000 */
[----:B------:R-:W-:Y:S04]  /*a790*/  ISETP.GT.AND P0, PT, R2, 0x40, !P1 ;  /* 0x000000400200780c */ /* 0x000fe80004f04270 */
[----:B------:R-:W-:Y:S04]  /*a7a0*/  ISETP.LT.OR P0, PT, R3, 0x41, P0 ;  /* 0x000000410300780c */ /* 0x000fe80000701670 */
[----:B------:R-:W-:Y:S02]  /*a7b0*/  FSEL R210, R17, -INF , !P0 ;  /* 0xff80000011d27808 */ /* 0x000fe40004000000 */
[----:B------:R-:W-:-:S13]  /*a7c0*/  ISETP.GE.AND P0, PT, R0, 0x42, PT ;  /* 0x000000420000780c */ /* 0x000fda0003f06270 */
[----:B------:R-:W-:Y:S02]  /*a7d0*/  @P0 LOP3.LUT R204, R204, 0x400, RZ, 0xfc, !PT ;  /* 0x00000400cccc0812 */ /* 0x000fe400078efcff */
[----:B------:R-:W-:Y:S02]  /*a7e0*/  ISETP.GT.AND P0, PT, R2, 0x41, !P0 ;  /* 0x000000410200780c */ /* 0x000fe40004704270 */
[----:B------:R-:W-:Y:S02]  /*a7f0*/  LOP3.LUT R204, R204, 0xffffefff, RZ, 0xc0, !PT ;  /* 0xffffefffcccc7812 */ /* 0x000fe400078ec0ff */
        /* <DEDUP_REMOVED lines=10> */
[----:B------:R-:W-:Y:S01]  /*a8a0*/  ISETP.GT.AND P0, PT, R2, 0x49, !P0 ;  /* 0x000000490200780c */ /* 0x000fe20004704270 */
[--C-:B-1----:R-:W-:Y:S03]  /*a8b0*/  IMAD.IADD R2, R6, 0x1, R4.reuse ;  /* 0x0000000106027824 */ /* 0x102fe600078e0204 */
[----:B------:R-:W-:Y:S01]  /*a8c0*/  ISETP.LT.OR P0, PT, R3, 0x4a, P0 ;  /* 0x0000004a0300780c */ /* 0x000fe20000701670 */
[----:B------:R-:W-:Y:S03]  /*a8d0*/  IMAD.IADD R3, R7, 0x1, R4 ;  /* 0x0000000107037824 */ /* 0x000fe600078e0204 */
[----:B------:R-:W-:Y:S02]  /*a8e0*/  FSEL R220, R10, -INF , !P0 ;  /* 0xff8000000adc7808 */ /* 0x000fe40004000000 */
[----:B------:R-:W-:-:S13]  /*a8f0*/  ISETP.GE.AND P0, PT, R58, 0x1, PT ;  /* 0x000000013a00780c */ /* 0x000fda0003f06270 */
[----:B------:R-:W-:-:S05]  /*a900*/  @!P0 BRA `(.L_x_612) ;  /* 0x0000015000008947 */ /* 0x000fca0003800000 */
[----:B------:R-:W-:Y:S01]  /*a910*/  IADD3 R4, -R243, R244, R4 ;  /* 0x000000f4f3047210 */ /* 0x000fe20007ffe104 */
        /* <DEDUP_REMOVED lines=10> */
.L_x_614:
[----:B------:R-:W-:Y:S04]  /*a9c0*/  MOV R8, c[0x0][0x32c] ;  /* 0x0000cb0000087a02 */ /* 0x000fe80000000f00 */
[----:B------:R-:W-:-:S13]  /*a9d0*/  ISETP.NE.AND P0, PT, R8, 0x1, PT ;  /* 0x000000010800780c */ /* 0x000fda0003f05270 */
[----:B------:R-:W-:Y:S05]  /*a9e0*/  @P0 IMAD.HI.U32 R8, R4, c[0x0][0x330], RZ ;  /* 0x0000cc0004080a27 */ /* 0x000fea00078e00ff */
[----:B------:R-:W-:Y:S02]  /*a9f0*/  @P0 SHF.R.U32.HI R4, RZ, c[0x0][0x334], R8 ;  /* 0x0000cd00ff040a19 */ /* 0x000fe40000011608 */
.L_x_615:
[----:B------:R-:W-:Y:S05]  /*aa00*/  BSYNC B0 ;  /* 0x0000000000007941 */ /* 0x000fea0003800000 */
.L_x_613:
[----:B------:R-:W-:Y:S04]  /*aa10*/  IMAD.IADD R8, R0, 0x1, -R56 ;  /* 0x0000000100087824 */ /* 0x000fe800078e0a38 */
[----:B------:R-:W-:Y:S05]  /*aa20*/  IMAD R4, R4, c[0x0][0x32c], R8 ;  /* 0x0000cb0004047a24 */ /* 0x000fea00078e0208 */
[----:B------:R-:W-:Y:S02]  /*aa30*/  IADD3 R8, R4, c[0x0][0x32c], RZ ;  /* 0x0000cb0004087a10 */ /* 0x000fe40007ffe0ff */
[----:B------:R-:W-:Y:S02]  /*aa40*/  IMNMX R3, R3, R4, !PT ;  /* 0x0000000403037217 */ /* 0x000fe40007800200 */
[----:B------:R-:W-:Y:S02]  /*aa50*/  IMNMX R2, R2, R8, PT ;  /* 0x0000000802027217 */ /* 0x000fe40003800200 */
.L_x_612:
[----:B------:R-:W-:Y:S01]  /*aa60*/  LOP3.LUT P0, RZ, R204, 0x2000, RZ, 0xc0, !PT ;  /* 0x00002000ccff7812 */ /* 0x000fe2000780c0ff */
[----:B------:R-:W1:Y:S03]  /*aa70*/  SHFL.IDX PT, R4, R5, 0x2, 0x1c1f ;  /* 0x005c1f0005047f89 */ /* 0x000e6600000e0000 */
[C---:B------:R-:W-:Y:S04]  /*aa80*/  ISETP.GT.AND P0, PT, R3.reuse, 0x1, !P0 ;  /* 0x000000010300780c */ /* 0x040fe80004704270 */
[----:B------:R-:W-:Y:S04]  /*aa90*/  ISETP.LT.OR P0, PT, R2, 0x2, P0 ;  /* 0x000000020200780c */ /* 0x000fe80000701670 */
[----:B------:R-:W-:Y:S02]  /*aaa0*/  FSEL R11, R208, -INF , !P0 ;  /* 0xff800000d00b7808 */ /* 0x000fe40004000000 */
[----:B------:R-:W-:Y:S04]  /*aab0*/  LOP3.LUT P0, RZ, R204, 0x800, RZ, 0xc0, !PT ;  /* 0x00000800ccff7812 */ /* 0x000fe8000780c0ff */
        /* <DEDUP_REMOVED lines=8> */
[----:B------:R-:W-:Y:S04]  /*ab40*/  ISETP.GT.AND P0, PT, R3, 0x10, !P0 ;  /* 0x000000100300780c */ /* 0x000fe80004704270 */
        /* <DEDUP_REMOVED lines=30> */
[----:B------:R-:W-:Y:S04]  /*ad30*/  ISETP.GT.AND P0, PT, R3, 0x30, !P6 ;  /* 0x000000300300780c */ /* 0x000fe80007704270 */
[C---:B------:R-:W-:Y:S04]  /*ad40*/  ISETP.LT.OR P0, PT, R2.reuse, 0x31, P0 ;  /* 0x000000310200780c */ /* 0x040fe80000701670 */
[----:B------:R-:W-:Y:S02]  /*ad50*/  FSEL R166, R39, -INF , !P0 ;  /* 0xff80000027a67808 */ /* 0x000fe40004000000 */
[----:B------:R-:W-:Y:S04]  /*ad60*/  ISETP.GT.AND P0, PT, R3, 0x31, !P5 ;  /* 0x000000310300780c */ /* 0x000fe80006f04270 */
[C---:B------:R-:W-:Y:S04]  /*ad70*/  ISETP.LT.OR P0, PT, R2.reuse, 0x32, P0 ;  /* 0x000000320200780c */ /* 0x040fe80000701670 */
[----:B------:R-:W-:Y:S02]  /*ad80*/  FSEL R168, R35, -INF , !P0 ;  /* 0xff80000023a87808 */ /* 0x000fe40004000000 */
[C---:B------:R-:W-:Y:S04]  /*ad90*/  ISETP.GT.AND P0, PT, R3.reuse, 0x38, !P3 ;  /* 0x000000380300780c */ /* 0x040fe80005f04270 */
        /* <DEDUP_REMOVED lines=17> */
[C---:B------:R-:W-:Y:S04]  /*aeb0*/  ISETP.GT.AND P0, PT, R3.reuse, RZ, !P0 ;  /* 0x000000ff0300720c */ /* 0x040fe80004704270 */
[----:B------:R-:W-:Y:S04]  /*aec0*/  ISETP.LT.OR P0, PT, R2, 0x1, P0 ;  /* 0x000000010200780c */ /* 0x000fe80000701670 */
[----:B------:R-:W-:Y:S02]  /*aed0*/  FSEL R10, R218, -INF , !P0 ;  /* 0xff800000da0a7808 */ /* 0x000fe40004000000 */
[----:B------:R-:W-:Y:S04]  /*aee0*/  LOP3.LUT P0, RZ, R204, 0x4000, RZ, 0xc0, !PT ;  /* 0x00004000ccff7812 */ /* 0x000fe8000780c0ff */
        /* <DEDUP_REMOVED lines=18> */
.L_x_618:
[----:B------:R-:W-:Y:S04]  /*b010*/  MOV R8, c[0x0][0x32c] ;  /* 0x0000cb0000087a02 */ /* 0x000fe80000000f00 */
[----:B------:R-:W-:-:S13]  /*b020*/  ISETP.NE.AND P0, PT, R8, 0x1, PT ;  /* 0x000000010800780c */ /* 0x000fda0003f05270 */
[----:B------:R-:W-:Y:S05]  /*b030*/  @P0 IMAD.HI.U32 R8, R4, c[0x0][0x330], RZ ;  /* 0x0000cc0004080a27 */ /* 0x000fea00078e00ff */
[----:B------:R-:W-:Y:S02]  /*b040*/  @P0 SHF.R.U32.HI R4, RZ, c[0x0][0x334], R8 ;  /* 0x0000cd00ff040a19 */ /* 0x000fe40000011608 */
.L_x_619:
[----:B------:R-:W-:Y:S05]  /*b050*/  BSYNC B0 ;  /* 0x0000000000007941 */ /* 0x000fea0003800000 */
.L_x_617:
[----:B------:R-:W-:Y:S04]  /*b060*/  IMAD.IADD R8, R0, 0x1, -R56 ;  /* 0x0000000100087824 */ /* 0x000fe800078e0a38 */
[----:B------:R-:W-:Y:S05]  /*b070*/  IMAD R4, R4, c[0x0][0x32c], R8 ;  /* 0x0000cb0004047a24 */ /* 0x000fea00078e0208 */
[----:B------:R-:W-:Y:S02]  /*b080*/  IADD3 R8, R4, c[0x0][0x32c], RZ ;  /* 0x0000cb0004087a10 */ /* 0x000fe40007ffe0ff */
[----:B------:R-:W-:Y:S02]  /*b090*/  IMNMX R3, R3, R4, !PT ;  /* 0x0000000403037217 */ /* 0x000fe40007800200 */
[----:B------:R-:W-:Y:S02]  /*b0a0*/  IMNMX R2, R2, R8, PT ;  /* 0x0000000802027217 */ /* 0x000fe40003800200 */
.L_x_616:
[----:B------:R-:W-:Y:S01]  /*b0b0*/  LOP3.LUT P0, RZ, R204, 0x2000, RZ, 0xc0, !PT ;  /* 0x00002000ccff7812 */ /* 0x000fe2000780c0ff */
[----:B------:R-:W1:Y:S03]  /*b0c0*/  SHFL.IDX PT, R4, R5, 0x3, 0x1c1f ;  /* 0x007c1f0005047f89 */ /* 0x000e6600000e0000 */
        /* <DEDUP_REMOVED lines=41> */
[C---:B------:R-:W-:Y:S04]  /*b360*/  ISETP.LT.OR P0, PT, R2.reuse, 0x2a, P0 ;  /* 0x0000002a0200780c */ /* 0x040fe80000701670 */
        /* <DEDUP_REMOVED lines=10> */
[----:B------:R-:W-:Y:S04]  /*b410*/  ISETP.GT.AND P0, PT, R3, 0x39, !P2 ;  /* 0x000000390300780c */ /* 0x000fe80005704270 */
[C---:B------:R-:W-:Y:S04]  /*b420*/  ISETP.LT.OR P0, PT, R2.reuse, 0x3a, P0 ;  /* 0x0000003a0200780c */ /* 0x040fe80000701670 */
        /* <DEDUP_REMOVED lines=13> */
[----:B------:R-:W-:Y:S04]  /*b500*/  ISETP.GT.AND P0, PT, R3, RZ, !P0 ;  /* 0x000000ff0300720c */ /* 0x000fe80004704270 */
        /* <DEDUP_REMOVED lines=21> */
.L_x_622:
[----:B------:R-:W-:Y:S04]  /*b660*/  MOV R5, c[0x0][0x32c] ;  /* 0x0000cb0000057a02 */ /* 0x000fe80000000f00 */
[----:B------:R-:W-:-:S13]  /*b670*/  ISETP.NE.AND P0, PT, R5, 0x1, PT ;  /* 0x000000010500780c */ /* 0x000fda0003f05270 */
[----:B------:R-:W-:Y:S05]  /*b680*/  @P0 IMAD.HI.U32 R5, R4, c[0x0][0x330], RZ ;  /* 0x0000cc0004050a27 */ /* 0x000fea00078e00ff */
[----:B------:R-:W-:Y:S02]  /*b690*/  @P0 SHF.R.U32.HI R4, RZ, c[0x0][0x334], R5 ;  /* 0x0000cd00ff040a19 */ /* 0x000fe40000011605 */
.L_x_623:
[----:B------:R-:W-:Y:S05]  /*b6a0*/  BSYNC B0 ;  /* 0x0000000000007941 */ /* 0x000fea0003800000 */
.L_x_621:
[----:B------:R-:W-:Y:S04]  /*b6b0*/  IMAD.IADD R0, R0, 0x1, -R56 ;  /* 0x0000000100007824 */ /* 0x000fe800078e0a38 */
[----:B------:R-:W-:Y:S05]  /*b6c0*/  IMAD R0, R4, c[0x0][0x32c], R0 ;  /* 0x0000cb0004007a24 */ /* 0x000fea00078e0200 */
[----:B------:R-:W-:Y:S02]  /*b6d0*/  IADD3 R4, R0, c[0x0][0x32c], RZ ;  /* 0x0000cb0000047a10 */ /* 0x000fe40007ffe0ff */
[----:B------:R-:W-:Y:S02]  /*b6e0*/  IMNMX R2, R2, R0, !PT ;  /* 0x0000000002027217 */ /* 0x000fe40007800200 */
[----:B------:R-:W-:Y:S02]  /*b6f0*/  IMNMX R3, R3, R4, PT ;  /* 0x0000000403037217 */ /* 0x000fe40003800200 */
.L_x_620:
[----:B------:R-:W-:Y:S01]  /*b700*/  LOP3.LUT P0, RZ, R204, 0x200, RZ, 0xc0, !PT ;  /* 0x00000200ccff7812 */ /* 0x000fe2000780c0ff */
[----:B------:R-:W-:Y:S01]  /*b710*/  LDSM.16.MT88.4 R36, [R193] ;  /* 0x00000000c124783b */ /* 0x000fe20000004200 */
[----:B------:R-:W-:Y:S02]  /*b720*/  FMNMX.FTZ R0, R13, R84, !PT ;  /* 0x000000540d007209 */ /* 0x000fe40007810000 */
[----:B------:R-:W-:Y:S02]  /*b730*/  ISETP.GT.AND P0, PT, R2, RZ, !P0 ;  /* 0x000000ff0200720c */ /* 0x000fe40004704270 */
[----:B------:R-:W-:Y:S02]  /*b740*/  FMNMX.FTZ R0, R14, R0, !PT ;  /* 0x000000000e007209 */ /* 0x000fe40007810000 */
[----:B------:R-:W-:Y:S01]  /*b750*/  ISETP.LT.OR P0, PT, R3, 0x1, P0 ;  /* 0x000000010300780c */ /* 0x000fe20000701670 */
[----:B------:R-:W-:Y:S01]  /*b760*/  LDSM.16.MT88.4 R80, [R192] ;  /* 0x00000000c050783b */ /* 0x000fe20000004200 */
[----:B------:R-:W-:Y:S02]  /*b770*/  FMNMX.FTZ R0, R15, R0, !PT ;  /* 0x000000000f007209 */ /* 0x000fe40007810000 */
[----:B------:R-:W-:Y:S02]  /*b780*/  FSEL R21, R225, -INF , !P0 ;  /* 0xff800000e1157808 */ /* 0x000fe40004000000 */
[----:B------:R-:W-:Y:S02]  /*b790*/  LOP3.LUT P0, RZ, R204, 0x2000, RZ, 0xc0, !PT ;  /* 0x00002000ccff7812 */ /* 0x000fe4000780c0ff */
[----:B------:R-:W-:Y:S02]  /*b7a0*/  FMNMX.FTZ R0, R18, R0, !PT ;  /* 0x0000000012007209 */ /* 0x000fe40007810000 */
[----:B------:R-:W-:Y:S02]  /*b7b0*/  ISETP.GT.AND P0, PT, R2, 0x1, !P0 ;  /* 0x000000010200780c */ /* 0x000fe40004704270 */
[----:B------:R-:W-:Y:S02]  /*b7c0*/  FMNMX.FTZ R0, R27, R0, !PT ;  /* 0x000000001b007209 */ /* 0x000fe40007810000 */
[----:B------:R-:W-:Y:S02]  /*b7d0*/  ISETP.LT.OR P0, PT, R3, 0x2, P0 ;  /* 0x000000020300780c */ /* 0x000fe40000701670 */
        /* <DEDUP_REMOVED lines=46> */
[----:B------:R-:W-:Y:S02]  /*bac0*/  LOP3.LUT P0, RZ, R204, 0x8, RZ, 0xc0, !PT ;  /* 0x00000008ccff7812 */ /* 0x000fe4000780c0ff */
        /* <DEDUP_REMOVED lines=8> */
[----:B------:R-:W-:Y:S01]  /*bb50*/  FSEL R162, R177, -INF , !P0 ;  /* 0xff800000b1a27808 */ /* 0x000fe20004000000 */
[----:B------:R-:W1:Y:S01]  /*bb60*/  SHFL.BFLY PT, R6, R0, 0x2, 0x1f ;  /* 0x0c401f0000067f89 */ /* 0x000e6200000e0000 */
[----:B------:R-:W-:Y:S02]  /*bb70*/  LOP3.LUT P0, RZ, R204, 0x4, RZ, 0xc0, !PT ;  /* 0x00000004ccff7812 */ /* 0x000fe4000780c0ff */
        /* <DEDUP_REMOVED lines=20> */
[----:B-1----:R-:W-:Y:S02]  /*bcc0*/  FMNMX.FTZ R0, R0, R6, !PT ;  /* 0x0000000600007209 */ /* 0x002fe40007810000 */
[----:B------:R-:W-:Y:S02]  /*bcd0*/  FMNMX.FTZ R4, R217, R4, !PT ;  /* 0x00000004d9047209 */ /* 0x000fe40007810000 */
[----:B------:R-:W-:Y:S01]  /*bce0*/  FMNMX.FTZ R5, R35, R5, !PT ;  /* 0x0000000523057209 */ /* 0x000fe20007810000 */
[----:B------:R-:W1:Y:S01]  /*bcf0*/  SHFL.BFLY PT, R6, R0, 0x1, 0x1f ;  /* 0x0c201f0000067f89 */ /* 0x000e6200000e0000 */
[----:B------:R-:W-:Y:S02]  /*bd00*/  ISETP.GT.AND P0, PT, R2, 0x29, !P0 ;  /* 0x000000290200780c */ /* 0x000fe40004704270 */
[----:B------:R-:W-:Y:S02]  /*bd10*/  FMNMX.FTZ R4, R218, R4, !PT ;  /* 0x00000004da047209 */ /* 0x000fe40007810000 */
[----:B------:R-:W-:Y:S02]  /*bd20*/  ISETP.LT.OR P0, PT, R3, 0x2a, P0 ;  /* 0x0000002a0300780c */ /* 0x000fe40000701670 */
[----:B------:R-:W-:Y:S01]  /*bd30*/  FMNMX.FTZ R5, R40, R5, !PT ;  /* 0x0000000528057209 */ /* 0x000fe20007810000 */
[----:B------:R-:W2:Y:S01]  /*bd40*/  SHFL.BFLY PT, R7, R4, 0x2, 0x1f ;  /* 0x0c401f0004077f89 */ /* 0x000ea200000e0000 */
[----:B------:R-:W-:Y:S02]  /*bd50*/  FSEL R165, R169, -INF , !P0 ;  /* 0xff800000a9a57808 */ /* 0x000fe40004000000 */
        /* <DEDUP_REMOVED lines=11> */
[----:B------:R-:W-:Y:S02]  /*be10*/  ISETP.GT.AND P0, PT, R2, 0x38, !P3 ;  /* 0x000000380200780c */ /* 0x000fe40005f04270 */
[----:B-1----:R-:W-:Y:S02]  /*be20*/  FMNMX.FTZ R72, R0, R6, !PT ;  /* 0x0000000600487209 */ /* 0x002fe40007810000 */
[----:B------:R-:W-:Y:S02]  /*be30*/  ISETP.LT.OR P0, PT, R3, 0x39, P0 ;  /* 0x000000390300780c */ /* 0x000fe40000701670 */
[----:B------:R-:W-:Y:S02]  /*be40*/  FMNMX.FTZ R5, R175, R5, !PT ;  /* 0x00000005af057209 */ /* 0x000fe40007810000 */
[----:B--2---:R-:W-:Y:S01]  /*be50*/  FMNMX.FTZ R0, R4, R7, !PT ;  /* 0x0000000704007209 */ /* 0x004fe20007810000 */
[----:B------:R-:W-:Y:S01]  /*be60*/  FMUL.FTZ R4, R72, c[0x0][0x2d0] ;  /* 0x0000b40048047a20 */ /* 0x000fe20000410000 */
[----:B------:R-:W-:Y:S02]  /*be70*/  FSEL R181, R49, -INF , !P0 ;  /* 0xff80000031b57808 */ /* 0x000fe40004000000 */
[----:B------:R-:W-:Y:S01]  /*be80*/  ISETP.GT.AND P0, PT, R2, 0x39, !P2 ;  /* 0x000000390200780c */ /* 0x000fe20005704270 */
[----:B------:R-:W1:Y:S01]  /*be90*/  SHFL.BFLY PT, R8, R0, 0x1, 0x1f ;  /* 0x0c201f0000087f89 */ /* 0x000e6200000e0000 */
[----:B------:R-:W-:Y:S02]  /*bea0*/  FSETP.NEU.FTZ.AND P2, PT, R72, -INF , PT ;  /* 0xff8000004800780b */ /* 0x000fe40003f5d000 */
[----:B------:R-:W-:Y:S02]  /*beb0*/  FMNMX.FTZ R5, R178, R5, !PT ;  /* 0x00000005b2057209 */ /* 0x000fe40007810000 */
[----:B------:R-:W-:Y:S02]  /*bec0*/  FSEL R74, R4, RZ, P2 ;  /* 0x000000ff044a7208 */ /* 0x000fe40001000000 */
[----:B------:R-:W-:Y:S02]  /*bed0*/  FMNMX.FTZ R5, R179, R5, !PT ;  /* 0x00000005b3057209 */ /* 0x000fe40007810000 */
[----:B------:R-:W-:Y:S01]  /*bee0*/  ISETP.LT.OR P0, PT, R3, 0x3a, P0 ;  /* 0x0000003a0300780c */ /* 0x000fe20000701670 */
[--C-:B------:R-:W-:Y:S01]  /*bef0*/  FFMA.FTZ R4, R13, c[0x0][0x2d0], -R74.reuse ;  /* 0x0000b4000d047a23 */ /* 0x100fe2000001084a */
[----:B------:R-:W-:Y:S01]  /*bf00*/  FMNMX.FTZ R5, R185, R5, !PT ;  /* 0x00000005b9057209 */ /* 0x000fe20007810000 */
[--C-:B------:R-:W-:Y:S01]  /*bf10*/  FFMA.FTZ R6, R14, c[0x0][0x2d0], -R74.reuse ;  /* 0x0000b4000e067a23 */ /* 0x100fe2000001084a */
[----:B------:R-:W-:Y:S01]  /*bf20*/  FSEL R182, R47, -INF , !P0 ;  /* 0xff8000002fb67808 */ /* 0x000fe20004000000 */
[----:B------:R2:W-:Y:S01]  /*bf30*/  MUFU.EX2 R45, R4 ;  /* 0x00000004002d7308 */ /* 0x0005e20000000800 */
[----:B------:R-:W-:Y:S02]  /*bf40*/  FMNMX.FTZ R5, R186, R5, !PT ;  /* 0x00000005ba057209 */ /* 0x000fe40007810000 */
[----:B------:R-:W-:Y:S02]  /*bf50*/  ISETP.GT.AND P0, PT, R2, 0x40, !P1 ;  /* 0x000000400200780c */ /* 0x000fe40004f04270 */
[----:B------:R-:W-:Y:S02]  /*bf60*/  FMNMX.FTZ R5, R214, R5, !PT ;  /* 0x00000005d6057209 */ /* 0x000fe40007810000 */
[----:B------:R-:W-:Y:S02]  /*bf70*/  ISETP.LT.OR P0, PT, R3, 0x41, P0 ;  /* 0x000000410300780c */ /* 0x000fe40000701670 */
[----:B------:R-:W-:Y:S01]  /*bf80*/  FMNMX.FTZ R5, R216, R5, !PT ;  /* 0x00000005d8057209 */ /* 0x000fe20007810000 */
[----:B------:R3:W4:Y:S01]  /*bf90*/  MUFU.EX2 R50, R6 ;  /* 0x0000000600327308 */ /* 0x0007220000000800 */
[----:B-1----:R-:W-:Y:S02]  /*bfa0*/  FMNMX.FTZ R71, R0, R8, !PT ;  /* 0x0000000800477209 */ /* 0x002fe40007810000 */
[----:B------:R-:W-:Y:S01]  /*bfb0*/  LOP3.LUT P6, RZ, R204, 0x400, RZ, 0xc0, !PT ;  /* 0x00000400ccff7812 */ /* 0x000fe200078cc0ff */
[----:B------:R-:W1:Y:S01]  /*bfc0*/  SHFL.BFLY PT, R7, R5, 0x2, 0x1f ;  /* 0x0c401f0005077f89 */ /* 0x000e6200000e0000 */
[C---:B------:R-:W-:Y:S01]  /*bfd0*/  FSETP.NEU.FTZ.AND P1, PT, R71.reuse, -INF , PT ;  /* 0xff8000004700780b */ /* 0x040fe20003f3d000 */
[----:B------:R-:W-:Y:S01]  /*bfe0*/  FMUL.FTZ R0, R71, c[0x0][0x2d0] ;  /* 0x0000b40047007a20 */ /* 0x000fe20000410000 */
[----:B------:R-:W-:Y:S02]  /*bff0*/  FSEL R184, R54, -INF , !P0 ;  /* 0xff80000036b87808 */ /* 0x000fe40004000000 */
[----:B------:R-:W-:Y:S02]  /*c000*/  ISETP.GT.AND P0, PT, R2, 0x41, !P6 ;  /* 0x000000410200780c */ /* 0x000fe40007704270 */
[----:B------:R-:W-:Y:S02]  /*c010*/  FSEL R75, R0, RZ, P1 ;  /* 0x000000ff004b7208 */ /* 0x000fe40000800000 */
[----:B------:R-:W-:Y:S02]  /*c020*/  ISETP.LT.OR P0, PT, R3, 0x42, P0 ;  /* 0x000000420300780c */ /* 0x000fe40000701670 */
[----:B--2---:R-:W-:Y:S01]  /*c030*/  FMNMX.FTZ R4, R21, R87, !PT ;  /* 0x0000005715047209 */ /* 0x004fe20007810000 */
[--C-:B------:R-:W-:Y:S01]  /*c040*/  FFMA.FTZ R8, R30, c[0x0][0x2d0], -R75.reuse ;  /* 0x0000b4001e087a23 */ /* 0x100fe2000001084b */
[----:B------:R-:W-:Y:S01]  /*c050*/  LOP3.LUT P5, RZ, R204, 0x1000, RZ, 0xc0, !PT ;  /* 0x00001000ccff7812 */ /* 0x000fe200078ac0ff */
[--C-:B------:R-:W-:Y:S01]  /*c060*/  FFMA.FTZ R44, R44, c[0x0][0x2d0], -R75.reuse ;  /* 0x0000b4002c2c7a23 */ /* 0x100fe2000001084b */
[----:B------:R-:W-:Y:S01]  /*c070*/  FMNMX.FTZ R4, R22, R4, !PT ;  /* 0x0000000416047209 */ /* 0x000fe20007810000 */
[----:B------:R-:W-:Y:S01]  /*c080*/  MUFU.EX2 R241, R8 ;  /* 0x0000000800f17308 */ /* 0x000fe20000000800 */
[----:B------:R-:W-:Y:S02]  /*c090*/  FSEL R177, R59, -INF , !P0 ;  /* 0xff8000003bb17808 */ /* 0x000fe40004000000 */
[----:B------:R-:W-:Y:S02]  /*c0a0*/  ISETP.GT.AND P0, PT, R2, 0x48, !P5 ;  /* 0x000000480200780c */ /* 0x000fe40006f04270 */
[----:B---3--:R-:W-:Y:S02]  /*c0b0*/  FMNMX.FTZ R6, R24, R4, !PT ;  /* 0x0000000418067209 */ /* 0x008fe40007810000 */
[----:B------:R-:W-:Y:S02]  /*c0c0*/  ISETP.LT.OR P0, PT, R3, 0x49, P0 ;  /* 0x000000490300780c */ /* 0x000fe40000701670 */
[----:B-1----:R-:W-:Y:S01]  /*c0d0*/  FMNMX.FTZ R4, R5, R7, !PT ;  /* 0x0000000705047209 */ /* 0x002fe20007810000 */
[----:B------:R-:W-:Y:S01]  /*c0e0*/  MUFU.EX2 R229, R44 ;  /* 0x0000002c00e57308 */ /* 0x000fe20000000800 */
[----:B------:R-:W-:Y:S01]  /*c0f0*/  FMNMX.FTZ R5, R26, R6, !PT ;  /* 0x000000061a057209 */ /* 0x000fe20007810000 */
[--C-:B------:R-:W-:Y:S01]  /*c100*/  FFMA.FTZ R7, R15, c[0x0][0x2d0], -R74.reuse ;  /* 0x0000b4000f077a23 */ /* 0x100fe2000001084a */
[----:B------:R-:W-:Y:S02]  /*c110*/  FSEL R170, R55, -INF , !P0 ;  /* 0xff80000037aa7808 */ /* 0x000fe40004000000 */
[----:B------:R-:W-:Y:S01]  /*c120*/  FMNMX.FTZ R6, R56, R5, !PT ;  /* 0x0000000538067209 */ /* 0x000fe20007810000 */
[----:B------:R-:W-:Y:S01]  /*c130*/  FFMA.FTZ R5, R18, c[0x0][0x2d0], -R74 ;  /* 0x0000b40012057a23 */ /* 0x000fe2000001084a */
[----:B------:R-:W-:Y:S01]  /*c140*/  LDSM.16.MT88.4 R52, [R190] ;  /* 0x00000000be34783b */ /* 0x000fe20000004200 */
[----:B----4-:R-:W-:Y:S02]  /*c150*/  F2FP.BF16.PACK_AB R76, R50, R45 ;  /* 0x0000002d324c723e */ /* 0x010fe400000010ff */
[----:B------:R1:W-:Y:S01]  /*c160*/  MUFU.EX2 R63, R5 ;  /* 0x00000005003f7308 */ /* 0x0003e20000000800 */
[----:B------:R-:W-:Y:S02]  /*c170*/  FMNMX.FTZ R6, R58, R6, !PT ;  /* 0x000000063a067209 */ /* 0x000fe40007810000 */
[----:B------:R-:W-:Y:S02]  /*c180*/  LOP3.LUT P6, RZ, R204, 0x4000, RZ, 0xc0, !PT ;  /* 0x00004000ccff7812 */ /* 0x000fe400078cc0ff */
[----:B------:R-:W-:Y:S02]  /*c190*/  FMNMX.FTZ R0, R62, R6, !PT ;  /* 0x000000063e007209 */ /* 0x000fe40007810000 */
[----:B------:R-:W-:Y:S02]  /*c1a0*/  ISETP.GT.AND P3, PT, R2, 0x49, !P6 ;  /* 0x000000490200780c */ /* 0x000fe40007764270 */
[----:B------:R-:W-:Y:S01]  /*c1b0*/  FMNMX.FTZ R0, R154, R0, !PT ;  /* 0x000000009a007209 */ /* 0x000fe20007810000 */
[----:B------:R2:W3:Y:S01]  /*c1c0*/  MUFU.EX2 R60, R7 ;  /* 0x00000007003c7308 */ /* 0x0004e20000000800 */
[----:B------:R-:W-:Y:S02]  /*c1d0*/  ISETP.LT.OR P3, PT, R3, 0x4a, P3 ;  /* 0x0000004a0300780c */ /* 0x000fe40001f61670 */
[----:B------:R-:W-:Y:S02]  /*c1e0*/  FMNMX.FTZ R0, R162, R0, !PT ;  /* 0x00000000a2007209 */ /* 0x000fe40007810000 */
[----:B------:R-:W-:Y:S02]  /*c1f0*/  FSEL R73, R57, -INF , !P3 ;  /* 0xff80000039497808 */ /* 0x000fe40005800000 */
[----:B------:R-:W-:Y:S01]  /*c200*/  FMNMX.FTZ R0, R163, R0, !PT ;  /* 0x00000000a3007209 */ /* 0x000fe20007810000 */
[--C-:B-1----:R-:W-:Y:S04]  /*c210*/  FFMA.FTZ R5, R10, c[0x0][0x2d0], -R75.reuse ;  /* 0x0000b4000a057a23 */ /* 0x102fe8000001084b */
[----:B------:R1:W-:Y:S01]  /*c220*/  MUFU.EX2 R48, R5 ;  /* 0x0000000500307308 */ /* 0x0003e20000000800 */
[----:B--2---:R-:W2:Y:S01]  /*c230*/  SHFL.BFLY PT, R7, R4, 0x1, 0x1f ;  /* 0x0c201f0004077f89 */ /* 0x004ea200000e0000 */
[----:B---3--:R-:W-:Y:S01]  /*c240*/  F2FP.BF16.PACK_AB R78, R63, R60 ;  /* 0x0000003c3f4e723e */ /* 0x008fe200000010ff */
[--C-:B-1----:R-:W-:Y:S07]  /*c250*/  FFMA.FTZ R5, R11, c[0x0][0x2d0], -R75.reuse ;  /* 0x0000b4000b057a23 */ /* 0x102fee000001084b */
[----:B------:R1:W3:Y:S01]  /*c260*/  MUFU.EX2 R51, R5 ;  /* 0x0000000500337308 */ /* 0x0002e20000000800 */
[----:B--2---:R-:W-:Y:S01]  /*c270*/  FMNMX.FTZ R70, R4, R7, !PT ;  /* 0x0000000704467209 */ /* 0x004fe20007810000 */
[--C-:B------:R-:W-:Y:S03]  /*c280*/  FFMA.FTZ R4, R19, c[0x0][0x2d0], -R75.reuse ;  /* 0x0000b40013047a23 */ /* 0x100fe6000001084b */
[----:B------:R-:W-:Y:S05]  /*c290*/  FSETP.NEU.FTZ.AND P0, PT, R70, -INF , PT ;  /* 0xff8000004600780b */ /* 0x000fea0003f1d000 */
[----:B------:R2:W-:Y:S01]  /*c2a0*/  MUFU.EX2 R219, R4 ;  /* 0x0000000400db7308 */ /* 0x0005e20000000800 */
[----:B-1----:R-:W-:Y:S01]  /*c2b0*/  FMNMX.FTZ R5, R164, R0, !PT ;  /* 0x00000000a4057209 */ /* 0x002fe20007810000 */
[--C-:B------:R-:W-:Y:S01]  /*c2c0*/  FFMA.FTZ R0, R16, c[0x0][0x2d0], -R75.reuse ;  /* 0x0000b40010007a23 */ /* 0x100fe2000001084b */
[----:B---3--:R-:W-:Y:S02]  /*c2d0*/  F2FP.BF16.PACK_AB R77, R51, R48 ;  /* 0x00000030334d723e */ /* 0x008fe400000010ff */
[----:B------:R-:W-:Y:S05]  /*c2e0*/  FMNMX.FTZ R5, R165, R5, !PT ;  /* 0x00000005a5057209 */ /* 0x000fea0007810000 */
[----:B------:R1:W3:Y:S01]  /*c2f0*/  MUFU.EX2 R61, R0 ;  /* 0x00000000003d7308 */ /* 0x0002e20000000800 */
[----:B------:R-:W-:Y:S04]  /*c300*/  FMNMX.FTZ R5, R169, R5, !PT ;  /* 0x00000005a9057209 */ /* 0x000fe80007810000 */
[----:B------:R-:W-:Y:S04]  /*c310*/  FMNMX.FTZ R5, R176, R5, !PT ;  /* 0x00000005b0057209 */ /* 0x000fe80007810000 */
[----:B--2---:R-:W-:Y:S04]  /*c320*/  FMNMX.FTZ R4, R181, R5, !PT ;  /* 0x00000005b5047209 */ /* 0x004fe80007810000 */
[----:B------:R-:W-:Y:S01]  /*c330*/  FMNMX.FTZ R4, R182, R4, !PT ;  /* 0x00000004b6047209 */ /* 0x000fe20007810000 */
[----:B-1----:R-:W-:Y:S01]  /*c340*/  FMUL.FTZ R0, R70, c[0x0][0x2d0] ;  /* 0x0000b40046007a20 */ /* 0x002fe20000410000 */
[----:B---3--:R-:W-:Y:S04]  /*c350*/  F2FP.BF16.PACK_AB R79, R219, R61 ;  /* 0x0000003ddb4f723e */ /* 0x008fe800000010ff */
[----:B------:R-:W-:Y:S05]  /*c360*/  FSEL R152, R0, RZ, P0 ;  /* 0x000000ff00987208 */ /* 0x000fea0000000000 */
[--C-:B------:R-:W-:Y:S02]  /*c370*/  FFMA.FTZ R3, R20, c[0x0][0x2d0], -R152.reuse ;  /* 0x0000b40014037a23 */ /* 0x100fe40000010898 */
[--C-:B------:R-:W-:Y:S02]  /*c380*/  FFMA.FTZ R0, R9, c[0x0][0x2d0], -R152.reuse ;  /* 0x0000b40009007a23 */ /* 0x100fe40000010898 */
[----:B------:R1:W-:Y:S01]  /*c390*/  MUFU.EX2 R250, R3 ;  /* 0x0000000300fa7308 */ /* 0x0003e20000000800 */
[--C-:B------:R-:W-:Y:S02]  /*c3a0*/  FFMA.FTZ R2, R12, c[0x0][0x2d0], -R152.reuse ;  /* 0x0000b4000c027a23 */ /* 0x100fe40000010898 */
[--C-:B------:R-:W-:Y:S02]  /*c3b0*/  FFMA.FTZ R12, R33, c[0x0][0x2d0], -R75.reuse ;  /* 0x0000b400210c7a23 */ /* 0x100fe4000001084b */
[----:B------:R-:W-:Y:S02]  /*c3c0*/  FFMA.FTZ R16, R32, c[0x0][0x2d0], -R152 ;  /* 0x0000b40020107a23 */ /* 0x000fe40000010898 */
[--C-:B------:R-:W-:Y:S03]  /*c3d0*/  FFMA.FTZ R32, R42, c[0x0][0x2d0], -R74.reuse ;  /* 0x0000b4002a207a23 */ /* 0x100fe6000001084a */
[----:B------:R2:W-:Y:S10]  /*c3e0*/  MUFU.EX2 R249, R2 ;  /* 0x0000000200f97308 */ /* 0x0005f40000000800 */
[----:B------:R3:W4:Y:S01]  /*c3f0*/  MUFU.EX2 R247, R0 ;  /* 0x0000000000f77308 */ /* 0x0007220000000800 */
[----:B-1----:R-:W-:Y:S09]  /*c400*/  FFMA.FTZ R3, R27, c[0x0][0x2d0], -R74 ;  /* 0x0000b4001b037a23 */ /* 0x002ff2000001084a */
[----:B------:R1:W-:Y:S01]  /*c410*/  MUFU.EX2 R251, R3 ;  /* 0x0000000300fb7308 */ /* 0x0003e20000000800 */
[----:B--2---:R-:W-:Y:S09]  /*c420*/  FFMA.FTZ R2, R17, c[0x0][0x2d0], -R152 ;  /* 0x0000b40011027a23 */ /* 0x004ff20000010898 */
[----:B------:R2:W5:Y:S01]  /*c430*/  MUFU.EX2 R248, R2 ;  /* 0x0000000200f87308 */ /* 0x0005620000000800 */
[----:B---3--:R-:W-:Y:S01]  /*c440*/  FMNMX.FTZ R0, R184, R4, !PT ;  /* 0x00000004b8007209 */ /* 0x008fe20007810000 */
[--C-:B------:R-:W-:Y:S01]  /*c450*/  FFMA.FTZ R4, R25, c[0x0][0x2d0], -R75.reuse ;  /* 0x0000b40019047a23 */ /* 0x100fe2000001084b */
[----:B----4-:R-:W-:Y:S02]  /*c460*/  F2FP.BF16.PACK_AB R64, R249, R247 ;  /* 0x000000f7f940723e */ /* 0x010fe400000010ff */
[----:B------:R-:W-:Y:S05]  /*c470*/  FMNMX.FTZ R0, R177, R0, !PT ;  /* 0x00000000b1007209 */ /* 0x000fea0007810000 */
[----:B------:R-:W-:Y:S01]  /*c480*/  MUFU.EX2 R252, R4 ;  /* 0x0000000400fc7308 */ /* 0x000fe20000000800 */
[----:B------:R-:W-:Y:S01]  /*c490*/  FMNMX.FTZ R0, R170, R0, !PT ;  /* 0x00000000aa007209 */ /* 0x000fe20007810000 */
[----:B-1----:R-:W-:Y:S03]  /*c4a0*/  FFMA.FTZ R3, R28, c[0x0][0x2d0], -R74 ;  /* 0x0000b4001c037a23 */ /* 0x002fe6000001084a */
[----:B------:R-:W-:Y:S01]  /*c4b0*/  FMNMX.FTZ R0, R73, R0, !PT ;  /* 0x0000000049007209 */ /* 0x000fe20007810000 */
[----:B------:R-:W-:Y:S02]  /*c4c0*/  FFMA.FTZ R28, R40, c[0x0][0x2d0], -R152 ;  /* 0x0000b400281c7a23 */ /* 0x000fe40000010898 */
[--C-:B------:R-:W-:Y:S02]  /*c4d0*/  FFMA.FTZ R40, R41, c[0x0][0x2d0], -R75.reuse ;  /* 0x0000b40029287a23 */ /* 0x100fe4000001084b */
[----:B------:R1:W-:Y:S01]  /*c4e0*/  MUFU.EX2 R226, R3 ;  /* 0x0000000300e27308 */ /* 0x0003e20000000800 */
[----:B--2---:R-:W2:Y:S01]  /*c4f0*/  SHFL.BFLY PT, R2, R0, 0x2, 0x1f ;  /* 0x0c401f0000027f89 */ /* 0x004ea200000e0000 */
[----:B-----5:R-:W-:Y:S08]  /*c500*/  F2FP.BF16.PACK_AB R66, R250, R248 ;  /* 0x000000f8fa42723e */ /* 0x020ff000000010ff */
[----:B------:R-:W-:Y:S10]  /*c510*/  MUFU.EX2 R240, R12 ;  /* 0x0000000c00f07308 */ /* 0x000ff40000000800 */
[----:B------:R-:W-:Y:S01]  /*c520*/  MUFU.EX2 R236, R16 ;  /* 0x0000001000ec7308 */ /* 0x000fe20000000800 */
[----:B-1----:R-:W-:Y:S09]  /*c530*/  FFMA.FTZ R3, R23, c[0x0][0x2d0], -R75 ;  /* 0x0000b40017037a23 */ /* 0x002ff2000001084b */
[----:B------:R2:W-:Y:S10]  /*c540*/  MUFU.EX2 R223, R3 ;  /* 0x0000000300df7308 */ /* 0x0005f40000000800 */
[----:B------:R-:W-:Y:S10]  /*c550*/  MUFU.EX2 R233, R28 ;  /* 0x0000001c00e97308 */ /* 0x000ff40000000800 */
[----:B------:R-:W-:Y:S01]  /*c560*/  MUFU.EX2 R232, R32 ;  /* 0x0000002000e87308 */ /* 0x000fe20000000800 */
[----:B--2---:R-:W-:Y:S01]  /*c570*/  FMNMX.FTZ R3, R0, R2, !PT ;  /* 0x0000000200037209 */ /* 0x004fe20007810000 */
[----:B------:R-:W-:Y:S01]  /*c580*/  FFMA.FTZ R2, R29, c[0x0][0x2d0], -R74 ;  /* 0x0000b4001d027a23 */ /* 0x000fe2000001084a */
[----:B------:R-:W-:Y:S03]  /*c590*/  FSEL R0, R72, RZ, P2 ;  /* 0x000000ff48007208 */ /* 0x000fe60001000000 */
[----:B------:R-:W1:Y:S04]  /*c5a0*/  SHFL.BFLY PT, R4, R3, 0x1, 0x1f ;  /* 0x0c201f0003047f89 */ /* 0x000e6800000e0000 */
[----:B------:R2:W-:Y:S01]  /*c5b0*/  MUFU.EX2 R227, R2 ;  /* 0x0000000200e37308 */ /* 0x0005e20000000800 */
[----:B------:R-:W-:Y:S04]  /*c5c0*/  FADD.FTZ R0, -R0, R84 ;  /* 0x0000005400007221 */ /* 0x000fe80000010100 */
[----:B------:R-:W-:Y:S05]  /*c5d0*/  FMUL.FTZ R0, R0, c[0x0][0x2d0] ;  /* 0x0000b40000007a20 */ /* 0x000fea0000410000 */
[----:B------:R3:W4:Y:S10]  /*c5e0*/  MUFU.EX2 R69, R0 ;  /* 0x0000000000457308 */ /* 0x0007340000000800 */
[----:B------:R-:W-:Y:S01]  /*c5f0*/  MUFU.EX2 R230, R40 ;  /* 0x0000002800e67308 */ /* 0x000fe20000000800 */
[----:B-1----:R-:W-:Y:S02]  /*c600*/  FMNMX.FTZ R3, R3, R4, !PT ;  /* 0x0000000403037209 */ /* 0x002fe40007810000 */
[----:B--2---:R-:W-:Y:S03]  /*c610*/  FSEL R2, R71, RZ, P1 ;  /* 0x000000ff47027208 */ /* 0x004fe60000800000 */
[C---:B------:R-:W-:Y:S02]  /*c620*/  FMUL.FTZ R4, R3.reuse, c[0x0][0x2d0] ;  /* 0x0000b40003047a20 */ /* 0x040fe40000410000 */
[----:B------:R-:W-:Y:S01]  /*c630*/  FADD.FTZ R2, -R2, R85 ;  /* 0x0000005502027221 */ /* 0x000fe20000010100 */
[----:B---3--:R-:W-:Y:S03]  /*c640*/  FSEL R0, R70, RZ, P0 ;  /* 0x000000ff46007208 */ /* 0x008fe60000000000 */
[----:B------:R-:W-:Y:S01]  /*c650*/  FMUL.FTZ R2, R2, c[0x0][0x2d0] ;  /* 0x0000b40002027a20 */ /* 0x000fe20000410000 */
[----:B------:R-:W-:Y:S01]  /*c660*/  FSETP.NEU.FTZ.AND P0, PT, R3, -INF , PT ;  /* 0xff8000000300780b */ /* 0x000fe20003f1d000 */
[C---:B----4-:R-:W-:Y:S02]  /*c670*/  FMUL.FTZ R16, R69.reuse, R100 ;  /* 0x0000006445107220 */ /* 0x050fe40000410000 */
[----:B------:R-:W-:Y:S01]  /*c680*/  FADD.FTZ R0, -R0, R86 ;  /* 0x0000005600007221 */ /* 0x000fe20000010100 */
[----:B------:R-:W1:Y:S01]  /*c690*/  MUFU.EX2 R68, R2 ;  /* 0x0000000200447308 */ /* 0x000e620000000800 */
[----:B------:R-:W-:Y:S01]  /*c6a0*/  FSEL R153, R4, RZ, P0 ;  /* 0x000000ff04997208 */ /* 0x000fe20000000000 */
[----:B------:R-:W-:Y:S02]  /*c6b0*/  FMUL.FTZ R17, R69, R101 ;  /* 0x0000006545117220 */ /* 0x000fe40000410000 */
[----:B------:R-:W-:Y:S02]  /*c6c0*/  FMUL.FTZ R0, R0, c[0x0][0x2d0] ;  /* 0x0000b40000007a20 */ /* 0x000fe40000410000 */
[--C-:B------:R-:W-:Y:S02]  /*c6d0*/  FFMA.FTZ R4, R26, c[0x0][0x2d0], -R153.reuse ;  /* 0x0000b4001a047a23 */ /* 0x100fe40000010899 */
[--C-:B------:R-:W-:Y:S02]  /*c6e0*/  FFMA.FTZ R5, R24, c[0x0][0x2d0], -R153.reuse ;  /* 0x0000b40018057a23 */ /* 0x100fe40000010899 */
[----:B------:R2:W3:Y:S01]  /*c6f0*/  MUFU.EX2 R2, R0 ;  /* 0x0000000000027308 */ /* 0x0004e20000000800 */
[----:B------:R-:W-:Y:S02]  /*c700*/  FFMA.FTZ R24, R35, c[0x0][0x2d0], -R152 ;  /* 0x0000b40023187a23 */ /* 0x000fe40000010898 */
[C---:B------:R-:W-:Y:S02]  /*c710*/  FMUL.FTZ R32, R69.reuse, R116 ;  /* 0x0000007445207220 */ /* 0x040fe40000410000 */
[C---:B------:R-:W-:Y:S02]  /*c720*/  FMUL.FTZ R33, R69.reuse, R117 ;  /* 0x0000007545217220 */ /* 0x040fe40000410000 */
[--C-:B------:R-:W-:Y:S02]  /*c730*/  FFMA.FTZ R58, R58, c[0x0][0x2d0], -R153.reuse ;  /* 0x0000b4003a3a7a23 */ /* 0x100fe40000010899 */
[----:B------:R-:W-:Y:S01]  /*c740*/  FMUL.FTZ R49, R69, R133 ;  /* 0x0000008545317220 */ /* 0x000fe20000410000 */
[----:B------:R4:W-:Y:S01]  /*c750*/  MUFU.EX2 R246, R4 ;  /* 0x0000000400f67308 */ /* 0x0009e20000000800 */
[--C-:B------:R-:W-:Y:S02]  /*c760*/  FFMA.FTZ R62, R62, c[0x0][0x2d0], -R153.reuse ;  /* 0x0000b4003e3e7a23 */ /* 0x100fe40000010899 */
[C---:B-1----:R-:W-:Y:S02]  /*c770*/  FMUL.FTZ R6, R68.reuse, R90 ;  /* 0x0000005a44067220 */ /* 0x042fe40000410000 */
[C---:B------:R-:W-:Y:S02]  /*c780*/  FMUL.FTZ R7, R68.reuse, R91 ;  /* 0x0000005b44077220 */ /* 0x040fe40000410000 */
[C---:B------:R-:W-:Y:S03]  /*c790*/  FMUL.FTZ R18, R68.reuse, R102 ;  /* 0x0000006644127220 */ /* 0x040fe60000410000 */
[----:B------:R-:W1:Y:S01]  /*c7a0*/  MUFU.EX2 R242, R5 ;  /* 0x0000000500f27308 */ /* 0x000e620000000800 */
[C---:B------:R-:W-:Y:S02]  /*c7b0*/  FMUL.FTZ R19, R68.reuse, R103 ;  /* 0x0000006744137220 */ /* 0x040fe40000410000 */
[----:B------:R-:W-:Y:S01]  /*c7c0*/  FMUL.FTZ R35, R68, R119 ;  /* 0x0000007744237220 */ /* 0x000fe20000410000 */
[----:B------:R-:W-:Y:S01]  /*c7d0*/  LDSM.16.MT88.4 R100, [R189+0x2000] ;  /* 0x00200000bd64783b */ /* 0x000fe20000004200 */
[--C-:B--2---:R-:W-:Y:S02]  /*c7e0*/  FFMA.FTZ R0, R21, c[0x0][0x2d0], -R153.reuse ;  /* 0x0000b40015007a23 */ /* 0x104fe40000010899 */
[C---:B---3--:R-:W-:Y:S02]  /*c7f0*/  FMUL.FTZ R9, R2.reuse, R93 ;  /* 0x0000005d02097220 */ /* 0x048fe40000410000 */
[C---:B------:R-:W-:Y:S01]  /*c800*/  FMUL.FTZ R8, R2.reuse, R92 ;  /* 0x0000005c02087220 */ /* 0x040fe20000410000 */
[----:B------:R2:W-:Y:S01]  /*c810*/  MUFU.EX2 R237, R0 ;  /* 0x0000000000ed7308 */ /* 0x0005e20000000800 */
[C---:B------:R-:W-:Y:S02]  /*c820*/  FMUL.FTZ R13, R2.reuse, R97 ;  /* 0x00000061020d7220 */ /* 0x040fe40000410000 */
[C---:B------:R-:W-:Y:S01]  /*c830*/  FMUL.FTZ R12, R2.reuse, R96 ;  /* 0x00000060020c7220 */ /* 0x040fe20000410000 */
[----:B------:R-:W-:Y:S01]  /*c840*/  MOV R96, R50 ;  /* 0x0000003200607202 */ /* 0x000fe20000000f00 */
[----:B----4-:R-:W-:Y:S02]  /*c850*/  FFMA.FTZ R4, R31, c[0x0][0x2d0], -R74 ;  /* 0x0000b4001f047a23 */ /* 0x010fe4000001084a */
[C---:B------:R-:W-:Y:S02]  /*c860*/  FMUL.FTZ R25, R2.reuse, R109 ;  /* 0x0000006d02197220 */ /* 0x040fe40000410000 */
[C---:B------:R-:W-:Y:S01]  /*c870*/  FMUL.FTZ R28, R2.reuse, R112 ;  /* 0x00000070021c7220 */ /* 0x040fe20000410000 */
[----:B------:R3:W-:Y:S01]  /*c880*/  MUFU.EX2 R245, R4 ;  /* 0x0000000400f57308 */ /* 0x0007e20000000800 */
[C---:B------:R-:W-:Y:S01]  /*c890*/  FMUL.FTZ R29, R2.reuse, R113 ;  /* 0x00000071021d7220 */ /* 0x040fe20000410000 */
[----:B------:R-:W-:Y:S01]  /*c8a0*/  MOV R112, R61 ;  /* 0x0000003d00707202 */ /* 0x000fe20000000f00 */
[----:B------:R-:W-:Y:S01]  /*c8b0*/  FMUL.FTZ R40, R2, R124 ;  /* 0x0000007c02287220 */ /* 0x000fe20000410000 */
[----:B-1----:R-:W-:Y:S01]  /*c8c0*/  F2FP.BF16.PACK_AB R67, R246, R242 ;  /* 0x000000f2f643723e */ /* 0x002fe200000010ff */
[----:B------:R-:W-:Y:S01]  /*c8d0*/  FMUL.FTZ R5, R69, R89 ;  /* 0x0000005945057220 */ /* 0x000fe20000410000 */
[----:B------:R-:W-:Y:S01]  /*c8e0*/  MOV R113, R60 ;  /* 0x0000003c00717202 */ /* 0x000fe20000000f00 */
[C---:B------:R-:W-:Y:S01]  /*c8f0*/  FMUL.FTZ R41, R2.reuse, R125 ;  /* 0x0000007d02297220 */ /* 0x040fe20000410000 */
[----:B------:R-:W-:Y:S01]  /*c900*/  MOV R125, R227 ;  /* 0x000000e3007d7202 */ /* 0x000fe20000000f00 */
[----:B------:R-:W-:Y:S01]  /*c910*/  FMUL.FTZ R44, R2, R128 ;  /* 0x00000080022c7220 */ /* 0x000fe20000410000 */
[----:B------:R1:W-:Y:S01]  /*c920*/  MUFU.EX2 R234, R24 ;  /* 0x0000001800ea7308 */ /* 0x0003e20000000800 */
[----:B------:R-:W-:Y:S02]  /*c930*/  FMUL.FTZ R50, R68, R134 ;  /* 0x0000008644327220 */ /* 0x000fe40000410000 */
[----:B------:R-:W-:Y:S02]  /*c940*/  FMUL.FTZ R57, R2, R141 ;  /* 0x0000008d02397220 */ /* 0x000fe40000410000 */
[----:B--2---:R-:W-:Y:S02]  /*c950*/  FFMA.FTZ R0, R22, c[0x0][0x2d0], -R153 ;  /* 0x0000b40016007a23 */ /* 0x004fe40000010899 */
[----:B------:R-:W2:Y:S01]  /*c960*/  LDSM.16.MT88.4 R20, [R189] ;  /* 0x00000000bd14783b */ /* 0x000ea20000004200 */
[C---:B------:R-:W-:Y:S02]  /*c970*/  FMUL.FTZ R60, R2.reuse, R144 ;  /* 0x00000090023c7220 */ /* 0x040fe40000410000 */
[----:B------:R4:W5:Y:S01]  /*c980*/  MUFU.EX2 R238, R0 ;  /* 0x0000000000ee7308 */ /* 0x0009620000000800 */
[C---:B------:R-:W-:Y:S02]  /*c990*/  FMUL.FTZ R61, R2.reuse, R145 ;  /* 0x00000091023d7220 */ /* 0x040fe40000410000 */
[----:B------:R-:W-:Y:S02]  /*c9a0*/  FFMA.FTZ R92, R159, c[0x0][0x2d0], -R75 ;  /* 0x0000b4009f5c7a23 */ /* 0x000fe4000001084b */
[----:B---3--:R-:W-:Y:S02]  /*c9b0*/  FMUL.FTZ R4, R69, R88 ;  /* 0x0000005845047220 */ /* 0x008fe40000410000 */
[----:B------:R-:W-:Y:S03]  /*c9c0*/  LDSM.16.MT88.4 R88, [R193+0x800] ;  /* 0x00080000c158783b */ /* 0x000fe60000004200 */
[----:B------:R-:W-:Y:S01]  /*c9d0*/  MUFU.EX2 R225, R92 ;  /* 0x0000005c00e17308 */ /* 0x000fe20000000800 */
[----:B-1----:R-:W-:Y:S01]  /*c9e0*/  FMUL.FTZ R24, R2, R108 ;  /* 0x0000006c02187220 */ /* 0x002fe20000410000 */
[----:B----4-:R-:W-:Y:S02]  /*c9f0*/  FSEL R0, R3, RZ, P0 ;  /* 0x000000ff03007208 */ /* 0x010fe40000000000 */
[----:B-----5:R-:W-:Y:S03]  /*ca00*/  F2FP.BF16.PACK_AB R65, R238, R237 ;  /* 0x000000edee41723e */ /* 0x020fe600000010ff */
[----:B------:R-:W-:Y:S02]  /*ca10*/  FADD.FTZ R0, -R0, R87 ;  /* 0x0000005700007221 */ /* 0x000fe40000010100 */
[----:B------:R-:W1:Y:S02]  /*ca20*/  LDSM.16.MT88.4 R84, [R189+0x800] ;  /* 0x00080000bd54783b */ /* 0x000e640000004200 */
[----:B------:R-:W-:Y:S01]  /*ca30*/  FMUL.FTZ R0, R0, c[0x0][0x2d0] ;  /* 0x0000b40000007a20 */ /* 0x000fe20000410000 */
[-C--:B--2---:R-:W-:Y:S05]  /*ca40*/  HMMA.16816.F32.BF16 R4, R76, R20.reuse, R4 ;  /* 0x000000144c04723c */ /* 0x084fea0000041804 */
[----:B------:R-:W2:Y:S02]  /*ca50*/  MUFU.EX2 R0, R0 ;  /* 0x0000000000007308 */ /* 0x000ea40000000800 */
[C---:B--2---:R-:W-:Y:S02]  /*ca60*/  FMUL.FTZ R10, R0.reuse, R94 ;  /* 0x0000005e000a7220 */ /* 0x044fe40000410000 */
[C---:B------:R-:W-:Y:S02]  /*ca70*/  FMUL.FTZ R11, R0.reuse, R95 ;  /* 0x0000005f000b7220 */ /* 0x040fe40000410000 */
[----:B------:R-:W2:Y:S01]  /*ca80*/  LDSM.16.MT88.4 R92, [R190+0x800] ;  /* 0x00080000be5c783b */ /* 0x000ea20000004200 */
[C---:B------:R-:W-:Y:S02]  /*ca90*/  FMUL.FTZ R14, R0.reuse, R98 ;  /* 0x00000062000e7220 */ /* 0x040fe40000410000 */
[C---:B------:R-:W-:Y:S02]  /*caa0*/  FMUL.FTZ R42, R0.reuse, R126 ;  /* 0x0000007e002a7220 */ /* 0x040fe40000410000 */
[C---:B------:R-:W-:Y:S04]  /*cab0*/  HMMA.16816.F32.BF16 R8, R64.reuse, R20, R8 ;  /* 0x000000144008723c */ /* 0x040fe80000041808 */
[C---:B------:R-:W-:Y:S01]  /*cac0*/  FMUL.FTZ R15, R0.reuse, R99 ;  /* 0x00000063000f7220 */ /* 0x040fe20000410000 */
[----:B------:R-:W-:Y:S01]  /*cad0*/  MOV R99, R48 ;  /* 0x0000003000637202 */ /* 0x000fe20000000f00 */
[----:B------:R-:W-:Y:S02]  /*cae0*/  FMUL.FTZ R26, R0, R110 ;  /* 0x0000006e001a7220 */ /* 0x000fe40000410000 */
[----:B------:R-:W-:Y:S03]  /*caf0*/  FFMA.FTZ R20, R34, c[0x0][0x2d0], -R152 ;  /* 0x0000b40022147a23 */ /* 0x000fe60000010898 */
[-C--:B------:R-:W-:Y:S01]  /*cb00*/  HMMA.16816.F32.BF16 R12, R64, R22.reuse, R12 ;  /* 0x00000016400c723c */ /* 0x080fe2000004180c */
[----:B------:R3:W-:Y:S02]  /*cb10*/  MUFU.EX2 R235, R20 ;  /* 0x0000001400eb7308 */ /* 0x0007e40000000800 */
[----:B------:R-:W-:Y:S02]  /*cb20*/  FMUL.FTZ R34, R68, R118 ;  /* 0x0000007644227220 */ /* 0x000fe40000410000 */
[----:B------:R-:W-:Y:S01]  /*cb30*/  LDSM.16.MT88.4 R116, [R193+0x2000] ;  /* 0x00200000c174783b */ /* 0x000fe20000004200 */
[C---:B------:R-:W-:Y:S02]  /*cb40*/  FMUL.FTZ R27, R0.reuse, R111 ;  /* 0x0000006f001b7220 */ /* 0x040fe40000410000 */
[C---:B------:R-:W-:Y:S04]  /*cb50*/  HMMA.16816.F32.BF16 R16, R76.reuse, R22, R16 ;  /* 0x000000164c10723c */ /* 0x040fe80000041810 */
[C---:B------:R-:W-:Y:S01]  /*cb60*/  FMUL.FTZ R21, R69.reuse, R105 ;  /* 0x0000006945157220 */ /* 0x040fe20000410000 */
[----:B------:R-:W-:Y:S01]  /*cb70*/  MOV R105, R45 ;  /* 0x0000002d00697202 */ /* 0x000fe20000000f00 */
[----:B------:R-:W-:Y:S01]  /*cb80*/  FMUL.FTZ R30, R0, R114 ;  /* 0x00000072001e7220 */ /* 0x000fe20000410000 */
[----:B------:R-:W-:Y:S01]  /*cb90*/  MOV R114, R51 ;  /* 0x0000003300727202 */ /* 0x000fe20000000f00 */
[C---:B------:R-:W-:Y:S04]  /*cba0*/  FMUL.FTZ R22, R68.reuse, R106 ;  /* 0x0000006a44167220 */ /* 0x040fe80000410000 */
[----:B------:R-:W-:Y:S02]  /*cbb0*/  FMUL.FTZ R23, R68, R107 ;  /* 0x0000006b44177220 */ /* 0x000fe40000410000 */
[----:B------:R-:W-:Y:S02]  /*cbc0*/  FMUL.FTZ R31, R0, R115 ;  /* 0x00000073001f7220 */ /* 0x000fe40000410000 */
[--C-:B------:R-:W-:Y:S02]  /*cbd0*/  FFMA.FTZ R48, R46, c[0x0][0x2d0], -R74.reuse ;  /* 0x0000b4002e307a23 */ /* 0x100fe4000001084a */
[----:B---3--:R-:W-:Y:S02]  /*cbe0*/  FMUL.FTZ R20, R69, R104 ;  /* 0x0000006845147220 */ /* 0x008fe40000410000 */
[----:B------:R-:W3:Y:S01]  /*cbf0*/  LDL.LU R104, [R1+0xc] ;  /* 0x00000c0001687983 */ /* 0x000ee20000300800 */
[----:B------:R-:W-:Y:S01]  /*cc00*/  FMUL.FTZ R51, R68, R135 ;  /* 0x0000008744337220 */ /* 0x000fe20000410000 */
[----:B------:R4:W-:Y:S01]  /*cc10*/  MUFU.EX2 R228, R48 ;  /* 0x0000003000e47308 */ /* 0x0009e20000000800 */
[C---:B------:R-:W-:Y:S01]  /*cc20*/  FMUL.FTZ R46, R0.reuse, R130 ;  /* 0x00000082002e7220 */ /* 0x040fe20000410000 */
[----:B------:R-:W5:Y:S01]  /*cc30*/  LDL.LU R98, [R1+0x10] ;  /* 0x0000100001627983 */ /* 0x000f620000300800 */
[-C--:B------:R-:W-:Y:S03]  /*cc40*/  HMMA.16816.F32.BF16 R20, R76, R36.reuse, R20 ;  /* 0x000000244c14723c */ /* 0x080fe60000041814 */
[----:B------:R-:W5:Y:S01]  /*cc50*/  LDL.LU R97, [R1+0x14] ;  /* 0x0000140001617983 */ /* 0x000f620000300800 */
[C---:B------:R-:W-:Y:S02]  /*cc60*/  FMUL.FTZ R47, R0.reuse, R131 ;  /* 0x00000083002f7220 */ /* 0x040fe40000410000 */
[----:B------:R-:W-:Y:S01]  /*cc70*/  FMUL.FTZ R59, R0, R143 ;  /* 0x0000008f003b7220 */ /* 0x000fe20000410000 */
[----:B------:R-:W5:Y:S01]  /*cc80*/  LDL.LU R126, [R1+0x18] ;  /* 0x00001800017e7983 */ /* 0x000f620000300800 */
[C---:B------:R-:W-:Y:S01]  /*cc90*/  HMMA.16816.F32.BF16 R24, R64.reuse, R36, R24 ;  /* 0x000000244018723c */ /* 0x040fe20000041818 */
[----:B------:R1:W-:Y:S03]  /*cca0*/  MUFU.EX2 R130, R58 ;  /* 0x0000003a00827308 */ /* 0x0003e60000000800 */
[----:B------:R-:W-:Y:S03]  /*ccb0*/  FMUL.FTZ R45, R2, R129 ;  /* 0x00000081022d7220 */ /* 0x000fe60000410000 */
[--C-:B------:R-:W-:Y:S01]  /*ccc0*/  FFMA.FTZ R36, R43, c[0x0][0x2d0], -R74.reuse ;  /* 0x0000b4002b247a23 */ /* 0x100fe2000001084a */
[-C--:B------:R-:W-:Y:S03]  /*ccd0*/  HMMA.16816.F32.BF16 R28, R64, R38.reuse, R28 ;  /* 0x00000026401c723c */ /* 0x080fe6000004181c */
[----:B------:R2:W-:Y:S01]  /*cce0*/  MUFU.EX2 R231, R36 ;  /* 0x0000002400e77308 */ /* 0x0005e20000000800 */
[----:B------:R-:W-:Y:S02]  /*ccf0*/  FMUL.FTZ R43, R0, R127 ;  /* 0x0000007f002b7220 */ /* 0x000fe40000410000 */
[C---:B----4-:R-:W-:Y:S02]  /*cd00*/  FMUL.FTZ R48, R69.reuse, R132 ;  /* 0x0000008445307220 */ /* 0x050fe40000410000 */
[C---:B------:R-:W-:Y:S01]  /*cd10*/  HMMA.16816.F32.BF16 R32, R76.reuse, R38, R32 ;  /* 0x000000264c20723c */ /* 0x040fe20000041820 */
[----:B------:R-:W-:Y:S03]  /*cd20*/  LDSM.16.MT88.4 R132, [R190+0x2000] ;  /* 0x00200000be84783b */ /* 0x000fe60000004200 */
[C---:B------:R-:W-:Y:S01]  /*cd30*/  FMUL.FTZ R37, R69.reuse, R121 ;  /* 0x0000007945257220 */ /* 0x040fe20000410000 */
[----:B------:R4:W-:Y:S01]  /*cd40*/  MUFU.EX2 R129, R62 ;  /* 0x0000003e00817308 */ /* 0x0009e20000000800 */
[----:B------:R-:W-:Y:S01]  /*cd50*/  MOV R121, R223 ;  /* 0x000000df00797202 */ /* 0x000fe20000000f00 */
[C---:B------:R-:W-:Y:S01]  /*cd60*/  FMUL.FTZ R38, R68.reuse, R122 ;  /* 0x0000007a44267220 */ /* 0x040fe20000410000 */
[----:B------:R-:W-:Y:S01]  /*cd70*/  MOV R122, R219 ;  /* 0x000000db007a7202 */ /* 0x000fe20000000f00 */
[----:B------:R-:W-:Y:S03]  /*cd80*/  FMUL.FTZ R39, R68, R123 ;  /* 0x0000007b44277220 */ /* 0x000fe60000410000 */
[C---:B-1----:R-:W-:Y:S01]  /*cd90*/  FMUL.FTZ R58, R0.reuse, R142 ;  /* 0x0000008e003a7220 */ /* 0x042fe20000410000 */
[----:B------:R-:W-:Y:S01]  /*cda0*/  MOV R123, R63 ;  /* 0x0000003f007b7202 */ /* 0x000fe20000000f00 */
[C---:B------:R-:W-:Y:S02]  /*cdb0*/  FMUL.FTZ R63, R0.reuse, R147 ;  /* 0x00000093003f7220 */ /* 0x040fe40000410000 */
[C---:B--2---:R-:W-:Y:S01]  /*cdc0*/  FMUL.FTZ R36, R69.reuse, R120 ;  /* 0x0000007845247220 */ /* 0x044fe20000410000 */
[----:B------:R-:W-:Y:S06]  /*cdd0*/  MOV R120, R226 ;  /* 0x000000e200787202 */ /* 0x000fec0000000f00 */
[-C--:B------:R-:W-:Y:S03]  /*cde0*/  HMMA.16816.F32.BF16 R36, R76, R52.reuse, R36 ;  /* 0x000000344c24723c */ /* 0x080fe60000041824 */
[----:B----4-:R-:W-:Y:S05]  /*cdf0*/  FMUL.FTZ R62, R0, R146 ;  /* 0x00000092003e7220 */ /* 0x010fea0000410000 */
[C---:B------:R-:W-:Y:S07]  /*ce00*/  HMMA.16816.F32.BF16 R40, R64.reuse, R52, R40 ;  /* 0x000000344028723c */ /* 0x040fee0000041828 */
[--C-:B------:R-:W-:Y:S01]  /*ce10*/  FFMA.FTZ R52, R56, c[0x0][0x2d0], -R153.reuse ;  /* 0x0000b40038347a23 */ /* 0x100fe20000010899 */
[-C--:B------:R-:W-:Y:S03]  /*ce20*/  HMMA.16816.F32.BF16 R44, R64, R54.reuse, R44 ;  /* 0x00000036402c723c */ /* 0x080fe6000004182c */
[----:B------:R1:W2:Y:S01]  /*ce30*/  MUFU.EX2 R124, R52 ;  /* 0x00000034007c7308 */ /* 0x0002a20000000800 */
[----:B------:R-:W-:Y:S02]  /*ce40*/  FMUL.FTZ R56, R2, R140 ;  /* 0x0000008c02387220 */ /* 0x000fe40000410000 */
[C---:B------:R-:W-:Y:S02]  /*ce50*/  FMUL.FTZ R53, R69.reuse, R137 ;  /* 0x0000008945357220 */ /* 0x040fe40000410000 */
[C---:B------:R-:W-:Y:S07]  /*ce60*/  HMMA.16816.F32.BF16 R48, R76.reuse, R54, R48 ;  /* 0x000000364c30723c */ /* 0x040fee0000041830 */
[C---:B------:R-:W-:Y:S02]  /*ce70*/  FMUL.FTZ R55, R68.reuse, R139 ;  /* 0x0000008b44377220 */ /* 0x040fe40000410000 */
[----:B------:R-:W-:Y:S03]  /*ce80*/  FMUL.FTZ R54, R68, R138 ;  /* 0x0000008a44367220 */ /* 0x000fe60000410000 */
[C---:B-1----:R-:W-:Y:S07]  /*ce90*/  FMUL.FTZ R52, R69.reuse, R136 ;  /* 0x0000008845347220 */ /* 0x042fee0000410000 */
[-C--:B------:R-:W-:Y:S08]  /*cea0*/  HMMA.16816.F32.BF16 R52, R76, R80.reuse, R52 ;  /* 0x000000504c34723c */ /* 0x080ff00000041834 */
[C---:B------:R-:W-:Y:S07]  /*ceb0*/  HMMA.16816.F32.BF16 R56, R64.reuse, R80, R56 ;  /* 0x000000504038723c */ /* 0x040fee0000041838 */
[----:B------:R-:W-:Y:S01]  /*cec0*/  FFMA.FTZ R80, R154, c[0x0][0x2d0], -R153 ;  /* 0x0000b4009a507a23 */ /* 0x000fe20000010899 */
[-C--:B------:R-:W-:Y:S03]  /*ced0*/  HMMA.16816.F32.BF16 R60, R64, R82.reuse, R60 ;  /* 0x00000052403c723c */ /* 0x080fe6000004183c */
[----:B------:R1:W4:Y:S01]  /*cee0*/  MUFU.EX2 R227, R80 ;  /* 0x0000005000e37308 */ /* 0x0003220000000800 */
[----:B--2---:R-:W-:Y:S03]  /*cef0*/  F2FP.BF16.PACK_AB R81, R130, R124 ;  /* 0x0000007c8251723e */ /* 0x004fe600000010ff */
[C---:B------:R-:W-:Y:S02]  /*cf00*/  FMUL.FTZ R64, R69.reuse, R148 ;  /* 0x0000009445407220 */ /* 0x040fe40000410000 */
[----:B------:R-:W-:Y:S03]  /*cf10*/  FMUL.FTZ R65, R69, R149 ;  /* 0x0000009545417220 */ /* 0x000fe60000410000 */
[C---:B------:R-:W-:Y:S02]  /*cf20*/  FMUL.FTZ R66, R68.reuse, R150 ;  /* 0x0000009644427220 */ /* 0x040fe40000410000 */
[----:B------:R-:W-:Y:S07]  /*cf30*/  FMUL.FTZ R67, R68, R151 ;  /* 0x0000009744437220 */ /* 0x000fee0000410000 */
[----:B------:R-:W-:Y:S04]  /*cf40*/  HMMA.16816.F32.BF16 R64, R76, R82, R64 ;  /* 0x000000524c40723c */ /* 0x000fe80000041840 */
[----:B-1----:R-:W-:Y:S03]  /*cf50*/  FFMA.FTZ R80, R160, c[0x0][0x2d0], -R74 ;  /* 0x0000b400a0507a23 */ /* 0x002fe6000001084a */
[----:B------:R-:W-:Y:S02]  /*cf60*/  F2FP.BF16.PACK_AB R76, R120, R251 ;  /* 0x000000fb784c723e */ /* 0x000fe400000010ff */
[----:B------:R-:W-:Y:S01]  /*cf70*/  F2FP.BF16.PACK_AB R77, R252, R121 ;  /* 0x00000079fc4d723e */ /* 0x000fe200000010ff */
[----:B------:R1:W-:Y:S02]  /*cf80*/  MUFU.EX2 R226, R80 ;  /* 0x0000005000e27308 */ /* 0x0003e40000000800 */
[----:B------:R-:W-:Y:S02]  /*cf90*/  F2FP.BF16.PACK_AB R78, R245, R125 ;  /* 0x0000007df54e723e */ /* 0x000fe400000010ff */
[----:B------:R-:W-:Y:S02]  /*cfa0*/  F2FP.BF16.PACK_AB R79, R240, R241 ;  /* 0x000000f1f04f723e */ /* 0x000fe400000010ff */
[----:B------:R-:W-:Y:S02]  /*cfb0*/  F2FP.BF16.PACK_AB R82, R233, R234 ;  /* 0x000000eae952723e */ /* 0x000fe400000010ff */
[----:B----4-:R-:W-:Y:S03]  /*cfc0*/  F2FP.BF16.PACK_AB R83, R227, R129 ;  /* 0x00000081e353723e */ /* 0x010fe600000010ff */
[-C--:B------:R-:W-:Y:S03]  /*cfd0*/  HMMA.16816.F32.BF16 R4, R76, R84.reuse, R4 ;  /* 0x000000544c04723c */ /* 0x080fe60000041804 */
[----:B-1----:R-:W-:Y:S04]  /*cfe0*/  FFMA.FTZ R80, R156, c[0x0][0x2d0], -R75 ;  /* 0x0000b4009c507a23 */ /* 0x002fe8000001084b */
[----:B------:R1:W-:Y:S02]  /*cff0*/  MUFU.EX2 R224, R80 ;  /* 0x0000005000e07308 */ /* 0x0003e40000000800 */
[----:B-1----:R-:W-:Y:S07]  /*d000*/  F2FP.BF16.PACK_AB R80, R235, R236 ;  /* 0x000000eceb50723e */ /* 0x002fee00000010ff */
[C---:B------:R-:W-:Y:S07]  /*d010*/  HMMA.16816.F32.BF16 R8, R80.reuse, R84, R8 ;  /* 0x000000545008723c */ /* 0x040fee0000041808 */
[--C-:B------:R-:W-:Y:S01]  /*d020*/  FFMA.FTZ R84, R155, c[0x0][0x2d0], -R152.reuse ;  /* 0x0000b4009b547a23 */ /* 0x100fe20000010898 */
[-C--:B------:R-:W-:Y:S03]  /*d030*/  HMMA.16816.F32.BF16 R12, R80, R86.reuse, R12 ;  /* 0x00000056500c723c */ /* 0x080fe6000004180c */
[----:B------:R1:W-:Y:S05]  /*d040*/  MUFU.EX2 R128, R84 ;  /* 0x0000005400807308 */ /* 0x0003ea0000000800 */
[C---:B------:R-:W-:Y:S08]  /*d050*/  HMMA.16816.F32.BF16 R16, R76.reuse, R86, R16 ;  /* 0x000000564c10723c */ /* 0x040ff00000041810 */
[-C--:B------:R-:W-:Y:S08]  /*d060*/  HMMA.16816.F32.BF16 R20, R76, R88.reuse, R20 ;  /* 0x000000584c14723c */ /* 0x080ff00000041814 */
[C---:B------:R-:W-:Y:S04]  /*d070*/  HMMA.16816.F32.BF16 R24, R80.reuse, R88, R24 ;  /* 0x000000585018723c */ /* 0x040fe80000041818 */
[----:B-1----:R-:W-:Y:S03]  /*d080*/  FFMA.FTZ R84, R157, c[0x0][0x2d0], -R152 ;  /* 0x0000b4009d547a23 */ /* 0x002fe60000010898 */
[----:B------:R-:W-:Y:S01]  /*d090*/  FFMA.FTZ R88, R172, c[0x0][0x2d0], -R74 ;  /* 0x0000b400ac587a23 */ /* 0x000fe2000001084a */
[-C--:B------:R-:W-:Y:S01]  /*d0a0*/  HMMA.16816.F32.BF16 R28, R80, R90.reuse, R28 ;  /* 0x0000005a501c723c */ /* 0x080fe2000004181c */
[----:B------:R1:W-:Y:S07]  /*d0b0*/  MUFU.EX2 R223, R84 ;  /* 0x0000005400df7308 */ /* 0x0003ee0000000800 */
[C---:B------:R-:W-:Y:S03]  /*d0c0*/  HMMA.16816.F32.BF16 R32, R76.reuse, R90, R32 ;  /* 0x0000005a4c20723c */ /* 0x040fe60000041820 */
[----:B------:R2:W-:Y:S05]  /*d0d0*/  MUFU.EX2 R219, R88 ;  /* 0x0000005800db7308 */ /* 0x0005ea0000000800 */
[-C--:B------:R-:W-:Y:S08]  /*d0e0*/  HMMA.16816.F32.BF16 R36, R76, R92.reuse, R36 ;  /* 0x0000005c4c24723c */ /* 0x080ff00000041824 */
[C---:B------:R-:W-:Y:S04]  /*d0f0*/  HMMA.16816.F32.BF16 R40, R80.reuse, R92, R40 ;  /* 0x0000005c5028723c */ /* 0x040fe80000041828 */
[--C-:B-1----:R-:W-:Y:S03]  /*d100*/  FFMA.FTZ R84, R158, c[0x0][0x2d0], -R152.reuse ;  /* 0x0000b4009e547a23 */ /* 0x102fe60000010898 */
[----:B------:R-:W-:Y:S01]  /*d110*/  FFMA.FTZ R92, R163, c[0x0][0x2d0], -R153 ;  /* 0x0000b400a35c7a23 */ /* 0x000fe20000010899 */
[-C--:B------:R-:W-:Y:S01]  /*d120*/  HMMA.16816.F32.BF16 R44, R80, R94.reuse, R44 ;  /* 0x0000005e502c723c */ /* 0x080fe2000004182c */
[----:B------:R1:W-:Y:S03]  /*d130*/  MUFU.EX2 R221, R84 ;  /* 0x0000005400dd7308 */ /* 0x0003e60000000800 */
[----:B--2---:R-:W-:Y:S04]  /*d140*/  FFMA.FTZ R88, R166, c[0x0][0x2d0], -R75 ;  /* 0x0000b400a6587a23 */ /* 0x004fe8000001084b */
[C---:B------:R-:W-:Y:S03]  /*d150*/  HMMA.16816.F32.BF16 R48, R76.reuse, R94, R48 ;  /* 0x0000005e4c30723c */ /* 0x040fe60000041830 */
[----:B------:R2:W-:Y:S01]  /*d160*/  MUFU.EX2 R206, R88 ;  /* 0x0000005800ce7308 */ /* 0x0005e20000000800 */
[----:B---3--:R-:W-:Y:S09]  /*d170*/  FFMA.FTZ R69, R69, R104, R105 ;  /* 0x0000006845457223 */ /* 0x008ff20000010069 */
[----:B------:R3:W-:Y:S01]  /*d180*/  MUFU.EX2 R138, R92 ;  /* 0x0000005c008a7308 */ /* 0x0007e20000000800 */
[----:B------:R-:W-:Y:S02]  /*d190*/  FADD.FTZ R69, R96, R69 ;  /* 0x0000004560457221 */ /* 0x000fe40000010000 */
[----:B-1----:R-:W-:Y:S07]  /*d1a0*/  FFMA.FTZ R84, R161, c[0x0][0x2d0], -R152 ;  /* 0x0000b400a1547a23 */ /* 0x002fee0000010898 */
[----:B------:R1:W4:Y:S01]  /*d1b0*/  MUFU.EX2 R222, R84 ;  /* 0x0000005400de7308 */ /* 0x0003220000000800 */
[----:B--2---:R-:W-:Y:S09]  /*d1c0*/  FFMA.FTZ R88, R168, c[0x0][0x2d0], -R75 ;  /* 0x0000b400a8587a23 */ /* 0x004ff2000001084b */
[----:B------:R2:W-:Y:S01]  /*d1d0*/  MUFU.EX2 R211, R88 ;  /* 0x0000005800d37308 */ /* 0x0005e20000000800 */
[----:B---3--:R-:W-:Y:S09]  /*d1e0*/  FFMA.FTZ R92, R164, c[0x0][0x2d0], -R153 ;  /* 0x0000b400a45c7a23 */ /* 0x008ff20000010899 */
[----:B------:R3:W-:Y:S01]  /*d1f0*/  MUFU.EX2 R137, R92 ;  /* 0x0000005c00897308 */ /* 0x0007e20000000800 */
[--C-:B-1----:R-:W-:Y:S09]  /*d200*/  FFMA.FTZ R84, R171, c[0x0][0x2d0], -R74.reuse ;  /* 0x0000b400ab547a23 */ /* 0x102ff2000001084a */
[----:B------:R1:W-:Y:S01]  /*d210*/  MUFU.EX2 R212, R84 ;  /* 0x0000005400d47308 */ /* 0x0003e20000000800 */
[--C-:B--2---:R-:W-:Y:S09]  /*d220*/  FFMA.FTZ R88, R173, c[0x0][0x2d0], -R74.reuse ;  /* 0x0000b400ad587a23 */ /* 0x104ff2000001084a */
[----:B------:R2:W-:Y:S01]  /*d230*/  MUFU.EX2 R187, R88 ;  /* 0x0000005800bb7308 */ /* 0x0005e20000000800 */
[----:B---3--:R-:W-:Y:S01]  /*d240*/  FFMA.FTZ R92, R180, c[0x0][0x2d0], -R75 ;  /* 0x0000b400b45c7a23 */ /* 0x008fe2000001084b */
[----:B-1----:R-:W1:Y:S01]  /*d250*/  LDSM.16.MT88.4 R84, [R192+0x800] ;  /* 0x00080000c054783b */ /* 0x002e620000004200 */
[--C-:B--2---:R-:W-:Y:S07]  /*d260*/  FFMA.FTZ R88, R162, c[0x0][0x2d0], -R153.reuse ;  /* 0x0000b400a2587a23 */ /* 0x104fee0000010899 */
[----:B------:R2:W3:Y:S02]  /*d270*/  MUFU.EX2 R139, R88 ;  /* 0x00000058008b7308 */ /* 0x0004e40000000800 */
[----:B--2---:R-:W2:Y:S01]  /*d280*/  LDSM.16.MT88.4 R88, [R189+0x1000] ;  /* 0x00100000bd58783b */ /* 0x004ea20000004200 */
[-C--:B-1----:R-:W-:Y:S08]  /*d290*/  HMMA.16816.F32.BF16 R52, R76, R84.reuse, R52 ;  /* 0x000000544c34723c */ /* 0x082ff00000041834 */
[C---:B------:R-:W-:Y:S07]  /*d2a0*/  HMMA.16816.F32.BF16 R56, R80.reuse, R84, R56 ;  /* 0x000000545038723c */ /* 0x040fee0000041838 */
[----:B------:R-:W-:Y:S01]  /*d2b0*/  FFMA.FTZ R84, R165, c[0x0][0x2d0], -R153 ;  /* 0x0000b400a5547a23 */ /* 0x000fe20000010899 */
[-C--:B------:R-:W-:Y:S03]  /*d2c0*/  HMMA.16816.F32.BF16 R60, R80, R86.reuse, R60 ;  /* 0x00000056503c723c */ /* 0x080fe6000004183c */
[----:B------:R1:W1:Y:S04]  /*d2d0*/  MUFU.EX2 R141, R84 ;  /* 0x00000054008d7308 */ /* 0x0002680000000800 */
[----:B------:R-:W-:Y:S01]  /*d2e0*/  FFMA.FTZ R80, R183, c[0x0][0x2d0], -R74 ;  /* 0x0000b400b7507a23 */ /* 0x000fe2000001084a */
[----:B------:R-:W-:Y:S04]  /*d2f0*/  HMMA.16816.F32.BF16 R64, R76, R86, R64 ;  /* 0x000000564c40723c */ /* 0x000fe80000041840 */
[----:B----4-:R-:W-:Y:S01]  /*d300*/  F2FP.BF16.PACK_AB R82, R222, R221 ;  /* 0x000000ddde52723e */ /* 0x010fe200000010ff */
[----:B------:R4:W-:Y:S01]  /*d310*/  MUFU.EX2 R183, R80 ;  /* 0x0000005000b77308 */ /* 0x0009e20000000800 */
[----:B---3--:R-:W-:Y:S02]  /*d320*/  F2FP.BF16.PACK_AB R81, R138, R139 ;  /* 0x0000008b8a51723e */ /* 0x008fe400000010ff */
[----:B------:R-:W-:Y:S04]  /*d330*/  F2FP.BF16.PACK_AB R76, R231, R232 ;  /* 0x000000e8e74c723e */ /* 0x000fe800000010ff */
[----:B------:R-:W-:Y:S02]  /*d340*/  F2FP.BF16.PACK_AB R77, R229, R230 ;  /* 0x000000e6e54d723e */ /* 0x000fe400000010ff */
[----:B------:R-:W-:Y:S02]  /*d350*/  F2FP.BF16.PACK_AB R78, R226, R228 ;  /* 0x000000e4e24e723e */ /* 0x000fe400000010ff */
[----:B------:R-:W-:Y:S01]  /*d360*/  F2FP.BF16.PACK_AB R79, R225, R224 ;  /* 0x000000e0e14f723e */ /* 0x000fe200000010ff */
[----:B-1----:R-:W1:Y:S01]  /*d370*/  LDSM.16.MT88.4 R84, [R193+0x1000] ;  /* 0x00100000c154783b */ /* 0x002e620000004200 */
[----:B------:R-:W-:Y:S05]  /*d380*/  F2FP.BF16.PACK_AB R83, R141, R137 ;  /* 0x000000898d53723e */ /* 0x000fea00000010ff */
[-C--:B--2---:R-:W-:Y:S03]  /*d390*/  HMMA.16816.F32.BF16 R4, R76, R88.reuse, R4 ;  /* 0x000000584c04723c */ /* 0x084fe60000041804 */
[----:B----4-:R-:W-:Y:S02]  /*d3a0*/  FFMA.FTZ R80, R174, c[0x0][0x2d0], -R75 ;  /* 0x0000b400ae507a23 */ /* 0x010fe4000001084b */
[----:B------:R2:W-:Y:S10]  /*d3b0*/  MUFU.EX2 R174, R92 ;  /* 0x0000005c00ae7308 */ /* 0x0005f40000000800 */
[----:B------:R3:W-:Y:S01]  /*d3c0*/  MUFU.EX2 R143, R80 ;  /* 0x00000050008f7308 */ /* 0x0007e20000000800 */
[----:B--2---:R-:W2:Y:S01]  /*d3d0*/  LDSM.16.MT88.4 R92, [R190+0x1000] ;  /* 0x00100000be5c783b */ /* 0x004ea20000004200 */
        /* <DEDUP_REMOVED lines=9> */
[----:B------:R-:W-:Y:S01]  /*d470*/  FFMA.FTZ R84, R210, c[0x0][0x2d0], -R74 ;  /* 0x0000b400d2547a23 */ /* 0x000fe2000001084a */
        /* <DEDUP_REMOVED lines=8> */
[-C--:B------:R-:W-:Y:S01]  /*d500*/  HMMA.16816.F32.BF16 R44, R80, R94.reuse, R44 ;  /* 0x0000005e502c723c */ /* 0x080fe2000004182c */
[----:B------:R1:W-:Y:S03]  /*d510*/  MUFU.EX2 R173, R88 ;  /* 0x0000005800ad7308 */ /* 0x0003e60000000800 */
[----:B---3--:R-:W-:Y:S04]  /*d520*/  FFMA.FTZ R84, R213, c[0x0][0x2d0], -R74 ;  /* 0x0000b400d5547a23 */ /* 0x008fe8000001084a */
[C---:B------:R-:W-:Y:S03]  /*d530*/  HMMA.16816.F32.BF16 R48, R76.reuse, R94, R48 ;  /* 0x0000005e4c30723c */ /* 0x040fe60000041830 */
[----:B------:R2:W3:Y:S10]  /*d540*/  MUFU.EX2 R171, R84 ;  /* 0x0000005400ab7308 */ /* 0x0004f40000000800 */
[----:B------:R4:W-:Y:S01]  /*d550*/  MUFU.EX2 R157, R92 ;  /* 0x0000005c009d7308 */ /* 0x0009e20000000800 */
[----:B-1----:R-:W-:Y:S09]  /*d560*/  FFMA.FTZ R88, R179, c[0x0][0x2d0], -R152 ;  /* 0x0000b400b3587a23 */ /* 0x002ff20000010898 */
[----:B------:R1:W-:Y:S01]  /*d570*/  MUFU.EX2 R172, R88 ;  /* 0x0000005800ac7308 */ /* 0x0003e20000000800 */
[----:B--2---:R-:W-:Y:S01]  /*d580*/  FFMA.FTZ R84, R208, c[0x0][0x2d0], -R75 ;  /* 0x0000b400d0547a23 */ /* 0x004fe2000001084b */
[----:B---3--:R-:W-:Y:S08]  /*d590*/  F2FP.BF16.PACK_AB R148, R171, R168 ;  /* 0x000000a8ab94723e */ /* 0x008ff000000010ff */
[----:B------:R2:W-:Y:S01]  /*d5a0*/  MUFU.EX2 R167, R84 ;  /* 0x0000005400a77308 */ /* 0x0005e20000000800 */
[----:B----4-:R-:W-:Y:S09]  /*d5b0*/  FFMA.FTZ R92, R181, c[0x0][0x2d0], -R153 ;  /* 0x0000b400b55c7a23 */ /* 0x010ff20000010899 */
[----:B------:R3:W-:Y:S01]  /*d5c0*/  MUFU.EX2 R156, R92 ;  /* 0x0000005c009c7308 */ /* 0x0007e20000000800 */
[----:B-1----:R-:W1:Y:S01]  /*d5d0*/  LDSM.16.MT88.4 R88, [R192+0x1000] ;  /* 0x00100000c058783b */ /* 0x002e620000004200 */
[----:B--2---:R-:W-:Y:S08]  /*d5e0*/  FFMA.FTZ R84, R209, c[0x0][0x2d0], -R75 ;  /* 0x0000b400d1547a23 */ /* 0x004ff0000001084b */
[----:B------:R2:W4:Y:S01]  /*d5f0*/  MUFU.EX2 R166, R84 ;  /* 0x0000005400a67308 */ /* 0x0005220000000800 */
[----:B---3--:R-:W-:Y:S01]  /*d600*/  LDSM.16.MT88.4 R92, [R190+0x1800] ;  /* 0x00180000be5c783b */ /* 0x008fe20000004200 */
[--C-:B--2---:R-:W-:Y:S01]  /*d610*/  FFMA.FTZ R84, R215, c[0x0][0x2d0], -R74.reuse ;  /* 0x0000b400d7547a23 */ /* 0x104fe2000001084a */
[----:B----4-:R-:W-:Y:S01]  /*d620*/  F2FP.BF16.PACK_AB R149, R166, R167 ;  /* 0x000000a7a695723e */ /* 0x010fe200000010ff */
[-C--:B-1----:R-:W-:Y:S06]  /*d630*/  HMMA.16816.F32.BF16 R52, R76, R88.reuse, R52 ;  /* 0x000000584c34723c */ /* 0x082fec0000041834 */
[----:B------:R1:W-:Y:S01]  /*d640*/  MUFU.EX2 R165, R84 ;  /* 0x0000005400a57308 */ /* 0x0003e20000000800 */
[----:B------:R-:W-:Y:S01]  /*d650*/  FFMA.FTZ R74, R220, c[0x0][0x2d0], -R74 ;  /* 0x0000b400dc4a7a23 */ /* 0x000fe2000001084a */
[C---:B------:R-:W-:Y:S08]  /*d660*/  HMMA.16816.F32.BF16 R56, R80.reuse, R88, R56 ;  /* 0x000000585038723c */ /* 0x040ff00000041838 */
[----:B------:R2:W3:Y:S01]  /*d670*/  MUFU.EX2 R164, R74 ;  /* 0x0000004a00a47308 */ /* 0x0004e20000000800 */
[--C-:B------:R-:W-:Y:S01]  /*d680*/  FFMA.FTZ R88, R182, c[0x0][0x2d0], -R153.reuse ;  /* 0x0000b400b6587a23 */ /* 0x100fe20000010899 */
[-C--:B------:R-:W-:Y:S08]  /*d690*/  HMMA.16816.F32.BF16 R60, R80, R90.reuse, R60 ;  /* 0x0000005a503c723c */ /* 0x080ff0000004183c */
[----:B------:R4:W4:Y:S01]  /*d6a0*/  MUFU.EX2 R155, R88 ;  /* 0x00000058009b7308 */ /* 0x0009220000000800 */
[----:B------:R-:W-:Y:S01]  /*d6b0*/  F2FP.BF16.PACK_AB R80, R142, R136 ;  /* 0x000000888e50723e */ /* 0x000fe200000010ff */
[----:B------:R-:W-:Y:S04]  /*d6c0*/  HMMA.16816.F32.BF16 R64, R76, R90, R64 ;  /* 0x0000005a4c40723c */ /* 0x000fe80000041840 */
[----:B-1----:R-:W-:Y:S01]  /*d6d0*/  FFMA.FTZ R84, R169, c[0x0][0x2d0], -R153 ;  /* 0x0000b400a9547a23 */ /* 0x002fe20000010899 */
[----:B------:R-:W-:Y:S02]  /*d6e0*/  F2FP.BF16.PACK_AB R82, R172, R173 ;  /* 0x000000adac52723e */ /* 0x000fe400000010ff */
[----:B------:R-:W-:Y:S01]  /*d6f0*/  F2FP.BF16.PACK_AB R76, R219, R212 ;  /* 0x000000d4db4c723e */ /* 0x000fe200000010ff */
[----:B------:R1:W1:Y:S01]  /*d700*/  MUFU.EX2 R140, R84 ;  /* 0x00000054008c7308 */ /* 0x0002620000000800 */
[----:B------:R-:W-:Y:S03]  /*d710*/  F2FP.BF16.PACK_AB R77, R211, R206 ;  /* 0x000000ced34d723e */ /* 0x000fe600000010ff */
[--C-:B--2---:R-:W-:Y:S01]  /*d720*/  FFMA.FTZ R74, R217, c[0x0][0x2d0], -R75.reuse ;  /* 0x0000b400d94a7a23 */ /* 0x104fe2000001084b */
[----:B------:R-:W-:Y:S01]  /*d730*/  F2FP.BF16.PACK_AB R78, R183, R187 ;  /* 0x000000bbb74e723e */ /* 0x000fe200000010ff */
[----:B------:R-:W-:Y:S01]  /*d740*/  FFMA.FTZ R75, R218, c[0x0][0x2d0], -R75 ;  /* 0x0000b400da4b7a23 */ /* 0x000fe2000001084b */
[----:B------:R-:W-:Y:S02]  /*d750*/  F2FP.BF16.PACK_AB R79, R174, R143 ;  /* 0x0000008fae4f723e */ /* 0x000fe400000010ff */
[----:B---3--:R-:W-:Y:S01]  /*d760*/  F2FP.BF16.PACK_AB R150, R164, R165 ;  /* 0x000000a5a496723e */ /* 0x008fe200000010ff */
[----:B------:R2:W-:Y:S01]  /*d770*/  MUFU.EX2 R163, R74 ;  /* 0x0000004a00a37308 */ /* 0x0005e20000000800 */
[----:B----4-:R-:W-:Y:S01]  /*d780*/  LDSM.16.MT88.4 R88, [R193+0x1800] ;  /* 0x00180000c158783b */ /* 0x010fe20000004200 */
[----:B------:R-:W-:Y:S08]  /*d790*/  F2FP.BF16.PACK_AB R83, R155, R156 ;  /* 0x0000009c9b53723e */ /* 0x000ff000000010ff */
[----:B------:R-:W3:Y:S01]  /*d7a0*/  MUFU.EX2 R162, R75 ;  /* 0x0000004b00a27308 */ /* 0x000ee20000000800 */
[----:B-1----:R-:W1:Y:S01]  /*d7b0*/  LDSM.16.MT88.4 R84, [R189+0x1800] ;  /* 0x00180000bd54783b */ /* 0x002e620000004200 */
[----:B------:R-:W-:Y:S01]  /*d7c0*/  F2FP.BF16.PACK_AB R81, R157, R140 ;  /* 0x0000008c9d51723e */ /* 0x000fe200000010ff */
[--C-:B--2---:R-:W-:Y:S07]  /*d7d0*/  FFMA.FTZ R74, R185, c[0x0][0x2d0], -R152.reuse ;  /* 0x0000b400b94a7a23 */ /* 0x104fee0000010898 */
[----:B------:R2:W-:Y:S01]  /*d7e0*/  MUFU.EX2 R161, R74 ;  /* 0x0000004a00a17308 */ /* 0x0005e20000000800 */
[----:B---3--:R-:W-:Y:S01]  /*d7f0*/  F2FP.BF16.PACK_AB R151, R162, R163 ;  /* 0x000000a3a297723e */ /* 0x008fe200000010ff */
[--C-:B--2---:R-:W-:Y:S01]  /*d800*/  FFMA.FTZ R74, R186, c[0x0][0x2d0], -R152.reuse ;  /* 0x0000b400ba4a7a23 */ /* 0x104fe20000010898 */
[-C--:B-1----:R-:W-:Y:S07]  /*d810*/  HMMA.16816.F32.BF16 R4, R76, R84.reuse, R4 ;  /* 0x000000544c04723c */ /* 0x082fee0000041804 */
[----:B------:R1:W2:Y:S01]  /*d820*/  MUFU.EX2 R160, R74 ;  /* 0x0000004a00a07308 */ /* 0x0002a20000000800 */
[C---:B------:R-:W-:Y:S08]  /*d830*/  HMMA.16816.F32.BF16 R8, R80.reuse, R84, R8 ;  /* 0x000000545008723c */ /* 0x040ff00000041808 */
[-C--:B------:R-:W-:Y:S08]  /*d840*/  HMMA.16816.F32.BF16 R12, R80, R86.reuse, R12 ;  /* 0x00000056500c723c */ /* 0x080ff0000004180c */
[C---:B------:R-:W-:Y:S01]  /*d850*/  HMMA.16816.F32.BF16 R16, R76.reuse, R86, R16 ;  /* 0x000000564c10723c */ /* 0x040fe20000041810 */
[----:B------:R-:W3:Y:S03]  /*d860*/  LDSM.16.MT88.4 R84, [R192+0x1800] ;  /* 0x00180000c054783b */ /* 0x000ee60000004200 */
[--C-:B-1----:R-:W-:Y:S01]  /*d870*/  FFMA.FTZ R74, R214, c[0x0][0x2d0], -R152.reuse ;  /* 0x0000b400d64a7a23 */ /* 0x102fe20000010898 */
[----:B--2---:R-:W-:Y:S01]  /*d880*/  F2FP.BF16.PACK_AB R144, R160, R161 ;  /* 0x000000a1a090723e */ /* 0x004fe200000010ff */
[----:B------:R-:W-:Y:S02]  /*d890*/  FFMA.FTZ R152, R216, c[0x0][0x2d0], -R152 ;  /* 0x0000b400d8987a23 */ /* 0x000fe40000010898 */
[-C--:B------:R-:W-:Y:S01]  /*d8a0*/  HMMA.16816.F32.BF16 R20, R76, R88.reuse, R20 ;  /* 0x000000584c14723c */ /* 0x080fe20000041814 */
[----:B------:R1:W-:Y:S07]  /*d8b0*/  MUFU.EX2 R159, R74 ;  /* 0x0000004a009f7308 */ /* 0x0003ee0000000800 */
[C---:B------:R-:W-:Y:S03]  /*d8c0*/  HMMA.16816.F32.BF16 R24, R80.reuse, R88, R24 ;  /* 0x000000585018723c */ /* 0x040fe60000041818 */
[----:B------:R-:W2:Y:S05]  /*d8d0*/  MUFU.EX2 R158, R152 ;  /* 0x00000098009e7308 */ /* 0x000eaa0000000800 */
[-C--:B------:R-:W-:Y:S08]  /*d8e0*/  HMMA.16816.F32.BF16 R28, R80, R90.reuse, R28 ;  /* 0x0000005a501c723c */ /* 0x080ff0000004181c */
[C---:B------:R-:W-:Y:S04]  /*d8f0*/  HMMA.16816.F32.BF16 R32, R76.reuse, R90, R32 ;  /* 0x0000005a4c20723c */ /* 0x040fe80000041820 */
[--C-:B-1----:R-:W-:Y:S04]  /*d900*/  FFMA.FTZ R74, R184, c[0x0][0x2d0], -R153.reuse ;  /* 0x0000b400b84a7a23 */ /* 0x102fe80000010899 */
[-C--:B------:R-:W-:Y:S01]  /*d910*/  HMMA.16816.F32.BF16 R36, R76, R92.reuse, R36 ;  /* 0x0000005c4c24723c */ /* 0x080fe20000041824 */
[----:B------:R1:W-:Y:S03]  /*d920*/  MUFU.EX2 R154, R74 ;  /* 0x0000004a009a7308 */ /* 0x0003e60000000800 */
[----:B--2---:R-:W-:Y:S04]  /*d930*/  F2FP.BF16.PACK_AB R146, R158, R159 ;  /* 0x0000009f9e92723e */ /* 0x004fe800000010ff */
[C---:B------:R-:W-:Y:S08]  /*d940*/  HMMA.16816.F32.BF16 R40, R80.reuse, R92, R40 ;  /* 0x0000005c5028723c */ /* 0x040ff00000041828 */
[-C--:B------:R-:W-:Y:S08]  /*d950*/  HMMA.16816.F32.BF16 R44, R80, R94.reuse, R44 ;  /* 0x0000005e502c723c */ /* 0x080ff0000004182c */
[C---:B------:R-:W-:Y:S04]  /*d960*/  HMMA.16816.F32.BF16 R48, R76.reuse, R94, R48 ;  /* 0x0000005e4c30723c */ /* 0x040fe80000041830 */
[--C-:B-1----:R-:W-:Y:S04]  /*d970*/  FFMA.FTZ R74, R177, c[0x0][0x2d0], -R153.reuse ;  /* 0x0000b400b14a7a23 */ /* 0x102fe80000010899 */
[-C--:B---3--:R-:W-:Y:S01]  /*d980*/  HMMA.16816.F32.BF16 R52, R76, R84.reuse, R52 ;  /* 0x000000544c34723c */ /* 0x088fe20000041834 */
[----:B------:R1:W2:Y:S07]  /*d990*/  MUFU.EX2 R152, R74 ;  /* 0x0000004a00987308 */ /* 0x0002ae0000000800 */
[C---:B------:R-:W-:Y:S07]  /*d9a0*/  HMMA.16816.F32.BF16 R56, R80.reuse, R84, R56 ;  /* 0x000000545038723c */ /* 0x040fee0000041838 */
[----:B------:R-:W-:Y:S01]  /*d9b0*/  MOV R85, R71 ;  /* 0x0000004700557202 */ /* 0x000fe20000000f00 */
[-C--:B------:R-:W-:Y:S04]  /*d9c0*/  HMMA.16816.F32.BF16 R60, R80, R86.reuse, R60 ;  /* 0x00000056503c723c */ /* 0x080fe8000004183c */
[----:B------:R-:W-:Y:S04]  /*d9d0*/  MOV R84, R72 ;  /* 0x0000004800547202 */ /* 0x000fe80000000f00 */
[----:B------:R-:W-:Y:S04]  /*d9e0*/  HMMA.16816.F32.BF16 R64, R76, R86, R64 ;  /* 0x000000564c40723c */ /* 0x000fe80000041840 */
[--C-:B-1----:R-:W-:Y:S01]  /*d9f0*/  FFMA.FTZ R74, R170, c[0x0][0x2d0], -R153.reuse ;  /* 0x0000b400aa4a7a23 */ /* 0x102fe20000010899 */
[----:B--2---:R-:W-:Y:S01]  /*da00*/  F2FP.BF16.PACK_AB R145, R152, R154 ;  /* 0x0000009a9891723e */ /* 0x004fe200000010ff */
[----:B------:R-:W-:Y:S01]  /*da10*/  FFMA.FTZ R153, R73, c[0x0][0x2d0], -R153 ;  /* 0x0000b40049997a23 */ /* 0x000fe20000010899 */
[----:B------:R-:W-:Y:S01]  /*da20*/  MOV R86, R70 ;  /* 0x0000004600567202 */ /* 0x000fe20000000f00 */
[----:B-----5:R-:W-:Y:S01]  /*da30*/  FFMA.FTZ R73, R68, R98, R99 ;  /* 0x0000006244497223 */ /* 0x020fe20000010063 */
[----:B------:R-:W-:Y:S01]  /*da40*/  MUFU.EX2 R75, R74 ;  /* 0x0000004a004b7308 */ /* 0x000fe20000000800 */
[-C--:B------:R-:W-:Y:S05]  /*da50*/  HMMA.16816.F32.BF16 R88, R148, R100.reuse, R4 ;  /* 0x000000649458723c */ /* 0x080fea0000041804 */
[----:B------:R-:W-:Y:S01]  /*da60*/  FFMA.FTZ R68, R2, R97, R247 ;  /* 0x0000006102447223 */ /* 0x000fe200000100f7 */
[----:B------:R-:W-:Y:S01]  /*da70*/  MOV R87, R3 ;  /* 0x0000000300577202 */ /* 0x000fe20000000f00 */
[----:B------:R-:W-:Y:S02]  /*da80*/  FADD.FTZ R2, R114, R73 ;  /* 0x0000004972027221 */ /* 0x000fe40000010000 */
[----:B------:R-:W-:Y:S01]  /*da90*/  FADD.FTZ R4, R249, R68 ;  /* 0x00000044f9047221 */ /* 0x000fe20000010000 */
[----:B------:R-:W1:Y:S02]  /*daa0*/  MUFU.EX2 R74, R153 ;  /* 0x00000099004a7308 */ /* 0x000e640000000800 */
[----:B------:R-:W-:Y:S02]  /*dab0*/  FADD.FTZ R6, R113, R69 ;  /* 0x0000004571067221 */ /* 0x000fe40000010000 */
[----:B------:R-:W-:Y:S02]  /*dac0*/  FADD.FTZ R5, R112, R2 ;  /* 0x0000000270057221 */ /* 0x000fe40000010000 */
[----:B------:R-:W-:Y:S02]  /*dad0*/  FADD.FTZ R4, R248, R4 ;  /* 0x00000004f8047221 */ /* 0x000fe40000010000 */
[----:B------:R-:W-:Y:S02]  /*dae0*/  FFMA.FTZ R2, R0, R126, R237 ;  /* 0x0000007e00027223 */ /* 0x000fe400000100ed */
[----:B------:R-:W-:Y:S01]  /*daf0*/  FADD.FTZ R0, R123, R6 ;  /* 0x000000067b007221 */ /* 0x000fe20000010000 */
[----:B-1----:R-:W-:Y:S07]  /*db00*/  F2FP.BF16.PACK_AB R147, R74, R75 ;  /* 0x0000004b4a93723e */ /* 0x002fee00000010ff */
[C---:B------:R-:W-:Y:S07]  /*db10*/  HMMA.16816.F32.BF16 R92, R144.reuse, R100, R8 ;  /* 0x00000064905c723c */ /* 0x040fee0000041808 */
[----:B------:R-:W-:Y:S01]  /*db20*/  FADD.FTZ R10, R122, R5 ;  /* 0x000000057a0a7221 */ /* 0x000fe20000010000 */
[-C--:B------:R-:W-:Y:S01]  /*db30*/  HMMA.16816.F32.BF16 R96, R144, R102.reuse, R12 ;  /* 0x000000669060723c */ /* 0x080fe2000004180c */
[----:B------:R-:W2:Y:S03]  /*db40*/  LDL R13, [R1+0x8] ;  /* 0x00000800010d7983 */ /* 0x000ea60000100800 */
        /* <DEDUP_REMOVED lines=83> */
[----:B------:R-:W-:Y:S01]  /*e080*/  FADD.FTZ R2, R74, R0 ;  /* 0x000000004a027221 */ /* 0x000fe20000010000 */
[----:B------:R-:W-:Y:S02]  /*e090*/  MOV R0, R3 ;  /* 0x0000000300007202 */ /* 0x000fe40000000f00 */
[----:B------:R1:W-:Y:S04]  /*e0a0*/  STL [R1+0x14], R4 ;  /* 0x0000140401007387 */ /* 0x0003e80000100800 */
[----:B------:R1:W-:Y:S01]  /*e0b0*/  STL [R1+0x18], R2 ;  /* 0x0000180201007387 */ /* 0x0003e20000100800 */
[C---:B--2---:R-:W-:Y:S02]  /*e0c0*/  ISETP.GT.AND P0, PT, R205.reuse, R13, PT ;  /* 0x0000000dcd00720c */ /* 0x044fe40003f04270 */
[----:B------:R-:W-:Y:S11]  /*e0d0*/  IADD3 R205, R205, -0x1, RZ ;  /* 0xffffffffcdcd7810 */ /* 0x000ff60007ffe0ff */
[----:B-1----:R-:W-:-:S05]  /*e0e0*/  @P0 BRA `(.L_x_624) ;  /* 0xffffa8b000000947 */ /* 0x002fca000383ffff */
.L_x_607:
[----:B------:R-:W2:Y:S01]  /*e0f0*/  LDL R2, [R1+0x40] ;  /* 0x0000400001027983 */ /* 0x000ea20000100800 */
[----:B------:R-:W-:-:S02]  /*e100*/  IMAD.MOV.U32 R3, RZ, RZ, c[0x0][0x2c4] ;  /* 0x0000b100ff037624 */ /* 0x000fc400078e00ff */
[----:B-1----:R-:W-:-:S03]  /*e110*/  IMAD.MOV.U32 R5, RZ, RZ, c[0x0][0x32c] ;  /* 0x0000cb00ff057624 */ /* 0x002fc600078e00ff */
[----:B------:R-:W-:Y:S02]  /*e120*/  ISETP.NE.AND P1, PT, R3, 0x1, PT ;  /* 0x000000010300780c */ /* 0x000fe40003f25270 */
[----:B------:R-:W-:Y:S02]  /*e130*/  ISETP.GE.AND P0, PT, R5, 0x1, PT ;  /* 0x000000010500780c */ /* 0x000fe40003f06270 */
[----:B------:R-:W-:Y:S02]  /*e140*/  IADD3 R3, R244, 0x1, -R243 ;  /* 0x00000001f4037810 */ /* 0x000fe40007ffe8f3 */
[----:B--2---:R-:W-:-:S07]  /*e150*/  IADD3 R2, R2, 0x7f, RZ ;  /* 0x0000007f02027810 */ /* 0x004fce0007ffe0ff */
[----:B------:R-:W-:-:S05]  /*e160*/  @P1 IMAD.HI.U32 R4, R2, c[0x0][0x2c8], RZ ;  /* 0x0000b20002041a27 */ /* 0x000fca00078e00ff */
[----:B------:R-:W-:-:S05]  /*e170*/  @P1 SHF.R.U32.HI R2, RZ, c[0x0][0x2cc], R4 ;  /* 0x0000b300ff021a19 */ /* 0x000fca0000011604 */
[----:B------:R-:W-:-:S05]  /*e180*/  IMAD.IADD R2, R3, 0x1, R2 ;  /* 0x0000000103027824 */ /* 0x000fca00078e0202 */
[----:B------:R-:W-:Y:S01]  /*e190*/  IADD3 R3, R2, -c[0x0][0x324], RZ ;  /* 0x8000c90002037a10 */ /* 0x000fe20007ffe0ff */
[----:B------:R-:W-:Y:S05]  /*e1a0*/  @!P0 BRA `(.L_x_625) ;  /* 0x0000011000008947 */ /* 0x000fea0003800000 */
[----:B------:R-:W-:Y:S01]  /*e1b0*/  ISETP.GT.AND P0, PT, R2, -0x1, PT ;  /* 0xffffffff0200780c */ /* 0x000fe20003f04270 */
[----:B------:R-:W-:-:S12]  /*e1c0*/  BSSY B0, `(.L_x_626) ;  /* 0x000000d000007945 */ /* 0x000fd80003800000 */
        /* <DEDUP_REMOVED lines=8> */
.L_x_627:
[----:B------:R-:W-:-:S04]  /*e250*/  MOV R4, c[0x0][0x32c] ;  /* 0x0000cb0000047a02 */ /* 0x000fc80000000f00 */
[----:B------:R-:W-:-:S13]  /*e260*/  ISETP.NE.AND P0, PT, R4, 0x1, PT ;  /* 0x000000010400780c */ /* 0x000fda0003f05270 */
[----:B------:R-:W-:-:S05]  /*e270*/  @P0 IMAD.HI.U32 R4, R2, c[0x0][0x330], RZ ;  /* 0x0000cc0002040a27 */ /* 0x000fca00078e00ff */
[----:B------:R-:W-:Y:S02]  /*e280*/  @P0 SHF.R.U32.HI R2, RZ, c[0x0][0x334], R4 ;  /* 0x0000cd00ff020a19 */ /* 0x000fe40000011604 */
.L_x_628:
[----:B------:R-:W-:Y:S05]  /*e290*/  BSYNC B0 ;  /* 0x0000000000007941 */ /* 0x000fea0003800000 */
.L_x_626:
[----:B------:R-:W-:-:S05]  /*e2a0*/  IMAD R2, R2, c[0x0][0x32c], RZ ;  /* 0x0000cb0002027a24 */ /* 0x000fca00078e02ff */
[----:B------:R-:W-:-:S04]  /*e2b0*/  IMNMX R3, R3, R2, !PT ;  /* 0x0000000203037217 */ /* 0x000fc80007800200 */
.L_x_625:
[----:B------:R-:W-:-:S05]  /*e2c0*/  IADD3 R3, R3, 0x4f, RZ ;  /* 0x0000004f03037810 */ /* 0x000fca0007ffe0ff */
[----:B------:R-:W-:-:S05]  /*e2d0*/  IMAD.HI R3, R3, 0x66666667, RZ ;  /* 0x6666666703037827 */ /* 0x000fca00078e02ff */
[----:B------:R-:W-:-:S04]  /*e2e0*/  SHF.R.U32.HI R2, RZ, 0x1f, R3 ;  /* 0x0000001fff027819 */ /* 0x000fc80000011603 */
[----:B------:R-:W-:-:S04]  /*e2f0*/  LEA.HI.SX32 R2, R3, R2, 0x1b ;  /* 0x0000000203027211 */ /* 0x000fc800078fdaff */
[----:B------:R-:W-:-:S04]  /*e300*/  IMNMX R4, R239, R2, !PT ;  /* 0x00000002ef047217 */ /* 0x000fc80007800200 */
        /* <DEDUP_REMOVED lines=8> */
.L_x_630:
[----:B------:R-:W2:Y:S01]  /*e390*/  LDL R178, [R1+0x34] ;  /* 0x0000340001b27983 */ /* 0x000ea20000100800 */
[----:B------:R-:W-:Y:S04]  /*e3a0*/  DEPBAR.LE SB0, 0x0 ;  /* 0x000080000000791a */ /* 0x000fe80000000000 */
[----:B------:R-:W3:Y:S01]  /*e3b0*/  LDL.64 R176, [R1+0x28] ;  /* 0x0000280001b07983 */ /* 0x000ee20000100a00 */
[----:B------:R-:W-:Y:S05]  /*e3c0*/  WARPSYNC 0xffffffff ;  /* 0xffffffff00007948 */ /* 0x000fea0003800000 */
[----:B------:R-:W-:Y:S01]  /*e3d0*/  BAR.SYNC.DEFER_BLOCKING 0x0 ;  /* 0x0000000000007b1d */ /* 0x000fe20000010000 */
[----:B------:R-:W-:Y:S02]  /*e3e0*/  ISETP.GT.AND P0, PT, R239, R206, PT ;  /* 0x000000ceef00720c */ /* 0x000fe40003f04270 */
[C---:B------:R-:W-:Y:S11]  /*e3f0*/  IADD3 R205, R206.reuse, -0x1, RZ ;  /* 0xffffffffcecd7810 */ /* 0x040ff60007ffe0ff */
[----:B------:R-:W-:Y:S01]  /*e400*/  @!P0 SHF.R.S32.HI R0, RZ, 0x1f, R206 ;  /* 0x0000001fff008819 */ /* 0x000fe200000114ce */
[----:B------:R-:W-:Y:S04]  /*e410*/  @!P0 IMAD.WIDE.U32 R86, R206, c[0x0][0x208], RZ ;  /* 0x00008200ce568a25 */ /* 0x000fe800078e00ff */
[----:B------:R-:W-:Y:S04]  /*e420*/  @!P0 IMAD R0, R0, c[0x0][0x208], RZ ;  /* 0x0000820000008a24 */ /* 0x000fe800078e02ff */
[----:B------:R-:W-:Y:S01]  /*e430*/  @!P0 IMAD R0, R206, c[0x0][0x20c], R0 ;  /* 0x00008300ce008a24 */ /* 0x000fe200078e0200 */
[----:B------:R-:W-:Y:S04]  /*e440*/  LDSM.16.M88.4 R80, [R195] ;  /* 0x00000000c350783b */ /* 0x000fe80000000200 */
        /* <DEDUP_REMOVED lines=14> */
[----:B------:R-:W3:Y:S01]  /*e530*/  LDL.64 R220, [R1+0x20] ;  /* 0x0000200001dc7983 */ /* 0x000ee20000100a00 */
        /* <DEDUP_REMOVED lines=155> */
[----:B------:R-:W-:Y:S01]  /*eef0*/  MUFU.TANH R210, R4 ;  /* 0x0000000400d27308 */ /* 0x000fe20000002400 */
[----:B-1----:R-:W-:Y:S02]  /*ef00*/  FMUL.FTZ R0, R16, c[0x0][0x320] ;  /* 0x0000c80010007a20 */ /* 0x002fe40000410000 */
[----:B------:R-:W-:Y:S07]  /*ef10*/  FMUL.FTZ R5, R56, c[0x0][0x320] ;  /* 0x0000c80038057a20 */ /* 0x000fee0000410000 */
[----:B------:R1:W-:Y:S10]  /*ef20*/  MUFU.TANH R15, R0 ;  /* 0x00000000000f7308 */ /* 0x0003f40000002400 */
[----:B------:R2:W-:Y:S01]  /*ef30*/  MUFU.TANH R211, R5 ;  /* 0x0000000500d37308 */ /* 0x0005e20000002400 */
[-C--:B---3--:R-:W-:Y:S08]  /*ef40*/  HMMA.16816.F32.BF16 R68, R156, R8.reuse, R68 ;  /* 0x000000089c44723c */ /* 0x088ff00000041844 */
[C---:B------:R-:W-:Y:S04]  /*ef50*/  HMMA.16816.F32.BF16 R72, R172.reuse, R8, R72 ;  /* 0x00000008ac48723c */ /* 0x040fe80000041848 */
[----:B-1----:R-:W-:Y:S03]  /*ef60*/  FMUL.FTZ R0, R17, c[0x0][0x320] ;  /* 0x0000c80011007a20 */ /* 0x002fe60000410000 */
[----:B------:R-:W-:Y:S01]  /*ef70*/  FMUL.FTZ R8, R62, c[0x0][0x320] ;  /* 0x0000c8003e087a20 */ /* 0x000fe20000410000 */
[-C--:B------:R-:W-:Y:S01]  /*ef80*/  HMMA.16816.F32.BF16 R76, R172, R10.reuse, R76 ;  /* 0x0000000aac4c723c */ /* 0x080fe2000004184c */
[----:B------:R1:W-:Y:S03]  /*ef90*/  MUFU.TANH R12, R0 ;  /* 0x00000000000c7308 */ /* 0x0003e60000002400 */
[----:B------:R-:W-:Y:S01]  /*efa0*/  FMUL.FTZ R9, R63, c[0x0][0x320] ;  /* 0x0000c8003f097a20 */ /* 0x000fe20000410000 */
[----:B--2---:R-:W-:Y:S03]  /*efb0*/  FMNMX.FTZ R5, R161, R3, !PT ;  /* 0x00000003a1057209 */ /* 0x004fe60007810000 */
[----:B------:R-:W-:Y:S03]  /*efc0*/  HMMA.16816.F32.BF16 R80, R156, R10, R80 ;  /* 0x0000000a9c50723c */ /* 0x000fe60000041850 */
[----:B------:R-:W-:Y:S01]  /*efd0*/  MUFU.TANH R156, R8 ;  /* 0x00000008009c7308 */ /* 0x000fe20000002400 */
[----:B----4-:R-:W-:Y:S04]  /*efe0*/  FMNMX.FTZ R5, R155, R5, !PT ;  /* 0x000000059b057209 */ /* 0x010fe80007810000 */
[----:B------:R-:W-:Y:S04]  /*eff0*/  FMUL.FTZ R6, R73, c[0x0][0x320] ;  /* 0x0000c80049067a20 */ /* 0x000fe80000410000 */
[----:B------:R-:W-:Y:S01]  /*f000*/  FMUL.FTZ R4, R72, c[0x0][0x320] ;  /* 0x0000c80048047a20 */ /* 0x000fe20000410000 */
[----:B------:R-:W-:Y:S01]  /*f010*/  MUFU.TANH R157, R9 ;  /* 0x00000009009d7308 */ /* 0x000fe20000002400 */
[----:B------:R-:W-:Y:S02]  /*f020*/  FMUL.FTZ R11, R75, c[0x0][0x320] ;  /* 0x0000c8004b0b7a20 */ /* 0x000fe40000410000 */
[----:B------:R-:W-:Y:S02]  /*f030*/  FMUL.FTZ R7, R76, c[0x0][0x320] ;  /* 0x0000c8004c077a20 */ /* 0x000fe40000410000 */
[----:B-1----:R-:W-:Y:S05]  /*f040*/  FMUL.FTZ R0, R18, c[0x0][0x320] ;  /* 0x0000c80012007a20 */ /* 0x002fea0000410000 */
[----:B------:R1:W2:Y:S10]  /*f050*/  MUFU.TANH R14, R0 ;  /* 0x00000000000e7308 */ /* 0x0002b40000002400 */
[----:B------:R-:W-:Y:S10]  /*f060*/  MUFU.TANH R216, R11 ;  /* 0x0000000b00d87308 */ /* 0x000ff40000002400 */
[----:B------:R3:W-:Y:S01]  /*f070*/  MUFU.TANH R218, R4 ;  /* 0x0000000400da7308 */ /* 0x0007e20000002400 */
[----:B-1----:R-:W-:Y:S01]  /*f080*/  FMUL.FTZ R0, R19, c[0x0][0x320] ;  /* 0x0000c80013007a20 */ /* 0x002fe20000410000 */
[----:B--2---:R-:W-:Y:S08]  /*f090*/  FMNMX.FTZ R5, R14, R5, !PT ;  /* 0x000000050e057209 */ /* 0x004ff00007810000 */
[----:B------:R1:W2:Y:S01]  /*f0a0*/  MUFU.TANH R13, R0 ;  /* 0x00000000000d7308 */ /* 0x0002a20000002400 */
[----:B---3--:R-:W-:Y:S04]  /*f0b0*/  FMNMX.FTZ R4, R164, R84, !PT ;  /* 0x00000054a4047209 */ /* 0x008fe80007810000 */
[----:B------:R-:W-:Y:S04]  /*f0c0*/  FMNMX.FTZ R4, R160, R4, !PT ;  /* 0x00000004a0047209 */ /* 0x000fe80007810000 */
[----:B------:R-:W-:Y:S01]  /*f0d0*/  FMNMX.FTZ R4, R87, R4, !PT ;  /* 0x0000000457047209 */ /* 0x000fe20007810000 */
[----:B-1----:R-:W-:Y:S01]  /*f0e0*/  FMUL.FTZ R0, R20, c[0x0][0x320] ;  /* 0x0000c80014007a20 */ /* 0x002fe20000410000 */
[----:B--2---:R-:W-:Y:S02]  /*f0f0*/  FMNMX.FTZ R5, R13, R5, !PT ;  /* 0x000000050d057209 */ /* 0x004fe40007810000 */
[----:B------:R-:W-:Y:S01]  /*f100*/  FMNMX.FTZ R4, R86, R4, !PT ;  /* 0x0000000456047209 */ /* 0x000fe20007810000 */
        /* <DEDUP_REMOVED lines=24> */
[----:B------:R1:W-:Y:S10]  /*f290*/  MUFU.TANH R31, R7 ;  /* 0x00000007001f7308 */ /* 0x0003f40000002400 */
[----:B------:R2:W-:Y:S01]  /*f2a0*/  MUFU.TANH R181, R0 ;  /* 0x0000000000b57308 */ /* 0x0005e20000002400 */
[----:B-1----:R-:W-:Y:S09]  /*f2b0*/  FMUL.FTZ R7, R77, c[0x0][0x320] ;  /* 0x0000c8004d077a20 */ /* 0x002ff20000410000 */
[----:B------:R-:W-:Y:S01]  /*f2c0*/  MUFU.TANH R27, R7 ;  /* 0x00000007001b7308 */ /* 0x000fe20000002400 */
[----:B--2---:R-:W-:Y:S09]  /*f2d0*/  FMUL.FTZ R0, R32, c[0x0][0x320] ;  /* 0x0000c80020007a20 */ /* 0x004ff20000410000 */
[----:B------:R1:W-:Y:S10]  /*f2e0*/  MUFU.TANH R17, R0 ;  /* 0x0000000000117308 */ /* 0x0003f40000002400 */
[----:B------:R2:W-:Y:S01]  /*f2f0*/  MUFU.TANH R32, R6 ;  /* 0x0000000600207308 */ /* 0x0005e20000002400 */
        /* <DEDUP_REMOVED lines=16> */
[----:B--2---:R-:W-:Y:S09]  /*f400*/  FMUL.FTZ R6, R83, c[0x0][0x320] ;  /* 0x0000c80053067a20 */ /* 0x004ff20000410000 */
[----:B------:R2:W-:Y:S01]  /*f410*/  MUFU.TANH R25, R6 ;  /* 0x0000000600197308 */ /* 0x0005e20000002400 */
[----:B-1----:R-:W-:Y:S09]  /*f420*/  FMUL.FTZ R0, R37, c[0x0][0x320] ;  /* 0x0000c80025007a20 */ /* 0x002ff20000410000 */
[----:B------:R1:W-:Y:S01]  /*f430*/  MUFU.TANH R180, R0 ;  /* 0x0000000000b47308 */ /* 0x0003e20000002400 */
[----:B--2---:R-:W-:Y:S04]  /*f440*/  FMNMX.FTZ R6, R165, R85, !PT ;  /* 0x00000055a5067209 */ /* 0x004fe80007810000 */
        /* <DEDUP_REMOVED lines=80> */
[----:B---3--:R-:W-:Y:S07]  /*f950*/  FMNMX.FTZ R5, R252, R5, !PT ;  /* 0x00000005fc057209 */ /* 0x008fee0007810000 */
[----:B------:R1:W-:Y:S02]  /*f960*/  MUFU.TANH R215, R0 ;  /* 0x0000000000d77308 */ /* 0x0003e40000002400 */
[----:B-1----:R-:W-:Y:S08]  /*f970*/  FMUL.FTZ R0, R69, c[0x0][0x320] ;  /* 0x0000c80045007a20 */ /* 0x002ff00000410000 */
[----:B------:R1:W-:Y:S02]  /*f980*/  MUFU.TANH R26, R0 ;  /* 0x00000000001a7308 */ /* 0x0003e40000002400 */
[----:B-1----:R-:W-:Y:S01]  /*f990*/  FMUL.FTZ R0, R70, c[0x0][0x320] ;  /* 0x0000c80046007a20 */ /* 0x002fe20000410000 */
[----:B--2---:R-:W-:Y:S07]  /*f9a0*/  FMNMX.FTZ R70, R6, R9, !PT ;  /* 0x0000000906467209 */ /* 0x004fee0007810000 */
        /* <DEDUP_REMOVED lines=29> */
[----:B------:R-:W-:Y:S02]  /*fb80*/  @P0 MOV R5, R219 ;  /* 0x000000db00050202 */ /* 0x000fe40000000f00 */
        /* <DEDUP_REMOVED lines=16> */
[----:B------:R1:W2:Y:S03]  /*fc90*/  MUFU.TANH R75, R0 ;  /* 0x00000000004b7308 */ /* 0x0002a60000002400 */
        /* <DEDUP_REMOVED lines=8> */
[----:B------:R-:W-:Y:S02]  /*fd20*/  FFMA.FTZ R4, R154, c[0x0][0x2d0], -R153 ;  /* 0x0000b4009a047a23 */ /* 0x000fe40000010899 */
[----:B---3--:R-:W-:Y:S01]  /*fd30*/  FMNMX.FTZ R0, R74, R0, !PT ;  /* 0x000000004a007209 */ /* 0x008fe20007810000 */
[----:B------:R-:W-:Y:S03]  /*fd40*/  FMUL.FTZ R154, R71, c[0x0][0x2d0] ;  /* 0x0000b400479a7a20 */ /* 0x000fe60000410000 */
[----:B--2---:R-:W-:Y:S03]  /*fd50*/  FMNMX.FTZ R0, R75, R0, !PT ;  /* 0x000000004b007209 */ /* 0x004fe60007810000 */
        /* <DEDUP_REMOVED lines=16> */
[----:B------:R-:W-:Y:S01]  /*fe60*/  MOV R161, R32 ;  /* 0x0000002000a17202 */ /* 0x000fe20000000f00 */
[----:B------:R-:W-:Y:S07]  /*fe70*/  FMUL.FTZ R32, R73, R116 ;  /* 0x0000007449207220 */ /* 0x000fee0000410000 */
[----:B------:R1:W-:Y:S01]  /*fe80*/  MUFU.EX2 R228, R3 ;  /* 0x0000000300e47308 */ /* 0x0003e20000000800 */
[----:B--2---:R-:W-:Y:S02]  /*fe90*/  FFMA.FTZ R2, R152, c[0x0][0x2d0], -R153 ;  /* 0x0000b40098027a23 */ /* 0x004fe40000010899 */
[C---:B---3--:R-:W-:Y:S07]  /*fea0*/  FMUL.FTZ R44, R69.reuse, R128 ;  /* 0x00000080452c7220 */ /* 0x048fee0000410000 */
[----:B------:R2:W3:Y:S01]  /*feb0*/  MUFU.EX2 R236, R2 ;  /* 0x0000000200ec7308 */ /* 0x0004e20000000800 */
[C---:B------:R-:W-:Y:S02]  /*fec0*/  FMUL.FTZ R45, R69.reuse, R129 ;  /* 0x00000081452d7220 */ /* 0x040fe40000410000 */
[C---:B------:R-:W-:Y:S02]  /*fed0*/  FMUL.FTZ R41, R69.reuse, R125 ;  /* 0x0000007d45297220 */ /* 0x040fe40000410000 */
[C---:B------:R-:W-:Y:S02]  /*fee0*/  FMUL.FTZ R56, R69.reuse, R140 ;  /* 0x0000008c45387220 */ /* 0x040fe40000410000 */
[C---:B------:R-:W-:Y:S02]  /*fef0*/  FMUL.FTZ R57, R69.reuse, R141 ;  /* 0x0000008d45397220 */ /* 0x040fe40000410000 */
[C---:B------:R-:W-:Y:S02]  /*ff00*/  FMUL.FTZ R60, R69.reuse, R144 ;  /* 0x00000090453c7220 */ /* 0x040fe40000410000 */
[----:B------:R-:W-:Y:S02]  /*ff10*/  FMUL.FTZ R61, R69, R145 ;  /* 0x00000091453d7220 */ /* 0x000fe40000410000 */
[--C-:B-1----:R-:W-:Y:S02]  /*ff20*/  FFMA.FTZ R3, R155, c[0x0][0x2d0], -R154.reuse ;  /* 0x0000b4009b037a23 */ /* 0x102fe4000001089a */
[----:B------:R-:W-:Y:S02]  /*ff30*/  FMUL.FTZ R155, R70, c[0x0][0x2d0] ;  /* 0x0000b400469b7a20 */ /* 0x000fe40000410000 */
[----:B------:R1:W4:Y:S02]  /*ff40*/  MUFU.EX2 R233, R3 ;  /* 0x0000000300e97308 */ /* 0x0003240000000800 */
[----:B------:R-:W-:Y:S02]  /*ff50*/  FFMA.FTZ R4, R86, c[0x0][0x2d0], -R155 ;  /* 0x0000b40056047a23 */ /* 0x000fe4000001089b */
[----:B--2---:R-:W-:Y:S01]  /*ff60*/  FFMA.FTZ R2, R15, c[0x0][0x2d0], -R153 ;  /* 0x0000b4000f027a23 */ /* 0x004fe20000010899 */
[----:B---3--:R-:W-:Y:S05]  /*ff70*/  F2FP.BF16.PACK_AB R76, R236, R231 ;  /* 0x000000e7ec4c723e */ /* 0x008fea00000010ff */
[----:B------:R2:W-:Y:S10]  /*ff80*/  MUFU.EX2 R232, R4 ;  /* 0x0000000400e87308 */ /* 0x0005f40000000800 */
[----:B------:R3:W5:Y:S01]  /*ff90*/  MUFU.EX2 R237, R2 ;  /* 0x0000000200ed7308 */ /* 0x0007620000000800 */
[----:B-1----:R-:W-:Y:S01]  /*ffa0*/  FFMA.FTZ R3, R14, c[0x0][0x2d0], -R154 ;  /* 0x0000b4000e037a23 */ /* 0x002fe2000001089a */
[----:B----4-:R-:W-:Y:S08]  /*ffb0*/  F2FP.BF16.PACK_AB R77, R233, R228 ;  /* 0x000000e4e94d723e */ /* 0x010ff000000010ff */
[----:B------:R1:W-:Y:S01]  /*ffc0*/  MUFU.EX2 R235, R3 ;  /* 0x0000000300eb7308 */ /* 0x0003e20000000800 */
[----:B--2---:R-:W-:Y:S05]  /*ffd0*/  @P0 MOV R4, R220 ;  /* 0x000000dc00040202 */ /* 0x004fea0000000f00 */
[----:B------:R-:W-:Y:S01]  /*ffe0*/  @P0 IMAD.WIDE.U32 R4, R6, 0x50, R4 ;  /* 0x0000005006040825 */ /* 0x000fe200078e0004 */
[----:B---3--:R-:W2:Y:S04]  /*fff0*/  SHFL.BFLY PT, R2, R0, 0x1, 0x1f ;  /* 0x0c201f0000027f89 */ /* 0x008ea800000e0000 */
[----:B------:R-:W-:Y:S02]  /*10000*/  @P0 LEA R10, P1, R4, c[0x0][0x1c8], 0x1 ;  /* 0x00007200040a0a11 */ /* 0x000fe400078208ff */
[----:B-----5:R-:W-:Y:S01]  /*10010*/  F2FP.BF16.PACK_AB R78, R238, R237 ;  /* 0x000000edee4e723e */ /* 0x020fe200000010ff */
[--C-:B-1----:R-:W-:Y:S01]  /*10020*/  FFMA.FTZ R3, R164, c[0x0][0x2d0], -R155.reuse ;  /* 0x0000b400a4037a23 */ /* 0x102fe2000001089b */
[----:B------:R-:W-:Y:S03]  /*10030*/  MOV R164, R30 ;  /* 0x0000001e00a47202 */ /* 0x000fe60000000f00 */
[----:B------:R1:W-:Y:S01]  /*10040*/  MUFU.EX2 R227, R3 ;  /* 0x0000000300e37308 */ /* 0x0003e20000000800 */
[----:B--2---:R-:W-:Y:S01]  /*10050*/  FMNMX.FTZ R2, R0, R2, !PT ;  /* 0x0000000200027209 */ /* 0x004fe20007810000 */
[----:B------:R-:W-:Y:S02]  /*10060*/  FFMA.FTZ R0, R13, c[0x0][0x2d0], -R154 ;  /* 0x0000b4000d007a23 */ /* 0x000fe4000001089a */
[----:B------:R-:W-:Y:S01]  /*10070*/  FMUL.FTZ R13, R69, R97 ;  /* 0x00000061450d7220 */ /* 0x000fe20000410000 */
[----:B------:R-:W-:Y:S05]  /*10080*/  MOV R97, R213 ;  /* 0x000000d500617202 */ /* 0x000fea0000000f00 */
[----:B------:R2:W3:Y:S01]  /*10090*/  MUFU.EX2 R234, R0 ;  /* 0x0000000000ea7308 */ /* 0x0004e20000000800 */
[----:B------:R-:W-:Y:S04]  /*100a0*/  FMUL.FTZ R152, R2, c[0x0][0x2d0] ;  /* 0x0000b40002987a20 */ /* 0x000fe80000410000 */
[--C-:B------:R-:W-:Y:S01]  /*100b0*/  FFMA.FTZ R6, R167, c[0x0][0x2d0], -R152.reuse ;  /* 0x0000b400a7067a23 */ /* 0x100fe20000010898 */
[----:B------:R-:W-:Y:S01]  /*100c0*/  MOV R167, R25 ;  /* 0x0000001900a77202 */ /* 0x000fe20000000f00 */
[----:B------:R-:W-:Y:S02]  /*100d0*/  FMUL.FTZ R25, R69, R109 ;  /* 0x0000006d45197220 */ /* 0x000fe40000410000 */
[----:B-1----:R-:W-:Y:S01]  /*100e0*/  FFMA.FTZ R3, R160, c[0x0][0x2d0], -R155 ;  /* 0x0000b400a0037a23 */ /* 0x002fe2000001089b */
[----:B------:R1:W-:Y:S01]  /*100f0*/  MUFU.EX2 R173, R6 ;  /* 0x0000000600ad7308 */ /* 0x0003e20000000800 */
[----:B------:R-:W-:Y:S09]  /*10100*/  MOV R160, R218 ;  /* 0x000000da00a07202 */ /* 0x000ff20000000f00 */
[----:B------:R4:W5:Y:S01]  /*10110*/  MUFU.EX2 R229, R3 ;  /* 0x0000000300e57308 */ /* 0x0009620000000800 */
[----:B--2---:R-:W-:Y:S01]  /*10120*/  FADD.FTZ R0, -R2, R85 ;  /* 0x0000005502007221 */ /* 0x004fe20000010100 */
[----:B---3--:R-:W-:Y:S03]  /*10130*/  F2FP.BF16.PACK_AB R79, R234, R235 ;  /* 0x000000ebea4f723e */ /* 0x008fe600000010ff */
[----:B------:R-:W-:Y:S06]  /*10140*/  FMUL.FTZ R0, R0, c[0x0][0x2d0] ;  /* 0x0000b40000007a20 */ /* 0x000fec0000410000 */
[----:B------:R-:W2:Y:S01]  /*10150*/  MUFU.EX2 R0, R0 ;  /* 0x0000000000007308 */ /* 0x000ea20000000800 */
[--C-:B-1----:R-:W-:Y:S09]  /*10160*/  FFMA.FTZ R6, R166, c[0x0][0x2d0], -R152.reuse ;  /* 0x0000b400a6067a23 */ /* 0x102ff20000010898 */
[----:B------:R-:W-:Y:S01]  /*10170*/  MUFU.EX2 R174, R6 ;  /* 0x0000000600ae7308 */ /* 0x000fe20000000800 */
[----:B----4-:R-:W-:Y:S01]  /*10180*/  FFMA.FTZ R3, R87, c[0x0][0x2d0], -R155 ;  /* 0x0000b40057037a23 */ /* 0x010fe2000001089b */
[----:B-----5:R-:W-:Y:S08]  /*10190*/  F2FP.BF16.PACK_AB R64, R229, R227 ;  /* 0x000000e3e540723e */ /* 0x020ff000000010ff */
[----:B------:R1:W3:Y:S01]  /*101a0*/  MUFU.EX2 R230, R3 ;  /* 0x0000000300e67308 */ /* 0x0002e20000000800 */
[C---:B--2---:R-:W-:Y:S02]  /*101b0*/  FMUL.FTZ R47, R0.reuse, R131 ;  /* 0x00000083002f7220 */ /* 0x044fe40000410000 */
[C---:B------:R-:W-:Y:S01]  /*101c0*/  FMUL.FTZ R14, R0.reuse, R98 ;  /* 0x00000062000e7220 */ /* 0x040fe20000410000 */
[----:B------:R-:W-:Y:S01]  /*101d0*/  MOV R98, R27 ;  /* 0x0000001b00627202 */ /* 0x000fe20000000f00 */
[C---:B------:R-:W-:Y:S01]  /*101e0*/  FMUL.FTZ R15, R0.reuse, R99 ;  /* 0x00000063000f7220 */ /* 0x040fe20000410000 */
[----:B------:R-:W-:Y:S01]  /*101f0*/  MOV R99, R26 ;  /* 0x0000001a00637202 */ /* 0x000fe20000000f00 */
[C---:B------:R-:W-:Y:S02]  /*10200*/  FMUL.FTZ R46, R0.reuse, R130 ;  /* 0x00000082002e7220 */ /* 0x040fe40000410000 */
[C---:B------:R-:W-:Y:S02]  /*10210*/  FMUL.FTZ R26, R0.reuse, R110 ;  /* 0x0000006e001a7220 */ /* 0x040fe40000410000 */
[C---:B------:R-:W-:Y:S02]  /*10220*/  FMUL.FTZ R27, R0.reuse, R111 ;  /* 0x0000006f001b7220 */ /* 0x040fe40000410000 */
[C---:B------:R-:W-:Y:S02]  /*10230*/  FMUL.FTZ R30, R0.reuse, R114 ;  /* 0x00000072001e7220 */ /* 0x040fe40000410000 */
[C---:B------:R-:W-:Y:S02]  /*10240*/  FMUL.FTZ R42, R0.reuse, R126 ;  /* 0x0000007e002a7220 */ /* 0x040fe40000410000 */
[C---:B------:R-:W-:Y:S02]  /*10250*/  FMUL.FTZ R43, R0.reuse, R127 ;  /* 0x0000007f002b7220 */ /* 0x040fe40000410000 */
[C---:B------:R-:W-:Y:S01]  /*10260*/  FMUL.FTZ R58, R0.reuse, R142 ;  /* 0x0000008e003a7220 */ /* 0x040fe20000410000 */
[----:B-1----:R-:W-:Y:S01]  /*10270*/  @P0 SHF.R.S32.HI R3, RZ, 0x1f, R205 ;  /* 0x0000001fff030819 */ /* 0x002fe200000114cd */
[----:B------:R-:W-:Y:S01]  /*10280*/  FMUL.FTZ R59, R0, R143 ;  /* 0x0000008f003b7220 */ /* 0x000fe20000410000 */
[----:B---3--:R-:W-:Y:S01]  /*10290*/  F2FP.BF16.PACK_AB R66, R232, R230 ;  /* 0x000000e6e842723e */ /* 0x008fe200000010ff */
[C---:B------:R-:W-:Y:S02]  /*102a0*/  FMUL.FTZ R62, R0.reuse, R146 ;  /* 0x00000092003e7220 */ /* 0x040fe40000410000 */
[----:B------:R-:W-:Y:S02]  /*102b0*/  @P0 IMAD R8, R3, c[0x0][0x1e0], RZ ;  /* 0x0000780003080a24 */ /* 0x000fe400078e02ff */
[----:B------:R-:W-:Y:S01]  /*102c0*/  FFMA.FTZ R3, R165, c[0x0][0x2d0], -R152 ;  /* 0x0000b400a5037a23 */ /* 0x000fe20000010898 */
[----:B------:R-:W-:Y:S01]  /*102d0*/  MOV R165, R33 ;  /* 0x0000002100a57202 */ /* 0x000fe20000000f00 */
[----:B------:R-:W-:Y:S02]  /*102e0*/  FMUL.FTZ R33, R73, R117 ;  /* 0x0000007549217220 */ /* 0x000fe40000410000 */
[----:B------:R1:W2:Y:S01]  /*102f0*/  MUFU.EX2 R172, R3 ;  /* 0x0000000300ac7308 */ /* 0x0002a20000000800 */
[----:B------:R-:W-:Y:S02]  /*10300*/  @P0 IMAD R8, R205, c[0x0][0x1e4], R8 ;  /* 0x00007900cd080a24 */ /* 0x000fe400078e0208 */
[----:B------:R-:W-:Y:S03]  /*10310*/  FMUL.FTZ R63, R0, R147 ;  /* 0x00000093003f7220 */ /* 0x000fe60000410000 */
[----:B-1----:R-:W-:Y:S02]  /*10320*/  @P0 IADD3 R3, R7, R8, RZ ;  /* 0x0000000807030210 */ /* 0x002fe40007ffe0ff */
[----:B------:R-:W-:Y:S02]  /*10330*/  @P0 MOV R7, c[0x0][0x1e0] ;  /* 0x0000780000070a02 */ /* 0x000fe40000000f00 */
[----:B--2---:R-:W-:Y:S01]  /*10340*/  F2FP.BF16.PACK_AB R65, R173, R172 ;  /* 0x000000acad41723e */ /* 0x004fe200000010ff */
[----:B------:R-:W-:Y:S01]  /*10350*/  @P0 IMAD R3, R3, 0x50, RZ ;  /* 0x0000005003030824 */ /* 0x000fe200078e02ff */
[----:B------:R-:W-:Y:S04]  /*10360*/  @P0 SHF.L.U32 R12, R7, 0x5, RZ ;  /* 0x00000005070c0819 */ /* 0x000fe800000006ff */
[----:B------:R-:W-:Y:S02]  /*10370*/  @P0 IADD3 R3, R5, R3, RZ ;  /* 0x0000000305030210 */ /* 0x000fe40007ffe0ff */
[----:B------:R-:W-:Y:S02]  /*10380*/  @P0 MOV R5, 0x5 ;  /* 0x0000000500050802 */ /* 0x000fe40000000f00 */
[----:B------:R-:W-:Y:S02]  /*10390*/  @P0 LEA.HI.X R11, R4, c[0x0][0x1cc], R3, 0x1, P1 ;  /* 0x00007300040b0a11 */ /* 0x000fe400008f0c03 */
[-C--:B------:R-:W-:Y:S02]  /*103a0*/  @P0 IADD3 R8, P3, R10, R12.reuse, RZ ;  /* 0x0000000c0a080210 */ /* 0x080fe40007f7e0ff */
[----:B------:R-:W-:Y:S01]  /*103b0*/  @P0 SHF.L.U64.HI R3, R7, R5, c[0x0][0x1e4] ;  /* 0x0000790007030619 */ /* 0x000fe20000010205 */
[----:B------:R1:W-:Y:S01]  /*103c0*/  @P0 LDGSTS.E.BYPASS.LTC128B.128 [R207+0x2900], [R10.64], !P4 ;  /* 0x029000000acf0fae */ /* 0x0003e2000e101d48 */
[----:B------:R-:W-:Y:S01]  /*103d0*/  FFMA.FTZ R5, R168, c[0x0][0x2d0], -R152 ;  /* 0x0000b400a8057a23 */ /* 0x000fe20000010898 */
[-C--:B------:R-:W-:Y:S02]  /*103e0*/  @P0 IADD3 R6, P1, R8, R12.reuse, RZ ;  /* 0x0000000c08060210 */ /* 0x080fe40007f3e0ff */
[-C--:B------:R-:W-:Y:S01]  /*103f0*/  @P0 IADD3.X R9, R11, R3.reuse, RZ, P3, !PT ;  /* 0x000000030b090210 */ /* 0x080fe20001ffe4ff */
[----:B------:R2:W3:Y:S01]  /*10400*/  MUFU.EX2 R175, R5 ;  /* 0x0000000500af7308 */ /* 0x0004e20000000800 */
[-C--:B------:R-:W-:Y:S02]  /*10410*/  @P0 IADD3 R4, P2, R6, R12.reuse, RZ ;  /* 0x0000000c06040210 */ /* 0x080fe40007f5e0ff */
[----:B------:R-:W-:Y:S01]  /*10420*/  @P0 IADD3.X R7, R9, R3, RZ, P1, !PT ;  /* 0x0000000309070210 */ /* 0x000fe20000ffe4ff */
[----:B------:R4:W-:Y:S08]  /*10430*/  @P0 LDGSTS.E.BYPASS.LTC128B.128 [R207+0x3100], [R8.64], !P4 ;  /* 0x0310000008cf0fae */ /* 0x0009f0000e101d48 */
[----:B------:R5:W-:Y:S01]  /*10440*/  @P0 LDGSTS.E.BYPASS.LTC128B.128 [R207+0x3900], [R6.64], !P4 ;  /* 0x0390000006cf0fae */ /* 0x000be2000e101d48 */
[--C-:B-1----:R-:W-:Y:S01]  /*10450*/  FFMA.FTZ R11, R20, c[0x0][0x2d0], -R153.reuse ;  /* 0x0000b400140b7a23 */ /* 0x102fe20000010899 */
[----:B------:R-:W-:Y:S01]  /*10460*/  @P0 IADD3 R10, P1, R4, R12, RZ ;  /* 0x0000000c040a0210 */ /* 0x000fe20007f3e0ff */
[----:B------:R-:W-:Y:S01]  /*10470*/  FMUL.FTZ R12, R69, R96 ;  /* 0x00000060450c7220 */ /* 0x000fe20000410000 */
[----:B------:R-:W-:Y:S01]  /*10480*/  MOV R96, R217 ;  /* 0x000000d900607202 */ /* 0x000fe20000000f00 */
[----:B------:R1:W-:Y:S01]  /*10490*/  MUFU.EX2 R226, R11 ;  /* 0x0000000b00e27308 */ /* 0x0003e20000000800 */
[----:B--2---:R-:W-:Y:S02]  /*104a0*/  @P0 IADD3.X R5, R7, R3, RZ, P2, !PT ;  /* 0x0000000307050210 */ /* 0x004fe400017fe4ff */
[----:B---3--:R-:W-:Y:S01]  /*104b0*/  F2FP.BF16.PACK_AB R67, R175, R174 ;  /* 0x000000aeaf43723e */ /* 0x008fe200000010ff */
[C---:B----4-:R-:W-:Y:S02]  /*104c0*/  FMUL.FTZ R8, R69.reuse, R92 ;  /* 0x0000005c45087220 */ /* 0x050fe40000410000 */
[----:B------:R2:W-:Y:S01]  /*104d0*/  @P0 LDGSTS.E.BYPASS.LTC128B.128 [R207+0x4100], [R4.64], !P4 ;  /* 0x0410000004cf0fae */ /* 0x0005e2000e101d48 */
[----:B------:R-:W-:Y:S02]  /*104e0*/  FMUL.FTZ R9, R69, R93 ;  /* 0x0000005d45097220 */ /* 0x000fe40000410000 */
[C---:B-----5:R-:W-:Y:S02]  /*104f0*/  FMUL.FTZ R6, R68.reuse, R90 ;  /* 0x0000005a44067220 */ /* 0x060fe40000410000 */
[----:B------:R-:W-:Y:S01]  /*10500*/  FMUL.FTZ R7, R68, R91 ;  /* 0x0000005b44077220 */ /* 0x000fe20000410000 */
[----:B-1----:R-:W-:Y:S01]  /*10510*/  @P0 IADD3.X R11, R5, R3, RZ, P1, !PT ;  /* 0x00000003050b0210 */ /* 0x002fe20000ffe4ff */
[--C-:B------:R-:W-:Y:S04]  /*10520*/  FFMA.FTZ R3, R21, c[0x0][0x2d0], -R153.reuse ;  /* 0x0000b40015037a23 */ /* 0x100fe80000010899 */
[----:B------:R1:W-:Y:S01]  /*10530*/  MUFU.EX2 R223, R3 ;  /* 0x0000000300df7308 */ /* 0x0003e20000000800 */
[----:B------:R3:W-:Y:S01]  /*10540*/  @P0 LDGSTS.E.BYPASS.LTC128B.128 [R207+0x4900], [R10.64], !P4 ;  /* 0x049000000acf0fae */ /* 0x0007e2000e101d48 */
[C---:B--2---:R-:W-:Y:S02]  /*10550*/  FMUL.FTZ R4, R73.reuse, R88 ;  /* 0x0000005849047220 */ /* 0x044fe40000410000 */
[----:B------:R-:W-:Y:S05]  /*10560*/  FMUL.FTZ R5, R73, R89 ;  /* 0x0000005949057220 */ /* 0x000fea0000410000 */
[----:B------:R-:W2:Y:S08]  /*10570*/  LDSM.16.MT88.4 R20, [R189] ;  /* 0x00000000bd14783b */ /* 0x000eb00000004200 */
[----:B------:R-:W4:Y:S01]  /*10580*/  LDSM.16.MT88.4 R36, [R193] ;  /* 0x00000000c124783b */ /* 0x000f220000004200 */
[--C-:B-1----:R-:W-:Y:S07]  /*10590*/  FFMA.FTZ R3, R17, c[0x0][0x2d0], -R153.reuse ;  /* 0x0000b40011037a23 */ /* 0x102fee0000010899 */
[----:B------:R-:W1:Y:S01]  /*105a0*/  LDSM.16.MT88.4 R52, [R190] ;  /* 0x00000000be34783b */ /* 0x000e620000004200 */
[C---:B------:R-:W-:Y:S01]  /*105b0*/  FMUL.FTZ R17, R73.reuse, R101 ;  /* 0x0000006549117220 */ /* 0x040fe20000410000 */
[----:B------:R-:W-:Y:S01]  /*105c0*/  MOV R101, R34 ;  /* 0x0000002200657202 */ /* 0x000fe20000000f00 */
[----:B------:R5:W-:Y:S01]  /*105d0*/  MUFU.EX2 R224, R3 ;  /* 0x0000000300e07308 */ /* 0x000be20000000800 */
[C---:B---3--:R-:W-:Y:S02]  /*105e0*/  FMUL.FTZ R10, R0.reuse, R94 ;  /* 0x0000005e000a7220 */ /* 0x048fe40000410000 */
[----:B------:R-:W-:Y:S02]  /*105f0*/  FMUL.FTZ R11, R0, R95 ;  /* 0x0000005f000b7220 */ /* 0x000fe40000410000 */
[----:B------:R-:W3:Y:S01]  /*10600*/  LDSM.16.MT88.4 R80, [R192] ;  /* 0x00000000c050783b */ /* 0x000ee20000004200 */
[----:B------:R-:W-:Y:S07]  /*10610*/  FMUL.FTZ R34, R68, R118 ;  /* 0x0000007644227220 */ /* 0x000fee0000410000 */
[----:B------:R-:W1:Y:S01]  /*10620*/  LDSM.16.MT88.4 R84, [R189+0x800] ;  /* 0x00080000bd54783b */ /* 0x000e620000004200 */
[-C--:B--2---:R-:W-:Y:S07]  /*10630*/  HMMA.16816.F32.BF16 R4, R76, R20.reuse, R4 ;  /* 0x000000144c04723c */ /* 0x084fee0000041804 */
[----:B------:R-:W2:Y:S01]  /*10640*/  LDSM.16.MT88.4 R88, [R193+0x800] ;  /* 0x00080000c158783b */ /* 0x000ea20000004200 */
[----:B-----5:R-:W-:Y:S04]  /*10650*/  FFMA.FTZ R3, R16, c[0x0][0x2d0], -R153 ;  /* 0x0000b40010037a23 */ /* 0x020fe80000010899 */
[C---:B------:R-:W-:Y:S01]  /*10660*/  FMUL.FTZ R16, R73.reuse, R100 ;  /* 0x0000006449107220 */ /* 0x040fe20000410000 */
[C---:B------:R-:W-:Y:S01]  /*10670*/  HMMA.16816.F32.BF16 R8, R64.reuse, R20, R8 ;  /* 0x000000144008723c */ /* 0x040fe20000041808 */
[----:B------:R5:W-:Y:S01]  /*10680*/  MUFU.EX2 R225, R3 ;  /* 0x0000000300e17308 */ /* 0x000be20000000800 */
[----:B------:R-:W1:Y:S02]  /*10690*/  LDSM.16.MT88.4 R92, [R190+0x800] ;  /* 0x00080000be5c783b */ /* 0x000e640000004200 */
[----:B------:R-:W-:Y:S03]  /*106a0*/  MOV R100, R215 ;  /* 0x000000d700647202 */ /* 0x000fe60000000f00 */
[C---:B------:R-:W-:Y:S01]  /*106b0*/  FMUL.FTZ R21, R73.reuse, R105 ;  /* 0x0000006949157220 */ /* 0x040fe20000410000 */
[-C--:B------:R-:W-:Y:S02]  /*106c0*/  HMMA.16816.F32.BF16 R12, R64, R22.reuse, R12 ;  /* 0x00000016400c723c */ /* 0x080fe4000004180c */
[----:B------:R-:W-:Y:S02]  /*106d0*/  LDSM.16.MT88.4 R132, [R190+0x2000] ;  /* 0x00200000be84783b */ /* 0x000fe40000004200 */
[----:B------:R-:W-:Y:S01]  /*106e0*/  MOV R105, R211 ;  /* 0x000000d300697202 */ /* 0x000fe20000000f00 */
[----:B------:R-:W-:Y:S01]  /*106f0*/  FMUL.FTZ R20, R73, R104 ;  /* 0x0000006849147220 */ /* 0x000fe20000410000 */
[----:B------:R-:W-:Y:S04]  /*10700*/  MOV R104, R210 ;  /* 0x000000d200687202 */ /* 0x000fe80000000f00 */
[----:B------:R-:W0:Y:S02]  /*10710*/  LDGDEPBAR ;  /* 0x00000000000079af */ /* 0x000e240000000000 */
[--C-:B-----5:R-:W-:Y:S01]  /*10720*/  FFMA.FTZ R3, R163, c[0x0][0x2d0], -R154.reuse ;  /* 0x0000b400a3037a23 */ /* 0x120fe2000001089a */
[----:B------:R-:W-:Y:S03]  /*10730*/  MOV R163, R216 ;  /* 0x000000d800a37202 */ /* 0x000fe60000000f00 */
[----:B------:R5:W-:Y:S02]  /*10740*/  MUFU.EX2 R221, R3 ;  /* 0x0000000300dd7308 */ /* 0x000be40000000800 */
[--C-:B-----5:R-:W-:Y:S01]  /*10750*/  FFMA.FTZ R3, R162, c[0x0][0x2d0], -R154.reuse ;  /* 0x0000b400a2037a23 */ /* 0x120fe2000001089a */
[----:B------:R-:W-:Y:S01]  /*10760*/  MOV R162, R31 ;  /* 0x0000001f00a27202 */ /* 0x000fe20000000f00 */
[----:B------:R-:W-:Y:S06]  /*10770*/  FMUL.FTZ R31, R0, R115 ;  /* 0x00000073001f7220 */ /* 0x000fec0000410000 */
[----:B------:R5:W-:Y:S02]  /*10780*/  MUFU.EX2 R222, R3 ;  /* 0x0000000300de7308 */ /* 0x000be40000000800 */
[--C-:B-----5:R-:W-:Y:S02]  /*10790*/  FFMA.FTZ R3, R18, c[0x0][0x2d0], -R154.reuse ;  /* 0x0000b40012037a23 */ /* 0x120fe4000001089a */
[C---:B------:R-:W-:Y:S01]  /*107a0*/  FMUL.FTZ R18, R68.reuse, R102 ;  /* 0x0000006644127220 */ /* 0x040fe20000410000 */
[----:B------:R-:W-:Y:S05]  /*107b0*/  MOV R102, R40 ;  /* 0x0000002800667202 */ /* 0x000fea0000000f00 */
[----:B------:R5:W-:Y:S01]  /*107c0*/  MUFU.EX2 R220, R3 ;  /* 0x0000000300dc7308 */ /* 0x000be20000000800 */
[----:B------:R-:W-:Y:S02]  /*107d0*/  FMUL.FTZ R40, R69, R124 ;  /* 0x0000007c45287220 */ /* 0x000fe40000410000 */
[----:B-----5:R-:W-:Y:S02]  /*107e0*/  FFMA.FTZ R3, R19, c[0x0][0x2d0], -R154 ;  /* 0x0000b40013037a23 */ /* 0x020fe4000001089a */
[C---:B------:R-:W-:Y:S01]  /*107f0*/  FMUL.FTZ R19, R68.reuse, R103 ;  /* 0x0000006744137220 */ /* 0x040fe20000410000 */
[----:B------:R-:W-:Y:S04]  /*10800*/  MOV R103, R35 ;  /* 0x0000002300677202 */ /* 0x000fe80000000f00 */
[----:B------:R5:W-:Y:S01]  /*10810*/  MUFU.EX2 R219, R3 ;  /* 0x0000000300db7308 */ /* 0x000be20000000800 */
[C---:B------:R-:W-:Y:S02]  /*10820*/  FMUL.FTZ R35, R68.reuse, R119 ;  /* 0x0000007744237220 */ /* 0x040fe40000410000 */
[----:B------:R-:W-:Y:S01]  /*10830*/  LDSM.16.MT88.4 R116, [R193+0x2000] ;  /* 0x00200000c174783b */ /* 0x000fe20000004200 */
[C---:B------:R-:W-:Y:S07]  /*10840*/  HMMA.16816.F32.BF16 R16, R76.reuse, R22, R16 ;  /* 0x000000164c10723c */ /* 0x040fee0000041810 */
[C---:B------:R-:W-:Y:S01]  /*10850*/  FMUL.FTZ R22, R68.reuse, R106 ;  /* 0x0000006a44167220 */ /* 0x040fe20000410000 */
[----:B------:R-:W-:Y:S01]  /*10860*/  MOV R106, R212 ;  /* 0x000000d4006a7202 */ /* 0x000fe20000000f00 */
[----:B------:R-:W-:Y:S03]  /*10870*/  FMUL.FTZ R23, R68, R107 ;  /* 0x0000006b44177220 */ /* 0x000fe60000410000 */
[----:B------:R-:W-:Y:S04]  /*10880*/  MOV R107, R209 ;  /* 0x000000d1006b7202 */ /* 0x000fe80000000f00 */
[-C--:B----4-:R-:W-:Y:S03]  /*10890*/  HMMA.16816.F32.BF16 R20, R76, R36.reuse, R20 ;  /* 0x000000244c14723c */ /* 0x090fe60000041814 */
[--C-:B-----5:R-:W-:Y:S01]  /*108a0*/  FFMA.FTZ R3, R169, c[0x0][0x2d0], -R155.reuse ;  /* 0x0000b400a9037a23 */ /* 0x120fe2000001089b */
[----:B------:R-:W-:Y:S03]  /*108b0*/  MOV R169, R214 ;  /* 0x000000d600a97202 */ /* 0x000fe60000000f00 */
[----:B------:R4:W-:Y:S02]  /*108c0*/  MUFU.EX2 R218, R3 ;  /* 0x0000000300da7308 */ /* 0x0009e40000000800 */
[--C-:B----4-:R-:W-:Y:S03]  /*108d0*/  FFMA.FTZ R3, R24, c[0x0][0x2d0], -R155.reuse ;  /* 0x0000b40018037a23 */ /* 0x110fe6000001089b */
[----:B------:R-:W-:Y:S05]  /*108e0*/  FMUL.FTZ R24, R69, R108 ;  /* 0x0000006c45187220 */ /* 0x000fea0000410000 */
[----:B------:R4:W5:Y:S02]  /*108f0*/  MUFU.EX2 R217, R3 ;  /* 0x0000000300d97308 */ /* 0x0009640000000800 */
[C---:B------:R-:W-:Y:S07]  /*10900*/  HMMA.16816.F32.BF16 R24, R64.reuse, R36, R24 ;  /* 0x000000244018723c */ /* 0x040fee0000041818 */
[C---:B------:R-:W-:Y:S02]  /*10910*/  FMUL.FTZ R36, R73.reuse, R120 ;  /* 0x0000007849247220 */ /* 0x040fe40000410000 */
[----:B------:R-:W-:Y:S03]  /*10920*/  FMUL.FTZ R37, R73, R121 ;  /* 0x0000007949257220 */ /* 0x000fe60000410000 */
[--C-:B----4-:R-:W-:Y:S02]  /*10930*/  FFMA.FTZ R3, R28, c[0x0][0x2d0], -R155.reuse ;  /* 0x0000b4001c037a23 */ /* 0x110fe4000001089b */
[----:B------:R-:W-:Y:S02]  /*10940*/  FMUL.FTZ R28, R69, R112 ;  /* 0x00000070451c7220 */ /* 0x000fe40000410000 */
[----:B------:R4:W-:Y:S02]  /*10950*/  MUFU.EX2 R216, R3 ;  /* 0x0000000300d87308 */ /* 0x0009e40000000800 */
[----:B----4-:R-:W-:Y:S02]  /*10960*/  FFMA.FTZ R3, R29, c[0x0][0x2d0], -R155 ;  /* 0x0000b4001d037a23 */ /* 0x010fe4000001089b */
[----:B------:R-:W-:Y:S06]  /*10970*/  FMUL.FTZ R29, R69, R113 ;  /* 0x00000071451d7220 */ /* 0x000fec0000410000 */
[----:B------:R4:W-:Y:S01]  /*10980*/  MUFU.EX2 R215, R3 ;  /* 0x0000000300d77308 */ /* 0x0009e20000000800 */
[-C--:B------:R-:W-:Y:S08]  /*10990*/  HMMA.16816.F32.BF16 R28, R64, R38.reuse, R28 ;  /* 0x00000026401c723c */ /* 0x080ff0000004181c */
[C---:B------:R-:W-:Y:S07]  /*109a0*/  HMMA.16816.F32.BF16 R32, R76.reuse, R38, R32 ;  /* 0x000000264c20723c */ /* 0x040fee0000041820 */
[C---:B------:R-:W-:Y:S02]  /*109b0*/  FMUL.FTZ R38, R68.reuse, R122 ;  /* 0x0000007a44267220 */ /* 0x040fe40000410000 */
[C---:B------:R-:W-:Y:S03]  /*109c0*/  FMUL.FTZ R39, R68.reuse, R123 ;  /* 0x0000007b44277220 */ /* 0x040fe60000410000 */
[--C-:B----4-:R-:W-:Y:S04]  /*109d0*/  FFMA.FTZ R3, R171, c[0x0][0x2d0], -R152.reuse ;  /* 0x0000b400ab037a23 */ /* 0x110fe80000010898 */
[-C--:B-1----:R-:W-:Y:S01]  /*109e0*/  HMMA.16816.F32.BF16 R36, R76, R52.reuse, R36 ;  /* 0x000000344c24723c */ /* 0x082fe20000041824 */
[----:B------:R1:W-:Y:S07]  /*109f0*/  MUFU.EX2 R168, R3 ;  /* 0x0000000300a87308 */ /* 0x0003ee0000000800 */
[C---:B------:R-:W-:Y:S07]  /*10a00*/  HMMA.16816.F32.BF16 R40, R64.reuse, R52, R40 ;  /* 0x000000344028723c */ /* 0x040fee0000041828 */
[C---:B------:R-:W-:Y:S01]  /*10a10*/  FMUL.FTZ R53, R73.reuse, R137 ;  /* 0x0000008949357220 */ /* 0x040fe20000410000 */
[-C--:B------:R-:W-:Y:S04]  /*10a20*/  HMMA.16816.F32.BF16 R44, R64, R54.reuse, R44 ;  /* 0x00000036402c723c */ /* 0x080fe8000004182c */
[----:B------:R-:W-:Y:S04]  /*10a30*/  FMUL.FTZ R52, R73, R136 ;  /* 0x0000008849347220 */ /* 0x000fe80000410000 */
[C---:B------:R-:W-:Y:S04]  /*10a40*/  HMMA.16816.F32.BF16 R48, R76.reuse, R54, R48 ;  /* 0x000000364c30723c */ /* 0x040fe80000041830 */
[--C-:B-1----:R-:W-:Y:S03]  /*10a50*/  FFMA.FTZ R3, R177, c[0x0][0x2d0], -R152.reuse ;  /* 0x0000b400b1037a23 */ /* 0x102fe60000010898 */
[C---:B------:R-:W-:Y:S01]  /*10a60*/  FMUL.FTZ R55, R68.reuse, R139 ;  /* 0x0000008b44377220 */ /* 0x040fe20000410000 */
[----:B------:R1:W4:Y:S01]  /*10a70*/  MUFU.EX2 R166, R3 ;  /* 0x0000000300a67308 */ /* 0x0003220000000800 */
[----:B------:R-:W-:Y:S07]  /*10a80*/  FMUL.FTZ R54, R68, R138 ;  /* 0x0000008a44367220 */ /* 0x000fee0000410000 */
[-C--:B---3--:R-:W-:Y:S08]  /*10a90*/  HMMA.16816.F32.BF16 R52, R76, R80.reuse, R52 ;  /* 0x000000504c34723c */ /* 0x088ff00000041834 */
[C---:B------:R-:W-:Y:S07]  /*10aa0*/  HMMA.16816.F32.BF16 R56, R64.reuse, R80, R56 ;  /* 0x000000504038723c */ /* 0x040fee0000041838 */
[----:B-----5:R-:W-:Y:S01]  /*10ab0*/  F2FP.BF16.PACK_AB R80, R217, R218 ;  /* 0x000000dad950723e */ /* 0x020fe200000010ff */
[-C--:B------:R-:W-:Y:S04]  /*10ac0*/  HMMA.16816.F32.BF16 R60, R64, R82.reuse, R60 ;  /* 0x00000052403c723c */ /* 0x080fe8000004183c */
[--C-:B-1----:R-:W-:Y:S01]  /*10ad0*/  FFMA.FTZ R3, R179, c[0x0][0x2d0], -R152.reuse ;  /* 0x0000b400b3037a23 */ /* 0x102fe20000010898 */
[----:B----4-:R-:W-:Y:S02]  /*10ae0*/  F2FP.BF16.PACK_AB R81, R166, R168 ;  /* 0x000000a8a651723e */ /* 0x010fe400000010ff */
[C---:B------:R-:W-:Y:S01]  /*10af0*/  FMUL.FTZ R64, R73.reuse, R148 ;  /* 0x0000009449407220 */ /* 0x040fe20000410000 */
[----:B------:R1:W-:Y:S01]  /*10b00*/  MUFU.EX2 R124, R3 ;  /* 0x00000003007c7308 */ /* 0x0003e20000000800 */
[----:B------:R-:W-:Y:S03]  /*10b10*/  FMUL.FTZ R65, R73, R149 ;  /* 0x0000009549417220 */ /* 0x000fe60000410000 */
[C---:B------:R-:W-:Y:S02]  /*10b20*/  FMUL.FTZ R66, R68.reuse, R150 ;  /* 0x0000009644427220 */ /* 0x040fe40000410000 */
[----:B------:R-:W-:Y:S07]  /*10b30*/  FMUL.FTZ R67, R68, R151 ;  /* 0x0000009744437220 */ /* 0x000fee0000410000 */
[----:B------:R-:W-:Y:S07]  /*10b40*/  HMMA.16816.F32.BF16 R64, R76, R82, R64 ;  /* 0x000000524c40723c */ /* 0x000fee0000041840 */
[----:B------:R-:W-:Y:S02]  /*10b50*/  F2FP.BF16.PACK_AB R76, R223, R226 ;  /* 0x000000e2df4c723e */ /* 0x000fe400000010ff */
[----:B------:R-:W-:Y:S03]  /*10b60*/  F2FP.BF16.PACK_AB R78, R225, R224 ;  /* 0x000000e0e14e723e */ /* 0x000fe600000010ff */
[----:B-1----:R-:W-:Y:S01]  /*10b70*/  FFMA.FTZ R3, R181, c[0x0][0x2d0], -R152 ;  /* 0x0000b400b5037a23 */ /* 0x002fe20000010898 */
[----:B------:R-:W-:Y:S02]  /*10b80*/  F2FP.BF16.PACK_AB R77, R222, R221 ;  /* 0x000000ddde4d723e */ /* 0x000fe400000010ff */
[----:B------:R-:W-:Y:S01]  /*10b90*/  F2FP.BF16.PACK_AB R79, R219, R220 ;  /* 0x000000dcdb4f723e */ /* 0x000fe200000010ff */
[----:B------:R1:W3:Y:S01]  /*10ba0*/  MUFU.EX2 R128, R3 ;  /* 0x0000000300807308 */ /* 0x0002e20000000800 */
[----:B------:R-:W-:Y:S05]  /*10bb0*/  F2FP.BF16.PACK_AB R82, R215, R216 ;  /* 0x000000d8d752723e */ /* 0x000fea00000010ff */
[-C--:B------:R-:W-:Y:S03]  /*10bc0*/  HMMA.16816.F32.BF16 R4, R76, R84.reuse, R4 ;  /* 0x000000544c04723c */ /* 0x080fe60000041804 */
[--C-:B-1----:R-:W-:Y:S01]  /*10bd0*/  FFMA.FTZ R3, R178, c[0x0][0x2d0], -R153.reuse ;  /* 0x0000b400b2037a23 */ /* 0x102fe20000010899 */
[----:B---3--:R-:W-:Y:S03]  /*10be0*/  F2FP.BF16.PACK_AB R83, R128, R124 ;  /* 0x0000007c8053723e */ /* 0x008fe600000010ff */
[----:B------:R1:W-:Y:S04]  /*10bf0*/  MUFU.EX2 R131, R3 ;  /* 0x0000000300837308 */ /* 0x0003e80000000800 */
[C---:B------:R-:W-:Y:S08]  /*10c00*/  HMMA.16816.F32.BF16 R8, R80.reuse, R84, R8 ;  /* 0x000000545008723c */ /* 0x040ff00000041808 */
[-C--:B------:R-:W-:Y:S08]  /*10c10*/  HMMA.16816.F32.BF16 R12, R80, R86.reuse, R12 ;  /* 0x00000056500c723c */ /* 0x080ff0000004180c */
[C---:B------:R-:W-:Y:S01]  /*10c20*/  HMMA.16816.F32.BF16 R16, R76.reuse, R86, R16 ;  /* 0x000000564c10723c */ /* 0x040fe20000041810 */
[----:B------:R-:W3:Y:S03]  /*10c30*/  LDSM.16.MT88.4 R84, [R192+0x800] ;  /* 0x00080000c054783b */ /* 0x000ee60000004200 */
[----:B-1----:R-:W-:Y:S04]  /*10c40*/  FFMA.FTZ R3, R180, c[0x0][0x2d0], -R153 ;  /* 0x0000b400b4037a23 */ /* 0x002fe80000010899 */
[-C--:B--2---:R-:W-:Y:S01]  /*10c50*/  HMMA.16816.F32.BF16 R20, R76, R88.reuse, R20 ;  /* 0x000000584c14723c */ /* 0x084fe20000041814 */
[----:B------:R1:W2:Y:S07]  /*10c60*/  MUFU.EX2 R214, R3 ;  /* 0x0000000300d67308 */ /* 0x0002ae0000000800 */
[C---:B------:R-:W-:Y:S07]  /*10c70*/  HMMA.16816.F32.BF16 R24, R80.reuse, R88, R24 ;  /* 0x000000585018723c */ /* 0x040fee0000041818 */
[----:B------:R-:W-:Y:S01]  /*10c80*/  FFMA.FTZ R88, R242, c[0x0][0x2d0], -R155 ;  /* 0x0000b400f2587a23 */ /* 0x000fe2000001089b */
[-C--:B------:R-:W-:Y:S08]  /*10c90*/  HMMA.16816.F32.BF16 R28, R80, R90.reuse, R28 ;  /* 0x0000005a501c723c */ /* 0x080ff0000004181c */
[C---:B------:R-:W-:Y:S04]  /*10ca0*/  HMMA.16816.F32.BF16 R32, R76.reuse, R90, R32 ;  /* 0x0000005a4c20723c */ /* 0x040fe80000041820 */
[--C-:B-1----:R-:W-:Y:S04]  /*10cb0*/  FFMA.FTZ R3, R170, c[0x0][0x2d0], -R153.reuse ;  /* 0x0000b400aa037a23 */ /* 0x102fe80000010899 */
[----:B------:R1:W-:Y:S01]  /*10cc0*/  MUFU.EX2 R213, R3 ;  /* 0x0000000300d57308 */ /* 0x0003e20000000800 */
[-C--:B------:R-:W-:Y:S08]  /*10cd0*/  HMMA.16816.F32.BF16 R36, R76, R92.reuse, R36 ;  /* 0x0000005c4c24723c */ /* 0x080ff00000041824 */
[C---:B------:R-:W-:Y:S07]  /*10ce0*/  HMMA.16816.F32.BF16 R40, R80.reuse, R92, R40 ;  /* 0x0000005c5028723c */ /* 0x040fee0000041828 */
[--C-:B------:R-:W-:Y:S01]  /*10cf0*/  FFMA.FTZ R92, R245, c[0x0][0x2d0], -R153.reuse ;  /* 0x0000b400f55c7a23 */ /* 0x100fe20000010899 */
[-C--:B------:R-:W-:Y:S04]  /*10d00*/  HMMA.16816.F32.BF16 R44, R80, R94.reuse, R44 ;  /* 0x0000005e502c723c */ /* 0x080fe8000004182c */
[----:B-1----:R-:W-:Y:S04]  /*10d10*/  FFMA.FTZ R3, R176, c[0x0][0x2d0], -R153 ;  /* 0x0000b400b0037a23 */ /* 0x002fe80000010899 */
[C---:B------:R-:W-:Y:S01]  /*10d20*/  HMMA.16816.F32.BF16 R48, R76.reuse, R94, R48 ;  /* 0x0000005e4c30723c */ /* 0x040fe20000041830 */
[----:B------:R1:W4:Y:S07]  /*10d30*/  MUFU.EX2 R212, R3 ;  /* 0x0000000300d47308 */ /* 0x00032e0000000800 */
[-C--:B---3--:R-:W-:Y:S08]  /*10d40*/  HMMA.16816.F32.BF16 R52, R76, R84.reuse, R52 ;  /* 0x000000544c34723c */ /* 0x088ff00000041834 */
[C---:B------:R-:W-:Y:S08]  /*10d50*/  HMMA.16816.F32.BF16 R56, R80.reuse, R84, R56 ;  /* 0x000000545038723c */ /* 0x040ff00000041838 */
[-C--:B------:R-:W-:Y:S04]  /*10d60*/  HMMA.16816.F32.BF16 R60, R80, R86.reuse, R60 ;  /* 0x00000056503c723c */ /* 0x080fe8000004183c */
[--C-:B-1----:R-:W-:Y:S04]  /*10d70*/  FFMA.FTZ R3, R184, c[0x0][0x2d0], -R154.reuse ;  /* 0x0000b400b8037a23 */ /* 0x102fe8000001089a */
[----:B------:R1:W-:Y:S01]  /*10d80*/  MUFU.EX2 R130, R3 ;  /* 0x0000000300827308 */ /* 0x0003e20000000800 */
[----:B------:R-:W-:Y:S01]  /*10d90*/  HMMA.16816.F32.BF16 R64, R76, R86, R64 ;  /* 0x000000564c40723c */ /* 0x000fe20000041840 */
[----:B------:R-:W-:Y:S06]  /*10da0*/  LDSM.16.MT88.4 R84, [R193+0x1000] ;  /* 0x00100000c154783b */ /* 0x000fec0000004200 */
[----:B--2---:R-:W-:Y:S02]  /*10db0*/  F2FP.BF16.PACK_AB R76, R214, R131 ;  /* 0x00000083d64c723e */ /* 0x004fe400000010ff */
[----:B----4-:R-:W-:Y:S03]  /*10dc0*/  F2FP.BF16.PACK_AB R78, R212, R213 ;  /* 0x000000d5d44e723e */ /* 0x010fe600000010ff */
[--C-:B-1----:R-:W-:Y:S04]  /*10dd0*/  FFMA.FTZ R3, R185, c[0x0][0x2d0], -R154.reuse ;  /* 0x0000b400b9037a23 */ /* 0x102fe8000001089a */
[----:B------:R1:W2:Y:S02]  /*10de0*/  MUFU.EX2 R211, R3 ;  /* 0x0000000300d37308 */ /* 0x0002a40000000800 */
[--C-:B-1----:R-:W-:Y:S01]  /*10df0*/  FFMA.FTZ R3, R182, c[0x0][0x2d0], -R154.reuse ;  /* 0x0000b400b6037a23 */ /* 0x102fe2000001089a */
[----:B--2---:R-:W-:Y:S07]  /*10e00*/  F2FP.BF16.PACK_AB R77, R211, R130 ;  /* 0x00000082d34d723e */ /* 0x004fee00000010ff */
[----:B------:R1:W-:Y:S02]  /*10e10*/  MUFU.EX2 R209, R3 ;  /* 0x0000000300d17308 */ /* 0x0003e40000000800 */
[----:B-1----:R-:W-:Y:S08]  /*10e20*/  FFMA.FTZ R3, R183, c[0x0][0x2d0], -R154 ;  /* 0x0000b400b7037a23 */ /* 0x002ff0000001089a */
[----:B------:R1:W-:Y:S10]  /*10e30*/  MUFU.EX2 R183, R92 ;  /* 0x0000005c00b77308 */ /* 0x0003f40000000800 */
[----:B------:R2:W3:Y:S01]  /*10e40*/  MUFU.EX2 R210, R3 ;  /* 0x0000000300d27308 */ /* 0x0004e20000000800 */
[----:B-1----:R-:W-:Y:S01]  /*10e50*/  LDSM.16.MT88.4 R92, [R190+0x1000] ;  /* 0x00100000be5c783b */ /* 0x002fe20000004200 */
[--C-:B--2---:R-:W-:Y:S01]  /*10e60*/  FFMA.FTZ R3, R187, c[0x0][0x2d0], -R155.reuse ;  /* 0x0000b400bb037a23 */ /* 0x104fe2000001089b */
[----:B---3--:R-:W-:Y:S07]  /*10e70*/  F2FP.BF16.PACK_AB R79, R210, R209 ;  /* 0x000000d1d24f723e */ /* 0x008fee00000010ff */
[----:B------:R1:W-:Y:S02]  /*10e80*/  MUFU.EX2 R129, R3 ;  /* 0x0000000300817308 */ /* 0x0003e40000000800 */
[--C-:B-1----:R-:W-:Y:S08]  /*10e90*/  FFMA.FTZ R3, R208, c[0x0][0x2d0], -R155.reuse ;  /* 0x0000b400d0037a23 */ /* 0x102ff0000001089b */
[----:B------:R1:W2:Y:S02]  /*10ea0*/  MUFU.EX2 R187, R3 ;  /* 0x0000000300bb7308 */ /* 0x0002a40000000800 */
[----:B-1----:R-:W-:Y:S01]  /*10eb0*/  FFMA.FTZ R3, R186, c[0x0][0x2d0], -R155 ;  /* 0x0000b400ba037a23 */ /* 0x002fe2000001089b */
[----:B--2---:R-:W-:Y:S07]  /*10ec0*/  F2FP.BF16.PACK_AB R80, R187, R129 ;  /* 0x00000081bb50723e */ /* 0x004fee00000010ff */
[----:B------:R1:W-:Y:S10]  /*10ed0*/  MUFU.EX2 R186, R88 ;  /* 0x0000005800ba7308 */ /* 0x0003f40000000800 */
[----:B------:R2:W3:Y:S01]  /*10ee0*/  MUFU.EX2 R208, R3 ;  /* 0x0000000300d07308 */ /* 0x0004e20000000800 */
[----:B-1----:R-:W1:Y:S01]  /*10ef0*/  LDSM.16.MT88.4 R88, [R189+0x1000] ;  /* 0x00100000bd58783b */ /* 0x002e620000004200 */
[--C-:B--2---:R-:W-:Y:S01]  /*10f00*/  FFMA.FTZ R3, R248, c[0x0][0x2d0], -R152.reuse ;  /* 0x0000b400f8037a23 */ /* 0x104fe20000010898 */
[----:B---3--:R-:W-:Y:S07]  /*10f10*/  F2FP.BF16.PACK_AB R82, R186, R208 ;  /* 0x000000d0ba52723e */ /* 0x008fee00000010ff */
[----:B------:R2:W-:Y:S02]  /*10f20*/  MUFU.EX2 R139, R3 ;  /* 0x00000003008b7308 */ /* 0x0005e40000000800 */
[--C-:B--2---:R-:W-:Y:S01]  /*10f30*/  FFMA.FTZ R3, R250, c[0x0][0x2d0], -R152.reuse ;  /* 0x0000b400fa037a23 */ /* 0x104fe20000010898 */
        /* <DEDUP_REMOVED lines=14> */
[----:B-1----:R-:W-:Y:S04]  /*11020*/  FFMA.FTZ R3, R240, c[0x0][0x2d0], -R153 ;  /* 0x0000b400f0037a23 */ /* 0x002fe80000010899 */
[-C--:B------:R-:W-:Y:S01]  /*11030*/  HMMA.16816.F32.BF16 R20, R76, R84.reuse, R20 ;  /* 0x000000544c14723c */ /* 0x080fe20000041814 */
[----:B------:R1:W-:Y:S07]  /*11040*/  MUFU.EX2 R185, R3 ;  /* 0x0000000300b97308 */ /* 0x0003ee0000000800 */
[C---:B------:R-:W-:Y:S07]  /*11050*/  HMMA.16816.F32.BF16 R24, R80.reuse, R84, R24 ;  /* 0x000000545018723c */ /* 0x040fee0000041818 */
[----:B------:R-:W-:Y:S01]  /*11060*/  FFMA.FTZ R84, R169, c[0x0][0x2d0], -R155 ;  /* 0x0000b400a9547a23 */ /* 0x000fe2000001089b */
[-C--:B------:R-:W-:Y:S03]  /*11070*/  HMMA.16816.F32.BF16 R28, R80, R86.reuse, R28 ;  /* 0x00000056501c723c */ /* 0x080fe6000004181c */
[----:B------:R4:W-:Y:S05]  /*11080*/  MUFU.EX2 R177, R84 ;  /* 0x0000005400b17308 */ /* 0x0009ea0000000800 */
[C---:B------:R-:W-:Y:S04]  /*11090*/  HMMA.16816.F32.BF16 R32, R76.reuse, R86, R32 ;  /* 0x000000564c20723c */ /* 0x040fe80000041820 */
[----:B-1----:R-:W-:Y:S04]  /*110a0*/  FFMA.FTZ R3, R241, c[0x0][0x2d0], -R153 ;  /* 0x0000b400f1037a23 */ /* 0x002fe80000010899 */
[-C--:B------:R-:W-:Y:S01]  /*110b0*/  HMMA.16816.F32.BF16 R36, R76, R92.reuse, R36 ;  /* 0x0000005c4c24723c */ /* 0x080fe20000041824 */
[----:B------:R1:W5:Y:S07]  /*110c0*/  MUFU.EX2 R182, R3 ;  /* 0x0000000300b67308 */ /* 0x00036e0000000800 */
[C---:B------:R-:W-:Y:S01]  /*110d0*/  HMMA.16816.F32.BF16 R40, R80.reuse, R92, R40 ;  /* 0x0000005c5028723c */ /* 0x040fe20000041828 */
[----:B----4-:R-:W4:Y:S07]  /*110e0*/  LDSM.16.MT88.4 R84, [R189+0x1800] ;  /* 0x00180000bd54783b */ /* 0x010f2e0000004200 */
        /* <DEDUP_REMOVED lines=9> */
[----:B------:R-:W3:Y:S03]  /*11180*/  LDSM.16.MT88.4 R88, [R193+0x1800] ;  /* 0x00180000c158783b */ /* 0x000ee60000004200 */
[--C-:B-1----:R-:W-:Y:S03]  /*11190*/  FFMA.FTZ R3, R106, c[0x0][0x2d0], -R154.reuse ;  /* 0x0000b4006a037a23 */ /* 0x102fe6000001089a */
[----:B--2---:R-:W-:Y:S01]  /*111a0*/  F2FP.BF16.PACK_AB R76, R184, R183 ;  /* 0x000000b7b84c723e */ /* 0x004fe200000010ff */
[----:B------:R1:W2:Y:S01]  /*111b0*/  MUFU.EX2 R179, R3 ;  /* 0x0000000300b37308 */ /* 0x0002a20000000800 */
[----:B-----5:R-:W-:Y:S03]  /*111c0*/  F2FP.BF16.PACK_AB R78, R182, R185 ;  /* 0x000000b9b64e723e */ /* 0x020fe600000010ff */
[--C-:B-1----:R-:W-:Y:S01]  /*111d0*/  FFMA.FTZ R3, R251, c[0x0][0x2d0], -R154.reuse ;  /* 0x0000b400fb037a23 */ /* 0x102fe2000001089a */
[----:B--2---:R-:W-:Y:S05]  /*111e0*/  F2FP.BF16.PACK_AB R77, R179, R181 ;  /* 0x000000b5b34d723e */ /* 0x004fea00000010ff */
[----:B------:R1:W-:Y:S02]  /*111f0*/  MUFU.EX2 R180, R3 ;  /* 0x0000000300b47308 */ /* 0x0003e40000000800 */
[----:B-1----:R-:W-:Y:S08]  /*11200*/  FFMA.FTZ R3, R252, c[0x0][0x2d0], -R154 ;  /* 0x0000b400fc037a23 */ /* 0x002ff0000001089a */
[----:B------:R1:W2:Y:S02]  /*11210*/  MUFU.EX2 R178, R3 ;  /* 0x0000000300b27308 */ /* 0x0002a40000000800 */
[--C-:B-1----:R-:W-:Y:S01]  /*11220*/  FFMA.FTZ R3, R105, c[0x0][0x2d0], -R155.reuse ;  /* 0x0000b40069037a23 */ /* 0x102fe2000001089b */
[----:B--2---:R-:W-:Y:S07]  /*11230*/  F2FP.BF16.PACK_AB R79, R178, R180 ;  /* 0x000000b4b24f723e */ /* 0x004fee00000010ff */
[----:B------:R1:W-:Y:S01]  /*11240*/  MUFU.EX2 R143, R3 ;  /* 0x00000003008f7308 */ /* 0x0003e20000000800 */
[-C--:B----4-:R-:W-:Y:S03]  /*11250*/  HMMA.16816.F32.BF16 R4, R76, R84.reuse, R4 ;  /* 0x000000544c04723c */ /* 0x090fe60000041804 */
[--C-:B-1----:R-:W-:Y:S06]  /*11260*/  FFMA.FTZ R3, R104, c[0x0][0x2d0], -R155.reuse ;  /* 0x0000b40068037a23 */ /* 0x102fec000001089b */
[----:B------:R1:W2:Y:S03]  /*11270*/  MUFU.EX2 R142, R3 ;  /* 0x00000003008e7308 */ /* 0x0002a60000000800 */
[----:B-1----:R-:W-:Y:S01]  /*11280*/  FFMA.FTZ R3, R103, c[0x0][0x2d0], -R155 ;  /* 0x0000b40067037a23 */ /* 0x002fe2000001089b */
[----:B--2---:R-:W-:Y:S06]  /*11290*/  F2FP.BF16.PACK_AB R80, R142, R143 ;  /* 0x0000008f8e50723e */ /* 0x004fec00000010ff */
[----:B------:R1:W2:Y:S02]  /*112a0*/  MUFU.EX2 R176, R3 ;  /* 0x0000000300b07308 */ /* 0x0002a40000000800 */
[--C-:B-1----:R-:W-:Y:S01]  /*112b0*/  FFMA.FTZ R3, R102, c[0x0][0x2d0], -R152.reuse ;  /* 0x0000b40066037a23 */ /* 0x102fe20000010898 */
[----:B--2---:R-:W-:Y:S02]  /*112c0*/  F2FP.BF16.PACK_AB R82, R176, R177 ;  /* 0x000000b1b052723e */ /* 0x004fe400000010ff */
[----:B------:R-:W-:Y:S05]  /*112d0*/  MOV R102, R162 ;  /* 0x000000a200667202 */ /* 0x000fea0000000f00 */
[----:B------:R1:W-:Y:S01]  /*112e0*/  MUFU.EX2 R141, R3 ;  /* 0x00000003008d7308 */ /* 0x0003e20000000800 */
[----:B------:R-:W-:Y:S01]  /*112f0*/  MOV R162, R167 ;  /* 0x000000a700a27202 */ /* 0x000fe20000000f00 */
[--C-:B-1----:R-:W-:Y:S01]  /*11300*/  FFMA.FTZ R3, R101, c[0x0][0x2d0], -R152.reuse ;  /* 0x0000b40065037a23 */ /* 0x102fe20000010898 */
[----:B------:R-:W-:Y:S02]  /*11310*/  MOV R101, R98 ;  /* 0x0000006200657202 */ /* 0x000fe40000000f00 */
[----:B------:R-:W2:Y:S05]  /*11320*/  LDL R98, [R1+0x1c] ;  /* 0x00001c0001627983 */ /* 0x000eaa0000100800 */
[----:B------:R1:W4:Y:S02]  /*11330*/  MUFU.EX2 R140, R3 ;  /* 0x00000003008c7308 */ /* 0x0003240000000800 */
[--C-:B-1----:R-:W-:Y:S01]  /*11340*/  FFMA.FTZ R3, R156, c[0x0][0x2d0], -R152.reuse ;  /* 0x0000b4009c037a23 */ /* 0x102fe20000010898 */
[----:B----4-:R-:W-:Y:S07]  /*11350*/  F2FP.BF16.PACK_AB R81, R140, R141 ;  /* 0x0000008d8c51723e */ /* 0x010fee00000010ff */
[----:B------:R1:W-:Y:S02]  /*11360*/  MUFU.EX2 R156, R3 ;  /* 0x00000003009c7308 */ /* 0x0003e40000000800 */
[----:B-1----:R-:W-:Y:S08]  /*11370*/  FFMA.FTZ R3, R157, c[0x0][0x2d0], -R152 ;  /* 0x0000b4009d037a23 */ /* 0x002ff00000010898 */
[----:B------:R1:W4:Y:S02]  /*11380*/  MUFU.EX2 R157, R3 ;  /* 0x00000003009d7308 */ /* 0x0003240000000800 */
[--C-:B-1----:R-:W-:Y:S01]  /*11390*/  FFMA.FTZ R3, R100, c[0x0][0x2d0], -R153.reuse ;  /* 0x0000b40064037a23 */ /* 0x102fe20000010899 */
[----:B----4-:R-:W-:Y:S02]  /*113a0*/  F2FP.BF16.PACK_AB R83, R157, R156 ;  /* 0x0000009c9d53723e */ /* 0x010fe400000010ff */
[----:B------:R-:W-:Y:S05]  /*113b0*/  MOV R100, R165 ;  /* 0x000000a500647202 */ /* 0x000fea0000000f00 */
[----:B------:R1:W-:Y:S01]  /*113c0*/  MUFU.EX2 R171, R3 ;  /* 0x0000000300ab7308 */ /* 0x0003e20000000800 */
[C---:B------:R-:W-:Y:S08]  /*113d0*/  HMMA.16816.F32.BF16 R8, R80.reuse, R84, R8 ;  /* 0x000000545008723c */ /* 0x040ff00000041808 */
[-C--:B------:R-:W-:Y:S08]  /*113e0*/  HMMA.16816.F32.BF16 R12, R80, R86.reuse, R12 ;  /* 0x00000056500c723c */ /* 0x080ff0000004180c */
[C---:B------:R-:W-:Y:S01]  /*113f0*/  HMMA.16816.F32.BF16 R16, R76.reuse, R86, R16 ;  /* 0x000000564c10723c */ /* 0x040fe20000041810 */
[----:B------:R-:W4:Y:S03]  /*11400*/  LDSM.16.MT88.4 R84, [R192+0x1800] ;  /* 0x00180000c054783b */ /* 0x000f260000004200 */
[----:B-1----:R-:W-:Y:S01]  /*11410*/  FFMA.FTZ R3, R99, c[0x0][0x2d0], -R153 ;  /* 0x0000b40063037a23 */ /* 0x002fe20000010899 */
[----:B------:R-:W-:Y:S03]  /*11420*/  MOV R99, R163 ;  /* 0x000000a300637202 */ /* 0x000fe60000000f00 */
[-C--:B---3--:R-:W-:Y:S01]  /*11430*/  HMMA.16816.F32.BF16 R20, R76, R88.reuse, R20 ;  /* 0x000000584c14723c */ /* 0x088fe20000041814 */
[----:B------:R1:W3:Y:S07]  /*11440*/  MUFU.EX2 R170, R3 ;  /* 0x0000000300aa7308 */ /* 0x0002ee0000000800 */
[C---:B------:R-:W-:Y:S07]  /*11450*/  HMMA.16816.F32.BF16 R24, R80.reuse, R88, R24 ;  /* 0x000000585018723c */ /* 0x040fee0000041818 */
[----:B------:R-:W-:Y:S01]  /*11460*/  FFMA.FTZ R88, R161, c[0x0][0x2d0], -R155 ;  /* 0x0000b400a1587a23 */ /* 0x000fe2000001089b */
[-C--:B------:R-:W-:Y:S03]  /*11470*/  HMMA.16816.F32.BF16 R28, R80, R90.reuse, R28 ;  /* 0x0000005a501c723c */ /* 0x080fe6000004181c */
[----:B------:R-:W-:Y:S05]  /*11480*/  MUFU.EX2 R161, R88 ;  /* 0x0000005800a17308 */ /* 0x000fea0000000800 */
[C---:B------:R-:W-:Y:S04]  /*11490*/  HMMA.16816.F32.BF16 R32, R76.reuse, R90, R32 ;  /* 0x0000005a4c20723c */ /* 0x040fe80000041820 */
[--C-:B-1----:R-:W-:Y:S01]  /*114a0*/  FFMA.FTZ R3, R159, c[0x0][0x2d0], -R153.reuse ;  /* 0x0000b4009f037a23 */ /* 0x102fe20000010899 */
[----:B---3--:R-:W-:Y:S03]  /*114b0*/  F2FP.BF16.PACK_AB R148, R170, R171 ;  /* 0x000000abaa94723e */ /* 0x008fe600000010ff */
[-C--:B------:R-:W-:Y:S01]  /*114c0*/  HMMA.16816.F32.BF16 R36, R76, R92.reuse, R36 ;  /* 0x0000005c4c24723c */ /* 0x080fe20000041824 */
[----:B------:R1:W-:Y:S07]  /*114d0*/  MUFU.EX2 R169, R3 ;  /* 0x0000000300a97308 */ /* 0x0003ee0000000800 */
[C---:B------:R-:W-:Y:S08]  /*114e0*/  HMMA.16816.F32.BF16 R40, R80.reuse, R92, R40 ;  /* 0x0000005c5028723c */ /* 0x040ff00000041828 */
[-C--:B------:R-:W-:Y:S08]  /*114f0*/  HMMA.16816.F32.BF16 R44, R80, R94.reuse, R44 ;  /* 0x0000005e502c723c */ /* 0x080ff0000004182c */
[C---:B------:R-:W-:Y:S04]  /*11500*/  HMMA.16816.F32.BF16 R48, R76.reuse, R94, R48 ;  /* 0x0000005e4c30723c */ /* 0x040fe80000041830 */
[----:B-1----:R-:W-:Y:S04]  /*11510*/  FFMA.FTZ R3, R158, c[0x0][0x2d0], -R153 ;  /* 0x0000b4009e037a23 */ /* 0x002fe80000010899 */
[----:B------:R1:W3:Y:S01]  /*11520*/  MUFU.EX2 R167, R3 ;  /* 0x0000000300a77308 */ /* 0x0002e20000000800 */
[-C--:B----4-:R-:W-:Y:S08]  /*11530*/  HMMA.16816.F32.BF16 R52, R76, R84.reuse, R52 ;  /* 0x000000544c34723c */ /* 0x090ff00000041834 */
[C---:B------:R-:W-:Y:S07]  /*11540*/  HMMA.16816.F32.BF16 R56, R80.reuse, R84, R56 ;  /* 0x000000545038723c */ /* 0x040fee0000041838 */
[----:B------:R-:W-:Y:S01]  /*11550*/  MOV R85, R2 ;  /* 0x0000000200557202 */ /* 0x000fe20000000f00 */
[-C--:B------:R-:W-:Y:S04]  /*11560*/  HMMA.16816.F32.BF16 R60, R80, R86.reuse, R60 ;  /* 0x00000056503c723c */ /* 0x080fe8000004183c */
[----:B------:R-:W-:Y:S01]  /*11570*/  MOV R84, R70 ;  /* 0x0000004600547202 */ /* 0x000fe20000000f00 */
[--C-:B-1----:R-:W-:Y:S03]  /*11580*/  FFMA.FTZ R3, R97, c[0x0][0x2d0], -R154.reuse ;  /* 0x0000b40061037a23 */ /* 0x102fe6000001089a */
[----:B------:R-:W-:Y:S01]  /*11590*/  HMMA.16816.F32.BF16 R64, R76, R86, R64 ;  /* 0x000000564c40723c */ /* 0x000fe20000041840 */
[----:B------:R-:W4:Y:S01]  /*115a0*/  LDL.LU R97, [R1+0xc] ;  /* 0x00000c0001617983 */ /* 0x000f220000300800 */
[----:B------:R1:W-:Y:S02]  /*115b0*/  MUFU.EX2 R165, R3 ;  /* 0x0000000300a57308 */ /* 0x0003e40000000800 */
[----:B---3--:R-:W-:Y:S01]  /*115c0*/  F2FP.BF16.PACK_AB R150, R167, R169 ;  /* 0x000000a9a796723e */ /* 0x008fe200000010ff */
[--C-:B-1----:R-:W-:Y:S02]  /*115d0*/  FFMA.FTZ R3, R96, c[0x0][0x2d0], -R154.reuse ;  /* 0x0000b40060037a23 */ /* 0x102fe4000001089a */
[----:B------:R-:W3:Y:S05]  /*115e0*/  LDL.LU R96, [R1+0x10] ;  /* 0x0000100001607983 */ /* 0x000eea0000300800 */
[----:B------:R1:W5:Y:S01]  /*115f0*/  MUFU.EX2 R163, R3 ;  /* 0x0000000300a37308 */ /* 0x0003620000000800 */
[----:B------:R-:W3:Y:S04]  /*11600*/  LDL.LU R89, [R1+0x14] ;  /* 0x0000140001597983 */ /* 0x000ee80000300800 */
[----:B------:R-:W3:Y:S01]  /*11610*/  LDL.LU R88, [R1+0x18] ;  /* 0x0000180001587983 */ /* 0x000ee20000300800 */
[--C-:B-1----:R-:W-:Y:S01]  /*11620*/  FFMA.FTZ R3, R164, c[0x0][0x2d0], -R154.reuse ;  /* 0x0000b400a4037a23 */ /* 0x102fe2000001089a */
[----:B-----5:R-:W-:Y:S03]  /*11630*/  F2FP.BF16.PACK_AB R149, R163, R165 ;  /* 0x000000a5a395723e */ /* 0x020fe600000010ff */
[----:B------:R1:W-:Y:S02]  /*11640*/  MUFU.EX2 R164, R3 ;  /* 0x0000000300a47308 */ /* 0x0003e40000000800 */
[----:B-1----:R-:W-:Y:S08]  /*11650*/  FFMA.FTZ R3, R162, c[0x0][0x2d0], -R154 ;  /* 0x0000b400a2037a23 */ /* 0x002ff0000001089a */
[----:B------:R1:W5:Y:S01]  /*11660*/  MUFU.EX2 R162, R3 ;  /* 0x0000000300a27308 */ /* 0x0003620000000800 */
[----:B--2---:R-:W-:Y:S02]  /*11670*/  ISETP.GT.AND P0, PT, R206, R98, PT ;  /* 0x00000062ce00720c */ /* 0x004fe40003f04270 */
[----:B------:R-:W-:Y:S01]  /*11680*/  MOV R206, R205 ;  /* 0x000000cd00ce7202 */ /* 0x000fe20000000f00 */
[--C-:B-1----:R-:W-:Y:S01]  /*11690*/  FFMA.FTZ R3, R160, c[0x0][0x2d0], -R155.reuse ;  /* 0x0000b400a0037a23 */ /* 0x102fe2000001089b */
[----:B-----5:R-:W-:Y:S05]  /*116a0*/  F2FP.BF16.PACK_AB R151, R162, R164 ;  /* 0x000000a4a297723e */ /* 0x020fea00000010ff */
        /* <DEDUP_REMOVED lines=8> */
[----:B------:R-:W1:Y:S06]  /*11730*/  LDSM.16.MT88.4 R100, [R189+0x2000] ;  /* 0x00200000bd64783b */ /* 0x000e6c0000004200 */
[----:B------:R2:W-:Y:S02]  /*11740*/  MUFU.EX2 R155, R3 ;  /* 0x00000003009b7308 */ /* 0x0005e40000000800 */
[--C-:B--2---:R-:W-:Y:S08]  /*11750*/  FFMA.FTZ R3, R99, c[0x0][0x2d0], -R152.reuse ;  /* 0x0000b40063037a23 */ /* 0x104ff00000010898 */
[----:B------:R2:W5:Y:S02]  /*11760*/  MUFU.EX2 R154, R3 ;  /* 0x00000003009a7308 */ /* 0x0005640000000800 */
[--C-:B--2---:R-:W-:Y:S01]  /*11770*/  FFMA.FTZ R3, R74, c[0x0][0x2d0], -R152.reuse ;  /* 0x0000b4004a037a23 */ /* 0x104fe20000010898 */
[----:B-----5:R-:W-:Y:S01]  /*11780*/  F2FP.BF16.PACK_AB R145, R154, R155 ;  /* 0x0000009b9a91723e */ /* 0x020fe200000010ff */
[----:B------:R-:W-:Y:S06]  /*11790*/  FFMA.FTZ R152, R75, c[0x0][0x2d0], -R152 ;  /* 0x0000b4004b987a23 */ /* 0x000fec0000010898 */
[----:B------:R-:W-:Y:S10]  /*117a0*/  MUFU.EX2 R153, R3 ;  /* 0x0000000300997308 */ /* 0x000ff40000000800 */
[----:B------:R-:W2:Y:S02]  /*117b0*/  MUFU.EX2 R74, R152 ;  /* 0x00000098004a7308 */ /* 0x000ea40000000800 */
[----:B--2---:R-:W-:Y:S01]  /*117c0*/  F2FP.BF16.PACK_AB R147, R74, R153 ;  /* 0x000000994a93723e */ /* 0x004fe200000010ff */
[----:B----4-:R-:W-:Y:S04]  /*117d0*/  FFMA.FTZ R3, R73, R97, R231 ;  /* 0x0000006149037223 */ /* 0x010fe800000100e7 */
[----:B------:R-:W-:Y:S04]  /*117e0*/  FADD.FTZ R3, R236, R3 ;  /* 0x00000003ec037221 */ /* 0x000fe80000010000 */
[----:B------:R-:W-:Y:S02]  /*117f0*/  FADD.FTZ R3, R237, R3 ;  /* 0x00000003ed037221 */ /* 0x000fe40000010000 */
[----:B---3--:R-:W-:Y:S02]  /*11800*/  FFMA.FTZ R73, R68, R96, R228 ;  /* 0x0000006044497223 */ /* 0x008fe400000100e4 */
[----:B------:R-:W-:Y:S02]  /*11810*/  FFMA.FTZ R69, R69, R89, R227 ;  /* 0x0000005945457223 */ /* 0x000fe400000100e3 */
[----:B------:R-:W-:Y:S02]  /*11820*/  FFMA.FTZ R68, R0, R88, R172 ;  /* 0x0000005800447223 */ /* 0x000fe400000100ac */
[----:B------:R-:W-:Y:S01]  /*11830*/  FADD.FTZ R0, R233, R73 ;  /* 0x00000049e9007221 */ /* 0x000fe20000010000 */
[-C--:B-1----:R-:W-:Y:S05]  /*11840*/  HMMA.16816.F32.BF16 R88, R148, R100.reuse, R4 ;  /* 0x000000649458723c */ /* 0x082fea0000041804 */
[----:B------:R-:W-:Y:S02]  /*11850*/  FADD.FTZ R0, R235, R0 ;  /* 0x00000000eb007221 */ /* 0x000fe40000010000 */
[----:B------:R-:W-:Y:S01]  /*11860*/  FADD.FTZ R5, R229, R69 ;  /* 0x00000045e5057221 */ /* 0x000fe20000010000 */
[C---:B------:R-:W-:Y:S04]  /*11870*/  HMMA.16816.F32.BF16 R92, R144.reuse, R100, R8 ;  /* 0x00000064905c723c */ /* 0x040fe80000041808 */
[----:B------:R-:W-:Y:S03]  /*11880*/  FADD.FTZ R4, R173, R68 ;  /* 0x00000044ad047221 */ /* 0x000fe60000010000 */
        /* <DEDUP_REMOVED lines=83> */
[----:B------:R-:W-:Y:S02]  /*11dc0*/  FADD.FTZ R4, R162, R5 ;  /* 0x00000005a2047221 */ /* 0x000fe40000010000 */
[----:B------:R-:W-:Y:S02]  /*11dd0*/  FADD.FTZ R3, R158, R3 ;  /* 0x000000039e037221 */ /* 0x000fe40000010000 */
[----:B------:R-:W-:Y:S01]  /*11de0*/  FADD.FTZ R0, R74, R0 ;  /* 0x000000004a007221 */ /* 0x000fe20000010000 */
[----:B------:R-:W-:Y:S04]  /*11df0*/  STL [R1+0x10], R4 ;  /* 0x0000100401007387 */ /* 0x000fe80000100800 */
[----:B------:R1:W-:Y:S04]  /*11e00*/  STL [R1+0x14], R3 ;  /* 0x0000140301007387 */ /* 0x0003e80000100800 */
[----:B------:R2:W-:Y:S01]  /*11e10*/  STL [R1+0x18], R0 ;  /* 0x0000180001007387 */ /* 0x0005e20000100800 */
[----:B-1----:R-:W-:Y:S02]  /*11e20*/  MOV R3, R71 ;  /* 0x0000004700037202 */ /* 0x002fe40000000f00 */
[----:B--2---:R-:W-:Y:S02]  /*11e30*/  MOV R0, R2 ;  /* 0x0000000200007202 */ /* 0x004fe40000000f00 */
[----:B------:R-:W-:Y:S01]  /*11e40*/  MOV R2, R72 ;  /* 0x0000004800027202 */ /* 0x000fe20000000f00 */
[----:B------:R-:W-:-:S05]  /*11e50*/  @P0 BRA `(.L_x_630) ;  /* 0xffffc53000000947 */ /* 0x000fca000383ffff */
.L_x_629:
[----:B------:R-:W-:-:S13]  /*11e60*/  ISETP.GE.AND P0, PT, R205, R239, PT ;  /* 0x000000efcd00720c */ /* 0x000fda0003f06270 */
[----:B------:R-:W-:Y:S05]  /*11e70*/  @!P0 BRA `(.L_x_631) ;  /* 0x0000576000008947 */ /* 0x000fea0003800000 */
[----:B------:R-:W-:Y:S01]  /*11e80*/  IMAD.MOV.U32 R85, RZ, RZ, R71 ;  /* 0x000000ffff557224 */ /* 0x000fe200078e0047 */
[----:B------:R-:W-:Y:S01]  /*11e90*/  MOV R87, R0 ;  /* 0x0000000000577202 */ /* 0x000fe20000000f00 */
[----:B------:R-:W-:Y:S01]  /*11ea0*/  IMAD.MOV.U32 R84, RZ, RZ, R72 ;  /* 0x000000ffff547224 */ /* 0x000fe200078e0048 */
[----:B------:R-:W-:Y:S02]  /*11eb0*/  MOV R86, R70 ;  /* 0x0000004600567202 */ /* 0x000fe40000000f00 */
.L_x_648:
[----:B--2---:R-:W2:Y:S01]  /*11ec0*/  LDL R176, [R1+0x34] ;  /* 0x0000340001b07983 */ /* 0x004ea20000100800 */
[----:B------:R-:W-:Y:S04]  /*11ed0*/  DEPBAR.LE SB0, 0x0 ;  /* 0x000080000000791a */ /* 0x000fe80000000000 */
[----:B------:R-:W2:Y:S01]  /*11ee0*/  LDL.64 R2, [R1+0x28] ;  /* 0x0000280001027983 */ /* 0x000ea20000100a00 */
[----:B------:R-:W-:Y:S01]  /*11ef0*/  WARPSYNC 0xffffffff ;  /* 0xffffffff00007948 */ /* 0x000fe20003800000 */
[----:B------:R-:W-:Y:S01]  /*11f00*/  SHF.R.S32.HI R0, RZ, 0x1f, R205 ;  /* 0x0000001fff007819 */ /* 0x000fe200000114cd */
[----:B------:R-:W-:Y:S01]  /*11f10*/  ULDC UR4, c[0x0][0x324] ;  /* 0x0000c90000047ab9 */ /* 0x000fe20000000800 */
[----:B------:R-:W-:Y:S01]  /*11f20*/  MOV R211, 0x5 ;  /* 0x0000000500d37802 */ /* 0x000fe20000000f00 */
[----:B------:R-:W-:Y:S01]  /*11f30*/  ULOP3.LUT UR4, URZ, UR4, URZ, 0x33, !UPT ;  /* 0x000000043f047292 */ /* 0x000fe2000f8e333f */
[----:B------:R-:W-:Y:S01]  /*11f40*/  BAR.SYNC.DEFER_BLOCKING 0x0 ;  /* 0x0000000000007b1d */ /* 0x000fe20000010000 */
[----:B------:R-:W-:Y:S04]  /*11f50*/  IMAD R0, R0, c[0x0][0x208], RZ ;  /* 0x0000820000007a24 */ /* 0x000fe800078e02ff */
[C---:B------:R-:W-:Y:S03]  /*11f60*/  IMAD R0, R205.reuse, c[0x0][0x20c], R0 ;  /* 0x00008300cd007a24 */ /* 0x040fe600078e0200 */
[----:B------:R-:W-:Y:S08]  /*11f70*/  LDSM.16.M88.4 R80, [R195] ;  /* 0x00000000c350783b */ /* 0x000ff00000000200 */
[----:B------:R-:W3:Y:S08]  /*11f80*/  LDSM.16.M88.4 R16, [R188] ;  /* 0x00000000bc10783b */ /* 0x000ef00000000200 */
[----:B------:R-:W4:Y:S08]  /*11f90*/  LDSM.16.M88.4 R76, [R195+0x2000] ;  /* 0x00200000c34c783b */ /* 0x000f300000000200 */
[----:B------:R-:W5:Y:S08]  /*11fa0*/  LDSM.16.M88.4 R32, [R188+0x800] ;  /* 0x00080000bc20783b */ /* 0x000f700000000200 */
        /* <DEDUP_REMOVED lines=8> */
[----:B------:R-:W2:Y:S04]  /*12030*/  LDL R217, [R1+0x30] ;  /* 0x0000300001d97983 */ /* 0x000ea80000100800 */
[----:B------:R-:W2:Y:S06]  /*12040*/  LDL.64 R226, [R1+0x20] ;  /* 0x0000200001e27983 */ /* 0x000eac0000100a00 */
[----:B------:R-:W2:Y:S04]  /*12050*/  LDL R215, [R1+0x40] ;  /* 0x0000400001d77983 */ /* 0x000ea80000100800 */
[----:B------:R-:W2:Y:S01]  /*12060*/  LDL R213, [R1+0x44] ;  /* 0x0000440001d57983 */ /* 0x000ea20000100800 */
[-C--:B-1-3--:R-:W-:Y:S08]  /*12070*/  HMMA.16816.F32.BF16 R4, R80, R16.reuse, RZ ;  /* 0x000000105004723c */ /* 0x08aff000000418ff */
[C---:B----4-:R-:W-:Y:S08]  /*12080*/  HMMA.16816.F32.BF16 R8, R76.reuse, R16, RZ ;  /* 0x000000104c08723c */ /* 0x050ff000000418ff */
        /* <DEDUP_REMOVED lines=18> */
[----:B------:R-:W1:Y:S03]  /*121b0*/  LDSM.16.M88.4 R152, [R201] ;  /* 0x00000000c998783b */ /* 0x000e660000000200 */
[----:B--2---:R-:W-:Y:S04]  /*121c0*/  MOV R3, R176 ;  /* 0x000000b000037202 */ /* 0x004fe80000000f00 */
[-C--:B------:R-:W-:Y:S08]  /*121d0*/  HMMA.16816.F32.BF16 R4, R156, R160.reuse, R4 ;  /* 0x000000a09c04723c */ /* 0x080ff00000041804 */
[C---:B------:R-:W-:Y:S07]  /*121e0*/  HMMA.16816.F32.BF16 R8, R164.reuse, R160, R8 ;  /* 0x000000a0a408723c */ /* 0x040fee0000041808 */
[----:B------:R-:W-:Y:S01]  /*121f0*/  IMAD.WIDE.U32 R160, R205, c[0x0][0x208], RZ ;  /* 0x00008200cda07a25 */ /* 0x000fe200078e00ff */
[-C--:B------:R-:W-:Y:S04]  /*12200*/  HMMA.16816.F32.BF16 R12, R164, R162.reuse, R12 ;  /* 0x000000a2a40c723c */ /* 0x080fe8000004180c */
[----:B------:R-:W-:Y:S01]  /*12210*/  IADD3 R0, R161, R0, RZ ;  /* 0x00000000a1007210 */ /* 0x000fe20007ffe0ff */
[----:B------:R-:W-:Y:S03]  /*12220*/  IMAD.WIDE.U32 R2, R160, 0x50, R2 ;  /* 0x00000050a0027825 */ /* 0x000fe600078e0002 */
[C---:B------:R-:W-:Y:S01]  /*12230*/  HMMA.16816.F32.BF16 R16, R156.reuse, R162, R16 ;  /* 0x000000a29c10723c */ /* 0x040fe20000041810 */
[----:B------:R-:W2:Y:S03]  /*12240*/  LDSM.16.M88.4 R160, [R200] ;  /* 0x00000000c8a0783b */ /* 0x000ea60000000200 */
[----:B------:R-:W-:Y:S01]  /*12250*/  IMAD R0, R0, 0x50, RZ ;  /* 0x0000005000007824 */ /* 0x000fe200078e02ff */
[C---:B------:R-:W-:Y:S03]  /*12260*/  LEA R176, P0, R2.reuse, c[0x0][0x1f8], 0x1 ;  /* 0x00007e0002b07a11 */ /* 0x040fe600078008ff */
[-C--:B------:R-:W-:Y:S04]  /*12270*/  HMMA.16816.F32.BF16 R20, R156, R168.reuse, R20 ;  /* 0x000000a89c14723c */ /* 0x080fe80000041814 */
[----:B------:R-:W-:Y:S04]  /*12280*/  IADD3 R0, R3, R0, RZ ;  /* 0x0000000003007210 */ /* 0x000fe80007ffe0ff */
[C---:B------:R-:W-:Y:S04]  /*12290*/  HMMA.16816.F32.BF16 R24, R164.reuse, R168, R24 ;  /* 0x000000a8a418723c */ /* 0x040fe80000041818 */
[----:B------:R-:W-:Y:S03]  /*122a0*/  LEA.HI.X R177, R2, c[0x0][0x1fc], R0, 0x1, P0 ;  /* 0x00007f0002b17a11 */ /* 0x000fe600000f0c00 */
[----:B------:R-:W-:Y:S01]  /*122b0*/  MOV R168, c[0x0][0x208] ;  /* 0x0000820000a87a02 */ /* 0x000fe20000000f00 */
[-C--:B------:R-:W-:Y:S01]  /*122c0*/  HMMA.16816.F32.BF16 R28, R164, R170.reuse, R28 ;  /* 0x000000aaa41c723c */ /* 0x080fe2000004181c */
[----:B------:R-:W-:Y:S01]  /*122d0*/  @!PT LDS RZ, [RZ] ;  /* 0x00000000fffff984 */ /* 0x000fe20000000800 */
[----:B------:R-:W-:Y:S01]  /*122e0*/  @!PT LDS RZ, [RZ] ;  /* 0x00000000fffff984 */ /* 0x000fe20000000800 */
[----:B------:R-:W-:Y:S01]  /*122f0*/  @!PT LDS RZ, [RZ] ;  /* 0x00000000fffff984 */ /* 0x000fe20000000800 */
[----:B------:R3:W-:Y:S03]  /*12300*/  LDGSTS.E.BYPASS.LTC128B.128 [R207+0x100], [R176.64], !P4 ;  /* 0x00100000b0cf7fae */ /* 0x0007e6000e101d48 */
[C---:B------:R-:W-:Y:S02]  /*12310*/  SHF.L.U32 R178, R168.reuse, 0x5, RZ ;  /* 0x00000005a8b27819 */ /* 0x040fe400000006ff */
[----:B------:R-:W-:Y:S02]  /*12320*/  SHF.L.U64.HI R0, R168, R211, c[0x0][0x20c] ;  /* 0x00008300a8007619 */ /* 0x000fe400000102d3 */
[C---:B------:R-:W-:Y:S07]  /*12330*/  HMMA.16816.F32.BF16 R32, R156.reuse, R170, R32 ;  /* 0x000000aa9c20723c */ /* 0x040fee0000041820 */
[----:B------:R-:W-:Y:S01]  /*12340*/  IADD3 R170, P1, R176, R178, RZ ;  /* 0x000000b2b0aa7210 */ /* 0x000fe20007f3e0ff */
[-C--:B------:R-:W-:Y:S04]  /*12350*/  HMMA.16816.F32.BF16 R36, R156, R172.reuse, R36 ;  /* 0x000000ac9c24723c */ /* 0x080fe80000041824 */
[----:B------:R-:W-:Y:S02]  /*12360*/  IADD3.X R171, R177, R0, RZ, P1, !PT ;  /* 0x00000000b1ab7210 */ /* 0x000fe40000ffe4ff */
[----:B------:R-:W-:Y:S02]  /*12370*/  IADD3 R168, P0, R170, R178, RZ ;  /* 0x000000b2aaa87210 */ /* 0x000fe40007f1e0ff */
[C---:B------:R-:W-:Y:S01]  /*12380*/  HMMA.16816.F32.BF16 R40, R164.reuse, R172, R40 ;  /* 0x000000aca428723c */ /* 0x040fe20000041828 */
[----:B------:R4:W-:Y:S03]  /*12390*/  LDGSTS.E.BYPASS.LTC128B.128 [R207+0x900], [R170.64], !P4 ;  /* 0x00900000aacf7fae */ /* 0x0009e6000e101d48 */
[----:B------:R-:W-:Y:S02]  /*123a0*/  IADD3.X R169, R171, R0, RZ, P0, !PT ;  /* 0x00000000aba97210 */ /* 0x000fe400007fe4ff */
[----:B------:R-:W-:Y:S02]  /*123b0*/  IADD3 R2, P1, R168, R178, RZ ;  /* 0x000000b2a8027210 */ /* 0x000fe40007f3e0ff */
[-C--:B------:R-:W-:Y:S01]  /*123c0*/  HMMA.16816.F32.BF16 R44, R164, R174.reuse, R44 ;  /* 0x000000aea42c723c */ /* 0x080fe2000004182c */
[----:B------:R4:W-:Y:S03]  /*123d0*/  LDGSTS.E.BYPASS.LTC128B.128 [R207+0x1100], [R168.64], !P4 ;  /* 0x01100000a8cf7fae */ /* 0x0009e6000e101d48 */
[----:B------:R-:W-:Y:S02]  /*123e0*/  IADD3.X R3, R169, R0, RZ, P1, !PT ;  /* 0x00000000a9037210 */ /* 0x000fe40000ffe4ff */
[----:B------:R-:W-:Y:S02]  /*123f0*/  IADD3 R172, P0, R2, R178, RZ ;  /* 0x000000b202ac7210 */ /* 0x000fe40007f1e0ff */
[C---:B------:R-:W-:Y:S01]  /*12400*/  HMMA.16816.F32.BF16 R48, R156.reuse, R174, R48 ;  /* 0x000000ae9c30723c */ /* 0x040fe20000041830 */
[----:B------:R5:W-:Y:S03]  /*12410*/  LDGSTS.E.BYPASS.LTC128B.128 [R207+0x1900], [R2.64], !P4 ;  /* 0x0190000002cf7fae */ /* 0x000be6000e101d48 */
[----:B------:R-:W-:Y:S02]  /*12420*/  IADD3.X R173, R3, R0, RZ, P0, !PT ;  /* 0x0000000003ad7210 */ /* 0x000fe400007fe4ff */
[----:B------:R-:W-:Y:S02]  /*12430*/  ISETP.GT.AND P0, PT, R205, R239, PT ;  /* 0x000000efcd00720c */ /* 0x000fe40003f04270 */
[-C--:B-1----:R-:W-:Y:S01]  /*12440*/  HMMA.16816.F32.BF16 R52, R156, R152.reuse, R52 ;  /* 0x000000989c34723c */ /* 0x082fe20000041834 */
[----:B------:R1:W-:Y:S07]  /*12450*/  LDGSTS.E.BYPASS.LTC128B.128 [R207+0x2100], [R172.64], !P4 ;  /* 0x02100000accf7fae */ /* 0x0003ee000e101d48 */
[C---:B------:R-:W-:Y:S01]  /*12460*/  HMMA.16816.F32.BF16 R56, R164.reuse, R152, R56 ;  /* 0x00000098a438723c */ /* 0x040fe20000041838 */
[----:B---3--:R-:W-:Y:S07]  /*12470*/  LDSM.16.M88.4 R176, [R196+0x2000] ;  /* 0x00200000c4b0783b */ /* 0x008fee0000000200 */
[-C--:B------:R-:W-:Y:S01]  /*12480*/  HMMA.16816.F32.BF16 R60, R164, R154.reuse, R60 ;  /* 0x0000009aa43c723c */ /* 0x080fe2000004183c */
[----:B----4-:R-:W-:Y:S07]  /*12490*/  LDSM.16.M88.4 R168, [R196] ;  /* 0x00000000c4a8783b */ /* 0x010fee0000000200 */
[C---:B------:R-:W-:Y:S01]  /*124a0*/  HMMA.16816.F32.BF16 R64, R156.reuse, R154, R64 ;  /* 0x0000009a9c40723c */ /* 0x040fe20000041840 */
[----:B------:R-:W-:Y:S07]  /*124b0*/  LDSM.16.M88.4 R180, [R194+0x800] ;  /* 0x00080000c2b4783b */ /* 0x000fee0000000200 */
[-C--:B--2---:R-:W-:Y:S01]  /*124c0*/  HMMA.16816.F32.BF16 R68, R156, R160.reuse, R68 ;  /* 0x000000a09c44723c */ /* 0x084fe20000041844 */
[----:B-1----:R-:W1:Y:S07]  /*124d0*/  LDSM.16.M88.4 R172, [R194] ;  /* 0x00000000c2ac783b */ /* 0x002e6e0000000200 */
[C---:B------:R-:W-:Y:S01]  /*124e0*/  HMMA.16816.F32.BF16 R72, R164.reuse, R160, R72 ;  /* 0x000000a0a448723c */ /* 0x040fe20000041848 */
[----:B------:R-:W2:Y:S07]  /*124f0*/  LDSM.16.M88.4 R152, [R194+0x1000] ;  /* 0x00100000c298783b */ /* 0x000eae0000000200 */
[-C--:B------:R-:W-:Y:S01]  /*12500*/  HMMA.16816.F32.BF16 R76, R164, R162.reuse, R76 ;  /* 0x000000a2a44c723c */ /* 0x080fe2000004184c */
[----:B------:R-:W3:Y:S07]  /*12510*/  LDSM.16.M88.4 R164, [R194+0x1800] ;  /* 0x00180000c2a4783b */ /* 0x000eee0000000200 */
[----:B------:R-:W-:Y:S01]  /*12520*/  HMMA.16816.F32.BF16 R80, R156, R162, R80 ;  /* 0x000000a29c50723c */ /* 0x000fe20000041850 */
[----:B------:R-:W4:Y:S08]  /*12530*/  LDSM.16.M88.4 R184, [R194+0x2000] ;  /* 0x00200000c2b8783b */ /* 0x000f300000000200 */
[----:B------:R-:W-:Y:S01]  /*12540*/  LDSM.16.M88.4 R156, [R197] ;  /* 0x00000000c59c783b */ /* 0x000fe20000000200 */
[-C--:B-1----:R-:W-:Y:S07]  /*12550*/  HMMA.16816.F32.BF16 R4, R168, R172.reuse, R4 ;  /* 0x000000aca804723c */ /* 0x082fee0000041804 */
[----:B------:R-:W1:Y:S01]  /*12560*/  LDSM.16.M88.4 R160, [R191] ;  /* 0x00000000bfa0783b */ /* 0x000e620000000200 */
[C---:B------:R-:W-:Y:S07]  /*12570*/  HMMA.16816.F32.BF16 R8, R176.reuse, R172, R8 ;  /* 0x000000acb008723c */ /* 0x040fee0000041808 */
[----:B------:R-:W0:Y:S01]  /*12580*/  LDGDEPBAR ;  /* 0x00000000000079af */ /* 0x000e220000000000 */
[-C--:B------:R-:W-:Y:S08]  /*12590*/  HMMA.16816.F32.BF16 R12, R176, R174.reuse, R12 ;  /* 0x000000aeb00c723c */ /* 0x080ff0000004180c */
[C---:B------:R-:W-:Y:S01]  /*125a0*/  HMMA.16816.F32.BF16 R16, R168.reuse, R174, R16 ;  /* 0x000000aea810723c */ /* 0x040fe20000041810 */
[----:B------:R-:W1:Y:S07]  /*125b0*/  LDSM.16.M88.4 R172, [R197+0x2000] ;  /* 0x00200000c5ac783b */ /* 0x000e6e0000000200 */
[-C--:B------:R-:W-:Y:S08]  /*125c0*/  HMMA.16816.F32.BF16 R20, R168, R180.reuse, R20 ;  /* 0x000000b4a814723c */ /* 0x080ff00000041814 */
[C---:B------:R-:W-:Y:S08]  /*125d0*/  HMMA.16816.F32.BF16 R24, R176.reuse, R180, R24 ;  /* 0x000000b4b018723c */ /* 0x040ff00000041818 */
[-C--:B------:R-:W-:Y:S08]  /*125e0*/  HMMA.16816.F32.BF16 R28, R176, R182.reuse, R28 ;  /* 0x000000b6b01c723c */ /* 0x080ff0000004181c */
[C---:B------:R-:W-:Y:S08]  /*125f0*/  HMMA.16816.F32.BF16 R32, R168.reuse, R182, R32 ;  /* 0x000000b6a820723c */ /* 0x040ff00000041820 */
[-C--:B--2---:R-:W-:Y:S08]  /*12600*/  HMMA.16816.F32.BF16 R36, R168, R152.reuse, R36 ;  /* 0x00000098a824723c */ /* 0x084ff00000041824 */
        /* <DEDUP_REMOVED lines=16> */
[----:B------:R1:W2:Y:S04]  /*12710*/  MUFU.TANH R187, R0 ;  /* 0x0000000000bb7308 */ /* 0x0002a80000002400 */
[----:B-----5:R-:W-:Y:S02]  /*12720*/  FMUL.FTZ R3, R10, c[0x0][0x320] ;  /* 0x0000c8000a037a20 */ /* 0x020fe40000410000 */
        /* <DEDUP_REMOVED lines=41> */
[----:B------:R-:W-:Y:S01]  /*129c0*/  IADD3 R5, R213, R215, RZ ;  /* 0x000000d7d5057210 */ /* 0x000fe20007ffe0ff */
[-C--:B------:R-:W-:Y:S01]  /*129d0*/  HMMA.16816.F32.BF16 R60, R172, R6.reuse, R60 ;  /* 0x00000006ac3c723c */ /* 0x080fe2000004183c */
[----:B------:R-:W-:Y:S02]  /*129e0*/  MOV R213, c[0x0][0x2c4] ;  /* 0x0000b10000d57a02 */ /* 0x000fe40000000f00 */
[----:B------:R1:W1:Y:S02]  /*129f0*/  MUFU.TANH R222, R0 ;  /* 0x0000000000de7308 */ /* 0x0002640000002400 */
[----:B------:R-:W-:Y:S03]  /*12a00*/  ISETP.NE.AND P2, PT, R213, 0x1, PT ;  /* 0x00000001d500780c */ /* 0x000fe60003f45270 */
[C---:B------:R-:W-:Y:S05]  /*12a10*/  HMMA.16816.F32.BF16 R64, R156.reuse, R6, R64 ;  /* 0x000000069c40723c */ /* 0x040fea0000041840 */
[----:B------:R3:W3:Y:S02]  /*12a20*/  MUFU.TANH R176, R2 ;  /* 0x0000000200b07308 */ /* 0x0006e40000002400 */
[----:B------:R-:W-:Y:S01]  /*12a30*/  @P0 MOV R6, R226 ;  /* 0x000000e200060202 */ /* 0x000fe20000000f00 */
[-C--:B-----5:R-:W-:Y:S04]  /*12a40*/  HMMA.16816.F32.BF16 R68, R156, R8.reuse, R68 ;  /* 0x000000089c44723c */ /* 0x0a0fe80000041844 */
[----:B------:R-:W-:Y:S01]  /*12a50*/  @P0 MOV R7, R217 ;  /* 0x000000d900070202 */ /* 0x000fe20000000f00 */
[----:B--2---:R-:W-:Y:S03]  /*12a60*/  FMUL.FTZ R3, R57, c[0x0][0x320] ;  /* 0x0000c80039037a20 */ /* 0x004fe60000410000 */
[C---:B------:R-:W-:Y:S04]  /*12a70*/  HMMA.16816.F32.BF16 R72, R172.reuse, R8, R72 ;  /* 0x00000008ac48723c */ /* 0x040fe80000041848 */
[----:B-1----:R-:W-:Y:S03]  /*12a80*/  FMUL.FTZ R0, R15, c[0x0][0x320] ;  /* 0x0000c8000f007a20 */ /* 0x002fe60000410000 */
[----:B------:R-:W-:Y:S01]  /*12a90*/  @P0 MOV R9, c[0x0][0x1e0] ;  /* 0x0000780000090a02 */ /* 0x000fe20000000f00 */
[----:B------:R1:W2:Y:S01]  /*12aa0*/  MUFU.TANH R221, R0 ;  /* 0x0000000000dd7308 */ /* 0x0002a20000002400 */
[-C--:B------:R-:W-:Y:S03]  /*12ab0*/  HMMA.16816.F32.BF16 R76, R172, R10.reuse, R76 ;  /* 0x0000000aac4c723c */ /* 0x080fe6000004184c */
[----:B---3--:R-:W-:Y:S01]  /*12ac0*/  FMUL.FTZ R2, R58, c[0x0][0x320] ;  /* 0x0000c8003a027a20 */ /* 0x008fe20000410000 */
[----:B------:R-:W-:Y:S04]  /*12ad0*/  MOV R58, c[0x0][0x32c] ;  /* 0x0000cb00003a7a02 */ /* 0x000fe80000000f00 */
[----:B------:R-:W-:Y:S04]  /*12ae0*/  HMMA.16816.F32.BF16 R80, R156, R10, R80 ;  /* 0x0000000a9c50723c */ /* 0x000fe80000041850 */
[----:B------:R-:W-:Y:S01]  /*12af0*/  ISETP.GE.AND P5, PT, R58, 0x1, PT ;  /* 0x000000013a00780c */ /* 0x000fe20003fa6270 */
[----:B-1----:R-:W-:Y:S11]  /*12b00*/  FMUL.FTZ R0, R16, c[0x0][0x320] ;  /* 0x0000c80010007a20 */ /* 0x002ff60000410000 */
[----:B------:R-:W-:Y:S01]  /*12b10*/  FMUL.FTZ R4, R78, c[0x0][0x320] ;  /* 0x0000c8004e047a20 */ /* 0x000fe20000410000 */
[----:B------:R1:W3:Y:S02]  /*12b20*/  MUFU.TANH R15, R0 ;  /* 0x00000000000f7308 */ /* 0x0002e40000002400 */
        /* <DEDUP_REMOVED lines=54> */
[----:B------:R5:W1:Y:S02]  /*12e90*/  MUFU.TANH R171, R0 ;  /* 0x0000000000ab7308 */ /* 0x000a640000002400 */
[----:B-----5:R-:W-:Y:S08]  /*12ea0*/  FMUL.FTZ R0, R47, c[0x0][0x320] ;  /* 0x0000c8002f007a20 */ /* 0x020ff00000410000 */
        /* <DEDUP_REMOVED lines=10> */
[----:B------:R5:W1:Y:S10]  /*12f50*/  MUFU.TANH R52, R2 ;  /* 0x0000000200347308 */ /* 0x000a740000002400 */
[----:B------:R1:W1:Y:S01]  /*12f60*/  MUFU.TANH R30, R0 ;  /* 0x00000000001e7308 */ /* 0x0002620000002400 */
[----:B-----5:R-:W-:Y:S01]  /*12f70*/  @P0 IADD3 R2, R205, -0x1, RZ ;  /* 0xffffffffcd020810 */ /* 0x020fe20007ffe0ff */
[----:B-1----:R-:W-:Y:S08]  /*12f80*/  FMUL.FTZ R0, R53, c[0x0][0x320] ;  /* 0x0000c80035007a20 */ /* 0x002ff00000410000 */
[----:B------:R1:W1:Y:S02]  /*12f90*/  MUFU.TANH R25, R0 ;  /* 0x0000000000197308 */ /* 0x0002640000002400 */
[----:B-1----:R-:W-:Y:S08]  /*12fa0*/  FMUL.FTZ R0, R54, c[0x0][0x320] ;  /* 0x0000c80036007a20 */ /* 0x002ff00000410000 */
[----:B------:R1:W1:Y:S10]  /*12fb0*/  MUFU.TANH R54, R4 ;  /* 0x0000000400367308 */ /* 0x0002740000002400 */
[----:B------:R5:W2:Y:S01]  /*12fc0*/  MUFU.TANH R39, R0 ;  /* 0x0000000000277308 */ /* 0x000aa20000002400 */
[----:B-1----:R-:W-:Y:S01]  /*12fd0*/  @P0 SHF.L.U32 R4, R9, 0x5, RZ ;  /* 0x0000000509040819 */ /* 0x002fe200000006ff */
[----:B-----5:R-:W-:Y:S08]  /*12fe0*/  FMUL.FTZ R0, R55, c[0x0][0x320] ;  /* 0x0000c80037007a20 */ /* 0x020ff00000410000 */
[----:B------:R1:W1:Y:S02]  /*12ff0*/  MUFU.TANH R35, R0 ;  /* 0x0000000000237308 */ /* 0x0002640000002400 */
[----:B-1----:R-:W-:Y:S02]  /*13000*/  FMUL.FTZ R0, R56, c[0x0][0x320] ;  /* 0x0000c80038007a20 */ /* 0x002fe40000410000 */
[----:B------:R-:W5:Y:S06]  /*13010*/  LDL R56, [R1] ;  /* 0x0000000001387983 */ /* 0x000f6c0000100800 */
        /* <DEDUP_REMOVED lines=37> */
[----:B-1----:R-:W-:Y:S05]  /*13270*/  @P0 SHF.R.S32.HI R0, RZ, 0x1f, R2 ;  /* 0x0000001fff000819 */ /* 0x002fea0000011402 */
[----:B------:R-:W-:Y:S04]  /*13280*/  @P0 IMAD R0, R0, c[0x0][0x1e0], RZ ;  /* 0x0000780000000a24 */ /* 0x000fe800078e02ff */
[C---:B------:R-:W-:Y:S02]  /*13290*/  @P0 IMAD R0, R2.reuse, c[0x0][0x1e4], R0 ;  /* 0x0000790002000a24 */ /* 0x040fe400078e0200 */
[----:B------:R-:W-:Y:S05]  /*132a0*/  @P0 IMAD.WIDE.U32 R2, R2, c[0x0][0x1e0], RZ ;  /* 0x0000780002020a25 */ /* 0x000fea00078e00ff */
[----:B------:R-:W-:Y:S01]  /*132b0*/  @P0 IADD3 R0, R3, R0, RZ ;  /* 0x0000000003000210 */ /* 0x000fe20007ffe0ff */
[----:B------:R-:W-:Y:S04]  /*132c0*/  @P0 IMAD.WIDE.U32 R6, R2, 0x50, R6 ;  /* 0x0000005002060825 */ /* 0x000fe800078e0006 */
[----:B------:R-:W-:Y:S01]  /*132d0*/  @P0 IMAD R0, R0, 0x50, RZ ;  /* 0x0000005000000824 */ /* 0x000fe200078e02ff */
[----:B------:R-:W-:Y:S01]  /*132e0*/  @P0 LEA R2, P1, R6, c[0x0][0x1c8], 0x1 ;  /* 0x0000720006020a11 */ /* 0x000fe200078208ff */
[----:B------:R-:W-:Y:S03]  /*132f0*/  FMUL.FTZ R3, R79, c[0x0][0x320] ;  /* 0x0000c8004f037a20 */ /* 0x000fe60000410000 */
[----:B------:R-:W-:Y:S01]  /*13300*/  @P0 IADD3 R0, R7, R0, RZ ;  /* 0x0000000007000210 */ /* 0x000fe20007ffe0ff */
[----:B------:R-:W-:Y:S01]  /*13310*/  FMUL.FTZ R7, R80, c[0x0][0x320] ;  /* 0x0000c80050077a20 */ /* 0x000fe20000410000 */
[----:B------:R1:W1:Y:S10]  /*13320*/  MUFU.TANH R55, R3 ;  /* 0x0000000300377308 */ /* 0x0002740000002400 */
[----:B------:R2:W2:Y:S01]  /*13330*/  MUFU.TANH R11, R7 ;  /* 0x00000007000b7308 */ /* 0x0004a20000002400 */
[----:B-1----:R-:W-:Y:S01]  /*13340*/  @P0 LEA.HI.X R3, R6, c[0x0][0x1cc], R0, 0x1, P1 ;  /* 0x0000730006030a11 */ /* 0x002fe200008f0c00 */
[----:B------:R-:W-:Y:S01]  /*13350*/  @P2 IMAD.HI.U32 R6, R5, c[0x0][0x2c8], RZ ;  /* 0x0000b20005062a27 */ /* 0x000fe200078e00ff */
[----:B------:R-:W-:Y:S02]  /*13360*/  @P0 IADD3 R8, P1, R2, R4, RZ ;  /* 0x0000000402080210 */ /* 0x000fe40007f3e0ff */
[----:B------:R-:W-:Y:S01]  /*13370*/  @P0 SHF.L.U64.HI R0, R9, R211, c[0x0][0x1e4] ;  /* 0x0000790009000619 */ /* 0x000fe200000102d3 */
[----:B------:R-:W-:Y:S01]  /*13380*/  @!PT LDS RZ, [RZ] ;  /* 0x00000000fffff984 */ /* 0x000fe20000000800 */
[----:B------:R-:W-:Y:S01]  /*13390*/  @!PT LDS RZ, [RZ] ;  /* 0x00000000fffff984 */ /* 0x000fe20000000800 */
[----:B------:R-:W-:Y:S01]  /*133a0*/  @!PT LDS RZ, [RZ] ;  /* 0x00000000fffff984 */ /* 0x000fe20000000800 */
[----:B------:R1:W-:Y:S01]  /*133b0*/  @P0 LDGSTS.E.BYPASS.LTC128B.128 [R207+0x2900], [R2.64], !P4 ;  /* 0x0290000002cf0fae */ /* 0x0003e2000e101d48 */
[----:B------:R-:W-:Y:S02]  /*133c0*/  @P2 SHF.R.U32.HI R5, RZ, c[0x0][0x2cc], R6 ;  /* 0x0000b300ff052a19 */ /* 0x000fe40000011606 */
[----:B------:R-:W-:Y:S01]  /*133d0*/  @P0 IADD3.X R9, R3, R0, RZ, P1, !PT ;  /* 0x0000000003090210 */ /* 0x000fe20000ffe4ff */
[----:B--2---:R-:W-:Y:S01]  /*133e0*/  FMUL.FTZ R7, R81, c[0x0][0x320] ;  /* 0x0000c80051077a20 */ /* 0x004fe20000410000 */
[-C--:B------:R-:W-:Y:S03]  /*133f0*/  @P0 IADD3 R6, P3, R8, R4.reuse, RZ ;  /* 0x0000000408060210 */ /* 0x080fe60007f7e0ff */
[----:B------:R2:W-:Y:S01]  /*13400*/  @P0 LDGSTS.E.BYPASS.LTC128B.128 [R207+0x3100], [R8.64], !P4 ;  /* 0x0310000008cf0fae */ /* 0x0005e2000e101d48 */
[----:B------:R3:W2:Y:S01]  /*13410*/  MUFU.TANH R10, R7 ;  /* 0x00000007000a7308 */ /* 0x0006a20000002400 */
[----:B-1----:R-:W-:Y:S02]  /*13420*/  @P0 IADD3 R2, P2, R6, R4, RZ ;  /* 0x0000000406020210 */ /* 0x002fe40007f5e0ff */
[----:B---3--:R-:W-:Y:S02]  /*13430*/  @P0 IADD3.X R7, R9, R0, RZ, P3, !PT ;  /* 0x0000000009070210 */ /* 0x008fe40001ffe4ff */
[----:B--2---:R-:W-:Y:S01]  /*13440*/  @P0 IADD3 R8, P1, R2, R4, RZ ;  /* 0x0000000402080210 */ /* 0x004fe20007f3e0ff */
[----:B------:R-:W-:Y:S01]  /*13450*/  FMUL.FTZ R4, R82, c[0x0][0x320] ;  /* 0x0000c80052047a20 */ /* 0x000fe20000410000 */
[-C--:B------:R-:W-:Y:S01]  /*13460*/  @P0 IADD3.X R3, R7, R0.reuse, RZ, P2, !PT ;  /* 0x0000000007030210 */ /* 0x080fe200017fe4ff */
[----:B------:R1:W-:Y:S02]  /*13470*/  @P0 LDGSTS.E.BYPASS.LTC128B.128 [R207+0x3900], [R6.64], !P4 ;  /* 0x0390000006cf0fae */ /* 0x0003e4000e101d48 */
[----:B------:R2:W3:Y:S01]  /*13480*/  MUFU.TANH R12, R4 ;  /* 0x00000004000c7308 */ /* 0x0004e20000002400 */
[----:B------:R-:W-:Y:S01]  /*13490*/  @P0 IADD3.X R9, R3, R0, RZ, P1, !PT ;  /* 0x0000000003090210 */ /* 0x000fe20000ffe4ff */
[----:B------:R-:W-:Y:S04]  /*134a0*/  IMAD R0, R205, -0x50, RZ ;  /* 0xffffffb0cd007824 */ /* 0x000fe800078e02ff */
[----:B------:R1:W-:Y:S08]  /*134b0*/  @P0 LDGSTS.E.BYPASS.LTC128B.128 [R207+0x4100], [R2.64], !P4 ;  /* 0x0410000002cf0fae */ /* 0x0003f0000e101d48 */
[----:B------:R3:W-:Y:S08]  /*134c0*/  @P0 LDGSTS.E.BYPASS.LTC128B.128 [R207+0x4900], [R8.64], !P4 ;  /* 0x0490000008cf0fae */ /* 0x0007f0000e101d48 */
[----:B------:R-:W0:Y:S08]  /*134d0*/  LDGDEPBAR ;  /* 0x00000000000079af */ /* 0x000e300000000000 */
[----:B--2---:R-:W2:Y:S01]  /*134e0*/  SHFL.IDX PT, R4, R5, RZ, 0x1c1f ;  /* 0x001c1fff05047589 */ /* 0x004ea200000e0000 */
[----:B-1----:R-:W-:Y:S04]  /*134f0*/  FMUL.FTZ R2, R83, c[0x0][0x320] ;  /* 0x0000c80053027a20 */ /* 0x002fe80000410000 */
[----:B---3--:R5:W1:Y:S02]  /*13500*/  MUFU.TANH R9, R2 ;  /* 0x0000000200097308 */ /* 0x008a640000002400 */
[----:B-----5:R-:W-:Y:S04]  /*13510*/  IADD3 R2, -R56, 0x1, R0 ;  /* 0x0000000138027810 */ /* 0x020fe80007ffe100 */
[----:B------:R-:W-:Y:S04]  /*13520*/  IADD3 R2, -R243, R2, R244 ;  /* 0x00000002f3027210 */ /* 0x000fe80007ffe1f4 */
[C---:B------:R-:W-:Y:S02]  /*13530*/  IADD3 R6, R2.reuse, c[0x0][0x328], RZ ;  /* 0x0000ca0002067a10 */ /* 0x040fe40007ffe0ff */
[----:B------:R-:W-:Y:S02]  /*13540*/  IADD3 R7, R2, UR4, RZ ;  /* 0x0000000402077c10 */ /* 0x000fe4000fffe0ff */
[----:B--2---:R-:W-:Y:S02]  /*13550*/  IADD3 R3, R6, R4, RZ ;  /* 0x0000000406037210 */ /* 0x004fe40007ffe0ff */
        /* <DEDUP_REMOVED lines=13> */
.L_x_634:
[----:B------:R-:W-:Y:S04]  /*13630*/  MOV R8, c[0x0][0x32c] ;  /* 0x0000cb0000087a02 */ /* 0x000fe80000000f00 */
[----:B------:R-:W-:-:S13]  /*13640*/  ISETP.NE.AND P0, PT, R8, 0x1, PT ;  /* 0x000000010800780c */ /* 0x000fda0003f05270 */
[----:B------:R-:W-:Y:S05]  /*13650*/  @P0 IMAD.HI.U32 R8, R4, c[0x0][0x330], RZ ;  /* 0x0000cc0004080a27 */ /* 0x000fea00078e00ff */
[----:B------:R-:W-:Y:S02]  /*13660*/  @P0 SHF.R.U32.HI R4, RZ, c[0x0][0x334], R8 ;  /* 0x0000cd00ff040a19 */ /* 0x000fe40000011608 */
.L_x_635:
[----:B------:R-:W-:Y:S05]  /*13670*/  BSYNC B0 ;  /* 0x0000000000007941 */ /* 0x000fea0003800000 */
.L_x_633:
[----:B------:R-:W-:Y:S04]  /*13680*/  IMAD.IADD R8, R0, 0x1, -R56 ;  /* 0x0000000100087824 */ /* 0x000fe800078e0a38 */
[----:B------:R-:W-:Y:S05]  /*13690*/  IMAD R4, R4, c[0x0][0x32c], R8 ;  /* 0x0000cb0004047a24 */ /* 0x000fea00078e0208 */
[----:B------:R-:W-:Y:S02]  /*136a0*/  IADD3 R8, R4, c[0x0][0x32c], RZ ;  /* 0x0000cb0004087a10 */ /* 0x000fe40007ffe0ff */
[----:B------:R-:W-:Y:S02]  /*136b0*/  IMNMX R2, R2, R4, !PT ;  /* 0x0000000402027217 */ /* 0x000fe40007800200 */
[----:B------:R-:W-:Y:S02]  /*136c0*/  IMNMX R3, R3, R8, PT ;  /* 0x0000000803037217 */ /* 0x000fe40003800200 */
.L_x_632:
        /* <DEDUP_REMOVED lines=27> */
[----:B------:R-:W-:Y:S02]  /*13880*/  ISETP.LT.OR P0, PT, R3, 0xa, P0 ;  /* 0x0000000a0300780c */ /* 0x000fe40000701670 */
[----:B------:R-:W-:Y:S02]  /*13890*/  LOP3.LUT R204, R204, 0xffffff7f, RZ, 0xc0, !PT ;  /* 0xffffff7fcccc7812 */ /* 0x000fe400078ec0ff */
[----:B------:R-:W-:Y:S02]  /*138a0*/  FSEL R18, R169, -INF , !P0 ;  /* 0xff800000a9127808 */ /* 0x000fe40004000000 */
[----:B------:R-:W-:Y:S02]  /*138b0*/  ISETP.GT.AND P0, PT, R2, 0x10, !P1 ;  /* 0x000000100200780c */ /* 0x000fe40004f04270 */
[----:B------:R-:W-:Y:S02]  /*138c0*/  ISETP.GE.AND P2, PT, R0, 0x3a, PT ;  /* 0x0000003a0000780c */ /* 0x000fe40003f46270 */
[----:B------:R-:W-:Y:S02]  /*138d0*/  ISETP.LT.OR P0, PT, R3, 0x11, P0 ;  /* 0x000000110300780c */ /* 0x000fe40000701670 */
        /* <DEDUP_REMOVED lines=93> */
.L_x_638:
[----:B------:R-:W-:Y:S04]  /*13eb0*/  MOV R8, c[0x0][0x32c] ;  /* 0x0000cb0000087a02 */ /* 0x000fe80000000f00 */
[----:B------:R-:W-:-:S13]  /*13ec0*/  ISETP.NE.AND P0, PT, R8, 0x1, PT ;  /* 0x000000010800780c */ /* 0x000fda0003f05270 */
[----:B------:R-:W-:Y:S05]  /*13ed0*/  @P0 IMAD.HI.U32 R8, R4, c[0x0][0x330], RZ ;  /* 0x0000cc0004080a27 */ /* 0x000fea00078e00ff */
[----:B------:R-:W-:Y:S02]  /*13ee0*/  @P0 SHF.R.U32.HI R4, RZ, c[0x0][0x334], R8 ;  /* 0x0000cd00ff040a19 */ /* 0x000fe40000011608 */
.L_x_639:
[----:B------:R-:W-:Y:S05]  /*13ef0*/  BSYNC B0 ;  /* 0x0000000000007941 */ /* 0x000fea0003800000 */
.L_x_637:
[----:B------:R-:W-:Y:S04]  /*13f00*/  IMAD.IADD R8, R0, 0x1, -R56 ;  /* 0x0000000100087824 */ /* 0x000fe800078e0a38 */
[----:B------:R-:W-:Y:S05]  /*13f10*/  IMAD R4, R4, c[0x0][0x32c], R8 ;  /* 0x0000cb0004047a24 */ /* 0x000fea00078e0208 */
[----:B------:R-:W-:Y:S02]  /*13f20*/  IADD3 R8, R4, c[0x0][0x32c], RZ ;  /* 0x0000cb0004087a10 */ /* 0x000fe40007ffe0ff */
[----:B------:R-:W-:Y:S02]  /*13f30*/  IMNMX R3, R3, R4, !PT ;  /* 0x0000000403037217 */ /* 0x000fe40007800200 */
[----:B------:R-:W-:Y:S02]  /*13f40*/  IMNMX R2, R2, R8, PT ;  /* 0x0000000802027217 */ /* 0x000fe40003800200 */
.L_x_636:
        /* <DEDUP_REMOVED lines=91> */
.L_x_642:
[----:B------:R-:W-:Y:S04]  /*14500*/  MOV R8, c[0x0][0x32c] ;  /* 0x0000cb0000087a02 */ /* 0x000fe80000000f00 */
[----:B------:R-:W-:-:S13]  /*14510*/  ISETP.NE.AND P0, PT, R8, 0x1, PT ;  /* 0x000000010800780c */ /* 0x000fda0003f05270 */
[----:B------:R-:W-:Y:S05]  /*14520*/  @P0 IMAD.HI.U32 R8, R4, c[0x0][0x330], RZ ;  /* 0x0000cc0004080a27 */ /* 0x000fea00078e00ff */
[----:B------:R-:W-:Y:S02]  /*14530*/  @P0 SHF.R.U32.HI R4, RZ, c[0x0][0x334], R8 ;  /* 0x0000cd00ff040a19 */ /* 0x000fe40000011608 */
.L_x_643:
[----:B------:R-:W-:Y:S05]  /*14540*/  BSYNC B0 ;  /* 0x0000000000007941 */ /* 0x000fea0003800000 */
.L_x_641:
[----:B------:R-:W-:Y:S04]  /*14550*/  IMAD.IADD R8, R0, 0x1, -R56 ;  /* 0x0000000100087824 */ /* 0x000fe800078e0a38 */
[----:B------:R-:W-:Y:S05]  /*14560*/  IMAD R4, R4, c[0x0][0x32c], R8 ;  /* 0x0000cb0004047a24 */ /* 0x000fea00078e0208 */
[----:B------:R-:W-:Y:S02]  /*14570*/  IADD3 R8, R4, c[0x0][0x32c], RZ ;  /* 0x0000cb0004087a10 */ /* 0x000fe40007ffe0ff */
[----:B------:R-:W-:Y:S02]  /*14580*/  IMNMX R3, R3, R4, !PT ;  /* 0x0000000403037217 */ /* 0x000fe40007800200 */
[----:B------:R-:W-:Y:S02]  /*14590*/  IMNMX R2, R2, R8, PT ;  /* 0x0000000802027217 */ /* 0x000fe40003800200 */
.L_x_640:
        /* <DEDUP_REMOVED lines=91> */
.L_x_646:
[----:B------:R-:W-:Y:S04]  /*14b50*/  MOV R5, c[0x0][0x32c] ;  /* 0x0000cb0000057a02 */ /* 0x000fe80000000f00 */
[----:B------:R-:W-:-:S13]  /*14b60*/  ISETP.NE.AND P0, PT, R5, 0x1, PT ;  /* 0x000000010500780c */ /* 0x000fda0003f05270 */
[----:B------:R-:W-:Y:S05]  /*14b70*/  @P0 IMAD.HI.U32 R5, R4, c[0x0][0x330], RZ ;  /* 0x0000cc0004050a27 */ /* 0x000fea00078e00ff */
[----:B------:R-:W-:Y:S02]  /*14b80*/  @P0 SHF.R.U32.HI R4, RZ, c[0x0][0x334], R5 ;  /* 0x0000cd00ff040a19 */ /* 0x000fe40000011605 */
.L_x_647:
[----:B------:R-:W-:Y:S05]  /*14b90*/  BSYNC B0 ;  /* 0x0000000000007941 */ /* 0x000fea0003800000 */
.L_x_645:
[----:B------:R-:W-:Y:S04]  /*14ba0*/  IMAD.IADD R0, R0, 0x1, -R56 ;  /* 0x0000000100007824 */ /* 0x000fe800078e0a38 */
[----:B------:R-:W-:Y:S05]  /*14bb0*/  IMAD R0, R4, c[0x0][0x32c], R0 ;  /* 0x0000cb0004007a24 */ /* 0x000fea00078e0200 */
[----:B------:R-:W-:Y:S02]  /*14bc0*/  IADD3 R4, R0, c[0x0][0x32c], RZ ;  /* 0x0000cb0000047a10 */ /* 0x000fe40007ffe0ff */
[----:B------:R-:W-:Y:S02]  /*14bd0*/  IMNMX R2, R2, R0, !PT ;  /* 0x0000000002027217 */ /* 0x000fe40007800200 */
[----:B------:R-:W-:Y:S02]  /*14be0*/  IMNMX R3, R3, R4, PT ;  /* 0x0000000403037217 */ /* 0x000fe40003800200 */
.L_x_644:
        /* <DEDUP_REMOVED lines=164> */
[----:B----4-:R-:W-:Y:S02]  /*15630*/  F2FP.BF16.PACK_AB R76, R48, R45 ;  /* 0x0000002d304c723e */ /* 0x010fe400000010ff */
[----:B------:R-:W-:Y:S01]  /*15640*/  FMNMX.FTZ R6, R58, R6, !PT ;  /* 0x000000063a067209 */ /* 0x000fe20007810000 */
[----:B------:R1:W-:Y:S01]  /*15650*/  MUFU.EX2 R63, R5 ;  /* 0x00000005003f7308 */ /* 0x0003e20000000800 */
[----:B------:R-:W-:Y:S02]  /*15660*/  LOP3.LUT P6, RZ, R204, 0x4000, RZ, 0xc0, !PT ;  /* 0x00004000ccff7812 */ /* 0x000fe400078cc0ff */
[----:B------:R-:W-:Y:S02]  /*15670*/  FMNMX.FTZ R0, R62, R6, !PT ;  /* 0x000000063e007209 */ /* 0x000fe40007810000 */
[----:B------:R-:W-:Y:S02]  /*15680*/  ISETP.GT.AND P3, PT, R2, 0x49, !P6 ;  /* 0x000000490200780c */ /* 0x000fe40007764270 */
[----:B------:R-:W-:Y:S02]  /*15690*/  FMNMX.FTZ R0, R154, R0, !PT ;  /* 0x000000009a007209 */ /* 0x000fe40007810000 */
[----:B------:R-:W-:Y:S01]  /*156a0*/  ISETP.LT.OR P3, PT, R3, 0x4a, P3 ;  /* 0x0000004a0300780c */ /* 0x000fe20001f61670 */
[----:B------:R2:W3:Y:S01]  /*156b0*/  MUFU.EX2 R60, R7 ;  /* 0x00000007003c7308 */ /* 0x0004e20000000800 */
[----:B------:R-:W-:Y:S02]  /*156c0*/  FMNMX.FTZ R0, R162, R0, !PT ;  /* 0x00000000a2007209 */ /* 0x000fe40007810000 */
[----:B------:R-:W-:Y:S02]  /*156d0*/  FSEL R73, R55, -INF , !P3 ;  /* 0xff80000037497808 */ /* 0x000fe40005800000 */
[----:B------:R-:W-:Y:S01]  /*156e0*/  FMNMX.FTZ R0, R163, R0, !PT ;  /* 0x00000000a3007209 */ /* 0x000fe20007810000 */
[----:B------:R-:W-:Y:S01]  /*156f0*/  LDSM.16.MT88.4 R52, [R190] ;  /* 0x00000000be34783b */ /* 0x000fe20000004200 */
[--C-:B-1----:R-:W-:Y:S04]  /*15700*/  FFMA.FTZ R5, R10, c[0x0][0x2d0], -R75.reuse ;  /* 0x0000b4000a057a23 */ /* 0x102fe8000001084b */
[----:B------:R1:W-:Y:S03]  /*15710*/  MUFU.EX2 R47, R5 ;  /* 0x00000005002f7308 */ /* 0x0003e60000000800 */
[----:B--2---:R-:W2:Y:S01]  /*15720*/  SHFL.BFLY PT, R7, R4, 0x1, 0x1f ;  /* 0x0c201f0004077f89 */ /* 0x004ea200000e0000 */
[----:B---3--:R-:W-:Y:S01]  /*15730*/  F2FP.BF16.PACK_AB R78, R63, R60 ;  /* 0x0000003c3f4e723e */ /* 0x008fe200000010ff */
[--C-:B-1----:R-:W-:Y:S05]  /*15740*/  FFMA.FTZ R5, R11, c[0x0][0x2d0], -R75.reuse ;  /* 0x0000b4000b057a23 */ /* 0x102fea000001084b */
        /* <DEDUP_REMOVED lines=76> */
[----:B------:R-:W-:Y:S02]  /*15c10*/  FMUL.FTZ R33, R69, R117 ;  /* 0x0000007545217220 */ /* 0x000fe40000410000 */
[--C-:B------:R-:W-:Y:S02]  /*15c20*/  FFMA.FTZ R58, R58, c[0x0][0x2d0], -R153.reuse ;  /* 0x0000b4003a3a7a23 */ /* 0x100fe40000010899 */
[--C-:B------:R-:W-:Y:S01]  /*15c30*/  FFMA.FTZ R62, R62, c[0x0][0x2d0], -R153.reuse ;  /* 0x0000b4003e3e7a23 */ /* 0x100fe20000010899 */
[----:B------:R4:W-:Y:S01]  /*15c40*/  MUFU.EX2 R246, R4 ;  /* 0x0000000400f67308 */ /* 0x0009e20000000800 */
[C---:B-1----:R-:W-:Y:S02]  /*15c50*/  FMUL.FTZ R6, R68.reuse, R90 ;  /* 0x0000005a44067220 */ /* 0x042fe40000410000 */
[C---:B------:R-:W-:Y:S02]  /*15c60*/  FMUL.FTZ R7, R68.reuse, R91 ;  /* 0x0000005b44077220 */ /* 0x040fe40000410000 */
[C---:B------:R-:W-:Y:S05]  /*15c70*/  FMUL.FTZ R18, R68.reuse, R102 ;  /* 0x0000006644127220 */ /* 0x040fea0000410000 */
        /* <DEDUP_REMOVED lines=9> */
[C---:B------:R-:W-:Y:S02]  /*15d10*/  FMUL.FTZ R13, R2.reuse, R97 ;  /* 0x00000061020d7220 */ /* 0x040fe40000410000 */
        /* <DEDUP_REMOVED lines=8> */
[C---:B------:R-:W-:Y:S01]  /*15da0*/  FMUL.FTZ R5, R69.reuse, R89 ;  /* 0x0000005945057220 */ /* 0x040fe20000410000 */
[----:B------:R-:W-:Y:S01]  /*15db0*/  MOV R113, R60 ;  /* 0x0000003c00717202 */ /* 0x000fe20000000f00 */
[C---:B------:R-:W-:Y:S01]  /*15dc0*/  FMUL.FTZ R41, R2.reuse, R125 ;  /* 0x0000007d02297220 */ /* 0x040fe20000410000 */
[----:B------:R-:W-:Y:S01]  /*15dd0*/  MOV R125, R227 ;  /* 0x000000e3007d7202 */ /* 0x000fe20000000f00 */
[----:B------:R-:W-:Y:S01]  /*15de0*/  FMUL.FTZ R44, R2, R128 ;  /* 0x00000080022c7220 */ /* 0x000fe20000410000 */
[----:B------:R1:W-:Y:S01]  /*15df0*/  MUFU.EX2 R234, R24 ;  /* 0x0000001800ea7308 */ /* 0x0003e20000000800 */
[C---:B------:R-:W-:Y:S02]  /*15e00*/  FMUL.FTZ R50, R68.reuse, R134 ;  /* 0x0000008644327220 */ /* 0x040fe40000410000 */
[----:B------:R-:W-:Y:S02]  /*15e10*/  FMUL.FTZ R51, R68, R135 ;  /* 0x0000008744337220 */ /* 0x000fe40000410000 */
[----:B--2---:R-:W-:Y:S02]  /*15e20*/  FFMA.FTZ R0, R22, c[0x0][0x2d0], -R153 ;  /* 0x0000b40016007a23 */ /* 0x004fe40000010899 */
[----:B------:R-:W2:Y:S01]  /*15e30*/  LDSM.16.MT88.4 R20, [R189] ;  /* 0x00000000bd14783b */ /* 0x000ea20000004200 */
[C---:B------:R-:W-:Y:S02]  /*15e40*/  FMUL.FTZ R57, R2.reuse, R141 ;  /* 0x0000008d02397220 */ /* 0x040fe40000410000 */
[----:B------:R4:W5:Y:S01]  /*15e50*/  MUFU.EX2 R238, R0 ;  /* 0x0000000000ee7308 */ /* 0x0009620000000800 */
[C---:B------:R-:W-:Y:S02]  /*15e60*/  FMUL.FTZ R60, R2.reuse, R144 ;  /* 0x00000090023c7220 */ /* 0x040fe40000410000 */
[C---:B------:R-:W-:Y:S02]  /*15e70*/  FMUL.FTZ R61, R2.reuse, R145 ;  /* 0x00000091023d7220 */ /* 0x040fe40000410000 */
[----:B---3--:R-:W-:Y:S02]  /*15e80*/  FMUL.FTZ R4, R69, R88 ;  /* 0x0000005845047220 */ /* 0x008fe40000410000 */
[----:B------:R-:W-:Y:S01]  /*15e90*/  LDSM.16.MT88.4 R88, [R193+0x800] ;  /* 0x00080000c158783b */ /* 0x000fe20000004200 */
[----:B------:R-:W-:Y:S04]  /*15ea0*/  FFMA.FTZ R92, R159, c[0x0][0x2d0], -R75 ;  /* 0x0000b4009f5c7a23 */ /* 0x000fe8000001084b */
[----:B------:R-:W-:Y:S01]  /*15eb0*/  MUFU.EX2 R225, R92 ;  /* 0x0000005c00e17308 */ /* 0x000fe20000000800 */
[----:B-1----:R-:W-:Y:S01]  /*15ec0*/  FMUL.FTZ R24, R2, R108 ;  /* 0x0000006c02187220 */ /* 0x002fe20000410000 */
[----:B----4-:R-:W-:Y:S02]  /*15ed0*/  FSEL R0, R3, RZ, P0 ;  /* 0x000000ff03007208 */ /* 0x010fe40000000000 */
[----:B-----5:R-:W-:Y:S02]  /*15ee0*/  F2FP.BF16.PACK_AB R65, R238, R237 ;  /* 0x000000edee41723e */ /* 0x020fe400000010ff */
[----:B------:R-:W-:Y:S01]  /*15ef0*/  ISETP.GT.AND P0, PT, R205, R239, PT ;  /* 0x000000efcd00720c */ /* 0x000fe20003f04270 */
        /* <DEDUP_REMOVED lines=10> */
[C---:B------:R-:W-:Y:S03]  /*15fa0*/  HMMA.16816.F32.BF16 R8, R64.reuse, R20, R8 ;  /* 0x000000144008723c */ /* 0x040fe60000041808 */
[----:B------:R-:W3:Y:S01]  /*15fb0*/  LDL.LU R99, [R1+0xc] ;  /* 0x00000c0001637983 */ /* 0x000ee20000300800 */
[C---:B------:R-:W-:Y:S01]  /*15fc0*/  FMUL.FTZ R14, R0.reuse, R98 ;  /* 0x00000062000e7220 */ /* 0x040fe20000410000 */
[----:B------:R-:W-:Y:S01]  /*15fd0*/  MOV R98, R47 ;  /* 0x0000002f00627202 */ /* 0x000fe20000000f00 */
[----:B------:R-:W-:Y:S01]  /*15fe0*/  FMUL.FTZ R26, R0, R110 ;  /* 0x0000006e001a7220 */ /* 0x000fe20000410000 */
[----:B------:R-:W4:Y:S01]  /*15ff0*/  LDL.LU R97, [R1+0x10] ;  /* 0x0000100001617983 */ /* 0x000f220000300800 */
[----:B------:R-:W-:Y:S03]  /*16000*/  FFMA.FTZ R20, R34, c[0x0][0x2d0], -R152 ;  /* 0x0000b40022147a23 */ /* 0x000fe60000010898 */
[-C--:B------:R-:W-:Y:S01]  /*16010*/  HMMA.16816.F32.BF16 R12, R64, R22.reuse, R12 ;  /* 0x00000016400c723c */ /* 0x080fe2000004180c */
[----:B------:R5:W-:Y:S01]  /*16020*/  MUFU.EX2 R235, R20 ;  /* 0x0000001400eb7308 */ /* 0x000be20000000800 */
[----:B------:R-:W3:Y:S01]  /*16030*/  LDL.LU R96, [R1+0x14] ;  /* 0x0000140001607983 */ /* 0x000ee20000300800 */
[----:B------:R-:W-:Y:S02]  /*16040*/  FMUL.FTZ R34, R68, R118 ;  /* 0x0000007644227220 */ /* 0x000fe40000410000 */
[C---:B------:R-:W-:Y:S01]  /*16050*/  FMUL.FTZ R27, R0.reuse, R111 ;  /* 0x0000006f001b7220 */ /* 0x040fe20000410000 */
[----:B------:R-:W3:Y:S01]  /*16060*/  LDL.LU R126, [R1+0x18] ;  /* 0x00001800017e7983 */ /* 0x000ee20000300800 */
[C---:B------:R-:W-:Y:S01]  /*16070*/  FMUL.FTZ R30, R0.reuse, R114 ;  /* 0x00000072001e7220 */ /* 0x040fe20000410000 */
[C---:B------:R-:W-:Y:S02]  /*16080*/  HMMA.16816.F32.BF16 R16, R76.reuse, R22, R16 ;  /* 0x000000164c10723c */ /* 0x040fe40000041810 */
[----:B------:R-:W-:Y:S02]  /*16090*/  LDSM.16.MT88.4 R116, [R193+0x2000] ;  /* 0x00200000c174783b */ /* 0x000fe40000004200 */
[----:B------:R-:W-:Y:S01]  /*160a0*/  FMUL.FTZ R21, R69, R105 ;  /* 0x0000006945157220 */ /* 0x000fe20000410000 */
[----:B------:R-:W-:Y:S01]  /*160b0*/  MOV R114, R59 ;  /* 0x0000003b00727202 */ /* 0x000fe20000000f00 */
[----:B------:R-:W-:Y:S01]  /*160c0*/  FMUL.FTZ R31, R0, R115 ;  /* 0x00000073001f7220 */ /* 0x000fe20000410000 */
[----:B------:R-:W-:Y:S01]  /*160d0*/  MOV R115, R48 ;  /* 0x0000003000737202 */ /* 0x000fe20000000f00 */
[C---:B------:R-:W-:Y:S04]  /*160e0*/  FMUL.FTZ R22, R68.reuse, R106 ;  /* 0x0000006a44167220 */ /* 0x040fe80000410000 */
[----:B------:R-:W-:Y:S02]  /*160f0*/  FMUL.FTZ R23, R68, R107 ;  /* 0x0000006b44177220 */ /* 0x000fe40000410000 */
[--C-:B------:R-:W-:Y:S02]  /*16100*/  FFMA.FTZ R48, R49, c[0x0][0x2d0], -R74.reuse ;  /* 0x0000b40031307a23 */ /* 0x100fe4000001084a */
[C---:B------:R-:W-:Y:S02]  /*16110*/  FMUL.FTZ R46, R0.reuse, R130 ;  /* 0x00000082002e7220 */ /* 0x040fe40000410000 */
[C---:B-----5:R-:W-:Y:S01]  /*16120*/  FMUL.FTZ R20, R69.reuse, R104 ;  /* 0x0000006845147220 */ /* 0x060fe20000410000 */
[----:B------:R5:W-:Y:S01]  /*16130*/  MUFU.EX2 R228, R48 ;  /* 0x0000003000e47308 */ /* 0x000be20000000800 */
[----:B------:R-:W-:Y:S01]  /*16140*/  FMUL.FTZ R49, R69, R133 ;  /* 0x0000008545317220 */ /* 0x000fe20000410000 */
[----:B------:R-:W-:Y:S01]  /*16150*/  MOV R104, R45 ;  /* 0x0000002d00687202 */ /* 0x000fe20000000f00 */
[C---:B------:R-:W-:Y:S02]  /*16160*/  FMUL.FTZ R47, R0.reuse, R131 ;  /* 0x00000083002f7220 */ /* 0x040fe40000410000 */
[----:B------:R-:W-:Y:S01]  /*16170*/  FMUL.FTZ R59, R0, R143 ;  /* 0x0000008f003b7220 */ /* 0x000fe20000410000 */
[-C--:B------:R-:W-:Y:S03]  /*16180*/  HMMA.16816.F32.BF16 R20, R76, R36.reuse, R20 ;  /* 0x000000244c14723c */ /* 0x080fe60000041814 */
[----:B------:R-:W-:Y:S01]  /*16190*/  FMUL.FTZ R45, R2, R129 ;  /* 0x00000081022d7220 */ /* 0x000fe20000410000 */
[----:B------:R1:W-:Y:S04]  /*161a0*/  MUFU.EX2 R130, R58 ;  /* 0x0000003a00827308 */ /* 0x0003e80000000800 */
[C---:B------:R-:W-:Y:S06]  /*161b0*/  HMMA.16816.F32.BF16 R24, R64.reuse, R36, R24 ;  /* 0x000000244018723c */ /* 0x040fec0000041818 */
[----:B------:R2:W-:Y:S01]  /*161c0*/  MUFU.EX2 R129, R62 ;  /* 0x0000003e00817308 */ /* 0x0005e20000000800 */
[--C-:B------:R-:W-:Y:S01]  /*161d0*/  FFMA.FTZ R36, R43, c[0x0][0x2d0], -R74.reuse ;  /* 0x0000b4002b247a23 */ /* 0x100fe2000001084a */
[-C--:B------:R-:W-:Y:S04]  /*161e0*/  HMMA.16816.F32.BF16 R28, R64, R38.reuse, R28 ;  /* 0x00000026401c723c */ /* 0x080fe8000004181c */
[C---:B-----5:R-:W-:Y:S02]  /*161f0*/  FMUL.FTZ R48, R69.reuse, R132 ;  /* 0x0000008445307220 */ /* 0x060fe40000410000 */
[----:B------:R-:W-:Y:S01]  /*16200*/  LDSM.16.MT88.4 R132, [R190+0x2000] ;  /* 0x00200000be84783b */ /* 0x000fe20000004200 */
[C---:B------:R-:W-:Y:S01]  /*16210*/  FMUL.FTZ R43, R0.reuse, R127 ;  /* 0x0000007f002b7220 */ /* 0x040fe20000410000 */
[C---:B------:R-:W-:Y:S01]  /*16220*/  HMMA.16816.F32.BF16 R32, R76.reuse, R38, R32 ;  /* 0x000000264c20723c */ /* 0x040fe20000041820 */
[----:B------:R5:W-:Y:S03]  /*16230*/  MUFU.EX2 R231, R36 ;  /* 0x0000002400e77308 */ /* 0x000be60000000800 */
[C---:B------:R-:W-:Y:S01]  /*16240*/  FMUL.FTZ R37, R69.reuse, R121 ;  /* 0x0000007945257220 */ /* 0x040fe20000410000 */
[----:B------:R-:W-:Y:S01]  /*16250*/  MOV R121, R223 ;  /* 0x000000df00797202 */ /* 0x000fe20000000f00 */
[----:B-1----:R-:W-:Y:S02]  /*16260*/  FMUL.FTZ R58, R0, R142 ;  /* 0x0000008e003a7220 */ /* 0x002fe40000410000 */
[C---:B------:R-:W-:Y:S01]  /*16270*/  FMUL.FTZ R38, R68.reuse, R122 ;  /* 0x0000007a44267220 */ /* 0x040fe20000410000 */
[----:B------:R-:W-:Y:S03]  /*16280*/  MOV R122, R219 ;  /* 0x000000db007a7202 */ /* 0x000fe60000000f00 */
[----:B------:R-:W-:Y:S01]  /*16290*/  FMUL.FTZ R39, R68, R123 ;  /* 0x0000007b44277220 */ /* 0x000fe20000410000 */
[----:B------:R-:W-:Y:S01]  /*162a0*/  MOV R123, R63 ;  /* 0x0000003f007b7202 */ /* 0x000fe20000000f00 */
[C---:B--2---:R-:W-:Y:S02]  /*162b0*/  FMUL.FTZ R62, R0.reuse, R146 ;  /* 0x00000092003e7220 */ /* 0x044fe40000410000 */
[----:B------:R-:W-:Y:S02]  /*162c0*/  FMUL.FTZ R63, R0, R147 ;  /* 0x00000093003f7220 */ /* 0x000fe40000410000 */
[C---:B-----5:R-:W-:Y:S01]  /*162d0*/  FMUL.FTZ R36, R69.reuse, R120 ;  /* 0x0000007845247220 */ /* 0x060fe20000410000 */
[----:B------:R-:W-:Y:S06]  /*162e0*/  MOV R120, R226 ;  /* 0x000000e200787202 */ /* 0x000fec0000000f00 */
[-C--:B------:R-:W-:Y:S08]  /*162f0*/  HMMA.16816.F32.BF16 R36, R76, R52.reuse, R36 ;  /* 0x000000344c24723c */ /* 0x080ff00000041824 */
        /* <DEDUP_REMOVED lines=14> */
[----:B------:R1:W5:Y:S01]  /*163e0*/  MUFU.EX2 R227, R80 ;  /* 0x0000005000e37308 */ /* 0x0003620000000800 */
        /* <DEDUP_REMOVED lines=13> */
[----:B-----5:R-:W-:Y:S03]  /*164c0*/  F2FP.BF16.PACK_AB R83, R227, R129 ;  /* 0x00000081e353723e */ /* 0x020fe600000010ff */
        /* <DEDUP_REMOVED lines=28> */
[----:B------:R1:W1:Y:S01]  /*16690*/  MUFU.EX2 R222, R84 ;  /* 0x0000005400de7308 */ /* 0x0002620000000800 */
[----:B--2---:R-:W-:Y:S09]  /*166a0*/  FFMA.FTZ R88, R169, c[0x0][0x2d0], -R75 ;  /* 0x0000b400a9587a23 */ /* 0x004ff2000001084b */
[----:B------:R2:W-:Y:S01]  /*166b0*/  MUFU.EX2 R210, R88 ;  /* 0x0000005800d27308 */ /* 0x0005e20000000800 */
[----:B-----5:R-:W-:Y:S09]  /*166c0*/  FFMA.FTZ R92, R164, c[0x0][0x2d0], -R153 ;  /* 0x0000b400a45c7a23 */ /* 0x020ff20000010899 */
[----:B------:R5:W-:Y:S01]  /*166d0*/  MUFU.EX2 R137, R92 ;  /* 0x0000005c00897308 */ /* 0x000be20000000800 */
[--C-:B-1----:R-:W-:Y:S09]  /*166e0*/  FFMA.FTZ R84, R172, c[0x0][0x2d0], -R74.reuse ;  /* 0x0000b400ac547a23 */ /* 0x102ff2000001084a */
[----:B------:R1:W-:Y:S01]  /*166f0*/  MUFU.EX2 R212, R84 ;  /* 0x0000005400d47308 */ /* 0x0003e20000000800 */
[--C-:B--2---:R-:W-:Y:S09]  /*16700*/  FFMA.FTZ R88, R174, c[0x0][0x2d0], -R74.reuse ;  /* 0x0000b400ae587a23 */ /* 0x104ff2000001084a */
[----:B------:R2:W-:Y:S01]  /*16710*/  MUFU.EX2 R206, R88 ;  /* 0x0000005800ce7308 */ /* 0x0005e20000000800 */
[----:B-----5:R-:W-:Y:S09]  /*16720*/  FFMA.FTZ R92, R181, c[0x0][0x2d0], -R75 ;  /* 0x0000b400b55c7a23 */ /* 0x020ff2000001084b */
[----:B------:R5:W-:Y:S01]  /*16730*/  MUFU.EX2 R174, R92 ;  /* 0x0000005c00ae7308 */ /* 0x000be20000000800 */
[----:B-1----:R-:W1:Y:S01]  /*16740*/  LDSM.16.MT88.4 R84, [R192+0x800] ;  /* 0x00080000c054783b */ /* 0x002e620000004200 */
[--C-:B--2---:R-:W-:Y:S08]  /*16750*/  FFMA.FTZ R88, R162, c[0x0][0x2d0], -R153.reuse ;  /* 0x0000b400a2587a23 */ /* 0x104ff00000010899 */
[----:B------:R2:W1:Y:S01]  /*16760*/  MUFU.EX2 R139, R88 ;  /* 0x00000058008b7308 */ /* 0x0004620000000800 */
[----:B-----5:R-:W-:Y:S08]  /*16770*/  LDSM.16.MT88.4 R92, [R190+0x1000] ;  /* 0x00100000be5c783b */ /* 0x020ff00000004200 */
[----:B--2---:R-:W2:Y:S01]  /*16780*/  LDSM.16.MT88.4 R88, [R189+0x1000] ;  /* 0x00100000bd58783b */ /* 0x004ea20000004200 */
[-C--:B-1----:R-:W-:Y:S08]  /*16790*/  HMMA.16816.F32.BF16 R52, R76, R84.reuse, R52 ;  /* 0x000000544c34723c */ /* 0x082ff00000041834 */
[C---:B------:R-:W-:Y:S07]  /*167a0*/  HMMA.16816.F32.BF16 R56, R80.reuse, R84, R56 ;  /* 0x000000545038723c */ /* 0x040fee0000041838 */
[----:B------:R-:W-:Y:S01]  /*167b0*/  FFMA.FTZ R84, R165, c[0x0][0x2d0], -R153 ;  /* 0x0000b400a5547a23 */ /* 0x000fe20000010899 */
[-C--:B------:R-:W-:Y:S03]  /*167c0*/  HMMA.16816.F32.BF16 R60, R80, R86.reuse, R60 ;  /* 0x00000056503c723c */ /* 0x080fe6000004183c */
[----:B------:R1:W5:Y:S04]  /*167d0*/  MUFU.EX2 R141, R84 ;  /* 0x00000054008d7308 */ /* 0x0003680000000800 */
[----:B------:R-:W-:Y:S01]  /*167e0*/  FFMA.FTZ R80, R183, c[0x0][0x2d0], -R74 ;  /* 0x0000b400b7507a23 */ /* 0x000fe2000001084a */
[----:B------:R-:W-:Y:S04]  /*167f0*/  HMMA.16816.F32.BF16 R64, R76, R86, R64 ;  /* 0x000000564c40723c */ /* 0x000fe80000041840 */
[----:B------:R-:W-:Y:S01]  /*16800*/  F2FP.BF16.PACK_AB R82, R222, R221 ;  /* 0x000000ddde52723e */ /* 0x000fe200000010ff */
[----:B------:R3:W-:Y:S01]  /*16810*/  MUFU.EX2 R183, R80 ;  /* 0x0000005000b77308 */ /* 0x0007e20000000800 */
[----:B------:R-:W-:Y:S02]  /*16820*/  F2FP.BF16.PACK_AB R81, R138, R139 ;  /* 0x0000008b8a51723e */ /* 0x000fe400000010ff */
[----:B------:R-:W-:Y:S04]  /*16830*/  F2FP.BF16.PACK_AB R76, R231, R232 ;  /* 0x000000e8e74c723e */ /* 0x000fe800000010ff */
[----:B------:R-:W-:Y:S02]  /*16840*/  F2FP.BF16.PACK_AB R77, R229, R230 ;  /* 0x000000e6e54d723e */ /* 0x000fe400000010ff */
[----:B------:R-:W-:Y:S02]  /*16850*/  F2FP.BF16.PACK_AB R78, R226, R228 ;  /* 0x000000e4e24e723e */ /* 0x000fe400000010ff */
[----:B------:R-:W-:Y:S01]  /*16860*/  F2FP.BF16.PACK_AB R79, R225, R224 ;  /* 0x000000e0e14f723e */ /* 0x000fe200000010ff */
[----:B-1----:R-:W1:Y:S01]  /*16870*/  LDSM.16.MT88.4 R84, [R193+0x1000] ;  /* 0x00100000c154783b */ /* 0x002e620000004200 */
[----:B-----5:R-:W-:Y:S05]  /*16880*/  F2FP.BF16.PACK_AB R83, R141, R137 ;  /* 0x000000898d53723e */ /* 0x020fea00000010ff */
[-C--:B--2---:R-:W-:Y:S03]  /*16890*/  HMMA.16816.F32.BF16 R4, R76, R88.reuse, R4 ;  /* 0x000000584c04723c */ /* 0x084fe60000041804 */
[----:B---3--:R-:W-:Y:S04]  /*168a0*/  FFMA.FTZ R80, R175, c[0x0][0x2d0], -R75 ;  /* 0x0000b400af507a23 */ /* 0x008fe8000001084b */
        /* <DEDUP_REMOVED lines=9> */
[----:B--2---:R-:W-:Y:S03]  /*16940*/  FFMA.FTZ R88, R168, c[0x0][0x2d0], -R152 ;  /* 0x0000b400a8587a23 */ /* 0x004fe60000010898 */
[----:B------:R-:W-:Y:S01]  /*16950*/  FFMA.FTZ R84, R211, c[0x0][0x2d0], -R74 ;  /* 0x0000b400d3547a23 */ /* 0x000fe2000001084a */
        /* <DEDUP_REMOVED lines=10> */
[----:B--2---:R-:W-:Y:S04]  /*16a00*/  FFMA.FTZ R84, R213, c[0x0][0x2d0], -R74 ;  /* 0x0000b400d5547a23 */ /* 0x004fe8000001084a */
        /* <DEDUP_REMOVED lines=8> */
[----:B-----5:R-:W-:Y:S09]  /*16a90*/  FFMA.FTZ R92, R180, c[0x0][0x2d0], -R153 ;  /* 0x0000b400b45c7a23 */ /* 0x020ff20000010899 */
[----:B------:R3:W-:Y:S01]  /*16aa0*/  MUFU.EX2 R156, R92 ;  /* 0x0000005c009c7308 */ /* 0x0007e20000000800 */
[----:B-1----:R-:W1:Y:S01]  /*16ab0*/  LDSM.16.MT88.4 R88, [R192+0x1000] ;  /* 0x00100000c058783b */ /* 0x002e620000004200 */
[----:B--2---:R-:W-:Y:S08]  /*16ac0*/  FFMA.FTZ R84, R209, c[0x0][0x2d0], -R75 ;  /* 0x0000b400d1547a23 */ /* 0x004ff0000001084b */
[----:B------:R2:W5:Y:S01]  /*16ad0*/  MUFU.EX2 R166, R84 ;  /* 0x0000005400a67308 */ /* 0x0005620000000800 */
[----:B---3--:R-:W-:Y:S01]  /*16ae0*/  LDSM.16.MT88.4 R92, [R193+0x1800] ;  /* 0x00180000c15c783b */ /* 0x008fe20000004200 */
[--C-:B--2---:R-:W-:Y:S01]  /*16af0*/  FFMA.FTZ R84, R215, c[0x0][0x2d0], -R74.reuse ;  /* 0x0000b400d7547a23 */ /* 0x104fe2000001084a */
[----:B-----5:R-:W-:Y:S01]  /*16b00*/  F2FP.BF16.PACK_AB R149, R166, R167 ;  /* 0x000000a7a695723e */ /* 0x020fe200000010ff */
[-C--:B-1----:R-:W-:Y:S06]  /*16b10*/  HMMA.16816.F32.BF16 R52, R76, R88.reuse, R52 ;  /* 0x000000584c34723c */ /* 0x082fec0000041834 */
[----:B------:R1:W-:Y:S01]  /*16b20*/  MUFU.EX2 R165, R84 ;  /* 0x0000005400a57308 */ /* 0x0003e20000000800 */
[----:B------:R-:W-:Y:S01]  /*16b30*/  FFMA.FTZ R74, R220, c[0x0][0x2d0], -R74 ;  /* 0x0000b400dc4a7a23 */ /* 0x000fe2000001084a */
[C---:B------:R-:W-:Y:S08]  /*16b40*/  HMMA.16816.F32.BF16 R56, R80.reuse, R88, R56 ;  /* 0x000000585038723c */ /* 0x040ff00000041838 */
[----:B------:R2:W3:Y:S01]  /*16b50*/  MUFU.EX2 R164, R74 ;  /* 0x0000004a00a47308 */ /* 0x0004e20000000800 */
[--C-:B------:R-:W-:Y:S01]  /*16b60*/  FFMA.FTZ R88, R182, c[0x0][0x2d0], -R153.reuse ;  /* 0x0000b400b6587a23 */ /* 0x100fe20000010899 */
[-C--:B------:R-:W-:Y:S08]  /*16b70*/  HMMA.16816.F32.BF16 R60, R80, R90.reuse, R60 ;  /* 0x0000005a503c723c */ /* 0x080ff0000004183c */
[----:B------:R-:W5:Y:S01]  /*16b80*/  MUFU.EX2 R155, R88 ;  /* 0x00000058009b7308 */ /* 0x000f620000000800 */
        /* <DEDUP_REMOVED lines=13> */
[----:B-----5:R-:W-:Y:S01]  /*16c60*/  F2FP.BF16.PACK_AB R83, R155, R156 ;  /* 0x0000009c9b53723e */ /* 0x020fe200000010ff */
[----:B------:R-:W-:Y:S08]  /*16c70*/  LDSM.16.MT88.4 R88, [R190+0x1800] ;  /* 0x00180000be58783b */ /* 0x000ff00000004200 */
        /* <DEDUP_REMOVED lines=30> */
[----:B------:R1:W2:Y:S01]  /*16e60*/  MUFU.EX2 R152, R74 ;  /* 0x0000004a00987308 */ /* 0x0002a20000000800 */
[-C--:B---3--:R-:W-:Y:S08]  /*16e70*/  HMMA.16816.F32.BF16 R52, R76, R84.reuse, R52 ;  /* 0x000000544c34723c */ /* 0x088ff00000041834 */
[C---:B------:R-:W-:Y:S07]  /*16e80*/  HMMA.16816.F32.BF16 R56, R80.reuse, R84, R56 ;  /* 0x000000545038723c */ /* 0x040fee0000041838 */
[----:B------:R-:W-:Y:S01]  /*16e90*/  MOV R85, R71 ;  /* 0x0000004700557202 */ /* 0x000fe20000000f00 */
[-C--:B------:R-:W-:Y:S04]  /*16ea0*/  HMMA.16816.F32.BF16 R60, R80, R86.reuse, R60 ;  /* 0x00000056503c723c */ /* 0x080fe8000004183c */
[----:B------:R-:W-:Y:S01]  /*16eb0*/  MOV R84, R72 ;  /* 0x0000004800547202 */ /* 0x000fe20000000f00 */
[--C-:B-1----:R-:W-:Y:S01]  /*16ec0*/  FFMA.FTZ R74, R171, c[0x0][0x2d0], -R153.reuse ;  /* 0x0000b400ab4a7a23 */ /* 0x102fe20000010899 */
[----:B--2---:R-:W-:Y:S01]  /*16ed0*/  F2FP.BF16.PACK_AB R145, R152, R154 ;  /* 0x0000009a9891723e */ /* 0x004fe200000010ff */
[----:B------:R-:W-:Y:S01]  /*16ee0*/  FFMA.FTZ R153, R73, c[0x0][0x2d0], -R153 ;  /* 0x0000b40049997a23 */ /* 0x000fe20000010899 */
[----:B------:R-:W-:Y:S01]  /*16ef0*/  HMMA.16816.F32.BF16 R64, R76, R86, R64 ;  /* 0x000000564c40723c */ /* 0x000fe20000041840 */
[----:B------:R-:W-:Y:S03]  /*16f00*/  MUFU.EX2 R75, R74 ;  /* 0x0000004a004b7308 */ /* 0x000fe60000000800 */
[----:B------:R-:W-:Y:S02]  /*16f10*/  FFMA.FTZ R73, R69, R99, R104 ;  /* 0x0000006345497223 */ /* 0x000fe40000010068 */
[----:B----4-:R-:W-:Y:S01]  /*16f20*/  FFMA.FTZ R69, R68, R97, R98 ;  /* 0x0000006144457223 */ /* 0x010fe20000010062 */
[----:B------:R-:W-:Y:S01]  /*16f30*/  MOV R86, R70 ;  /* 0x0000004600567202 */ /* 0x000fe20000000f00 */
[----:B------:R-:W-:Y:S01]  /*16f40*/  FFMA.FTZ R68, R2, R96, R247 ;  /* 0x0000006002447223 */ /* 0x000fe200000100f7 */
[-C--:B------:R-:W-:Y:S02]  /*16f50*/  HMMA.16816.F32.BF16 R88, R148, R100.reuse, R4 ;  /* 0x000000649458723c */ /* 0x080fe40000041804 */
[----:B------:R-:W1:Y:S03]  /*16f60*/  MUFU.EX2 R74, R153 ;  /* 0x00000099004a7308 */ /* 0x000e660000000800 */
[----:B------:R-:W-:Y:S01]  /*16f70*/  FADD.FTZ R2, R114, R69 ;  /* 0x0000004572027221 */ /* 0x000fe20000010000 */
[----:B------:R-:W-:Y:S01]  /*16f80*/  MOV R87, R3 ;  /* 0x0000000300577202 */ /* 0x000fe20000000f00 */
[----:B------:R-:W-:Y:S02]  /*16f90*/  FADD.FTZ R4, R115, R73 ;  /* 0x0000004973047221 */ /* 0x000fe40000010000 */
[----:B------:R-:W-:Y:S03]  /*16fa0*/  FADD.FTZ R5, R249, R68 ;  /* 0x00000044f9057221 */ /* 0x000fe60000010000 */
        /* <DEDUP_REMOVED lines=91> */
[----:B------:R-:W-:Y:S03]  /*17560*/  FADD.FTZ R2, R75, R2 ;  /* 0x000000024b027221 */ /* 0x000fe60000010000 */
[----:B------:R2:W-:Y:S01]  /*17570*/  STL [R1+0x14], R4 ;  /* 0x0000140401007387 */ /* 0x0005e20000100800 */
[----:B------:R-:W-:Y:S05]  /*17580*/  FADD.FTZ R2, R74, R2 ;  /* 0x000000024a027221 */ /* 0x000fea0000010000 */
[----:B------:R2:W-:Y:S01]  /*17590*/  STL [R1+0x18], R2 ;  /* 0x0000180201007387 */ /* 0x0005e20000100800 */
[----:B-1----:R-:W-:Y:S04]  /*175a0*/  IADD3 R0, R205, -0x1, RZ ;  /* 0xffffffffcd007810 */ /* 0x002fe80007ffe0ff */
[----:B------:R-:W-:Y:S02]  /*175b0*/  MOV R205, R0 ;  /* 0x0000000000cd7202 */ /* 0x000fe40000000f00 */
[----:B------:R-:W-:Y:S01]  /*175c0*/  MOV R0, R3 ;  /* 0x0000000300007202 */ /* 0x000fe20000000f00 */
[----:B------:R-:W-:-:S05]  /*175d0*/  @P0 BRA `(.L_x_648) ;  /* 0xffffa8e000000947 */ /* 0x000fca000383ffff */
.L_x_631:
[----:B------:R-:W-:Y:S02]  /*175e0*/  MOV R10, 0x1f ;  /* 0x0000001f000a7802 */ /* 0x000fe40000000f00 */
[----:B------:R-:W-:Y:S01]  /*175f0*/  MOV R9, 0xffffffff ;  /* 0xffffffff00097802 */ /* 0x000fe20000000f00 */
[----:B------:R-:W-:Y:S05]  /*17600*/  BRA.DIV ~URZ, `(.L_x_649) ;  /* 0x000051a27f007947 */ /* 0x000fea000b800000 */
[----:B------:R-:W3:Y:S04]  /*17610*/  LDL R3, [R1+0xc] ;  /* 0x00000c0001037983 */ /* 0x000ee80000100800 */
[----:B--23--:R2:W3:Y:S02]  /*17620*/  SHFL.BFLY PT, R2, R3, 0x2, 0x1f ;  /* 0x0c401f0003027f89 */ /* 0x00c4e400000e0000 */
.L_x_735:
[----:B--2---:R-:W2:Y:S02]  /*17630*/  LDL.LU R3, [R1+0xc] ;  /* 0x00000c0001037983 */ /* 0x004ea40000300800 */
[----:B-123--:R-:W-:Y:S01]  /*17640*/  FADD.FTZ R4, R2, R3 ;  /* 0x0000000302047221 */ /* 0x00efe20000010000 */
[----:B------:R-:W-:Y:S05]  /*17650*/  BRA.DIV ~URZ, `(.L_x_650) ;  /* 0x000051b27f007947 */ /* 0x000fea000b800000 */
[----:B------:R-:W2:Y:S04]  /*17660*/  LDL.LU R11, [R1+0x10] ;  /* 0x00001000010b7983 */ /* 0x000ea80000300800 */
[----:B------:R-:W3:Y:S04]  /*17670*/  LDL.LU R8, [R1+0x14] ;  /* 0x0000140001087983 */ /* 0x000ee80000300800 */
[----:B------:R-:W4:Y:S04]  /*17680*/  LDL.LU R10, [R1+0x18] ;  /* 0x00001800010a7983 */ /* 0x000f280000300800 */
[----:B------:R-:W1:Y:S02]  /*17690*/  SHFL.BFLY PT, R6, R4, 0x1, 0x1f ;  /* 0x0c201f0004067f89 */ /* 0x000e6400000e0000 */
[----:B-1----:R-:W-:-:S02]  /*176a0*/  FADD.FTZ R4, R4, R6 ;  /* 0x0000000604047221 */ /* 0x002fc40000010000 */
[----:B--2---:R-:W1:Y:S04]  /*176b0*/  SHFL.BFLY PT, R2, R11, 0x2, 0x1f ;  /* 0x0c401f000b027f89 */ /* 0x004e6800000e0000 */
[----:B---3--:R-:W2:Y:S04]  /*176c0*/  SHFL.BFLY PT, R3, R8, 0x2, 0x1f ;  /* 0x0c401f0008037f89 */ /* 0x008ea800000e0000 */
[----:B----4-:R-:W3:Y:S01]  /*176d0*/  SHFL.BFLY PT, R5, R10, 0x2, 0x1f ;  /* 0x0c401f000a057f89 */ /* 0x010ee200000e0000 */
[----:B-1----:R-:W-:Y:S02]  /*176e0*/  FADD.FTZ R2, R2, R11 ;  /* 0x0000000b02027221 */ /* 0x002fe40000010000 */
[----:B--2---:R-:W-:-:S03]  /*176f0*/  FADD.FTZ R3, R3, R8 ;  /* 0x0000000803037221 */ /* 0x004fc60000010000 */
[----:B------:R-:W1:Y:S01]  /*17700*/  SHFL.BFLY PT, R7, R2, 0x1, 0x1f ;  /* 0x0c201f0002077f89 */ /* 0x000e6200000e0000 */
[----:B---3--:R-:W-:-:S03]  /*17710*/  FADD.FTZ R5, R5, R10 ;  /* 0x0000000a05057221 */ /* 0x008fc60000010000 */
[----:B------:R-:W2:Y:S04]  /*17720*/  SHFL.BFLY PT, R8, R3, 0x1, 0x1f ;  /* 0x0c201f0003087f89 */ /* 0x000ea800000e0000 */
[----:B------:R3:W4:Y:S01]  /*17730*/  SHFL.BFLY PT, R9, R5, 0x1, 0x1f ;  /* 0x0c201f0005097f89 */ /* 0x00072200000e0000 */
[----:B-1----:R-:W-:Y:S02]  /*17740*/  FADD.FTZ R6, R2, R7 ;  /* 0x0000000702067221 */ /* 0x002fe40000010000 */
[----:B--2---:R-:W-:-:S03]  /*17750*/  FADD.FTZ R7, R3, R8 ;  /* 0x0000000803077221 */ /* 0x004fc60000010000 */
.L_x_736:
[----:B------:R-:W-:Y:S01]  /*17760*/  FSETP.NE.FTZ.AND P3, PT, R4, RZ, PT ;  /* 0x000000ff0400720b */ /* 0x000fe20003f75000 */
[----:B------:R-:W-:Y:S01]  /*17770*/  CS2R R2, SRZ ;  /* 0x0000000000027805 */ /* 0x000fe2000001ff00 */
[----:B------:R-:W-:Y:S01]  /*17780*/  FSETP.NE.FTZ.AND P1, PT, R7, RZ, PT ;  /* 0x000000ff0700720b */ /* 0x000fe20003f35000 */
[----:B---34-:R-:W-:Y:S01]  /*17790*/  FADD.FTZ R5, R9, R5 ;  /* 0x0000000509057221 */ /* 0x018fe20000010000 */
[----:B------:R-:W-:-:S02]  /*177a0*/  FSETP.NE.FTZ.AND P2, PT, R6, RZ, PT ;  /* 0x000000ff0600720b */ /* 0x000fc40003f55000 */
[----:B------:R-:W-:Y:S02]  /*177b0*/  MOV R24, 0xff800000 ;  /* 0xff80000000187802 */ /* 0x000fe40000000f00 */
[----:B------:R-:W-:Y:S02]  /*177c0*/  FSETP.NE.FTZ.AND P0, PT, R5, RZ, PT ;  /* 0x000000ff0500720b */ /* 0x000fe40003f15000 */
[----:B------:R-:W-:Y:S02]  /*177d0*/  MOV R19, 0xff800000 ;  /* 0xff80000000137802 */ /* 0x000fe40000000f00 */
[----:B------:R-:W-:Y:S01]  /*177e0*/  MOV R22, 0xff800000 ;  /* 0xff80000000167802 */ /* 0x000fe20000000f00 */
[----:B------:R-:W1:Y:S01]  /*177f0*/  @P3 MUFU.RCP R2, R4 ;  /* 0x0000000400023308 */ /* 0x000e620000001000 */
[----:B------:R-:W-:-:S07]  /*17800*/  MOV R23, 0xff800000 ;  /* 0xff80000000177802 */ /* 0x000fce0000000f00 */
[----:B------:R2:W-:Y:S01]  /*17810*/  @P3 MUFU.LG2 R10, R4 ;  /* 0x00000004000a3308 */ /* 0x0005e20000000c00 */
[----:B-1----:R-:W-:-:S07]  /*17820*/  FMUL.FTZ R74, R2, R100 ;  /* 0x00000064024a7220 */ /* 0x002fce0000410000 */
[----:B------:R-:W-:Y:S01]  /*17830*/  @P1 MUFU.RCP R3, R7 ;  /* 0x0000000700031308 */ /* 0x000fe20000001000 */
[C---:B------:R-:W-:Y:S02]  /*17840*/  FMUL.FTZ R75, R2.reuse, R101 ;  /* 0x00000065024b7220 */ /* 0x040fe40000410000 */
[C---:B------:R-:W-:Y:S02]  /*17850*/  FMUL.FTZ R68, R2.reuse, R88 ;  /* 0x0000005802447220 */ /* 0x040fe40000410000 */
[C---:B------:R-:W-:Y:S01]  /*17860*/  FMUL.FTZ R69, R2.reuse, R89 ;  /* 0x0000005902457220 */ /* 0x040fe20000410000 */
[----:B--2---:R-:W-:Y:S01]  /*17870*/  MOV R4, RZ ;  /* 0x000000ff00047202 */ /* 0x004fe20000000f00 */
[C---:B------:R-:W-:Y:S01]  /*17880*/  FMUL.FTZ R76, R2.reuse, R104 ;  /* 0x00000068024c7220 */ /* 0x040fe20000410000 */
[----:B------:R-:W-:Y:S01]  /*17890*/  @P2 MUFU.LG2 R9, R6 ;  /* 0x0000000600092308 */ /* 0x000fe20000000c00 */
[C---:B------:R-:W-:Y:S02]  /*178a0*/  FMUL.FTZ R77, R2.reuse, R105 ;  /* 0x00000069024d7220 */ /* 0x040fe40000410000 */
[----:B------:R-:W-:-:S02]  /*178b0*/  FMUL.FTZ R78, R2, R116 ;  /* 0x00000074024e7220 */ /* 0x000fc40000410000 */
[C---:B------:R-:W-:Y:S02]  /*178c0*/  FMUL.FTZ R79, R2.reuse, R117 ;  /* 0x00000075024f7220 */ /* 0x040fe40000410000 */
[C---:B------:R-:W-:Y:S01]  /*178d0*/  FMUL.FTZ R66, R2.reuse, R120 ;  /* 0x0000007802427220 */ /* 0x040fe20000410000 */
[----:B------:R-:W1:Y:S01]  /*178e0*/  @P2 MUFU.RCP R4, R6 ;  /* 0x0000000600042308 */ /* 0x000e620000001000 */
[C---:B------:R-:W-:Y:S02]  /*178f0*/  FMUL.FTZ R67, R2.reuse, R121 ;  /* 0x0000007902437220 */ /* 0x040fe40000410000 */
[C---:B------:R-:W-:Y:S02]  /*17900*/  FMUL.FTZ R100, R2.reuse, R132 ;  /* 0x0000008402647220 */ /* 0x040fe40000410000 */
[C---:B------:R-:W-:Y:S02]  /*17910*/  FMUL.FTZ R101, R2.reuse, R133 ;  /* 0x0000008502657220 */ /* 0x040fe40000410000 */
[----:B------:R-:W-:-:S02]  /*17920*/  FMUL.FTZ R80, R2, R136 ;  /* 0x0000008802507220 */ /* 0x000fc40000410000 */
[C---:B------:R-:W-:Y:S02]  /*17930*/  FMUL.FTZ R81, R2.reuse, R137 ;  /* 0x0000008902517220 */ /* 0x040fe40000410000 */
[C---:B------:R-:W-:Y:S02]  /*17940*/  FMUL.FTZ R62, R2.reuse, R148 ;  /* 0x00000094023e7220 */ /* 0x040fe40000410000 */
[----:B------:R-:W-:Y:S02]  /*17950*/  FMUL.FTZ R63, R2, R149 ;  /* 0x00000095023f7220 */ /* 0x000fe40000410000 */
[----:B------:R2:W3:Y:S01]  /*17960*/  @P1 MUFU.LG2 R2, R7 ;  /* 0x0000000700021308 */ /* 0x0004e20000000c00 */
[C---:B-1----:R-:W-:Y:S01]  /*17970*/  FMUL.FTZ R84, R4.reuse, R90 ;  /* 0x0000005a04547220 */ /* 0x042fe20000410000 */
[----:B------:R-:W-:Y:S01]  /*17980*/  @P2 MOV R6, 0x3f317218 ;  /* 0x3f31721800062802 */ /* 0x000fe20000000f00 */
[C---:B------:R-:W-:Y:S02]  /*17990*/  FMUL.FTZ R85, R4.reuse, R91 ;  /* 0x0000005b04557220 */ /* 0x040fe40000410000 */
[----:B------:R-:W-:-:S02]  /*179a0*/  FMUL.FTZ R86, R4, R102 ;  /* 0x0000006604567220 */ /* 0x000fc40000410000 */
[----:B------:R-:W-:Y:S02]  /*179b0*/  FMUL.FTZ R87, R4, R103 ;  /* 0x0000006704577220 */ /* 0x000fe40000410000 */
[C---:B------:R-:W-:Y:S02]  /*179c0*/  FMUL.FTZ R48, R3.reuse, R92 ;  /* 0x0000005c03307220 */ /* 0x040fe40000410000 */
[C---:B------:R-:W-:Y:S02]  /*179d0*/  FMUL.FTZ R49, R3.reuse, R93 ;  /* 0x0000005d03317220 */ /* 0x040fe40000410000 */
[C---:B------:R-:W-:Y:S02]  /*179e0*/  FMUL.FTZ R38, R3.reuse, R96 ;  /* 0x0000006003267220 */ /* 0x040fe40000410000 */
[C---:B------:R-:W-:Y:S01]  /*179f0*/  FMUL.FTZ R39, R3.reuse, R97 ;  /* 0x0000006103277220 */ /* 0x040fe20000410000 */
[----:B--2---:R-:W-:Y:S01]  /*17a00*/  @P3 MOV R7, 0x3f317218 ;  /* 0x3f31721800073802 */ /* 0x004fe20000000f00 */
[----:B---3--:R-:W-:Y:S01]  /*17a10*/  @P1 FMUL.FTZ R8, R2, 0.69314718246459960938 ;  /* 0x3f31721802081820 */ /* 0x008fe20000410000 */
        /* <DEDUP_REMOVED lines=14> */
[C---:B------:R-:W-:Y:S01]  /*17b00*/  FMUL.FTZ R88, R4.reuse, R106 ;  /* 0x0000006a04587220 */ /* 0x040fe20000410000 */
[----:B------:R1:W2:Y:S01]  /*17b10*/  @P0 MUFU.LG2 R3, R5 ;  /* 0x0000000500030308 */ /* 0x0002a20000000c00 */
[----:B------:R-:W-:-:S02]  /*17b20*/  FMUL.FTZ R89, R4, R107 ;  /* 0x0000006b04597220 */ /* 0x000fc40000410000 */
[C---:B------:R-:W-:Y:S02]  /*17b30*/  FMUL.FTZ R90, R4.reuse, R118 ;  /* 0x00000076045a7220 */ /* 0x040fe40000410000 */
[C---:B------:R-:W-:Y:S02]  /*17b40*/  FMUL.FTZ R91, R4.reuse, R119 ;  /* 0x00000077045b7220 */ /* 0x040fe40000410000 */
[C---:B------:R-:W-:Y:S02]  /*17b50*/  FMUL.FTZ R104, R4.reuse, R122 ;  /* 0x0000007a04687220 */ /* 0x040fe40000410000 */
[C---:B------:R-:W-:Y:S02]  /*17b60*/  FMUL.FTZ R105, R4.reuse, R123 ;  /* 0x0000007b04697220 */ /* 0x040fe40000410000 */
[C---:B------:R-:W-:Y:S02]  /*17b70*/  FMUL.FTZ R102, R4.reuse, R134 ;  /* 0x0000008604667220 */ /* 0x040fe40000410000 */
[----:B------:R-:W-:-:S02]  /*17b80*/  FMUL.FTZ R103, R4, R135 ;  /* 0x0000008704677220 */ /* 0x000fc40000410000 */
[C---:B------:R-:W-:Y:S01]  /*17b90*/  FMUL.FTZ R82, R4.reuse, R138 ;  /* 0x0000008a04527220 */ /* 0x040fe20000410000 */
[----:B-1----:R-:W-:Y:S01]  /*17ba0*/  MOV R5, 0x1 ;  /* 0x0000000100057802 */ /* 0x002fe20000000f00 */
[C---:B------:R-:W-:Y:S02]  /*17bb0*/  FMUL.FTZ R83, R4.reuse, R139 ;  /* 0x0000008b04537220 */ /* 0x040fe40000410000 */
[C---:B------:R-:W-:Y:S02]  /*17bc0*/  FMUL.FTZ R64, R4.reuse, R150 ;  /* 0x0000009604407220 */ /* 0x040fe40000410000 */
[----:B------:R-:W-:Y:S01]  /*17bd0*/  FMUL.FTZ R65, R4, R151 ;  /* 0x0000009704417220 */ /* 0x000fe20000410000 */
[----:B------:R-:W-:Y:S01]  /*17be0*/  @P1 MOV R4, 0x3f317218 ;  /* 0x3f31721800041802 */ /* 0x000fe20000000f00 */
[----:B--2---:R-:W-:Y:S02]  /*17bf0*/  @P0 FMUL.FTZ R3, R3, 0.69314718246459960938 ;  /* 0x3f31721803030820 */ /* 0x004fe40000410000 */
[----:B------:R-:W-:-:S02]  /*17c00*/  @P3 FMUL.FTZ R10, R10, 0.69314718246459960938 ;  /* 0x3f3172180a0a3820 */ /* 0x000fc40000410000 */
[----:B------:R-:W-:Y:S02]  /*17c10*/  @P1 FMUL.FTZ R4, R4, c[0x0][0x2d0] ;  /* 0x0000b40004041a20 */ /* 0x000fe40000410000 */
[----:B------:R-:W-:Y:S02]  /*17c20*/  @P3 FMUL.FTZ R7, R7, c[0x0][0x2d0] ;  /* 0x0000b40007073a20 */ /* 0x000fe40000410000 */
[----:B------:R-:W-:Y:S01]  /*17c30*/  @P1 FFMA.FTZ R24, R4, R70, R8 ;  /* 0x0000004604181223 */ /* 0x000fe20000010008 */
[----:B------:R-:W-:Y:S01]  /*17c40*/  @P0 MOV R4, 0x3f317218 ;  /* 0x3f31721800040802 */ /* 0x000fe20000000f00 */
[----:B------:R-:W-:Y:S02]  /*17c50*/  @P2 FMUL.FTZ R9, R9, 0.69314718246459960938 ;  /* 0x3f31721809092820 */ /* 0x000fe40000410000 */
[----:B------:R-:W-:Y:S02]  /*17c60*/  @P2 FMUL.FTZ R6, R6, c[0x0][0x2d0] ;  /* 0x0000b40006062a20 */ /* 0x000fe40000410000 */
[----:B------:R-:W-:-:S02]  /*17c70*/  @P0 FMUL.FTZ R4, R4, c[0x0][0x2d0] ;  /* 0x0000b40004040a20 */ /* 0x000fc40000410000 */
[----:B------:R-:W-:Y:S02]  /*17c80*/  @P3 FFMA.FTZ R22, R7, R72, R10 ;  /* 0x0000004807163223 */ /* 0x000fe4000001000a */
[----:B------:R-:W-:Y:S01]  /*17c90*/  @P0 FFMA.FTZ R19, R4, R0, R3 ;  /* 0x0000000004130223 */ /* 0x000fe20000010003 */
[----:B------:R-:W-:Y:S01]  /*17ca0*/  PRMT R0, R5, 0x7610, R0 ;  /* 0x0000761005007816 */ /* 0x000fe20000000000 */
[----:B------:R-:W-:Y:S02]  /*17cb0*/  @P2 FFMA.FTZ R23, R6, R71, R9 ;  /* 0x0000004706172223 */ /* 0x000fe40000010009 */
        /* <DEDUP_REMOVED lines=15> */
[----:B------:R-:W-:Y:S02]  /*17db0*/  FMUL.FTZ R31, R2, R147 ;  /* 0x00000093021f7220 */ /* 0x000fe40000410000 */
.L_x_558:
[----:B------:R4:W5:Y:S04]  /*17dc0*/  LDL R6, [R1+0x48] ;  /* 0x0000480001067983 */ /* 0x0009680000100800 */
[----:B------:R-:W1:Y:S01]  /*17dd0*/  S2R R2, SR_TID.X ;  /* 0x0000000000027919 */ /* 0x000e620000002100 */
[----:B------:R-:W-:Y:S01]  /*17de0*/  BSSY B0, `(.L_x_651) ;  /* 0x0000011000007945 */ /* 0x000fe20003800000 */
[----:B-1----:R-:W-:-:S13]  /*17df0*/  LOP3.LUT P0, RZ, R2, 0x7f, RZ, 0xc0, !PT ;  /* 0x0000007f02ff7812 */ /* 0x002fda000780c0ff */
[----:B------:R-:W-:Y:S05]  /*17e00*/  @P0 BRA `(.L_x_652) ;  /* 0x000000e000000947 */ /* 0x000fea0003800000 */
[----:B----4-:R-:W1:Y:S01]  /*17e10*/  S2R R4, SR_LANEID ;  /* 0x0000000000047919 */ /* 0x010e620000000000 */
[----:B------:R-:W-:Y:S01]  /*17e20*/  VOTEU.ANY UR4, UPT, PT ;  /* 0x0000000000047886 */ /* 0x000fe200038e0100 */
[----:B---3--:R-:W-:Y:S01]  /*17e30*/  IMAD.MOV.U32 R5, RZ, RZ, c[0x0][0x564] ;  /* 0x00015900ff057624 */ /* 0x008fe200078e00ff */
[----:B------:R-:W1:Y:S08]  /*17e40*/  FLO.U32 R3, UR4 ;  /* 0x0000000400037d00 */ /* 0x000e7000080e0000 */
[----:B------:R-:W3:Y:S01]  /*17e50*/  POPC R2, UR4 ;  /* 0x0000000400027d09 */ /* 0x000ee20008000000 */
[----:B-1----:R-:W-:Y:S01]  /*17e60*/  ISETP.EQ.U32.AND P0, PT, R3, R4, PT ;  /* 0x000000040300720c */ /* 0x002fe20003f02070 */
[----:B------:R-:W-:-:S12]  /*17e70*/  IMAD.MOV.U32 R4, RZ, RZ, c[0x0][0x560] ;  /* 0x00015800ff047624 */ /* 0x000fd800078e00ff */
[----:B---3--:R1:W3:Y:S04]  /*17e80*/  @P0 ATOMG.E.ADD.STRONG.GPU PT, R2, [R4.64], R2 ;  /* 0x00000002040209a8 */ /* 0x0082e800081ee1c8 */
[----:B-1----:R-:W1:Y:S04]  /*17e90*/  S2R R4, SR_LTMASK ;  /* 0x0000000000047919 */ /* 0x002e680000003900 */
[----:B---3--:R1:W3:Y:S02]  /*17ea0*/  SHFL.IDX PT, R3, R2, R3, 0x1f ;  /* 0x00001f0302037589 */ /* 0x0082e400000e0000 */
[----:B-1----:R-:W-:-:S06]  /*17eb0*/  LOP3.LUT R2, R4, UR4, RZ, 0xc0, !PT ;  /* 0x0000000404027c12 */ /* 0x002fcc000f8ec0ff */
[----:B------:R-:W3:Y:S02]  /*17ec0*/  POPC R2, R2 ;  /* 0x0000000200027309 */ /* 0x000ee40000000000 */
[----:B---3-5:R-:W-:-:S05]  /*17ed0*/  IADD3 R6, R3, c[0x0][0xc], R2 ;  /* 0x0000030003067a10 */ /* 0x028fca0007ffe002 */
[----:B------:R1:W-:Y:S02]  /*17ee0*/  STL [R1+0x48], R6 ;  /* 0x0000480601007387 */ /* 0x0003e40000100800 */
.L_x_652:
[----:B----4-:R-:W-:Y:S05]  /*17ef0*/  BSYNC B0 ;  /* 0x0000000000007941 */ /* 0x010fea0003800000 */
.L_x_651:
[----:B------:R-:W4:Y:S01]  /*17f00*/  LDL.64 R2, [R1+0x38] ;  /* 0x0000380001027983 */ /* 0x000f220000100a00 */
[----:B------:R-:W-:Y:S01]  /*17f10*/  PRMT R0, R0, 0x9910, RZ ;  /* 0x0000991000007816 */ /* 0x000fe200000000ff */
[----:B------:R-:W-:Y:S01]  /*17f20*/  BSSY B1, `(.L_x_653) ;  /* 0x00002cf000017945 */ /* 0x000fe20003800000 */
[----:B-----5:R-:W-:Y:S02]  /*17f30*/  IMAD.MOV.U32 R70, RZ, RZ, R6 ;  /* 0x000000ffff467224 */ /* 0x020fe400078e0006 */
[----:B------:R-:W-:Y:S02]  /*17f40*/  ISETP.NE.AND P0, PT, R0, RZ, PT ;  /* 0x000000ff0000720c */ /* 0x000fe40003f05270 */
[----:B----4-:R-:W-:-:S11]  /*17f50*/  SHF.R.S32.HI R18, RZ, 0x1f, R2 ;  /* 0x0000001fff127819 */ /* 0x010fd60000011402 */
[----:B------:R-:W-:Y:S05]  /*17f60*/  @!P0 BRA `(.L_x_654) ;  /* 0x0000203000008947 */ /* 0x000fea0003800000 */
[----:B--2---:R-:W2:Y:S04]  /*17f70*/  LDL R7, [R1+0x5c] ;  /* 0x00005c0001077983 */ /* 0x004ea80000100800 */
[----:B-1----:R-:W4:Y:S04]  /*17f80*/  LDL R6, [R1+0x6c] ;  /* 0x00006c0001067983 */ /* 0x002f280000100800 */
[----:B---3--:R-:W3:Y:S04]  /*17f90*/  LDL R8, [R1+0x74] ;  /* 0x0000740001087983 */ /* 0x008ee80000100800 */
[----:B------:R-:W3:Y:S01]  /*17fa0*/  LDL R5, [R1+0x70] ;  /* 0x0000700001057983 */ /* 0x000ee20000100800 */
[----:B------:R-:W-:Y:S01]  /*17fb0*/  WARPSYNC 0xffffffff ;  /* 0xffffffff00007948 */ /* 0x000fe20003800000 */
[----:B------:R-:W-:-:S02]  /*17fc0*/  F2FP.BF16.PACK_AB R0, R69, R68 ;  /* 0x000000444500723e */ /* 0x000fc400000010ff */
[----:B------:R-:W-:Y:S01]  /*17fd0*/  BAR.SYNC.DEFER_BLOCKING 0x1, 0x80 ;  /* 0x0042000000007b1d */ /* 0x000fe20000010000 */
[----:B------:R-:W-:Y:S02]  /*17fe0*/  F2FP.BF16.PACK_AB R3, R85, R84 ;  /* 0x000000545503723e */ /* 0x000fe400000010ff */
[----:B------:R-:W-:-:S03]  /*17ff0*/  F2FP.BF16.PACK_AB R2, R75, R74 ;  /* 0x0000004a4b02723e */ /* 0x000fc600000010ff */
[----:B------:R-:W3:Y:S01]  /*18000*/  LDL R9, [R1+0x60] ;  /* 0x0000600001097983 */ /* 0x000ee20000100800 */
[----:B------:R-:W-:-:S03]  /*18010*/  F2FP.BF16.PACK_AB R4, R61, R60 ;  /* 0x0000003c3d04723e */ /* 0x000fc600000010ff */
[----:B------:R-:W3:Y:S04]  /*18020*/  LDL R12, [R1+0x7c] ;  /* 0x00007c00010c7983 */ /* 0x000ee80000100800 */
[----:B------:R-:W3:Y:S04]  /*18030*/  LDL R10, [R1+0x80] ;  /* 0x00008000010a7983 */ /* 0x000ee80000100800 */
[----:B--2---:R1:W-:Y:S04]  /*18040*/  STS [R7], R0 ;  /* 0x0000000007007388 */ /* 0x0043e80000000800 */
[----:B------:R2:W-:Y:S04]  /*18050*/  STS [R7+0x400], R3 ;  /* 0x0004000307007388 */ /* 0x0005e80000000800 */
[----:B----4-:R4:W-:Y:S01]  /*18060*/  STS [R6], R2 ;  /* 0x0000000206007388 */ /* 0x0109e20000000800 */
[----:B-1----:R-:W-:-:S02]  /*18070*/  F2FP.BF16.PACK_AB R0, R87, R86 ;  /* 0x000000565700723e */ /* 0x002fc400000010ff */
[----:B--2---:R-:W-:-:S03]  /*18080*/  F2FP.BF16.PACK_AB R3, R49, R48 ;  /* 0x000000303103723e */ /* 0x004fc600000010ff */
[----:B------:R1:W-:Y:S01]  /*18090*/  STS [R6+0x400], R0 ;  /* 0x0004000006007388 */ /* 0x0003e20000000800 */
[----:B----4-:R-:W-:-:S03]  /*180a0*/  F2FP.BF16.PACK_AB R2, R35, R34 ;  /* 0x000000222302723e */ /* 0x010fc600000010ff */
[----:B------:R-:W-:Y:S04]  /*180b0*/  STS [R7+0x2000], R3 ;  /* 0x0020000307007388 */ /* 0x000fe80000000800 */
[----:B------:R2:W-:Y:S01]  /*180c0*/  STS [R7+0x2400], R2 ;  /* 0x0024000207007388 */ /* 0x0005e20000000800 */
[----:B-1----:R-:W-:-:S03]  /*180d0*/  F2FP.BF16.PACK_AB R0, R39, R38 ;  /* 0x000000262700723e */ /* 0x002fc600000010ff */
[----:B--2---:R-:W2:Y:S01]  /*180e0*/  LDL R7, [R1+0x68] ;  /* 0x0000680001077983 */ /* 0x004ea20000100800 */
[----:B------:R-:W-:Y:S02]  /*180f0*/  F2FP.BF16.PACK_AB R3, R77, R76 ;  /* 0x0000004c4d03723e */ /* 0x000fe400000010ff */
[----:B------:R-:W-:Y:S01]  /*18100*/  F2FP.BF16.PACK_AB R2, R89, R88 ;  /* 0x000000585902723e */ /* 0x000fe200000010ff */
[----:B------:R-:W-:Y:S04]  /*18110*/  STS [R6+0x2000], R0 ;  /* 0x0020000006007388 */ /* 0x000fe80000000800 */
[----:B------:R1:W-:Y:S04]  /*18120*/  STS [R6+0x2400], R4 ;  /* 0x0024000406007388 */ /* 0x0003e80000000800 */
[----:B-1----:R-:W4:Y:S01]  /*18130*/  LDL R6, [R1+0x64] ;  /* 0x0000640001067983 */ /* 0x002f220000100800 */
[----:B------:R-:W-:-:S02]  /*18140*/  F2FP.BF16.PACK_AB R0, R79, R78 ;  /* 0x0000004e4f00723e */ /* 0x000fc400000010ff */
[----:B------:R-:W-:Y:S01]  /*18150*/  F2FP.BF16.PACK_AB R4, R41, R40 ;  /* 0x000000282904723e */ /* 0x000fe200000010ff */
[----:B---3--:R1:W-:Y:S04]  /*18160*/  STS [R8], R3 ;  /* 0x0000000308007388 */ /* 0x0083e80000000800 */
[----:B------:R3:W-:Y:S04]  /*18170*/  STS [R8+0x400], R2 ;  /* 0x0004000208007388 */ /* 0x0007e80000000800 */
[----:B------:R3:W-:Y:S01]  /*18180*/  STS [R5], R0 ;  /* 0x0000000005007388 */ /* 0x0007e20000000800 */
[----:B-1----:R-:W-:-:S02]  /*18190*/  F2FP.BF16.PACK_AB R3, R91, R90 ;  /* 0x0000005a5b03723e */ /* 0x002fc400000010ff */
[----:B---3--:R-:W-:-:S03]  /*181a0*/  F2FP.BF16.PACK_AB R2, R43, R42 ;  /* 0x0000002a2b02723e */ /* 0x008fc600000010ff */
[----:B------:R1:W-:Y:S01]  /*181b0*/  STS [R5+0x400], R3 ;  /* 0x0004000305007388 */ /* 0x0003e20000000800 */
[----:B------:R-:W-:-:S03]  /*181c0*/  F2FP.BF16.PACK_AB R0, R59, R58 ;  /* 0x0000003a3b00723e */ /* 0x000fc600000010ff */
[----:B------:R-:W-:Y:S04]  /*181d0*/  STS [R8+0x2000], R4 ;  /* 0x0020000408007388 */ /* 0x000fe80000000800 */
[----:B------:R3:W-:Y:S01]  /*181e0*/  STS [R8+0x2400], R0 ;  /* 0x0024000008007388 */ /* 0x0007e20000000800 */
[----:B-1----:R-:W-:-:S03]  /*181f0*/  F2FP.BF16.PACK_AB R3, R57, R56 ;  /* 0x000000383903723e */ /* 0x002fc600000010ff */
[----:B---3--:R-:W3:Y:S01]  /*18200*/  LDL R8, [R1+0x54] ;  /* 0x0000540001087983 */ /* 0x008ee20000100800 */
[----:B------:R-:W-:-:S03]  /*18210*/  F2FP.BF16.PACK_AB R0, R67, R66 ;  /* 0x000000424300723e */ /* 0x000fc600000010ff */
[----:B------:R1:W-:Y:S04]  /*18220*/  STS [R5+0x2000], R2 ;  /* 0x0020000205007388 */ /* 0x0003e80000000800 */
[----:B------:R1:W-:Y:S04]  /*18230*/  STS [R5+0x2400], R3 ;  /* 0x0024000305007388 */ /* 0x0003e80000000800 */
[----:B------:R1:W-:Y:S01]  /*18240*/  STS [R9], R0 ;  /* 0x0000000009007388 */ /* 0x0003e20000000800 */
[----:B------:R-:W-:Y:S02]  /*18250*/  F2FP.BF16.PACK_AB R4, R53, R52 ;  /* 0x000000343504723e */ /* 0x000fe400000010ff */
[----:B-1----:R-:W-:-:S02]  /*18260*/  F2FP.BF16.PACK_AB R2, R105, R104 ;  /* 0x000000686902723e */ /* 0x002fc400000010ff */
[----:B------:R-:W-:-:S03]  /*18270*/  F2FP.BF16.PACK_AB R3, R101, R100 ;  /* 0x000000646503723e */ /* 0x000fc600000010ff */
[----:B------:R1:W-:Y:S01]  /*18280*/  STS [R9+0x400], R2 ;  /* 0x0004000209007388 */ /* 0x0003e20000000800 */
[----:B------:R-:W-:Y:S02]  /*18290*/  F2FP.BF16.PACK_AB R0, R103, R102 ;  /* 0x000000666700723e */ /* 0x000fe400000010ff */
[----:B------:R-:W-:Y:S02]  /*182a0*/  F2FP.BF16.PACK_AB R5, R51, R50 ;  /* 0x000000323305723e */ /* 0x000fe400000010ff */
[----:B-1----:R-:W-:Y:S02]  /*182b0*/  F2FP.BF16.PACK_AB R2, R55, R54 ;  /* 0x000000363702723e */ /* 0x002fe400000010ff */
[----:B------:R-:W-:Y:S02]  /*182c0*/  ISETP.NE.U32.AND P0, PT, RZ, c[0x0][0x508], PT ;  /* 0x00014200ff007a0c */ /* 0x000fe40003f05070 */
[----:B------:R-:W-:Y:S02]  /*182d0*/  ISETP.NE.U32.AND P2, PT, RZ, c[0x0][0x500], PT ;  /* 0x00014000ff007a0c */ /* 0x000fe40003f45070 */
[----:B------:R-:W-:-:S02]  /*182e0*/  ISETP.NE.AND.EX P1, PT, RZ, c[0x0][0x50c], PT, P0 ;  /* 0x00014300ff007a0c */ /* 0x000fc40003f25300 */
[----:B------:R-:W-:Y:S01]  /*182f0*/  ISETP.NE.AND.EX P2, PT, RZ, c[0x0][0x504], PT, P2 ;  /* 0x00014100ff007a0c */ /* 0x000fe20003f45320 */
[----:B------:R-:W-:Y:S01]  /*18300*/  IMAD.MOV.U32 R11, RZ, RZ, c[0x0][0x388] ;  /* 0x0000e200ff0b7624 */ /* 0x000fe200078e00ff */
[----:B--2---:R1:W-:Y:S04]  /*18310*/  STS [R7], R3 ;  /* 0x0000000307007388 */ /* 0x0043e80000000800 */
[----:B------:R2:W-:Y:S04]  /*18320*/  STS [R7+0x400], R0 ;  /* 0x0004000007007388 */ /* 0x0005e80000000800 */
[----:B------:R4:W-:Y:S04]  /*18330*/  STS [R9+0x2000], R2 ;  /* 0x0020000209007388 */ /* 0x0009e80000000800 */
[----:B------:R4:W-:Y:S04]  /*18340*/  STS [R9+0x2400], R4 ;  /* 0x0024000409007388 */ /* 0x0009e80000000800 */
[----:B------:R-:W-:Y:S01]  /*18350*/  STS [R7+0x2000], R5 ;  /* 0x0020000507007388 */ /* 0x000fe20000000800 */
[----:B-1----:R-:W-:-:S02]  /*18360*/  F2FP.BF16.PACK_AB R3, R47, R46 ;  /* 0x0000002e2f03723e */ /* 0x002fc400000010ff */
[----:B--2---:R-:W-:Y:S02]  /*18370*/  F2FP.BF16.PACK_AB R0, R83, R82 ;  /* 0x000000525300723e */ /* 0x004fe400000010ff */
[----:B----4-:R-:W-:Y:S01]  /*18380*/  F2FP.BF16.PACK_AB R2, R81, R80 ;  /* 0x000000505102723e */ /* 0x010fe200000010ff */
[----:B------:R-:W-:Y:S04]  /*18390*/  STS [R7+0x2400], R3 ;  /* 0x0024000307007388 */ /* 0x000fe80000000800 */
[----:B------:R1:W-:Y:S04]  /*183a0*/  STS [R6], R2 ;  /* 0x0000000206007388 */ /* 0x0003e80000000800 */
[----:B------:R2:W-:Y:S01]  /*183b0*/  STS [R6+0x400], R0 ;  /* 0x0004000006007388 */ /* 0x0005e20000000800 */
[----:B------:R-:W-:-:S03]  /*183c0*/  F2FP.BF16.PACK_AB R4, R45, R44 ;  /* 0x0000002c2d04723e */ /* 0x000fc600000010ff */
[----:B------:R-:W4:Y:S01]  /*183d0*/  LDL.LU R9, [R1+0x4c] ;  /* 0x00004c0001097983 */ /* 0x000f220000300800 */
[----:B-1----:R-:W-:Y:S02]  /*183e0*/  F2FP.BF16.PACK_AB R2, R63, R62 ;  /* 0x0000003e3f02723e */ /* 0x002fe400000010ff */
[----:B--2---:R-:W-:-:S03]  /*183f0*/  F2FP.BF16.PACK_AB R0, R65, R64 ;  /* 0x000000404100723e */ /* 0x004fc600000010ff */
[----:B------:R1:W-:Y:S01]  /*18400*/  STS [R12], R2 ;  /* 0x000000020c007388 */ /* 0x0003e20000000800 */
[----:B------:R-:W-:-:S03]  /*18410*/  F2FP.BF16.PACK_AB R3, R37, R36 ;  /* 0x000000242503723e */ /* 0x000fc600000010ff */
[----:B------:R2:W-:Y:S04]  /*18420*/  STS [R10+0x400], R0 ;  /* 0x000400000a007388 */ /* 0x0005e80000000800 */
[----:B------:R3:W-:Y:S04]  /*18430*/  STS [R6+0x2000], R4 ;  /* 0x0020000406007388 */ /* 0x0007e80000000800 */
[----:B------:R3:W-:Y:S01]  /*18440*/  STS [R6+0x2400], R3 ;  /* 0x0024000306007388 */ /* 0x0007e20000000800 */
[----:B-1----:R-:W-:Y:S02]  /*18450*/  F2FP.BF16.PACK_AB R2, R33, R32 ;  /* 0x000000202102723e */ /* 0x002fe400000010ff */
[----:B--2---:R-:W-:-:S03]  /*18460*/  F2FP.BF16.PACK_AB R0, R31, R30 ;  /* 0x0000001e1f00723e */ /* 0x004fc600000010ff */
[----:B------:R1:W-:Y:S04]  /*18470*/  STS [R12+0x2000], R2 ;  /* 0x002000020c007388 */ /* 0x0003e80000000800 */
[----:B------:R2:W-:Y:S01]  /*18480*/  STS [R10+0x2400], R0 ;  /* 0x002400000a007388 */ /* 0x0005e20000000800 */
[----:B---3--:R-:W-:Y:S02]  /*18490*/  IMAD.MOV.U32 R4, RZ, RZ, 0x4 ;  /* 0x00000004ff047424 */ /* 0x008fe400078e00ff */
[----:B------:R-:W-:Y:S02]  /*184a0*/  IMAD.MOV.U32 R3, RZ, RZ, RZ ;  /* 0x000000ffff037224 */ /* 0x000fe400078e00ff */
[CC--:B------:R-:W-:Y:S01]  /*184b0*/  @P1 IMAD.WIDE R6, R8.reuse, R4.reuse, c[0x0][0x508] ;  /* 0x0001420008061625 */ /* 0x0c0fe200078e0204 */
[----:B------:R-:W-:Y:S03]  /*184c0*/  BAR.SYNC.DEFER_BLOCKING 0x1, 0x80 ;  /* 0x0042000000007b1d */ /* 0x000fe60000010000 */
[----:B------:R-:W-:-:S03]  /*184d0*/  IMAD.WIDE R4, R8, R4, c[0x0][0x500] ;  /* 0x0001400008047625 */ /* 0x000fc600078e0204 */
[----:B------:R2:W5:Y:S04]  /*184e0*/  @P1 LDG.E R11, [R6.64] ;  /* 0x00000008060b1981 */ /* 0x000568000c1e1900 */
[----:B------:R2:W5:Y:S01]  /*184f0*/  @P2 LDG.E R3, [R4.64] ;  /* 0x0000000804032981 */ /* 0x000562000c1e1900 */
[----:B----4-:R-:W-:-:S04]  /*18500*/  ISETP.NE.AND P0, PT, R9, RZ, PT ;  /* 0x000000ff0900720c */ /* 0x010fc80003f05270 */
[----:B-1----:R-:W-:Y:S01]  /*18510*/  SEL R2, R9, c[0x0][0x3d4], P0 ;  /* 0x0000f50009027a07 */ /* 0x002fe20000000000 */
[----:B------:R-:W-:Y:S05]  /*18520*/  @P1 BRA `(.L_x_655) ;  /* 0x0000004000001947 */ /* 0x000fea0003800000 */
[----:B--2---:R-:W-:Y:S05]  /*18530*/  @!P2 BRA `(.L_x_655) ;  /* 0x000000300000a947 */ /* 0x004fea0003800000 */
[----:B------:R1:W2:Y:S04]  /*18540*/  LDG.E R0, [R4.64] ;  /* 0x0000000804007981 */ /* 0x0002a8000c1e1900 */
[----:B-1----:R-:W2:Y:S02]  /*18550*/  LDG.E R4, [R4.64+0x4] ;  /* 0x0000040804047981 */ /* 0x002ea4000c1e1900 */
[----:B--2--5:R-:W-:Y:S02]  /*18560*/  IADD3 R11, -R0, R4, RZ ;  /* 0x00000004000b7210 */ /* 0x024fe40007ffe1ff */
.L_x_655:
[----:B--2---:R-:W2:Y:S04]  /*18570*/  LDL R4, [R1+0x44] ;  /* 0x0000440001047983 */ /* 0x004ea80000100800 */
        /* <DEDUP_REMOVED lines=15> */
[----:B------:R-:W-:Y:S02]  /*18670*/  SHF.R.S32.HI R0, RZ, 0x1f, R8 ;  /* 0x0000001fff007819 */ /* 0x000fe40000011408 */
[----:B------:R-:W-:Y:S02]  /*18680*/  SEL R2, R8, RZ, !P0 ;  /* 0x000000ff08027207 */ /* 0x000fe40004000000 */
[----:B------:R-:W-:Y:S01]  /*18690*/  SEL R5, R0, RZ, !P0 ;  /* 0x000000ff00057207 */ /* 0x000fe20004000000 */
[----:B------:R-:W1:Y:S02]  /*186a0*/  S2R R28, SR_TID.X ;  /* 0x00000000001c7919 */ /* 0x000e640000002100 */
[----:B-1----:R-:W-:-:S04]  /*186b0*/  IMAD R0, R7, R2, RZ ;  /* 0x0000000207007224 */ /* 0x002fc800078e02ff */
[C---:B------:R-:W-:Y:S02]  /*186c0*/  IMAD R10, R6.reuse, R5, R0 ;  /* 0x00000005060a7224 */ /* 0x040fe400078e0200 */
[----:B------:R-:W-:Y:S01]  /*186d0*/  IMAD.WIDE.U32 R6, R6, R2, RZ ;  /* 0x0000000206067225 */ /* 0x000fe200078e00ff */
[----:B------:R-:W-:-:S04]  /*186e0*/  SHF.R.S32.HI R26, RZ, 0x1f, R28 ;  /* 0x0000001fff1a7819 */ /* 0x000fc8000001141c */
[----:B------:R-:W-:-:S04]  /*186f0*/  LEA.HI R26, R26, R28, RZ, 0x5 ;  /* 0x0000001c1a1a7211 */ /* 0x000fc800078f28ff */
[----:B------:R-:W-:-:S05]  /*18700*/  LOP3.LUT R26, R26, 0xffffffe0, RZ, 0xc0, !PT ;  /* 0xffffffe01a1a7812 */ /* 0x000fca00078ec0ff */
[----:B------:R-:W-:Y:S01]  /*18710*/  IMAD.IADD R26, R28, 0x1, -R26 ;  /* 0x000000011c1a7824 */ /* 0x000fe200078e0a1a */
[----:B------:R-:W-:-:S04]  /*18720*/  LOP3.LUT R204, R204, 0xfffffffd, RZ, 0xc0, !PT ;  /* 0xfffffffdcccc7812 */ /* 0x000fc800078ec0ff */
[----:B------:R-:W-:Y:S01]  /*18730*/  LOP3.LUT R204, R204, 0xfffffffe, RZ, 0xc0, !PT ;  /* 0xfffffffecccc7812 */ /* 0x000fe200078ec0ff */
[----:B--2---:R-:W-:-:S04]  /*18740*/  IMAD.IADD R4, R4, 0x1, R71 ;  /* 0x0000000104047824 */ /* 0x004fc800078e0247 */
[----:B------:R-:W-:-:S04]  /*18750*/  @P5 IMAD.HI.U32 R5, R4, c[0x0][0x4ec], RZ ;  /* 0x00013b0004055a27 */ /* 0x000fc800078e00ff */
[----:B---3--:R-:W-:-:S04]  /*18760*/  IMAD.WIDE.U32 R8, R12, R25, RZ ;  /* 0x000000190c087225 */ /* 0x008fc800078e00ff */
        /* <DEDUP_REMOVED lines=34> */
[----:B------:R3:W-:Y:S01]  /*18990*/  SHFL.IDX PT, R7, R5, 0x3, 0x1c1f ;  /* 0x007c1f0005077f89 */ /* 0x0007e200000e0000 */
[----:B------:R-:W-:-:S03]  /*189a0*/  LOP3.LUT P0, RZ, R26, 0x3, RZ, 0xc0, !PT ;  /* 0x000000031aff7812 */ /* 0x000fc6000780c0ff */
[----:B------:R-:W4:Y:S04]  /*189b0*/  SHFL.IDX PT, R8, R6, 0x2, 0x1c1f ;  /* 0x005c1f0006087f89 */ /* 0x000f2800000e0000 */
[----:B------:R-:W1:Y:S01]  /*189c0*/  SHFL.IDX PT, R6, R6, 0x3, 0x1c1f ;  /* 0x007c1f0006067f89 */ /* 0x000e6200000e0000 */
[----:B---3--:R-:W-:-:S05]  /*189d0*/  IMAD.IADD R5, R27, 0x1, R71 ;  /* 0x000000011b057824 */ /* 0x008fca00078e0247 */
[C---:B------:R-:W-:Y:S02]  /*189e0*/  IADD3 R17, R5.reuse, 0x8, RZ ;  /* 0x0000000805117810 */ /* 0x040fe40007ffe0ff */
[CC--:B------:R-:W-:Y:S02]  /*189f0*/  ISETP.GE.OR P4, PT, R5.reuse, R0.reuse, P0 ;  /* 0x000000000500720c */ /* 0x0c0fe40000786670 */
[----:B------:R-:W-:Y:S02]  /*18a00*/  IADD3 R16, R5, 0x40, RZ ;  /* 0x0000004005107810 */ /* 0x000fe40007ffe0ff */
[-C--:B------:R-:W-:Y:S02]  /*18a10*/  ISETP.GE.OR P3, PT, R17, R0.reuse, P0 ;  /* 0x000000001100720c */ /* 0x080fe40000766670 */
[----:B------:R-:W-:Y:S02]  /*18a20*/  ISETP.GE.OR P1, PT, R16, R0, P0 ;  /* 0x000000001000720c */ /* 0x000fe40000726670 */
[----:B------:R-:W-:-:S05]  /*18a30*/  IADD3 R15, R5, 0x48, RZ ;  /* 0x00000048050f7810 */ /* 0x000fca0007ffe0ff */
[----:B-1----:R1:W-:Y:S04]  /*18a40*/  @!P4 ST.E [R12.64], R22 ;  /* 0x000000160c00c985 */ /* 0x0023e8000c101908 */
[----:B--2---:R1:W-:Y:S01]  /*18a50*/  @!P3 ST.E [R10.64], R23 ;  /* 0x000000170a00b985 */ /* 0x0043e2000c101908 */
[-C--:B------:R-:W-:Y:S02]  /*18a60*/  ISETP.GE.AND P3, PT, R16, R0.reuse, PT ;  /* 0x000000001000720c */ /* 0x080fe40003f66270 */
[CC--:B------:R-:W-:Y:S01]  /*18a70*/  ISETP.GE.OR P0, PT, R15.reuse, R0.reuse, P0 ;  /* 0x000000000f00720c */ /* 0x0c0fe20000706670 */
[----:B----4-:R1:W-:Y:S01]  /*18a80*/  @!P1 ST.E [R8.64], R24 ;  /* 0x0000001808009985 */ /* 0x0103e2000c101908 */
[-C--:B------:R-:W-:Y:S02]  /*18a90*/  ISETP.GE.AND P1, PT, R15, R0.reuse, PT ;  /* 0x000000000f00720c */ /* 0x080fe40003f26270 */
[----:B------:R-:W-:-:S07]  /*18aa0*/  ISETP.GE.AND P6, PT, R17, R0, PT ;  /* 0x000000001100720c */ /* 0x000fce0003fc6270 */
[----:B------:R-:W-:Y:S02]  /*18ab0*/  @P3 LOP3.LUT R204, R204, 0x1, RZ, 0xfc, !PT ;  /* 0x00000001cccc3812 */ /* 0x000fe400078efcff */
[----:B------:R1:W-:Y:S01]  /*18ac0*/  @!P0 ST.E [R6.64], R19 ;  /* 0x0000001306008985 */ /* 0x0003e2000c101908 */
[----:B------:R-:W-:Y:S02]  /*18ad0*/  ISETP.GE.AND P0, PT, R5, R0, PT ;  /* 0x000000000500720c */ /* 0x000fe40003f06270 */
[----:B------:R-:W-:Y:S01]  /*18ae0*/  @P1 LOP3.LUT R204, R204, 0x2, RZ, 0xfc, !PT ;  /* 0x00000002cccc1812 */ /* 0x000fe200078efcff */
        /* <DEDUP_REMOVED lines=18> */
[----:B------:R-:W5:Y:S02]  /*18c10*/  S2R R10, SR_TID.X ;  /* 0x00000000000a7919 */ /* 0x000f640000002100 */
[----:B-----5:R-:W-:-:S04]  /*18c20*/  SHF.R.S32.HI R9, RZ, 0x1f, R10 ;  /* 0x0000001fff097819 */ /* 0x020fc8000001140a */
[----:B------:R-:W-:-:S04]  /*18c30*/  LEA.HI R9, R9, R10, RZ, 0x3 ;  /* 0x0000000a09097211 */ /* 0x000fc800078f18ff */
[----:B------:R-:W-:Y:S02]  /*18c40*/  SHF.R.S32.HI R9, RZ, 0x3, R9 ;  /* 0x00000003ff097819 */ /* 0x000fe40000011409 */
[----:B--2---:R-:W-:Y:S02]  /*18c50*/  IADD3 R6, R26, R71, RZ ;  /* 0x000000471a067210 */ /* 0x004fe40007ffe0ff */
[----:B------:R2:W1:Y:S02]  /*18c60*/  LDS.128 R24, [R207+0x1080] ;  /* 0x00108000cf187984 */ /* 0x0004640000000c00 */
        /* <DEDUP_REMOVED lines=17> */
[----:B------:R-:W-:Y:S02]  /*18d80*/  IADD3 R4, R9, R71, RZ ;  /* 0x0000004709047210 */ /* 0x000fe40007ffe0ff */
[----:B------:R-:W-:-:S04]  /*18d90*/  IADD3 R3, R3, R6, RZ ;  /* 0x0000000603037210 */ /* 0x000fc80007ffe0ff */
[----:B------:R-:W-:Y:S01]  /*18da0*/  LEA.HI.X R6, R2, c[0x0][0x384], R3, 0x1, P0 ;  /* 0x0000e10002067a11 */ /* 0x000fe200000f0c03 */
[----:B------:R-:W-:Y:S05]  /*18db0*/  BRA.DIV ~URZ, `(.L_x_657) ;  /* 0x00003cc27f007947 */ /* 0x000fea000b800000 */
[----:B-1234-:R1:W2:Y:S02]  /*18dc0*/  SHFL.IDX PT, R8, R6, RZ, 0x181f ;  /* 0x00181fff06087589 */ /* 0x01e2a400000e0000 */
.L_x_737:
[----:B------:R-:W-:Y:S05]  /*18dd0*/  BRA.DIV ~URZ, `(.L_x_658) ;  /* 0x00003d127f007947 */ /* 0x000fea000b800000 */
[----:B------:R3:W4:Y:S02]  /*18de0*/  SHFL.IDX PT, R2, R7, RZ, 0x181f ;  /* 0x00181fff07027589 */ /* 0x00072400000e0000 */
.L_x_738:
        /* <DEDUP_REMOVED lines=9> */
.L_x_739:
        /* <DEDUP_REMOVED lines=8> */
.L_x_740:
[----:B------:R-:W-:Y:S05]  /*18f00*/  BRA.DIV ~URZ, `(.L_x_661) ;  /* 0x00003d927f007947 */ /* 0x000fea000b800000 */
[----:B-1----:R1:W2:Y:S02]  /*18f10*/  SHFL.IDX PT, R2, R7, 0x2, 0x181f ;  /* 0x00581f0007027f89 */ /* 0x0022a400000e0000 */
.L_x_741:
        /* <DEDUP_REMOVED lines=9> */
.L_x_742:
        /* <DEDUP_REMOVED lines=8> */
.L_x_743:
[----:B------:R-:W-:Y:S05]  /*19030*/  BRA.DIV ~URZ, `(.L_x_664) ;  /* 0x00003e127f007947 */ /* 0x000fea000b800000 */
[----:B--2---:R2:W1:Y:S02]  /*19040*/  SHFL.IDX PT, R2, R7, 0x4, 0x181f ;  /* 0x00981f0007027f89 */ /* 0x00446400000e0000 */
.L_x_744:
        /* <DEDUP_REMOVED lines=9> */
.L_x_745:
        /* <DEDUP_REMOVED lines=8> */
.L_x_746:
[----:B------:R-:W-:Y:S05]  /*19160*/  BRA.DIV ~URZ, `(.L_x_667) ;  /* 0x00003e927f007947 */ /* 0x000fea000b800000 */
[----:B--2---:R2:W3:Y:S02]  /*19170*/  SHFL.IDX PT, R2, R7, 0x6, 0x181f ;  /* 0x00d81f0007027f89 */ /* 0x0044e400000e0000 */
.L_x_747:
        /* <DEDUP_REMOVED lines=9> */
.L_x_748:
        /* <DEDUP_REMOVED lines=8> */
.L_x_656:
        /* <DEDUP_REMOVED lines=34> */
.L_x_749:
[----:B------:R-:W-:Y:S05]  /*194b0*/  BRA.DIV ~URZ, `(.L_x_671) ;  /* 0x00003cf27f007947 */ /* 0x000fea000b800000 */
[----:B------:R3:W4:Y:S02]  /*194c0*/  SHFL.IDX PT, R2, R21, RZ, 0x1c1f ;  /* 0x001c1fff15027589 */ /* 0x00072400000e0000 */
.L_x_750:
[----:B------:R-:W5:Y:S01]  /*194d0*/  LDL R3, [R1] ;  /* 0x0000000001037983 */ /* 0x000f620000100800 */
        /* <DEDUP_REMOVED lines=14> */
[----:B------:R-:W-:Y:S02]  /*195c0*/  SHF.R.S32.HI R28, RZ, 0x1f, R0 ;  /* 0x0000001fff1c7819 */ /* 0x000fe40000011400 */
[----:B------:R-:W-:Y:S01]  /*195d0*/  SHF.R.S32.HI R22, RZ, 0x1f, R11 ;  /* 0x0000001fff167819 */ /* 0x000fe2000001140b */
[----:B------:R-:W-:Y:S05]  /*195e0*/  @P0 BRA `(.L_x_673) ;  /* 0x0000020000000947 */ /* 0x000fea0003800000 */
[----:B------:R-:W-:Y:S02]  /*195f0*/  ISETP.GE.AND P1, PT, R3, c[0x0][0x3c8], PT ;  /* 0x0000f20003007a0c */ /* 0x000fe40003f26270 */
[----:B------:R-:W-:Y:S02]  /*19600*/  ISETP.GE.AND P2, PT, R11, c[0x0][0x3c8], PT ;  /* 0x0000f2000b007a0c */ /* 0x000fe40003f46270 */
[----:B------:R-:W-:-:S02]  /*19610*/  ISETP.GE.AND P3, PT, R10, c[0x0][0x3c8], PT ;  /* 0x0000f2000a007a0c */ /* 0x000fc40003f66270 */
[----:B------:R-:W-:-:S07]  /*19620*/  ISETP.GE.AND P4, PT, R6, c[0x0][0x3c8], PT ;  /* 0x0000f20006007a0c */ /* 0x000fce0003f86270 */
[----:B----4-:R-:W-:-:S04]  /*19630*/  @!P1 LEA R14, P0, R3, R2, 0x2 ;  /* 0x00000002030e9211 */ /* 0x010fc800078010ff */
[----:B--2---:R-:W-:Y:S02]  /*19640*/  @!P1 LEA.HI.X R15, R3, R12, R20, 0x2, P0 ;  /* 0x0000000c030f9211 */ /* 0x004fe400000f1414 */
[----:B------:R-:W-:-:S03]  /*19650*/  @!P2 LEA R16, P0, R11, R2, 0x2 ;  /* 0x000000020b10a211 */ /* 0x000fc600078010ff */
[----:B------:R2:W-:Y:S01]  /*19660*/  @!P1 ST.E.64 [R14.64], R68 ;  /* 0x000000440e009985 */ /* 0x0005e2000c101b08 */
[----:B------:R-:W-:Y:S02]  /*19670*/  ISETP.GE.AND P1, PT, R8, c[0x0][0x3c8], PT ;  /* 0x0000f20008007a0c */ /* 0x000fe40003f26270 */
[----:B------:R-:W-:-:S05]  /*19680*/  @!P2 LEA.HI.X R17, R11, R12, R22, 0x2, P0 ;  /* 0x0000000c0b11a211 */ /* 0x000fca00000f1416 */
[----:B------:R4:W-:Y:S01]  /*19690*/  @!P2 ST.E.64 [R16.64], R74 ;  /* 0x0000004a1000a985 */ /* 0x0009e2000c101b08 */
[----:B------:R-:W-:Y:S02]  /*196a0*/  ISETP.GE.AND P2, PT, R7, c[0x0][0x3c8], PT ;  /* 0x0000f20007007a0c */ /* 0x000fe40003f46270 */
[----:B--2---:R-:W-:-:S04]  /*196b0*/  @!P3 LEA R14, P0, R10, R2, 0x2 ;  /* 0x000000020a0eb211 */ /* 0x004fc800078010ff */
[----:B------:R-:W-:Y:S02]  /*196c0*/  @!P3 LEA.HI.X R15, R10, R12, R24, 0x2, P0 ;  /* 0x0000000c0a0fb211 */ /* 0x000fe400000f1418 */
[----:B----4-:R-:W-:-:S03]  /*196d0*/  @!P1 LEA R16, P0, R8, R2, 0x2 ;  /* 0x0000000208109211 */ /* 0x010fc600078010ff */
        /* <DEDUP_REMOVED lines=13> */
[----:B------:R-:W-:-:S03]  /*197b0*/  @!P1 LEA R2, P0, R0, R2, 0x2 ;  /* 0x0000000200029211 */ /* 0x000fc600078010ff */
[----:B------:R4:W-:Y:S01]  /*197c0*/  @!P3 ST.E.64 [R14.64], R80 ;  /* 0x000000500e00b985 */ /* 0x0009e2000c101b08 */
[----:B------:R-:W-:-:S05]  /*197d0*/  @!P1 LEA.HI.X R3, R0, R12, R28, 0x2, P0 ;  /* 0x0000000c00039211 */ /* 0x000fca00000f141c */
[----:B------:R4:W-:Y:S04]  /*197e0*/  @!P1 ST.E.64 [R2.64], R62 ;  /* 0x0000003e02009985 */ /* 0x0009e8000c101b08 */
.L_x_673:
[----:B------:R-:W-:Y:S05]  /*197f0*/  BSYNC B0 ;  /* 0x0000000000007941 */ /* 0x000fea0003800000 */
.L_x_672:
[----:B------:R-:W-:Y:S05]  /*19800*/  BRA.DIV ~URZ, `(.L_x_674) ;  /* 0x00003a127f007947 */ /* 0x000fea000b800000 */
[----:B--2---:R2:W1:Y:S04]  /*19810*/  SHFL.IDX PT, R12, R13, 0x1, 0x1c1f ;  /* 0x003c1f000d0c7f89 */ /* 0x00446800000e0000 */
[----:B----4-:R2:W4:Y:S02]  /*19820*/  SHFL.IDX PT, R2, R21, 0x1, 0x1c1f ;  /* 0x003c1f0015027f89 */ /* 0x01052400000e0000 */
.L_x_751:
[----:B------:R-:W-:Y:S01]  /*19830*/  BSSY B0, `(.L_x_675) ;  /* 0x0000023000007945 */ /* 0x000fe20003800000 */
[----:B------:R-:W-:Y:S05]  /*19840*/  @P6 BRA `(.L_x_676) ;  /* 0x0000021000006947 */ /* 0x000fea0003800000 */
[----:B------:R-:W5:Y:S01]  /*19850*/  LDL R3, [R1] ;  /* 0x0000000001037983 */ /* 0x000f620000100800 */
[----:B------:R-:W-:Y:S02]  /*19860*/  ISETP.GE.AND P0, PT, R11, c[0x0][0x3c8], PT ;  /* 0x0000f2000b007a0c */ /* 0x000fe40003f06270 */
[----:B------:R-:W-:Y:S02]  /*19870*/  ISETP.GE.AND P2, PT, R10, c[0x0][0x3c8], PT ;  /* 0x0000f2000a007a0c */ /* 0x000fe40003f46270 */
[----:B------:R-:W-:-:S02]  /*19880*/  ISETP.GE.AND P4, PT, R8, c[0x0][0x3c8], PT ;  /* 0x0000f20008007a0c */ /* 0x000fc40003f86270 */
[----:B------:R-:W-:Y:S02]  /*19890*/  ISETP.GE.AND P5, PT, R7, c[0x0][0x3c8], PT ;  /* 0x0000f20007007a0c */ /* 0x000fe40003fa6270 */
[----:B-----5:R-:W-:-:S13]  /*198a0*/  ISETP.GE.AND P1, PT, R3, c[0x0][0x3c8], PT ;  /* 0x0000f20003007a0c */ /* 0x020fda0003f26270 */
[----:B----4-:R-:W-:-:S04]  /*198b0*/  @!P1 LEA R14, P3, R3, R2, 0x2 ;  /* 0x00000002030e9211 */ /* 0x010fc800078610ff */
[----:B-1----:R-:W-:Y:S02]  /*198c0*/  @!P1 LEA.HI.X R15, R3, R12, R20, 0x2, P3 ;  /* 0x0000000c030f9211 */ /* 0x002fe400018f1414 */
[----:B------:R-:W-:-:S03]  /*198d0*/  @!P0 LEA R18, P3, R11, R2, 0x2 ;  /* 0x000000020b128211 */ /* 0x000fc600078610ff */
[----:B------:R1:W-:Y:S01]  /*198e0*/  @!P1 ST.E.64 [R14.64], R84 ;  /* 0x000000540e009985 */ /* 0x0003e2000c101b08 */
[C---:B------:R-:W-:Y:S02]  /*198f0*/  @!P2 LEA R16, P1, R10.reuse, R2, 0x2 ;  /* 0x000000020a10a211 */ /* 0x040fe400078210ff */
[-C--:B------:R-:W-:Y:S02]  /*19900*/  @!P0 LEA.HI.X R19, R11, R12.reuse, R22, 0x2, P3 ;  /* 0x0000000c0b138211 */ /* 0x080fe400018f1416 */
[----:B------:R-:W-:Y:S02]  /*19910*/  @!P2 LEA.HI.X R17, R10, R12, R24, 0x2, P1 ;  /* 0x0000000c0a11a211 */ /* 0x000fe400008f1418 */
[----:B------:R-:W-:Y:S01]  /*19920*/  ISETP.GE.AND P3, PT, R6, c[0x0][0x3c8], PT ;  /* 0x0000f20006007a0c */ /* 0x000fe20003f66270 */
[----:B------:R4:W-:Y:S01]  /*19930*/  @!P0 ST.E.64 [R18.64], R86 ;  /* 0x0000005612008985 */ /* 0x0009e2000c101b08 */
[----:B------:R-:W-:-:S03]  /*19940*/  ISETP.GE.AND P1, PT, R0, c[0x0][0x3c8], PT ;  /* 0x0000f20000007a0c */ /* 0x000fc60003f26270 */
[----:B------:R5:W-:Y:S01]  /*19950*/  @!P2 ST.E.64 [R16.64], R88 ;  /* 0x000000581000a985 */ /* 0x000be2000c101b08 */
[----:B------:R-:W-:Y:S02]  /*19960*/  ISETP.GE.AND P2, PT, R4, c[0x0][0x3c8], PT ;  /* 0x0000f20004007a0c */ /* 0x000fe40003f46270 */
[----:B-1----:R-:W-:-:S04]  /*19970*/  @!P4 LEA R14, P0, R8, R2, 0x2 ;  /* 0x00000002080ec211 */ /* 0x002fc800078010ff */
[----:B------:R-:W-:Y:S02]  /*19980*/  @!P4 LEA.HI.X R15, R8, R12, R23, 0x2, P0 ;  /* 0x0000000c080fc211 */ /* 0x000fe400000f1417 */
[----:B----4-:R-:W-:-:S03]  /*19990*/  @!P5 LEA R18, P0, R7, R2, 0x2 ;  /* 0x000000020712d211 */ /* 0x010fc600078010ff */
[----:B------:R1:W-:Y:S01]  /*199a0*/  @!P4 ST.E.64 [R14.64], R90 ;  /* 0x0000005a0e00c985 */ /* 0x0003e2000c101b08 */
[----:B------:R-:W-:Y:S02]  /*199b0*/  @!P5 LEA.HI.X R19, R7, R12, R25, 0x2, P0 ;  /* 0x0000000c0713d211 */ /* 0x000fe400000f1419 */
[----:B-----5:R-:W-:-:S03]  /*199c0*/  @!P3 LEA R16, P0, R6, R2, 0x2 ;  /* 0x000000020610b211 */ /* 0x020fc600078010ff */
[----:B------:R4:W-:Y:S01]  /*199d0*/  @!P5 ST.E.64 [R18.64], R104 ;  /* 0x000000681200d985 */ /* 0x0009e2000c101b08 */
[----:B------:R-:W-:-:S05]  /*199e0*/  @!P3 LEA.HI.X R17, R6, R12, R26, 0x2, P0 ;  /* 0x0000000c0611b211 */ /* 0x000fca00000f141a */
[----:B------:R4:W-:Y:S01]  /*199f0*/  @!P3 ST.E.64 [R16.64], R102 ;  /* 0x000000661000b985 */ /* 0x0009e2000c101b08 */
[----:B-1----:R-:W-:-:S04]  /*19a00*/  @!P2 LEA R14, P0, R4, R2, 0x2 ;  /* 0x00000002040ea211 */ /* 0x002fc800078010ff */
[----:B------:R-:W-:Y:S02]  /*19a10*/  @!P2 LEA.HI.X R15, R4, R12, R27, 0x2, P0 ;  /* 0x0000000c040fa211 */ /* 0x000fe400000f141b */
[----:B------:R-:W-:-:S03]  /*19a20*/  @!P1 LEA R2, P0, R0, R2, 0x2 ;  /* 0x0000000200029211 */ /* 0x000fc600078010ff */
[----:B------:R4:W-:Y:S01]  /*19a30*/  @!P2 ST.E.64 [R14.64], R82 ;  /* 0x000000520e00a985 */ /* 0x0009e2000c101b08 */
[----:B------:R-:W-:-:S05]  /*19a40*/  @!P1 LEA.HI.X R3, R0, R12, R28, 0x2, P0 ;  /* 0x0000000c00039211 */ /* 0x000fca00000f141c */
[----:B------:R4:W-:Y:S04]  /*19a50*/  @!P1 ST.E.64 [R2.64], R64 ;  /* 0x0000004002009985 */ /* 0x0009e8000c101b08 */
.L_x_676:
[----:B------:R-:W-:Y:S05]  /*19a60*/  BSYNC B0 ;  /* 0x0000000000007941 */ /* 0x000fea0003800000 */
.L_x_675:
[----:B------:R-:W-:Y:S05]  /*19a70*/  BRA.DIV ~URZ, `(.L_x_677) ;  /* 0x000038727f007947 */ /* 0x000fea000b800000 */
[----:B-1----:R1:W2:Y:S02]  /*19a80*/  SHFL.IDX PT, R12, R13, 0x2, 0x1c1f ;  /* 0x005c1f000d0c7f89 */ /* 0x0022a400000e0000 */
.L_x_752:
[----:B------:R-:W-:Y:S05]  /*19a90*/  BRA.DIV ~URZ, `(.L_x_678) ;  /* 0x000038c27f007947 */ /* 0x000fea000b800000 */
[----:B----4-:R4:W1:Y:S02]  /*19aa0*/  SHFL.IDX PT, R2, R21, 0x2, 0x1c1f ;  /* 0x005c1f0015027f89 */ /* 0x01086400000e0000 */
.L_x_753:
[----:B------:R-:W-:Y:S01]  /*19ab0*/  LOP3.LUT P0, RZ, R204, 0x1, RZ, 0xc0, !PT ;  /* 0x00000001ccff7812 */ /* 0x000fe2000780c0ff */
[----:B------:R-:W-:-:S12]  /*19ac0*/  BSSY B0, `(.L_x_679) ;  /* 0x0000023000007945 */ /* 0x000fd80003800000 */
[----:B------:R-:W-:Y:S05]  /*19ad0*/  @P0 BRA `(.L_x_680) ;  /* 0x0000021000000947 */ /* 0x000fea0003800000 */
[----:B------:R-:W5:Y:S01]  /*19ae0*/  LDL R3, [R1] ;  /* 0x0000000001037983 */ /* 0x000f620000100800 */
[----:B------:R-:W-:Y:S02]  /*19af0*/  ISETP.GE.AND P0, PT, R11, c[0x0][0x3c8], PT ;  /* 0x0000f2000b007a0c */ /* 0x000fe40003f06270 */
[----:B------:R-:W-:Y:S02]  /*19b00*/  ISETP.GE.AND P4, PT, R10, c[0x0][0x3c8], PT ;  /* 0x0000f2000a007a0c */ /* 0x000fe40003f86270 */
[----:B------:R-:W-:-:S09]  /*19b10*/  ISETP.GE.AND P5, PT, R8, c[0x0][0x3c8], PT ;  /* 0x0000f20008007a0c */ /* 0x000fd20003fa6270 */
[----:B-1----:R-:W-:-:S04]  /*19b20*/  @!P0 LEA R14, P3, R11, R2, 0x2 ;  /* 0x000000020b0e8211 */ /* 0x002fc800078610ff */
[----:B--2---:R-:W-:Y:S02]  /*19b30*/  @!P0 LEA.HI.X R15, R11, R12, R22, 0x2, P3 ;  /* 0x0000000c0b0f8211 */ /* 0x004fe400018f1416 */
[----:B------:R-:W-:Y:S02]  /*19b40*/  ISETP.GE.AND P3, PT, R7, c[0x0][0x3c8], PT ;  /* 0x0000f20007007a0c */ /* 0x000fe40003f66270 */
[----:B-----5:R-:W-:-:S13]  /*19b50*/  ISETP.GE.AND P1, PT, R3, c[0x0][0x3c8], PT ;  /* 0x0000f20003007a0c */ /* 0x020fda0003f26270 */
[----:B------:R-:W-:-:S04]  /*19b60*/  @!P1 LEA R16, P2, R3, R2, 0x2 ;  /* 0x0000000203109211 */ /* 0x000fc800078410ff */
[----:B------:R-:W-:Y:S02]  /*19b70*/  @!P1 LEA.HI.X R17, R3, R12, R20, 0x2, P2 ;  /* 0x0000000c03119211 */ /* 0x000fe400010f1414 */
[----:B------:R-:W-:-:S03]  /*19b80*/  @!P4 LEA R18, P2, R10, R2, 0x2 ;  /* 0x000000020a12c211 */ /* 0x000fc600078410ff */
[----:B------:R1:W-:Y:S01]  /*19b90*/  @!P1 ST.E.64 [R16.64], R48 ;  /* 0x0000003010009985 */ /* 0x0003e2000c101b08 */
[----:B------:R-:W-:Y:S02]  /*19ba0*/  @!P4 LEA.HI.X R19, R10, R12, R24, 0x2, P2 ;  /* 0x0000000c0a13c211 */ /* 0x000fe400010f1418 */
[----:B------:R-:W-:Y:S01]  /*19bb0*/  ISETP.GE.AND P2, PT, R6, c[0x0][0x3c8], PT ;  /* 0x0000f20006007a0c */ /* 0x000fe20003f46270 */
[----:B------:R2:W-:Y:S01]  /*19bc0*/  @!P0 ST.E.64 [R14.64], R38 ;  /* 0x000000260e008985 */ /* 0x0005e2000c101b08 */
[----:B------:R-:W-:Y:S02]  /*19bd0*/  ISETP.GE.AND P1, PT, R4, c[0x0][0x3c8], PT ;  /* 0x0000f20004007a0c */ /* 0x000fe40003f26270 */
[----:B------:R-:W-:Y:S01]  /*19be0*/  ISETP.GE.AND P0, PT, R0, c[0x0][0x3c8], PT ;  /* 0x0000f20000007a0c */ /* 0x000fe20003f06270 */
[----:B------:R5:W-:Y:S08]  /*19bf0*/  @!P4 ST.E.64 [R18.64], R40 ;  /* 0x000000281200c985 */ /* 0x000bf0000c101b08 */
[----:B-1----:R-:W-:-:S02]  /*19c00*/  @!P2 LEA R16, P4, R6, R2, 0x2 ;  /* 0x000000020610a211 */ /* 0x002fc400078810ff */
[----:B--2---:R-:W-:Y:S02]  /*19c10*/  @!P5 LEA R14, P6, R8, R2, 0x2 ;  /* 0x00000002080ed211 */ /* 0x004fe400078c10ff */
[-C--:B------:R-:W-:Y:S02]  /*19c20*/  @!P2 LEA.HI.X R17, R6, R12.reuse, R26, 0x2, P4 ;  /* 0x0000000c0611a211 */ /* 0x080fe400020f141a */
[----:B------:R-:W-:Y:S02]  /*19c30*/  @!P5 LEA.HI.X R15, R8, R12, R23, 0x2, P6 ;  /* 0x0000000c080fd211 */ /* 0x000fe400030f1417 */
[----:B-----5:R-:W-:-:S03]  /*19c40*/  @!P3 LEA R18, P6, R7, R2, 0x2 ;  /* 0x000000020712b211 */ /* 0x020fc600078c10ff */
[----:B------:R1:W-:Y:S01]  /*19c50*/  @!P5 ST.E.64 [R14.64], R42 ;  /* 0x0000002a0e00d985 */ /* 0x0003e2000c101b08 */
[----:B------:R-:W-:-:S05]  /*19c60*/  @!P3 LEA.HI.X R19, R7, R12, R25, 0x2, P6 ;  /* 0x0000000c0713b211 */ /* 0x000fca00030f1419 */
[----:B------:R2:W-:Y:S04]  /*19c70*/  @!P3 ST.E.64 [R18.64], R54 ;  /* 0x000000361200b985 */ /* 0x0005e8000c101b08 */
[----:B------:R2:W-:Y:S01]  /*19c80*/  @!P2 ST.E.64 [R16.64], R50 ;  /* 0x000000321000a985 */ /* 0x0005e2000c101b08 */
[-C--:B-1----:R-:W-:Y:S02]  /*19c90*/  @!P1 LEA R14, P5, R4, R2.reuse, 0x2 ;  /* 0x00000002040e9211 */ /* 0x082fe400078a10ff */
[----:B------:R-:W-:Y:S02]  /*19ca0*/  @!P0 LEA R2, P4, R0, R2, 0x2 ;  /* 0x0000000200028211 */ /* 0x000fe400078810ff */
[-C--:B------:R-:W-:Y:S02]  /*19cb0*/  @!P1 LEA.HI.X R15, R4, R12.reuse, R27, 0x2, P5 ;  /* 0x0000000c040f9211 */ /* 0x080fe400028f141b */
[----:B------:R-:W-:-:S03]  /*19cc0*/  @!P0 LEA.HI.X R3, R0, R12, R28, 0x2, P4 ;  /* 0x0000000c00038211 */ /* 0x000fc600020f141c */
[----:B------:R2:W-:Y:S04]  /*19cd0*/  @!P1 ST.E.64 [R14.64], R44 ;  /* 0x0000002c0e009985 */ /* 0x0005e8000c101b08 */
[----:B------:R2:W-:Y:S02]  /*19ce0*/  @!P0 ST.E.64 [R2.64], R32 ;  /* 0x0000002002008985 */ /* 0x0005e4000c101b08 */
.L_x_680:
[----:B------:R-:W-:Y:S05]  /*19cf0*/  BSYNC B0 ;  /* 0x0000000000007941 */ /* 0x000fea0003800000 */
.L_x_679:
[----:B------:R-:W-:Y:S05]  /*19d00*/  BRA.DIV ~URZ, `(.L_x_681) ;  /* 0x000036c27f007947 */ /* 0x000fea000b800000 */
[----:B--2---:R2:W3:Y:S04]  /*19d10*/  SHFL.IDX PT, R12, R13, 0x3, 0x1c1f ;  /* 0x007c1f000d0c7f89 */ /* 0x0044e800000e0000 */
[----:B-1----:R2:W1:Y:S02]  /*19d20*/  SHFL.IDX PT, R2, R21, 0x3, 0x1c1f ;  /* 0x007c1f0015027f89 */ /* 0x00246400000e0000 */
.L_x_754:
[----:B------:R-:W-:-:S13]  /*19d30*/  LOP3.LUT P0, RZ, R204, 0x2, RZ, 0xc0, !PT ;  /* 0x00000002ccff7812 */ /* 0x000fda000780c0ff */
[----:B------:R-:W-:Y:S05]  /*19d40*/  @P0 BRA `(.L_x_669) ;  /* 0x00000ec000000947 */ /* 0x000fea0003800000 */
[----:B------:R-:W5:Y:S01]  /*19d50*/  LDL R3, [R1] ;  /* 0x0000000001037983 */ /* 0x000f620000100800 */
[----:B------:R-:W-:Y:S02]  /*19d60*/  ISETP.GE.AND P4, PT, R10, c[0x0][0x3c8], PT ;  /* 0x0000f2000a007a0c */ /* 0x000fe40003f86270 */
[----:B------:R-:W-:Y:S02]  /*19d70*/  ISETP.GE.AND P5, PT, R11, c[0x0][0x3c8], PT ;  /* 0x0000f2000b007a0c */ /* 0x000fe40003fa6270 */
[----:B------:R-:W-:Y:S02]  /*19d80*/  ISETP.GE.AND P3, PT, R8, c[0x0][0x3c8], PT ;  /* 0x0000f20008007a0c */ /* 0x000fe40003f66270 */
[----:B------:R-:W-:-:S07]  /*19d90*/  ISETP.GE.AND P2, PT, R7, c[0x0][0x3c8], PT ;  /* 0x0000f20007007a0c */ /* 0x000fce0003f46270 */
[----:B-1----:R-:W-:Y:S02]  /*19da0*/  @!P4 LEA R16, P6, R10, R2, 0x2 ;  /* 0x000000020a10c211 */ /* 0x002fe400078c10ff */
[----:B-----5:R-:W-:-:S13]  /*19db0*/  ISETP.GE.AND P0, PT, R3, c[0x0][0x3c8], PT ;  /* 0x0000f20003007a0c */ /* 0x020fda0003f06270 */
[----:B------:R-:W-:-:S04]  /*19dc0*/  @!P0 LEA R14, P1, R3, R2, 0x2 ;  /* 0x00000002030e8211 */ /* 0x000fc800078210ff */
[----:B---3--:R-:W-:Y:S02]  /*19dd0*/  @!P0 LEA.HI.X R15, R3, R12, R20, 0x2, P1 ;  /* 0x0000000c030f8211 */ /* 0x008fe400008f1414 */
[----:B------:R-:W-:Y:S02]  /*19de0*/  P2R R3, PR, RZ, 0x40 ;  /* 0x00000040ff037803 */ /* 0x000fe40000000000 */
[----:B------:R-:W-:Y:S01]  /*19df0*/  ISETP.GE.AND P1, PT, R6, c[0x0][0x3c8], PT ;  /* 0x0000f20006007a0c */ /* 0x000fe20003f26270 */
[----:B------:R1:W-:Y:S01]  /*19e00*/  @!P0 ST.E.64 [R14.64], R34 ;  /* 0x000000220e008985 */ /* 0x0003e2000c101b08 */
[----:B------:R-:W-:-:S04]  /*19e10*/  @!P5 LEA R18, P0, R11, R2, 0x2 ;  /* 0x000000020b12d211 */ /* 0x000fc800078010ff */
[----:B------:R-:W-:Y:S02]  /*19e20*/  @!P5 LEA.HI.X R19, R11, R12, R22, 0x2, P0 ;  /* 0x0000000c0b13d211 */ /* 0x000fe400000f1416 */
[----:B------:R-:W-:-:S03]  /*19e30*/  ISETP.NE.AND P0, PT, R3, RZ, PT ;  /* 0x000000ff0300720c */ /* 0x000fc60003f05270 */
[----:B------:R3:W-:Y:S01]  /*19e40*/  @!P5 ST.E.64 [R18.64], R60 ;  /* 0x0000003c1200d985 */ /* 0x0007e2000c101b08 */
[----:B------:R-:W-:Y:S02]  /*19e50*/  @!P4 LEA.HI.X R17, R10, R12, R24, 0x2, P0 ;  /* 0x0000000c0a11c211 */ /* 0x000fe400000f1418 */
[----:B------:R-:W-:-:S03]  /*19e60*/  ISETP.GE.AND P0, PT, R4, c[0x0][0x3c8], PT ;  /* 0x0000f20004007a0c */ /* 0x000fc60003f06270 */
        /* <DEDUP_REMOVED lines=19> */
.L_x_654:
[----:B--2---:R-:W2:Y:S04]  /*19fa0*/  LDL.LU R7, [R1+0x4c] ;  /* 0x00004c0001077983 */ /* 0x004ea80000300800 */
[----:B-1----:R-:W4:Y:S01]  /*19fb0*/  LDL R6, [R1+0x54] ;  /* 0x0000540001067983 */ /* 0x002f220000100800 */
[----:B------:R-:W-:Y:S01]  /*19fc0*/  ISETP.NE.U32.AND P0, PT, RZ, c[0x0][0x508], PT ;  /* 0x00014200ff007a0c */ /* 0x000fe20003f05070 */
[----:B------:R-:W-:Y:S01]  /*19fd0*/  IMAD.MOV.U32 R4, RZ, RZ, 0x4 ;  /* 0x00000004ff047424 */ /* 0x000fe200078e00ff */
[----:B------:R-:W-:Y:S01]  /*19fe0*/  ISETP.NE.U32.AND P2, PT, RZ, c[0x0][0x500], PT ;  /* 0x00014000ff007a0c */ /* 0x000fe20003f45070 */
[----:B------:R-:W-:Y:S01]  /*19ff0*/  IMAD.MOV.U32 R20, RZ, RZ, c[0x0][0x388] ;  /* 0x0000e200ff147624 */ /* 0x000fe200078e00ff */
[----:B------:R-:W-:Y:S01]  /*1a000*/  ISETP.NE.AND.EX P0, PT, RZ, c[0x0][0x50c], PT, P0 ;  /* 0x00014300ff007a0c */ /* 0x000fe20003f05300 */
[----:B------:R-:W-:Y:S01]  /*1a010*/  IMAD.MOV.U32 R0, RZ, RZ, RZ ;  /* 0x000000ffff007224 */ /* 0x000fe200078e00ff */
[----:B------:R-:W-:Y:S01]  /*1a020*/  ISETP.NE.AND.EX P2, PT, RZ, c[0x0][0x504], PT, P2 ;  /* 0x00014100ff007a0c */ /* 0x000fe20003f45320 */
[----:B----4-:R-:W-:-:S10]  /*1a030*/  IMAD.WIDE R2, R6, R4, c[0x0][0x500] ;  /* 0x0001400006027625 */ /* 0x010fd400078e0204 */
[----:B---3--:R-:W-:Y:S02]  /*1a040*/  @P0 IMAD.WIDE R4, R6, R4, c[0x0][0x508] ;  /* 0x0001420006040625 */ /* 0x008fe400078e0204 */
        /* <DEDUP_REMOVED lines=9> */
.L_x_682:
[----:B-1----:R-:W1:Y:S01]  /*1a0e0*/  S2R R4, SR_TID.X ;  /* 0x0000000000047919 */ /* 0x002e620000002100 */
[----:B------:R-:W-:Y:S01]  /*1a0f0*/  SHF.R.S32.HI R2, RZ, 0x1f, R6 ;  /* 0x0000001fff027819 */ /* 0x000fe20000011406 */
[----:B------:R-:W-:Y:S01]  /*1a100*/  BSSY B0, `(.L_x_683) ;  /* 0x0000038000007945 */ /* 0x000fe20003800000 */
[----:B-----5:R-:W-:-:S02]  /*1a110*/  SHF.R.S32.HI R17, RZ, 0x1f, R0 ;  /* 0x0000001fff117819 */ /* 0x020fc40000011400 */
[----:B------:R-:W-:Y:S02]  /*1a120*/  SEL R10, R6, RZ, !P2 ;  /* 0x000000ff060a7207 */ /* 0x000fe40005000000 */
[----:B------:R-:W-:Y:S02]  /*1a130*/  SEL R21, R2, RZ, !P2 ;  /* 0x000000ff02157207 */ /* 0x000fe40005000000 */
[----:B-1----:R-:W-:-:S13]  /*1a140*/  ISETP.GT.AND P0, PT, R4, 0x7f, PT ;  /* 0x0000007f0400780c */ /* 0x002fda0003f04270 */
[----:B------:R-:W-:Y:S05]  /*1a150*/  @P0 BRA `(.L_x_684) ;  /* 0x0000032000000947 */ /* 0x000fea0003800000 */
[----:B------:R-:W2:Y:S01]  /*1a160*/  LDL R3, [R1+0x40] ;  /* 0x0000400001037983 */ /* 0x000ea20000100800 */
[----:B------:R-:W-:Y:S01]  /*1a170*/  IMAD R2, R20, c[0x0][0x4e8], RZ ;  /* 0x00013a0014027a24 */ /* 0x000fe200078e02ff */
[----:B--2---:R-:W-:-:S04]  /*1a180*/  IADD3 R11, R3, R4, RZ ;  /* 0x00000004030b7210 */ /* 0x004fc80007ffe0ff */
        /* <DEDUP_REMOVED lines=47> */
.L_x_684:
[----:B------:R-:W-:Y:S05]  /*1a480*/  BSYNC B0 ;  /* 0x0000000000007941 */ /* 0x000fea0003800000 */
.L_x_683:
        /* <DEDUP_REMOVED lines=17> */
[----:B----4-:R-:W-:-:S03]  /*1a5a0*/  IADD3 R4, R5, R9, RZ ;  /* 0x0000000905047210 */ /* 0x010fc60007ffe0ff */
        /* <DEDUP_REMOVED lines=24> */
[----:B------:R-:W-:Y:S02]  /*1a730*/  IADD3 R0, R8, R9, RZ ;  /* 0x0000000908007210 */ /* 0x000fe40007ffe0ff */
[----:B------:R-:W-:Y:S01]  /*1a740*/  LEA.HI.X R6, R2, c[0x0][0x384], R4, 0x1, P0 ;  /* 0x0000e10002067a11 */ /* 0x000fe200000f0c04 */
[----:B------:R-:W-:Y:S06]  /*1a750*/  BRA.DIV ~URZ, `(.L_x_685) ;  /* 0x00002d427f007947 */ /* 0x000fec000b800000 */
[----:B------:R1:W2:Y:S02]  /*1a760*/  SHFL.IDX PT, R8, R6, RZ, 0x181f ;  /* 0x00181fff06087589 */ /* 0x0002a400000e0000 */
.L_x_755:
[----:B------:R-:W-:Y:S05]  /*1a770*/  BRA.DIV ~URZ, `(.L_x_686) ;  /* 0x00002d927f007947 */ /* 0x000fea000b800000 */
[----:B------:R3:W4:Y:S02]  /*1a780*/  SHFL.IDX PT, R2, R7, RZ, 0x181f ;  /* 0x00181fff07027589 */ /* 0x00072400000e0000 */
.L_x_756:
        /* <DEDUP_REMOVED lines=9> */
.L_x_757:
        /* <DEDUP_REMOVED lines=8> */
.L_x_758:
[----:B------:R-:W-:Y:S05]  /*1a8a0*/  BRA.DIV ~URZ, `(.L_x_689) ;  /* 0x00002e127f007947 */ /* 0x000fea000b800000 */
[----:B-1----:R1:W2:Y:S02]  /*1a8b0*/  SHFL.IDX PT, R2, R7, 0x2, 0x181f ;  /* 0x00581f0007027f89 */ /* 0x0022a400000e0000 */
.L_x_759:
        /* <DEDUP_REMOVED lines=9> */
.L_x_760:
        /* <DEDUP_REMOVED lines=8> */
.L_x_761:
[----:B------:R-:W-:Y:S05]  /*1a9d0*/  BRA.DIV ~URZ, `(.L_x_692) ;  /* 0x00002e927f007947 */ /* 0x000fea000b800000 */
[----:B--2---:R2:W1:Y:S02]  /*1a9e0*/  SHFL.IDX PT, R2, R7, 0x4, 0x181f ;  /* 0x00981f0007027f89 */ /* 0x00446400000e0000 */
.L_x_762:
        /* <DEDUP_REMOVED lines=9> */
.L_x_763:
        /* <DEDUP_REMOVED lines=8> */
.L_x_764:
[----:B------:R-:W-:Y:S05]  /*1ab00*/  BRA.DIV ~URZ, `(.L_x_695) ;  /* 0x00002f127f007947 */ /* 0x000fea000b800000 */
[----:B--2---:R2:W3:Y:S02]  /*1ab10*/  SHFL.IDX PT, R2, R7, 0x6, 0x181f ;  /* 0x00d81f0007027f89 */ /* 0x0044e400000e0000 */
.L_x_765:
        /* <DEDUP_REMOVED lines=9> */
.L_x_766:
[----:B------:R-:W5:Y:S01]  /*1abb0*/  LDL.64 R8, [R1+0x38] ;  /* 0x0000380001087983 */ /* 0x000f620000100a00 */
[----:B------:R-:W-:-:S04]  /*1abc0*/  IADD3 R0, R0, 0x70, RZ ;  /* 0x0000007000007810 */ /* 0x000fc80007ffe0ff */
[----:B------:R-:W-:-:S13]  /*1abd0*/  ISETP.GE.OR P0, PT, R0, R4, P2 ;  /* 0x000000040000720c */ /* 0x000fda0001706670 */
[----:B----45:R-:W-:-:S04]  /*1abe0*/  @!P0 LEA R2, P1, R8, R2, 0x1 ;  /* 0x0000000208028211 */ /* 0x030fc800078208ff */
[----:B---3--:R-:W-:-:S05]  /*1abf0*/  @!P0 LEA.HI.X R3, R8, R6, R18, 0x1, P1 ;  /* 0x0000000608038211 */ /* 0x008fca00008f0c12 */
[----:B------:R3:W-:Y:S04]  /*1ac00*/  @!P0 ST.E.128 [R2.64], RZ ;  /* 0x000000ff02008985 */ /* 0x0007e8000c101d08 */
.L_x_669:
[----:B------:R-:W-:Y:S05]  /*1ac10*/  BSYNC B1 ;  /* 0x0000000000017941 */ /* 0x000fea0003800000 */
.L_x_653:
        /* <DEDUP_REMOVED lines=15> */
.L_x_767:
[----:B------:R-:W-:Y:S05]  /*1ad10*/  BRA.DIV ~URZ, `(.L_x_699) ;  /* 0x00002eb27f007947 */ /* 0x000fea000b800000 */
[----:B------:R3:W1:Y:S02]  /*1ad20*/  SHFL.IDX PT, R8, R70, 0x1, 0x1f ;  /* 0x00201f0046087f89 */ /* 0x00066400000e0000 */
.L_x_768:
[----:B------:R-:W5:Y:S01]  /*1ad30*/  LDL R0, [R1+0x54] ;  /* 0x0000540001007983 */ /* 0x000f620000100800 */
[----:B------:R-:W-:Y:S02]  /*1ad40*/  IMAD.MOV.U32 R6, RZ, RZ, RZ ;  /* 0x000000ffff067224 */ /* 0x000fe400078e00ff */
[----:B-----5:R-:W-:-:S05]  /*1ad50*/  IMAD.IADD R0, R0, 0x1, R14 ;  /* 0x0000000100007824 */ /* 0x020fca00078e020e */
[----:B------:R-:W-:-:S13]  /*1ad60*/  ISETP.GE.OR P0, PT, R0, c[0x0][0x53c], !P6 ;  /* 0x00014f0000007a0c */ /* 0x000fda0007706670 */
[----:B------:R-:W-:Y:S01]  /*1ad70*/  @!P0 IMAD.MOV.U32 R2, RZ, RZ, 0x4 ;  /* 0x00000004ff028424 */ /* 0x000fe200078e00ff */
[----:B----4-:R-:W-:-:S03]  /*1ad80*/  @!P0 MOV R3, 0x4 ;  /* 0x0000000400038802 */ /* 0x010fc60000000f00 */
        /* <DEDUP_REMOVED lines=13> */
.L_x_769:
        /* <DEDUP_REMOVED lines=16> */
.L_x_770:
[----:B----4-:R-:W-:Y:S01]  /*1af60*/  IMAD R0, R0, c[0x0][0x538], RZ ;  /* 0x00014e0000007a24 */ /* 0x010fe200078e02ff */
[----:B------:R-:W-:Y:S04]  /*1af70*/  BSSY B1, `(.L_x_702) ;  /* 0x00000ce000017945 */ /* 0x000fe80003800000 */
[----:B-1----:R-:W-:-:S04]  /*1af80*/  IADD3 R8, R0, R8, RZ ;  /* 0x0000000800087210 */ /* 0x002fc80007ffe0ff */
[----:B--2---:R-:W-:-:S13]  /*1af90*/  ISETP.GT.AND P0, PT, R8, R10, PT ;  /* 0x0000000a0800720c */ /* 0x004fda0003f04270 */
[----:B------:R-:W-:Y:S05]  /*1afa0*/  @P0 BRA `(.L_x_703) ;  /* 0x0000025000000947 */ /* 0x000fea0003800000 */
.L_x_707:
        /* <DEDUP_REMOVED lines=17> */
.L_x_771:
        /* <DEDUP_REMOVED lines=16> */
.L_x_772:
[----:B--2---:R-:W-:-:S05]  /*1b1c0*/  IMAD R0, R0, c[0x0][0x538], RZ ;  /* 0x00014e0000007a24 */ /* 0x004fca00078e02ff */
[----:B------:R-:W-:-:S04]  /*1b1d0*/  IADD3 R8, R0, R8, RZ ;  /* 0x0000000800087210 */ /* 0x000fc80007ffe0ff */
[----:B------:R-:W-:-:S13]  /*1b1e0*/  ISETP.GT.AND P0, PT, R8, R10, PT ;  /* 0x0000000a0800720c */ /* 0x000fda0003f04270 */
[----:B-1----:R-:W-:Y:S05]  /*1b1f0*/  @!P0 BRA `(.L_x_707) ;  /* 0xfffffdb000008947 */ /* 0x002fea000383ffff */
.L_x_703:
[----:B------:R-:W-:-:S05]  /*1b200*/  IADD3 R12, -R0, R8, RZ ;  /* 0x00000008000c7210 */ /* 0x000fca0007ffe1ff */
[----:B------:R-:W-:-:S05]  /*1b210*/  IMAD R0, R4, c[0x0][0x538], R12 ;  /* 0x00014e0004007a24 */ /* 0x000fca00078e020c */
[----:B------:R-:W-:Y:S01]  /*1b220*/  ISETP.GT.AND P0, PT, R0, R10, PT ;  /* 0x0000000a0000720c */ /* 0x000fe20003f04270 */
[----:B------:R-:W-:-:S12]  /*1b230*/  BRA.DIV ~URZ, `(.L_x_708) ;  /* 0x00002df27f007947 */ /* 0x000fd8000b800000 */
[----:B------:R-:W-:-:S03]  /*1b240*/  VOTE.ANY R8, PT, !P0 ;  /* 0x0000000000087806 */ /* 0x000fc600040e0100 */
.L_x_773:
[----:B------:R-:W2:Y:S01]  /*1b250*/  LDL.LU R2, [R1+0x54] ;  /* 0x0000540001027983 */ /* 0x000ea20000300800 */
[----:B------:R-:W2:Y:S02]  /*1b260*/  POPC R0, R8 ;  /* 0x0000000800007309 */ /* 0x000ea40000000000 */
[----:B--2---:R-:W-:-:S05]  /*1b270*/  IADD3 R2, R0, R2, RZ ;  /* 0x0000000200027210 */ /* 0x004fca0007ffe0ff */
[----:B------:R1:W-:Y:S01]  /*1b280*/  STL [R1+0x54], R2 ;  /* 0x0000540201007387 */ /* 0x0003e20000100800 */
[----:B------:R-:W-:Y:S05]  /*1b290*/  BRA.DIV ~URZ, `(.L_x_709) ;  /* 0x00002de27f007947 */ /* 0x000fea000b800000 */
[----:B------:R2:W4:Y:S04]  /*1b2a0*/  SHFL.IDX PT, R11, R6, R0, 0x1f ;  /* 0x00001f00060b7589 */ /* 0x00052800000e0000 */
[----:B------:R2:W1:Y:S02]  /*1b2b0*/  SHFL.IDX PT, R7, R7, R0, 0x1f ;  /* 0x00001f0007077589 */ /* 0x00046400000e0000 */
.L_x_774:
[----:B------:R-:W-:Y:S01]  /*1b2c0*/  ISETP.NE.AND P0, PT, R8, RZ, PT ;  /* 0x000000ff0800720c */ /* 0x000fe20003f05270 */
[----:B------:R-:W-:-:S12]  /*1b2d0*/  BSSY B0, `(.L_x_710) ;  /* 0x0000005000007945 */ /* 0x000fd80003800000 */
[----:B------:R-:W-:Y:S05]  /*1b2e0*/  @!P0 BRA `(.L_x_711) ;  /* 0x0000003000008947 */ /* 0x000fea0003800000 */
[----:B--2---:R-:W-:Y:S01]  /*1b2f0*/  IADD3 R0, R0, -0x1, RZ ;  /* 0xffffffff00007810 */ /* 0x004fe20007ffe0ff */
[----:B------:R-:W-:Y:S05]  /*1b300*/  BRA.DIV ~URZ, `(.L_x_712) ;  /* 0x00002e427f007947 */ /* 0x000fea000b800000 */
[----:B------:R2:W3:Y:S02]  /*1b310*/  SHFL.IDX PT, R13, R4, R0, 0x1f ;  /* 0x00001f00040d7589 */ /* 0x0004e400000e0000 */
.L_x_711:
[----:B------:R-:W-:Y:S05]  /*1b320*/  BSYNC B0 ;  /* 0x0000000000007941 */ /* 0x000fea0003800000 */
.L_x_710:
[----:B--23--:R-:W-:Y:S01]  /*1b330*/  IMAD R0, R13, c[0x0][0x538], R12 ;  /* 0x00014e000d007a24 */ /* 0x00cfe200078e020c */
[----:B-1----:R-:W-:Y:S01]  /*1b340*/  ISETP.NE.AND P0, PT, R7, 0x1, PT ;  /* 0x000000010700780c */ /* 0x002fe20003f05270 */
[----:B------:R-:W-:Y:S03]  /*1b350*/  BSSY B0, `(.L_x_713) ;  /* 0x0000086000007945 */ /* 0x000fe60003800000 */
[----:B------:R1:W-:Y:S01]  /*1b360*/  STL [R1+0x48], R0 ;  /* 0x0000480001007387 */ /* 0x0003e20000100800 */
[----:B------:R-:W-:-:S08]  /*1b370*/  IADD3 R8, -R0, R10, RZ ;  /* 0x0000000a00087210 */ /* 0x000fd00007ffe1ff */
[----:B------:R-:W-:Y:S05]  /*1b380*/  @!P0 BRA `(.L_x_714) ;  /* 0x000003e000008947 */ /* 0x000fea0003800000 */
[-C--:B----4-:R-:W-:Y:S02]  /*1b390*/  IABS R2, R11.reuse ;  /* 0x0000000b00027213 */ /* 0x090fe40000000000 */
[----:B------:R-:W-:Y:S02]  /*1b3a0*/  IABS R9, R11 ;  /* 0x0000000b00097213 */ /* 0x000fe40000000000 */
[----:B-1----:R-:W1:Y:S08]  /*1b3b0*/  I2F.RP R0, R2 ;  /* 0x0000000200007306 */ /* 0x002e700000209400 */
[----:B-1----:R-:W1:Y:S02]  /*1b3c0*/  MUFU.RCP R0, R0 ;  /* 0x0000000000007308 */ /* 0x002e640000001000 */
[----:B-1----:R-:W-:-:S06]  /*1b3d0*/  IADD3 R0, R0, 0xffffffe, RZ ;  /* 0x0ffffffe00007810 */ /* 0x002fcc0007ffe0ff */
[----:B------:R-:W1:Y:S02]  /*1b3e0*/  F2I.FTZ.U32.TRUNC.NTZ R5, R0 ;  /* 0x0000000000057305 */ /* 0x000e64000021f000 */
[----:B-1----:R-:W-:Y:S01]  /*1b3f0*/  IMAD.MOV R3, RZ, RZ, -R5 ;  /* 0x000000ffff037224 */ /* 0x002fe200078e0a05 */
[----:B------:R-:W-:-:S03]  /*1b400*/  IABS R0, R7 ;  /* 0x0000000700007213 */ /* 0x000fc60000000000 */
[----:B------:R-:W-:Y:S01]  /*1b410*/  IMAD.MOV.U32 R4, RZ, RZ, R3 ;  /* 0x000000ffff047224 */ /* 0x000fe200078e0003 */
[----:B------:R-:W-:Y:S01]  /*1b420*/  IABS R3, R8 ;  /* 0x0000000800037213 */ /* 0x000fe20000000000 */
[----:B------:R-:W-:Y:S02]  /*1b430*/  IMAD.MOV.U32 R6, RZ, RZ, R0 ;  /* 0x000000ffff067224 */ /* 0x000fe400078e0000 */
[----:B------:R-:W-:Y:S02]  /*1b440*/  IMAD R0, R4, R2, RZ ;  /* 0x0000000204007224 */ /* 0x000fe400078e02ff */
[----:B------:R-:W-:Y:S01]  /*1b450*/  IMAD.MOV.U32 R4, RZ, RZ, RZ ;  /* 0x000000ffff047224 */ /* 0x000fe200078e00ff */
[----:B------:R-:W1:Y:S03]  /*1b460*/  I2F.RP R10, R6 ;  /* 0x00000006000a7306 */ /* 0x000e660000209400 */
[----:B------:R-:W-:-:S04]  /*1b470*/  IMAD.HI.U32 R5, R5, R0, R4 ;  /* 0x0000000005057227 */ /* 0x000fc800078e0004 */
[----:B------:R-:W-:-:S05]  /*1b480*/  IMAD.MOV R0, RZ, RZ, -R9 ;  /* 0x000000ffff007224 */ /* 0x000fca00078e0a09 */
[----:B------:R-:W-:Y:S01]  /*1b490*/  MOV R4, R0 ;  /* 0x0000000000047202 */ /* 0x000fe20000000f00 */
[----:B------:R-:W-:-:S04]  /*1b4a0*/  IMAD.HI.U32 R0, R5, R3, RZ ;  /* 0x0000000305007227 */ /* 0x000fc800078e00ff */
[----:B------:R-:W-:Y:S02]  /*1b4b0*/  IMAD R3, R0, R4, R3 ;  /* 0x0000000400037224 */ /* 0x000fe400078e0203 */
[----:B-1----:R-:W1:Y:S03]  /*1b4c0*/  MUFU.RCP R4, R10 ;  /* 0x0000000a00047308 */ /* 0x002e660000001000 */
        /* <DEDUP_REMOVED lines=9> */
[----:B------:R-:W-:Y:S01]  /*1b560*/  @P2 IADD3 R0, R0, 0x1, RZ ;  /* 0x0000000100002810 */ /* 0x000fe20007ffe0ff */
[----:B-1----:R-:W-:-:S06]  /*1b570*/  IMAD.MOV R2, RZ, RZ, -R3 ;  /* 0x000000ffff027224 */ /* 0x002fcc00078e0a03 */
[----:B------:R-:W-:Y:S01]  /*1b580*/  @!P1 IMAD.MOV R0, RZ, RZ, -R0 ;  /* 0x000000ffff009224 */ /* 0x000fe200078e0a00 */
[----:B------:R-:W-:Y:S02]  /*1b590*/  @!P0 LOP3.LUT R0, RZ, R11, RZ, 0x33, !PT ;  /* 0x0000000bff008212 */ /* 0x000fe400078e33ff */
[----:B------:R-:W-:Y:S02]  /*1b5a0*/  MOV R4, R2 ;  /* 0x0000000200047202 */ /* 0x000fe40000000f00 */
[----:B------:R-:W-:Y:S02]  /*1b5b0*/  IABS R2, R7 ;  /* 0x0000000700027213 */ /* 0x000fe40000000000 */
[----:B------:R-:W-:Y:S01]  /*1b5c0*/  IABS R9, R0 ;  /* 0x0000000000097213 */ /* 0x000fe20000000000 */
[----:B------:R-:W-:Y:S02]  /*1b5d0*/  IMAD R4, R4, R6, RZ ;  /* 0x0000000604047224 */ /* 0x000fe400078e02ff */
[----:B------:R-:W-:-:S02]  /*1b5e0*/  IMAD.MOV R5, RZ, RZ, -R2 ;  /* 0x000000ffff057224 */ /* 0x000fc400078e0a02 */
[----:B------:R-:W-:-:S04]  /*1b5f0*/  IMAD.MOV.U32 R2, RZ, RZ, RZ ;  /* 0x000000ffff027224 */ /* 0x000fc800078e00ff */
[----:B------:R-:W-:Y:S01]  /*1b600*/  IMAD.HI.U32 R2, R3, R4, R2 ;  /* 0x0000000403027227 */ /* 0x000fe200078e0002 */
[----:B------:R-:W-:-:S03]  /*1b610*/  MOV R4, R5 ;  /* 0x0000000500047202 */ /* 0x000fc60000000f00 */
[----:B------:R-:W-:-:S04]  /*1b620*/  IMAD.MOV.U32 R3, RZ, RZ, R9 ;  /* 0x000000ffff037224 */ /* 0x000fc800078e0009 */
[----:B------:R-:W-:-:S04]  /*1b630*/  IMAD.HI.U32 R2, R2, R3, RZ ;  /* 0x0000000302027227 */ /* 0x000fc800078e00ff */
[----:B------:R-:W-:Y:S01]  /*1b640*/  IMAD R3, R2, R4, R3 ;  /* 0x0000000402037224 */ /* 0x000fe200078e0203 */
[----:B------:R-:W-:-:S04]  /*1b650*/  IADD3 R4, -R0, RZ, RZ ;  /* 0x000000ff00047210 */ /* 0x000fc80007ffe1ff */
        /* <DEDUP_REMOVED lines=9> */
[----:B------:R-:W-:-:S05]  /*1b6f0*/  @!P0 LOP3.LUT R2, RZ, R7, RZ, 0x33, !PT ;  /* 0x00000007ff028212 */ /* 0x000fca00078e33ff */
[----:B------:R-:W-:-:S04]  /*1b700*/  IMAD.MOV R3, RZ, RZ, -R2 ;  /* 0x000000ffff037224 */ /* 0x000fc800078e0a02 */
[C---:B------:R-:W-:Y:S02]  /*1b710*/  IMAD R3, R7.reuse, R3, R0 ;  /* 0x0000000307037224 */ /* 0x040fe400078e0200 */
[----:B------:R-:W-:Y:S02]  /*1b720*/  IMAD R0, R7, 0x1000000, R2 ;  /* 0x0100000007007824 */ /* 0x000fe400078e0202 */
[----:B------:R-:W-:Y:S02]  /*1b730*/  IMAD R2, R11, R4, R8 ;  /* 0x000000040b027224 */ /* 0x000fe400078e0208 */
[----:B------:R-:W-:-:S05]  /*1b740*/  IMAD R0, R3, 0x10000, R0 ;  /* 0x0001000003007824 */ /* 0x000fca00078e0200 */
[----:B------:R1:W-:Y:S01]  /*1b750*/  STL [R1+0x50], R0 ;  /* 0x0000500001007387 */ /* 0x0003e20000100800 */
[----:B------:R-:W-:Y:S05]  /*1b760*/  BRA `(.L_x_715) ;  /* 0x0000044000007947 */ /* 0x000fea0003800000 */
.L_x_714:
[----:B-1----:R-:W2:Y:S01]  /*1b770*/  LDL R0, [R1+0x54] ;  /* 0x0000540001007983 */ /* 0x002ea20000100800 */
[----:B------:R-:W-:-:S04]  /*1b780*/  IMAD.MOV.U32 R2, RZ, RZ, 0x4 ;  /* 0x00000004ff027424 */ /* 0x000fc800078e00ff */
[----:B--2---:R-:W-:-:S05]  /*1b790*/  IMAD.WIDE R2, R0, R2, c[0x0][0x590] ;  /* 0x0001640000027625 */ /* 0x004fca00078e0202 */
[----:B------:R-:W2:Y:S02]  /*1b7a0*/  LDG.E R4, [R2.64] ;  /* 0x0000000802047981 */ /* 0x000ea4000c1e1900 */
[----:B--2-4-:R-:W-:-:S05]  /*1b7b0*/  IMAD R9, R4, R11, RZ ;  /* 0x0000000b04097224 */ /* 0x014fca00078e02ff */
[-C--:B------:R-:W-:Y:S02]  /*1b7c0*/  IABS R0, R9.reuse ;  /* 0x0000000900007213 */ /* 0x080fe40000000000 */
        /* <DEDUP_REMOVED lines=27> */
[----:B------:R-:W-:Y:S02]  /*1b980*/  IMAD R10, R4, R2, RZ ;  /* 0x00000002040a7224 */ /* 0x000fe400078e02ff */
[----:B------:R-:W-:-:S03]  /*1b990*/  IMAD.MOV R2, RZ, RZ, -R2 ;  /* 0x000000ffff027224 */ /* 0x000fc600078e0a02 */
[----:B------:R-:W-:Y:S01]  /*1b9a0*/  IADD3 R0, -R10, c[0x0][0x538], RZ ;  /* 0x00014e000a007a10 */ /* 0x000fe20007ffe1ff */
[----:B------:R-:W-:-:S03]  /*1b9b0*/  IMAD R6, R9, R2, R8 ;  /* 0x0000000209067224 */ /* 0x000fc600078e0208 */
[----:B------:R-:W-:Y:S02]  /*1b9c0*/  IMNMX R0, R4, R0, PT ;  /* 0x0000000004007217 */ /* 0x000fe40003800200 */
[----:B------:R-:W-:Y:S02]  /*1b9d0*/  IABS R2, R6 ;  /* 0x0000000600027213 */ /* 0x000fe40000000000 */
[-C--:B------:R-:W-:Y:S02]  /*1b9e0*/  IABS R3, R0.reuse ;  /* 0x0000000000037213 */ /* 0x080fe40000000000 */
[----:B------:R-:W-:Y:S02]  /*1b9f0*/  IABS R9, R0 ;  /* 0x0000000000097213 */ /* 0x000fe40000000000 */
[----:B------:R-:W1:Y:S01]  /*1ba00*/  I2F.RP R4, R3 ;  /* 0x0000000300047306 */ /* 0x000e620000209400 */
[----:B------:R-:W-:Y:S02]  /*1ba10*/  MOV R7, R2 ;  /* 0x0000000200077202 */ /* 0x000fe40000000f00 */
[----:B------:R-:W-:-:S05]  /*1ba20*/  IMAD.MOV R2, RZ, RZ, -R9 ;  /* 0x000000ffff027224 */ /* 0x000fca00078e0a09 */
[----:B-1----:R-:W1:Y:S02]  /*1ba30*/  MUFU.RCP R4, R4 ;  /* 0x0000000400047308 */ /* 0x002e640000001000 */
[----:B-1----:R-:W-:-:S06]  /*1ba40*/  IADD3 R4, R4, 0xffffffe, RZ ;  /* 0x0ffffffe04047810 */ /* 0x002fcc0007ffe0ff */
[----:B------:R-:W1:Y:S02]  /*1ba50*/  F2I.FTZ.U32.TRUNC.NTZ R5, R4 ;  /* 0x0000000400057305 */ /* 0x000e64000021f000 */
[----:B-1----:R-:W-:-:S04]  /*1ba60*/  IMAD.MOV R4, RZ, RZ, -R5 ;  /* 0x000000ffff047224 */ /* 0x002fc800078e0a05 */
[----:B------:R-:W-:Y:S02]  /*1ba70*/  IMAD R8, R4, R3, RZ ;  /* 0x0000000304087224 */ /* 0x000fe400078e02ff */
[----:B------:R-:W-:-:S04]  /*1ba80*/  IMAD.MOV.U32 R4, RZ, RZ, RZ ;  /* 0x000000ffff047224 */ /* 0x000fc800078e00ff */
[----:B------:R-:W-:-:S04]  /*1ba90*/  IMAD.HI.U32 R5, R5, R8, R4 ;  /* 0x0000000805057227 */ /* 0x000fc800078e0004 */
[----:B------:R-:W-:Y:S02]  /*1baa0*/  IMAD.MOV.U32 R4, RZ, RZ, R2 ;  /* 0x000000ffff047224 */ /* 0x000fe400078e0002 */
[----:B------:R-:W-:-:S04]  /*1bab0*/  IMAD.HI.U32 R2, R5, R7, RZ ;  /* 0x0000000705027227 */ /* 0x000fc800078e00ff */
[----:B------:R-:W-:-:S05]  /*1bac0*/  IMAD R4, R2, R4, R7 ;  /* 0x0000000402047224 */ /* 0x000fca00078e0207 */
[----:B------:R-:W-:-:S13]  /*1bad0*/  ISETP.GT.U32.AND P0, PT, R3, R4, PT ;  /* 0x000000040300720c */ /* 0x000fda0003f04070 */
[-C--:B------:R-:W-:Y:S02]  /*1bae0*/  @!P0 IADD3 R4, R4, -R3.reuse, RZ ;  /* 0x8000000304048210 */ /* 0x080fe40007ffe0ff */
[----:B------:R-:W-:Y:S02]  /*1baf0*/  @!P0 IADD3 R2, R2, 0x1, RZ ;  /* 0x0000000102028810 */ /* 0x000fe40007ffe0ff */
[----:B------:R-:W-:Y:S02]  /*1bb00*/  ISETP.GE.U32.AND P2, PT, R4, R3, PT ;  /* 0x000000030400720c */ /* 0x000fe40003f46070 */
[----:B------:R-:W-:Y:S02]  /*1bb10*/  LOP3.LUT R3, R6, R0, RZ, 0x3c, !PT ;  /* 0x0000000006037212 */ /* 0x000fe400078e3cff */
[----:B------:R-:W-:Y:S02]  /*1bb20*/  ISETP.NE.AND P0, PT, R0, RZ, PT ;  /* 0x000000ff0000720c */ /* 0x000fe40003f05270 */
[----:B------:R-:W-:Y:S01]  /*1bb30*/  ISETP.GE.AND P1, PT, R3, RZ, PT ;  /* 0x000000ff0300720c */ /* 0x000fe20003f26270 */
[----:B------:R-:W-:Y:S01]  /*1bb40*/  IMAD.MOV R3, RZ, RZ, -R0 ;  /* 0x000000ffff037224 */ /* 0x000fe200078e0a00 */
[----:B------:R-:W-:-:S05]  /*1bb50*/  IADD3 R6, R10, 0x1000000, R6 ;  /* 0x010000000a067810 */ /* 0x000fca0007ffe006 */
[----:B------:R-:W-:-:S06]  /*1bb60*/  @P2 IADD3 R2, R2, 0x1, RZ ;  /* 0x0000000102022810 */ /* 0x000fcc0007ffe0ff */
[----:B------:R-:W-:Y:S01]  /*1bb70*/  @!P1 IMAD.MOV R2, RZ, RZ, -R2 ;  /* 0x000000ffff029224 */ /* 0x000fe200078e0a02 */
[----:B------:R-:W-:-:S05]  /*1bb80*/  @!P0 LOP3.LUT R2, RZ, R0, RZ, 0x33, !PT ;  /* 0x00000000ff028212 */ /* 0x000fca00078e33ff */
[----:B------:R-:W-:-:S05]  /*1bb90*/  IMAD R0, R2, R3, R6 ;  /* 0x0000000302007224 */ /* 0x000fca00078e0206 */
[----:B------:R1:W-:Y:S02]  /*1bba0*/  STL [R1+0x50], R0 ;  /* 0x0000500001007387 */ /* 0x0003e40000100800 */
.L_x_715:
[----:B------:R-:W-:Y:S05]  /*1bbb0*/  BSYNC B0 ;  /* 0x0000000000007941 */ /* 0x000fea0003800000 */
.L_x_713:
[----:B------:R-:W-:-:S04]  /*1bbc0*/  LOP3.LUT R2, RZ, R2, RZ, 0x33, !PT ;  /* 0x00000002ff027212 */ /* 0x000fc800078e33ff */
[----:B-1----:R-:W-:-:S05]  /*1bbd0*/  IADD3 R0, R2, R11, RZ ;  /* 0x0000000b02007210 */ /* 0x002fca0007ffe0ff */
[----:B------:R1:W-:Y:S01]  /*1bbe0*/  STL [R1+0x4c], R0 ;  /* 0x00004c0001007387 */ /* 0x0003e20000100800 */
[----:B------:R-:W-:Y:S05]  /*1bbf0*/  BRA `(.L_x_716) ;  /* 0x0000005000007947 */ /* 0x000fea0003800000 */
.L_x_704:
[----:B------:R-:W-:Y:S01]  /*1bc00*/  MOV R0, c[0x0][0x53c] ;  /* 0x00014f0000007a02 */ /* 0x000fe20000000f00 */
[----:B------:R1:W-:Y:S04]  /*1bc10*/  STL [R1+0x48], R10 ;  /* 0x0000480a01007387 */ /* 0x0003e80000100800 */
[----:B------:R1:W-:Y:S04]  /*1bc20*/  STL [R1+0x4c], RZ ;  /* 0x00004cff01007387 */ /* 0x0003e80000100800 */
[----:B------:R1:W-:Y:S04]  /*1bc30*/  STL [R1+0x50], RZ ;  /* 0x000050ff01007387 */ /* 0x0003e80000100800 */
[----:B------:R1:W-:Y:S02]  /*1bc40*/  STL [R1+0x54], R0 ;  /* 0x0000540001007387 */ /* 0x0003e40000100800 */
.L_x_716:
[----:B------:R-:W-:Y:S05]  /*1bc50*/  BSYNC B1 ;  /* 0x0000000000017941 */ /* 0x000fea0003800000 */
.L_x_702:
        /* <DEDUP_REMOVED lines=9> */
.L_x_697:
[----:B-1----:R-:W3:Y:S02]  /*1bcf0*/  LDL R0, [R1+0x54] ;  /* 0x0000540001007983 */ /* 0x002ee40000100800 */
[----:B---3--:R-:W-:-:S13]  /*1bd00*/  ISETP.GE.AND P0, PT, R0, c[0x0][0x53c], PT ;  /* 0x00014f0000007a0c */ /* 0x008fda0003f06270 */
[----:B--2-4-:R-:W-:Y:S01]  /*1bd10*/  @P0 CALL.REL.NOINC `(.L_x_717) ;  /* 0x0000001000000944 */ /* 0x014fe20003c00000 */
[----:B------:R-:W-:Y:S05]  /*1bd20*/  BRA `(.L_x_718) ;  /* 0xfffe5c5000007947 */ /* 0x000fea000383ffff */
.L_x_717:
[----:B------:R-:W-:Y:S05]  /*1bd30*/  EXIT ;  /* 0x000000000000794d */ /* 0x000fea0003800000 */
.L_x_533:
[----:B------:R-:W-:Y:S01]  /*1bd40*/  IMAD.MOV.U32 R0, RZ, RZ, R5 ;  /* 0x000000ffff007224 */ /* 0x000fe200078e0005 */
[----:B------:R-:W-:Y:S02]  /*1bd50*/  MOV R2, 0x1 ;  /* 0x0000000100027802 */ /* 0x000fe40000000f00 */
[----:B------:R-:W-:Y:S02]  /*1bd60*/  MOV R3, 0x1bd80 ;  /* 0x0001bd8000037802 */ /* 0x000fe40000000f00 */
[----:B------:R-:W-:Y:S05]  /*1bd70*/  CALL.REL.NOINC `($__internal_10_$__cuda_sm70_shflsync_up_p) ;  /* 0x000024e000007944 */ /* 0x000fea0003c00000 */
[----:B------:R-:W-:Y:S01]  /*1bd80*/  MOV R0, R4 ;  /* 0x0000000400007202 */ /* 0x000fe20000000f00 */
[----:B------:R-:W-:Y:S05]  /*1bd90*/  BRA `(.L_x_719) ;  /* 0xfffe46e000007947 */ /* 0x000fea000383ffff */
.L_x_534:
[----:B------:R-:W-:Y:S01]  /*1bda0*/  IMAD.MOV.U32 R0, RZ, RZ, R5 ;  /* 0x000000ffff007224 */ /* 0x000fe200078e0005 */
[----:B------:R-:W-:Y:S02]  /*1bdb0*/  MOV R2, 0x2 ;  /* 0x0000000200027802 */ /* 0x000fe40000000f00 */
[----:B------:R-:W-:Y:S02]  /*1bdc0*/  MOV R3, 0x1bde0 ;  /* 0x0001bde000037802 */ /* 0x000fe40000000f00 */
[----:B------:R-:W-:Y:S05]  /*1bdd0*/  CALL.REL.NOINC `($__internal_10_$__cuda_sm70_shflsync_up_p) ;  /* 0x0000248000007944 */ /* 0x000fea0003c00000 */
[----:B------:R-:W-:Y:S01]  /*1bde0*/  SEL R0, R4, RZ, P4 ;  /* 0x000000ff04007207 */ /* 0x000fe20002000000 */
[----:B------:R-:W-:Y:S01]  /*1bdf0*/  IMAD.MOV.U32 R2, RZ, RZ, 0x4 ;  /* 0x00000004ff027424 */ /* 0x000fe200078e00ff */
[----:B------:R-:W-:-:S03]  /*1be00*/  MOV R3, 0x1be30 ;  /* 0x0001be3000037802 */ /* 0x000fc60000000f00 */
[----:B------:R-:W-:Y:S02]  /*1be10*/  IMAD.IADD R0, R5, 0x1, R0 ;  /* 0x0000000105007824 */ /* 0x000fe400078e0200 */
        /* <DEDUP_REMOVED lines=13> */
[----:B------:R-:W-:Y:S02]  /*1bef0*/  MOV R3, 0x1f ;  /* 0x0000001f00037802 */ /* 0x000fe40000000f00 */
[----:B------:R-:W-:Y:S01]  /*1bf00*/  MOV R2, 0x1bf40 ;  /* 0x0001bf4000027802 */ /* 0x000fe20000000f00 */
[----:B------:R-:W-:-:S04]  /*1bf10*/  IMAD.IADD R4, R0, 0x1, R4 ;  /* 0x0000000100047824 */ /* 0x000fc800078e0204 */
[----:B------:R-:W-:Y:S02]  /*1bf20*/  IMAD.MOV.U32 R9, RZ, RZ, R4 ;  /* 0x000000ffff097224 */ /* 0x000fe400078e0004 */
[----:B------:R-:W-:Y:S05]  /*1bf30*/  CALL.REL.NOINC `($__internal_9_$__cuda_sm70_shflsync_idx_p) ;  /* 0x000022d000007944 */ /* 0x000fea0003c00000 */
[----:B------:R-:W-:Y:S01]  /*1bf40*/  MOV R0, R5 ;  /* 0x0000000500007202 */ /* 0x000fe20000000f00 */
[----:B------:R-:W-:Y:S05]  /*1bf50*/  BRA `(.L_x_720) ;  /* 0xfffe462000007947 */ /* 0x000fea000383ffff */
.L_x_536:
[----:B------:R-:W-:Y:S02]  /*1bf60*/  SEL R0, RZ, 0x1, P0 ;  /* 0x00000001ff007807 */ /* 0x000fe40000000000 */
[----:B------:R-:W-:Y:S02]  /*1bf70*/  MOV R2, 0x1bf90 ;  /* 0x0001bf9000027802 */ /* 0x000fe40000000f00 */
[----:B------:R-:W-:Y:S05]  /*1bf80*/  CALL.REL.NOINC `($__internal_11_$__cuda_sm70_votesync_ballot) ;  /* 0x0000234000007944 */ /* 0x000fea0003c00000 */
[----:B------:R-:W-:Y:S01]  /*1bf90*/  MOV R11, R0 ;  /* 0x00000000000b7202 */ /* 0x000fe20000000f00 */
[----:B------:R-:W-:Y:S05]  /*1bfa0*/  BRA `(.L_x_721) ;  /* 0xfffe466000007947 */ /* 0x000fea000383ffff */
.L_x_537:
[----:B------:R-:W-:Y:S01]  /*1bfb0*/  IMAD.MOV.U32 R9, RZ, RZ, R10 ;  /* 0x000000ffff097224 */ /* 0x000fe200078e000a */
[----:B------:R-:W-:Y:S01]  /*1bfc0*/  MOV R5, R0 ;  /* 0x0000000000057202 */ /* 0x000fe20000000f00 */
[----:B------:R-:W-:Y:S01]  /*1bfd0*/  IMAD.MOV.U32 R3, RZ, RZ, 0x1f ;  /* 0x0000001fff037424 */ /* 0x000fe200078e00ff */
[----:B-1----:R-:W-:Y:S02]  /*1bfe0*/  MOV R2, 0x1c000 ;  /* 0x0001c00000027802 */ /* 0x002fe40000000f00 */
[----:B------:R-:W-:Y:S05]  /*1bff0*/  CALL.REL.NOINC `($__internal_9_$__cuda_sm70_shflsync_idx_p) ;  /* 0x0000221000007944 */ /* 0x000fea0003c00000 */
[----:B------:R-:W-:Y:S01]  /*1c000*/  IMAD.MOV.U32 R13, RZ, RZ, R5 ;  /* 0x000000ffff0d7224 */ /* 0x000fe200078e0005 */
[----:B------:R-:W-:Y:S01]  /*1c010*/  MOV R9, R8 ;  /* 0x0000000800097202 */ /* 0x000fe20000000f00 */
[----:B------:R-:W-:Y:S01]  /*1c020*/  IMAD.MOV.U32 R6, RZ, RZ, RZ ;  /* 0x000000ffff067224 */ /* 0x000fe200078e00ff */
[----:B------:R-:W-:Y:S01]  /*1c030*/  MOV R5, R0 ;  /* 0x0000000000057202 */ /* 0x000fe20000000f00 */
[----:B------:R-:W-:Y:S01]  /*1c040*/  IMAD.MOV.U32 R3, RZ, RZ, 0x1f ;  /* 0x0000001fff037424 */ /* 0x000fe200078e00ff */
[----:B------:R-:W-:-:S02]  /*1c050*/  MOV R2, 0x1c070 ;  /* 0x0001c07000027802 */ /* 0x000fc40000000f00 */
[----:B------:R-:W-:Y:S05]  /*1c060*/  CALL.REL.NOINC `($__internal_9_$__cuda_sm70_shflsync_idx_p) ;  /* 0x000021a000007944 */ /* 0x000fea0003c00000 */
[----:B------:R-:W-:Y:S01]  /*1c070*/  MOV R10, R5 ;  /* 0x00000005000a7202 */ /* 0x000fe20000000f00 */
[----:B------:R-:W-:Y:S05]  /*1c080*/  BRA `(.L_x_722) ;  /* 0xfffe45f000007947 */ /* 0x000fea000383ffff */
.L_x_540:
[----:B------:R-:W-:Y:S01]  /*1c090*/  IMAD.MOV.U32 R9, RZ, RZ, R4 ;  /* 0x000000ffff097224 */ /* 0x000fe200078e0004 */
[----:B------:R-:W-:-:S02]  /*1c0a0*/  MOV R3, 0x1f ;  /* 0x0000001f00037802 */ /* 0x000fc40000000f00 */
[----:B-1----:R-:W-:Y:S02]  /*1c0b0*/  MOV R2, 0x1c0d0 ;  /* 0x0001c0d000027802 */ /* 0x002fe40000000f00 */
[----:B--234-:R-:W-:Y:S05]  /*1c0c0*/  CALL.REL.NOINC `($__internal_9_$__cuda_sm70_shflsync_idx_p) ;  /* 0x0000214000007944 */ /* 0x01cfea0003c00000 */
[----:B------:R-:W-:Y:S01]  /*1c0d0*/  MOV R6, R5 ;  /* 0x0000000500067202 */ /* 0x000fe20000000f00 */
[----:B------:R-:W-:Y:S05]  /*1c0e0*/  BRA `(.L_x_539) ;  /* 0xfffe45f000007947 */ /* 0x000fea000383ffff */
.L_x_559:
[----:B-1----:R-:W-:Y:S01]  /*1c0f0*/  IMAD.MOV.U32 R9, RZ, RZ, R6 ;  /* 0x000000ffff097224 */ /* 0x002fe200078e0006 */
[----:B------:R-:W-:Y:S01]  /*1c100*/  MOV R5, RZ ;  /* 0x000000ff00057202 */ /* 0x000fe20000000f00 */
[----:B------:R-:W-:Y:S01]  /*1c110*/  IMAD.MOV.U32 R3, RZ, RZ, 0x181f ;  /* 0x0000181fff037424 */ /* 0x000fe200078e00ff */
[----:B------:R-:W-:Y:S02]  /*1c120*/  MOV R2, 0x1c140 ;  /* 0x0001c14000027802 */ /* 0x000fe40000000f00 */
[----:B------:R-:W-:Y:S05]  /*1c130*/  CALL.REL.NOINC `($__internal_9_$__cuda_sm70_shflsync_idx_p) ;  /* 0x000020d000007944 */ /* 0x000fea0003c00000 */
[----:B------:R-:W-:Y:S01]  /*1c140*/  MOV R8, R5 ;  /* 0x0000000500087202 */ /* 0x000fe20000000f00 */
[----:B------:R-:W-:Y:S05]  /*1c150*/  BRA `(.L_x_723) ;  /* 0xfffe6a1000007947 */ /* 0x000fea000383ffff */
.L_x_560:
[----:B------:R-:W-:Y:S01]  /*1c160*/  IMAD.MOV.U32 R9, RZ, RZ, R7 ;  /* 0x000000ffff097224 */ /* 0x000fe200078e0007 */
[----:B------:R-:W-:Y:S01]  /*1c170*/  MOV R5, RZ ;  /* 0x000000ff00057202 */ /* 0x000fe20000000f00 */
[----:B------:R-:W-:Y:S01]  /*1c180*/  IMAD.MOV.U32 R3, RZ, RZ, 0x181f ;  /* 0x0000181fff037424 */ /* 0x000fe200078e00ff */
[----:B------:R-:W-:Y:S02]  /*1c190*/  MOV R2, 0x1c1b0 ;  /* 0x0001c1b000027802 */ /* 0x000fe40000000f00 */
[----:B-12---:R-:W-:Y:S05]  /*1c1a0*/  CALL.REL.NOINC `($__internal_9_$__cuda_sm70_shflsync_idx_p) ;  /* 0x0000206000007944 */ /* 0x006fea0003c00000 */
[----:B------:R-:W-:Y:S01]  /*1c1b0*/  MOV R2, R5 ;  /* 0x0000000500027202 */ /* 0x000fe20000000f00 */
[----:B------:R-:W-:Y:S05]  /*1c1c0*/  BRA `(.L_x_724) ;  /* 0xfffe69c000007947 */ /* 0x000fea000383ffff */
.L_x_563:
[----:B------:R-:W-:Y:S01]  /*1c1d0*/  IMAD.MOV.U32 R9, RZ, RZ, R6 ;  /* 0x000000ffff097224 */ /* 0x000fe200078e0006 */
[----:B------:R-:W-:Y:S01]  /*1c1e0*/  MOV R5, 0x1 ;  /* 0x0000000100057802 */ /* 0x000fe20000000f00 */
[----:B--2---:R-:W-:Y:S01]  /*1c1f0*/  IMAD.MOV.U32 R3, RZ, RZ, 0x181f ;  /* 0x0000181fff037424 */ /* 0x004fe200078e00ff */
[----:B----4-:R-:W-:-:S02]  /*1c200*/  MOV R2, 0x1c220 ;  /* 0x0001c22000027802 */ /* 0x010fc40000000f00 */
[----:B-1-3--:R-:W-:Y:S05]  /*1c210*/  CALL.REL.NOINC `($__internal_9_$__cuda_sm70_shflsync_idx_p) ;  /* 0x00001ff000007944 */ /* 0x00afea0003c00000 */
[----:B------:R-:W-:Y:S01]  /*1c220*/  IMAD.MOV.U32 R8, RZ, RZ, R5 ;  /* 0x000000ffff087224 */ /* 0x000fe200078e0005 */
[----:B------:R-:W-:Y:S01]  /*1c230*/  MOV R5, 0x1 ;  /* 0x0000000100057802 */ /* 0x000fe20000000f00 */
[----:B------:R-:W-:Y:S01]  /*1c240*/  IMAD.MOV.U32 R9, RZ, RZ, R7 ;  /* 0x000000ffff097224 */ /* 0x000fe200078e0007 */
[----:B------:R-:W-:-:S02]  /*1c250*/  MOV R3, 0x181f ;  /* 0x0000181f00037802 */ /* 0x000fc40000000f00 */
[----:B------:R-:W-:Y:S02]  /*1c260*/  MOV R2, 0x1c280 ;  /* 0x0001c28000027802 */ /* 0x000fe40000000f00 */
[----:B------:R-:W-:Y:S05]  /*1c270*/  CALL.REL.NOINC `($__internal_9_$__cuda_sm70_shflsync_idx_p) ;  /* 0x00001f9000007944 */ /* 0x000fea0003c00000 */
[----:B------:R-:W-:Y:S01]  /*1c280*/  MOV R2, R5 ;  /* 0x0000000500027202 */ /* 0x000fe20000000f00 */
[----:B------:R-:W-:Y:S05]  /*1c290*/  BRA `(.L_x_725) ;  /* 0xfffe69e000007947 */ /* 0x000fea000383ffff */
.L_x_566:
[----:B------:R-:W-:Y:S01]  /*1c2a0*/  IMAD.MOV.U32 R9, RZ, RZ, R6 ;  /* 0x000000ffff097224 */ /* 0x000fe200078e0006 */
[----:B------:R-:W-:Y:S01]  /*1c2b0*/  MOV R5, 0x2 ;  /* 0x0000000200057802 */ /* 0x000fe20000000f00 */
[----:B-1----:R-:W-:Y:S01]  /*1c2c0*/  IMAD.MOV.U32 R3, RZ, RZ, 0x181f ;  /* 0x0000181fff037424 */ /* 0x002fe200078e00ff */
[----:B----4-:R-:W-:Y:S02]  /*1c2d0*/  MOV R2, 0x1c2f0 ;  /* 0x0001c2f000027802 */ /* 0x010fe40000000f00 */
[----:B--23--:R-:W-:Y:S05]  /*1c2e0*/  CALL.REL.NOINC `($__internal_9_$__cuda_sm70_shflsync_idx_p) ;  /* 0x00001f2000007944 */ /* 0x00cfea0003c00000 */
[----:B------:R-:W-:Y:S01]  /*1c2f0*/  MOV R8, R5 ;  /* 0x0000000500087202 */ /* 0x000fe20000000f00 */
[----:B------:R-:W-:Y:S05]  /*1c300*/  BRA `(.L_x_726) ;  /* 0xfffe6a5000007947 */ /* 0x000fea000383ffff */
.L_x_567:
[----:B------:R-:W-:Y:S01]  /*1c310*/  IMAD.MOV.U32 R9, RZ, RZ, R7 ;  /* 0x000000ffff097224 */ /* 0x000fe200078e0007 */
[----:B------:R-:W-:Y:S01]  /*1c320*/  MOV R5, 0x2 ;  /* 0x0000000200057802 */ /* 0x000fe20000000f00 */
[----:B------:R-:W-:Y:S01]  /*1c330*/  IMAD.MOV.U32 R3, RZ, RZ, 0x181f ;  /* 0x0000181fff037424 */ /* 0x000fe200078e00ff */
[----:B----4-:R-:W-:Y:S02]  /*1c340*/  MOV R2, 0x1c360 ;  /* 0x0001c36000027802 */ /* 0x010fe40000000f00 */
[----:B-123--:R-:W-:Y:S05]  /*1c350*/  CALL.REL.NOINC `($__internal_9_$__cuda_sm70_shflsync_idx_p) ;  /* 0x00001eb000007944 */ /* 0x00efea0003c00000 */
[----:B------:R-:W-:Y:S01]  /*1c360*/  MOV R2, R5 ;  /* 0x0000000500027202 */ /* 0x000fe20000000f00 */
[----:B------:R-:W-:Y:S05]  /*1c370*/  BRA `(.L_x_727) ;  /* 0xfffe6a0000007947 */ /* 0x000fea000383ffff */
.L_x_570:
[----:B------:R-:W-:Y:S01]  /*1c380*/  IMAD.MOV.U32 R9, RZ, RZ, R6 ;  /* 0x000000ffff097224 */ /* 0x000fe200078e0006 */
[----:B------:R-:W-:Y:S01]  /*1c390*/  MOV R5, 0x3 ;  /* 0x0000000300057802 */ /* 0x000fe20000000f00 */
[----:B-1----:R-:W-:Y:S01]  /*1c3a0*/  IMAD.MOV.U32 R3, RZ, RZ, 0x181f ;  /* 0x0000181fff037424 */ /* 0x002fe200078e00ff */
[----:B------:R-:W-:-:S02]  /*1c3b0*/  MOV R2, 0x1c3d0 ;  /* 0x0001c3d000027802 */ /* 0x000fc40000000f00 */
[----:B--234-:R-:W-:Y:S05]  /*1c3c0*/  CALL.REL.NOINC `($__internal_9_$__cuda_sm70_shflsync_idx_p) ;  /* 0x00001e4000007944 */ /* 0x01cfea0003c00000 */
        /* <DEDUP_REMOVED lines=8> */
.L_x_573:
[----:B------:R-:W-:Y:S01]  /*1c450*/  IMAD.MOV.U32 R9, RZ, RZ, R6 ;  /* 0x000000ffff097224 */ /* 0x000fe200078e0006 */
[----:B------:R-:W-:Y:S01]  /*1c460*/  MOV R5, 0x4 ;  /* 0x0000000400057802 */ /* 0x000fe20000000f00 */
[----:B-1----:R-:W-:Y:S01]  /*1c470*/  IMAD.MOV.U32 R3, RZ, RZ, 0x181f ;  /* 0x0000181fff037424 */ /* 0x002fe200078e00ff */
[----:B------:R-:W-:Y:S02]  /*1c480*/  MOV R2, 0x1c4a0 ;  /* 0x0001c4a000027802 */ /* 0x000fe40000000f00 */
[----:B--234-:R-:W-:Y:S05]  /*1c490*/  CALL.REL.NOINC `($__internal_9_$__cuda_sm70_shflsync_idx_p) ;  /* 0x00001d7000007944 */ /* 0x01cfea0003c00000 */
[----:B------:R-:W-:Y:S01]  /*1c4a0*/  MOV R8, R5 ;  /* 0x0000000500087202 */ /* 0x000fe20000000f00 */
[----:B------:R-:W-:Y:S05]  /*1c4b0*/  BRA `(.L_x_729) ;  /* 0xfffe6a9000007947 */ /* 0x000fea000383ffff */
.L_x_574:
[----:B------:R-:W-:Y:S01]  /*1c4c0*/  IMAD.MOV.U32 R9, RZ, RZ, R7 ;  /* 0x000000ffff097224 */ /* 0x000fe200078e0007 */
[----:B------:R-:W-:Y:S01]  /*1c4d0*/  MOV R5, 0x4 ;  /* 0x0000000400057802 */ /* 0x000fe20000000f00 */
[----:B-1----:R-:W-:Y:S01]  /*1c4e0*/  IMAD.MOV.U32 R3, RZ, RZ, 0x181f ;  /* 0x0000181fff037424 */ /* 0x002fe200078e00ff */
[----:B------:R-:W-:Y:S02]  /*1c4f0*/  MOV R2, 0x1c510 ;  /* 0x0001c51000027802 */ /* 0x000fe40000000f00 */
[----:B--234-:R-:W-:Y:S05]  /*1c500*/  CALL.REL.NOINC `($__internal_9_$__cuda_sm70_shflsync_idx_p) ;  /* 0x00001d0000007944 */ /* 0x01cfea0003c00000 */
[----:B------:R-:W-:Y:S01]  /*1c510*/  MOV R2, R5 ;  /* 0x0000000500027202 */ /* 0x000fe20000000f00 */
[----:B------:R-:W-:Y:S05]  /*1c520*/  BRA `(.L_x_730) ;  /* 0xfffe6a4000007947 */ /* 0x000fea000383ffff */
.L_x_577:
[----:B------:R-:W-:Y:S01]  /*1c530*/  IMAD.MOV.U32 R9, RZ, RZ, R6 ;  /* 0x000000ffff097224 */ /* 0x000fe200078e0006 */
[----:B------:R-:W-:Y:S01]  /*1c540*/  MOV R5, 0x5 ;  /* 0x0000000500057802 */ /* 0x000fe20000000f00 */
[----:B--2---:R-:W-:Y:S01]  /*1c550*/  IMAD.MOV.U32 R3, RZ, RZ, 0x181f ;  /* 0x0000181fff037424 */ /* 0x004fe200078e00ff */
[----:B---3--:R-:W-:-:S02]  /*1c560*/  MOV R2, 0x1c580 ;  /* 0x0001c58000027802 */ /* 0x008fc40000000f00 */
[----:B-1--4-:R-:W-:Y:S05]  /*1c570*/  CALL.REL.NOINC `($__internal_9_$__cuda_sm70_shflsync_idx_p) ;  /* 0x00001c9000007944 */ /* 0x012fea0003c00000 */
        /* <DEDUP_REMOVED lines=8> */
.L_x_580:
[----:B------:R-:W-:Y:S01]  /*1c600*/  IMAD.MOV.U32 R9, RZ, RZ, R6 ;  /* 0x000000ffff097224 */ /* 0x000fe200078e0006 */
[----:B------:R-:W-:Y:S01]  /*1c610*/  MOV R5, 0x6 ;  /* 0x0000000600057802 */ /* 0x000fe20000000f00 */
[----:B-1----:R-:W-:Y:S01]  /*1c620*/  IMAD.MOV.U32 R3, RZ, RZ, 0x181f ;  /* 0x0000181fff037424 */ /* 0x002fe200078e00ff */
[----:B---3--:R-:W-:Y:S02]  /*1c630*/  MOV R2, 0x1c650 ;  /* 0x0001c65000027802 */ /* 0x008fe40000000f00 */
[----:B--2-4-:R-:W-:Y:S05]  /*1c640*/  CALL.REL.NOINC `($__internal_9_$__cuda_sm70_shflsync_idx_p) ;  /* 0x00001bc000007944 */ /* 0x014fea0003c00000 */
[----:B------:R-:W-:Y:S01]  /*1c650*/  MOV R8, R5 ;  /* 0x0000000500087202 */ /* 0x000fe20000000f00 */
[----:B------:R-:W-:Y:S05]  /*1c660*/  BRA `(.L_x_732) ;  /* 0xfffe6ad000007947 */ /* 0x000fea000383ffff */
.L_x_581:
[----:B------:R-:W-:Y:S01]  /*1c670*/  IMAD.MOV.U32 R9, RZ, RZ, R7 ;  /* 0x000000ffff097224 */ /* 0x000fe200078e0007 */
[----:B------:R-:W-:Y:S01]  /*1c680*/  MOV R5, 0x6 ;  /* 0x0000000600057802 */ /* 0x000fe20000000f00 */
[----:B------:R-:W-:Y:S01]  /*1c690*/  IMAD.MOV.U32 R3, RZ, RZ, 0x181f ;  /* 0x0000181fff037424 */ /* 0x000fe200078e00ff */
[----:B---3--:R-:W-:Y:S02]  /*1c6a0*/  MOV R2, 0x1c6c0 ;  /* 0x0001c6c000027802 */ /* 0x008fe40000000f00 */
[----:B-12-4-:R-:W-:Y:S05]  /*1c6b0*/  CALL.REL.NOINC `($__internal_9_$__cuda_sm70_shflsync_idx_p) ;  /* 0x00001b5000007944 */ /* 0x016fea0003c00000 */
[----:B------:R-:W-:Y:S01]  /*1c6c0*/  MOV R2, R5 ;  /* 0x0000000500027202 */ /* 0x000fe20000000f00 */
[----:B------:R-:W-:Y:S05]  /*1c6d0*/  BRA `(.L_x_733) ;  /* 0xfffe6a8000007947 */ /* 0x000fea000383ffff */
.L_x_584:
        /* <DEDUP_REMOVED lines=13> */
.L_x_649:
[----:B--2---:R2:W5:Y:S01]  /*1c7b0*/  LDL R2, [R1+0xc] ;  /* 0x00000c0001027983 */ /* 0x0045620000100800 */
[----:B------:R-:W-:Y:S02]  /*1c7c0*/  MOV R8, 0x2 ;  /* 0x0000000200087802 */ /* 0x000fe40000000f00 */
[----:B------:R-:W-:Y:S02]  /*1c7d0*/  MOV R3, 0x1c7f0 ;  /* 0x0001c7f000037802 */ /* 0x000fe40000000f00 */
[----:B-12--5:R-:W-:Y:S05]  /*1c7e0*/  CALL.REL.NOINC `($__internal_8_$__cuda_sm70_shflsync_bfly_p) ;  /* 0x000019d000007944 */ /* 0x026fea0003c00000 */
[----:B------:R-:W-:Y:S01]  /*1c7f0*/  MOV R2, R8 ;  /* 0x0000000800027202 */ /* 0x000fe20000000f00 */
[----:B------:R-:W-:Y:S05]  /*1c800*/  BRA `(.L_x_735) ;  /* 0xffffae2000007947 */ /* 0x000fea000383ffff */
.L_x_650:
[----:B------:R-:W-:Y:S01]  /*1c810*/  IMAD.MOV.U32 R2, RZ, RZ, R4 ;  /* 0x000000ffff027224 */ /* 0x000fe200078e0004 */
[----:B------:R-:W-:Y:S02]  /*1c820*/  MOV R8, 0x1 ;  /* 0x0000000100087802 */ /* 0x000fe40000000f00 */
[----:B------:R-:W-:Y:S02]  /*1c830*/  MOV R3, 0x1c850 ;  /* 0x0001c85000037802 */ /* 0x000fe40000000f00 */
[----:B------:R-:W-:Y:S05]  /*1c840*/  CALL.REL.NOINC `($__internal_8_$__cuda_sm70_shflsync_bfly_p) ;  /* 0x0000197000007944 */ /* 0x000fea0003c00000 */
[----:B------:R1:W5:Y:S01]  /*1c850*/  LDL R2, [R1+0x10] ;  /* 0x0000100001027983 */ /* 0x0003620000100800 */
[----:B------:R-:W-:Y:S01]  /*1c860*/  FADD.FTZ R4, R4, R8 ;  /* 0x0000000804047221 */ /* 0x000fe20000010000 */
[----:B------:R-:W-:-:S02]  /*1c870*/  MOV R8, 0x2 ;  /* 0x0000000200087802 */ /* 0x000fc40000000f00 */
[----:B------:R-:W-:Y:S02]  /*1c880*/  MOV R3, 0x1c8a0 ;  /* 0x0001c8a000037802 */ /* 0x000fe40000000f00 */
[----:B-1---5:R-:W-:Y:S05]  /*1c890*/  CALL.REL.NOINC `($__internal_8_$__cuda_sm70_shflsync_bfly_p) ;  /* 0x0000192000007944 */ /* 0x022fea0003c00000 */
[----:B------:R-:W2:Y:S01]  /*1c8a0*/  LDL.LU R2, [R1+0x10] ;  /* 0x0000100001027983 */ /* 0x000ea20000300800 */
[----:B------:R-:W-:Y:S01]  /*1c8b0*/  MOV R3, 0x1c900 ;  /* 0x0001c90000037802 */ /* 0x000fe20000000f00 */
[----:B--2---:R-:W-:Y:S01]  /*1c8c0*/  FADD.FTZ R5, R2, R8 ;  /* 0x0000000802057221 */ /* 0x004fe20000010000 */
[----:B------:R-:W-:-:S04]  /*1c8d0*/  MOV R8, 0x1 ;  /* 0x0000000100087802 */ /* 0x000fc80000000f00 */
[----:B------:R-:W-:Y:S02]  /*1c8e0*/  MOV R2, R5 ;  /* 0x0000000500027202 */ /* 0x000fe40000000f00 */
[----:B------:R-:W-:Y:S05]  /*1c8f0*/  CALL.REL.NOINC `($__internal_8_$__cuda_sm70_shflsync_bfly_p) ;  /* 0x000018c000007944 */ /* 0x000fea0003c00000 */
[----:B------:R1:W5:Y:S01]  /*1c900*/  LDL R2, [R1+0x14] ;  /* 0x0000140001027983 */ /* 0x0003620000100800 */
[----:B------:R-:W-:Y:S01]  /*1c910*/  FADD.FTZ R6, R5, R8 ;  /* 0x0000000805067221 */ /* 0x000fe20000010000 */
[----:B------:R-:W-:Y:S02]  /*1c920*/  MOV R8, 0x2 ;  /* 0x0000000200087802 */ /* 0x000fe40000000f00 */
        /* <DEDUP_REMOVED lines=19> */
[----:B------:R-:W-:Y:S01]  /*1ca60*/  MOV R9, R8 ;  /* 0x0000000800097202 */ /* 0x000fe20000000f00 */
[----:B------:R-:W-:Y:S05]  /*1ca70*/  BRA `(.L_x_736) ;  /* 0xfffface000007947 */ /* 0x000fea000383ffff */
.L_x_657:
[----:B-1234-:R-:W-:Y:S01]  /*1ca80*/  IMAD.MOV.U32 R9, RZ, RZ, R6 ;  /* 0x000000ffff097224 */ /* 0x01efe200078e0006 */
[----:B------:R-:W-:Y:S01]  /*1ca90*/  MOV R5, RZ ;  /* 0x000000ff00057202 */ /* 0x000fe20000000f00 */
[----:B------:R-:W-:Y:S01]  /*1caa0*/  IMAD.MOV.U32 R3, RZ, RZ, 0x181f ;  /* 0x0000181fff037424 */ /* 0x000fe200078e00ff */
[----:B------:R-:W-:Y:S02]  /*1cab0*/  MOV R2, 0x1cad0 ;  /* 0x0001cad000027802 */ /* 0x000fe40000000f00 */
[----:B------:R-:W-:Y:S05]  /*1cac0*/  CALL.REL.NOINC `($__internal_9_$__cuda_sm70_shflsync_idx_p) ;  /* 0x0000174000007944 */ /* 0x000fea0003c00000 */
[----:B------:R-:W-:Y:S01]  /*1cad0*/  MOV R8, R5 ;  /* 0x0000000500087202 */ /* 0x000fe20000000f00 */
[----:B------:R-:W-:Y:S05]  /*1cae0*/  BRA `(.L_x_737) ;  /* 0xffffc2e000007947 */ /* 0x000fea000383ffff */
.L_x_658:
[----:B------:R-:W-:Y:S01]  /*1caf0*/  IMAD.MOV.U32 R9, RZ, RZ, R7 ;  /* 0x000000ffff097224 */ /* 0x000fe200078e0007 */
[----:B------:R-:W-:Y:S01]  /*1cb00*/  MOV R5, RZ ;  /* 0x000000ff00057202 */ /* 0x000fe20000000f00 */
[----:B------:R-:W-:Y:S01]  /*1cb10*/  IMAD.MOV.U32 R3, RZ, RZ, 0x181f ;  /* 0x0000181fff037424 */ /* 0x000fe200078e00ff */
[----:B------:R-:W-:Y:S02]  /*1cb20*/  MOV R2, 0x1cb40 ;  /* 0x0001cb4000027802 */ /* 0x000fe40000000f00 */
[----:B-12---:R-:W-:Y:S05]  /*1cb30*/  CALL.REL.NOINC `($__internal_9_$__cuda_sm70_shflsync_idx_p) ;  /* 0x000016d000007944 */ /* 0x006fea0003c00000 */
[----:B------:R-:W-:Y:S01]  /*1cb40*/  MOV R2, R5 ;  /* 0x0000000500027202 */ /* 0x000fe20000000f00 */
[----:B------:R-:W-:Y:S05]  /*1cb50*/  BRA `(.L_x_738) ;  /* 0xffffc29000007947 */ /* 0x000fea000383ffff */
.L_x_659:
[----:B------:R-:W-:Y:S01]  /*1cb60*/  IMAD.MOV.U32 R9, RZ, RZ, R6 ;  /* 0x000000ffff097224 */ /* 0x000fe200078e0006 */
[----:B------:R-:W-:Y:S01]  /*1cb70*/  MOV R5, 0x1 ;  /* 0x0000000100057802 */ /* 0x000fe20000000f00 */
[----:B--2---:R-:W-:Y:S01]  /*1cb80*/  IMAD.MOV.U32 R3, RZ, RZ, 0x181f ;  /* 0x0000181fff037424 */ /* 0x004fe200078e00ff */
[----:B------:R-:W-:-:S02]  /*1cb90*/  MOV R2, 0x1cbb0 ;  /* 0x0001cbb000027802 */ /* 0x000fc40000000f00 */
        /* <DEDUP_REMOVED lines=9> */
.L_x_660:
[----:B------:R-:W-:Y:S01]  /*1cc30*/  IMAD.MOV.U32 R9, RZ, RZ, R6 ;  /* 0x000000ffff097224 */ /* 0x000fe200078e0006 */
[----:B------:R-:W-:Y:S01]  /*1cc40*/  MOV R5, 0x2 ;  /* 0x0000000200057802 */ /* 0x000fe20000000f00 */
[----:B-1----:R-:W-:Y:S01]  /*1cc50*/  IMAD.MOV.U32 R3, RZ, RZ, 0x181f ;  /* 0x0000181fff037424 */ /* 0x002fe200078e00ff */
[----:B------:R-:W-:Y:S02]  /*1cc60*/  MOV R2, 0x1cc80 ;  /* 0x0001cc8000027802 */ /* 0x000fe40000000f00 */
[----:B---34-:R-:W-:Y:S05]  /*1cc70*/  CALL.REL.NOINC `($__internal_9_$__cuda_sm70_shflsync_idx_p) ;  /* 0x0000159000007944 */ /* 0x018fea0003c00000 */
[----:B------:R-:W-:Y:S01]  /*1cc80*/  MOV R8, R5 ;  /* 0x0000000500087202 */ /* 0x000fe20000000f00 */
[----:B------:R-:W-:Y:S05]  /*1cc90*/  BRA `(.L_x_740) ;  /* 0xffffc26000007947 */ /* 0x000fea000383ffff */
.L_x_661:
[----:B------:R-:W-:Y:S01]  /*1cca0*/  IMAD.MOV.U32 R9, RZ, RZ, R7 ;  /* 0x000000ffff097224 */ /* 0x000fe200078e0007 */
[----:B------:R-:W-:Y:S01]  /*1ccb0*/  MOV R5, 0x2 ;  /* 0x0000000200057802 */ /* 0x000fe20000000f00 */
[----:B-1----:R-:W-:Y:S01]  /*1ccc0*/  IMAD.MOV.U32 R3, RZ, RZ, 0x181f ;  /* 0x0000181fff037424 */ /* 0x002fe200078e00ff */
[----:B------:R-:W-:Y:S02]  /*1ccd0*/  MOV R2, 0x1ccf0 ;  /* 0x0001ccf000027802 */ /* 0x000fe40000000f00 */
[----:B--234-:R-:W-:Y:S05]  /*1cce0*/  CALL.REL.NOINC `($__internal_9_$__cuda_sm70_shflsync_idx_p) ;  /* 0x0000152000007944 */ /* 0x01cfea0003c00000 */
[----:B------:R-:W-:Y:S01]  /*1ccf0*/  MOV R2, R5 ;  /* 0x0000000500027202 */ /* 0x000fe20000000f00 */
[----:B------:R-:W-:Y:S05]  /*1cd00*/  BRA `(.L_x_741) ;  /* 0xffffc21000007947 */ /* 0x000fea000383ffff */
.L_x_662:
[----:B------:R-:W-:Y:S01]  /*1cd10*/  IMAD.MOV.U32 R9, RZ, RZ, R6 ;  /* 0x000000ffff097224 */ /* 0x000fe200078e0006 */
[----:B------:R-:W-:Y:S01]  /*1cd20*/  MOV R5, 0x3 ;  /* 0x0000000300057802 */ /* 0x000fe20000000f00 */
[----:B--2---:R-:W-:Y:S01]  /*1cd30*/  IMAD.MOV.U32 R3, RZ, RZ, 0x181f ;  /* 0x0000181fff037424 */ /* 0x004fe200078e00ff */
[----:B------:R-:W-:-:S02]  /*1cd40*/  MOV R2, 0x1cd60 ;  /* 0x0001cd6000027802 */ /* 0x000fc40000000f00 */
[----:B-1-34-:R-:W-:Y:S05]  /*1cd50*/  CALL.REL.NOINC `($__internal_9_$__cuda_sm70_shflsync_idx_p) ;  /* 0x000014b000007944 */ /* 0x01afea0003c00000 */
        /* <DEDUP_REMOVED lines=8> */
.L_x_663:
[----:B------:R-:W-:Y:S01]  /*1cde0*/  IMAD.MOV.U32 R9, RZ, RZ, R6 ;  /* 0x000000ffff097224 */ /* 0x000fe200078e0006 */
[----:B------:R-:W-:Y:S01]  /*1cdf0*/  MOV R5, 0x4 ;  /* 0x0000000400057802 */ /* 0x000fe20000000f00 */
[----:B--2---:R-:W-:Y:S01]  /*1ce00*/  IMAD.MOV.U32 R3, RZ, RZ, 0x181f ;  /* 0x0000181fff037424 */ /* 0x004fe200078e00ff */
[----:B------:R-:W-:Y:S02]  /*1ce10*/  MOV R2, 0x1ce30 ;  /* 0x0001ce3000027802 */ /* 0x000fe40000000f00 */
[----:B-1-34-:R-:W-:Y:S05]  /*1ce20*/  CALL.REL.NOINC `($__internal_9_$__cuda_sm70_shflsync_idx_p) ;  /* 0x000013e000007944 */ /* 0x01afea0003c00000 */
[----:B------:R-:W-:Y:S01]  /*1ce30*/  MOV R8, R5 ;  /* 0x0000000500087202 */ /* 0x000fe20000000f00 */
[----:B------:R-:W-:Y:S05]  /*1ce40*/  BRA `(.L_x_743) ;  /* 0xffffc1e000007947 */ /* 0x000fea000383ffff */
.L_x_664:
[----:B------:R-:W-:Y:S01]  /*1ce50*/  IMAD.MOV.U32 R9, RZ, RZ, R7 ;  /* 0x000000ffff097224 */ /* 0x000fe200078e0007 */
[----:B------:R-:W-:Y:S01]  /*1ce60*/  MOV R5, 0x4 ;  /* 0x0000000400057802 */ /* 0x000fe20000000f00 */
[----:B--2---:R-:W-:Y:S01]  /*1ce70*/  IMAD.MOV.U32 R3, RZ, RZ, 0x181f ;  /* 0x0000181fff037424 */ /* 0x004fe200078e00ff */
[----:B------:R-:W-:Y:S02]  /*1ce80*/  MOV R2, 0x1cea0 ;  /* 0x0001cea000027802 */ /* 0x000fe40000000f00 */
[----:B-1-34-:R-:W-:Y:S05]  /*1ce90*/  CALL.REL.NOINC `($__internal_9_$__cuda_sm70_shflsync_idx_p) ;  /* 0x0000137000007944 */ /* 0x01afea0003c00000 */
[----:B------:R-:W-:Y:S01]  /*1cea0*/  MOV R2, R5 ;  /* 0x0000000500027202 */ /* 0x000fe20000000f00 */
[----:B------:R-:W-:Y:S05]  /*1ceb0*/  BRA `(.L_x_744) ;  /* 0xffffc19000007947 */ /* 0x000fea000383ffff */
.L_x_665:
        /* <DEDUP_REMOVED lines=13> */
.L_x_666:
[----:B------:R-:W-:Y:S01]  /*1cf90*/  IMAD.MOV.U32 R9, RZ, RZ, R6 ;  /* 0x000000ffff097224 */ /* 0x000fe200078e0006 */
[----:B------:R-:W-:Y:S01]  /*1cfa0*/  MOV R5, 0x6 ;  /* 0x0000000600057802 */ /* 0x000fe20000000f00 */
[----:B--2---:R-:W-:Y:S01]  /*1cfb0*/  IMAD.MOV.U32 R3, RZ, RZ, 0x181f ;  /* 0x0000181fff037424 */ /* 0x004fe200078e00ff */
[----:B------:R-:W-:Y:S02]  /*1cfc0*/  MOV R2, 0x1cfe0 ;  /* 0x0001cfe000027802 */ /* 0x000fe40000000f00 */
[----:B-1--4-:R-:W-:Y:S05]  /*1cfd0*/  CALL.REL.NOINC `($__internal_9_$__cuda_sm70_shflsync_idx_p) ;  /* 0x0000123000007944 */ /* 0x012fea0003c00000 */
[----:B------:R-:W-:Y:S01]  /*1cfe0*/  MOV R8, R5 ;  /* 0x0000000500087202 */ /* 0x000fe20000000f00 */
[----:B------:R-:W-:Y:S05]  /*1cff0*/  BRA `(.L_x_746) ;  /* 0xffffc16000007947 */ /* 0x000fea000383ffff */
.L_x_667:
[----:B------:R-:W-:Y:S01]  /*1d000*/  IMAD.MOV.U32 R9, RZ, RZ, R7 ;  /* 0x000000ffff097224 */ /* 0x000fe200078e0007 */
[----:B------:R-:W-:Y:S01]  /*1d010*/  MOV R5, 0x6 ;  /* 0x0000000600057802 */ /* 0x000fe20000000f00 */
[----:B--2---:R-:W-:Y:S01]  /*1d020*/  IMAD.MOV.U32 R3, RZ, RZ, 0x181f ;  /* 0x0000181fff037424 */ /* 0x004fe200078e00ff */
[----:B------:R-:W-:Y:S02]  /*1d030*/  MOV R2, 0x1d050 ;  /* 0x0001d05000027802 */ /* 0x000fe40000000f00 */
[----:B-1-34-:R-:W-:Y:S05]  /*1d040*/  CALL.REL.NOINC `($__internal_9_$__cuda_sm70_shflsync_idx_p) ;  /* 0x000011c000007944 */ /* 0x01afea0003c00000 */
[----:B------:R-:W-:Y:S01]  /*1d050*/  MOV R2, R5 ;  /* 0x0000000500027202 */ /* 0x000fe20000000f00 */
[----:B------:R-:W-:Y:S05]  /*1d060*/  BRA `(.L_x_747) ;  /* 0xffffc11000007947 */ /* 0x000fea000383ffff */
.L_x_668:
[----:B------:R-:W-:Y:S01]  /*1d070*/  IMAD.MOV.U32 R9, RZ, RZ, R6 ;  /* 0x000000ffff097224 */ /* 0x000fe200078e0006 */
[----:B------:R-:W-:Y:S01]  /*1d080*/  MOV R5, 0x7 ;  /* 0x0000000700057802 */ /* 0x000fe20000000f00 */
[----:B-1----:R-:W-:Y:S01]  /*1d090*/  IMAD.MOV.U32 R3, RZ, RZ, 0x181f ;  /* 0x0000181fff037424 */ /* 0x002fe200078e00ff */
[----:B------:R-:W-:-:S02]  /*1d0a0*/  MOV R2, 0x1d0c0 ;  /* 0x0001d0c000027802 */ /* 0x000fc40000000f00 */
[----:B--2-4-:R-:W-:Y:S05]  /*1d0b0*/  CALL.REL.NOINC `($__internal_9_$__cuda_sm70_shflsync_idx_p) ;  /* 0x0000115000007944 */ /* 0x014fea0003c00000 */
        /* <DEDUP_REMOVED lines=8> */
.L_x_670:
[----:B------:R-:W-:Y:S01]  /*1d140*/  IMAD.MOV.U32 R9, RZ, RZ, R13 ;  /* 0x000000ffff097224 */ /* 0x000fe200078e000d */
[----:B------:R-:W-:Y:S01]  /*1d150*/  MOV R5, RZ ;  /* 0x000000ff00057202 */ /* 0x000fe20000000f00 */
[----:B------:R-:W-:Y:S01]  /*1d160*/  IMAD.MOV.U32 R3, RZ, RZ, 0x1c1f ;  /* 0x00001c1fff037424 */ /* 0x000fe200078e00ff */
[----:B------:R-:W-:Y:S02]  /*1d170*/  MOV R2, 0x1d190 ;  /* 0x0001d19000027802 */ /* 0x000fe40000000f00 */
[----:B------:R-:W-:Y:S05]  /*1d180*/  CALL.REL.NOINC `($__internal_9_$__cuda_sm70_shflsync_idx_p) ;  /* 0x0000108000007944 */ /* 0x000fea0003c00000 */
[----:B------:R-:W-:Y:S01]  /*1d190*/  MOV R12, R5 ;  /* 0x00000005000c7202 */ /* 0x000fe20000000f00 */
[----:B------:R-:W-:Y:S05]  /*1d1a0*/  BRA `(.L_x_749) ;  /* 0xffffc30000007947 */ /* 0x000fea000383ffff */
.L_x_671:
[----:B------:R-:W-:Y:S01]  /*1d1b0*/  IMAD.MOV.U32 R9, RZ, RZ, R21 ;  /* 0x000000ffff097224 */ /* 0x000fe200078e0015 */
[----:B------:R-:W-:Y:S01]  /*1d1c0*/  MOV R5, RZ ;  /* 0x000000ff00057202 */ /* 0x000fe20000000f00 */
[----:B------:R-:W-:Y:S01]  /*1d1d0*/  IMAD.MOV.U32 R3, RZ, RZ, 0x1c1f ;  /* 0x00001c1fff037424 */ /* 0x000fe200078e00ff */
[----:B------:R-:W-:Y:S02]  /*1d1e0*/  MOV R2, 0x1d200 ;  /* 0x0001d20000027802 */ /* 0x000fe40000000f00 */
[----:B-12---:R-:W-:Y:S05]  /*1d1f0*/  CALL.REL.NOINC `($__internal_9_$__cuda_sm70_shflsync_idx_p) ;  /* 0x0000101000007944 */ /* 0x006fea0003c00000 */
[----:B------:R-:W-:Y:S01]  /*1d200*/  MOV R2, R5 ;  /* 0x0000000500027202 */ /* 0x000fe20000000f00 */
[----:B------:R-:W-:Y:S05]  /*1d210*/  BRA `(.L_x_750) ;  /* 0xffffc2b000007947 */ /* 0x000fea000383ffff */
.L_x_674:
[----:B------:R-:W-:Y:S01]  /*1d220*/  IMAD.MOV.U32 R9, RZ, RZ, R13 ;  /* 0x000000ffff097224 */ /* 0x000fe200078e000d */
[----:B------:R-:W-:Y:S01]  /*1d230*/  MOV R5, 0x1 ;  /* 0x0000000100057802 */ /* 0x000fe20000000f00 */
[----:B----4-:R-:W-:Y:S01]  /*1d240*/  IMAD.MOV.U32 R3, RZ, RZ, 0x1c1f ;  /* 0x00001c1fff037424 */ /* 0x010fe200078e00ff */
[----:B------:R-:W-:-:S02]  /*1d250*/  MOV R2, 0x1d270 ;  /* 0x0001d27000027802 */ /* 0x000fc40000000f00 */
[----:B-123--:R-:W-:Y:S05]  /*1d260*/  CALL.REL.NOINC `($__internal_9_$__cuda_sm70_shflsync_idx_p) ;  /* 0x00000fa000007944 */ /* 0x00efea0003c00000 */
        /* <DEDUP_REMOVED lines=8> */
.L_x_677:
[----:B------:R-:W-:Y:S01]  /*1d2f0*/  IMAD.MOV.U32 R9, RZ, RZ, R13 ;  /* 0x000000ffff097224 */ /* 0x000fe200078e000d */
[----:B------:R-:W-:Y:S01]  /*1d300*/  MOV R5, 0x2 ;  /* 0x0000000200057802 */ /* 0x000fe20000000f00 */
[----:B----4-:R-:W-:Y:S01]  /*1d310*/  IMAD.MOV.U32 R3, RZ, RZ, 0x1c1f ;  /* 0x00001c1fff037424 */ /* 0x010fe200078e00ff */
[----:B------:R-:W-:Y:S02]  /*1d320*/  MOV R2, 0x1d340 ;  /* 0x0001d34000027802 */ /* 0x000fe40000000f00 */
[----:B-123--:R-:W-:Y:S05]  /*1d330*/  CALL.REL.NOINC `($__internal_9_$__cuda_sm70_shflsync_idx_p) ;  /* 0x00000ed000007944 */ /* 0x00efea0003c00000 */
[----:B------:R-:W-:Y:S01]  /*1d340*/  MOV R12, R5 ;  /* 0x00000005000c7202 */ /* 0x000fe20000000f00 */
[----:B------:R-:W-:Y:S05]  /*1d350*/  BRA `(.L_x_752) ;  /* 0xffffc73000007947 */ /* 0x000fea000383ffff */
.L_x_678:
[----:B------:R-:W-:Y:S01]  /*1d360*/  IMAD.MOV.U32 R9, RZ, RZ, R21 ;  /* 0x000000ffff097224 */ /* 0x000fe200078e0015 */
[----:B------:R-:W-:Y:S01]  /*1d370*/  MOV R5, 0x2 ;  /* 0x0000000200057802 */ /* 0x000fe20000000f00 */
[----:B----4-:R-:W-:Y:S01]  /*1d380*/  IMAD.MOV.U32 R3, RZ, RZ, 0x1c1f ;  /* 0x00001c1fff037424 */ /* 0x010fe200078e00ff */
[----:B------:R-:W-:Y:S02]  /*1d390*/  MOV R2, 0x1d3b0 ;  /* 0x0001d3b000027802 */ /* 0x000fe40000000f00 */
[----:B-123--:R-:W-:Y:S05]  /*1d3a0*/  CALL.REL.NOINC `($__internal_9_$__cuda_sm70_shflsync_idx_p) ;  /* 0x00000e6000007944 */ /* 0x00efea0003c00000 */
[----:B------:R-:W-:Y:S01]  /*1d3b0*/  MOV R2, R5 ;  /* 0x0000000500027202 */ /* 0x000fe20000000f00 */
[----:B------:R-:W-:Y:S05]  /*1d3c0*/  BRA `(.L_x_753) ;  /* 0xffffc6e000007947 */ /* 0x000fea000383ffff */
.L_x_681:
[----:B------:R-:W-:Y:S01]  /*1d3d0*/  IMAD.MOV.U32 R9, RZ, RZ, R13 ;  /* 0x000000ffff097224 */ /* 0x000fe200078e000d */
[----:B------:R-:W-:Y:S01]  /*1d3e0*/  MOV R5, 0x3 ;  /* 0x0000000300057802 */ /* 0x000fe20000000f00 */
[----:B--2---:R-:W-:Y:S01]  /*1d3f0*/  IMAD.MOV.U32 R3, RZ, RZ, 0x1c1f ;  /* 0x00001c1fff037424 */ /* 0x004fe200078e00ff */
[----:B-1----:R-:W-:-:S02]  /*1d400*/  MOV R2, 0x1d420 ;  /* 0x0001d42000027802 */ /* 0x002fc40000000f00 */
[----:B---34-:R-:W-:Y:S05]  /*1d410*/  CALL.REL.NOINC `($__internal_9_$__cuda_sm70_shflsync_idx_p) ;  /* 0x00000df000007944 */ /* 0x018fea0003c00000 */
        /* <DEDUP_REMOVED lines=8> */
.L_x_685:
[----:B------:R-:W-:Y:S01]  /*1d4a0*/  IMAD.MOV.U32 R9, RZ, RZ, R6 ;  /* 0x000000ffff097224 */ /* 0x000fe200078e0006 */
[----:B------:R-:W-:Y:S01]  /*1d4b0*/  MOV R5, RZ ;  /* 0x000000ff00057202 */ /* 0x000fe20000000f00 */
[----:B------:R-:W-:Y:S01]  /*1d4c0*/  IMAD.MOV.U32 R3, RZ, RZ, 0x181f ;  /* 0x0000181fff037424 */ /* 0x000fe200078e00ff */
[----:B------:R-:W-:Y:S02]  /*1d4d0*/  MOV R2, 0x1d4f0 ;  /* 0x0001d4f000027802 */ /* 0x000fe40000000f00 */
[----:B------:R-:W-:Y:S05]  /*1d4e0*/  CALL.REL.NOINC `($__internal_9_$__cuda_sm70_shflsync_idx_p) ;  /* 0x00000d2000007944 */ /* 0x000fea0003c00000 */
[----:B------:R-:W-:Y:S01]  /*1d4f0*/  MOV R8, R5 ;  /* 0x0000000500087202 */ /* 0x000fe20000000f00 */
[----:B------:R-:W-:Y:S05]  /*1d500*/  BRA `(.L_x_755) ;  /* 0xffffd26000007947 */ /* 0x000fea000383ffff */
.L_x_686:
[----:B------:R-:W-:Y:S01]  /*1d510*/  IMAD.MOV.U32 R9, RZ, RZ, R7 ;  /* 0x000000ffff097224 */ /* 0x000fe200078e0007 */
[----:B------:R-:W-:Y:S01]  /*1d520*/  MOV R5, RZ ;  /* 0x000000ff00057202 */ /* 0x000fe20000000f00 */
[----:B------:R-:W-:Y:S01]  /*1d530*/  IMAD.MOV.U32 R3, RZ, RZ, 0x181f ;  /* 0x0000181fff037424 */ /* 0x000fe200078e00ff */
[----:B------:R-:W-:Y:S02]  /*1d540*/  MOV R2, 0x1d560 ;  /* 0x0001d56000027802 */ /* 0x000fe40000000f00 */
[----:B-12---:R-:W-:Y:S05]  /*1d550*/  CALL.REL.NOINC `($__internal_9_$__cuda_sm70_shflsync_idx_p) ;  /* 0x00000cb000007944 */ /* 0x006fea0003c00000 */
[----:B------:R-:W-:Y:S01]  /*1d560*/  MOV R2, R5 ;  /* 0x0000000500027202 */ /* 0x000fe20000000f00 */
[----:B------:R-:W-:Y:S05]  /*1d570*/  BRA `(.L_x_756) ;  /* 0xffffd21000007947 */ /* 0x000fea000383ffff */
.L_x_687:
        /* <DEDUP_REMOVED lines=13> */
.L_x_688:
[----:B------:R-:W-:Y:S01]  /*1d650*/  IMAD.MOV.U32 R9, RZ, RZ, R6 ;  /* 0x000000ffff097224 */ /* 0x000fe200078e0006 */
[----:B------:R-:W-:Y:S01]  /*1d660*/  MOV R5, 0x2 ;  /* 0x0000000200057802 */ /* 0x000fe20000000f00 */
[----:B-1----:R-:W-:Y:S01]  /*1d670*/  IMAD.MOV.U32 R3, RZ, RZ, 0x181f ;  /* 0x0000181fff037424 */ /* 0x002fe200078e00ff */
[----:B------:R-:W-:Y:S02]  /*1d680*/  MOV R2, 0x1d6a0 ;  /* 0x0001d6a000027802 */ /* 0x000fe40000000f00 */
[----:B---34-:R-:W-:Y:S05]  /*1d690*/  CALL.REL.NOINC `($__internal_9_$__cuda_sm70_shflsync_idx_p) ;  /* 0x00000b7000007944 */ /* 0x018fea0003c00000 */
[----:B------:R-:W-:Y:S01]  /*1d6a0*/  MOV R8, R5 ;  /* 0x0000000500087202 */ /* 0x000fe20000000f00 */
[----:B------:R-:W-:Y:S05]  /*1d6b0*/  BRA `(.L_x_758) ;  /* 0xffffd1e000007947 */ /* 0x000fea000383ffff */
.L_x_689:
[----:B------:R-:W-:Y:S01]  /*1d6c0*/  IMAD.MOV.U32 R9, RZ, RZ, R7 ;  /* 0x000000ffff097224 */ /* 0x000fe200078e0007 */
[----:B------:R-:W-:Y:S01]  /*1d6d0*/  MOV R5, 0x2 ;  /* 0x0000000200057802 */ /* 0x000fe20000000f00 */
[----:B-1----:R-:W-:Y:S01]  /*1d6e0*/  IMAD.MOV.U32 R3, RZ, RZ, 0x181f ;  /* 0x0000181fff037424 */ /* 0x002fe200078e00ff */
[----:B------:R-:W-:Y:S02]  /*1d6f0*/  MOV R2, 0x1d710 ;  /* 0x0001d71000027802 */ /* 0x000fe40000000f00 */
[----:B--234-:R-:W-:Y:S05]  /*1d700*/  CALL.REL.NOINC `($__internal_9_$__cuda_sm70_shflsync_idx_p) ;  /* 0x00000b0000007944 */ /* 0x01cfea0003c00000 */
[----:B------:R-:W-:Y:S01]  /*1d710*/  MOV R2, R5 ;  /* 0x0000000500027202 */ /* 0x000fe20000000f00 */
[----:B------:R-:W-:Y:S05]  /*1d720*/  BRA `(.L_x_759) ;  /* 0xffffd19000007947 */ /* 0x000fea000383ffff */
.L_x_690:
        /* <DEDUP_REMOVED lines=13> */
.L_x_691:
[----:B------:R-:W-:Y:S01]  /*1d800*/  IMAD.MOV.U32 R9, RZ, RZ, R6 ;  /* 0x000000ffff097224 */ /* 0x000fe200078e0006 */
[----:B------:R-:W-:Y:S01]  /*1d810*/  MOV R5, 0x4 ;  /* 0x0000000400057802 */ /* 0x000fe20000000f00 */
[----:B--2---:R-:W-:Y:S01]  /*1d820*/  IMAD.MOV.U32 R3, RZ, RZ, 0x181f ;  /* 0x0000181fff037424 */ /* 0x004fe200078e00ff */
[----:B------:R-:W-:Y:S02]  /*1d830*/  MOV R2, 0x1d850 ;  /* 0x0001d85000027802 */ /* 0x000fe40000000f00 */
[----:B-1-34-:R-:W-:Y:S05]  /*1d840*/  CALL.REL.NOINC `($__internal_9_$__cuda_sm70_shflsync_idx_p) ;  /* 0x000009c000007944 */ /* 0x01afea0003c00000 */
[----:B------:R-:W-:Y:S01]  /*1d850*/  MOV R8, R5 ;  /* 0x0000000500087202 */ /* 0x000fe20000000f00 */
[----:B------:R-:W-:Y:S05]  /*1d860*/  BRA `(.L_x_761) ;  /* 0xffffd16000007947 */ /* 0x000fea000383ffff */
.L_x_692:
[----:B------:R-:W-:Y:S01]  /*1d870*/  IMAD.MOV.U32 R9, RZ, RZ, R7 ;  /* 0x000000ffff097224 */ /* 0x000fe200078e0007 */
[----:B------:R-:W-:Y:S01]  /*1d880*/  MOV R5, 0x4 ;  /* 0x0000000400057802 */ /* 0x000fe20000000f00 */
[----:B--2---:R-:W-:Y:S01]  /*1d890*/  IMAD.MOV.U32 R3, RZ, RZ, 0x181f ;  /* 0x0000181fff037424 */ /* 0x004fe200078e00ff */
[----:B------:R-:W-:Y:S02]  /*1d8a0*/  MOV R2, 0x1d8c0 ;  /* 0x0001d8c000027802 */ /* 0x000fe40000000f00 */
[----:B-1-34-:R-:W-:Y:S05]  /*1d8b0*/  CALL.REL.NOINC `($__internal_9_$__cuda_sm70_shflsync_idx_p) ;  /* 0x0000095000007944 */ /* 0x01afea0003c00000 */
[----:B------:R-:W-:Y:S01]  /*1d8c0*/  MOV R2, R5 ;  /* 0x0000000500027202 */ /* 0x000fe20000000f00 */
[----:B------:R-:W-:Y:S05]  /*1d8d0*/  BRA `(.L_x_762) ;  /* 0xffffd11000007947 */ /* 0x000fea000383ffff */
.L_x_693:
        /* <DEDUP_REMOVED lines=13> */
.L_x_694:
[----:B------:R-:W-:Y:S01]  /*1d9b0*/  IMAD.MOV.U32 R9, RZ, RZ, R6 ;  /* 0x000000ffff097224 */ /* 0x000fe200078e0006 */
[----:B------:R-:W-:Y:S01]  /*1d9c0*/  MOV R5, 0x6 ;  /* 0x0000000600057802 */ /* 0x000fe20000000f00 */
[----:B--2---:R-:W-:Y:S01]  /*1d9d0*/  IMAD.MOV.U32 R3, RZ, RZ, 0x181f ;  /* 0x0000181fff037424 */ /* 0x004fe200078e00ff */
[----:B------:R-:W-:Y:S02]  /*1d9e0*/  MOV R2, 0x1da00 ;  /* 0x0001da0000027802 */ /* 0x000fe40000000f00 */
[----:B-1--4-:R-:W-:Y:S05]  /*1d9f0*/  CALL.REL.NOINC `($__internal_9_$__cuda_sm70_shflsync_idx_p) ;  /* 0x0000081000007944 */ /* 0x012fea0003c00000 */
[----:B------:R-:W-:Y:S01]  /*1da00*/  MOV R8, R5 ;  /* 0x0000000500087202 */ /* 0x000fe20000000f00 */
[----:B------:R-:W-:Y:S05]  /*1da10*/  BRA `(.L_x_764) ;  /* 0xffffd0e000007947 */ /* 0x000fea000383ffff */
.L_x_695:
[----:B------:R-:W-:Y:S01]  /*1da20*/  IMAD.MOV.U32 R9, RZ, RZ, R7 ;  /* 0x000000ffff097224 */ /* 0x000fe200078e0007 */
[----:B------:R-:W-:Y:S01]  /*1da30*/  MOV R5, 0x6 ;  /* 0x0000000600057802 */ /* 0x000fe20000000f00 */
[----:B--2---:R-:W-:Y:S01]  /*1da40*/  IMAD.MOV.U32 R3, RZ, RZ, 0x181f ;  /* 0x0000181fff037424 */ /* 0x004fe200078e00ff */
[----:B------:R-:W-:Y:S02]  /*1da50*/  MOV R2, 0x1da70 ;  /* 0x0001da7000027802 */ /* 0x000fe40000000f00 */
[----:B-1-34-:R-:W-:Y:S05]  /*1da60*/  CALL.REL.NOINC `($__internal_9_$__cuda_sm70_shflsync_idx_p) ;  /* 0x000007a000007944 */ /* 0x01afea0003c00000 */
[----:B------:R-:W-:Y:S01]  /*1da70*/  MOV R2, R5 ;  /* 0x0000000500027202 */ /* 0x000fe20000000f00 */
[----:B------:R-:W-:Y:S05]  /*1da80*/  BRA `(.L_x_765) ;  /* 0xffffd09000007947 */ /* 0x000fea000383ffff */
.L_x_696:
        /* <DEDUP_REMOVED lines=13> */
.L_x_698:
[----:B------:R-:W-:Y:S01]  /*1db60*/  IMAD.MOV.U32 R9, RZ, RZ, R70 ;  /* 0x000000ffff097224 */ /* 0x000fe200078e0046 */
[----:B------:R-:W-:Y:S01]  /*1db70*/  MOV R5, RZ ;  /* 0x000000ff00057202 */ /* 0x000fe20000000f00 */
[----:B----4-:R-:W-:Y:S01]  /*1db80*/  IMAD.MOV.U32 R3, RZ, RZ, 0x1f ;  /* 0x0000001fff037424 */ /* 0x010fe200078e00ff */
[----:B------:R-:W-:Y:S02]  /*1db90*/  MOV R2, 0x1dbb0 ;  /* 0x0001dbb000027802 */ /* 0x000fe40000000f00 */
[----:B------:R-:W-:Y:S05]  /*1dba0*/  CALL.REL.NOINC `($__internal_9_$__cuda_sm70_shflsync_idx_p) ;  /* 0x0000066000007944 */ /* 0x000fea0003c00000 */
[----:B------:R-:W-:Y:S01]  /*1dbb0*/  MOV R10, R5 ;  /* 0x00000005000a7202 */ /* 0x000fe20000000f00 */
[----:B------:R-:W-:Y:S05]  /*1dbc0*/  BRA `(.L_x_767) ;  /* 0xffffd14000007947 */ /* 0x000fea000383ffff */
.L_x_699:
[----:B------:R-:W-:Y:S01]  /*1dbd0*/  IMAD.MOV.U32 R9, RZ, RZ, R70 ;  /* 0x000000ffff097224 */ /* 0x000fe200078e0046 */
[----:B------:R-:W-:Y:S01]  /*1dbe0*/  MOV R5, 0x1 ;  /* 0x0000000100057802 */ /* 0x000fe20000000f00 */
[----:B----4-:R-:W-:Y:S01]  /*1dbf0*/  IMAD.MOV.U32 R3, RZ, RZ, 0x1f ;  /* 0x0000001fff037424 */ /* 0x010fe200078e00ff */
[----:B------:R-:W-:Y:S02]  /*1dc00*/  MOV R2, 0x1dc20 ;  /* 0x0001dc2000027802 */ /* 0x000fe40000000f00 */
[----:B-12---:R-:W-:Y:S05]  /*1dc10*/  CALL.REL.NOINC `($__internal_9_$__cuda_sm70_shflsync_idx_p) ;  /* 0x000005f000007944 */ /* 0x006fea0003c00000 */
[----:B------:R-:W-:Y:S01]  /*1dc20*/  MOV R8, R5 ;  /* 0x0000000500087202 */ /* 0x000fe20000000f00 */
[----:B------:R-:W-:Y:S05]  /*1dc30*/  BRA `(.L_x_768) ;  /* 0xffffd0f000007947 */ /* 0x000fea000383ffff */
.L_x_700:
[----:B------:R-:W-:Y:S02]  /*1dc40*/  MOV R2, 0x1 ;  /* 0x0000000100027802 */ /* 0x000fe40000000f00 */
[----:B------:R-:W-:-:S02]  /*1dc50*/  MOV R3, 0x1dc70 ;  /* 0x0001dc7000037802 */ /* 0x000fc40000000f00 */
[----:B-123--:R-:W-:Y:S05]  /*1dc60*/  CALL.REL.NOINC `($__internal_10_$__cuda_sm70_shflsync_up_p) ;  /* 0x000005f000007944 */ /* 0x00efea0003c00000 */
[----:B------:R-:W-:Y:S05]  /*1dc70*/  BRA `(.L_x_769) ;  /* 0xffffd1e000007947 */ /* 0x000fea000383ffff */
.L_x_701:
[----:B------:R-:W-:Y:S02]  /*1dc80*/  MOV R2, 0x2 ;  /* 0x0000000200027802 */ /* 0x000fe40000000f00 */
[----:B------:R-:W-:-:S02]  /*1dc90*/  MOV R3, 0x1dcb0 ;  /* 0x0001dcb000037802 */ /* 0x000fc40000000f00 */
[----:B-12---:R-:W-:Y:S05]  /*1dca0*/  CALL.REL.NOINC `($__internal_10_$__cuda_sm70_shflsync_up_p) ;  /* 0x000005b000007944 */ /* 0x006fea0003c00000 */
        /* <DEDUP_REMOVED lines=24> */
.L_x_705:
[----:B------:R-:W-:Y:S02]  /*1de30*/  MOV R2, 0x1 ;  /* 0x0000000100027802 */ /* 0x000fe40000000f00 */
[----:B------:R-:W-:Y:S02]  /*1de40*/  MOV R3, 0x1de60 ;  /* 0x0001de6000037802 */ /* 0x000fe40000000f00 */
[----:B------:R-:W-:Y:S05]  /*1de50*/  CALL.REL.NOINC `($__internal_10_$__cuda_sm70_shflsync_up_p) ;  /* 0x0000040000007944 */ /* 0x000fea0003c00000 */
[----:B------:R-:W-:Y:S01]  /*1de60*/  MOV R2, R4 ;  /* 0x0000000400027202 */ /* 0x000fe20000000f00 */
[----:B------:R-:W-:Y:S05]  /*1de70*/  BRA `(.L_x_771) ;  /* 0xffffd24000007947 */ /* 0x000fea000383ffff */
.L_x_706:
        /* <DEDUP_REMOVED lines=27> */
.L_x_708:
[----:B------:R-:W-:Y:S02]  /*1e030*/  SEL R0, RZ, 0x1, P0 ;  /* 0x00000001ff007807 */ /* 0x000fe40000000000 */
[----:B------:R-:W-:Y:S02]  /*1e040*/  MOV R2, 0x1e060 ;  /* 0x0001e06000027802 */ /* 0x000fe40000000f00 */
[----:B---3--:R-:W-:Y:S05]  /*1e050*/  CALL.REL.NOINC `($__internal_11_$__cuda_sm70_votesync_ballot) ;  /* 0x0000027000007944 */ /* 0x008fea0003c00000 */
[----:B------:R-:W-:Y:S01]  /*1e060*/  MOV R8, R0 ;  /* 0x0000000000087202 */ /* 0x000fe20000000f00 */
[----:B------:R-:W-:Y:S05]  /*1e070*/  BRA `(.L_x_773) ;  /* 0xffffd1d000007947 */ /* 0x000fea000383ffff */
.L_x_709:
[----:B------:R-:W-:Y:S01]  /*1e080*/  IMAD.MOV.U32 R9, RZ, RZ, R6 ;  /* 0x000000ffff097224 */ /* 0x000fe200078e0006 */
[----:B------:R-:W-:Y:S01]  /*1e090*/  MOV R5, R0 ;  /* 0x0000000000057202 */ /* 0x000fe20000000f00 */
[----:B------:R-:W-:Y:S01]  /*1e0a0*/  IMAD.MOV.U32 R3, RZ, RZ, 0x1f ;  /* 0x0000001fff037424 */ /* 0x000fe200078e00ff */
[----:B-1----:R-:W-:Y:S02]  /*1e0b0*/  MOV R2, 0x1e0d0 ;  /* 0x0001e0d000027802 */ /* 0x002fe40000000f00 */
[----:B---3--:R-:W-:Y:S05]  /*1e0c0*/  CALL.REL.NOINC `($__internal_9_$__cuda_sm70_shflsync_idx_p) ;  /* 0x0000014000007944 */ /* 0x008fea0003c00000 */
[----:B------:R-:W-:Y:S01]  /*1e0d0*/  IMAD.MOV.U32 R11, RZ, RZ, R5 ;  /* 0x000000ffff0b7224 */ /* 0x000fe200078e0005 */
[----:B------:R-:W-:Y:S01]  /*1e0e0*/  MOV R5, R0 ;  /* 0x0000000000057202 */ /* 0x000fe20000000f00 */
[----:B------:R-:W-:Y:S01]  /*1e0f0*/  IMAD.MOV.U32 R9, RZ, RZ, R7 ;  /* 0x000000ffff097224 */ /* 0x000fe200078e0007 */
[----:B------:R-:W-:-:S02]  /*1e100*/  MOV R3, 0x1f ;  /* 0x0000001f00037802 */ /* 0x000fc40000000f00 */
[----:B------:R-:W-:Y:S02]  /*1e110*/  MOV R2, 0x1e130 ;  /* 0x0001e13000027802 */ /* 0x000fe40000000f00 */
[----:B------:R-:W-:Y:S05]  /*1e120*/  CALL.REL.NOINC `($__internal_9_$__cuda_sm70_shflsync_idx_p) ;  /* 0x000000e000007944 */ /* 0x000fea0003c00000 */
[----:B------:R-:W-:Y:S01]  /*1e130*/  MOV R7, R5 ;  /* 0x0000000500077202 */ /* 0x000fe20000000f00 */
[----:B------:R-:W-:Y:S05]  /*1e140*/  BRA `(.L_x_774) ;  /* 0xffffd17000007947 */ /* 0x000fea000383ffff */
.L_x_712:
[----:B------:R-:W-:Y:S01]  /*1e150*/  IMAD.MOV.U32 R9, RZ, RZ, R4 ;  /* 0x000000ffff097224 */ /* 0x000fe200078e0004 */
[----:B------:R-:W-:Y:S01]  /*1e160*/  MOV R5, R0 ;  /* 0x0000000000057202 */ /* 0x000fe20000000f00 */
[----:B------:R-:W-:Y:S01]  /*1e170*/  IMAD.MOV.U32 R3, RZ, RZ, 0x1f ;  /* 0x0000001fff037424 */ /* 0x000fe200078e00ff */
[----:B-1----:R-:W-:Y:S02]  /*1e180*/  MOV R2, 0x1e1a0 ;  /* 0x0001e1a000027802 */ /* 0x002fe40000000f00 */
[----:B---34-:R-:W-:Y:S05]  /*1e190*/  CALL.REL.NOINC `($__internal_9_$__cuda_sm70_shflsync_idx_p) ;  /* 0x0000007000007944 */ /* 0x018fea0003c00000 */
[----:B------:R-:W-:Y:S01]  /*1e1a0*/  MOV R13, R5 ;  /* 0x00000005000d7202 */ /* 0x000fe20000000f00 */
[----:B------:R-:W-:Y:S05]  /*1e1b0*/  BRA `(.L_x_711) ;  /* 0xffffd16000007947 */ /* 0x000fea000383ffff */
        .weak           $__internal_8_$__cuda_sm70_shflsync_bfly_p
        .type           $__internal_8_$__cuda_sm70_shflsync_bfly_p,@function
        .size           $__internal_8_$__cuda_sm70_shflsync_bfly_p,($__internal_9_$__cuda_sm70_shflsync_idx_p - $__internal_8_$__cuda_sm70_shflsync_bfly_p)
$__internal_8_$__cuda_sm70_shflsync_bfly_p:
[----:B------:R-:W-:Y:S04]  /*1e1c0*/  WARPSYNC R9 ;  /* 0x0000000900007348 */ /* 0x000fe80003800000 */
[----:B------:R1:W2:Y:S02]  /*1e1d0*/  SHFL.BFLY PT, R8, R2, R8, R10 ;  /* 0x0c00000802087389 */ /* 0x0002a400000e000a */
[----:B-1----:R-:W-:-:S02]  /*1e1e0*/  MOV R2, R3 ;  /* 0x0000000300027202 */ /* 0x002fc40000000f00 */
[----:B------:R-:W-:-:S04]  /*1e1f0*/  MOV R3, 0x0 ;  /* 0x0000000000037802 */ /* 0x000fc80000000f00 */
[----:B--2---:R-:W-:Y:S05]  /*1e200*/  RET.REL.NODEC R2 `(_ZN7cutlass13device_kernelIN5flash19enable_sm80_to_sm89INS1_16FlashAttnFwdSm80INS1_25CollectiveMainloopFwdSm80ILi4ELi1ELb0EN4cute5tupleIJNS5_1CILi128EEENS7_ILi80EEENS7_ILi64EEEEEELi64ENS_10bfloat16_tEfNS_4arch4Sm80ELb0ELb1ELb1ELb1ELb0ELb0ELb1ELb1EEENS1_21CollectiveEpilogueFwdINS6_IJS8_SA_S9_EEENS6_IJNS7_ILi1EEESI_SI_EEESC_SE_Li128ELb1ELb1ELb1ELb0EEENS1_36VarlenDynamicPersistentTileSchedulerILi128ELi80ELi128ELi128ELb1ELb1ELb0ELb1ELb0ELb1EEEEEEEEEvNT_6ParamsE) ;  /* 0xfffe1df002007950 */ /* 0x004fea0003c3ffff */
        .weak           $__internal_9_$__cuda_sm70_shflsync_idx_p
        .type           $__internal_9_$__cuda_sm70_shflsync_idx_p,@function
        .size           $__internal_9_$__cuda_sm70_shflsync_idx_p,($__internal_10_$__cuda_sm70_shflsync_up_p - $__internal_9_$__cuda_sm70_shflsync_idx_p)
$__internal_9_$__cuda_sm70_shflsync_idx_p:
[----:B------:R-:W-:-:S04]  /*1e210*/  MOV R16, 0xffffffff ;  /* 0xffffffff00107802 */ /* 0x000fc80000000f00 */
[----:B------:R-:W-:Y:S04]  /*1e220*/  WARPSYNC R16 ;  /* 0x0000001000007348 */ /* 0x000fe80003800000 */
[----:B------:R1:W2:Y:S02]  /*1e230*/  SHFL.IDX PT, R5, R9, R5, R3 ;  /* 0x0000000509057389 */ /* 0x0002a400000e0003 */
[----:B-1----:R-:W-:-:S04]  /*1e240*/  MOV R3, 0x0 ;  /* 0x0000000000037802 */ /* 0x002fc80000000f00 */
[----:B--2---:R-:W-:Y:S05]  /*1e250*/  RET.REL.NODEC R2 `(_ZN7cutlass13device_kernelIN5flash19enable_sm80_to_sm89INS1_16FlashAttnFwdSm80INS1_25CollectiveMainloopFwdSm80ILi4ELi1ELb0EN4cute5tupleIJNS5_1CILi128EEENS7_ILi80EEENS7_ILi64EEEEEELi64ENS_10bfloat16_tEfNS_4arch4Sm80ELb0ELb1ELb1ELb1ELb0ELb0ELb1ELb1EEENS1_21CollectiveEpilogueFwdINS6_IJS8_SA_S9_EEENS6_IJNS7_ILi1EEESI_SI_EEESC_SE_Li128ELb1ELb1ELb1ELb0EEENS1_36VarlenDynamicPersistentTileSchedulerILi128ELi80ELi128ELi128ELb1ELb1ELb0ELb1ELb0ELb1EEEEEEEEEvNT_6ParamsE) ;  /* 0xfffe1da002007950 */ /* 0x004fea0003c3ffff */
        .weak           $__internal_10_$__cuda_sm70_shflsync_up_p
        .type           $__internal_10_$__cuda_sm70_shflsync_up_p,@function
        .size           $__internal_10_$__cuda_sm70_shflsync_up_p,($__internal_11_$__cuda_sm70_votesync_ballot - $__internal_10_$__cuda_sm70_shflsync_up_p)
$__internal_10_$__cuda_sm70_shflsync_up_p:
[----:B------:R-:W-:Y:S02]  /*1e260*/  IMAD.MOV.U32 R4, RZ, RZ, RZ ;  /* 0x000000ffff047224 */ /* 0x000fe400078e00ff */
[----:B------:R-:W-:-:S04]  /*1e270*/  IMAD.MOV.U32 R9, RZ, RZ, -0x1 ;  /* 0xffffffffff097424 */ /* 0x000fc800078e00ff */
[----:B------:R-:W-:Y:S04]  /*1e280*/  WARPSYNC R9 ;  /* 0x0000000900007348 */ /* 0x000fe80003800000 */
[----:B------:R1:W2:Y:S02]  /*1e290*/  SHFL.UP PT, R4, R0, R2, R4 ;  /* 0x0400000200047389 */ /* 0x0002a400000e0004 */
[----:B-1----:R-:W-:Y:S02]  /*1e2a0*/  MOV R2, R3 ;  /* 0x0000000300027202 */ /* 0x002fe40000000f00 */
[----:B------:R-:W-:-:S04]  /*1e2b0*/  MOV R3, 0x0 ;  /* 0x0000000000037802 */ /* 0x000fc80000000f00 */
[----:B--2---:R-:W-:Y:S05]  /*1e2c0*/  RET.REL.NODEC R2 `(_ZN7cutlass13device_kernelIN5flash19enable_sm80_to_sm89INS1_16FlashAttnFwdSm80INS1_25CollectiveMainloopFwdSm80ILi4ELi1ELb0EN4cute5tupleIJNS5_1CILi128EEENS7_ILi80EEENS7_ILi64EEEEEELi64ENS_10bfloat16_tEfNS_4arch4Sm80ELb0ELb1ELb1ELb1ELb0ELb0ELb1ELb1EEENS1_21CollectiveEpilogueFwdINS6_IJS8_SA_S9_EEENS6_IJNS7_ILi1EEESI_SI_EEESC_SE_Li128ELb1ELb1ELb1ELb0EEENS1_36VarlenDynamicPersistentTileSchedulerILi128ELi80ELi128ELi128ELb1ELb1ELb0ELb1ELb0ELb1EEEEEEEEEvNT_6ParamsE) ;  /* 0xfffe1d3002007950 */ /* 0x004fea0003c3ffff */
        .weak           $__internal_11_$__cuda_sm70_votesync_ballot
        .type           $__internal_11_$__cuda_sm70_votesync_ballot,@function
        .size           $__internal_11_$__cuda_sm70_votesync_ballot,(.L_x_3240 - $__internal_11_$__cuda_sm70_votesync_ballot)
$__internal_11_$__cuda_sm70_votesync_ballot:
[----:B------:R-:W-:Y:S01]  /*1e2d0*/  ISETP.NE.U32.AND P0, PT, R0, 0x1, PT ;  /* 0x000000010000780c */ /* 0x000fe20003f05070 */
[----:B------:R-:W-:-:S04]  /*1e2e0*/  IMAD.MOV.U32 R3, RZ, RZ, -0x1 ;  /* 0xffffffffff037424 */ /* 0x000fc800078e00ff */
[----:B------:R-:W-:Y:S08]  /*1e2f0*/  WARPSYNC R3 ;  /* 0x0000000300007348 */ /* 0x000ff00003800000 */
[----:B------:R-:W-:-:S04]  /*1e300*/  VOTE.ANY R0, PT, !P0 ;  /* 0x0000000000007806 */ /* 0x000fc800040e0100 */
[----:B------:R-:W-:Y:S01]  /*1e310*/  LOP3.LUT R0, R0, R3, RZ, 0xc0, !PT ;  /* 0x0000000300007212 */ /* 0x000fe200078ec0ff */
[----:B------:R-:W-:-:S04]  /*1e320*/  IMAD.MOV.U32 R3, RZ, RZ, 0x0 ;  /* 0x00000000ff037424 */ /* 0x000fc800078e00ff */
[----:B------:R-:W-:Y:S05]  /*1e330*/  RET.REL.NODEC R2 `(_ZN7cutlass13device_kernelIN5flash19enable_sm80_to_sm89INS1_16FlashAttnFwdSm80INS1_25CollectiveMainloopFwdSm80ILi4ELi1ELb0EN4cute5tupleIJNS5_1CILi128EEENS7_ILi80EEENS7_ILi64EEEEEELi64ENS_10bfloat16_tEfNS_4arch4Sm80ELb0ELb1ELb1ELb1ELb0ELb0ELb1ELb1EEENS1_21CollectiveEpilogueFwdINS6_IJS8_SA_S9_EEENS6_IJNS7_ILi1EEESI_SI_EEESC_SE_Li128ELb1ELb1ELb1ELb0EEENS1_36VarlenDynamicPersistentTileSchedulerILi128ELi80ELi128ELi128ELb1ELb1ELb0ELb1ELb0ELb1EEEEEEEEEvNT_6ParamsE) ;  /* 0xfffe1cc002007950 */ /* 0x000fea0003c3ffff */
.L_x_775:
        /* <DEDUP_REMOVED lines=12> */
.L_x_3240:


//--------------------- .text._ZN7cutlass13device_kernelIN5flash19enable_sm80_to_sm89INS1_16FlashAttnFwdSm80INS1_25CollectiveMainloopFwdSm80ILi4ELi1ELb0EN4cute5tupleIJNS5_1CILi128EEENS7_ILi80EEENS7_ILi64EEEEEELi64ENS_10bfloat16_tEfNS_4arch4Sm80ELb0ELb1ELb1ELb1ELb0ELb1ELb1ELb1EEENS1_21CollectiveEpilogueFwdINS6_IJS8_SA_S9_EEENS6_IJNS7_ILi1EEESI_SI_EEESC_SE_Li128ELb1ELb1ELb1ELb0EEENS1_36VarlenDynamicPersistentTileSchedulerILi128ELi80ELi128ELi128ELb1ELb1ELb0ELb1ELb0ELb1EEEEEEEEEvNT_6ParamsE --------------------------
	.section	.text._ZN7cutlass13device_kernelIN5flash19enable_sm80_to_sm89INS1_16FlashAttnFwdSm80INS1_25CollectiveMainloopFwdSm80ILi4ELi1ELb0EN4cute5tupleIJNS5_1CILi128EEENS7_ILi80EEENS7_ILi64EEEEEELi64ENS_10bfloat16_tEfNS_4arch4Sm80ELb0ELb1ELb1ELb1ELb0ELb1ELb1ELb1EEENS1_21CollectiveEpilogueFwdINS6_IJS8_SA_S9_EEENS6_IJNS7_ILi1EEESI_SI_EEESC_SE_Li128ELb1ELb1ELb1ELb0EEENS1_36VarlenDynamicPersistentTileSchedulerILi128ELi80ELi128ELi128ELb1ELb1ELb0ELb1ELb0ELb1EEEEEEEEEvNT_6ParamsE,"ax",@progbits
	.sectioninfo	@"SHI_REGISTERS=255"
	.align	128
.text._ZN7cutlass13device_kernelIN5flash19enable_sm80_to_sm89INS1_16FlashAttnFwdSm80INS1_25CollectiveMainloopFwdSm80ILi4ELi1ELb0EN4cute5tupleIJNS5_1CILi128EEENS7_ILi80EEENS7_ILi64EEEEEELi64ENS_10bfloat16_tEfNS_4arch4Sm80ELb0ELb1ELb1ELb1ELb0ELb1ELb1ELb1EEENS1_21CollectiveEpilogueFwdINS6_IJS8_SA_S9_EEENS6_IJNS7_ILi1EEESI_SI_EEESC_SE_Li128ELb1ELb1ELb1ELb0EEENS1_36VarlenDynamicPersistentTileSchedulerILi128ELi80ELi128ELi128ELb1ELb1ELb0ELb1ELb0ELb1EEEEEEEEEvNT_6ParamsE:
        .type           _ZN7cutlass13device_kernelIN5flash19enable_sm80_to_sm89INS1_16FlashAttnFwdSm80INS1_25CollectiveMainloopFwdSm80ILi4ELi1ELb0EN4cute5tupleIJNS5_1CILi128EEENS7_ILi80EEENS7_ILi64EEEEEELi64ENS_10bfloat16_tEfNS_4arch4Sm80ELb0ELb1ELb1ELb1ELb0ELb1ELb1ELb1EEENS1_21CollectiveEpilogueFwdINS6_IJS8_SA_S9_EEENS6_IJNS7_ILi1EEESI_SI_EEESC_SE_Li128ELb1ELb1ELb1ELb0EEENS1_36VarlenDynamicPersistentTileSchedulerILi128ELi80ELi128ELi128ELb1ELb1ELb0ELb1ELb0ELb1EEEEEEEEEvNT_6ParamsE,@function
        .size           _ZN7cutlass13device_kernelIN5flash19enable_sm80_to_sm89INS1_16FlashAttnFwdSm80INS1_25CollectiveMainloopFwdSm80ILi4ELi1ELb0EN4cute5tupleIJNS5_1CILi128EEENS7_ILi80EEENS7_ILi64EEEEEELi64ENS_10bfloat16_tEfNS_4arch4Sm80ELb0ELb1ELb1ELb1ELb0ELb1ELb1ELb1EEENS1_21CollectiveEpilogueFwdINS6_IJS8_SA_S9_EEENS6_IJNS7_ILi1EEESI_SI_EEESC_SE_Li128ELb1ELb1ELb1ELb0EEENS1_36VarlenDynamicPersistentTileSchedulerILi128ELi80ELi128ELi128ELb1ELb1ELb0ELb1ELb0ELb1EEEEEEEEEvNT_6ParamsE,(.L_x_3245 - _ZN7cutlass13device_kernelIN5flash19enable_sm80_to_sm89INS1_16FlashAttnFwdSm80INS1_25CollectiveMainloopFwdSm80ILi4ELi1ELb0EN4cute5tupleIJNS5_1CILi128EEENS7_ILi80EEENS7_ILi64EEEEEELi64ENS_10bfloat16_tEfNS_4arch4Sm80ELb0ELb1ELb1ELb1ELb0ELb1ELb1ELb1EEENS1_21CollectiveEpilogueFwdINS6_IJS8_SA_S9_EEENS6_IJNS7_ILi1EEESI_SI_EEESC_SE_Li128ELb1ELb1ELb1ELb0EEENS1_36VarlenDynamicPersistentTileSchedulerILi128ELi80ELi128ELi128ELb1ELb1ELb0ELb1ELb0ELb1EEEEEEEEEvNT_6ParamsE)
        .other          _ZN7cutlass13device_kernelIN5flash19enable_sm80_to_sm89INS1_16FlashAttnFwdSm80INS1_25CollectiveMainloopFwdSm80ILi4ELi1ELb0EN4cute5tupleIJNS5_1CILi128EEENS7_ILi80EEENS7_ILi64EEEEEELi64ENS_10bfloat16_tEfNS_4arch4Sm80ELb0ELb1ELb1ELb1ELb0ELb1ELb1ELb1EEENS1_21CollectiveEpilogueFwdINS6_IJS8_SA_S9_EEENS6_IJNS7_ILi1EEESI_SI_EEESC_SE_Li128ELb1ELb1ELb1ELb0EEENS1_36VarlenDynamicPersistentTileSchedulerILi128ELi80ELi128ELi128ELb1ELb1ELb0ELb1ELb0ELb1EEEEEEEEEvNT_6ParamsE,@"STO_CUDA_ENTRY STV_DEFAULT"
_ZN7cutlass13device_kernelIN5flash19enable_sm80_to_sm89INS1_16FlashAttnFwdSm80INS1_25CollectiveMainloopFwdSm80ILi4ELi1ELb0EN4cute5tupleIJNS5_1CILi128EEENS7_ILi80EEENS7_ILi64EEEEEELi64ENS_10bfloat16_tEfNS_4arch4Sm80ELb0ELb1ELb1ELb1ELb0ELb1ELb1ELb1EEENS1_21CollectiveEpilogueFwdINS6_IJS8_SA_S9_EEENS6_IJNS7_ILi1EEESI_SI_EEESC_SE_Li128ELb1ELb1ELb1ELb0EEENS1_36VarlenDynamicPersistentTileSchedulerILi128ELi80ELi128ELi128ELb1ELb1ELb0ELb1ELb0ELb1EEEEEEEEEvNT_6ParamsE:
        /* <DEDUP_REMOVED lines=15> */
[----:B------:R-:W-:-:S03]  /*00f0*/  CS2R R8, SRZ ;  /* 0x0000000000087805 */ /* 0x000fc6000001ff00 */
        /* <DEDUP_REMOVED lines=10> */
[C---:B------:R-:W-:Y:S01]  /*01a0*/  ISETP.GE.U32.AND P4, PT, R14.reuse, 0x2, PT ;  /* 0x000000020e00780c */ /* 0x040fe20003f86070 */
[----:B------:R-:W-:Y:S01]  /*01b0*/  IMAD.MOV.U32 R7, RZ, RZ, RZ ;  /* 0x000000ffff077224 */ /* 0x000fe200078e00ff */
        /* <DEDUP_REMOVED lines=26> */
.L_x_781:
[----:B------:R-:W-:-:S04]  /*0360*/  IADD3 R0, R7, 0x1f, RZ ;  /* 0x0000001f07007810 */ /* 0x000fc80007ffe0ff */
[----:B------:R-:W-:-:S13]  /*0370*/  ISETP.GE.AND P0, PT, R0, c[0x0][0x53c], PT ;  /* 0x00014f0000007a0c */ /* 0x000fda0003f06270 */
[----:B------:R-:W-:Y:S05]  /*0380*/  @P0 BRA `(.L_x_778) ;  /* 0x00000c4000000947 */ /* 0x000fea0003800000 */
[----:B------:R-:W-:Y:S01]  /*0390*/  MOV R7, R0 ;  /* 0x0000000000077202 */ /* 0x000fe20000000f00 */
[----:B------:R-:W-:-:S03]  /*03a0*/  CS2R R8, SRZ ;  /* 0x0000000000087805 */ /* 0x000fc6000001ff00 */
[----:B------:R-:W-:-:S04]  /*03b0*/  IADD3 R0, R14, R7, RZ ;  /* 0x000000070e007210 */ /* 0x000fc80007ffe0ff */
[----:B------:R-:W-:-:S13]  /*03c0*/  ISETP.GE.OR P0, PT, R0, c[0x0][0x53c], !P6 ;  /* 0x00014f0000007a0c */ /* 0x000fda0007706670 */
[----:B------:R-:W-:Y:S02]  /*03d0*/  @!P0 MOV R2, 0x4 ;  /* 0x0000000400028802 */ /* 0x000fe40000000f00 */
[----:B------:R-:W-:-:S03]  /*03e0*/  @!P0 MOV R3, 0x4 ;  /* 0x0000000400038802 */ /* 0x000fc60000000f00 */
[----:B------:R-:W-:-:S04]  /*03f0*/  @!P0 IMAD.WIDE R4, R0, R2, c[0x0][0x580] ;  /* 0x0001600000048625 */ /* 0x000fc800078e0202 */
[----:B------:R-:W-:Y:S01]  /*0400*/  @!P0 IMAD.WIDE R2, R0, R3, c[0x0][0x578] ;  /* 0x00015e0000028625 */ /* 0x000fe200078e0203 */
[----:B------:R-:W2:Y:S04]  /*0410*/  @!P0 LDG.E R9, [R4.64] ;  /* 0x0000000804098981 */ /* 0x000ea8000c1e1900 */
[----:B------:R-:W2:Y:S02]  /*0420*/  @!P0 LDG.E R8, [R2.64] ;  /* 0x0000000802088981 */ /* 0x000ea4000c1e1900 */
[----:B--2---:R-:W-:Y:S01]  /*0430*/  IMAD R5, R9, R8, RZ ;  /* 0x0000000809057224 */ /* 0x004fe200078e02ff */
[----:B------:R-:W-:Y:S05]  /*0440*/  BRA.DIV ~URZ, `(.L_x_779) ;  /* 0x000262e27f007947 */ /* 0x000fea000b800000 */
[----:B------:R1:W2:Y:S02]  /*0450*/  SHFL.UP PT, R0, R5, 0x1, RZ ;  /* 0x0420000005007989 */ /* 0x0002a400000e00ff */
.L_x_1049:
        /* <DEDUP_REMOVED lines=16> */
.L_x_1050:
[----:B--2---:R-:W-:-:S05]  /*0560*/  IMAD R0, R0, c[0x0][0x538], RZ ;  /* 0x00014e0000007a24 */ /* 0x004fca00078e02ff */
[----:B------:R-:W-:-:S04]  /*0570*/  IADD3 R6, R0, R6, RZ ;  /* 0x0000000600067210 */ /* 0x000fc80007ffe0ff */
[----:B------:R-:W-:-:S13]  /*0580*/  ISETP.GT.AND P0, PT, R6, UR4, PT ;  /* 0x0000000406007c0c */ /* 0x000fda000bf04270 */
[----:B-1----:R-:W-:Y:S05]  /*0590*/  @!P0 BRA `(.L_x_781) ;  /* 0xfffffdc000008947 */ /* 0x002fea000383ffff */
.L_x_777:
[----:B------:R-:W-:-:S05]  /*05a0*/  IADD3 R12, -R0, R6, RZ ;  /* 0x00000006000c7210 */ /* 0x000fca0007ffe1ff */
[----:B------:R-:W-:-:S05]  /*05b0*/  IMAD R0, R4, c[0x0][0x538], R12 ;  /* 0x00014e0004007a24 */ /* 0x000fca00078e020c */
[----:B------:R-:W-:Y:S01]  /*05c0*/  ISETP.GT.AND P0, PT, R0, UR4, PT ;  /* 0x0000000400007c0c */ /* 0x000fe2000bf04270 */
[----:B------:R-:W-:-:S12]  /*05d0*/  BRA.DIV ~URZ, `(.L_x_782) ;  /* 0x000263727f007947 */ /* 0x000fd8000b800000 */
[----:B------:R-:W-:-:S04]  /*05e0*/  VOTE.ANY R6, PT, !P0 ;  /* 0x0000000000067806 */ /* 0x000fc800040e0100 */
.L_x_1051:
[----:B------:R-:W1:Y:S02]  /*05f0*/  POPC R0, R6 ;  /* 0x0000000600007309 */ /* 0x000e640000000000 */
[----:B-1----:R-:W-:-:S05]  /*0600*/  IADD3 R2, R0, R7, RZ ;  /* 0x0000000700027210 */ /* 0x002fca0007ffe0ff */
[----:B------:R1:W-:Y:S01]  /*0610*/  STL [R1+0x64], R2 ;  /* 0x0000640201007387 */ /* 0x0003e20000100800 */
[----:B------:R-:W-:Y:S05]  /*0620*/  BRA.DIV ~URZ, `(.L_x_783) ;  /* 0x000263727f007947 */ /* 0x000fea000b800000 */
[----:B------:R2:W3:Y:S01]  /*0630*/  SHFL.IDX PT, R13, R9, R0, 0x1f ;  /* 0x00001f00090d7589 */ /* 0x0004e200000e0000 */
[----:B------:R-:W-:-:S03]  /*0640*/  MOV R5, RZ ;  /* 0x000000ff00057202 */ /* 0x000fc60000000f00 */
[----:B------:R2:W4:Y:S04]  /*0650*/  SHFL.IDX PT, R9, R8, R0, 0x1f ;  /* 0x00001f0008097589 */ /* 0x00052800000e0000 */
.L_x_1052:
[----:B------:R-:W-:Y:S01]  /*0660*/  ISETP.NE.AND P0, PT, R6, RZ, PT ;  /* 0x000000ff0600720c */ /* 0x000fe20003f05270 */
[----:B------:R-:W-:-:S12]  /*0670*/  BSSY B0, `(.L_x_784) ;  /* 0x0000005000007945 */ /* 0x000fd80003800000 */
[----:B------:R-:W-:Y:S05]  /*0680*/  @!P0 BRA `(.L_x_785) ;  /* 0x0000003000008947 */ /* 0x000fea0003800000 */
[----:B------:R-:W-:Y:S01]  /*0690*/  IADD3 R10, R0, -0x1, RZ ;  /* 0xffffffff000a7810 */ /* 0x000fe20007ffe0ff */
[----:B------:R-:W-:Y:S05]  /*06a0*/  BRA.DIV ~URZ, `(.L_x_786) ;  /* 0x000263d27f007947 */ /* 0x000fea000b800000 */
[----:B------:R1:W2:Y:S02]  /*06b0*/  SHFL.IDX PT, R5, R4, R10, 0x1f ;  /* 0x00001f0a04057589 */ /* 0x0002a400000e0000 */
.L_x_785:
[----:B------:R-:W-:Y:S05]  /*06c0*/  BSYNC B0 ;  /* 0x0000000000007941 */ /* 0x000fea0003800000 */
.L_x_784:
        /* <DEDUP_REMOVED lines=8> */
[----:B------:R-:W-:Y:S01]  /*0750*/  IMAD.MOV.U32 R5, RZ, RZ, R0 ;  /* 0x000000ffff057224 */ /* 0x000fe200078e0000 */
[----:B------:R-:W-:-:S03]  /*0760*/  IABS R0, R9 ;  /* 0x0000000900007213 */ /* 0x000fc60000000000 */
[----:B-1----:R-:W1:Y:S02]  /*0770*/  I2F.RP R2, R5 ;  /* 0x0000000500027306 */ /* 0x002e640000209400 */
        /* <DEDUP_REMOVED lines=58> */
.L_x_788:
        /* <DEDUP_REMOVED lines=70> */
.L_x_789:
[----:B------:R-:W-:Y:S05]  /*0f80*/  BSYNC B0 ;  /* 0x0000000000007941 */ /* 0x000fea0003800000 */
.L_x_787:
[----:B------:R-:W-:-:S04]  /*0f90*/  LOP3.LUT R0, RZ, R0, RZ, 0x33, !PT ;  /* 0x00000000ff007212 */ /* 0x000fc800078e33ff */
[----:B------:R-:W-:-:S05]  /*0fa0*/  IADD3 R0, R0, R13, RZ ;  /* 0x0000000d00007210 */ /* 0x000fca0007ffe0ff */
[----:B------:R2:W-:Y:S01]  /*0fb0*/  STL [R1+0x5c], R0 ;  /* 0x00005c0001007387 */ /* 0x0005e20000100800 */
[----:B------:R-:W-:Y:S05]  /*0fc0*/  BRA `(.L_x_790) ;  /* 0x0000006000007947 */ /* 0x000fea0003800000 */
.L_x_778:
[----:B------:R-:W-:Y:S01]  /*0fd0*/  MOV R0, UR4 ;  /* 0x0000000400007c02 */ /* 0x000fe20008000f00 */
[----:B------:R-:W-:Y:S04]  /*0fe0*/  STL [R1+0x5c], RZ ;  /* 0x00005cff01007387 */ /* 0x000fe80000100800 */
[----:B------:R-:W-:Y:S04]  /*0ff0*/  STL [R1+0x60], RZ ;  /* 0x000060ff01007387 */ /* 0x000fe80000100800 */
[----:B------:R1:W-:Y:S02]  /*1000*/  STL [R1+0x58], R0 ;  /* 0x0000580001007387 */ /* 0x0003e40000100800 */
[----:B-1----:R-:W-:-:S05]  /*1010*/  MOV R0, c[0x0][0x53c] ;  /* 0x00014f0000007a02 */ /* 0x002fca0000000f00 */
[----:B------:R1:W-:Y:S02]  /*1020*/  STL [R1+0x64], R0 ;  /* 0x0000640001007387 */ /* 0x0003e40000100800 */
.L_x_790:
        /* <DEDUP_REMOVED lines=8> */
.L_x_776:
[----:B-12---:R-:W2:Y:S02]  /*10b0*/  LDL R0, [R1+0x64] ;  /* 0x0000640001007983 */ /* 0x006ea40000100800 */
[----:B--2---:R-:W-:-:S13]  /*10c0*/  ISETP.GE.AND P0, PT, R0, c[0x0][0x53c], PT ;  /* 0x00014f0000007a0c */ /* 0x004fda0003f06270 */
[----:B------:R-:W-:Y:S05]  /*10d0*/  @P0 EXIT ;  /* 0x000000000000094d */ /* 0x000fea0003800000 */
[----:B---3--:R-:W-:-:S04]  /*10e0*/  SHF.R.S32.HI R5, RZ, 0x1f, R16 ;  /* 0x0000001fff057819 */ /* 0x008fc80000011410 */
[CC--:B------:R-:W-:Y:S02]  /*10f0*/  LEA.HI R0, R5.reuse, R16.reuse, RZ, 0x2 ;  /* 0x0000001005007211 */ /* 0x0c0fe400078f10ff */
[CC--:B------:R-:W-:Y:S02]  /*1100*/  LEA.HI R12, R5.reuse, R16.reuse, RZ, 0x3 ;  /* 0x00000010050c7211 */ /* 0x0c0fe400078f18ff */
[----:B------:R-:W-:Y:S02]  /*1110*/  LOP3.LUT R3, R0, 0xfffffffc, RZ, 0xc0, !PT ;  /* 0xfffffffc00037812 */ /* 0x000fe400078ec0ff */
[----:B------:R-:W-:Y:S02]  /*1120*/  LOP3.LUT R0, R12, 0xfffffff8, RZ, 0xc0, !PT ;  /* 0xfffffff80c007812 */ /* 0x000fe400078ec0ff */
[CC--:B------:R-:W-:Y:S01]  /*1130*/  LEA.HI R15, R5.reuse, R16.reuse, RZ, 0x6 ;  /* 0x00000010050f7211 */ /* 0x0c0fe200078f30ff */
[C---:B------:R-:W-:Y:S01]  /*1140*/  IMAD.IADD R7, R16.reuse, 0x1, -R3 ;  /* 0x0000000110077824 */ /* 0x040fe200078e0a03 */
[----:B------:R-:W-:Y:S01]  /*1150*/  LEA.HI R14, R5, R16, RZ, 0x5 ;  /* 0x00000010050e7211 */ /* 0x000fe200078f28ff */
[----:B------:R-:W-:Y:S01]  /*1160*/  IMAD.IADD R0, R16, 0x1, -R0 ;  /* 0x0000000110007824 */ /* 0x000fe200078e0a00 */
[----:B------:R-:W-:-:S02]  /*1170*/  SHF.R.S32.HI R2, RZ, 0x3, R12 ;  /* 0x00000003ff027819 */ /* 0x000fc4000001140c */
[----:B------:R-:W-:Y:S01]  /*1180*/  LEA.HI R5, R5, R16, RZ, 0x4 ;  /* 0x0000001005057211 */ /* 0x000fe200078f20ff */
[C---:B------:R-:W-:Y:S01]  /*1190*/  IMAD.SHL.U32 R3, R0.reuse, 0x40, RZ ;  /* 0x0000004000037824 */ /* 0x040fe200078e00ff */
[----:B------:R-:W-:Y:S01]  /*11a0*/  LOP3.LUT P1, RZ, R0, 0x2, RZ, 0xc0, !PT ;  /* 0x0000000200ff7812 */ /* 0x000fe2000782c0ff */
[----:B------:R-:W-:Y:S01]  /*11b0*/  IMAD.SHL.U32 R2, R2, 0x40, RZ ;  /* 0x0000004002027824 */ /* 0x000fe200078e00ff */
[----:B------:R-:W-:Y:S01]  /*11c0*/  SHF.R.S32.HI R10, RZ, 0x4, R5 ;  /* 0x00000004ff0a7819 */ /* 0x000fe20000011405 */
[C---:B------:R-:W-:Y:S01]  /*11d0*/  IMAD.SHL.U32 R4, R0.reuse, 0x8, RZ ;  /* 0x0000000800047824 */ /* 0x040fe200078e00ff */
[----:B------:R-:W-:Y:S02]  /*11e0*/  LOP3.LUT P0, RZ, R0, 0x4, RZ, 0xc0, !PT ;  /* 0x0000000400ff7812 */ /* 0x000fe4000780c0ff */
[----:B------:R-:W-:Y:S02]  /*11f0*/  LOP3.LUT R8, R5, 0xfffffff0, RZ, 0xc0, !PT ;  /* 0xfffffff005087812 */ /* 0x000fe400078ec0ff */
[----:B------:R-:W-:-:S02]  /*1200*/  LOP3.LUT R0, R3, 0x1c0, RZ, 0xc0, !PT ;  /* 0x000001c003007812 */ /* 0x000fc400078ec0ff */
[----:B------:R-:W-:Y:S01]  /*1210*/  LEA.HI R5, R5, R10, RZ, 0x1 ;  /* 0x0000000a05057211 */ /* 0x000fe200078f08ff */
[----:B------:R-:W-:Y:S01]  /*1220*/  IMAD.IADD R8, R16, 0x1, -R8 ;  /* 0x0000000110087824 */ /* 0x000fe200078e0a08 */
[----:B------:R-:W-:Y:S02]  /*1230*/  LOP3.LUT R2, R2, 0x1c0, RZ, 0xc0, !PT ;  /* 0x000001c002027812 */ /* 0x000fe400078ec0ff */
[----:B------:R-:W-:Y:S02]  /*1240*/  LEA.HI R6, R7, R7, RZ, 0x1 ;  /* 0x0000000707067211 */ /* 0x000fe400078f08ff */
[----:B------:R-:W-:Y:S02]  /*1250*/  LOP3.LUT R3, R0, 0x8, R12, 0xf8, !PT ;  /* 0x0000000800037812 */ /* 0x000fe400078ef80c */
[----:B------:R-:W-:Y:S02]  /*1260*/  LOP3.LUT R9, R5, 0xfffffffe, RZ, 0xc0, !PT ;  /* 0xfffffffe05097812 */ /* 0x000fe400078ec0ff */
[----:B------:R-:W-:-:S02]  /*1270*/  SHF.R.U32.HI R0, RZ, 0x3, R0 ;  /* 0x00000003ff007819 */ /* 0x000fc40000011600 */
[----:B------:R-:W-:Y:S01]  /*1280*/  LOP3.LUT R5, R2, 0x38, R4, 0xf8, !PT ;  /* 0x0000003802057812 */ /* 0x000fe200078ef804 */
[----:B------:R-:W-:Y:S01]  /*1290*/  IMAD.IADD R12, R10, 0x1, -R9 ;  /* 0x000000010a0c7824 */ /* 0x000fe200078e0a09 */
[----:B------:R-:W-:Y:S02]  /*12a0*/  SHF.R.U32.HI R4, RZ, 0x3, R2 ;  /* 0x00000003ff047819 */ /* 0x000fe40000011602 */
[----:B------:R-:W-:Y:S02]  /*12b0*/  LOP3.LUT R2, R6, 0x1ffffffe, RZ, 0xc0, !PT ;  /* 0x1ffffffe06027812 */ /* 0x000fe400078ec0ff */
[----:B------:R-:W-:Y:S02]  /*12c0*/  LOP3.LUT R11, R14, 0xffffffe0, RZ, 0xc0, !PT ;  /* 0xffffffe00e0b7812 */ /* 0x000fe400078ec0ff */
[----:B------:R-:W-:Y:S01]  /*12d0*/  LOP3.LUT R13, R3, R0, RZ, 0x3c, !PT ;  /* 0x00000000030d7212 */ /* 0x000fe200078e3cff */
[----:B------:R-:W-:Y:S01]  /*12e0*/  IMAD.SHL.U32 R0, R15, 0x8, RZ ;  /* 0x000000080f007824 */ /* 0x000fe200078e00ff */
[----:B------:R-:W-:Y:S01]  /*12f0*/  LOP3.LUT R4, R5, R4, RZ, 0x3c, !PT ;  /* 0x0000000405047212 */ /* 0x000fe200078e3cff */
[----:B------:R-:W-:Y:S01]  /*1300*/  IMAD.IADD R7, R7, 0x1, -R2 ;  /* 0x0000000107077824 */ /* 0x000fe200078e0a02 */
[----:B------:R-:W-:Y:S01]  /*1310*/  SHF.R.S32.HI R10, RZ, 0x1f, R8 ;  /* 0x0000001fff0a7819 */ /* 0x000fe20000011408 */
[----:B------:R-:W-:Y:S01]  /*1320*/  IMAD.IADD R11, R16, 0x1, -R11 ;  /* 0x00000001100b7824 */ /* 0x000fe200078e0a0b */
[----:B------:R-:W-:-:S02]  /*1330*/  SHF.R.S32.HI R9, RZ, 0x5, R14 ;  /* 0x00000005ff097819 */ /* 0x000fc4000001140e */
[----:B------:R-:W-:Y:S02]  /*1340*/  SHF.R.S32.HI R2, RZ, 0x1f, R14 ;  /* 0x0000001fff027819 */ /* 0x000fe4000001140e */
[----:B------:R-:W-:Y:S01]  /*1350*/  LOP3.LUT R219, R4, 0x7ffffe00, R0, 0xf8, !PT ;  /* 0x7ffffe0004db7812 */ /* 0x000fe200078ef800 */
[----:B------:R-:W-:Y:S01]  /*1360*/  IMAD.SHL.U32 R0, R6, 0x20, RZ ;  /* 0x0000002006007824 */ /* 0x000fe200078e00ff */
[----:B------:R-:W-:Y:S02]  /*1370*/  LEA.HI R10, R10, R8, RZ, 0x3 ;  /* 0x000000080a0a7211 */ /* 0x000fe400078f18ff */
[----:B------:R-:W-:Y:S01]  /*1380*/  LEA.HI R2, R2, R9, RZ, 0x2 ;  /* 0x0000000902027211 */ /* 0x000fe200078f10ff */
[----:B------:R-:W-:Y:S01]  /*1390*/  IMAD.SHL.U32 R219, R219, 0x2, RZ ;  /* 0x00000002dbdb7824 */ /* 0x000fe200078e00ff */
[----:B------:R-:W-:Y:S02]  /*13a0*/  SHF.R.S32.HI R5, RZ, 0x1f, R11 ;  /* 0x0000001fff057819 */ /* 0x000fe4000001140b */
[----:B------:R-:W-:-:S02]  /*13b0*/  LOP3.LUT R3, R10, 0xfffffff8, RZ, 0xc0, !PT ;  /* 0xfffffff80a037812 */ /* 0x000fc400078ec0ff */
[----:B------:R-:W-:Y:S02]  /*13c0*/  LOP3.LUT R4, R0, 0xffffffc0, RZ, 0xc0, !PT ;  /* 0xffffffc000047812 */ /* 0x000fe400078ec0ff */
[----:B------:R-:W-:Y:S01]  /*13d0*/  LOP3.LUT R2, R2, 0xffffffc, RZ, 0xc0, !PT ;  /* 0x0ffffffc02027812 */ /* 0x000fe200078ec0ff */
[----:B------:R-:W-:Y:S01]  /*13e0*/  IMAD.IADD R3, R8, 0x1, -R3 ;  /* 0x0000000108037824 */ /* 0x000fe200078e0a03 */
[----:B------:R-:W-:Y:S01]  /*13f0*/  LEA.HI R0, R5, R11, RZ, 0x2 ;  /* 0x0000000b05007211 */ /* 0x000fe200078f10ff */
[----:B------:R-:W-:Y:S02]  /*1400*/  IMAD R8, R7, 0x8, R4 ;  /* 0x0000000807087824 */ /* 0x000fe400078e0204 */
[----:B------:R-:W-:Y:S01]  /*1410*/  IMAD.IADD R7, R9, 0x1, -R2 ;  /* 0x0000000109077824 */ /* 0x000fe200078e0a02 */
[----:B------:R-:W-:Y:S01]  /*1420*/  SHF.R.S32.HI R6, RZ, 0x2, R0 ;  /* 0x00000002ff067819 */ /* 0x000fe20000011400 */
[C---:B------:R-:W-:Y:S01]  /*1430*/  IMAD.SHL.U32 R5, R3.reuse, 0x40, RZ ;  /* 0x0000004003057824 */ /* 0x040fe200078e00ff */
[----:B------:R-:W-:Y:S01]  /*1440*/  LOP3.LUT R2, R0, 0x7ffffffc, RZ, 0xc0, !PT ;  /* 0x7ffffffc00027812 */ /* 0x000fe200078ec0ff */
[----:B------:R-:W-:Y:S01]  /*1450*/  IMAD.SHL.U32 R4, R12, 0x8, RZ ;  /* 0x000000080c047824 */ /* 0x000fe200078e00ff */
[----:B------:R-:W-:Y:S01]  /*1460*/  LOP3.LUT P3, RZ, R3, 0x2, RZ, 0xc0, !PT ;  /* 0x0000000203ff7812 */ /* 0x000fe2000786c0ff */
[----:B------:R-:W-:Y:S01]  /*1470*/  IMAD R6, R7, 0x10, R6 ;  /* 0x0000001007067824 */ /* 0x000fe200078e0206 */
[----:B------:R-:W-:Y:S01]  /*1480*/  LOP3.LUT R0, R5, 0x1c0, RZ, 0xc0, !PT ;  /* 0x000001c005007812 */ /* 0x000fe200078ec0ff */
[----:B------:R-:W-:Y:S01]  /*1490*/  IMAD.IADD R11, R11, 0x1, -R2 ;  /* 0x000000010b0b7824 */ /* 0x000fe200078e0a02 */
[----:B------:R-:W-:Y:S01]  /*14a0*/  LOP3.LUT P2, RZ, R3, 0x4, RZ, 0xc0, !PT ;  /* 0x0000000403ff7812 */ /* 0x000fe2000784c0ff */
[----:B------:R-:W-:Y:S01]  /*14b0*/  IMAD.IADD R5, R6, 0x1, R8 ;  /* 0x0000000106057824 */ /* 0x000fe200078e0208 */
[----:B------:R-:W-:Y:S01]  /*14c0*/  LOP3.LUT R4, R0, 0x8, R4, 0xf8, !PT ;  /* 0x0000000800047812 */ /* 0x000fe200078ef804 */
[----:B------:R-:W-:Y:S01]  /*14d0*/  IMAD.SHL.U32 R7, R11, 0x2, RZ ;  /* 0x000000020b077824 */ /* 0x000fe200078e00ff */
[----:B------:R-:W-:Y:S01]  /*14e0*/  SHF.R.U32.HI R2, RZ, 0x3, R0 ;  /* 0x00000003ff027819 */ /* 0x000fe20000011600 */
[----:B------:R-:W-:Y:S01]  /*14f0*/  IMAD.SHL.U32 R3, R10, 0x40, RZ ;  /* 0x000000400a037824 */ /* 0x000fe200078e00ff */
[----:B------:R1:W-:Y:S01]  /*1500*/  STL [R1+0x4c], R5 ;  /* 0x00004c0501007387 */ /* 0x0003e20000100800 */
[----:B------:R-:W-:Y:S01]  /*1510*/  IMAD R0, R12, 0x200, R13 ;  /* 0x000002000c007824 */ /* 0x000fe200078e020d */
[----:B------:R-:W-:Y:S01]  /*1520*/  LOP3.LUT R2, R4, R2, RZ, 0x3c, !PT ;  /* 0x0000000204027212 */ /* 0x000fe200078e3cff */
[----:B------:R-:W-:Y:S01]  /*1530*/  IMAD.SHL.U32 R4, R9, 0x400, RZ ;  /* 0x0000040009047824 */ /* 0x000fe200078e00ff */
[----:B------:R2:W-:Y:S01]  /*1540*/  STL [R1+0x24], R7 ;  /* 0x0000240701007387 */ /* 0x0005e20000100800 */
[----:B------:R-:W-:Y:S01]  /*1550*/  LOP3.LUT R3, R3, 0xfffffe00, RZ, 0xc0, !PT ;  /* 0xfffffe0003037812 */ /* 0x000fe200078ec0ff */
[----:B------:R-:W-:Y:S01]  /*1560*/  IMAD.MOV.U32 R6, RZ, RZ, 0x40 ;  /* 0x00000040ff067424 */ /* 0x000fe200078e00ff */
[----:B------:R-:W-:-:S02]  /*1570*/  LEA R200, R0, 0x2900, 0x1 ;  /* 0x0000290000c87811 */ /* 0x000fc400078e08ff */
[----:B------:R-:W-:Y:S02]  /*1580*/  IADD3 R4, R2, R3, R4 ;  /* 0x0000000302047210 */ /* 0x000fe40007ffe004 */
[----:B------:R-:W-:Y:S02]  /*1590*/  IADD3 R211, R200, 0x20, RZ ;  /* 0x00000020c8d37810 */ /* 0x000fe40007ffe0ff */
[----:B------:R-:W-:Y:S02]  /*15a0*/  LEA R207, R4, 0x5100, 0x1 ;  /* 0x0000510004cf7811 */ /* 0x000fe400078e08ff */
[----:B------:R-:W-:Y:S02]  /*15b0*/  SEL R0, R6, 0xffffffc0, !P0 ;  /* 0xffffffc006007807 */ /* 0x000fe40004000000 */
[----:B------:R-:W-:-:S03]  /*15c0*/  @P1 IADD3 R211, R200, -0x20, RZ ;  /* 0xffffffe0c8d31810 */ /* 0x000fc60007ffe0ff */
[----:B------:R-:W-:Y:S01]  /*15d0*/  IMAD.IADD R206, R200, 0x1, R0 ;  /* 0x00000001c8ce7824 */ /* 0x000fe200078e0200 */
[C---:B------:R-:W-:Y:S01]  /*15e0*/  IADD3 R215, R211.reuse, 0x800, RZ ;  /* 0x00000800d3d77810 */ /* 0x040fe20007ffe0ff */
[----:B------:R-:W-:Y:S01]  /*15f0*/  IMAD.IADD R203, R0, 0x1, R211 ;  /* 0x0000000100cb7824 */ /* 0x000fe200078e02d3 */
[----:B------:R-:W-:Y:S02]  /*1600*/  IADD3 R214, R211, 0x1000, RZ ;  /* 0x00001000d3d67810 */ /* 0x000fe40007ffe0ff */
[----:B-1----:R-:W-:Y:S01]  /*1610*/  LOP3.LUT R5, R2, R3, RZ, 0xfc, !PT ;  /* 0x0000000302057212 */ /* 0x002fe200078efcff */
[----:B------:R-:W-:Y:S01]  /*1620*/  IMAD.MOV.U32 R2, RZ, RZ, 0x20 ;  /* 0x00000020ff027424 */ /* 0x000fe200078e00ff */
[----:B------:R-:W-:Y:S02]  /*1630*/  SEL R3, R6, 0xffffffc0, !P2 ;  /* 0xffffffc006037807 */ /* 0x000fe40005000000 */
[----:B------:R-:W-:Y:S02]  /*1640*/  LEA R201, R5, 0x100, 0x1 ;  /* 0x0000010005c97811 */ /* 0x000fe400078e08ff */
[----:B------:R-:W-:Y:S01]  /*1650*/  SEL R2, R2, 0xffffffe0, !P3 ;  /* 0xffffffe002027807 */ /* 0x000fe20005800000 */
[----:B------:R-:W-:Y:S01]  /*1660*/  IMAD.IADD R208, R207, 0x1, R3 ;  /* 0x00000001cfd07824 */ /* 0x000fe200078e0203 */
[----:B------:R-:W-:Y:S01]  /*1670*/  IADD3 R213, R211, 0x1800, RZ ;  /* 0x00001800d3d57810 */ /* 0x000fe20007ffe0ff */
[----:B------:R-:W-:Y:S01]  /*1680*/  IMAD.IADD R202, R3, 0x1, R201 ;  /* 0x0000000103ca7824 */ /* 0x000fe200078e02c9 */
[----:B------:R-:W-:Y:S01]  /*1690*/  IADD3 R212, R211, 0x2000, RZ ;  /* 0x00002000d3d47810 */ /* 0x000fe20007ffe0ff */
[----:B------:R-:W-:-:S02]  /*16a0*/  IMAD.IADD R210, R207, 0x1, R2 ;  /* 0x00000001cfd27824 */ /* 0x000fc400078e0202 */
[C---:B------:R-:W-:Y:S02]  /*16b0*/  IMAD.IADD R205, R2.reuse, 0x1, R201 ;  /* 0x0000000102cd7824 */ /* 0x040fe400078e02c9 */
[C---:B------:R-:W-:Y:S02]  /*16c0*/  IMAD.IADD R209, R2.reuse, 0x1, R208 ;  /* 0x0000000102d17824 */ /* 0x040fe400078e02d0 */
[----:B--2---:R-:W-:Y:S02]  /*16d0*/  IMAD.IADD R204, R2, 0x1, R202 ;  /* 0x0000000102cc7824 */ /* 0x004fe400078e02ca */
.L_x_1048:
[----:B------:R-:W2:Y:S01]  /*16e0*/  LDL R34, [R1+0x64] ;  /* 0x0000640001227983 */ /* 0x000ea20000100800 */
[----:B------:R-:W-:Y:S02]  /*16f0*/  ISETP.NE.U32.AND P0, PT, RZ, c[0x0][0x370], PT ;  /* 0x0000dc00ff007a0c */ /* 0x000fe40003f05070 */
[----:B------:R-:W-:Y:S01]  /*1700*/  ISETP.NE.U32.AND P1, PT, RZ, c[0x0][0x360], PT ;  /* 0x0000d800ff007a0c */ /* 0x000fe20003f25070 */
[----:B------:R-:W3:Y:S01]  /*1710*/  LDL R15, [R1+0x60] ;  /* 0x00006000010f7983 */ /* 0x000ee20000100800 */
[----:B------:R-:W-:Y:S02]  /*1720*/  ISETP.NE.AND.EX P2, PT, RZ, c[0x0][0x374], PT, P0 ;  /* 0x0000dd00ff007a0c */ /* 0x000fe40003f45300 */
[----:B------:R-:W-:Y:S01]  /*1730*/  ISETP.NE.AND.EX P0, PT, RZ, c[0x0][0x364], PT, P1 ;  /* 0x0000d900ff007a0c */ /* 0x000fe20003f05310 */
[----:B------:R-:W-:Y:S01]  /*1740*/  IMAD.MOV.U32 R172, RZ, RZ, 0x4 ;  /* 0x00000004ffac7424 */ /* 0x000fe200078e00ff */
[----:B------:R-:W-:-:S02]  /*1750*/  ISETP.NE.U32.AND P1, PT, RZ, c[0x0][0x348], PT ;  /* 0x0000d200ff007a0c */ /* 0x000fc40003f25070 */
[----:B------:R-:W-:Y:S02]  /*1760*/  ISETP.NE.U32.AND P4, PT, RZ, c[0x0][0x350], PT ;  /* 0x0000d400ff007a0c */ /* 0x000fe40003f85070 */
[----:B------:R-:W-:Y:S02]  /*1770*/  ISETP.NE.U32.AND P3, PT, RZ, c[0x0][0x358], PT ;  /* 0x0000d600ff007a0c */ /* 0x000fe40003f65070 */
[----:B------:R-:W-:Y:S02]  /*1780*/  ISETP.NE.AND.EX P1, PT, RZ, c[0x0][0x34c], PT, P1 ;  /* 0x0000d300ff007a0c */ /* 0x000fe40003f25310 */
[----:B------:R-:W-:Y:S02]  /*1790*/  ISETP.NE.AND.EX P4, PT, RZ, c[0x0][0x354], PT, P4 ;  /* 0x0000d500ff007a0c */ /* 0x000fe40003f85340 */
[----:B------:R-:W-:Y:S01]  /*17a0*/  ISETP.NE.AND.EX P3, PT, RZ, c[0x0][0x35c], PT, P3 ;  /* 0x0000d700ff007a0c */ /* 0x000fe20003f65330 */
[----:B------:R-:W-:Y:S01]  /*17b0*/  IMAD.MOV.U32 R160, RZ, RZ, RZ ;  /* 0x000000ffffa07224 */ /* 0x000fe200078e00ff */
[----:B------:R-:W-:Y:S01]  /*17c0*/  CS2R R158, SRZ ;  /* 0x00000000009e7805 */ /* 0x000fe2000001ff00 */
[----:B------:R-:W-:-:S02]  /*17d0*/  IMAD.MOV.U32 R14, RZ, RZ, RZ ;  /* 0x000000ffff0e7224 */ /* 0x000fc400078e00ff */
[----:B--2---:R-:W-:-:S05]  /*17e0*/  @P0 IMAD.WIDE R8, R34, R172, c[0x0][0x360] ;  /* 0x0000d80022080625 */ /* 0x004fca00078e02ac */
[----:B------:R-:W2:Y:S01]  /*17f0*/  @P0 LDG.E R0, [R8.64] ;  /* 0x0000000808000981 */ /* 0x000ea2000c1e1900 */
[----:B------:R-:W-:-:S04]  /*1800*/  @P2 IMAD.WIDE R10, R34, R172, c[0x0][0x370] ;  /* 0x0000dc00220a2625 */ /* 0x000fc800078e02ac */
[CC--:B------:R-:W-:Y:S01]  /*1810*/  IMAD.WIDE R6, R34.reuse, R172.reuse, c[0x0][0x348] ;  /* 0x0000d20022067625 */ /* 0x0c0fe200078e02ac */
[----:B------:R1:W5:Y:S03]  /*1820*/  @P2 LDG.E R160, [R10.64] ;  /* 0x000000080aa02981 */ /* 0x000366000c1e1900 */
[CC--:B------:R-:W-:Y:S01]  /*1830*/  IMAD.WIDE R4, R34.reuse, R172.reuse, c[0x0][0x350] ;  /* 0x0000d40022047625 */ /* 0x0c0fe200078e02ac */
[----:B------:R1:W5:Y:S03]  /*1840*/  @P1 LDG.E R158, [R6.64] ;  /* 0x00000008069e1981 */ /* 0x000366000c1e1900 */
[----:B------:R-:W-:Y:S01]  /*1850*/  IMAD.WIDE R2, R34, R172, c[0x0][0x358] ;  /* 0x0000d60022027625 */ /* 0x000fe200078e02ac */
[----:B------:R1:W5:Y:S04]  /*1860*/  @P4 LDG.E R159, [R4.64] ;  /* 0x00000008049f4981 */ /* 0x000368000c1e1900 */
[----:B------:R1:W5:Y:S01]  /*1870*/  @P3 LDG.E R14, [R2.64] ;  /* 0x00000008020e3981 */ /* 0x000362000c1e1900 */
[----:B---3--:R-:W-:-:S05]  /*1880*/  LOP3.LUT R32, R15, 0xffff, RZ, 0xc0, !PT ;  /* 0x0000ffff0f207812 */ /* 0x008fca00078ec0ff */
[----:B------:R1:W-:Y:S01]  /*1890*/  STL [R1+0x50], R32 ;  /* 0x0000502001007387 */ /* 0x0003e20000100800 */
[----:B------:R-:W-:Y:S03]  /*18a0*/  YIELD ;  /* 0x0000000000007946 */ /* 0x000fe60003800000 */
[----:B--2---:R1:W-:Y:S01]  /*18b0*/  @P0 STL [R1+0x1c], R0 ;  /* 0x00001c0001000387 */ /* 0x0043e20000100800 */
[----:B------:R-:W-:Y:S05]  /*18c0*/  @P0 BRA `(.L_x_791) ;  /* 0x0000007000000947 */ /* 0x000fea0003800000 */
[----:B-1----:R-:W-:-:S05]  /*18d0*/  MOV R0, c[0x0][0x168] ;  /* 0x00005a0000007a02 */ /* 0x002fca0000000f00 */
[----:B------:R1:W-:Y:S01]  /*18e0*/  STL [R1+0x1c], R0 ;  /* 0x00001c0001007387 */ /* 0x0003e20000100800 */
[----:B------:R-:W-:Y:S05]  /*18f0*/  @!P1 BRA `(.L_x_791) ;  /* 0x0000004000009947 */ /* 0x000fea0003800000 */
[----:B------:R-:W2:Y:S04]  /*1900*/  LDG.E R8, [R6.64] ;  /* 0x0000000806087981 */ /* 0x000ea8000c1e1900 */
[----:B-1----:R-:W2:Y:S02]  /*1910*/  LDG.E R0, [R6.64+0x4] ;  /* 0x0000040806007981 */ /* 0x002ea4000c1e1900 */
[----:B--2---:R-:W-:-:S05]  /*1920*/  IADD3 R0, -R8, R0, RZ ;  /* 0x0000000008007210 */ /* 0x004fca0007ffe1ff */
[----:B------:R1:W-:Y:S02]  /*1930*/  STL [R1+0x1c], R0 ;  /* 0x00001c0001007387 */ /* 0x0003e40000100800 */
.L_x_791:
[----:B------:R-:W-:-:S04]  /*1940*/  ISETP.NE.U32.AND P0, PT, RZ, c[0x0][0x368], PT ;  /* 0x0000da00ff007a0c */ /* 0x000fc80003f05070 */
[----:B------:R-:W-:-:S13]  /*1950*/  ISETP.NE.AND.EX P0, PT, RZ, c[0x0][0x36c], PT, P0 ;  /* 0x0000db00ff007a0c */ /* 0x000fda0003f05300 */
[----:B------:R-:W-:Y:S05]  /*1960*/  @!P0 BRA `(.L_x_792) ;  /* 0x0000003000008947 */ /* 0x000fea0003800000 */
[----:B-1----:R-:W-:-:S05]  /*1970*/  IMAD.WIDE R4, R34, R172, c[0x0][0x368] ;  /* 0x0000da0022047625 */ /* 0x002fca00078e02ac */
[----:B------:R1:W5:Y:S01]  /*1980*/  LDG.E R13, [R4.64] ;  /* 0x00000008040d7981 */ /* 0x000362000c1e1900 */
[----:B------:R-:W-:Y:S05]  /*1990*/  BRA `(.L_x_793) ;  /* 0x0000005000007947 */ /* 0x000fea0003800000 */
.L_x_792:
[----:B------:R-:W-:Y:S01]  /*19a0*/  MOV R13, c[0x0][0x1d0] ;  /* 0x00007400000d7a02 */ /* 0x000fe20000000f00 */
[----:B------:R-:W-:Y:S05]  /*19b0*/  @!P4 BRA `(.L_x_793) ;  /* 0x000000300000c947 */ /* 0x000fea0003800000 */
[----:B-1----:R-:W2:Y:S04]  /*19c0*/  LDG.E R6, [R4.64] ;  /* 0x0000000804067981 */ /* 0x002ea8000c1e1900 */
[----:B------:R-:W2:Y:S02]  /*19d0*/  LDG.E R0, [R4.64+0x4] ;  /* 0x0000040804007981 */ /* 0x000ea4000c1e1900 */
[----:B--2---:R-:W-:Y:S02]  /*19e0*/  IADD3 R13, -R6, R0, RZ ;  /* 0x00000000060d7210 */ /* 0x004fe40007ffe1ff */
.L_x_793:
[----:B-1----:R-:W2:Y:S04]  /*19f0*/  LDL R0, [R1+0x1c] ;  /* 0x00001c0001007983 */ /* 0x002ea80000100800 */
[----:B------:R-:W3:Y:S04]  /*1a00*/  LDL.LU R6, [R1+0x5c] ;  /* 0x00005c0001067983 */ /* 0x000ee80000300800 */
[----:B------:R-:W4:Y:S04]  /*1a10*/  LDL.LU R10, [R1+0x54] ;  /* 0x00005400010a7983 */ /* 0x000f280000300800 */
[----:B------:R1:W4:Y:S04]  /*1a20*/  @P3 LDG.E R5, [R2.64] ;  /* 0x0000000802053981 */ /* 0x000328000c1e1900 */
[----:B------:R1:W4:Y:S01]  /*1a30*/  @P3 LDG.E R4, [R2.64+0x4] ;  /* 0x0000040802043981 */ /* 0x000322000c1e1900 */
[----:B------:R-:W-:Y:S01]  /*1a40*/  IMAD.MOV.U32 R7, RZ, RZ, c[0x0][0x2c4] ;  /* 0x0000b100ff077624 */ /* 0x000fe200078e00ff */
[----:B------:R-:W-:-:S04]  /*1a50*/  ISETP.NE.U32.AND P0, PT, RZ, c[0x0][0x378], PT ;  /* 0x0000de00ff007a0c */ /* 0x000fc80003f05070 */
[----:B------:R-:W-:Y:S02]  /*1a60*/  ISETP.NE.AND P2, PT, R7, 0x1, PT ;  /* 0x000000010700780c */ /* 0x000fe40003f45270 */
[----:B------:R-:W-:Y:S01]  /*1a70*/  ISETP.NE.AND.EX P0, PT, RZ, c[0x0][0x37c], PT, P0 ;  /* 0x0000df00ff007a0c */ /* 0x000fe20003f05300 */
[----:B-----5:R-:W-:Y:S02]  /*1a80*/  IMAD.IADD R12, R13, 0x1, -R160 ;  /* 0x000000010d0c7824 */ /* 0x020fe400078e0aa0 */
[----:B------:R-:W-:-:S10]  /*1a90*/  IMAD.MOV.U32 R137, RZ, RZ, R13 ;  /* 0x000000ffff897224 */ /* 0x000fd400078e000d */
[----:B-1----:R-:W-:-:S05]  /*1aa0*/  @P0 IMAD.WIDE R2, R34, R172, c[0x0][0x378] ;  /* 0x0000de0022020625 */ /* 0x002fca00078e02ac */
[----:B------:R1:W5:Y:S01]  /*1ab0*/  @P0 LDG.E R137, [R2.64] ;  /* 0x0000000802890981 */ /* 0x000362000c1e1900 */
[----:B--2---:R-:W-:Y:S02]  /*1ac0*/  IMAD.MOV.U32 R8, RZ, RZ, R0 ;  /* 0x000000ffff087224 */ /* 0x004fe400078e0000 */
[----:B---3--:R-:W-:Y:S02]  /*1ad0*/  IMAD.SHL.U32 R9, R6, 0x80, RZ ;  /* 0x0000008006097824 */ /* 0x008fe400078e00ff */
[----:B------:R-:W-:Y:S01]  /*1ae0*/  IMAD.MOV.U32 R6, RZ, RZ, c[0x0][0x32c] ;  /* 0x0000cb00ff067624 */ /* 0x000fe200078e00ff */
[----:B----4-:R-:W-:-:S04]  /*1af0*/  LOP3.LUT R10, R10, 0xfffeffff, RZ, 0xc0, !PT ;  /* 0xfffeffff0a0a7812 */ /* 0x010fc800078ec0ff */
[----:B------:R-:W-:Y:S02]  /*1b00*/  ISETP.GE.AND P1, PT, R6, 0x1, PT ;  /* 0x000000010600780c */ /* 0x000fe40003f26270 */
[----:B------:R-:W-:Y:S01]  /*1b10*/  @P2 LOP3.LUT R10, R10, 0x10000, RZ, 0xfc, !PT ;  /* 0x000100000a0a2812 */ /* 0x000fe200078efcff */
[----:B------:R-:W-:Y:S02]  /*1b20*/  IMAD.MOV.U32 R0, RZ, RZ, c[0x0][0x228] ;  /* 0x00008a00ff007624 */ /* 0x000fe400078e00ff */
[----:B------:R-:W-:Y:S01]  /*1b30*/  @P3 IMAD.IADD R0, R4, 0x1, -R5 ;  /* 0x0000000104003824 */ /* 0x000fe200078e0a05 */
[----:B------:R-:W-:-:S03]  /*1b40*/  LOP3.LUT R10, R10, 0xffff7fff, RZ, 0xc0, !PT ;  /* 0xffff7fff0a0a7812 */ /* 0x000fc600078ec0ff */
[----:B------:R-:W-:Y:S01]  /*1b50*/  IMAD.IADD R7, R12, 0x1, R0 ;  /* 0x000000010c077824 */ /* 0x000fe200078e0200 */
[----:B------:R2:W-:Y:S03]  /*1b60*/  STL [R1+0x48], R9 ;  /* 0x0000480901007387 */ /* 0x0005e60000100800 */
[----:B------:R-:W-:Y:S01]  /*1b70*/  @P1 LOP3.LUT R10, R10, 0x8000, RZ, 0xfc, !PT ;  /* 0x000080000a0a1812 */ /* 0x000fe200078efcff */
[----:B------:R2:W-:Y:S01]  /*1b80*/  STL [R1+0x20], R7 ;  /* 0x0000200701007387 */ /* 0x0005e20000100800 */
[----:B-1----:R-:W-:-:S03]  /*1b90*/  IADD3 R2, R9, 0x7f, RZ ;  /* 0x0000007f09027810 */ /* 0x002fc60007ffe0ff */
[----:B------:R2:W-:Y:S02]  /*1ba0*/  STL [R1+0x54], R10 ;  /* 0x0000540a01007387 */ /* 0x0005e40000100800 */
[----:B------:R-:W-:Y:S01]  /*1bb0*/  @P2 IMAD.HI.U32 R4, R2, c[0x0][0x2c8], RZ ;  /* 0x0000b20002042a27 */ /* 0x000fe200078e00ff */
[----:B------:R-:W-:-:S04]  /*1bc0*/  IADD3 R3, R7, 0x4f, RZ ;  /* 0x0000004f07037810 */ /* 0x000fc80007ffe0ff */
[----:B------:R-:W-:Y:S01]  /*1bd0*/  @P2 SHF.R.U32.HI R2, RZ, c[0x0][0x2cc], R4 ;  /* 0x0000b300ff022a19 */ /* 0x000fe20000011604 */
[----:B------:R-:W-:Y:S01]  /*1be0*/  IMAD.HI R3, R3, 0x66666667, RZ ;  /* 0x6666666703037827 */ /* 0x000fe200078e02ff */
[----:B------:R-:W-:-:S04]  /*1bf0*/  IADD3 R4, R7, 0x1, -R8 ;  /* 0x0000000107047810 */ /* 0x000fc80007ffe808 */
[----:B------:R-:W-:Y:S01]  /*1c00*/  SHF.R.U32.HI R5, RZ, 0x1f, R3 ;  /* 0x0000001fff057819 */ /* 0x000fe20000011603 */
[----:B------:R-:W-:-:S03]  /*1c10*/  IMAD.IADD R2, R4, 0x1, R2 ;  /* 0x0000000104027824 */ /* 0x000fc600078e0202 */
[----:B------:R-:W-:Y:S02]  /*1c20*/  LEA.HI.SX32 R170, R3, R5, 0x1b ;  /* 0x0000000503aa7211 */ /* 0x000fe400078fdaff */
        /* <DEDUP_REMOVED lines=12> */
.L_x_796:
[----:B------:R-:W-:-:S13]  /*1cf0*/  ISETP.NE.AND P0, PT, R6, 0x1, PT ;  /* 0x000000010600780c */ /* 0x000fda0003f05270 */
[----:B------:R-:W-:-:S05]  /*1d00*/  @P0 IMAD.HI.U32 R2, R3, c[0x0][0x330], RZ ;  /* 0x0000cc0003020a27 */ /* 0x000fca00078e00ff */
[----:B------:R-:W-:Y:S02]  /*1d10*/  @P0 SHF.R.U32.HI R3, RZ, c[0x0][0x334], R2 ;  /* 0x0000cd00ff030a19 */ /* 0x000fe40000011602 */
.L_x_797:
[----:B------:R-:W-:Y:S05]  /*1d20*/  BSYNC B0 ;  /* 0x0000000000007941 */ /* 0x000fea0003800000 */
.L_x_795:
[----:B------:R-:W-:-:S05]  /*1d30*/  IMAD R3, R3, R6, c[0x0][0x32c] ;  /* 0x0000cb0003037624 */ /* 0x000fca00078e0206 */
[----:B------:R-:W-:-:S03]  /*1d40*/  IMNMX R4, R4, R3, PT ;  /* 0x0000000304047217 */ /* 0x000fc60003800200 */
.L_x_794:
[----:B------:R-:W-:Y:S01]  /*1d50*/  IMAD.IADD R5, R7, 0x1, -R8 ;  /* 0x0000000107057824 */ /* 0x000fe200078e0a08 */
[----:B------:R-:W-:Y:S01]  /*1d60*/  IADD3 R4, R4, 0x4f, RZ ;  /* 0x0000004f04047810 */ /* 0x000fe20007ffe0ff */
[----:B------:R-:W-:-:S03]  /*1d70*/  @P2 IMAD.HI.U32 R3, R9, c[0x0][0x2c8], RZ ;  /* 0x0000b20009032a27 */ /* 0x000fc600078e00ff */
[----:B------:R1:W-:Y:S01]  /*1d80*/  STL [R1+0x4], R5 ;  /* 0x0000040501007387 */ /* 0x0003e20000100800 */
[----:B------:R-:W-:-:S04]  /*1d90*/  IMAD.HI R4, R4, 0x66666667, RZ ;  /* 0x6666666704047827 */ /* 0x000fc800078e02ff */
[----:B------:R-:W-:Y:S01]  /*1da0*/  IMAD.MOV.U32 R2, RZ, RZ, R9 ;  /* 0x000000ffff027224 */ /* 0x000fe200078e0009 */
[----:B------:R-:W-:Y:S02]  /*1db0*/  @P2 SHF.R.U32.HI R2, RZ, c[0x0][0x2cc], R3 ;  /* 0x0000b300ff022a19 */ /* 0x000fe40000011603 */
[----:B------:R-:W-:-:S03]  /*1dc0*/  SHF.R.U32.HI R3, RZ, 0x1f, R4 ;  /* 0x0000001fff037819 */ /* 0x000fc60000011604 */
[----:B------:R-:W-:Y:S01]  /*1dd0*/  IMAD.IADD R2, R5, 0x1, R2 ;  /* 0x0000000105027824 */ /* 0x000fe200078e0202 */
[----:B------:R-:W-:-:S04]  /*1de0*/  LEA.HI.SX32 R4, R4, R3, 0x1b ;  /* 0x0000000304047211 */ /* 0x000fc800078fdaff */
[----:B------:R-:W-:Y:S02]  /*1df0*/  IADD3 R3, R2, -c[0x0][0x324], RZ ;  /* 0x8000c90002037a10 */ /* 0x000fe40007ffe0ff */
[----:B--2---:R-:W-:Y:S01]  /*1e00*/  IMNMX R9, R170, R4, PT ;  /* 0x00000004aa097217 */ /* 0x004fe20003800200 */
        /* <DEDUP_REMOVED lines=10> */
.L_x_800:
[----:B------:R-:W-:-:S13]  /*1eb0*/  ISETP.NE.AND P0, PT, R6, 0x1, PT ;  /* 0x000000010600780c */ /* 0x000fda0003f05270 */
[----:B------:R-:W-:-:S05]  /*1ec0*/  @P0 IMAD.HI.U32 R4, R2, c[0x0][0x330], RZ ;  /* 0x0000cc0002040a27 */ /* 0x000fca00078e00ff */
[----:B------:R-:W-:Y:S02]  /*1ed0*/  @P0 SHF.R.U32.HI R2, RZ, c[0x0][0x334], R4 ;  /* 0x0000cd00ff020a19 */ /* 0x000fe40000011604 */
.L_x_801:
[----:B------:R-:W-:Y:S05]  /*1ee0*/  BSYNC B0 ;  /* 0x0000000000007941 */ /* 0x000fea0003800000 */
.L_x_799:
[----:B------:R-:W-:-:S05]  /*1ef0*/  IMAD R2, R2, c[0x0][0x32c], RZ ;  /* 0x0000cb0002027a24 */ /* 0x000fca00078e02ff */
[----:B------:R-:W-:-:S04]  /*1f00*/  IMNMX R3, R3, R2, !PT ;  /* 0x0000000203037217 */ /* 0x000fc80007800200 */
.L_x_798:
[----:B------:R-:W-:Y:S01]  /*1f10*/  LOP3.LUT R4, R15, 0xff000000, RZ, 0xc0, !PT ;  /* 0xff0000000f047812 */ /* 0x000fe200078ec0ff */
[----:B------:R-:W-:Y:S01]  /*1f20*/  IMAD.HI R3, R3, 0x66666667, RZ ;  /* 0x6666666703037827 */ /* 0x000fe200078e02ff */
[----:B-1----:R-:W-:Y:S01]  /*1f30*/  LOP3.LUT R5, R15, 0xff0000, RZ, 0xc0, !PT ;  /* 0x00ff00000f057812 */ /* 0x002fe200078ec0ff */
[----:B------:R-:W-:Y:S01]  /*1f40*/  BSSY B0, `(.L_x_802) ;  /* 0x000002c000007945 */ /* 0x000fe20003800000 */
[----:B------:R-:W-:Y:S02]  /*1f50*/  SHF.R.U32.HI R4, RZ, 0x8, R4 ;  /* 0x00000008ff047819 */ /* 0x000fe40000011604 */
[----:B------:R-:W-:Y:S02]  /*1f60*/  SHF.R.U32.HI R2, RZ, 0x1f, R3 ;  /* 0x0000001fff027819 */ /* 0x000fe40000011603 */
[----:B------:R-:W-:Y:S02]  /*1f70*/  LEA.HI R5, R5, R4, RZ, 0x10 ;  /* 0x0000000405057211 */ /* 0x000fe400078f80ff */
[----:B------:R-:W-:Y:S01]  /*1f80*/  LEA.HI.SX32 R3, R3, R2, 0x1b ;  /* 0x0000000203037211 */ /* 0x000fe200078fdaff */
[----:B------:R-:W-:Y:S01]  /*1f90*/  IMAD.MOV.U32 R2, RZ, RZ, RZ ;  /* 0x000000ffff027224 */ /* 0x000fe200078e00ff */
[----:B------:R-:W-:-:S02]  /*1fa0*/  SHF.R.U32.HI R7, RZ, 0x10, R5 ;  /* 0x00000010ff077819 */ /* 0x000fc40000011605 */
[----:B------:R-:W-:Y:S02]  /*1fb0*/  LOP3.LUT R15, R5, 0xff, RZ, 0xc0, !PT ;  /* 0x000000ff050f7812 */ /* 0x000fe400078ec0ff */
[----:B------:R-:W-:Y:S01]  /*1fc0*/  IMNMX R6, RZ, R3, !PT ;  /* 0x00000003ff067217 */ /* 0x000fe20007800200 */
[----:B------:R1:W-:Y:S01]  /*1fd0*/  STL [R1+0x5c], R7 ;  /* 0x00005c0701007387 */ /* 0x0003e20000100800 */
[----:B------:R-:W-:Y:S02]  /*1fe0*/  ISETP.NE.AND P1, PT, R7, RZ, PT ;  /* 0x000000ff0700720c */ /* 0x000fe40003f25270 */
[----:B------:R-:W-:Y:S01]  /*1ff0*/  ISETP.GT.AND P0, PT, R9, R6, PT ;  /* 0x000000060900720c */ /* 0x000fe20003f04270 */
[----:B------:R1:W-:Y:S01]  /*2000*/  STL [R1+0x60], R15 ;  /* 0x0000600f01007387 */ /* 0x0003e20000100800 */
[----:B------:R-:W-:-:S11]  /*2010*/  SEL R136, R7, c[0x0][0x338], P1 ;  /* 0x0000ce0007887a07 */ /* 0x000fd60000800000 */
[----:B------:R-:W-:Y:S05]  /*2020*/  @!P0 BRA `(.L_x_803) ;  /* 0x000001d000008947 */ /* 0x000fea0003800000 */
[----:B------:R-:W-:Y:S02]  /*2030*/  IABS R3, R136 ;  /* 0x0000008800037213 */ /* 0x000fe40000000000 */
[----:B-1----:R-:W-:Y:S02]  /*2040*/  IADD3 R7, R136, -0x1, R9 ;  /* 0xffffffff88077810 */ /* 0x002fe40007ffe009 */
[----:B------:R-:W1:Y:S03]  /*2050*/  I2F.RP R2, R3 ;  /* 0x0000000300027306 */ /* 0x000e660000209400 */
[----:B------:R-:W-:-:S05]  /*2060*/  IMAD.IADD R7, R7, 0x1, -R6 ;  /* 0x0000000107077824 */ /* 0x000fca00078e0a06 */
[----:B------:R-:W-:Y:S01]  /*2070*/  IABS R11, R7 ;  /* 0x00000007000b7213 */ /* 0x000fe20000000000 */
[----:B-1----:R-:W1:Y:S02]  /*2080*/  MUFU.RCP R2, R2 ;  /* 0x0000000200027308 */ /* 0x002e640000001000 */
[----:B-1----:R-:W-:-:S06]  /*2090*/  IADD3 R2, R2, 0xffffffe, RZ ;  /* 0x0ffffffe02027810 */ /* 0x002fcc0007ffe0ff */
[----:B------:R-:W1:Y:S02]  /*20a0*/  F2I.FTZ.U32.TRUNC.NTZ R5, R2 ;  /* 0x0000000200057305 */ /* 0x000e64000021f000 */
        /* <DEDUP_REMOVED lines=21> */
.L_x_803:
[----:B------:R-:W-:Y:S05]  /*2200*/  BSYNC B0 ;  /* 0x0000000000007941 */ /* 0x000fea0003800000 */
.L_x_802:
[----:B------:R-:W-:Y:S01]  /*2210*/  IMAD R3, R15, R2, R6 ;  /* 0x000000020f037224 */ /* 0x000fe200078e0206 */
[----:B------:R-:W2:Y:S03]  /*2220*/  S2R R11, SR_TID.X ;  /* 0x00000000000b7919 */ /* 0x000ea60000002100 */
[C---:B------:R-:W-:Y:S02]  /*2230*/  IMAD.IADD R2, R3.reuse, 0x1, R2 ;  /* 0x0000000103027824 */ /* 0x040fe400078e0202 */
[----:B------:R-:W-:-:S03]  /*2240*/  IMAD R3, R3, 0x50, -R12 ;  /* 0x0000005003037824 */ /* 0x000fc600078e0a0c */
[----:B------:R-:W-:Y:S02]  /*2250*/  IMNMX R2, R9, R2, PT ;  /* 0x0000000209027217 */ /* 0x000fe40003800200 */
[----:B------:R-:W-:-:S03]  /*2260*/  IMNMX R3, RZ, R3, !PT ;  /* 0x00000003ff037217 */ /* 0x000fc60007800200 */
[----:B------:R-:W-:Y:S02]  /*2270*/  IMAD R2, R2, 0x50, -R12 ;  /* 0x0000005002027824 */ /* 0x000fe400078e0a0c */
[----:B------:R-:W-:-:S03]  /*2280*/  IMAD.WIDE.U32 R4, R3, -0x33333333, RZ ;  /* 0xcccccccd03047825 */ /* 0x000fc600078e00ff */
[----:B------:R-:W-:Y:S02]  /*2290*/  IMNMX R2, R2, R0, PT ;  /* 0x0000000002027217 */ /* 0x000fe40003800200 */
[----:B------:R-:W-:Y:S02]  /*22a0*/  SHF.R.U32.HI R129, RZ, 0x6, R5 ;  /* 0x00000006ff817819 */ /* 0x000fe40000011605 */
[----:B------:R-:W-:Y:S02]  /*22b0*/  ISETP.GT.AND P0, PT, R2, R3, PT ;  /* 0x000000030200720c */ /* 0x000fe40003f04270 */
[----:B--2---:R-:W-:Y:S01]  /*22c0*/  SHF.R.S32.HI R10, RZ, 0x1f, R11 ;  /* 0x0000001fff0a7819 */ /* 0x004fe2000001140b */
[----:B------:R-:W-:-:S03]  /*22d0*/  IMAD.MOV.U32 R4, RZ, RZ, R129 ;  /* 0x000000ffff047224 */ /* 0x000fc600078e0081 */
[CC--:B------:R-:W-:Y:S02]  /*22e0*/  LEA.HI R5, R10.reuse, R11.reuse, RZ, 0x5 ;  /* 0x0000000b0a057211 */ /* 0x0c0fe400078f28ff */
[----:B-1----:R-:W-:-:S04]  /*22f0*/  LEA.HI R7, R10, R11, RZ, 0x3 ;  /* 0x0000000b0a077211 */ /* 0x002fc800078f18ff */
[----:B------:R-:W-:Y:S02]  /*2300*/  LOP3.LUT R8, R7, 0xfffffff8, RZ, 0xc0, !PT ;  /* 0xfffffff807087812 */ /* 0x000fe400078ec0ff */
[----:B------:R-:W-:Y:S02]  /*2310*/  @P0 IADD3 R3, R2, 0x4f, RZ ;  /* 0x0000004f02030810 */ /* 0x000fe40007ffe0ff */
[----:B------:R-:W-:Y:S01]  /*2320*/  LEA.HI R2, R10, R11, RZ, 0x2 ;  /* 0x0000000b0a027211 */ /* 0x000fe200078f10ff */
[----:B------:R-:W-:Y:S01]  /*2330*/  IMAD.IADD R164, R11, 0x1, -R8 ;  /* 0x000000010ba47824 */ /* 0x000fe200078e0a08 */
[----:B------:R-:W-:Y:S01]  /*2340*/  SHF.R.S32.HI R138, RZ, 0x3, R7 ;  /* 0x00000003ff8a7819 */ /* 0x000fe20000011407 */
[----:B------:R-:W-:Y:S01]  /*2350*/  @P0 IMAD.HI R3, R3, 0x66666667, RZ ;  /* 0x6666666703030827 */ /* 0x000fe200078e02ff */
[----:B------:R-:W-:Y:S02]  /*2360*/  LOP3.LUT R9, R2, 0xfffffffc, RZ, 0xc0, !PT ;  /* 0xfffffffc02097812 */ /* 0x000fe400078ec0ff */
[--C-:B------:R-:W-:Y:S01]  /*2370*/  SHF.R.S32.HI R82, RZ, 0x2, R2.reuse ;  /* 0x00000002ff527819 */ /* 0x100fe20000011402 */
[----:B------:R-:W-:Y:S01]  /*2380*/  IMAD.SHL.U32 R134, R164, 0x8, RZ ;  /* 0x00000008a4867824 */ /* 0x000fe200078e00ff */
[----:B------:R-:W-:Y:S01]  /*2390*/  SHF.R.S32.HI R2, RZ, 0x1f, R2 ;  /* 0x0000001fff027819 */ /* 0x000fe20000011402 */
[----:B------:R-:W-:Y:S01]  /*23a0*/  IMAD.IADD R163, R11, 0x1, -R9 ;  /* 0x000000010ba37824 */ /* 0x000fe200078e0a09 */
[----:B------:R-:W-:Y:S01]  /*23b0*/  @P0 SHF.R.U32.HI R6, RZ, 0x1f, R3 ;  /* 0x0000001fff060819 */ /* 0x000fe20000011603 */
[----:B------:R-:W-:Y:S01]  /*23c0*/  IMAD.MOV.U32 R9, RZ, RZ, 0x40 ;  /* 0x00000040ff097424 */ /* 0x000fe200078e00ff */
[----:B------:R-:W-:Y:S01]  /*23d0*/  LEA.HI R2, R2, R82, RZ, 0x3 ;  /* 0x0000005202027211 */ /* 0x000fe200078f18ff */
[----:B------:R-:W-:Y:S01]  /*23e0*/  IMAD.SHL.U32 R28, R163, 0x8, RZ ;  /* 0x00000008a31c7824 */ /* 0x000fe200078e00ff */
[----:B------:R-:W-:Y:S01]  /*23f0*/  @P0 LEA.HI.SX32 R4, R3, R6, 0x1b ;  /* 0x0000000603040211 */ /* 0x000fe200078fdaff */
[----:B------:R-:W-:Y:S01]  /*2400*/  IMAD.SHL.U32 R24, R163, 0x4, RZ ;  /* 0x00000004a3187824 */ /* 0x000fe200078e00ff */
[----:B------:R-:W-:-:S02]  /*2410*/  LOP3.LUT R2, R2, 0xfffffff8, RZ, 0xc0, !PT ;  /* 0xfffffff802027812 */ /* 0x000fc400078ec0ff */
[----:B------:R-:W-:Y:S02]  /*2420*/  SHF.R.S32.HI R3, RZ, 0x5, R5 ;  /* 0x00000005ff037819 */ /* 0x000fe40000011405 */
[C---:B------:R-:W-:Y:S01]  /*2430*/  IADD3 R139, R82.reuse, 0x20, RZ ;  /* 0x00000020528b7810 */ /* 0x040fe20007ffe0ff */
[C---:B------:R-:W-:Y:S01]  /*2440*/  IMAD.IADD R2, R82.reuse, 0x1, -R2 ;  /* 0x0000000152027824 */ /* 0x040fe200078e0a02 */
[----:B------:R-:W-:Y:S01]  /*2450*/  IADD3 R146, R82, 0x40, RZ ;  /* 0x0000004052927810 */ /* 0x000fe20007ffe0ff */
[----:B------:R-:W-:Y:S01]  /*2460*/  IMAD.SHL.U32 R157, R3, 0x200, RZ ;  /* 0x00000200039d7824 */ /* 0x000fe200078e00ff */
[----:B------:R-:W-:Y:S01]  /*2470*/  SHF.R.S32.HI R3, RZ, 0x1f, R139 ;  /* 0x0000001fff037819 */ /* 0x000fe2000001148b */
[----:B------:R-:W-:Y:S01]  /*2480*/  IMAD.SHL.U32 R6, R139, 0x40, RZ ;  /* 0x000000408b067824 */ /* 0x000fe200078e00ff */
[C---:B------:R-:W-:Y:S01]  /*2490*/  LOP3.LUT P0, RZ, R2.reuse, 0x4, RZ, 0xc0, !PT ;  /* 0x0000000402ff7812 */ /* 0x040fe2000780c0ff */
[----:B------:R-:W-:Y:S01]  /*24a0*/  IMAD.SHL.U32 R2, R2, 0x40, RZ ;  /* 0x0000004002027824 */ /* 0x000fe200078e00ff */
[----:B------:R-:W-:Y:S01]  /*24b0*/  SHF.R.S32.HI R8, RZ, 0x1f, R146 ;  /* 0x0000001fff087819 */ /* 0x000fe20000011492 */
[----:B------:R-:W-:Y:S01]  /*24c0*/  IMAD.SHL.U32 R5, R146, 0x40, RZ ;  /* 0x0000004092057824 */ /* 0x000fe200078e00ff */
[----:B------:R-:W-:-:S02]  /*24d0*/  ISETP.GT.AND P1, PT, R4, R129, PT ;  /* 0x000000810400720c */ /* 0x000fc40003f24270 */
[----:B------:R-:W-:Y:S02]  /*24e0*/  LOP3.LUT R147, R2, 0x1c0, RZ, 0xc0, !PT ;  /* 0x000001c002937812 */ /* 0x000fe400078ec0ff */
[----:B------:R-:W-:Y:S02]  /*24f0*/  LEA.HI R7, R3, R139, RZ, 0x3 ;  /* 0x0000008b03077211 */ /* 0x000fe400078f18ff */
[----:B------:R-:W-:Y:S02]  /*2500*/  SHF.R.U32.HI R156, RZ, 0x3, R147 ;  /* 0x00000003ff9c7819 */ /* 0x000fe40000011693 */
[----:B------:R-:W-:Y:S02]  /*2510*/  LOP3.LUT R2, R147, 0x18, R28, 0xf8, !PT ;  /* 0x0000001893027812 */ /* 0x000fe400078ef81c */
[----:B------:R-:W-:Y:S02]  /*2520*/  LEA.HI R3, R8, R146, RZ, 0x3 ;  /* 0x0000009208037211 */ /* 0x000fe400078f18ff */
[----:B------:R-:W-:-:S02]  /*2530*/  LOP3.LUT R2, R157, R2, R156, 0xf6, !PT ;  /* 0x000000029d027212 */ /* 0x000fc400078ef69c */
[----:B------:R-:W-:Y:S01]  /*2540*/  LOP3.LUT R151, R5, 0x1c0, RZ, 0xc0, !PT ;  /* 0x000001c005977812 */ /* 0x000fe200078ec0ff */
[----:B------:R-:W-:Y:S01]  /*2550*/  IMAD.SHL.U32 R5, R3, 0x40, RZ ;  /* 0x0000004003057824 */ /* 0x000fe200078e00ff */
[----:B------:R-:W-:Y:S01]  /*2560*/  LOP3.LUT R150, R6, 0x1c0, RZ, 0xc0, !PT ;  /* 0x000001c006967812 */ /* 0x000fe200078ec0ff */
[----:B------:R-:W-:Y:S01]  /*2570*/  IMAD.SHL.U32 R6, R7, 0x40, RZ ;  /* 0x0000004007067824 */ /* 0x000fe200078e00ff */
[----:B------:R-:W-:Y:S02]  /*2580*/  SEL R3, R9, 0xffffffc0, !P0 ;  /* 0xffffffc009037807 */ /* 0x000fe40004000000 */
[----:B------:R-:W-:Y:S02]  /*2590*/  LEA R80, R2, 0x100, 0x1 ;  /* 0x0000010002507811 */ /* 0x000fe400078e08ff */
[----:B------:R-:W-:Y:S02]  /*25a0*/  SHF.R.S32.HI R186, RZ, 0x1f, R138 ;  /* 0x0000001fffba7819 */ /* 0x000fe4000001148a */
[----:B------:R-:W-:Y:S01]  /*25b0*/  SHF.R.S32.HI R29, RZ, 0x1f, R28 ;  /* 0x0000001fff1d7819 */ /* 0x000fe2000001141c */
[----:B------:R-:W-:Y:S01]  /*25c0*/  IMAD.IADD R81, R80, 0x1, R3 ;  /* 0x0000000150517824 */ /* 0x000fe200078e0203 */
[----:B------:R-:W-:-:S02]  /*25d0*/  SHF.R.S32.HI R25, RZ, 0x1f, R24 ;  /* 0x0000001fff197819 */ /* 0x000fc40000011418 */
[----:B------:R-:W-:Y:S02]  /*25e0*/  IADD3 R26, R24, 0x10, RZ ;  /* 0x00000010181a7810 */ /* 0x000fe40007ffe0ff */
[----:B------:R-:W-:Y:S02]  /*25f0*/  SHF.R.S32.HI R135, RZ, 0x1f, R134 ;  /* 0x0000001fff877819 */ /* 0x000fe40000011486 */
[----:B------:R-:W-:Y:S02]  /*2600*/  SHF.R.U32.HI R187, RZ, 0x3, R150 ;  /* 0x00000003ffbb7819 */ /* 0x000fe40000011696 */
[----:B------:R-:W-:Y:S02]  /*2610*/  SHF.R.U32.HI R188, RZ, 0x3, R151 ;  /* 0x00000003ffbc7819 */ /* 0x000fe40000011697 */
[----:B------:R-:W-:Y:S02]  /*2620*/  LOP3.LUT R161, R6, 0xfffffe00, RZ, 0xc0, !PT ;  /* 0xfffffe0006a17812 */ /* 0x000fe400078ec0ff */
[----:B------:R-:W-:Y:S01]  /*2630*/  LOP3.LUT R162, R5, 0xfffffe00, RZ, 0xc0, !PT ;  /* 0xfffffe0005a27812 */ /* 0x000fe200078ec0ff */
[----:B------:R-:W-:Y:S05]  /*2640*/  @!P1 BRA `(.L_x_804) ;  /* 0x0000548000009947 */ /* 0x000fea0003800000 */
[----:B------:R-:W-:-:S04]  /*2650*/  ISETP.NE.U32.AND P0, PT, RZ, c[0x0][0x340], PT ;  /* 0x0000d000ff007a0c */ /* 0x000fc80003f05070 */
[----:B------:R-:W-:-:S13]  /*2660*/  ISETP.NE.AND.EX P2, PT, RZ, c[0x0][0x344], PT, P0 ;  /* 0x0000d100ff007a0c */ /* 0x000fda0003f45300 */
[----:B------:R-:W-:-:S05]  /*2670*/  @P2 IMAD.WIDE R2, R34, R172, c[0x0][0x340] ;  /* 0x0000d00022022625 */ /* 0x000fca00078e02ac */
[----:B------:R1:W2:Y:S01]  /*2680*/  @P2 LDG.E R22, [R2.64] ;  /* 0x0000000802162981 */ /* 0x0002a2000c1e1900 */
[----:B------:R-:W-:Y:S01]  /*2690*/  IADD3 R123, P0, R138, R14, RZ ;  /* 0x0000000e8a7b7210 */ /* 0x000fe20007f1e0ff */
[----:B------:R-:W-:Y:S01]  /*26a0*/  IMAD.MOV.U32 R142, RZ, RZ, 0x50 ;  /* 0x00000050ff8e7424 */ /* 0x000fe200078e00ff */
[----:B------:R-:W-:Y:S01]  /*26b0*/  SHF.R.S32.HI R21, RZ, 0x1f, R34 ;  /* 0x0000001fff157819 */ /* 0x000fe20000011422 */
[----:B------:R-:W-:Y:S01]  /*26c0*/  IMAD.MOV.U32 R20, RZ, RZ, c[0x0][0x238] ;  /* 0x00008e00ff147624 */ /* 0x000fe200078e00ff */
[----:B------:R-:W-:Y:S01]  /*26d0*/  LEA.HI.X.SX32 R132, R14, R186, 0x1, P0 ;  /* 0x000000ba0e847211 */ /* 0x000fe200000f0eff */
[C---:B------:R-:W-:Y:S01]  /*26e0*/  IMAD R171, R142.reuse, c[0x0][0x23c], RZ ;  /* 0x00008f008eab7a24 */ /* 0x040fe200078e02ff */
[----:B------:R-:W-:Y:S01]  /*26f0*/  SEL R30, R21, RZ, !P3 ;  /* 0x000000ff151e7207 */ /* 0x000fe20005800000 */
[----:B------:R-:W-:Y:S01]  /*2700*/  IMAD.WIDE.U32 R148, R142, c[0x0][0x238], RZ ;  /* 0x00008e008e947a25 */ /* 0x000fe200078e00ff */
[----:B------:R-:W-:Y:S02]  /*2710*/  IADD3 R33, R4, -0x1, RZ ;  /* 0xffffffff04217810 */ /* 0x000fe40007ffe0ff */
[----:B------:R-:W-:Y:S01]  /*2720*/  IADD3 R113, -R138, R0, RZ ;  /* 0x000000008a717210 */ /* 0x000fe20007ffe1ff */
[----:B------:R-:W-:Y:S01]  /*2730*/  IMAD R5, R132, c[0x0][0x238], RZ ;  /* 0x00008e0084057a24 */ /* 0x000fe200078e02ff */
[----:B------:R-:W-:Y:S01]  /*2740*/  SEL R27, R34, RZ, !P3 ;  /* 0x000000ff221b7207 */ /* 0x000fe20005800000 */
[----:B------:R-:W-:Y:S01]  /*2750*/  IMAD R4, R30, c[0x0][0x248], RZ ;  /* 0x000092001e047a24 */ /* 0x000fe200078e02ff */
[----:B------:R-:W-:Y:S01]  /*2760*/  ISETP.GE.AND P5, PT, R134, c[0x0][0x1d4], PT ;  /* 0x0000750086007a0c */ /* 0x000fe20003fa6270 */
[----:B------:R-:W-:Y:S01]  /*2770*/  IMAD R5, R123, c[0x0][0x23c], R5 ;  /* 0x00008f007b057a24 */ /* 0x000fe200078e0205 */
[C---:B------:R-:W-:Y:S01]  /*2780*/  SHF.L.U32 R177, R20.reuse, 0x4, RZ ;  /* 0x0000000414b17819 */ /* 0x040fe200000006ff */
[----:B------:R-:W-:Y:S01]  /*2790*/  IMAD R10, R33, -0x50, R113 ;  /* 0xffffffb0210a7824 */ /* 0x000fe200078e0271 */
[----:B------:R-:W-:Y:S01]  /*27a0*/  SHF.L.U64.HI R172, R20, R172, c[0x0][0x23c] ;  /* 0x00008f0014ac7619 */ /* 0x000fe200000102ac */
[----:B------:R-:W-:Y:S01]  /*27b0*/  IMAD R4, R27, c[0x0][0x24c], R4 ;  /* 0x000093001b047a24 */ /* 0x000fe200078e0204 */
[----:B------:R-:W-:Y:S01]  /*27c0*/  SHF.R.S32.HI R31, RZ, 0x1f, R82 ;  /* 0x0000001fff1f7819 */ /* 0x000fe20000011452 */
[----:B------:R-:W-:Y:S01]  /*27d0*/  IMAD.IADD R171, R149, 0x1, R171 ;  /* 0x0000000195ab7824 */ /* 0x000fe200078e02ab */
[----:B------:R-:W-:Y:S01]  /*27e0*/  ISETP.GE.AND P0, PT, R10, 0x1, PT ;  /* 0x000000010a00780c */ /* 0x000fe20003f06270 */
[----:B------:R-:W-:Y:S01]  /*27f0*/  IMAD.WIDE.U32 R182, R82, c[0x0][0x1e0], RZ ;  /* 0x0000780052b67a25 */ /* 0x000fe200078e00ff */
[----:B------:R-:W-:-:S02]  /*2800*/  IADD3 R19, R13, R159, RZ ;  /* 0x0000009f0d137210 */ /* 0x000fc40007ffe0ff */
[----:B------:R-:W-:Y:S01]  /*2810*/  IADD3 R102, R28, 0x20, RZ ;  /* 0x000000201c667810 */ /* 0x000fe20007ffe0ff */
[----:B-1----:R-:W-:Y:S01]  /*2820*/  IMAD.WIDE.U32 R2, R123, c[0x0][0x238], R134 ;  /* 0x00008e007b027a25 */ /* 0x002fe200078e0086 */
[----:B------:R-:W-:Y:S02]  /*2830*/  SHF.R.S32.HI R23, RZ, 0x1f, R19 ;  /* 0x0000001fff177819 */ /* 0x000fe40000011413 */
[----:B------:R-:W-:Y:S01]  /*2840*/  MOV R189, c[0x0][0x27c] ;  /* 0x00009f0000bd7a02 */ /* 0x000fe20000000f00 */
[----:B------:R-:W-:Y:S01]  /*2850*/  IMAD.IADD R3, R3, 0x1, R5 ;  /* 0x0000000103037824 */ /* 0x000fe200078e0205 */
[----:B------:R-:W-:Y:S01]  /*2860*/  MOV R169, 0x5 ;  /* 0x0000000500a97802 */ /* 0x000fe20000000f00 */
[----:B------:R-:W-:Y:S01]  /*2870*/  IMAD R9, R31, c[0x0][0x280], RZ ;  /* 0x0000a0001f097a24 */ /* 0x000fe200078e02ff */
[----:B------:R-:W-:Y:S01]  /*2880*/  P2R R133, PR, RZ, 0x20 ;  /* 0x00000020ff857803 */ /* 0x000fe20000000000 */
[----:B------:R-:W-:Y:S01]  /*2890*/  IMAD.WIDE.U32 R2, R32, c[0x0][0x240], R2 ;  /* 0x0000900020027a25 */ /* 0x000fe200078e0002 */
[----:B------:R-:W-:-:S03]  /*28a0*/  ISETP.GE.AND P6, PT, R28, c[0x0][0x1d4], PT ;  /* 0x000075001c007a0c */ /* 0x000fc60003fc6270 */
[----:B------:R-:W-:Y:S02]  /*28b0*/  IMAD R3, R32, c[0x0][0x244], R3 ;  /* 0x0000910020037a24 */ /* 0x000fe400078e0203 */
[----:B------:R-:W-:Y:S02]  /*28c0*/  IMAD R12, R82, c[0x0][0x284], R9 ;  /* 0x0000a100520c7a24 */ /* 0x000fe400078e0209 */
[----:B------:R-:W-:Y:S01]  /*28d0*/  IMAD.WIDE.U32 R116, R27, c[0x0][0x248], R2 ;  /* 0x000092001b747a25 */ /* 0x000fe200078e0002 */
[----:B------:R-:W-:-:S03]  /*28e0*/  SHF.R.S32.HI R3, RZ, 0x1f, R33 ;  /* 0x0000001fff037819 */ /* 0x000fc60000011421 */
[----:B------:R-:W-:Y:S01]  /*28f0*/  IMAD R2, R171, R33, RZ ;  /* 0x00000021ab027224 */ /* 0x000fe200078e02ff */
[----:B------:R-:W-:Y:S01]  /*2900*/  IADD3 R115, R117, R4, RZ ;  /* 0x0000000475737210 */ /* 0x000fe20007ffe0ff */
[----:B------:R-:W-:Y:S02]  /*2910*/  IMAD.MOV.U32 R114, RZ, RZ, R116 ;  /* 0x000000ffff727224 */ /* 0x000fe400078e0074 */
[-C--:B------:R-:W-:Y:S02]  /*2920*/  IMAD R4, R3, R148.reuse, R2 ;  /* 0x0000009403047224 */ /* 0x080fe400078e0202 */
[----:B------:R-:W-:-:S04]  /*2930*/  IMAD.WIDE.U32 R2, R33, R148, R114 ;  /* 0x0000009421027225 */ /* 0x000fc800078e0072 */
[----:B------:R-:W-:Y:S01]  /*2940*/  IMAD.MOV.U32 R152, RZ, RZ, c[0x0][0x280] ;  /* 0x0000a000ff987624 */ /* 0x000fe200078e00ff */
[----:B------:R-:W-:Y:S01]  /*2950*/  IADD3 R3, R3, R4, RZ ;  /* 0x0000000403037210 */ /* 0x000fe20007ffe0ff */
[----:B------:R-:W-:Y:S01]  /*2960*/  IMAD.MOV.U32 R153, RZ, RZ, c[0x0][0x290] ;  /* 0x0000a400ff997624 */ /* 0x000fe200078e00ff */
[----:B------:R-:W-:Y:S01]  /*2970*/  @P0 LEA R4, P1, R2, c[0x0][0x220], 0x1 ;  /* 0x0000880002040a11 */ /* 0x000fe200078208ff */
[C---:B------:R-:W-:Y:S01]  /*2980*/  IMAD.SHL.U32 R175, R152.reuse, 0x20, RZ ;  /* 0x0000002098af7824 */ /* 0x040fe200078e00ff */
[-C--:B------:R-:W-:Y:S02]  /*2990*/  SHF.L.U64.HI R154, R152, R169.reuse, c[0x0][0x284] ;  /* 0x0000a100989a7619 */ /* 0x080fe400000102a9 */
[----:B------:R-:W-:Y:S02]  /*29a0*/  @P0 LEA.HI.X R5, R2, c[0x0][0x224], R3, 0x1, P1 ;  /* 0x0000890002050a11 */ /* 0x000fe400008f0c03 */
[----:B------:R-:W-:Y:S02]  /*29b0*/  ISETP.GE.AND P1, PT, R10, 0x11, PT ;  /* 0x000000110a00780c */ /* 0x000fe40003f26270 */
[C---:B------:R-:W-:Y:S01]  /*29c0*/  SHF.L.U64.HI R155, R153.reuse, R169, c[0x0][0x294] ;  /* 0x0000a500999b7619 */ /* 0x040fe200000102a9 */
[----:B------:R-:W-:Y:S01]  /*29d0*/  @!PT LDS RZ, [RZ] ;  /* 0x00000000fffff984 */ /* 0x000fe20000000800 */
[----:B------:R-:W-:Y:S01]  /*29e0*/  @!PT LDS RZ, [RZ] ;  /* 0x00000000fffff984 */ /* 0x000fe20000000800 */
[----:B------:R-:W-:Y:S01]  /*29f0*/  @!PT LDS RZ, [RZ] ;  /* 0x00000000fffff984 */ /* 0x000fe20000000800 */
[----:B------:R1:W-:Y:S01]  /*2a00*/  @P0 LDGSTS.E.BYPASS.LTC128B.128 [R219+0x2900], [R4.64], !P5 ;  /* 0x0290000004db0fae */ /* 0x0003e2000e901d48 */
[----:B------:R-:W-:-:S09]  /*2a10*/  SHF.L.U32 R176, R153, 0x5, RZ ;  /* 0x0000000599b07819 */ /* 0x000fd200000006ff */
[----:B-1----:R-:W-:-:S05]  /*2a20*/  @P1 IADD3 R5, P0, R177, R2, RZ ;  /* 0x00000002b1051210 */ /* 0x002fca0007f1e0ff */
[----:B------:R-:W-:Y:S01]  /*2a30*/  @P1 IMAD.X R6, R3, 0x1, R172, P0 ;  /* 0x0000000103061824 */ /* 0x000fe200000e06ac */
[----:B------:R-:W-:-:S04]  /*2a40*/  @P1 LEA R4, P0, R5, c[0x0][0x220], 0x1 ;  /* 0x0000880005041a11 */ /* 0x000fc800078008ff */
[----:B------:R-:W-:Y:S02]  /*2a50*/  @P1 LEA.HI.X R5, R5, c[0x0][0x224], R6, 0x1, P0 ;  /* 0x0000890005051a11 */ /* 0x000fe400000f0c06 */
[----:B------:R-:W-:-:S03]  /*2a60*/  ISETP.GE.AND P0, PT, R10, 0x21, PT ;  /* 0x000000210a00780c */ /* 0x000fc60003f06270 */
[----:B------:R1:W-:Y:S10]  /*2a70*/  @P1 LDGSTS.E.BYPASS.LTC128B.128 [R219+0x3100], [R4.64], !P5 ;  /* 0x0310000004db1fae */ /* 0x0003f4000e901d48 */
[----:B------:R-:W-:-:S02]  /*2a80*/  @P0 MOV R6, c[0x0][0x23c] ;  /* 0x00008f0000060a02 */ /* 0x000fc40000000f00 */
[----:B-1----:R-:W-:-:S04]  /*2a90*/  @P0 LEA R4, P1, R20, R2, 0x5 ;  /* 0x0000000214040211 */ /* 0x002fc800078228ff */
[----:B------:R-:W-:Y:S02]  /*2aa0*/  @P0 LEA.HI.X R5, R20, R3, R6, 0x5, P1 ;  /* 0x0000000314050211 */ /* 0x000fe400008f2c06 */
[----:B------:R-:W-:-:S04]  /*2ab0*/  @P0 LEA R6, P1, R4, c[0x0][0x220], 0x1 ;  /* 0x0000880004060a11 */ /* 0x000fc800078208ff */
[----:B------:R-:W-:Y:S02]  /*2ac0*/  @P0 LEA.HI.X R7, R4, c[0x0][0x224], R5, 0x1, P1 ;  /* 0x0000890004070a11 */ /* 0x000fe400008f0c05 */
[----:B------:R-:W-:-:S03]  /*2ad0*/  ISETP.GE.AND P1, PT, R10, 0x31, PT ;  /* 0x000000310a00780c */ /* 0x000fc60003f26270 */
[----:B------:R1:W-:Y:S10]  /*2ae0*/  @P0 LDGSTS.E.BYPASS.LTC128B.128 [R219+0x3900], [R6.64], !P5 ;  /* 0x0390000006db0fae */ /* 0x0003f4000e901d48 */
[----:B------:R-:W-:-:S04]  /*2af0*/  @P1 IMAD.MOV.U32 R4, RZ, RZ, c[0x0][0x23c] ;  /* 0x00008f00ff041624 */ /* 0x000fc800078e00ff */
[----:B------:R-:W-:Y:S02]  /*2b00*/  @P1 IMAD R8, R4, 0x30, RZ ;  /* 0x0000003004081824 */ /* 0x000fe400078e02ff */
[----:B------:R-:W-:-:S04]  /*2b10*/  @P1 IMAD.WIDE.U32 R4, R20, 0x30, R2 ;  /* 0x0000003014041825 */ /* 0x000fc800078e0002 */
[----:B------:R-:W-:Y:S01]  /*2b20*/  @P1 IMAD.IADD R5, R5, 0x1, R8 ;  /* 0x0000000105051824 */ /* 0x000fe200078e0208 */
[----:B------:R-:W-:-:S04]  /*2b30*/  @P1 LEA R8, P0, R4, c[0x0][0x220], 0x1 ;  /* 0x0000880004081a11 */ /* 0x000fc800078008ff */
[----:B------:R-:W-:Y:S01]  /*2b40*/  @P1 LEA.HI.X R9, R4, c[0x0][0x224], R5, 0x1, P0 ;  /* 0x0000890004091a11 */ /* 0x000fe200000f0c05 */
[----:B------:R-:W-:Y:S01]  /*2b50*/  IMAD.WIDE.U32 R4, R19, c[0x0][0x1e0], RZ ;  /* 0x0000780013047a25 */ /* 0x000fe200078e00ff */
[----:B------:R-:W-:-:S03]  /*2b60*/  ISETP.GE.AND P0, PT, R10, 0x41, PT ;  /* 0x000000410a00780c */ /* 0x000fc60003f06270 */
[----:B-1----:R-:W-:Y:S01]  /*2b70*/  IMAD.WIDE.U32 R6, R82, c[0x0][0x280], R24 ;  /* 0x0000a00052067a25 */ /* 0x002fe200078e0018 */
[----:B------:R1:W-:Y:S03]  /*2b80*/  @P1 LDGSTS.E.BYPASS.LTC128B.128 [R219+0x4100], [R8.64], !P5 ;  /* 0x0410000008db1fae */ /* 0x0003e6000e901d48 */
[----:B------:R-:W-:Y:S01]  /*2b90*/  IMAD.MOV.U32 R14, RZ, RZ, R6 ;  /* 0x000000ffff0e7224 */ /* 0x000fe200078e0006 */
[----:B------:R-:W-:Y:S01]  /*2ba0*/  IADD3 R15, R7, R12, RZ ;  /* 0x0000000c070f7210 */ /* 0x000fe20007ffe0ff */
[----:B------:R-:W-:-:S04]  /*2bb0*/  IMAD R7, R23, c[0x0][0x1e0], RZ ;  /* 0x0000780017077a24 */ /* 0x000fc800078e02ff */
[----:B------:R-:W-:Y:S01]  /*2bc0*/  @P0 LEA R18, P1, R20, R2, 0x6 ;  /* 0x0000000214120211 */ /* 0x000fe200078230ff */
[----:B------:R-:W-:Y:S02]  /*2bd0*/  IMAD R10, R19, c[0x0][0x1e4], R7 ;  /* 0x00007900130a7a24 */ /* 0x000fe400078e0207 */
[----:B------:R-:W-:Y:S02]  /*2be0*/  @P0 IMAD.MOV.U32 R2, RZ, RZ, c[0x0][0x23c] ;  /* 0x00008f00ff020624 */ /* 0x000fe400078e00ff */
[----:B------:R-:W-:Y:S01]  /*2bf0*/  IMAD.WIDE.U32 R6, R82, c[0x0][0x290], R24 ;  /* 0x0000a40052067a25 */ /* 0x000fe200078e0018 */
[----:B------:R-:W-:Y:S02]  /*2c00*/  IADD3 R5, R5, R10, RZ ;  /* 0x0000000a05057210 */ /* 0x000fe40007ffe0ff */
[----:B------:R-:W-:Y:S01]  /*2c10*/  @P0 LEA.HI.X R20, R20, R3, R2, 0x6, P1 ;  /* 0x0000000314140211 */ /* 0x000fe200008f3402 */
[----:B------:R-:W-:Y:S01]  /*2c20*/  IMAD.WIDE.U32 R2, R82, c[0x0][0x290], R28 ;  /* 0x0000a40052027a25 */ /* 0x000fe200078e001c */
[----:B------:R-:W-:-:S02]  /*2c30*/  @P0 LEA R16, P1, R18, c[0x0][0x220], 0x1 ;  /* 0x0000880012100a11 */ /* 0x000fc400078208ff */
[----:B------:R-:W-:Y:S01]  /*2c40*/  MOV R10, R6 ;  /* 0x00000006000a7202 */ /* 0x000fe20000000f00 */
[----:B-----5:R-:W-:-:S04]  /*2c50*/  IMAD.WIDE.U32 R100, R137, c[0x0][0x280], R14 ;  /* 0x0000a00089647a25 */ /* 0x020fc800078e000e */
[----:B-1----:R-:W-:-:S04]  /*2c60*/  IMAD R8, R31, c[0x0][0x290], RZ ;  /* 0x0000a4001f087a24 */ /* 0x002fc800078e02ff */
[C---:B------:R-:W-:Y:S02]  /*2c70*/  IMAD R17, R82.reuse, c[0x0][0x294], R8 ;  /* 0x0000a50052117a24 */ /* 0x040fe400078e0208 */
[----:B------:R-:W-:-:S03]  /*2c80*/  IMAD.WIDE.U32 R8, R82, c[0x0][0x280], R28 ;  /* 0x0000a00052087a25 */ /* 0x000fc600078e001c */
[----:B------:R-:W-:Y:S01]  /*2c90*/  IADD3 R11, R7, R17, RZ ;  /* 0x00000011070b7210 */ /* 0x000fe20007ffe0ff */
[----:B------:R-:W-:Y:S02]  /*2ca0*/  IMAD.IADD R9, R12, 0x1, R9 ;  /* 0x000000010c097824 */ /* 0x000fe400078e0209 */
[----:B------:R-:W-:Y:S01]  /*2cb0*/  IMAD.WIDE.U32 R12, R32, c[0x0][0x1e8], R4 ;  /* 0x00007a00200c7a25 */ /* 0x000fe200078e0004 */
[----:B------:R-:W-:-:S03]  /*2cc0*/  MOV R4, R2 ;  /* 0x0000000200047202 */ /* 0x000fc60000000f00 */
[----:B------:R-:W-:Y:S01]  /*2cd0*/  IMAD.IADD R5, R17, 0x1, R3 ;  /* 0x0000000111057824 */ /* 0x000fe200078e0203 */
[----:B------:R-:W-:Y:S01]  /*2ce0*/  @P0 LEA.HI.X R17, R18, c[0x0][0x224], R20, 0x1, P1 ;  /* 0x0000890012110a11 */ /* 0x000fe200008f0c14 */
[----:B------:R-:W-:Y:S02]  /*2cf0*/  IMAD R7, R32, c[0x0][0x1ec], R13 ;  /* 0x00007b0020077a24 */ /* 0x000fe400078e020d */
[----:B------:R-:W-:Y:S02]  /*2d00*/  IMAD.MOV.U32 R6, RZ, RZ, R12 ;  /* 0x000000ffff067224 */ /* 0x000fe400078e000c */
[----:B------:R1:W-:Y:S01]  /*2d10*/  @P0 LDGSTS.E.BYPASS.LTC128B.128 [R219+0x4900], [R16.64], !P5 ;  /* 0x0490000010db0fae */ /* 0x0003e2000e901d48 */
[----:B------:R-:W-:Y:S01]  /*2d20*/  ISETP.GE.AND P0, PT, R102, c[0x0][0x1d4], PT ;  /* 0x0000750066007a0c */ /* 0x000fe20003f06270 */
[C---:B------:R-:W-:Y:S02]  /*2d30*/  IMAD.WIDE.U32 R98, R137.reuse, c[0x0][0x290], R10 ;  /* 0x0000a40089627a25 */ /* 0x040fe400078e000a */
[----:B------:R-:W0:Y:S01]  /*2d40*/  LDGDEPBAR ;  /* 0x00000000000079af */ /* 0x000e220000000000 */
[----:B------:R-:W-:Y:S01]  /*2d50*/  P2R R91, PR, RZ, 0x1 ;  /* 0x00000001ff5b7803 */ /* 0x000fe20000000000 */
[C---:B------:R-:W-:Y:S01]  /*2d60*/  IMAD.WIDE.U32 R96, R137.reuse, c[0x0][0x280], R8 ;  /* 0x0000a00089607a25 */ /* 0x040fe200078e0008 */
[----:B------:R-:W-:Y:S03]  /*2d70*/  WARPSYNC 0xffffffff ;  /* 0xffffffff00007948 */ /* 0x000fe60003800000 */
[----:B------:R-:W-:-:S04]  /*2d80*/  IMAD.WIDE.U32 R94, R137, c[0x0][0x290], R4 ;  /* 0x0000a400895e7a25 */ /* 0x000fc800078e0004 */
[----:B------:R-:W-:Y:S01]  /*2d90*/  IMAD.SHL.U32 R12, R189, 0x2, RZ ;  /* 0x00000002bd0c7824 */ /* 0x000fe200078e00ff */
[----:B--2---:R-:W-:Y:S01]  /*2da0*/  @P2 MOV R2, R22 ;  /* 0x0000001600022202 */ /* 0x004fe20000000f00 */
[----:B------:R-:W-:Y:S01]  /*2db0*/  @!P2 IMAD.MOV.U32 R2, RZ, RZ, R34 ;  /* 0x000000ffff02a224 */ /* 0x000fe200078e0022 */
[----:B------:R-:W-:Y:S02]  /*2dc0*/  @P2 SHF.R.S32.HI R3, RZ, 0x1f, R22 ;  /* 0x0000001fff032819 */ /* 0x000fe40000011416 */
[----:B------:R-:W-:Y:S02]  /*2dd0*/  @!P2 MOV R3, R21 ;  /* 0x000000150003a202 */ /* 0x000fe40000000f00 */
[----:B------:R-:W-:Y:S02]  /*2de0*/  SEL R18, R2, RZ, !P4 ;  /* 0x000000ff02127207 */ /* 0x000fe40006000000 */
[----:B------:R-:W-:Y:S02]  /*2df0*/  SHF.R.S32.HI R2, RZ, 0x1f, R137 ;  /* 0x0000001fff027819 */ /* 0x000fe40000011489 */
[----:B-1----:R-:W-:Y:S01]  /*2e00*/  SEL R17, R3, RZ, !P4 ;  /* 0x000000ff03117207 */ /* 0x002fe20006000000 */
[----:B------:R-:W-:-:S04]  /*2e10*/  IMAD.WIDE.U32 R84, R18, c[0x0][0x1f0], R6 ;  /* 0x00007c0012547a25 */ /* 0x000fc800078e0006 */
[----:B------:R-:W-:Y:S01]  /*2e20*/  IMAD R3, R2, c[0x0][0x280], RZ ;  /* 0x0000a00002037a24 */ /* 0x000fe200078e02ff */
[----:B------:R-:W-:Y:S01]  /*2e30*/  IADD3 R111, P1, P0, R84, R182, R28 ;  /* 0x000000b6546f7210 */ /* 0x000fe2000783e01c */
[----:B------:R-:W-:Y:S02]  /*2e40*/  IMAD R16, R2, c[0x0][0x290], RZ ;  /* 0x0000a40002107a24 */ /* 0x000fe400078e02ff */
[----:B------:R-:W-:Y:S02]  /*2e50*/  IMAD R2, R31, c[0x0][0x1e0], RZ ;  /* 0x000078001f027a24 */ /* 0x000fe400078e02ff */
[C---:B------:R-:W-:Y:S02]  /*2e60*/  IMAD R3, R137.reuse, c[0x0][0x284], R3 ;  /* 0x0000a10089037a24 */ /* 0x040fe400078e0203 */
[----:B------:R-:W-:Y:S02]  /*2e70*/  IMAD R13, R82, c[0x0][0x1e4], R2 ;  /* 0x00007900520d7a24 */ /* 0x000fe400078e0202 */
[----:B------:R-:W-:-:S02]  /*2e80*/  IMAD R2, R137, c[0x0][0x294], R16 ;  /* 0x0000a50089027a24 */ /* 0x000fc400078e0210 */
[----:B------:R-:W-:Y:S01]  /*2e90*/  IMAD.IADD R112, R101, 0x1, R3 ;  /* 0x0000000165707824 */ /* 0x000fe200078e0203 */
[----:B------:R-:W-:Y:S01]  /*2ea0*/  IADD3 R119, R183, R13, RZ ;  /* 0x0000000db7777210 */ /* 0x000fe20007ffe0ff */
[----:B------:R-:W-:Y:S01]  /*2eb0*/  IMAD R13, R17, c[0x0][0x1f0], RZ ;  /* 0x00007c00110d7a24 */ /* 0x000fe200078e02ff */
[----:B------:R-:W-:Y:S01]  /*2ec0*/  IADD3 R110, R99, R2, RZ ;  /* 0x00000002636e7210 */ /* 0x000fe20007ffe0ff */
[----:B------:R-:W-:Y:S02]  /*2ed0*/  IMAD.IADD R109, R3, 0x1, R97 ;  /* 0x00000001036d7824 */ /* 0x000fe400078e0261 */
[----:B------:R-:W-:Y:S02]  /*2ee0*/  IMAD R6, R18, c[0x0][0x1f4], R13 ;  /* 0x00007d0012067a24 */ /* 0x000fe400078e020d */
[----:B------:R-:W-:-:S03]  /*2ef0*/  IMAD.IADD R108, R2, 0x1, R95 ;  /* 0x00000001026c7824 */ /* 0x000fc600078e025f */
[----:B------:R-:W-:-:S04]  /*2f00*/  IADD3 R88, R85, R6, RZ ;  /* 0x0000000655587210 */ /* 0x000fc80007ffe0ff */
[----:B------:R-:W-:Y:S02]  /*2f10*/  IADD3.X R107, R88, R119, R29, P1, P0 ;  /* 0x00000077586b7210 */ /* 0x000fe40000fe041d */
[----:B------:R-:W-:Y:S01]  /*2f20*/  ISETP.GE.AND P0, PT, R28, c[0x0][0x27c], PT ;  /* 0x00009f001c007a0c */ /* 0x000fe20003f06270 */
[----:B------:R-:W-:Y:S01]  /*2f30*/  IMAD.WIDE.U32 R2, R32, c[0x0][0x260], R134 ;  /* 0x0000980020027a25 */ /* 0x000fe200078e0086 */
[----:B------:R-:W-:Y:S01]  /*2f40*/  BAR.SYNC.DEFER_BLOCKING 0x0 ;  /* 0x0000000000007b1d */ /* 0x000fe20000010000 */
[----:B------:R-:W-:Y:S02]  /*2f50*/  SHF.L.U32 R173, R152, 0x6, RZ ;  /* 0x0000000698ad7819 */ /* 0x000fe400000006ff */
[----:B------:R-:W-:Y:S01]  /*2f60*/  IMAD.WIDE.U32 R6, R32, c[0x0][0x210], R28 ;  /* 0x0000840020067a25 */ /* 0x000fe200078e001c */
[----:B------:R-:W-:Y:S02]  /*2f70*/  IADD3 R131, P1, R82, R19, RZ ;  /* 0x0000001352837210 */ /* 0x000fe40007f3e0ff */
[----:B------:R-:W-:Y:S01]  /*2f80*/  ULDC.U8 UR4, c[0x0][0x298] ;  /* 0x0000a60000047ab9 */ /* 0x000fe20000000000 */
[C---:B------:R-:W-:Y:S02]  /*2f90*/  IMAD R5, R32.reuse, c[0x0][0x264], R3 ;  /* 0x0000990020057a24 */ /* 0x040fe400078e0203 */
[----:B------:R-:W-:Y:S01]  /*2fa0*/  IMAD R3, R32, c[0x0][0x214], R7 ;  /* 0x0000850020037a24 */ /* 0x000fe200078e0207 */
[----:B------:R-:W-:Y:S01]  /*2fb0*/  SEL R7, RZ, c[0x0][0x27c], !P0 ;  /* 0x00009f00ff077a07 */ /* 0x000fe20004000000 */
[----:B------:R-:W-:Y:S01]  /*2fc0*/  IMAD.MOV.U32 R4, RZ, RZ, R2 ;  /* 0x000000ffff047224 */ /* 0x000fe200078e0002 */
[----:B------:R-:W-:Y:S01]  /*2fd0*/  @P0 IADD3 R12, -R12, c[0x0][0x1d4], RZ ;  /* 0x000075000c0c0a10 */ /* 0x000fe20007ffe1ff */
[----:B------:R-:W-:Y:S01]  /*2fe0*/  IMAD.MOV.U32 R2, RZ, RZ, R6 ;  /* 0x000000ffff027224 */ /* 0x000fe200078e0006 */
[----:B------:R-:W-:Y:S01]  /*2ff0*/  IADD3 R6, R28, R7, RZ ;  /* 0x000000071c067210 */ /* 0x000fe20007ffe0ff */
[----:B------:R-:W-:Y:S01]  /*3000*/  IMAD.WIDE.U32 R86, R27, c[0x0][0x268], R4 ;  /* 0x00009a001b567a25 */ /* 0x000fe200078e0004 */
[----:B------:R-:W-:-:S02]  /*3010*/  SHF.R.S32.HI R4, RZ, 0x1f, R12 ;  /* 0x0000001fff047819 */ /* 0x000fc4000001140c */
        /* <DEDUP_REMOVED lines=10> */
[----:B------:R-:W-:-:S02]  /*30c0*/  ISETP.NE.AND P0, PT, RZ, UR4, PT ;  /* 0x00000004ff007c0c */ /* 0x000fc4000bf05270 */
[----:B------:R-:W-:Y:S01]  /*30d0*/  SHF.R.S32.HI R106, RZ, 0x1f, R104 ;  /* 0x0000001fff6a7819 */ /* 0x000fe20000011468 */
[----:B------:R-:W-:Y:S01]  /*30e0*/  IMAD R3, R6, c[0x0][0x1e0], RZ ;  /* 0x0000780006037a24 */ /* 0x000fe200078e02ff */
[----:B------:R-:W-:Y:S01]  /*30f0*/  P2R R128, PR, RZ, 0x1 ;  /* 0x00000001ff807803 */ /* 0x000fe20000000000 */
[----:B------:R-:W-:Y:S02]  /*3100*/  IMAD R4, R139, c[0x0][0x1e4], R4 ;  /* 0x000079008b047a24 */ /* 0x000fe400078e0204 */
[----:B------:R-:W-:Y:S02]  /*3110*/  IMAD R3, R146, c[0x0][0x1e4], R3 ;  /* 0x0000790092037a24 */ /* 0x000fe400078e0203 */
[----:B------:R-:W-:Y:S01]  /*3120*/  IMAD.IADD R127, R181, 0x1, R4 ;  /* 0x00000001b57f7824 */ /* 0x000fe200078e0204 */
[----:B------:R-:W-:Y:S01]  /*3130*/  SHF.R.S32.HI R4, RZ, 0x4, R5 ;  /* 0x00000004ff047819 */ /* 0x000fe20000011405 */
[----:B------:R-:W-:Y:S01]  /*3140*/  IMAD.IADD R126, R179, 0x1, R3 ;  /* 0x00000001b37e7824 */ /* 0x000fe200078e0203 */
[--C-:B------:R-:W-:Y:S01]  /*3150*/  LOP3.LUT R3, R151, 0x38, R2.reuse, 0xf8, !PT ;  /* 0x0000003897037812 */ /* 0x100fe200078ef802 */
[----:B------:R-:W-:Y:S01]  /*3160*/  IMAD.MOV.U32 R168, RZ, RZ, 0x6 ;  /* 0x00000006ffa87424 */ /* 0x000fe200078e00ff */
[----:B------:R-:W-:Y:S01]  /*3170*/  LEA.HI.SX32 R6, R2, R4, 0x1d ;  /* 0x0000000402067211 */ /* 0x000fe200078feaff */
[----:B------:R-:W-:Y:S01]  /*3180*/  IMAD.MOV.U32 R7, RZ, RZ, c[0x0][0x1e0] ;  /* 0x00007800ff077624 */ /* 0x000fe200078e00ff */
[--C-:B------:R-:W-:Y:S01]  /*3190*/  LOP3.LUT R5, R147, 0x38, R2.reuse, 0xf8, !PT ;  /* 0x0000003893057812 */ /* 0x100fe200078ef802 */
[----:B------:R-:W-:Y:S01]  /*31a0*/  IMAD.SHL.U32 R174, R153, 0x40, RZ ;  /* 0x0000004099ae7824 */ /* 0x000fe200078e00ff */
[----:B------:R-:W-:Y:S01]  /*31b0*/  LOP3.LUT R4, R150, 0x38, R2, 0xf8, !PT ;  /* 0x0000003896047812 */ /* 0x000fe200078ef802 */
[----:B------:R-:W-:Y:S01]  /*31c0*/  IMAD.SHL.U32 R83, R6, 0x8, RZ ;  /* 0x0000000806537824 */ /* 0x000fe200078e00ff */
[----:B------:R-:W-:Y:S01]  /*31d0*/  LOP3.LUT R3, R3, R188, RZ, 0x3c, !PT ;  /* 0x000000bc03037212 */ /* 0x000fe200078e3cff */
[----:B------:R-:W-:Y:S01]  /*31e0*/  IMAD.WIDE.U32 R144, R153, 0x50, RZ ;  /* 0x0000005099907825 */ /* 0x000fe200078e00ff */
[----:B------:R-:W-:-:S02]  /*31f0*/  LOP3.LUT R5, R5, R156, RZ, 0x3c, !PT ;  /* 0x0000009c05057212 */ /* 0x000fc400078e3cff */
[----:B------:R-:W-:Y:S01]  /*3200*/  LOP3.LUT R2, R4, R187, RZ, 0x3c, !PT ;  /* 0x000000bb04027212 */ /* 0x000fe200078e3cff */
[----:B------:R-:W-:Y:S01]  /*3210*/  IMAD.WIDE.U32 R140, R7, 0x50, RZ ;  /* 0x00000050078c7825 */ /* 0x000fe200078e00ff */
[-C--:B------:R-:W-:Y:S02]  /*3220*/  SHF.L.U64.HI R152, R152, R168.reuse, c[0x0][0x284] ;  /* 0x0000a10098987619 */ /* 0x080fe400000102a8 */
[-C--:B------:R-:W-:Y:S01]  /*3230*/  SHF.L.U64.HI R153, R153, R168.reuse, c[0x0][0x294] ;  /* 0x0000a50099997619 */ /* 0x080fe200000102a8 */
[C---:B------:R-:W-:Y:S01]  /*3240*/  IMAD.SHL.U32 R185, R7.reuse, 0x40, RZ ;  /* 0x0000004007b97824 */ /* 0x040fe200078e00ff */
[C---:B------:R-:W-:Y:S01]  /*3250*/  SHF.L.U64.HI R169, R7.reuse, R169, c[0x0][0x1e4] ;  /* 0x0000790007a97619 */ /* 0x040fe200000102a9 */
[C---:B------:R-:W-:Y:S01]  /*3260*/  IMAD.SHL.U32 R184, R7.reuse, 0x20, RZ ;  /* 0x0000002007b87824 */ /* 0x040fe200078e00ff */
[----:B------:R-:W-:Y:S01]  /*3270*/  SHF.L.U64.HI R168, R7, R168, c[0x0][0x1e4] ;  /* 0x0000790007a87619 */ /* 0x000fe200000102a8 */
[----:B------:R-:W-:Y:S01]  /*3280*/  IMAD.IADD R7, R162, 0x1, R3 ;  /* 0x00000001a2077824 */ /* 0x000fe200078e0203 */
[----:B------:R-:W-:Y:S01]  /*3290*/  IADD3 R5, R157, R5, RZ ;  /* 0x000000059d057210 */ /* 0x000fe20007ffe0ff */
[----:B------:R-:W-:Y:S01]  /*32a0*/  IMAD.IADD R6, R161, 0x1, R2 ;  /* 0x00000001a1067824 */ /* 0x000fe200078e0202 */
[--C-:B------:R-:W-:Y:S01]  /*32b0*/  LOP3.LUT R3, R147, 0x38, R83.reuse, 0xf8, !PT ;  /* 0x0000003893037812 */ /* 0x100fe200078ef853 */
[----:B------:R-:W-:Y:S01]  /*32c0*/  IMAD R8, R30, c[0x0][0x268], RZ ;  /* 0x00009a001e087a24 */ /* 0x000fe200078e02ff */
[--C-:B------:R-:W-:Y:S01]  /*32d0*/  LOP3.LUT R2, R150, 0x38, R83.reuse, 0xf8, !PT ;  /* 0x0000003896027812 */ /* 0x100fe200078ef853 */
[----:B------:R-:W-:Y:S01]  /*32e0*/  IMAD R9, R17, c[0x0][0x218], RZ ;  /* 0x0000860011097a24 */ /* 0x000fe200078e02ff */
[----:B------:R-:W-:Y:S01]  /*32f0*/  LOP3.LUT R4, R151, 0x38, R83, 0xf8, !PT ;  /* 0x0000003897047812 */ /* 0x000fe200078ef853 */
[C---:B------:R-:W-:Y:S01]  /*3300*/  IMAD R166, R142.reuse, c[0x0][0x294], RZ ;  /* 0x0000a5008ea67a24 */ /* 0x040fe200078e02ff */
[----:B------:R-:W-:Y:S01]  /*3310*/  SHF.L.U32 R125, R5, 0x1, RZ ;  /* 0x00000001057d7819 */ /* 0x000fe200000006ff */
[C---:B------:R-:W-:Y:S01]  /*3320*/  IMAD R167, R142.reuse, c[0x0][0x284], RZ ;  /* 0x0000a1008ea77a24 */ /* 0x040fe200078e02ff */
[----:B------:R-:W-:Y:S01]  /*3330*/  LOP3.LUT R5, R3, R156, RZ, 0x3c, !PT ;  /* 0x0000009c03057212 */ /* 0x000fe200078e3cff */
[----:B------:R-:W-:Y:S01]  /*3340*/  IMAD R165, R142, c[0x0][0x1e4], RZ ;  /* 0x000079008ea57a24 */ /* 0x000fe200078e02ff */
[----:B------:R-:W-:Y:S01]  /*3350*/  LOP3.LUT R3, R2, R187, RZ, 0x3c, !PT ;  /* 0x000000bb02037212 */ /* 0x000fe200078e3cff */
[----:B------:R-:W-:Y:S01]  /*3360*/  IMAD R8, R27, c[0x0][0x26c], R8 ;  /* 0x00009b001b087a24 */ /* 0x000fe200078e0208 */
[----:B------:R-:W-:Y:S01]  /*3370*/  LOP3.LUT R2, R4, R188, RZ, 0x3c, !PT ;  /* 0x000000bc04027212 */ /* 0x000fe200078e3cff */
[----:B------:R-:W-:Y:S01]  /*3380*/  IMAD.WIDE.U32 R142, R142, c[0x0][0x280], RZ ;  /* 0x0000a0008e8e7a25 */ /* 0x000fe200078e00ff */
[----:B------:R-:W-:-:S02]  /*3390*/  IADD3 R3, R161, R3, RZ ;  /* 0x00000003a1037210 */ /* 0x000fc40007ffe0ff */
[----:B------:R-:W-:Y:S01]  /*33a0*/  IADD3 R165, R141, R165, RZ ;  /* 0x000000a58da57210 */ /* 0x000fe20007ffe0ff */
[----:B------:R-:W-:Y:S01]  /*33b0*/  IMAD.IADD R4, R157, 0x1, R5 ;  /* 0x000000019d047824 */ /* 0x000fe200078e0205 */
[----:B------:R-:W-:Y:S01]  /*33c0*/  IADD3 R167, R143, R167, RZ ;  /* 0x000000a78fa77210 */ /* 0x000fe20007ffe0ff */
[----:B------:R-:W-:Y:S01]  /*33d0*/  IMAD.IADD R2, R162, 0x1, R2 ;  /* 0x00000001a2027824 */ /* 0x000fe200078e0202 */
[----:B------:R-:W-:Y:S01]  /*33e0*/  IADD3 R90, R87, R8, RZ ;  /* 0x00000008575a7210 */ /* 0x000fe20007ffe0ff */
[----:B------:R-:W-:Y:S01]  /*33f0*/  IMAD R9, R18, c[0x0][0x21c], R9 ;  /* 0x0000870012097a24 */ /* 0x000fe200078e0209 */
[----:B------:R-:W-:Y:S01]  /*3400*/  SHF.R.S32.HI R105, RZ, 0x1f, R83 ;  /* 0x0000001fff697819 */ /* 0x000fe20000011453 */
[----:B------:R-:W-:Y:S01]  /*3410*/  IMAD.X R130, R23, 0x1, R31, P1 ;  /* 0x0000000117827824 */ /* 0x000fe200008e061f */
[----:B------:R-:W-:Y:S01]  /*3420*/  ISETP.GE.AND P1, PT, R189, 0x1, PT ;  /* 0x00000001bd00780c */ /* 0x000fe20003f26270 */
[----:B------:R-:W-:Y:S01]  /*3430*/  IMAD.IADD R166, R145, 0x1, R166 ;  /* 0x0000000191a67824 */ /* 0x000fe200078e02a6 */
[----:B------:R-:W-:Y:S01]  /*3440*/  SHF.L.U32 R121, R4, 0x1, RZ ;  /* 0x0000000104797819 */ /* 0x000fe200000006ff */
[----:B------:R-:W-:Y:S01]  /*3450*/  IMAD.IADD R103, R93, 0x1, R9 ;  /* 0x000000015d677824 */ /* 0x000fe200078e0209 */
[----:B------:R-:W-:Y:S01]  /*3460*/  SHF.L.U32 R118, R2, 0x1, RZ ;  /* 0x0000000102767819 */ /* 0x000fe200000006ff */
[----:B------:R-:W-:-:S02]  /*3470*/  IMAD.SHL.U32 R124, R6, 0x2, RZ ;  /* 0x00000002067c7824 */ /* 0x000fc400078e00ff */
[----:B------:R-:W-:Y:S02]  /*3480*/  IMAD.SHL.U32 R122, R7, 0x2, RZ ;  /* 0x00000002077a7824 */ /* 0x000fe400078e00ff */
[----:B------:R-:W-:Y:S02]  /*3490*/  IMAD.SHL.U32 R120, R3, 0x2, RZ ;  /* 0x0000000203787824 */ /* 0x000fe400078e00ff */
.L_x_839:
[----:B------:R-:W-:Y:S01]  /*34a0*/  SHF.R.S32.HI R89, RZ, 0x1f, R33 ;  /* 0x0000001fff597819 */ /* 0x000fe20000011421 */
[-C--:B-1----:R-:W-:Y:S01]  /*34b0*/  IMAD R2, R165, R33.reuse, RZ ;  /* 0x00000021a5027224 */ /* 0x082fe200078e02ff */
[----:B------:R-:W-:Y:S01]  /*34c0*/  ISETP.GE.AND P2, PT, R189, 0x1, PT ;  /* 0x00000001bd00780c */ /* 0x000fe20003f46270 */
[----:B------:R-:W-:Y:S01]  /*34d0*/  IMAD.WIDE.U32 R64, R140, R33, RZ ;  /* 0x000000218c407225 */ /* 0x000fe200078e00ff */
[----:B------:R-:W-:Y:S04]  /*34e0*/  DEPBAR.LE SB0, 0x0 ;  /* 0x000080000000791a */ /* 0x000fe80000000000 */
[----:B------:R-:W-:Y:S01]  /*34f0*/  IADD3 R3, P1, P0, R111, R64, R184 ;  /* 0x000000406f037210 */ /* 0x000fe2000783e0b8 */
[----:B------:R-:W-:Y:S01]  /*3500*/  IMAD R2, R89, R140, R2 ;  /* 0x0000008c59027224 */ /* 0x000fe200078e0202 */
[----:B------:R-:W-:Y:S01]  /*3510*/  WARPSYNC 0xffffffff ;  /* 0xffffffff00007948 */ /* 0x000fe20003800000 */
[----:B------:R-:W-:Y:S02]  /*3520*/  BAR.SYNC.DEFER_BLOCKING 0x0 ;  /* 0x0000000000007b1d */ /* 0x000fe40000010000 */
[----:B------:R-:W-:Y:S05]  /*3530*/  IMAD.IADD R68, R65, 0x1, R2 ;  /* 0x0000000141447824 */ /* 0x000fea00078e0202 */
[----:B------:R-:W-:Y:S02]  /*3540*/  IADD3.X R6, R107, R68, R169, P1, P0 ;  /* 0x000000446b067210 */ /* 0x000fe40000fe04a9 */
[----:B------:R-:W-:Y:S04]  /*3550*/  IADD3 R4, P1, P0, R111, R64, R185 ;  /* 0x000000406f047210 */ /* 0x000fe8000783e0b9 */
[----:B------:R-:W-:Y:S02]  /*3560*/  IADD3.X R7, R107, R68, R168, P1, P0 ;  /* 0x000000446b077210 */ /* 0x000fe40000fe04a8 */
[----:B------:R-:W-:Y:S05]  /*3570*/  IADD3 R2, P0, R111, R64, RZ ;  /* 0x000000406f027210 */ /* 0x000fea0007f1e0ff */
[----:B------:R-:W-:Y:S01]  /*3580*/  IMAD.X R5, R68, 0x1, R107, P0 ;  /* 0x0000000144057824 */ /* 0x000fe200000e066b */
[C---:B------:R-:W-:Y:S04]  /*3590*/  LEA R54, P0, R2.reuse, c[0x0][0x1c8], 0x1 ;  /* 0x0000720002367a11 */ /* 0x040fe800078008ff */
[----:B------:R-:W-:Y:S01]  /*35a0*/  LEA.HI.X R55, R2, c[0x0][0x1cc], R5, 0x1, P0 ;  /* 0x0000730002377a11 */ /* 0x000fe200000f0c05 */
[----:B------:R-:W-:Y:S01]  /*35b0*/  BSSY B2, `(.L_x_805) ;  /* 0x00003a2000027945 */ /* 0x000fe20003800000 */
[C---:B------:R-:W-:Y:S04]  /*35c0*/  LEA R60, P0, R3.reuse, c[0x0][0x1c8], 0x1 ;  /* 0x00007200033c7a11 */ /* 0x040fe800078008ff */
[----:B------:R-:W-:Y:S02]  /*35d0*/  LEA.HI.X R61, R3, c[0x0][0x1cc], R6, 0x1, P0 ;  /* 0x00007300033d7a11 */ /* 0x000fe400000f0c06 */
[C---:B------:R-:W-:Y:S04]  /*35e0*/  LEA R62, P0, R4.reuse, c[0x0][0x1c8], 0x1 ;  /* 0x00007200043e7a11 */ /* 0x040fe800078008ff */
        /* <DEDUP_REMOVED lines=34> */
[----:B------:R-:W-:Y:S11]  /*3810*/  CS2R R2, SRZ ;  /* 0x0000000000027805 */ /* 0x000ff6000001ff00 */
[----:B------:R-:W-:Y:S01]  /*3820*/  @!UPT UIADD3 URZ, URZ, URZ, URZ ;  /* 0x0000003f3f3ff290 */ /* 0x000fe2000fffe03f */
[----:B------:R1:W5:Y:S04]  /*3830*/  @!P0 LDG.E.64 R2, [R8.64] ;  /* 0x0000000808028981 */ /* 0x000368000c1e1b00 */
[----:B------:R1:W5:Y:S01]  /*3840*/  @!P0 LDG.E.64 R34, [R4.64] ;  /* 0x0000000804228981 */ /* 0x000362000c1e1b00 */
[----:B------:R-:W-:Y:S11]  /*3850*/  ISETP.GE.AND P0, PT, R26, c[0x0][0x27c], PT ;  /* 0x00009f001a007a0c */ /* 0x000ff60003f06270 */
[----:B------:R-:W-:Y:S02]  /*3860*/  @!UPT UIADD3 URZ, URZ, URZ, URZ ;  /* 0x0000003f3f3ff290 */ /* 0x000fe4000fffe03f */
[----:B------:R1:W5:Y:S04]  /*3870*/  @!P0 LDG.E.64 R6, [R8.64+0x20] ;  /* 0x0000200808068981 */ /* 0x000368000c1e1b00 */
[----:B------:R1:W5:Y:S02]  /*3880*/  @!P0 LDG.E.64 R40, [R4.64+0x20] ;  /* 0x0000200804288981 */ /* 0x000364000c1e1b00 */
.L_x_809:
[----:B------:R-:W-:Y:S05]  /*3890*/  BSYNC B0 ;  /* 0x0000000000007941 */ /* 0x000fea0003800000 */
.L_x_808:
        /* <DEDUP_REMOVED lines=38> */
.L_x_811:
[----:B------:R-:W-:Y:S05]  /*3b00*/  BSYNC B0 ;  /* 0x0000000000007941 */ /* 0x000fea0003800000 */
.L_x_810:
        /* <DEDUP_REMOVED lines=29> */
[----:B------:R-:W-:Y:S11]  /*3ce0*/  ISETP.GE.AND P0, PT, R24, c[0x0][0x27c], PT ;  /* 0x00009f0018007a0c */ /* 0x000ff60003f06270 */
[----:B------:R-:W-:Y:S02]  /*3cf0*/  @!UPT UIADD3 URZ, URZ, URZ, URZ ;  /* 0x0000003f3f3ff290 */ /* 0x000fe4000fffe03f */
[----:B------:R1:W5:Y:S04]  /*3d00*/  @!P0 LDG.E.64 R18, [R8.64] ;  /* 0x0000000808128981 */ /* 0x000368000c1e1b00 */
[----:B------:R1:W5:Y:S01]  /*3d10*/  @!P0 LDG.E.64 R46, [R4.64] ;  /* 0x00000008042e8981 */ /* 0x000362000c1e1b00 */
[----:B------:R-:W-:Y:S11]  /*3d20*/  ISETP.GE.AND P0, PT, R26, c[0x0][0x27c], PT ;  /* 0x00009f001a007a0c */ /* 0x000ff60003f06270 */
[----:B------:R-:W-:Y:S02]  /*3d30*/  @!UPT UIADD3 URZ, URZ, URZ, URZ ;  /* 0x0000003f3f3ff290 */ /* 0x000fe4000fffe03f */
[----:B------:R1:W5:Y:S04]  /*3d40*/  @!P0 LDG.E.64 R20, [R8.64+0x20] ;  /* 0x0000200808148981 */ /* 0x000368000c1e1b00 */
[----:B------:R1:W5:Y:S02]  /*3d50*/  @!P0 LDG.E.64 R48, [R4.64+0x20] ;  /* 0x0000200804308981 */ /* 0x000364000c1e1b00 */
.L_x_813:
[----:B------:R-:W-:Y:S05]  /*3d60*/  BSYNC B0 ;  /* 0x0000000000007941 */ /* 0x000fea0003800000 */
.L_x_812:
        /* <DEDUP_REMOVED lines=17> */
[----:B------:R-:W1:Y:S11]  /*3e80*/  LDS.128 R8, [R80+0x2800] ;  /* 0x0028000050087984 */ /* 0x000e760000000c00 */
[----:B------:R-:W-:Y:S01]  /*3e90*/  @!UPT UIADD3 URZ, URZ, URZ, URZ ;  /* 0x0000003f3f3ff290 */ /* 0x000fe2000fffe03f */
        /* <DEDUP_REMOVED lines=49> */
.L_x_817:
[----:B------:R-:W-:Y:S05]  /*41b0*/  BSYNC B0 ;  /* 0x0000000000007941 */ /* 0x000fea0003800000 */
.L_x_816:
[----:B------:R-:W-:Y:S11]  /*41c0*/  ISETP.NE.AND P0, PT, R91, RZ, PT ;  /* 0x000000ff5b00720c */ /* 0x000ff60003f05270 */
[----:B------:R-:W-:Y:S02]  /*41d0*/  @!UPT UIADD3 URZ, URZ, URZ, URZ ;  /* 0x0000003f3f3ff290 */ /* 0x000fe4000fffe03f */
[----:B------:R-:W-:-:S05]  /*41e0*/  @P0 BRA `(.L_x_815) ;  /* 0x0000034000000947 */ /* 0x000fca0003800000 */
[----:B------:R-:W-:Y:S01]  /*41f0*/  ISETP.GE.AND P0, PT, R26, c[0x0][0x27c], PT ;  /* 0x00009f001a007a0c */ /* 0x000fe20003f06270 */
[----:B-1----:R-:W1:Y:S11]  /*4200*/  LDS.128 R8, [R81+0x2800] ;  /* 0x0028000051087984 */ /* 0x002e760000000c00 */
        /* <DEDUP_REMOVED lines=50> */
.L_x_815:
[----:B------:R-:W-:Y:S05]  /*4530*/  BSYNC B1 ;  /* 0x0000000000017941 */ /* 0x000fea0003800000 */
.L_x_814:
[----:B------:R-:W-:Y:S01]  /*4540*/  BSSY B1, `(.L_x_818) ;  /* 0x0000070000017945 */ /* 0x000fe20003800000 */
[----:B------:R-:W-:-:S05]  /*4550*/  @P3 BRA `(.L_x_819) ;  /* 0x000006e000003947 */ /* 0x000fca0003800000 */
[----:B------:R-:W-:Y:S01]  /*4560*/  BSSY B0, `(.L_x_820) ;  /* 0x0000036000007945 */ /* 0x000fe20003800000 */
        /* <DEDUP_REMOVED lines=53> */
.L_x_821:
[----:B------:R-:W-:Y:S05]  /*48c0*/  BSYNC B0 ;  /* 0x0000000000007941 */ /* 0x000fea0003800000 */
.L_x_820:
        /* <DEDUP_REMOVED lines=55> */
.L_x_819:
[----:B------:R-:W-:Y:S05]  /*4c40*/  BSYNC B1 ;  /* 0x0000000000017941 */ /* 0x000fea0003800000 */
.L_x_818:
        /* <DEDUP_REMOVED lines=55> */
.L_x_824:
[----:B------:R-:W-:Y:S05]  /*4fc0*/  BSYNC B0 ;  /* 0x0000000000007941 */ /* 0x000fea0003800000 */
.L_x_823:
        /* <DEDUP_REMOVED lines=56> */
.L_x_807:
        /* <DEDUP_REMOVED lines=13> */
[C---:B------:R-:W-:Y:S02]  /*5420*/  @!P2 IADD3.X R5, R109.reuse, R32, R154, P1, P0 ;  /* 0x000000206d05a210 */ /* 0x040fe40000fe049a */
[----:B------:R-:W-:Y:S04]  /*5430*/  @!P2 IADD3 R3, P1, P0, R94, R10, R176 ;  /* 0x0000000a5e03a210 */ /* 0x000fe8000783e0b0 */
[----:B------:R-:W-:Y:S02]  /*5440*/  @!P2 IADD3.X R8, R108, R36, R155, P1, P0 ;  /* 0x000000246c08a210 */ /* 0x000fe40000fe049b */
[----:B------:R-:W-:Y:S04]  /*5450*/  ISETP.GE.AND P0, PT, R146, R66, PT ;  /* 0x000000429200720c */ /* 0x000fe80003f06270 */
[----:B------:R-:W-:Y:S11]  /*5460*/  ISETP.GE.OR P1, PT, R28, c[0x0][0x27c], P0 ;  /* 0x00009f001c007a0c */ /* 0x000ff60000726670 */
[----:B------:R-:W-:Y:S02]  /*5470*/  @!UPT UIADD3 URZ, URZ, URZ, URZ ;  /* 0x0000003f3f3ff290 */ /* 0x000fe4000fffe03f */
        /* <DEDUP_REMOVED lines=17> */
[----:B------:R1:W4:Y:S08]  /*5590*/  @!P1 LDG.E.128 R56, [R6.64] ;  /* 0x0000000806389981 */ /* 0x000330000c1e1d00 */
[----:B---3--:R-:W-:Y:S05]  /*55a0*/  @!P0 IADD3 R2, P1, R96, R30, RZ ;  /* 0x0000001e60028210 */ /* 0x008fea0007f3e0ff */
[----:B------:R-:W-:Y:S01]  /*55b0*/  @!P0 IMAD.X R3, R32, 0x1, R109, P1 ;  /* 0x0000000120038824 */ /* 0x000fe200008e066d */
[C---:B-1----:R-:W-:Y:S04]  /*55c0*/  @!P0 LEA R8, P1, R2.reuse, c[0x0][0x270], 0x1 ;  /* 0x00009c0002088a11 */ /* 0x042fe800078208ff */
[----:B------:R-:W-:Y:S02]  /*55d0*/  @!P0 LEA.HI.X R9, R2, c[0x0][0x274], R3, 0x1, P1 ;  /* 0x00009d0002098a11 */ /* 0x000fe400008f0c03 */
[----:B------:R-:W-:Y:S01]  /*55e0*/  @!P0 IADD3 R3, P1, R94, R10, RZ ;  /* 0x0000000a5e038210 */ /* 0x000fe20007f3e0ff */
[----:B------:R-:W-:Y:S04]  /*55f0*/  CS2R R6, SRZ ;  /* 0x0000000000067805 */ /* 0x000fe8000001ff00 */
[----:B------:R-:W-:Y:S01]  /*5600*/  @!P0 IMAD.X R4, R36, 0x1, R108, P1 ;  /* 0x0000000124048824 */ /* 0x000fe200008e066c */
[C---:B------:R-:W-:Y:S01]  /*5610*/  @!P0 LEA R2, P1, R3.reuse, c[0x0][0x288], 0x1 ;  /* 0x0000a20003028a11 */ /* 0x040fe200078208ff */
[----:B------:R-:W-:Y:S03]  /*5620*/  CS2R R36, SRZ ;  /* 0x0000000000247805 */ /* 0x000fe6000001ff00 */
[----:B------:R-:W-:Y:S02]  /*5630*/  @!P0 LEA.HI.X R3, R3, c[0x0][0x28c], R4, 0x1, P1 ;  /* 0x0000a30003038a11 */ /* 0x000fe400008f0c04 */
[----:B------:R-:W-:Y:S01]  /*5640*/  CS2R R4, SRZ ;  /* 0x0000000000047805 */ /* 0x000fe2000001ff00 */
[----:B------:R-:W-:Y:S02]  /*5650*/  ISETP.GE.AND P1, PT, R28, c[0x0][0x27c], PT ;  /* 0x00009f001c007a0c */ /* 0x000fe40003f26270 */
[----:B------:R1:W5:Y:S08]  /*5660*/  @!P0 LDG.E.128 R36, [R2.64] ;  /* 0x0000000802248981 */ /* 0x000370000c1e1d00 */
[----:B------:R2:W5:Y:S01]  /*5670*/  @!P0 LDG.E.128 R4, [R8.64] ;  /* 0x0000000808048981 */ /* 0x000562000c1e1d00 */
[----:B------:R-:W-:Y:S01]  /*5680*/  ISETP.GE.OR P0, PT, R82, R66, P6 ;  /* 0x000000425200720c */ /* 0x000fe20003706670 */
        /* <DEDUP_REMOVED lines=25> */
[----:B------:R-:W-:Y:S01]  /*5820*/  IADD3 R2, P0, R182, R64, RZ ;  /* 0x00000040b6027210 */ /* 0x000fe20007f1e0ff */
        /* <DEDUP_REMOVED lines=117> */
.L_x_826:
[----:B------:R-:W-:Y:S05]  /*5f80*/  BSYNC B0 ;  /* 0x0000000000007941 */ /* 0x000fea0003800000 */
.L_x_825:
[----:B------:R-:W-:Y:S01]  /*5f90*/  ISETP.GE.OR P0, PT, R139, R66, P6 ;  /* 0x000000428b00720c */ /* 0x000fe20003706670 */
[----:B------:R-:W-:Y:S01]  /*5fa0*/  @!UPT UIADD3 URZ, URZ, URZ, URZ ;  /* 0x0000003f3f3ff290 */ /* 0x000fe2000fffe03f */
[----:B------:R-:W-:Y:S11]  /*5fb0*/  BSSY B0, `(.L_x_827) ;  /* 0x0000071000007945 */ /* 0x000ff60003800000 */
        /* <DEDUP_REMOVED lines=112> */
.L_x_828:
[----:B------:R-:W-:Y:S05]  /*66c0*/  BSYNC B0 ;  /* 0x0000000000007941 */ /* 0x000fea0003800000 */
.L_x_827:
[----:B-1----:R-:W-:Y:S05]  /*66d0*/  IADD3 R51, P0, R178, R64, RZ ;  /* 0x00000040b2337210 */ /* 0x002fea0007f1e0ff */
[----:B------:R-:W-:Y:S01]  /*66e0*/  IMAD.X R50, R68, 0x1, R126, P0 ;  /* 0x0000000144327824 */ /* 0x000fe200000e067e */
[----:B------:R-:W-:Y:S11]  /*66f0*/  ISETP.GE.OR P0, PT, R146, R66, P6 ;  /* 0x000000429200720c */ /* 0x000ff60003706670 */
[----:B------:R-:W-:Y:S02]  /*6700*/  @!UPT UIADD3 URZ, URZ, URZ, URZ ;  /* 0x0000003f3f3ff290 */ /* 0x000fe4000fffe03f */
[----:B------:R-:W-:-:S05]  /*6710*/  @P0 BRA `(.L_x_822) ;  /* 0x000008b000000947 */ /* 0x000fca0003800000 */
[----:B------:R-:W-:Y:S01]  /*6720*/  IADD3 R2, P2, P0, R84, R51, R104 ;  /* 0x0000003354027210 */ /* 0x000fe2000785e068 */
[----:B------:R-:W1:Y:S01]  /*6730*/  LDS.128 R12, [R118+0x2900] ;  /* 0x00290000760c7984 */ /* 0x000e620000000c00 */
[----:B-----5:R-:W-:Y:S02]  /*6740*/  @!P1 SHF.R.U64 R6, R56, 0x10, R57 ;  /* 0x0000001038069819 */ /* 0x020fe40000001239 */
[----:B------:R-:W-:Y:S02]  /*6750*/  IADD3.X R3, R88, R50, R106, P2, P0 ;  /* 0x0000003258037210 */ /* 0x000fe400017e046a */
[----:B------:R-:W-:Y:S02]  /*6760*/  LEA R48, P0, R2, c[0x0][0x1c8], 0x1 ;  /* 0x0000720002307a11 */ /* 0x000fe400078008ff */
[----:B------:R-:W-:Y:S01]  /*6770*/  @!P1 PRMT R17, R62, 0x5410, R6 ;  /* 0x000054103e119816 */ /* 0x000fe20000000006 */
[----:B------:R-:W2:Y:S01]  /*6780*/  LDS.128 R36, [R122+0x2900] ;  /* 0x002900007a247984 */ /* 0x000ea20000000c00 */
[----:B------:R-:W-:Y:S02]  /*6790*/  LEA.HI.X R49, R2, c[0x0][0x1cc], R3, 0x1, P0 ;  /* 0x0000730002317a11 */ /* 0x000fe400000f0c03 */
[----:B------:R-:W-:Y:S02]  /*67a0*/  @!P1 SHF.R.U32.HI R9, RZ, 0x10, R59 ;  /* 0x00000010ff099819 */ /* 0x000fe4000001163b */
[----:B------:R-:W-:Y:S02]  /*67b0*/  @!P1 SHF.R.U32.HI R7, RZ, 0x10, R57 ;  /* 0x00000010ff079819 */ /* 0x000fe40000011639 */
[--C-:B------:R-:W-:Y:S02]  /*67c0*/  @!P1 SHF.R.U64 R2, R20, 0x10, R21.reuse ;  /* 0x0000001014029819 */ /* 0x100fe40000001215 */
[----:B------:R-:W-:Y:S02]  /*67d0*/  @!P1 SHF.R.U32.HI R3, RZ, 0x10, R21 ;  /* 0x00000010ff039819 */ /* 0x000fe40000011615 */
[----:B------:R-:W-:Y:S01]  /*67e0*/  @!P1 PRMT R16, R62, 0x5432, R7 ;  /* 0x000054323e109816 */ /* 0x000fe20000000007 */
[----:B------:R-:W-:Y:S01]  /*67f0*/  @!P1 IMAD.U32 R7, R17, 0x10000, RZ ;  /* 0x0001000011079824 */ /* 0x000fe200078e00ff */
[----:B------:R-:W-:Y:S02]  /*6800*/  @!P1 SHF.R.U64 R11, R58, 0x10, R59 ;  /* 0x000000103a0b9819 */ /* 0x000fe4000000123b */
[----:B------:R-:W-:Y:S01]  /*6810*/  @!P1 SHF.R.U64 R4, R22, 0x10, R23 ;  /* 0x0000001016049819 */ /* 0x000fe20000001217 */
[----:B------:R-:W-:Y:S01]  /*6820*/  @!P1 IMAD.U32 R18, R16, 0x10000, RZ ;  /* 0x0001000010129824 */ /* 0x000fe200078e00ff */
[C---:B------:R-:W-:Y:S02]  /*6830*/  @!P1 PRMT R22, R63.reuse, 0x5410, R9 ;  /* 0x000054103f169816 */ /* 0x040fe40000000009 */
[----:B------:R-:W-:Y:S02]  /*6840*/  @!P1 SHF.R.U32.HI R5, RZ, 0x10, R23 ;  /* 0x00000010ff059819 */ /* 0x000fe40000011617 */
[----:B------:R-:W-:Y:S02]  /*6850*/  @!P1 PRMT R27, R63, 0x5432, R11 ;  /* 0x000054323f1b9816 */ /* 0x000fe4000000000b */
[C---:B------:R-:W-:Y:S02]  /*6860*/  @!P1 PRMT R11, R32.reuse, 0x5432, R4 ;  /* 0x00005432200b9816 */ /* 0x040fe40000000004 */
[----:B------:R-:W-:Y:S02]  /*6870*/  @!P1 PRMT R10, R32, 0x5410, R5 ;  /* 0x00005410200a9816 */ /* 0x000fe40000000005 */
[----:B------:R-:W-:Y:S02]  /*6880*/  @!P1 LOP3.LUT R34, R22, 0xffff0000, RZ, 0xc0, !PT ;  /* 0xffff000016229812 */ /* 0x000fe400078ec0ff */
[C---:B------:R-:W-:Y:S02]  /*6890*/  @!P1 PRMT R8, R31.reuse, 0x5432, R2 ;  /* 0x000054321f089816 */ /* 0x040fe40000000002 */
[----:B------:R-:W-:Y:S01]  /*68a0*/  @!P1 PRMT R6, R31, 0x5410, R3 ;  /* 0x000054101f069816 */ /* 0x000fe20000000003 */
[----:B-1----:R-:W-:Y:S01]  /*68b0*/  @!P1 IMAD.U32 R2, R12, 0x10000, RZ ;  /* 0x000100000c029824 */ /* 0x002fe200078e00ff */
[C---:B------:R-:W-:Y:S01]  /*68c0*/  @!P1 SHF.L.U32 R3, R8.reuse, 0x10, RZ ;  /* 0x0000001008039819 */ /* 0x040fe200000006ff */
[----:B------:R-:W-:Y:S01]  /*68d0*/  @!P1 IMAD.U32 R4, R13, 0x10000, RZ ;  /* 0x000100000d049824 */ /* 0x000fe200078e00ff */
[----:B------:R-:W-:Y:S01]  /*68e0*/  @!P1 LOP3.LUT R8, R8, 0xffff0000, RZ, 0xc0, !PT ;  /* 0xffff000008089812 */ /* 0x000fe200078ec0ff */
[----:B------:R-:W-:Y:S01]  /*68f0*/  @!P1 FMUL.FTZ R20, R2, R7 ;  /* 0x0000000702149220 */ /* 0x000fe20000410000 */
[----:B------:R-:W-:Y:S01]  /*6900*/  @!P1 SHF.L.U32 R31, R22, 0x10, RZ ;  /* 0x00000010161f9819 */ /* 0x000fe200000006ff */
[C---:B------:R-:W-:Y:S01]  /*6910*/  @!P1 IMAD.U32 R5, R6.reuse, 0x10000, RZ ;  /* 0x0001000006059824 */ /* 0x040fe200078e00ff */
[----:B------:R-:W-:Y:S01]  /*6920*/  @!P1 LOP3.LUT R6, R6, 0xffff0000, RZ, 0xc0, !PT ;  /* 0xffff000006069812 */ /* 0x000fe200078ec0ff */
[----:B--2---:R-:W-:Y:S01]  /*6930*/  @!P1 IMAD.U32 R9, R36, 0x10000, RZ ;  /* 0x0001000024099824 */ /* 0x004fe200078e00ff */
[----:B------:R-:W-:Y:S01]  /*6940*/  @!P1 SHF.L.U32 R19, R37, 0x10, RZ ;  /* 0x0000001025139819 */ /* 0x000fe200000006ff */
[-C--:B------:R-:W-:Y:S01]  /*6950*/  @!P1 FMUL.FTZ R2, R2, R3.reuse ;  /* 0x0000000302029220 */ /* 0x080fe20000410000 */
[----:B------:R-:W-:Y:S01]  /*6960*/  @!P1 LOP3.LUT R35, R39, 0xffff0000, RZ, 0xc0, !PT ;  /* 0xffff000027239812 */ /* 0x000fe200078ec0ff */
[----:B------:R-:W-:Y:S01]  /*6970*/  @!P1 FMUL.FTZ R21, R4, R18 ;  /* 0x0000001204159220 */ /* 0x000fe20000410000 */
[----:B------:R-:W-:Y:S01]  /*6980*/  @!P1 LOP3.LUT R30, R38, 0xffff0000, RZ, 0xc0, !PT ;  /* 0xffff0000261e9812 */ /* 0x000fe200078ec0ff */
        /* <DEDUP_REMOVED lines=8> */
[----:B------:R-:W-:Y:S01]  /*6a10*/  @!P1 IMAD.U32 R32, R39, 0x10000, RZ ;  /* 0x0001000027209824 */ /* 0x000fe200078e00ff */
[----:B------:R-:W-:Y:S02]  /*6a20*/  @!P1 LOP3.LUT R7, R12, 0xffff0000, RZ, 0xc0, !PT ;  /* 0xffff00000c079812 */ /* 0x000fe400078ec0ff */
[----:B------:R-:W-:Y:S02]  /*6a30*/  @!P1 LOP3.LUT R3, R13, 0xffff0000, RZ, 0xc0, !PT ;  /* 0xffff00000d039812 */ /* 0x000fe400078ec0ff */
[----:B------:R-:W-:Y:S01]  /*6a40*/  ISETP.GE.AND P0, PT, R83, c[0x0][0x1d4], PT ;  /* 0x0000750053007a0c */ /* 0x000fe20003f06270 */
[----:B------:R-:W-:Y:S02]  /*6a50*/  @!P1 FMUL.FTZ R23, R7, R16 ;  /* 0x0000001007179220 */ /* 0x000fe40000410000 */
[C---:B------:R-:W-:Y:S02]  /*6a60*/  @!P1 FMUL.FTZ R9, R3.reuse, R20 ;  /* 0x0000001403099220 */ /* 0x040fe40000410000 */
[-C--:B------:R-:W-:Y:S02]  /*6a70*/  @!P1 FMUL.FTZ R5, R3, R6.reuse ;  /* 0x0000000603059220 */ /* 0x080fe40000410000 */
[----:B------:R-:W-:Y:S01]  /*6a80*/  @!P1 FFMA.FTZ R46, R21, R6, -R9 ;  /* 0x00000006152e9223 */ /* 0x000fe20000010809 */
[C---:B------:R-:W-:Y:S01]  /*6a90*/  @!P1 LOP3.LUT R9, R15.reuse, 0xffff0000, RZ, 0xc0, !PT ;  /* 0xffff00000f099812 */ /* 0x040fe200078ec0ff */
[----:B------:R-:W-:Y:S02]  /*6aa0*/  @!P1 IMAD.U32 R6, R15, 0x10000, RZ ;  /* 0x000100000f069824 */ /* 0x000fe400078e00ff */
[-C--:B------:R-:W-:Y:S02]  /*6ab0*/  @!P1 FMUL.FTZ R3, R7, R8.reuse ;  /* 0x0000000807039220 */ /* 0x080fe40000410000 */
[C---:B------:R-:W-:Y:S01]  /*6ac0*/  @!P1 IMAD.U32 R7, R10.reuse, 0x10000, RZ ;  /* 0x000100000a079824 */ /* 0x040fe200078e00ff */
[----:B------:R-:W-:Y:S01]  /*6ad0*/  @!P1 LOP3.LUT R10, R10, 0xffff0000, RZ, 0xc0, !PT ;  /* 0xffff00000a0a9812 */ /* 0x000fe200078ec0ff */
[----:B------:R-:W-:Y:S02]  /*6ae0*/  @!P1 FFMA.FTZ R45, R17, R8, -R23 ;  /* 0x00000008112d9223 */ /* 0x000fe40000010817 */
[C---:B------:R-:W-:Y:S02]  /*6af0*/  @!P1 FMUL.FTZ R22, R6.reuse, R31 ;  /* 0x0000001f06169220 */ /* 0x040fe40000410000 */
[C---:B------:R-:W-:Y:S02]  /*6b00*/  @!P1 FMUL.FTZ R23, R9.reuse, R34 ;  /* 0x0000002209179220 */ /* 0x040fe40000410000 */
[-C--:B------:R-:W-:Y:S01]  /*6b10*/  @!P1 FMUL.FTZ R8, R6, R7.reuse ;  /* 0x0000000706089220 */ /* 0x080fe20000410000 */
[----:B------:R-:W-:Y:S01]  /*6b20*/  @!P1 SHF.L.U32 R6, R14, 0x10, RZ ;  /* 0x000000100e069819 */ /* 0x000fe200000006ff */
        /* <DEDUP_REMOVED lines=11> */
[----:B------:R-:W-:Y:S01]  /*6be0*/  @!P1 FFMA.FTZ R43, R23, R7, -R40 ;  /* 0x00000007172b9223 */ /* 0x000fe20000010828 */
[----:B------:R-:W-:Y:S01]  /*6bf0*/  @!P1 F2FP.BF16.PACK_AB R40, R46, R47 ;  /* 0x0000002f2e28923e */ /* 0x000fe200000010ff */
[----:B------:R-:W-:Y:S02]  /*6c00*/  @!P1 FFMA.FTZ R41, R30, R11, -R41 ;  /* 0x0000000b1e299223 */ /* 0x000fe40000010829 */
[----:B------:R-:W-:Y:S02]  /*6c10*/  @!P1 FMUL.FTZ R6, R6, R7 ;  /* 0x0000000706069220 */ /* 0x000fe40000410000 */
[----:B------:R-:W-:Y:S01]  /*6c20*/  @!P1 FMUL.FTZ R7, R10, R11 ;  /* 0x0000000b0a079220 */ /* 0x000fe20000410000 */
[----:B------:R-:W-:Y:S01]  /*6c30*/  @!P1 F2FP.BF16.PACK_AB R11, R41, R43 ;  /* 0x0000002b290b923e */ /* 0x000fe200000010ff */
[----:B------:R-:W-:Y:S01]  /*6c40*/  @!P1 FFMA.FTZ R3, R16, R17, R3 ;  /* 0x0000001110039223 */ /* 0x000fe20000010003 */
[----:B------:R-:W-:Y:S01]  /*6c50*/  @!P1 F2FP.BF16.PACK_AB R17, R45, R52 ;  /* 0x000000342d11923e */ /* 0x000fe200000010ff */
[----:B------:R-:W-:Y:S01]  /*6c60*/  @!P1 IMAD.MOV.U32 R37, RZ, RZ, R40 ;  /* 0x000000ffff259224 */ /* 0x000fe200078e0028 */
[----:B------:R-:W-:Y:S01]  /*6c70*/  @!P1 F2FP.BF16.PACK_AB R16, R42, R44 ;  /* 0x0000002c2a10923e */ /* 0x000fe200000010ff */
[----:B------:R-:W-:Y:S01]  /*6c80*/  @!P1 IMAD.MOV.U32 R38, RZ, RZ, R11 ;  /* 0x000000ffff269224 */ /* 0x000fe200078e000b */
[----:B------:R-:W-:Y:S01]  /*6c90*/  @!P1 MOV R36, R17 ;  /* 0x0000001100249202 */ /* 0x000fe20000000f00 */
[----:B------:R-:W-:Y:S01]  /*6ca0*/  @!P1 FFMA.FTZ R4, R18, R19, R4 ;  /* 0x0000001312049223 */ /* 0x000fe20000010004 */
[----:B------:R-:W-:Y:S01]  /*6cb0*/  @!P1 MOV R39, R16 ;  /* 0x0000001000279202 */ /* 0x000fe20000000f00 */
[----:B------:R-:W-:Y:S01]  /*6cc0*/  @!P1 FFMA.FTZ R5, R20, R21, R5 ;  /* 0x0000001514059223 */ /* 0x000fe20000010005 */
[----:B------:R-:W-:Y:S01]  /*6cd0*/  @!P1 F2FP.BF16.PACK_AB R10, R3, R2 ;  /* 0x00000002030a923e */ /* 0x000fe200000010ff */
[----:B------:R-:W-:Y:S02]  /*6ce0*/  @!P1 FFMA.FTZ R6, R22, R23, R6 ;  /* 0x0000001716069223 */ /* 0x000fe40000010006 */
[----:B------:R-:W-:Y:S01]  /*6cf0*/  @!P1 FFMA.FTZ R7, R27, R30, R7 ;  /* 0x0000001e1b079223 */ /* 0x000fe20000010007 */
[----:B------:R1:W-:Y:S01]  /*6d00*/  STG.E.128 [R48.64], R36 ;  /* 0x0000002430007986 */ /* 0x0003e2000c101d08 */
[----:B------:R-:W-:Y:S01]  /*6d10*/  @!P1 FFMA.FTZ R8, R31, R32, R8 ;  /* 0x000000201f089223 */ /* 0x000fe20000010008 */
[----:B------:R-:W-:Y:S01]  /*6d20*/  @!P1 F2FP.BF16.PACK_AB R4, R5, R4 ;  /* 0x000000040504923e */ /* 0x000fe200000010ff */
        /* <DEDUP_REMOVED lines=14> */
.L_x_806:
[----:B------:R-:W-:Y:S01]  /*6e10*/  ISETP.NE.AND P1, PT, R91, RZ, PT ;  /* 0x000000ff5b00720c */ /* 0x000fe20003f25270 */
[----:B------:R-:W-:Y:S01]  /*6e20*/  IMAD R2, R33, -0x50, R0 ;  /* 0xffffffb021027824 */ /* 0x000fe200078e0200 */
[----:B------:R-:W-:Y:S04]  /*6e30*/  BSSY B0, `(.L_x_829) ;  /* 0x0000009000007945 */ /* 0x000fe80003800000 */
[----:B------:R-:W-:Y:S04]  /*6e40*/  IMNMX R2, R2, 0x50, PT ;  /* 0x0000005002027817 */ /* 0x000fe80003800200 */
[----:B------:R-:W-:Y:S11]  /*6e50*/  ISETP.GE.AND P0, PT, R82, R2, PT ;  /* 0x000000025200720c */ /* 0x000ff60003f06270 */
[----:B------:R-:W-:Y:S02]  /*6e60*/  @!UPT UIADD3 URZ, URZ, URZ, URZ ;  /* 0x0000003f3f3ff290 */ /* 0x000fe4000fffe03f */
[----:B------:R-:W-:-:S05]  /*6e70*/  @P0 BRA `(.L_x_830) ;  /* 0x0000004000000947 */ /* 0x000fca0003800000 */
[----:B------:R-:W1:Y:S04]  /*6e80*/  @!P6 LDS.128 R8, [R80+0x2800] ;  /* 0x002800005008e984 */ /* 0x000e680000000c00 */
[----:B------:R-:W2:Y:S04]  /*6e90*/  @!P1 LDS.128 R4, [R81+0x2800] ;  /* 0x0028000051049984 */ /* 0x000ea80000000c00 */
[----:B-1----:R1:W-:Y:S04]  /*6ea0*/  @!P6 STG.E.128 [R54.64], R8 ;  /* 0x000000083600e986 */ /* 0x0023e8000c101d08 */
[----:B--2---:R1:W-:Y:S02]  /*6eb0*/  @!P1 STG.E.128 [R54.64+0x40], R4 ;  /* 0x0000400436009986 */ /* 0x0043e4000c101d08 */
.L_x_830:
[----:B------:R-:W-:Y:S05]  /*6ec0*/  BSYNC B0 ;  /* 0x0000000000007941 */ /* 0x000fea0003800000 */
.L_x_829:
[----:B------:R-:W-:Y:S01]  /*6ed0*/  ISETP.GE.AND P0, PT, R139, R2, PT ;  /* 0x000000028b00720c */ /* 0x000fe20003f06270 */
[----:B------:R-:W-:Y:S01]  /*6ee0*/  @!UPT UIADD3 URZ, URZ, URZ, URZ ;  /* 0x0000003f3f3ff290 */ /* 0x000fe2000fffe03f */
[----:B------:R-:W-:Y:S11]  /*6ef0*/  BSSY B0, `(.L_x_831) ;  /* 0x0000006000007945 */ /* 0x000ff60003800000 */
[----:B------:R-:W-:-:S05]  /*6f00*/  @P0 BRA `(.L_x_832) ;  /* 0x0000004000000947 */ /* 0x000fca0003800000 */
[----:B-1----:R-:W1:Y:S04]  /*6f10*/  @!P6 LDS.128 R8, [R80+0x3800] ;  /* 0x003800005008e984 */ /* 0x002e680000000c00 */
[----:B------:R-:W2:Y:S04]  /*6f20*/  @!P1 LDS.128 R4, [R81+0x3800] ;  /* 0x0038000051049984 */ /* 0x000ea80000000c00 */
[----:B-1----:R1:W-:Y:S04]  /*6f30*/  @!P6 STG.E.128 [R60.64], R8 ;  /* 0x000000083c00e986 */ /* 0x0023e8000c101d08 */
[----:B--2---:R1:W-:Y:S02]  /*6f40*/  @!P1 STG.E.128 [R60.64+0x40], R4 ;  /* 0x000040043c009986 */ /* 0x0043e4000c101d08 */
.L_x_832:
[----:B------:R-:W-:Y:S05]  /*6f50*/  BSYNC B0 ;  /* 0x0000000000007941 */ /* 0x000fea0003800000 */
.L_x_831:
[----:B------:R-:W-:Y:S11]  /*6f60*/  ISETP.GE.AND P0, PT, R146, R2, PT ;  /* 0x000000029200720c */ /* 0x000ff60003f06270 */
[----:B------:R-:W-:Y:S02]  /*6f70*/  @!UPT UIADD3 URZ, URZ, URZ, URZ ;  /* 0x0000003f3f3ff290 */ /* 0x000fe4000fffe03f */
[----:B------:R-:W-:-:S05]  /*6f80*/  @P0 BRA `(.L_x_822) ;  /* 0x0000004000000947 */ /* 0x000fca0003800000 */
[----:B-1----:R-:W1:Y:S04]  /*6f90*/  @!P6 LDS.128 R8, [R80+0x4800] ;  /* 0x004800005008e984 */ /* 0x002e680000000c00 */
[----:B------:R-:W2:Y:S04]  /*6fa0*/  @!P1 LDS.128 R4, [R81+0x4800] ;  /* 0x0048000051049984 */ /* 0x000ea80000000c00 */
[----:B-1----:R1:W-:Y:S04]  /*6fb0*/  @!P6 STG.E.128 [R62.64], R8 ;  /* 0x000000083e00e986 */ /* 0x0023e8000c101d08 */
[----:B--2---:R1:W-:Y:S02]  /*6fc0*/  @!P1 STG.E.128 [R62.64+0x40], R4 ;  /* 0x000040043e009986 */ /* 0x0043e4000c101d08 */
.L_x_822:
[----:B------:R-:W-:Y:S05]  /*6fd0*/  BSYNC B2 ;  /* 0x0000000000027941 */ /* 0x000fea0003800000 */
.L_x_805:
[----:B--2---:R-:W-:Y:S01]  /*6fe0*/  IMAD R2, R89, 0x50, RZ ;  /* 0x0000005059027824 */ /* 0x004fe200078e02ff */
[----:B------:R-:W-:Y:S01]  /*6ff0*/  BSSY B0, `(.L_x_833) ;  /* 0x000005e000007945 */ /* 0x000fe20003800000 */
[----:B------:R-:W-:Y:S04]  /*7000*/  IMAD.WIDE.U32 R16, R33, 0x50, RZ ;  /* 0x0000005021107825 */ /* 0x000fe800078e00ff */
[----:B------:R-:W-:Y:S01]  /*7010*/  IMAD.IADD R18, R17, 0x1, R2 ;  /* 0x0000000111127824 */ /* 0x000fe200078e0202 */
[----:B------:R-:W-:Y:S01]  /*7020*/  IADD3 R2, P0, R123, R16, RZ ;  /* 0x000000107b027210 */ /* 0x000fe20007f1e0ff */
[----:B------:R-:W-:Y:S04]  /*7030*/  IMAD R17, R33, -0x50, RZ ;  /* 0xffffffb021117824 */ /* 0x000fe800078e02ff */
[----:B------:R-:W-:Y:S01]  /*7040*/  IMAD.X R3, R18, 0x1, R132, P0 ;  /* 0x0000000112037824 */ /* 0x000fe200000e0684 */
[----:B-1---5:R-:W-:Y:S04]  /*7050*/  IADD3 R4, R113, R17, RZ ;  /* 0x0000001171047210 */ /* 0x022fe80007ffe0ff */
[C---:B------:R-:W-:Y:S02]  /*7060*/  ISETP.GE.AND P3, PT, R4.reuse, 0x11, PT ;  /* 0x000000110400780c */ /* 0x040fe40003f66270 */
[C---:B------:R-:W-:Y:S02]  /*7070*/  ISETP.GE.AND P4, PT, R4.reuse, 0x1, PT ;  /* 0x000000010400780c */ /* 0x040fe40003f86270 */
[C---:B------:R-:W-:Y:S02]  /*7080*/  ISETP.GE.AND P2, PT, R4.reuse, 0x21, PT ;  /* 0x000000210400780c */ /* 0x040fe40003f46270 */
[----:B------:R-:W-:Y:S07]  /*7090*/  ISETP.GE.AND P1, PT, R4, 0x31, PT ;  /* 0x000000310400780c */ /* 0x000fee0003f26270 */
        /* <DEDUP_REMOVED lines=22> */
[----:B------:R-:W-:Y:S03]  /*7200*/  @P2 MOV R6, R86 ;  /* 0x0000005600062202 */ /* 0x000fe60000000f00 */
        /* <DEDUP_REMOVED lines=15> */
[C---:B------:R-:W-:Y:S03]  /*7300*/  @P1 LEA R8, P5, R2.reuse, c[0x0][0x250], 0x1 ;  /* 0x0000940002081a11 */ /* 0x040fe600078a08ff */
        /* <DEDUP_REMOVED lines=9> */
[----:B------:R-:W-:Y:S02]  /*73a0*/  @P0 LEA.HI.X R5, R2, c[0x0][0x254], R3, 0x1, P5 ;  /* 0x0000950002050a11 */ /* 0x000fe400028f0c03 */
[----:B------:R-:W-:Y:S02]  /*73b0*/  ISETP.NE.AND P5, PT, R133, RZ, PT ;  /* 0x000000ff8500720c */ /* 0x000fe40003fa5270 */
[----:B------:R-:W-:Y:S04]  /*73c0*/  IADD3 R2, R17, R0, RZ ;  /* 0x0000000011027210 */ /* 0x000fe80007ffe0ff */
[----:B------:R-:W-:Y:S07]  /*73d0*/  IMNMX R7, R2, 0x50, PT ;  /* 0x0000005002077817 */ /* 0x000fee0003800200 */
[----:B------:R-:W-:Y:S01]  /*73e0*/  @!PT LDS RZ, [RZ] ;  /* 0x00000000fffff984 */ /* 0x000fe20000000800 */
[----:B------:R-:W-:Y:S01]  /*73f0*/  @!PT LDS RZ, [RZ] ;  /* 0x00000000fffff984 */ /* 0x000fe20000000800 */
[----:B------:R-:W-:Y:S01]  /*7400*/  @!PT LDS RZ, [RZ] ;  /* 0x00000000fffff984 */ /* 0x000fe20000000800 */
[----:B------:R1:W-:Y:S08]  /*7410*/  @P4 LDGSTS.E.BYPASS.LTC128B.128 [R219+0x100], [R14.64], !P5 ;  /* 0x001000000edb4fae */ /* 0x0003f0000e901d48 */
[----:B------:R2:W-:Y:S08]  /*7420*/  @P3 LDGSTS.E.BYPASS.LTC128B.128 [R219+0x900], [R12.64], !P5 ;  /* 0x009000000cdb3fae */ /* 0x0005f0000e901d48 */
[----:B------:R1:W-:Y:S01]  /*7430*/  @P2 LDGSTS.E.BYPASS.LTC128B.128 [R219+0x1100], [R10.64], !P5 ;  /* 0x011000000adb2fae */ /* 0x0003e2000e901d48 */
[----:B------:R-:W-:Y:S07]  /*7440*/  IADD3 R6, P2, R131, R16, RZ ;  /* 0x0000001083067210 */ /* 0x000fee0007f5e0ff */
[----:B------:R1:W-:Y:S08]  /*7450*/  @P1 LDGSTS.E.BYPASS.LTC128B.128 [R219+0x1900], [R8.64], !P5 ;  /* 0x0190000008db1fae */ /* 0x0003f0000e901d48 */
[----:B------:R1:W-:Y:S01]  /*7460*/  @P0 LDGSTS.E.BYPASS.LTC128B.128 [R219+0x2100], [R4.64], !P5 ;  /* 0x0210000004db0fae */ /* 0x0003e2000e901d48 */
[----:B------:R-:W-:Y:S01]  /*7470*/  ISETP.GE.AND P0, PT, R82, R7, PT ;  /* 0x000000075200720c */ /* 0x000fe20003f06270 */
[----:B--2---:R-:W-:Y:S06]  /*7480*/  IMAD.X R12, R18, 0x1, R130, P2 ;  /* 0x00000001120c7824 */ /* 0x004fec00010e0682 */
[----:B------:R-:W0:Y:S01]  /*7490*/  LDGDEPBAR ;  /* 0x00000000000079af */ /* 0x000e220000000000 */
[----:B------:R-:W-:Y:S07]  /*74a0*/  DEPBAR.LE SB0, 0x0 ;  /* 0x000080000000791a */ /* 0x000fee0000000000 */
[----:B------:R-:W-:Y:S06]  /*74b0*/  BAR.SYNC.DEFER_BLOCKING 0x0 ;  /* 0x0000000000007b1d */ /* 0x000fec0000010000 */
[----:B------:R-:W-:-:S05]  /*74c0*/  @P0 BRA `(.L_x_834) ;  /* 0x0000010000000947 */ /* 0x000fca0003800000 */
[----:B-1----:R-:W-:Y:S01]  /*74d0*/  MOV R5, R103 ;  /* 0x0000006700057202 */ /* 0x002fe20000000f00 */
[----:B------:R-:W-:Y:S02]  /*74e0*/  IMAD R2, R12, c[0x0][0x208], RZ ;  /* 0x000082000c027a24 */ /* 0x000fe400078e02ff */
[----:B------:R-:W-:Y:S02]  /*74f0*/  IMAD.MOV.U32 R4, RZ, RZ, R92 ;  /* 0x000000ffff047224 */ /* 0x000fe400078e005c */
[C---:B------:R-:W-:Y:S02]  /*7500*/  IMAD R2, R6.reuse, c[0x0][0x20c], R2 ;  /* 0x0000830006027a24 */ /* 0x040fe400078e0202 */
[----:B------:R-:W-:Y:S04]  /*7510*/  IMAD.WIDE.U32 R4, R6, c[0x0][0x208], R4 ;  /* 0x0000820006047a25 */ /* 0x000fe800078e0004 */
[----:B------:R-:W-:Y:S01]  /*7520*/  IMAD.IADD R3, R5, 0x1, R2 ;  /* 0x0000000105037824 */ /* 0x000fe200078e0202 */
[C---:B------:R-:W-:Y:S04]  /*7530*/  LEA R2, P0, R4.reuse, c[0x0][0x1f8], 0x1 ;  /* 0x00007e0004027a11 */ /* 0x040fe800078008ff */
[----:B------:R-:W-:Y:S02]  /*7540*/  LEA.HI.X R3, R4, c[0x0][0x1fc], R3, 0x1, P0 ;  /* 0x00007f0004037a11 */ /* 0x000fe400000f0c03 */
[----:B------:R-:W-:Y:S11]  /*7550*/  ISETP.GE.AND P0, PT, R28, c[0x0][0x1d4], PT ;  /* 0x000075001c007a0c */ /* 0x000ff60003f06270 */
[----:B------:R-:W-:Y:S02]  /*7560*/  @!UPT UIADD3 URZ, URZ, URZ, URZ ;  /* 0x0000003f3f3ff290 */ /* 0x000fe4000fffe03f */
[----:B------:R-:W1:Y:S04]  /*7570*/  @!P0 LDS.128 R8, [R80] ;  /* 0x0000000050088984 */ /* 0x000e680000000c00 */
[----:B-1----:R-:W-:Y:S01]  /*7580*/  @!P0 STG.E.128 [R2.64], R8 ;  /* 0x0000000802008986 */ /* 0x002fe2000c101d08 */
[----:B------:R-:W-:Y:S11]  /*7590*/  ISETP.GE.AND P0, PT, R102, c[0x0][0x1d4], PT ;  /* 0x0000750066007a0c */ /* 0x000ff60003f06270 */
[----:B------:R-:W-:Y:S02]  /*75a0*/  @!UPT UIADD3 URZ, URZ, URZ, URZ ;  /* 0x0000003f3f3ff290 */ /* 0x000fe4000fffe03f */
[----:B------:R-:W1:Y:S04]  /*75b0*/  @!P0 LDS.128 R8, [R81] ;  /* 0x0000000051088984 */ /* 0x000e680000000c00 */
[----:B-1----:R1:W-:Y:S02]  /*75c0*/  @!P0 STG.E.128 [R2.64+0x40], R8 ;  /* 0x0000400802008986 */ /* 0x0023e4000c101d08 */
.L_x_834:
[----:B-1----:R-:W-:Y:S05]  /*75d0*/  BSYNC B0 ;  /* 0x0000000000007941 */ /* 0x002fea0003800000 */
.L_x_833:
[----:B------:R-:W-:Y:S01]  /*75e0*/  ISETP.GE.AND P0, PT, R139, R7, PT ;  /* 0x000000078b00720c */ /* 0x000fe20003f06270 */
[----:B------:R-:W-:Y:S01]  /*75f0*/  @!UPT UIADD3 URZ, URZ, URZ, URZ ;  /* 0x0000003f3f3ff290 */ /* 0x000fe2000fffe03f */
[----:B------:R-:W-:Y:S11]  /*7600*/  BSSY B0, `(.L_x_835) ;  /* 0x0000014000007945 */ /* 0x000ff60003800000 */
[----:B------:R-:W-:-:S05]  /*7610*/  @P0 BRA `(.L_x_836) ;  /* 0x0000012000000947 */ /* 0x000fca0003800000 */
[----:B------:R-:W-:Y:S01]  /*7620*/  IADD3 R2, P0, R6, 0x20, RZ ;  /* 0x0000002006027810 */ /* 0x000fe20007f1e0ff */
[----:B------:R-:W-:Y:S01]  /*7630*/  IMAD.MOV.U32 R4, RZ, RZ, R92 ;  /* 0x000000ffff047224 */ /* 0x000fe200078e005c */
[----:B------:R-:W-:Y:S03]  /*7640*/  MOV R5, R103 ;  /* 0x0000006700057202 */ /* 0x000fe60000000f00 */
[----:B------:R-:W-:Y:S02]  /*7650*/  IMAD.X R3, RZ, RZ, R12, P0 ;  /* 0x000000ffff037224 */ /* 0x000fe400000e060c */
[C---:B------:R-:W-:Y:S04]  /*7660*/  IMAD.WIDE.U32 R4, R2.reuse, c[0x0][0x208], R4 ;  /* 0x0000820002047a25 */ /* 0x040fe800078e0004 */
[----:B------:R-:W-:Y:S04]  /*7670*/  IMAD R3, R3, c[0x0][0x208], RZ ;  /* 0x0000820003037a24 */ /* 0x000fe800078e02ff */
[----:B------:R-:W-:Y:S01]  /*7680*/  IMAD R3, R2, c[0x0][0x20c], R3 ;  /* 0x0000830002037a24 */ /* 0x000fe200078e0203 */
[C---:B------:R-:W-:Y:S03]  /*7690*/  LEA R2, P0, R4.reuse, c[0x0][0x1f8], 0x1 ;  /* 0x00007e0004027a11 */ /* 0x040fe600078008ff */
[----:B------:R-:W-:Y:S05]  /*76a0*/  IMAD.IADD R3, R5, 0x1, R3 ;  /* 0x0000000105037824 */ /* 0x000fea00078e0203 */
[----:B------:R-:W-:Y:S02]  /*76b0*/  LEA.HI.X R3, R4, c[0x0][0x1fc], R3, 0x1, P0 ;  /* 0x00007f0004037a11 */ /* 0x000fe400000f0c03 */
[----:B------:R-:W-:Y:S11]  /*76c0*/  ISETP.GE.AND P0, PT, R28, c[0x0][0x1d4], PT ;  /* 0x000075001c007a0c */ /* 0x000ff60003f06270 */
[----:B------:R-:W-:Y:S02]  /*76d0*/  @!UPT UIADD3 URZ, URZ, URZ, URZ ;  /* 0x0000003f3f3ff290 */ /* 0x000fe4000fffe03f */
[----:B------:R-:W1:Y:S04]  /*76e0*/  @!P0 LDS.128 R8, [R80+0x1000] ;  /* 0x0010000050088984 */ /* 0x000e680000000c00 */
[----:B-1----:R-:W-:Y:S01]  /*76f0*/  @!P0 STG.E.128 [R2.64], R8 ;  /* 0x0000000802008986 */ /* 0x002fe2000c101d08 */
[----:B------:R-:W-:Y:S11]  /*7700*/  ISETP.GE.AND P0, PT, R102, c[0x0][0x1d4], PT ;  /* 0x0000750066007a0c */ /* 0x000ff60003f06270 */
[----:B------:R-:W-:Y:S02]  /*7710*/  @!UPT UIADD3 URZ, URZ, URZ, URZ ;  /* 0x0000003f3f3ff290 */ /* 0x000fe4000fffe03f */
[----:B------:R-:W1:Y:S04]  /*7720*/  @!P0 LDS.128 R8, [R81+0x1000] ;  /* 0x0010000051088984 */ /* 0x000e680000000c00 */
[----:B-1----:R1:W-:Y:S02]  /*7730*/  @!P0 STG.E.128 [R2.64+0x40], R8 ;  /* 0x0000400802008986 */ /* 0x0023e4000c101d08 */
.L_x_836:
[----:B------:R-:W-:Y:S05]  /*7740*/  BSYNC B0 ;  /* 0x0000000000007941 */ /* 0x000fea0003800000 */
.L_x_835:
[----:B------:R-:W-:Y:S01]  /*7750*/  ISETP.GE.AND P0, PT, R146, R7, PT ;  /* 0x000000079200720c */ /* 0x000fe20003f06270 */
[----:B------:R-:W-:Y:S01]  /*7760*/  @!UPT UIADD3 URZ, URZ, URZ, URZ ;  /* 0x0000003f3f3ff290 */ /* 0x000fe2000fffe03f */
[----:B------:R-:W-:Y:S11]  /*7770*/  BSSY B0, `(.L_x_837) ;  /* 0x0000014000007945 */ /* 0x000ff60003800000 */
[----:B------:R-:W-:-:S05]  /*7780*/  @P0 BRA `(.L_x_838) ;  /* 0x0000012000000947 */ /* 0x000fca0003800000 */
[----:B-1----:R-:W-:Y:S01]  /*7790*/  IADD3 R2, P0, R6, 0x40, RZ ;  /* 0x0000004006027810 */ /* 0x002fe20007f1e0ff */
        /* <DEDUP_REMOVED lines=17> */
.L_x_838:
[----:B------:R-:W-:Y:S05]  /*78b0*/  BSYNC B0 ;  /* 0x0000000000007941 */ /* 0x000fea0003800000 */
.L_x_837:
[C---:B------:R-:W-:Y:S02]  /*78c0*/  ISETP.GT.AND P0, PT, R33.reuse, R129, PT ;  /* 0x000000812100720c */ /* 0x040fe40003f04270 */
[----:B------:R-:W-:Y:S11]  /*78d0*/  IADD3 R33, R33, -0x1, RZ ;  /* 0xffffffff21217810 */ /* 0x000ff60007ffe0ff */
[----:B-1----:R-:W-:Y:S01]  /*78e0*/  @P0 SHF.R.S32.HI R5, RZ, 0x1f, R33 ;  /* 0x0000001fff050819 */ /* 0x002fe20000011421 */
[----:B------:R-:W-:Y:S01]  /*78f0*/  @P0 IMAD R4, R171, R33, RZ ;  /* 0x00000021ab040224 */ /* 0x000fe200078e02ff */
[----:B------:R-:W-:Y:S01]  /*7900*/  @P0 SHF.L.U64.HI R10, R177, 0x1, R172 ;  /* 0x00000001b10a0819 */ /* 0x000fe200000102ac */
[----:B------:R-:W-:Y:S02]  /*7910*/  @P0 IMAD.MOV.U32 R2, RZ, RZ, R116 ;  /* 0x000000ffff020224 */ /* 0x000fe400078e0074 */
[----:B------:R-:W-:Y:S02]  /*7920*/  @P0 IMAD.MOV.U32 R3, RZ, RZ, R115 ;  /* 0x000000ffff030224 */ /* 0x000fe400078e0073 */
[-C--:B------:R-:W-:Y:S02]  /*7930*/  @P0 IMAD R4, R5, R148.reuse, R4 ;  /* 0x0000009405040224 */ /* 0x080fe400078e0204 */
[----:B------:R-:W-:Y:S04]  /*7940*/  @P0 IMAD.WIDE.U32 R2, R33, R148, R2 ;  /* 0x0000009421020225 */ /* 0x000fe800078e0002 */
[----:B------:R-:W-:Y:S01]  /*7950*/  @P0 IMAD.IADD R3, R3, 0x1, R4 ;  /* 0x0000000103030824 */ /* 0x000fe200078e0204 */
[C---:B------:R-:W-:Y:S01]  /*7960*/  @P0 LEA R8, P1, R2.reuse, c[0x0][0x220], 0x1 ;  /* 0x0000880002080a11 */ /* 0x040fe200078208ff */
[----:B------:R-:W-:Y:S03]  /*7970*/  @P0 IMAD.SHL.U32 R11, R177, 0x2, RZ ;  /* 0x00000002b10b0824 */ /* 0x000fe600078e00ff */
        /* <DEDUP_REMOVED lines=21> */
.L_x_804:
[----:B------:R-:W2:Y:S01]  /*7ad0*/  LDL R18, [R1+0x48] ;  /* 0x0000480001127983 */ /* 0x000ea20000100800 */
[----:B------:R-:W-:-:S03]  /*7ae0*/  IMAD.MOV.U32 R0, RZ, RZ, c[0x0][0x2c4] ;  /* 0x0000b100ff007624 */ /* 0x000fc600078e00ff */
[----:B-1----:R-:W3:Y:S04]  /*7af0*/  LDL R5, [R1+0x1c] ;  /* 0x00001c0001057983 */ /* 0x002ee80000100800 */
[----:B------:R-:W3:Y:S01]  /*7b00*/  LDL R2, [R1+0x20] ;  /* 0x0000200001027983 */ /* 0x000ee20000100800 */
[----:B------:R-:W-:Y:S01]  /*7b10*/  ISETP.NE.AND P3, PT, R0, 0x1, PT ;  /* 0x000000010000780c */ /* 0x000fe20003f65270 */
[----:B------:R-:W-:-:S05]  /*7b20*/  IMAD.MOV.U32 R4, RZ, RZ, c[0x0][0x32c] ;  /* 0x0000cb00ff047624 */ /* 0x000fca00078e00ff */
[----:B------:R-:W-:Y:S01]  /*7b30*/  ISETP.GE.AND P1, PT, R4, 0x1, PT ;  /* 0x000000010400780c */ /* 0x000fe20003f26270 */
[----:B------:R-:W-:Y:S01]  /*7b40*/  IMAD.IADD R11, R159, 0x1, R160 ;  /* 0x000000019f0b7824 */ /* 0x000fe200078e02a0 */
[----:B--2---:R-:W-:-:S05]  /*7b50*/  IADD3 R0, R18, 0x7f, RZ ;  /* 0x0000007f12007810 */ /* 0x004fca0007ffe0ff */
[----:B------:R-:W-:Y:S01]  /*7b60*/  @P3 IMAD.HI.U32 R3, R0, c[0x0][0x2c8], RZ ;  /* 0x0000b20000033a27 */ /* 0x000fe200078e00ff */
[----:B---3--:R-:W-:-:S04]  /*7b70*/  IADD3 R2, R2, 0x1, -R5 ;  /* 0x0000000102027810 */ /* 0x008fc80007ffe805 */
[----:B------:R-:W-:-:S05]  /*7b80*/  @P3 SHF.R.U32.HI R0, RZ, c[0x0][0x2cc], R3 ;  /* 0x0000b300ff003a19 */ /* 0x000fca0000011603 */
[----:B------:R-:W-:-:S05]  /*7b90*/  IMAD.IADD R0, R2, 0x1, R0 ;  /* 0x0000000102007824 */ /* 0x000fca00078e0200 */
[----:B------:R-:W-:Y:S01]  /*7ba0*/  IADD3 R3, R0, c[0x0][0x328], RZ ;  /* 0x0000ca0000037a10 */ /* 0x000fe20007ffe0ff */
[----:B------:R-:W-:Y:S05]  /*7bb0*/  @!P1 BRA `(.L_x_840) ;  /* 0x0000011000009947 */ /* 0x000fea0003800000 */
[C---:B------:R-:W-:Y:S01]  /*7bc0*/  ISETP.GT.AND P0, PT, R0.reuse, RZ, PT ;  /* 0x000000ff0000720c */ /* 0x040fe20003f04270 */
[----:B------:R-:W-:Y:S01]  /*7bd0*/  BSSY B0, `(.L_x_841) ;  /* 0x000000d000007945 */ /* 0x000fe20003800000 */
[----:B------:R-:W-:Y:S01]  /*7be0*/  IADD3 R2, R0, -0x1, RZ ;  /* 0xffffffff00027810 */ /* 0x000fe20007ffe0ff */
        /* <DEDUP_REMOVED lines=8> */
.L_x_842:
[----:B------:R-:W-:-:S13]  /*7c70*/  ISETP.NE.AND P0, PT, R4, 0x1, PT ;  /* 0x000000010400780c */ /* 0x000fda0003f05270 */
[----:B------:R-:W-:-:S05]  /*7c80*/  @P0 IMAD.HI.U32 R0, R2, c[0x0][0x330], RZ ;  /* 0x0000cc0002000a27 */ /* 0x000fca00078e00ff */
[----:B------:R-:W-:Y:S02]  /*7c90*/  @P0 SHF.R.U32.HI R2, RZ, c[0x0][0x334], R0 ;  /* 0x0000cd00ff020a19 */ /* 0x000fe40000011600 */
.L_x_843:
[----:B------:R-:W-:Y:S05]  /*7ca0*/  BSYNC B0 ;  /* 0x0000000000007941 */ /* 0x000fea0003800000 */
.L_x_841:
[----:B------:R-:W-:-:S05]  /*7cb0*/  IMAD R2, R2, R4, c[0x0][0x32c] ;  /* 0x0000cb0002027624 */ /* 0x000fca00078e0204 */
[----:B------:R-:W-:-:S03]  /*7cc0*/  IMNMX R3, R3, R2, PT ;  /* 0x0000000203037217 */ /* 0x000fc60003800200 */
.L_x_840:
[----:B------:R-:W2:Y:S01]  /*7cd0*/  LDL R4, [R1+0x4] ;  /* 0x0000040001047983 */ /* 0x000ea20000100800 */
[----:B------:R-:W-:Y:S01]  /*7ce0*/  IADD3 R3, R3, 0x4f, RZ ;  /* 0x0000004f03037810 */ /* 0x000fe20007ffe0ff */
[----:B------:R-:W-:-:S04]  /*7cf0*/  @P3 IMAD.HI.U32 R2, R18, c[0x0][0x2c8], RZ ;  /* 0x0000b20012023a27 */ /* 0x000fc800078e00ff */
[----:B------:R-:W-:-:S04]  /*7d00*/  IMAD.HI R3, R3, 0x66666667, RZ ;  /* 0x6666666703037827 */ /* 0x000fc800078e02ff */
[----:B------:R-:W-:Y:S01]  /*7d10*/  IMAD.MOV.U32 R0, RZ, RZ, R18 ;  /* 0x000000ffff007224 */ /* 0x000fe200078e0012 */
[----:B------:R-:W-:Y:S02]  /*7d20*/  @P3 SHF.R.U32.HI R0, RZ, c[0x0][0x2cc], R2 ;  /* 0x0000b300ff003a19 */ /* 0x000fe40000011602 */
[----:B------:R-:W-:-:S04]  /*7d30*/  SHF.R.U32.HI R2, RZ, 0x1f, R3 ;  /* 0x0000001fff027819 */ /* 0x000fc80000011603 */
[----:B------:R-:W-:-:S04]  /*7d40*/  LEA.HI.SX32 R3, R3, R2, 0x1b ;  /* 0x0000000203037211 */ /* 0x000fc800078fdaff */
[----:B------:R-:W-:Y:S01]  /*7d50*/  IMNMX R7, R170, R3, PT ;  /* 0x00000003aa077217 */ /* 0x000fe20003800200 */
[----:B--2---:R-:W-:-:S05]  /*7d60*/  IMAD.IADD R0, R4, 0x1, R0 ;  /* 0x0000000104007824 */ /* 0x004fca00078e0200 */
        /* <DEDUP_REMOVED lines=12> */
.L_x_846:
[----:B------:R-:W-:-:S04]  /*7e30*/  MOV R3, c[0x0][0x32c] ;  /* 0x0000cb0000037a02 */ /* 0x000fc80000000f00 */
[----:B------:R-:W-:-:S13]  /*7e40*/  ISETP.NE.AND P0, PT, R3, 0x1, PT ;  /* 0x000000010300780c */ /* 0x000fda0003f05270 */
[----:B------:R-:W-:-:S05]  /*7e50*/  @P0 IMAD.HI.U32 R3, R0, c[0x0][0x330], RZ ;  /* 0x0000cc0000030a27 */ /* 0x000fca00078e00ff */
[----:B------:R-:W-:Y:S02]  /*7e60*/  @P0 SHF.R.U32.HI R0, RZ, c[0x0][0x334], R3 ;  /* 0x0000cd00ff000a19 */ /* 0x000fe40000011603 */
.L_x_847:
[----:B------:R-:W-:Y:S05]  /*7e70*/  BSYNC B0 ;  /* 0x0000000000007941 */ /* 0x000fea0003800000 */
.L_x_845:
[----:B------:R-:W-:-:S05]  /*7e80*/  IMAD R0, R0, c[0x0][0x32c], RZ ;  /* 0x0000cb0000007a24 */ /* 0x000fca00078e02ff */
[----:B------:R-:W-:-:S05]  /*7e90*/  IMNMX R2, R2, R0, !PT ;  /* 0x0000000002027217 */ /* 0x000fca0007800200 */
.L_x_844:
[----:B------:R-:W-:Y:S01]  /*7ea0*/  IMAD.HI R2, R2, 0x66666667, RZ ;  /* 0x6666666702027827 */ /* 0x000fe200078e02ff */
[----:B------:R-:W-:Y:S04]  /*7eb0*/  BSSY B0, `(.L_x_848) ;  /* 0x0000024000007945 */ /* 0x000fe80003800000 */
[----:B------:R-:W-:-:S04]  /*7ec0*/  SHF.R.U32.HI R0, RZ, 0x1f, R2 ;  /* 0x0000001fff007819 */ /* 0x000fc80000011602 */
[----:B------:R-:W-:Y:S01]  /*7ed0*/  LEA.HI.SX32 R2, R2, R0, 0x1b ;  /* 0x0000000002027211 */ /* 0x000fe200078fdaff */
[----:B------:R-:W-:-:S03]  /*7ee0*/  IMAD.MOV.U32 R0, RZ, RZ, RZ ;  /* 0x000000ffff007224 */ /* 0x000fc600078e00ff */
[----:B------:R-:W-:-:S04]  /*7ef0*/  IMNMX R6, RZ, R2, !PT ;  /* 0x00000002ff067217 */ /* 0x000fc80007800200 */
[----:B------:R-:W-:-:S13]  /*7f00*/  ISETP.GT.AND P0, PT, R7, R6, PT ;  /* 0x000000060700720c */ /* 0x000fda0003f04270 */
[----:B------:R-:W-:Y:S05]  /*7f10*/  @!P0 BRA `(.L_x_849) ;  /* 0x000001d000008947 */ /* 0x000fea0003800000 */
[----:B------:R-:W-:Y:S02]  /*7f20*/  IABS R2, R136 ;  /* 0x0000008800027213 */ /* 0x000fe40000000000 */
[----:B------:R-:W-:Y:S02]  /*7f30*/  IADD3 R3, R136, -0x1, R7 ;  /* 0xffffffff88037810 */ /* 0x000fe40007ffe007 */
        /* <DEDUP_REMOVED lines=27> */
.L_x_849:
[----:B------:R-:W-:Y:S05]  /*80f0*/  BSYNC B0 ;  /* 0x0000000000007941 */ /* 0x000fea0003800000 */
.L_x_848:
[----:B------:R-:W2:Y:S01]  /*8100*/  LDL R3, [R1+0x60] ;  /* 0x0000600001037983 */ /* 0x000ea20000100800 */
[----:B------:R-:W-:Y:S01]  /*8110*/  PRMT R2, RZ, 0x7610, R2 ;  /* 0x00007610ff027816 */ /* 0x000fe20000000002 */
[----:B------:R-:W-:Y:S01]  /*8120*/  IMAD.MOV.U32 R27, RZ, RZ, RZ ;  /* 0x000000ffff1b7224 */ /* 0x000fe200078e00ff */
[----:B------:R-:W-:Y:S01]  /*8130*/  MOV R19, RZ ;  /* 0x000000ff00137202 */ /* 0x000fe20000000f00 */
        /* <DEDUP_REMOVED lines=33> */
[----:B--2---:R-:W-:-:S04]  /*8350*/  IMAD R3, R3, R0, R6 ;  /* 0x0000000003037224 */ /* 0x004fc800078e0206 */
[----:B------:R-:W-:Y:S01]  /*8360*/  IMAD.IADD R0, R3, 0x1, R0 ;  /* 0x0000000103007824 */ /* 0x000fe200078e0200 */
[----:B------:R1:W-:Y:S04]  /*8370*/  STL [R1+0x8], R3 ;  /* 0x0000080301007387 */ /* 0x0003e80000100800 */
[----:B------:R-:W-:-:S04]  /*8380*/  IMNMX R229, R7, R0, PT ;  /* 0x0000000007e57217 */ /* 0x000fc80003800200 */
[----:B------:R-:W-:-:S13]  /*8390*/  ISETP.GT.AND P0, PT, R229, R3, PT ;  /* 0x00000003e500720c */ /* 0x000fda0003f04270 */
[----:B------:R-:W-:Y:S05]  /*83a0*/  @!P0 BRA `(.L_x_850) ;  /* 0x0001a36000008947 */ /* 0x000fea0003800000 */
[----:B------:R-:W2:Y:S01]  /*83b0*/  LDL R17, [R1+0x64] ;  /* 0x0000640001117983 */ /* 0x000ea20000100800 */
[----:B------:R-:W-:-:S03]  /*83c0*/  ISETP.NE.U32.AND P0, PT, RZ, c[0x0][0x340], PT ;  /* 0x0000d000ff007a0c */ /* 0x000fc60003f05070 */
[----:B------:R-:W3:Y:S01]  /*83d0*/  LDL R20, [R1+0x50] ;  /* 0x0000500001147983 */ /* 0x000ee20000100800 */
[----:B------:R-:W-:-:S13]  /*83e0*/  ISETP.NE.AND.EX P1, PT, RZ, c[0x0][0x344], PT, P0 ;  /* 0x0000d100ff007a0c */ /* 0x000fda0003f25300 */
[----:B------:R-:W-:Y:S02]  /*83f0*/  @P1 MOV R2, 0x4 ;  /* 0x0000000400021802 */ /* 0x000fe40000000f00 */
[----:B------:R-:W-:Y:S01]  /*8400*/  SHF.R.S32.HI R0, RZ, 0x1f, R158 ;  /* 0x0000001fff007819 */ /* 0x000fe2000001149e */
[----:B------:R-:W-:-:S04]  /*8410*/  IMAD.WIDE.U32 R4, R158, c[0x0][0x178], RZ ;  /* 0x00005e009e047a25 */ /* 0x000fc800078e00ff */
[----:B------:R-:W-:Y:S02]  /*8420*/  IMAD R0, R0, c[0x0][0x178], RZ ;  /* 0x00005e0000007a24 */ /* 0x000fe400078e02ff */
[----:B------:R-:W-:Y:S02]  /*8430*/  IMAD.MOV.U32 R7, RZ, RZ, R135 ;  /* 0x000000ffff077224 */ /* 0x000fe400078e0087 */
[----:B-12---:R-:W-:-:S05]  /*8440*/  @P1 IMAD.WIDE R2, R17, R2, c[0x0][0x340] ;  /* 0x0000d00011021625 */ /* 0x006fca00078e0202 */
[----:B------:R1:W2:Y:S01]  /*8450*/  @P1 LDG.E R16, [R2.64] ;  /* 0x0000000802101981 */ /* 0x0002a2000c1e1900 */
[----:B------:R-:W-:Y:S02]  /*8460*/  SHF.R.S32.HI R15, RZ, 0x1f, R17 ;  /* 0x0000001fff0f7819 */ /* 0x000fe40000011411 */
[----:B-1----:R-:W-:Y:S01]  /*8470*/  LEA R2, R164, R138, 0x4 ;  /* 0x0000008aa4027211 */ /* 0x002fe200078e20ff */
[----:B------:R-:W-:-:S03]  /*8480*/  IMAD R3, R158, c[0x0][0x17c], R0 ;  /* 0x00005f009e037a24 */ /* 0x000fc600078e0200 */
[----:B------:R-:W-:Y:S02]  /*8490*/  IADD3 R12, R2, R18, RZ ;  /* 0x00000012020c7210 */ /* 0x000fe40007ffe0ff */
[----:B------:R-:W-:-:S03]  /*84a0*/  IADD3 R2, P0, R138, R11, RZ ;  /* 0x0000000b8a027210 */ /* 0x000fc60007f1e0ff */
[----:B------:R-:W-:Y:S01]  /*84b0*/  @P3 IMAD.HI.U32 R6, R12, c[0x0][0x2c8], RZ ;  /* 0x0000b2000c063a27 */ /* 0x000fe200078e00ff */
[----:B------:R-:W-:Y:S02]  /*84c0*/  IADD3 R5, R5, R3, RZ ;  /* 0x0000000305057210 */ /* 0x000fe40007ffe0ff */
[----:B------:R-:W-:Y:S01]  /*84d0*/  LEA.HI.X.SX32 R3, R11, R186, 0x1, P0 ;  /* 0x000000ba0b037211 */ /* 0x000fe200000f0eff */
[----:B------:R-:W-:Y:S01]  /*84e0*/  IMAD.MOV.U32 R0, RZ, RZ, R12 ;  /* 0x000000ffff007224 */ /* 0x000fe200078e000c */
[----:B------:R-:W-:Y:S02]  /*84f0*/  @P3 SHF.R.U32.HI R0, RZ, c[0x0][0x2cc], R6 ;  /* 0x0000b300ff003a19 */ /* 0x000fe40000011606 */
[----:B------:R-:W-:Y:S02]  /*8500*/  ISETP.NE.U32.AND P0, PT, RZ, c[0x0][0x348], PT ;  /* 0x0000d200ff007a0c */ /* 0x000fe40003f05070 */
[----:B------:R-:W-:Y:S02]  /*8510*/  MOV R6, R134 ;  /* 0x0000008600067202 */ /* 0x000fe40000000f00 */
[----:B------:R-:W-:Y:S01]  /*8520*/  ISETP.NE.AND.EX P0, PT, RZ, c[0x0][0x34c], PT, P0 ;  /* 0x0000d300ff007a0c */ /* 0x000fe20003f05300 */
[----:B------:R-:W-:-:S02]  /*8530*/  IMAD R13, R3, c[0x0][0x1e0], RZ ;  /* 0x00007800030d7a24 */ /* 0x000fc400078e02ff */
[----:B------:R-:W-:-:S04]  /*8540*/  IMAD.WIDE.U32 R10, R2, c[0x0][0x1e0], R6 ;  /* 0x00007800020a7a25 */ /* 0x000fc800078e0006 */
[----:B------:R-:W-:Y:S01]  /*8550*/  IMAD.WIDE.U32 R8, R2, c[0x0][0x208], R6 ;  /* 0x0000820002087a25 */ /* 0x000fe200078e0006 */
[----:B------:R-:W-:-:S03]  /*8560*/  SEL R6, R15, RZ, !P0 ;  /* 0x000000ff0f067207 */ /* 0x000fc60004000000 */
[----:B---3--:R-:W-:-:S04]  /*8570*/  IMAD.WIDE.U32 R4, R20, c[0x0][0x1b8], R4 ;  /* 0x00006e0014047a25 */ /* 0x008fc800078e0004 */
[----:B------:R-:W-:Y:S02]  /*8580*/  IMAD R7, R3, c[0x0][0x208], RZ ;  /* 0x0000820003077a24 */ /* 0x000fe400078e02ff */
[----:B------:R-:W-:Y:S02]  /*8590*/  IMAD R14, R2, c[0x0][0x1e4], R13 ;  /* 0x00007900020e7a24 */ /* 0x000fe400078e020d */
[----:B------:R-:W-:Y:S01]  /*85a0*/  IMAD R3, R20, c[0x0][0x1bc], R5 ;  /* 0x00006f0014037a24 */ /* 0x000fe200078e0205 */
[----:B------:R-:W-:Y:S01]  /*85b0*/  SEL R5, R17, RZ, !P0 ;  /* 0x000000ff11057207 */ /* 0x000fe20004000000 */
[----:B------:R-:W-:Y:S01]  /*85c0*/  IMAD R13, R2, c[0x0][0x20c], R7 ;  /* 0x00008300020d7a24 */ /* 0x000fe200078e0207 */
[----:B------:R-:W-:Y:S01]  /*85d0*/  MOV R2, R4 ;  /* 0x0000000400027202 */ /* 0x000fe20000000f00 */
[----:B------:R-:W-:-:S04]  /*85e0*/  IMAD R6, R6, c[0x0][0x1c0], RZ ;  /* 0x0000700006067a24 */ /* 0x000fc800078e02ff */
[C---:B------:R-:W-:Y:S02]  /*85f0*/  IMAD R6, R5.reuse, c[0x0][0x1c4], R6 ;  /* 0x0000710005067a24 */ /* 0x040fe400078e0206 */
[----:B------:R-:W-:-:S04]  /*8600*/  IMAD.WIDE.U32 R2, R5, c[0x0][0x1c0], R2 ;  /* 0x0000700005027a25 */ /* 0x000fc800078e0002 */
[----:B------:R-:W-:Y:S01]  /*8610*/  IMAD.IADD R5, R9, 0x1, R13 ;  /* 0x0000000109057824 */ /* 0x000fe200078e020d */
[----:B------:R-:W-:Y:S01]  /*8620*/  SHF.R.S32.HI R9, RZ, 0x1f, R0 ;  /* 0x0000001fff097819 */ /* 0x000fe20000011400 */
[----:B------:R-:W-:Y:S01]  /*8630*/  IMAD.MOV.U32 R4, RZ, RZ, R8 ;  /* 0x000000ffff047224 */ /* 0x000fe200078e0008 */
[----:B------:R-:W-:-:S03]  /*8640*/  IADD3 R3, R3, R6, RZ ;  /* 0x0000000603037210 */ /* 0x000fc60007ffe0ff */
[----:B------:R-:W-:Y:S01]  /*8650*/  IMAD R8, R9, c[0x0][0x1b0], RZ ;  /* 0x00006c0009087a24 */ /* 0x000fe200078e02ff */
[C---:B------:R-:W-:Y:S02]  /*8660*/  IADD3 R9, -R0.reuse, RZ, RZ ;  /* 0x000000ff00097210 */ /* 0x040fe40007ffe1ff */
[----:B------:R-:W-:Y:S01]  /*8670*/  IADD3 R7, R11, R14, RZ ;  /* 0x0000000e0b077210 */ /* 0x000fe20007ffe0ff */
[C---:B------:R-:W-:Y:S01]  /*8680*/  IMAD R8, R0.reuse, c[0x0][0x1b4], R8 ;  /* 0x00006d0000087a24 */ /* 0x040fe200078e0208 */
[----:B------:R-:W-:Y:S01]  /*8690*/  MOV R6, R10 ;  /* 0x0000000a00067202 */ /* 0x000fe20000000f00 */
[----:B------:R-:W-:Y:S01]  /*86a0*/  IMAD.WIDE.U32 R10, R0, c[0x0][0x1b0], R2 ;  /* 0x00006c00000a7a25 */ /* 0x000fe200078e0002 */
[----:B------:R-:W-:-:S03]  /*86b0*/  ISETP.NE.U32.AND P0, PT, RZ, c[0x0][0x350], PT ;  /* 0x0000d400ff007a0c */ /* 0x000fc60003f05070 */
[----:B------:R-:W-:-:S04]  /*86c0*/  IMAD.WIDE.U32 R2, R20, c[0x0][0x210], R4 ;  /* 0x0000840014027a25 */ /* 0x000fc800078e0004 */
[----:B------:R-:W-:Y:S01]  /*86d0*/  IMAD R0, R9, c[0x0][0x2c4], R12 ;  /* 0x0000b10009007a24 */ /* 0x000fe200078e020c */
[----:B------:R-:W-:Y:S01]  /*86e0*/  IADD3 R5, R11, R8, RZ ;  /* 0x000000080b057210 */ /* 0x000fe20007ffe0ff */
[----:B------:R-:W-:Y:S01]  /*86f0*/  IMAD R9, R20, c[0x0][0x214], R3 ;  /* 0x0000850014097a24 */ /* 0x000fe200078e0203 */
[----:B------:R-:W-:Y:S02]  /*8700*/  ISETP.NE.AND.EX P0, PT, RZ, c[0x0][0x354], PT, P0 ;  /* 0x0000d500ff007a0c */ /* 0x000fe40003f05300 */
[----:B------:R-:W-:Y:S02]  /*8710*/  SHF.R.S32.HI R11, RZ, 0x1f, R0 ;  /* 0x0000001fff0b7819 */ /* 0x000fe40000011400 */
[----:B------:R-:W-:Y:S01]  /*8720*/  MOV R8, R2 ;  /* 0x0000000200087202 */ /* 0x000fe20000000f00 */
[----:B------:R-:W-:Y:S02]  /*8730*/  IMAD.MOV.U32 R4, RZ, RZ, R10 ;  /* 0x000000ffff047224 */ /* 0x000fe400078e000a */
[----:B------:R-:W-:-:S02]  /*8740*/  IMAD R12, R11, c[0x0][0x1a8], RZ ;  /* 0x00006a000b0c7a24 */ /* 0x000fc400078e02ff */
[----:B------:R-:W-:-:S04]  /*8750*/  IMAD.WIDE.U32 R6, R20, c[0x0][0x1e8], R6 ;  /* 0x00007a0014067a25 */ /* 0x000fc800078e0006 */
[----:B------:R-:W-:Y:S02]  /*8760*/  IMAD R12, R0, c[0x0][0x1ac], R12 ;  /* 0x00006b00000c7a24 */ /* 0x000fe400078e020c */
[----:B------:R-:W-:Y:S01]  /*8770*/  IMAD R7, R20, c[0x0][0x1ec], R7 ;  /* 0x00007b0014077a24 */ /* 0x000fe200078e0207 */
[----:B------:R-:W-:Y:S02]  /*8780*/  ISETP.GE.AND P2, PT, R134, c[0x0][0x198], PT ;  /* 0x0000660086007a0c */ /* 0x000fe40003f46270 */
[----:B------:R-:W-:Y:S02]  /*8790*/  IADD3 R116, R229, -0x1, RZ ;  /* 0xffffffffe5747810 */ /* 0x000fe40007ffe0ff */
[----:B--2---:R-:W-:Y:S02]  /*87a0*/  @P1 SHF.R.S32.HI R3, RZ, 0x1f, R16 ;  /* 0x0000001fff031819 */ /* 0x004fe40000011410 */
[----:B------:R-:W-:Y:S02]  /*87b0*/  @!P1 MOV R3, R15 ;  /* 0x0000000f00039202 */ /* 0x000fe40000000f00 */
[----:B------:R-:W-:-:S02]  /*87c0*/  @P1 MOV R2, R16 ;  /* 0x0000001000021202 */ /* 0x000fc40000000f00 */
[----:B------:R-:W-:Y:S02]  /*87d0*/  @!P1 MOV R2, R17 ;  /* 0x0000001100029202 */ /* 0x000fe40000000f00 */
[----:B------:R-:W-:Y:S02]  /*87e0*/  SEL R10, R3, RZ, !P0 ;  /* 0x000000ff030a7207 */ /* 0x000fe40004000000 */
[----:B------:R-:W-:Y:S01]  /*87f0*/  SEL R11, R2, RZ, !P0 ;  /* 0x000000ff020b7207 */ /* 0x000fe20004000000 */
[----:B------:R-:W-:-:S04]  /*8800*/  IMAD.WIDE.U32 R2, R0, c[0x0][0x1a8], R4 ;  /* 0x00006a0000027a25 */ /* 0x000fc800078e0004 */
[C---:B------:R-:W-:Y:S02]  /*8810*/  IMAD R0, R10.reuse, c[0x0][0x218], RZ ;  /* 0x000086000a007a24 */ /* 0x040fe400078e02ff */
[----:B------:R-:W-:Y:S02]  /*8820*/  IMAD R4, R10, c[0x0][0x1f0], RZ ;  /* 0x00007c000a047a24 */ /* 0x000fe400078e02ff */
[----:B------:R-:W-:Y:S01]  /*8830*/  IMAD.WIDE.U32 R16, R11, c[0x0][0x1f0], R6 ;  /* 0x00007c000b107a25 */ /* 0x000fe200078e0006 */
[----:B------:R-:W-:-:S03]  /*8840*/  LEA R6, P0, R2, c[0x0][0x160], 0x1 ;  /* 0x0000580002067a11 */ /* 0x000fc600078008ff */
[----:B------:R-:W-:Y:S02]  /*8850*/  IMAD.IADD R5, R3, 0x1, R12 ;  /* 0x0000000103057824 */ /* 0x000fe400078e020c */
[----:B------:R-:W-:-:S04]  /*8860*/  IMAD.WIDE.U32 R8, R11, c[0x0][0x218], R8 ;  /* 0x000086000b087a25 */ /* 0x000fc800078e0008 */
[C---:B------:R-:W-:Y:S02]  /*8870*/  IMAD R0, R11.reuse, c[0x0][0x21c], R0 ;  /* 0x000087000b007a24 */ /* 0x040fe400078e0200 */
[----:B------:R-:W-:Y:S01]  /*8880*/  IMAD R3, R11, c[0x0][0x1f4], R4 ;  /* 0x00007d000b037a24 */ /* 0x000fe200078e0204 */
[----:B------:R-:W-:Y:S02]  /*8890*/  LEA.HI.X R5, R2, c[0x0][0x164], R5, 0x1, P0 ;  /* 0x0000590002057a11 */ /* 0x000fe400000f0c05 */
[----:B------:R-:W-:Y:S02]  /*88a0*/  IADD3 R0, R9, R0, RZ ;  /* 0x0000000009007210 */ /* 0x000fe40007ffe0ff */
[----:B------:R-:W-:Y:S01]  /*88b0*/  IADD3 R2, R17, R3, RZ ;  /* 0x0000000311027210 */ /* 0x000fe20007ffe0ff */
[----:B------:R1:W-:Y:S04]  /*88c0*/  STL.64 [R1+0x38], R16 ;  /* 0x0000381001007387 */ /* 0x0003e80000100a00 */
[----:B------:R1:W-:Y:S04]  /*88d0*/  STL.64 [R1+0x30], R8 ;  /* 0x0000300801007387 */ /* 0x0003e80000100a00 */
[----:B------:R1:W-:Y:S04]  /*88e0*/  STL [R1+0x40], R0 ;  /* 0x0000400001007387 */ /* 0x0003e80000100800 */
[----:B------:R1:W-:Y:S01]  /*88f0*/  STL [R1+0x44], R2 ;  /* 0x0000440201007387 */ /* 0x0003e20000100800 */
[----:B------:R-:W-:Y:S01]  /*8900*/  IADD3 R4, R138, R18, RZ ;  /* 0x000000128a047210 */ /* 0x000fe20007ffe0ff */
[----:B------:R-:W-:Y:S05]  /*8910*/  BRA.DIV ~URZ, `(.L_x_851) ;  /* 0x0001e1c27f007947 */ /* 0x000fea000b800000 */
[----:B------:R2:W3:Y:S02]  /*8920*/  SHFL.IDX PT, R7, R5, RZ, 0x181f ;  /* 0x00181fff05077589 */ /* 0x0004e400000e0000 */
.L_x_1053:
[----:B------:R-:W-:Y:S05]  /*8930*/  BRA.DIV ~URZ, `(.L_x_852) ;  /* 0x0001e2127f007947 */ /* 0x000fea000b800000 */
[----:B-1----:R1:W4:Y:S02]  /*8940*/  SHFL.IDX PT, R2, R6, RZ, 0x181f ;  /* 0x00181fff06027589 */ /* 0x00232400000e0000 */
.L_x_1054:
[----:B--2---:R-:W2:Y:S01]  /*8950*/  LDL R0, [R1+0x1c] ;  /* 0x00001c0001007983 */ /* 0x004ea20000100800 */
[----:B------:R-:W-:Y:S01]  /*8960*/  BSSY B0, `(.L_x_853) ;  /* 0x000000a000007945 */ /* 0x000fe20003800000 */
[----:B--2---:R-:W-:-:S05]  /*8970*/  IMAD R0, R0, c[0x0][0x2c4], RZ ;  /* 0x0000b10000007a24 */ /* 0x004fca00078e02ff */
        /* <DEDUP_REMOVED lines=8> */
.L_x_854:
[----:B------:R-:W-:Y:S05]  /*8a00*/  BSYNC B0 ;  /* 0x0000000000007941 */ /* 0x000fea0003800000 */
.L_x_853:
[----:B------:R-:W-:Y:S05]  /*8a10*/  BRA.DIV ~URZ, `(.L_x_855) ;  /* 0x0001e1a27f007947 */ /* 0x000fea000b800000 */
[----:B---3--:R3:W1:Y:S04]  /*8a20*/  SHFL.IDX PT, R7, R5, 0x1, 0x181f ;  /* 0x00381f0005077f89 */ /* 0x00866800000e0000 */
[----:B--2-4-:R3:W2:Y:S02]  /*8a30*/  SHFL.IDX PT, R2, R6, 0x1, 0x181f ;  /* 0x00381f0006027f89 */ /* 0x0146a400000e0000 */
.L_x_1055:
[----:B------:R-:W-:Y:S01]  /*8a40*/  IADD3 R3, R4, 0x10, RZ ;  /* 0x0000001004037810 */ /* 0x000fe20007ffe0ff */
[----:B------:R-:W-:Y:S03]  /*8a50*/  BSSY B0, `(.L_x_856) ;  /* 0x0000009000007945 */ /* 0x000fe60003800000 */
[----:B------:R-:W-:-:S13]  /*8a60*/  ISETP.GE.AND P0, PT, R3, R0, PT ;  /* 0x000000000300720c */ /* 0x000fda0003f06270 */
[----:B------:R-:W-:Y:S05]  /*8a70*/  @P0 BRA `(.L_x_857) ;  /* 0x0000006000000947 */ /* 0x000fea0003800000 */
[----:B--2---:R-:W-:-:S04]  /*8a80*/  LEA R2, P0, R134, R2, 0x1 ;  /* 0x0000000286027211 */ /* 0x004fc800078008ff */
[----:B-1----:R-:W-:-:S05]  /*8a90*/  LEA.HI.X R3, R134, R7, R135, 0x1, P0 ;  /* 0x0000000786037211 */ /* 0x002fca00000f0c87 */
[----:B------:R-:W-:Y:S01]  /*8aa0*/  @!PT LDS RZ, [RZ] ;  /* 0x00000000fffff984 */ /* 0x000fe20000000800 */
[----:B------:R-:W-:Y:S01]  /*8ab0*/  @!PT LDS RZ, [RZ] ;  /* 0x00000000fffff984 */ /* 0x000fe20000000800 */
[----:B------:R-:W-:Y:S01]  /*8ac0*/  @!PT LDS RZ, [RZ] ;  /* 0x00000000fffff984 */ /* 0x000fe20000000800 */
[----:B------:R1:W-:Y:S04]  /*8ad0*/  LDGSTS.E.BYPASS.LTC128B.128 [R219+0x5900], [R2.64], !P2 ;  /* 0x0590000002db7fae */ /* 0x0003e8000d101d48 */
.L_x_857:
[----:B------:R-:W-:Y:S05]  /*8ae0*/  BSYNC B0 ;  /* 0x0000000000007941 */ /* 0x000fea0003800000 */
.L_x_856:
[----:B------:R-:W-:Y:S05]  /*8af0*/  BRA.DIV ~URZ, `(.L_x_858) ;  /* 0x0001e1927f007947 */ /* 0x000fea000b800000 */
[----:B-1----:R1:W4:Y:S02]  /*8b00*/  SHFL.IDX PT, R7, R5, 0x2, 0x181f ;  /* 0x00581f0005077f89 */ /* 0x00232400000e0000 */
.L_x_1056:
[----:B------:R-:W-:Y:S05]  /*8b10*/  BRA.DIV ~URZ, `(.L_x_859) ;  /* 0x0001e1e27f007947 */ /* 0x000fea000b800000 */
[----:B--2---:R2:W1:Y:S02]  /*8b20*/  SHFL.IDX PT, R2, R6, 0x2, 0x181f ;  /* 0x00581f0006027f89 */ /* 0x00446400000e0000 */
.L_x_1057:
[----:B------:R-:W-:Y:S01]  /*8b30*/  IADD3 R3, R4, 0x20, RZ ;  /* 0x0000002004037810 */ /* 0x000fe20007ffe0ff */
[----:B------:R-:W-:Y:S03]  /*8b40*/  BSSY B0, `(.L_x_860) ;  /* 0x0000009000007945 */ /* 0x000fe60003800000 */
[----:B------:R-:W-:-:S13]  /*8b50*/  ISETP.GE.AND P0, PT, R3, R0, PT ;  /* 0x000000000300720c */ /* 0x000fda0003f06270 */
[----:B------:R-:W-:Y:S05]  /*8b60*/  @P0 BRA `(.L_x_861) ;  /* 0x0000006000000947 */ /* 0x000fea0003800000 */
[----:B-1----:R-:W-:-:S04]  /*8b70*/  LEA R2, P0, R134, R2, 0x1 ;  /* 0x0000000286027211 */ /* 0x002fc800078008ff */
[----:B----4-:R-:W-:-:S05]  /*8b80*/  LEA.HI.X R3, R134, R7, R135, 0x1, P0 ;  /* 0x0000000786037211 */ /* 0x010fca00000f0c87 */
[----:B------:R-:W-:Y:S01]  /*8b90*/  @!PT LDS RZ, [RZ] ;  /* 0x00000000fffff984 */ /* 0x000fe20000000800 */
[----:B------:R-:W-:Y:S01]  /*8ba0*/  @!PT LDS RZ, [RZ] ;  /* 0x00000000fffff984 */ /* 0x000fe20000000800 */
[----:B------:R-:W-:Y:S01]  /*8bb0*/  @!PT LDS RZ, [RZ] ;  /* 0x00000000fffff984 */ /* 0x000fe20000000800 */
[----:B------:R1:W-:Y:S04]  /*8bc0*/  LDGSTS.E.BYPASS.LTC128B.128 [R219+0x6100], [R2.64], !P2 ;  /* 0x0610000002db7fae */ /* 0x0003e8000d101d48 */
.L_x_861:
[----:B------:R-:W-:Y:S05]  /*8bd0*/  BSYNC B0 ;  /* 0x0000000000007941 */ /* 0x000fea0003800000 */
.L_x_860:
[----:B------:R-:W-:Y:S05]  /*8be0*/  BRA.DIV ~URZ, `(.L_x_862) ;  /* 0x0001e1827f007947 */ /* 0x000fea000b800000 */
[----:B----4-:R4:W2:Y:S04]  /*8bf0*/  SHFL.IDX PT, R7, R5, 0x3, 0x181f ;  /* 0x00781f0005077f89 */ /* 0x0108a800000e0000 */
[----:B-1----:R4:W1:Y:S02]  /*8c00*/  SHFL.IDX PT, R2, R6, 0x3, 0x181f ;  /* 0x00781f0006027f89 */ /* 0x00286400000e0000 */
.L_x_1058:
        /* <DEDUP_REMOVED lines=10> */
.L_x_864:
[----:B------:R-:W-:Y:S05]  /*8cb0*/  BSYNC B0 ;  /* 0x0000000000007941 */ /* 0x000fea0003800000 */
.L_x_863:
[----:B------:R-:W-:Y:S05]  /*8cc0*/  BRA.DIV ~URZ, `(.L_x_865) ;  /* 0x0001e1727f007947 */ /* 0x000fea000b800000 */
[----:B--2---:R2:W3:Y:S02]  /*8cd0*/  SHFL.IDX PT, R7, R5, 0x4, 0x181f ;  /* 0x00981f0005077f89 */ /* 0x0044e400000e0000 */
.L_x_1059:
[----:B------:R-:W-:Y:S05]  /*8ce0*/  BRA.DIV ~URZ, `(.L_x_866) ;  /* 0x0001e1c27f007947 */ /* 0x000fea000b800000 */
[----:B-1----:R1:W2:Y:S02]  /*8cf0*/  SHFL.IDX PT, R2, R6, 0x4, 0x181f ;  /* 0x00981f0006027f89 */ /* 0x0022a400000e0000 */
.L_x_1060:
[----:B------:R-:W-:Y:S01]  /*8d00*/  IADD3 R3, R4, 0x40, RZ ;  /* 0x0000004004037810 */ /* 0x000fe20007ffe0ff */
[----:B------:R-:W-:Y:S03]  /*8d10*/  BSSY B0, `(.L_x_867) ;  /* 0x0000009000007945 */ /* 0x000fe60003800000 */
[----:B------:R-:W-:-:S13]  /*8d20*/  ISETP.GE.AND P0, PT, R3, R0, PT ;  /* 0x000000000300720c */ /* 0x000fda0003f06270 */
[----:B------:R-:W-:Y:S05]  /*8d30*/  @P0 BRA `(.L_x_868) ;  /* 0x0000006000000947 */ /* 0x000fea0003800000 */
[----:B--2---:R-:W-:-:S04]  /*8d40*/  LEA R2, P0, R134, R2, 0x1 ;  /* 0x0000000286027211 */ /* 0x004fc800078008ff */
[----:B---3--:R-:W-:-:S05]  /*8d50*/  LEA.HI.X R3, R134, R7, R135, 0x1, P0 ;  /* 0x0000000786037211 */ /* 0x008fca00000f0c87 */
[----:B------:R-:W-:Y:S01]  /*8d60*/  @!PT LDS RZ, [RZ] ;  /* 0x00000000fffff984 */ /* 0x000fe20000000800 */
[----:B------:R-:W-:Y:S01]  /*8d70*/  @!PT LDS RZ, [RZ] ;  /* 0x00000000fffff984 */ /* 0x000fe20000000800 */
[----:B------:R-:W-:Y:S01]  /*8d80*/  @!PT LDS RZ, [RZ] ;  /* 0x00000000fffff984 */ /* 0x000fe20000000800 */
[----:B------:R2:W-:Y:S04]  /*8d90*/  LDGSTS.E.BYPASS.LTC128B.128 [R219+0x7100], [R2.64], !P2 ;  /* 0x0710000002db7fae */ /* 0x0005e8000d101d48 */
.L_x_868:
[----:B------:R-:W-:Y:S05]  /*8da0*/  BSYNC B0 ;  /* 0x0000000000007941 */ /* 0x000fea0003800000 */
.L_x_867:
[----:B------:R-:W-:Y:S05]  /*8db0*/  BRA.DIV ~URZ, `(.L_x_869) ;  /* 0x0001e1627f007947 */ /* 0x000fea000b800000 */
[----:B---3--:R3:W1:Y:S04]  /*8dc0*/  SHFL.IDX PT, R7, R5, 0x5, 0x181f ;  /* 0x00b81f0005077f89 */ /* 0x00866800000e0000 */
[----:B--2---:R3:W2:Y:S02]  /*8dd0*/  SHFL.IDX PT, R2, R6, 0x5, 0x181f ;  /* 0x00b81f0006027f89 */ /* 0x0046a400000e0000 */
.L_x_1061:
        /* <DEDUP_REMOVED lines=10> */
.L_x_871:
[----:B------:R-:W-:Y:S05]  /*8e80*/  BSYNC B0 ;  /* 0x0000000000007941 */ /* 0x000fea0003800000 */
.L_x_870:
[----:B------:R-:W-:Y:S05]  /*8e90*/  BRA.DIV ~URZ, `(.L_x_872) ;  /* 0x0001e1527f007947 */ /* 0x000fea000b800000 */
[----:B-1----:R1:W3:Y:S02]  /*8ea0*/  SHFL.IDX PT, R7, R5, 0x6, 0x181f ;  /* 0x00d81f0005077f89 */ /* 0x0022e400000e0000 */
.L_x_1062:
[----:B------:R-:W-:Y:S05]  /*8eb0*/  BRA.DIV ~URZ, `(.L_x_873) ;  /* 0x0001e1a27f007947 */ /* 0x000fea000b800000 */
[----:B--2---:R2:W1:Y:S02]  /*8ec0*/  SHFL.IDX PT, R2, R6, 0x6, 0x181f ;  /* 0x00d81f0006027f89 */ /* 0x00446400000e0000 */
.L_x_1063:
        /* <DEDUP_REMOVED lines=10> */
.L_x_875:
[----:B------:R-:W-:Y:S05]  /*8f70*/  BSYNC B0 ;  /* 0x0000000000007941 */ /* 0x000fea0003800000 */
.L_x_874:
[----:B------:R-:W-:Y:S05]  /*8f80*/  BRA.DIV ~URZ, `(.L_x_876) ;  /* 0x0001e1427f007947 */ /* 0x000fea000b800000 */
[----:B-1-34-:R-:W1:Y:S04]  /*8f90*/  SHFL.IDX PT, R5, R5, 0x7, 0x181f ;  /* 0x00f81f0005057f89 */ /* 0x01ae6800000e0000 */
[----:B------:R3:W4:Y:S02]  /*8fa0*/  SHFL.IDX PT, R3, R6, 0x7, 0x181f ;  /* 0x00f81f0006037f89 */ /* 0x00072400000e0000 */
.L_x_1064:
[----:B------:R-:W-:Y:S02]  /*8fb0*/  IADD3 R2, R4, 0x70, RZ ;  /* 0x0000007004027810 */ /* 0x000fe40007ffe0ff */
[----:B------:R-:W-:Y:S02]  /*8fc0*/  ISETP.GE.AND P4, PT, R134, c[0x0][0x1d4], PT ;  /* 0x0000750086007a0c */ /* 0x000fe40003f86270 */
[----:B------:R-:W-:-:S13]  /*8fd0*/  ISETP.GE.AND P0, PT, R2, R0, PT ;  /* 0x000000000200720c */ /* 0x000fda0003f06270 */
[----:B----4-:R-:W-:-:S04]  /*8fe0*/  @!P0 LEA R2, P1, R134, R3, 0x1 ;  /* 0x0000000386028211 */ /* 0x010fc800078208ff */
[----:B-1----:R-:W-:-:S05]  /*8ff0*/  @!P0 LEA.HI.X R3, R134, R5, R135, 0x1, P1 ;  /* 0x0000000586038211 */ /* 0x002fca00008f0c87 */
[----:B------:R-:W-:Y:S01]  /*9000*/  @!PT LDS RZ, [RZ] ;  /* 0x00000000fffff984 */ /* 0x000fe20000000800 */
[----:B------:R-:W-:Y:S01]  /*9010*/  @!PT LDS RZ, [RZ] ;  /* 0x00000000fffff984 */ /* 0x000fe20000000800 */
[----:B------:R-:W-:Y:S01]  /*9020*/  @!PT LDS RZ, [RZ] ;  /* 0x00000000fffff984 */ /* 0x000fe20000000800 */
[----:B------:R1:W-:Y:S04]  /*9030*/  @!P0 LDGSTS.E.BYPASS.LTC128B.128 [R219+0x8900], [R2.64], !P2 ;  /* 0x0890000002db8fae */ /* 0x0003e8000d101d48 */
[----:B------:R-:W0:Y:S01]  /*9040*/  LDGDEPBAR ;  /* 0x00000000000079af */ /* 0x000e220000000000 */
[----:B------:R-:W-:Y:S02]  /*9050*/  WARPSYNC 0xffffffff ;  /* 0xffffffff00007948 */ /* 0x000fe40003800000 */
[----:B------:R-:W4:Y:S04]  /*9060*/  LDL R154, [R1+0x20] ;  /* 0x00002000019a7983 */ /* 0x000f280000100800 */
[----:B--2---:R-:W2:Y:S04]  /*9070*/  LDL R8, [R1+0x44] ;  /* 0x0000440001087983 */ /* 0x004ea80000100800 */
[----:B---3--:R-:W3:Y:S01]  /*9080*/  LDL.64 R6, [R1+0x38] ;  /* 0x0000380001067983 */ /* 0x008ee20000100a00 */
[----:B------:R-:W-:Y:S01]  /*9090*/  IMAD.MOV.U32 R84, RZ, RZ, -0x50 ;  /* 0xffffffb0ff547424 */ /* 0x000fe200078e00ff */
[----:B------:R-:W-:-:S03]  /*90a0*/  SHF.R.S32.HI R75, RZ, 0x1f, R116 ;  /* 0x0000001fff4b7819 */ /* 0x000fc60000011474 */
[----:B------:R-:W-:Y:S02]  /*90b0*/  IMAD R84, R229, R84, 0x50 ;  /* 0x00000050e5547424 */ /* 0x000fe400078e0254 */
[----:B------:R-:W-:Y:S02]  /*90c0*/  IMAD R4, R75, c[0x0][0x1e0], RZ ;  /* 0x000078004b047a24 */ /* 0x000fe400078e02ff */
[----:B-1----:R-:W-:-:S04]  /*90d0*/  IMAD.WIDE.U32 R2, R116, c[0x0][0x1e0], RZ ;  /* 0x0000780074027a25 */ /* 0x002fc800078e00ff */
[----:B------:R-:W-:-:S04]  /*90e0*/  IMAD R4, R116, c[0x0][0x1e4], R4 ;  /* 0x0000790074047a24 */ /* 0x000fc800078e0204 */
[----:B------:R-:W-:Y:S02]  /*90f0*/  IMAD.IADD R3, R3, 0x1, R4 ;  /* 0x0000000103037824 */ /* 0x000fe400078e0204 */
[----:B------:R-:W-:Y:S02]  /*9100*/  IMAD.MOV.U32 R149, RZ, RZ, c[0x0][0x1e0] ;  /* 0x00007800ff957624 */ /* 0x000fe400078e00ff */
[----:B------:R-:W-:Y:S01]  /*9110*/  IMAD.MOV.U32 R152, RZ, RZ, c[0x0][0x1e4] ;  /* 0x00007900ff987624 */ /* 0x000fe200078e00ff */
[----:B------:R-:W-:Y:S01]  /*9120*/  BSSY B0, `(.L_x_877) ;  /* 0x000002c000007945 */ /* 0x000fe20003800000 */
[----:B------:R-:W-:Y:S01]  /*9130*/  BAR.SYNC.DEFER_BLOCKING 0x0 ;  /* 0x0000000000007b1d */ /* 0x000fe20000010000 */
[----:B----4-:R-:W-:-:S04]  /*9140*/  IADD3 R61, R84, R154, -R138 ;  /* 0x0000009a543d7210 */ /* 0x010fc80007ffe88a */
[C---:B------:R-:W-:Y:S01]  /*9150*/  ISETP.GE.AND P0, PT, R61.reuse, 0x1, PT ;  /* 0x000000013d00780c */ /* 0x040fe20003f06270 */
[----:B--2---:R-:W-:Y:S02]  /*9160*/  IMAD.MOV.U32 R145, RZ, RZ, R8 ;  /* 0x000000ffff917224 */ /* 0x004fe400078e0008 */
[----:B---3--:R-:W-:Y:S01]  /*9170*/  IMAD.MOV.U32 R144, RZ, RZ, R6 ;  /* 0x000000ffff907224 */ /* 0x008fe200078e0006 */
[----:B------:R-:W-:-:S03]  /*9180*/  ISETP.GE.AND P3, PT, R61, 0x11, PT ;  /* 0x000000113d00780c */ /* 0x000fc60003f66270 */
[----:B------:R-:W-:-:S04]  /*9190*/  IMAD.WIDE.U32 R4, R2, 0x50, R144 ;  /* 0x0000005002047825 */ /* 0x000fc800078e0090 */
[----:B------:R-:W-:Y:S02]  /*91a0*/  IMAD R2, R3, 0x50, RZ ;  /* 0x0000005003027824 */ /* 0x000fe400078e02ff */
[C---:B------:R-:W-:Y:S02]  /*91b0*/  @P0 LEA R6, P1, R4.reuse, c[0x0][0x1c8], 0x1 ;  /* 0x0000720004060a11 */ /* 0x040fe400078208ff */
[----:B------:R-:W-:Y:S01]  /*91c0*/  IMAD.IADD R3, R5, 0x1, R2 ;  /* 0x0000000105037824 */ /* 0x000fe200078e0202 */
[----:B------:R-:W-:Y:S02]  /*91d0*/  ISETP.GE.AND P2, PT, R61, 0x21, PT ;  /* 0x000000213d00780c */ /* 0x000fe40003f46270 */
[----:B------:R-:W-:Y:S02]  /*91e0*/  @P3 LEA R2, P5, R149, R4, 0x4 ;  /* 0x0000000495023211 */ /* 0x000fe400078a20ff */
[----:B------:R-:W-:Y:S02]  /*91f0*/  @P0 LEA.HI.X R7, R4, c[0x0][0x1cc], R3, 0x1, P1 ;  /* 0x0000730004070a11 */ /* 0x000fe400008f0c03 */
[----:B------:R-:W-:Y:S01]  /*9200*/  ISETP.GE.AND P1, PT, R61, 0x31, PT ;  /* 0x000000313d00780c */ /* 0x000fe20003f26270 */
[----:B------:R-:W-:-:S02]  /*9210*/  IMAD.WIDE.U32 R8, R149, 0x20, RZ ;  /* 0x0000002095087825 */ /* 0x000fc400078e00ff */
[----:B------:R-:W-:Y:S01]  /*9220*/  @!PT LDS RZ, [RZ] ;  /* 0x00000000fffff984 */ /* 0x000fe20000000800 */
[----:B------:R-:W-:Y:S01]  /*9230*/  @!PT LDS RZ, [RZ] ;  /* 0x00000000fffff984 */ /* 0x000fe20000000800 */
[----:B------:R-:W-:Y:S01]  /*9240*/  @!PT LDS RZ, [RZ] ;  /* 0x00000000fffff984 */ /* 0x000fe20000000800 */
[----:B------:R1:W-:Y:S01]  /*9250*/  @P0 LDGSTS.E.BYPASS.LTC128B.128 [R219+0x2900], [R6.64], !P4 ;  /* 0x0290000006db0fae */ /* 0x0003e2000e101d48 */
[----:B------:R-:W-:-:S09]  /*9260*/  @P3 LEA R12, P0, R2, c[0x0][0x1c8], 0x1 ;  /* 0x00007200020c3a11 */ /* 0x000fd200078008ff */
[----:B------:R-:W-:Y:S01]  /*9270*/  @P1 IMAD R14, R152, 0x30, RZ ;  /* 0x00000030980e1824 */ /* 0x000fe200078e02ff */
[----:B-1----:R-:W-:-:S04]  /*9280*/  @P3 LEA.HI.X R6, R149, R3, R152, 0x4, P5 ;  /* 0x0000000395063211 */ /* 0x002fc800028f2498 */
[----:B------:R-:W-:Y:S01]  /*9290*/  @P3 LEA.HI.X R13, R2, c[0x0][0x1cc], R6, 0x1, P0 ;  /* 0x00007300020d3a11 */ /* 0x000fe200000f0c06 */
[----:B------:R-:W-:Y:S01]  /*92a0*/  IMAD.SHL.U32 R2, R152, 0x20, RZ ;  /* 0x0000002098027824 */ /* 0x000fe200078e00ff */
[----:B------:R-:W-:-:S03]  /*92b0*/  @P2 IADD3 R8, P0, R4, R8, RZ ;  /* 0x0000000804082210 */ /* 0x000fc60007f1e0ff */
[----:B------:R1:W-:Y:S01]  /*92c0*/  @P3 LDGSTS.E.BYPASS.LTC128B.128 [R219+0x3100], [R12.64], !P4 ;  /* 0x031000000cdb3fae */ /* 0x0003e2000e101d48 */
[----:B------:R-:W-:Y:S01]  /*92d0*/  @P2 IADD3.X R9, R3, R9, R2, P0, !PT ;  /* 0x0000000903092210 */ /* 0x000fe200007fe402 */
[----:B------:R-:W-:Y:S01]  /*92e0*/  @P1 IMAD.MOV.U32 R2, RZ, RZ, R4 ;  /* 0x000000ffff021224 */ /* 0x000fe200078e0004 */
[----:B------:R-:W-:-:S03]  /*92f0*/  @P2 LEA R10, P0, R8, c[0x0][0x1c8], 0x1 ;  /* 0x00007200080a2a11 */ /* 0x000fc600078008ff */
[----:B------:R-:W-:Y:S01]  /*9300*/  @P1 IMAD.WIDE.U32 R6, R149, 0x30, R2 ;  /* 0x0000003095061825 */ /* 0x000fe200078e0002 */
[----:B------:R-:W-:-:S03]  /*9310*/  @P2 LEA.HI.X R11, R8, c[0x0][0x1cc], R9, 0x1, P0 ;  /* 0x00007300080b2a11 */ /* 0x000fc600000f0c09 */
[----:B------:R-:W-:Y:S01]  /*9320*/  @P1 IMAD.IADD R7, R7, 0x1, R14 ;  /* 0x0000000107071824 */ /* 0x000fe200078e020e */
[C---:B------:R-:W-:Y:S01]  /*9330*/  @P1 LEA R8, P0, R6.reuse, c[0x0][0x1c8], 0x1 ;  /* 0x0000720006081a11 */ /* 0x040fe200078008ff */
[----:B------:R1:W-:Y:S03]  /*9340*/  @P2 LDGSTS.E.BYPASS.LTC128B.128 [R219+0x3900], [R10.64], !P4 ;  /* 0x039000000adb2fae */ /* 0x0003e6000e101d48 */
[----:B------:R-:W-:-:S05]  /*9350*/  @P1 LEA.HI.X R9, R6, c[0x0][0x1cc], R7, 0x1, P0 ;  /* 0x0000730006091a11 */ /* 0x000fca00000f0c07 */
        /* <DEDUP_REMOVED lines=8> */
.L_x_878:
[----:B------:R-:W-:Y:S05]  /*93e0*/  BSYNC B0 ;  /* 0x0000000000007941 */ /* 0x000fea0003800000 */
.L_x_877:
[----:B------:R3:W5:Y:S01]  /*93f0*/  LDL R153, [R1+0x48] ;  /* 0x0000480001997983 */ /* 0x0007620000100800 */
[----:B------:R-:W-:Y:S01]  /*9400*/  ISETP.LT.AND P0, PT, RZ, c[0x0][0x27c], PT ;  /* 0x00009f00ff007a0c */ /* 0x000fe20003f01270 */
[----:B--2---:R-:W-:Y:S02]  /*9410*/  IMAD.MOV.U32 R2, RZ, RZ, c[0x0][0x2c4] ;  /* 0x0000b100ff027624 */ /* 0x004fe400078e00ff */
[----:B------:R-:W0:Y:S03]  /*9420*/  LDGDEPBAR ;  /* 0x00000000000079af */ /* 0x000e260000000000 */
[----:B------:R-:W-:-:S07]  /*9430*/  ISETP.NE.AND P6, PT, R2, 0x1, PT ;  /* 0x000000010200780c */ /* 0x000fce0003fc5270 */
[----:B------:R-:W-:Y:S05]  /*9440*/  @P0 BRA `(.L_x_879) ;  /* 0x0000002000000947 */ /* 0x000fea0003800000 */
[----:B------:R-:W-:-:S04]  /*9450*/  DEPBAR.LE SB0, 0x1 ;  /* 0x000080400000791a */ /* 0x000fc80000000000 */
[----:B------:R-:W-:Y:S05]  /*9460*/  BRA `(.L_x_880) ;  /* 0x00004bd000007947 */ /* 0x000fea0003800000 */
.L_x_879:
[----:B------:R-:W-:Y:S01]  /*9470*/  ULDC.U8 UR4, c[0x0][0x298] ;  /* 0x0000a60000047ab9 */ /* 0x000fe20000000000 */
[----:B-----5:R-:W-:Y:S01]  /*9480*/  SHF.R.S32.HI R2, RZ, 0x1f, R137 ;  /* 0x0000001fff027819 */ /* 0x020fe20000011489 */
[C---:B------:R-:W-:Y:S01]  /*9490*/  IMAD.WIDE.U32 R6, R137.reuse, c[0x0][0x280], RZ ;  /* 0x0000a00089067a25 */ /* 0x040fe200078e00ff */
[----:B------:R-:W-:Y:S01]  /*94a0*/  ISETP.NE.AND P0, PT, RZ, UR4, PT ;  /* 0x00000004ff007c0c */ /* 0x000fe2000bf05270 */
[----:B------:R-:W-:Y:S01]  /*94b0*/  BSSY B2, `(.L_x_880) ;  /* 0x00004b8000027945 */ /* 0x000fe20003800000 */
[----:B------:R-:W-:Y:S01]  /*94c0*/  IADD3 R20, R82, R153, RZ ;  /* 0x0000009952147210 */ /* 0x000fe20007ffe0ff */
[----:B------:R-:W-:Y:S01]  /*94d0*/  IMAD R3, R2, c[0x0][0x280], RZ ;  /* 0x0000a00002037a24 */ /* 0x000fe200078e02ff */
[----:B------:R-:W-:Y:S01]  /*94e0*/  IADD3 R66, R82, 0x60, RZ ;  /* 0x0000006052427810 */ /* 0x000fe20007ffe0ff */
[----:B------:R-:W-:Y:S02]  /*94f0*/  IMAD R2, R2, c[0x0][0x290], RZ ;  /* 0x0000a40002027a24 */ /* 0x000fe400078e02ff */
[----:B-1----:R-:W-:-:S02]  /*9500*/  IMAD R8, R137, c[0x0][0x284], R3 ;  /* 0x0000a10089087a24 */ /* 0x002fc400078e0203 */
[----:B------:R-:W-:Y:S01]  /*9510*/  IMAD R3, R137, c[0x0][0x294], R2 ;  /* 0x0000a50089037a24 */ /* 0x000fe200078e0202 */
[----:B------:R-:W-:Y:S01]  /*9520*/  LEA R2, R163, R20, 0x5 ;  /* 0x00000014a3027211 */ /* 0x000fe200078e28ff */
[----:B------:R-:W-:Y:S01]  /*9530*/  IMAD.WIDE.U32 R4, R137, c[0x0][0x290], RZ ;  /* 0x0000a40089047a25 */ /* 0x000fe200078e00ff */
[----:B------:R-:W-:-:S04]  /*9540*/  IADD3 R8, R8, R7, RZ ;  /* 0x0000000708087210 */ /* 0x000fc80007ffe0ff */
[----:B------:R-:W-:Y:S01]  /*9550*/  IADD3 R9, R3, R5, RZ ;  /* 0x0000000503097210 */ /* 0x000fe20007ffe0ff */
[----:B------:R-:W-:Y:S05]  /*9560*/  @!P0 BRA `(.L_x_881) ;  /* 0x0000269000008947 */ /* 0x000fea0003800000 */
[----:B------:R-:W-:Y:S01]  /*9570*/  @P6 IMAD.HI.U32 R3, R2, c[0x0][0x2c8], RZ ;  /* 0x0000b20002036a27 */ /* 0x000fe200078e00ff */
[----:B------:R-:W-:Y:S01]  /*9580*/  BSSY B0, `(.L_x_882) ;  /* 0x0000033000007945 */ /* 0x000fe20003800000 */
[----:B------:R-:W-:Y:S01]  /*9590*/  SHF.R.S32.HI R28, RZ, 0x1f, R26 ;  /* 0x0000001fff1c7819 */ /* 0x000fe2000001141a */
[----:B------:R-:W-:Y:S01]  /*95a0*/  CS2R R42, SRZ ;  /* 0x00000000002a7805 */ /* 0x000fe2000001ff00 */
[----:B------:R-:W-:Y:S01]  /*95b0*/  IMAD.MOV.U32 R5, RZ, RZ, R9 ;  /* 0x000000ffff057224 */ /* 0x000fe200078e0009 */
[----:B------:R-:W-:Y:S01]  /*95c0*/  @P6 SHF.R.U32.HI R2, RZ, c[0x0][0x2cc], R3 ;  /* 0x0000b300ff026a19 */ /* 0x000fe20000011603 */
[----:B------:R-:W-:-:S03]  /*95d0*/  IMAD.MOV.U32 R7, RZ, RZ, R8 ;  /* 0x000000ffff077224 */ /* 0x000fc600078e0008 */
[----:B------:R-:W-:Y:S01]  /*95e0*/  SHF.R.S32.HI R3, RZ, 0x1f, R2 ;  /* 0x0000001fff037819 */ /* 0x000fe20000011402 */
[----:B------:R-:W-:-:S04]  /*95f0*/  IMAD.WIDE.U32 R6, R2, c[0x0][0x280], R6 ;  /* 0x0000a00002067a25 */ /* 0x000fc800078e0006 */
[C---:B------:R-:W-:Y:S01]  /*9600*/  IMAD R9, R3.reuse, c[0x0][0x280], RZ ;  /* 0x0000a00003097a24 */ /* 0x040fe200078e02ff */
[----:B------:R-:W-:Y:S01]  /*9610*/  LEA R29, P1, R6, c[0x0][0x270], 0x1 ;  /* 0x00009c00061d7a11 */ /* 0x000fe200078208ff */
[----:B------:R-:W-:Y:S02]  /*9620*/  IMAD R8, R3, c[0x0][0x290], RZ ;  /* 0x0000a40003087a24 */ /* 0x000fe400078e02ff */
[C---:B------:R-:W-:Y:S02]  /*9630*/  IMAD.WIDE.U32 R4, R2.reuse, c[0x0][0x290], R4 ;  /* 0x0000a40002047a25 */ /* 0x040fe400078e0004 */
[----:B------:R1:W2:Y:S02]  /*9640*/  SHFL.IDX PT, R10, R29, RZ, 0x1c1f ;  /* 0x001c1fff1d0a7589 */ /* 0x0002a400000e0000 */
[----:B------:R-:W-:Y:S01]  /*9650*/  IMAD R3, R2, c[0x0][0x284], R9 ;  /* 0x0000a10002037a24 */ /* 0x000fe200078e0209 */
[----:B------:R-:W-:Y:S01]  /*9660*/  LEA R30, P0, R4, c[0x0][0x288], 0x1 ;  /* 0x0000a200041e7a11 */ /* 0x000fe200078008ff */
[----:B------:R-:W-:-:S02]  /*9670*/  IMAD R2, R2, c[0x0][0x294], R8 ;  /* 0x0000a50002027a24 */ /* 0x000fc400078e0208 */
[----:B------:R-:W-:Y:S01]  /*9680*/  CS2R R8, SRZ ;  /* 0x0000000000087805 */ /* 0x000fe2000001ff00 */
[----:B------:R-:W-:Y:S01]  /*9690*/  IADD3 R3, R7, R3, RZ ;  /* 0x0000000307037210 */ /* 0x000fe20007ffe0ff */
[----:B------:R1:W4:Y:S01]  /*96a0*/  SHFL.IDX PT, R11, R30, RZ, 0x1c1f ;  /* 0x001c1fff1e0b7589 */ /* 0x00032200000e0000 */
[----:B------:R-:W-:Y:S02]  /*96b0*/  IADD3 R2, R5, R2, RZ ;  /* 0x0000000205027210 */ /* 0x000fe40007ffe0ff */
[----:B------:R-:W-:Y:S02]  /*96c0*/  LEA.HI.X R27, R6, c[0x0][0x274], R3, 0x1, P1 ;  /* 0x00009d00061b7a11 */ /* 0x000fe400008f0c03 */
[----:B------:R-:W-:Y:S01]  /*96d0*/  LEA.HI.X R23, R4, c[0x0][0x28c], R2, 0x1, P0 ;  /* 0x0000a30004177a11 */ /* 0x000fe200000f0c02 */
[----:B------:R-:W-:Y:S01]  /*96e0*/  CS2R R6, SRZ ;  /* 0x0000000000067805 */ /* 0x000fe2000001ff00 */
[----:B------:R-:W-:Y:S01]  /*96f0*/  ISETP.GE.AND P0, PT, R20, R0, PT ;  /* 0x000000001400720c */ /* 0x000fe20003f06270 */
[----:B------:R1:W3:Y:S01]  /*9700*/  SHFL.IDX PT, R17, R27, RZ, 0x1c1f ;  /* 0x001c1fff1b117589 */ /* 0x0002e200000e0000 */
[----:B------:R-:W-:Y:S01]  /*9710*/  CS2R R4, SRZ ;  /* 0x0000000000047805 */ /* 0x000fe2000001ff00 */
[----:B------:R-:W-:-:S02]  /*9720*/  CS2R R2, SRZ ;  /* 0x0000000000027805 */ /* 0x000fc4000001ff00 */
[----:B------:R1:W1:Y:S08]  /*9730*/  SHFL.IDX PT, R16, R23, RZ, 0x1c1f ;  /* 0x001c1fff17107589 */ /* 0x00027000000e0000 */
[----:B------:R-:W-:Y:S05]  /*9740*/  @P0 BRA `(.L_x_883) ;  /* 0x0000016000000947 */ /* 0x000fea0003800000 */
[----:B--2---:R-:W-:Y:S01]  /*9750*/  ISETP.GE.AND P1, PT, R24, c[0x0][0x27c], PT ;  /* 0x00009f0018007a0c */ /* 0x004fe20003f26270 */
[----:B------:R-:W-:Y:S01]  /*9760*/  CS2R R8, SRZ ;  /* 0x0000000000087805 */ /* 0x000fe2000001ff00 */
[----:B------:R-:W-:Y:S01]  /*9770*/  ISETP.GE.AND P0, PT, R26, c[0x0][0x27c], PT ;  /* 0x00009f001a007a0c */ /* 0x000fe20003f06270 */
[----:B------:R-:W-:-:S10]  /*9780*/  CS2R R6, SRZ ;  /* 0x0000000000067805 */ /* 0x000fd4000001ff00 */
[C---:B------:R-:W-:Y:S01]  /*9790*/  @!P1 IMAD.SHL.U32 R2, R24.reuse, 0x2, RZ ;  /* 0x0000000218029824 */ /* 0x040fe200078e00ff */
[----:B------:R-:W-:Y:S01]  /*97a0*/  @!P1 SHF.L.U64.HI R3, R24, 0x1, R25 ;  /* 0x0000000118039819 */ /* 0x000fe20000010219 */
[C---:B------:R-:W-:Y:S01]  /*97b0*/  @!P0 IMAD.SHL.U32 R4, R26.reuse, 0x2, RZ ;  /* 0x000000021a048824 */ /* 0x040fe200078e00ff */
[----:B------:R-:W-:Y:S02]  /*97c0*/  @!P0 SHF.L.U64.HI R5, R26, 0x1, R28 ;  /* 0x000000011a058819 */ /* 0x000fe4000001021c */
[CC--:B------:R-:W-:Y:S02]  /*97d0*/  @!P1 IADD3 R14, P2, R10.reuse, R2.reuse, RZ ;  /* 0x000000020a0e9210 */ /* 0x0c0fe40007f5e0ff */
[----:B----4-:R-:W-:Y:S02]  /*97e0*/  @!P1 IADD3 R12, P5, R11, R2, RZ ;  /* 0x000000020b0c9210 */ /* 0x010fe40007fbe0ff */
[-C--:B------:R-:W-:Y:S01]  /*97f0*/  @!P0 IADD3 R2, P3, R10, R4.reuse, RZ ;  /* 0x000000040a028210 */ /* 0x080fe20007f7e0ff */
[--C-:B---3--:R-:W-:Y:S01]  /*9800*/  @!P1 IMAD.X R15, R17, 0x1, R3.reuse, P2 ;  /* 0x00000001110f9824 */ /* 0x108fe200010e0603 */
[----:B------:R-:W-:Y:S01]  /*9810*/  @!P0 IADD3 R10, P2, R11, R4, RZ ;  /* 0x000000040b0a8210 */ /* 0x000fe20007f5e0ff */
[----:B-1----:R-:W-:-:S02]  /*9820*/  @!P1 IMAD.X R13, R16, 0x1, R3, P5 ;  /* 0x00000001100d9824 */ /* 0x002fc400028e0603 */
[--C-:B------:R-:W-:Y:S01]  /*9830*/  @!P0 IMAD.X R3, R17, 0x1, R5.reuse, P3 ;  /* 0x0000000111038824 */ /* 0x100fe200018e0605 */
[----:B------:R1:W5:Y:S01]  /*9840*/  @!P1 LD.E.64 R6, [R14.64] ;  /* 0x000000080e069980 */ /* 0x000362000c101b00 */
[----:B------:R-:W-:Y:S02]  /*9850*/  @!P0 IMAD.X R11, R16, 0x1, R5, P2 ;  /* 0x00000001100b8824 */ /* 0x000fe400010e0605 */
[----:B------:R-:W-:Y:S01]  /*9860*/  CS2R R4, SRZ ;  /* 0x0000000000047805 */ /* 0x000fe2000001ff00 */
[----:B------:R2:W5:Y:S05]  /*9870*/  @!P0 LD.E.64 R8, [R2.64] ;  /* 0x0000000802088980 */ /* 0x00056a000c101b00 */
[----:B------:R1:W5:Y:S01]  /*9880*/  @!P0 LD.E.64 R4, [R10.64] ;  /* 0x000000080a048980 */ /* 0x000362000c101b00 */
[----:B--2---:R-:W-:-:S06]  /*9890*/  CS2R R2, SRZ ;  /* 0x0000000000027805 */ /* 0x004fcc000001ff00 */
[----:B------:R1:W5:Y:S02]  /*98a0*/  @!P1 LD.E.64 R2, [R12.64] ;  /* 0x000000080c029980 */ /* 0x000364000c101b00 */
.L_x_883:
[----:B--2---:R-:W-:Y:S05]  /*98b0*/  BSYNC B0 ;  /* 0x0000000000007941 */ /* 0x004fea0003800000 */
.L_x_882:
[----:B-1----:R-:W-:Y:S01]  /*98c0*/  IADD3 R10, R20, 0x20, RZ ;  /* 0x00000020140a7810 */ /* 0x002fe20007ffe0ff */
[----:B-----5:R-:W-:Y:S01]  /*98d0*/  IMAD.MOV.U32 R14, RZ, RZ, R8 ;  /* 0x000000ffff0e7224 */ /* 0x020fe200078e0008 */
[----:B------:R1:W2:Y:S01]  /*98e0*/  SHFL.IDX PT, R22, R27, 0x1, 0x1c1f ;  /* 0x003c1f001b167f89 */ /* 0x0002a200000e0000 */
[----:B------:R-:W-:Y:S01]  /*98f0*/  IMAD.MOV.U32 R13, RZ, RZ, R9 ;  /* 0x000000ffff0d7224 */ /* 0x000fe200078e0009 */
[----:B------:R-:W-:Y:S01]  /*9900*/  ISETP.GE.AND P0, PT, R10, R0, PT ;  /* 0x000000000a00720c */ /* 0x000fe20003f06270 */
[----:B------:R-:W-:Y:S01]  /*9910*/  IMAD.MOV.U32 R12, RZ, RZ, R6 ;  /* 0x000000ffff0c7224 */ /* 0x000fe200078e0006 */
[----:B----4-:R1:W4:Y:S01]  /*9920*/  SHFL.IDX PT, R11, R29, 0x1, 0x1c1f ;  /* 0x003c1f001d0b7f89 */ /* 0x01032200000e0000 */
[----:B------:R-:W-:Y:S01]  /*9930*/  IMAD.MOV.U32 R10, RZ, RZ, R7 ;  /* 0x000000ffff0a7224 */ /* 0x000fe200078e0007 */
[----:B------:R-:W-:Y:S01]  /*9940*/  PRMT R55, R13, 0x5410, R14 ;  /* 0x000054100d377816 */ /* 0x000fe2000000000e */
[----:B------:R-:W-:Y:S01]  /*9950*/  IMAD.MOV.U32 R13, RZ, RZ, R5 ;  /* 0x000000ffff0d7224 */ /* 0x000fe200078e0005 */
[----:B------:R-:W-:Y:S01]  /*9960*/  MOV R14, R4 ;  /* 0x00000004000e7202 */ /* 0x000fe20000000f00 */
[----:B------:R1:W3:Y:S01]  /*9970*/  SHFL.IDX PT, R21, R23, 0x1, 0x1c1f ;  /* 0x003c1f0017157f89 */ /* 0x0002e200000e0000 */
[----:B------:R-:W-:Y:S01]  /*9980*/  PRMT R53, R10, 0x5410, R12 ;  /* 0x000054100a357816 */ /* 0x000fe2000000000c */
[----:B------:R-:W-:Y:S01]  /*9990*/  IMAD.MOV.U32 R12, RZ, RZ, R2 ;  /* 0x000000ffff0c7224 */ /* 0x000fe200078e0002 */
[----:B------:R-:W-:Y:S01]  /*99a0*/  MOV R10, R3 ;  /* 0x00000003000a7202 */ /* 0x000fe20000000f00 */
[----:B------:R1:W1:Y:S01]  /*99b0*/  SHFL.IDX PT, R18, R30, 0x1, 0x1c1f ;  /* 0x003c1f001e127f89 */ /* 0x00026200000e0000 */
[----:B------:R-:W-:Y:S01]  /*99c0*/  BSSY B0, `(.L_x_884) ;  /* 0x000001d000007945 */ /* 0x000fe20003800000 */
[----:B------:R-:W-:Y:S01]  /*99d0*/  PRMT R54, R13, 0x5410, R14 ;  /* 0x000054100d367816 */ /* 0x000fe2000000000e */
[----:B------:R-:W-:Y:S01]  /*99e0*/  CS2R R32, SRZ ;  /* 0x0000000000207805 */ /* 0x000fe2000001ff00 */
[----:B------:R-:W-:Y:S01]  /*99f0*/  PRMT R52, R10, 0x5410, R12 ;  /* 0x000054100a347816 */ /* 0x000fe2000000000c */
[----:B------:R-:W-:Y:S01]  /*9a00*/  CS2R R36, SRZ ;  /* 0x0000000000247805 */ /* 0x000fe2000001ff00 */
[----:B------:R-:W-:Y:S01]  /*9a10*/  CS2R R34, SRZ ;  /* 0x0000000000227805 */ /* 0x000fe2000001ff00 */
[----:B------:R-:W-:Y:S05]  /*9a20*/  @P0 BRA `(.L_x_885) ;  /* 0x0000016000000947 */ /* 0x000fea0003800000 */
[----:B------:R-:W-:Y:S01]  /*9a30*/  ISETP.GE.AND P1, PT, R24, c[0x0][0x27c], PT ;  /* 0x00009f0018007a0c */ /* 0x000fe20003f26270 */
[----:B------:R-:W-:Y:S01]  /*9a40*/  CS2R R42, SRZ ;  /* 0x00000000002a7805 */ /* 0x000fe2000001ff00 */
[----:B------:R-:W-:Y:S01]  /*9a50*/  ISETP.GE.AND P0, PT, R26, c[0x0][0x27c], PT ;  /* 0x00009f001a007a0c */ /* 0x000fe20003f06270 */
[----:B------:R-:W-:-:S10]  /*9a60*/  CS2R R32, SRZ ;  /* 0x0000000000207805 */ /* 0x000fd4000001ff00 */
[C---:B------:R-:W-:Y:S01]  /*9a70*/  @!P1 IMAD.SHL.U32 R10, R24.reuse, 0x2, RZ ;  /* 0x00000002180a9824 */ /* 0x040fe200078e00ff */
[----:B------:R-:W-:Y:S01]  /*9a80*/  @!P1 SHF.L.U64.HI R15, R24, 0x1, R25 ;  /* 0x00000001180f9819 */ /* 0x000fe20000010219 */
[C---:B------:R-:W-:Y:S01]  /*9a90*/  @!P0 IMAD.SHL.U32 R13, R26.reuse, 0x2, RZ ;  /* 0x000000021a0d8824 */ /* 0x040fe200078e00ff */
[----:B------:R-:W-:Y:S02]  /*9aa0*/  @!P0 SHF.L.U64.HI R19, R26, 0x1, R28 ;  /* 0x000000011a138819 */ /* 0x000fe4000001021c */
[CC--:B----4-:R-:W-:Y:S02]  /*9ab0*/  @!P1 IADD3 R16, P2, R11.reuse, R10.reuse, RZ ;  /* 0x0000000a0b109210 */ /* 0x0d0fe40007f5e0ff */
[----:B-1----:R-:W-:Y:S02]  /*9ac0*/  @!P1 IADD3 R14, P5, R18, R10, RZ ;  /* 0x0000000a120e9210 */ /* 0x002fe40007fbe0ff */
[-C--:B------:R-:W-:Y:S01]  /*9ad0*/  @!P0 IADD3 R12, P3, R11, R13.reuse, RZ ;  /* 0x0000000d0b0c8210 */ /* 0x080fe20007f7e0ff */
[--C-:B--23--:R-:W-:Y:S01]  /*9ae0*/  @!P1 IMAD.X R17, R22, 0x1, R15.reuse, P2 ;  /* 0x0000000116119824 */ /* 0x10cfe200010e060f */
[----:B------:R-:W-:Y:S01]  /*9af0*/  @!P0 IADD3 R10, P2, R18, R13, RZ ;  /* 0x0000000d120a8210 */ /* 0x000fe20007f5e0ff */
[----:B------:R-:W-:Y:S01]  /*9b00*/  CS2R R34, SRZ ;  /* 0x0000000000227805 */ /* 0x000fe2000001ff00 */
[----:B------:R-:W-:Y:S01]  /*9b10*/  CS2R R36, SRZ ;  /* 0x0000000000247805 */ /* 0x000fe2000001ff00 */
[----:B------:R-:W-:Y:S01]  /*9b20*/  @!P1 IMAD.X R15, R21, 0x1, R15, P5 ;  /* 0x00000001150f9824 */ /* 0x000fe200028e060f */
[----:B------:R1:W5:Y:S01]  /*9b30*/  @!P1 LD.E.64 R32, [R16.64] ;  /* 0x0000000810209980 */ /* 0x000362000c101b00 */
[----:B------:R-:W-:-:S02]  /*9b40*/  @!P0 IMAD.X R13, R22, 0x1, R19, P3 ;  /* 0x00000001160d8824 */ /* 0x000fc400018e0613 */
[----:B------:R-:W-:Y:S01]  /*9b50*/  @!P0 IMAD.X R11, R21, 0x1, R19, P2 ;  /* 0x00000001150b8824 */ /* 0x000fe200010e0613 */
[----:B------:R1:W5:Y:S04]  /*9b60*/  @!P1 LD.E.64 R34, [R14.64] ;  /* 0x000000080e229980 */ /* 0x000368000c101b00 */
[----:B------:R1:W5:Y:S04]  /*9b70*/  @!P0 LD.E.64 R42, [R12.64] ;  /* 0x000000080c2a8980 */ /* 0x000368000c101b00 */
[----:B------:R1:W5:Y:S02]  /*9b80*/  @!P0 LD.E.64 R36, [R10.64] ;  /* 0x000000080a248980 */ /* 0x000364000c101b00 */
.L_x_885:
[----:B------:R-:W-:Y:S05]  /*9b90*/  BSYNC B0 ;  /* 0x0000000000007941 */ /* 0x000fea0003800000 */
.L_x_884:
[----:B-1----:R-:W-:Y:S01]  /*9ba0*/  IADD3 R10, R20, 0x40, RZ ;  /* 0x00000040140a7810 */ /* 0x002fe20007ffe0ff */
[----:B-----5:R-:W-:Y:S01]  /*9bb0*/  IMAD.MOV.U32 R14, RZ, RZ, R42 ;  /* 0x000000ffff0e7224 */ /* 0x020fe200078e002a */
[----:B--2---:R1:W2:Y:S01]  /*9bc0*/  SHFL.IDX PT, R22, R27, 0x2, 0x1c1f ;  /* 0x005c1f001b167f89 */ /* 0x0042a200000e0000 */
        /* <DEDUP_REMOVED lines=8> */
[----:B---3--:R1:W3:Y:S01]  /*9c50*/  SHFL.IDX PT, R21, R23, 0x2, 0x1c1f ;  /* 0x005c1f0017157f89 */ /* 0x0082e200000e0000 */
        /* <DEDUP_REMOVED lines=24> */
[--C-:B--2---:R-:W-:Y:S01]  /*9de0*/  @!P1 IMAD.X R17, R22, 0x1, R15.reuse, P2 ;  /* 0x0000000116119824 */ /* 0x104fe200010e060f */
[----:B------:R-:W-:Y:S01]  /*9df0*/  @!P0 IADD3 R10, P2, R18, R13, RZ ;  /* 0x0000000d120a8210 */ /* 0x000fe20007f5e0ff */
[----:B------:R-:W-:Y:S01]  /*9e00*/  CS2R R40, SRZ ;  /* 0x0000000000287805 */ /* 0x000fe2000001ff00 */
[----:B------:R-:W-:Y:S01]  /*9e10*/  CS2R R44, SRZ ;  /* 0x00000000002c7805 */ /* 0x000fe2000001ff00 */
[----:B---3--:R-:W-:Y:S01]  /*9e20*/  @!P1 IMAD.X R15, R21, 0x1, R15, P5 ;  /* 0x00000001150f9824 */ /* 0x008fe200028e060f */
[----:B------:R1:W5:Y:S01]  /*9e30*/  @!P1 LD.E.64 R38, [R16.64] ;  /* 0x0000000810269980 */ /* 0x000362000c101b00 */
[----:B------:R-:W-:-:S02]  /*9e40*/  @!P0 IMAD.X R13, R22, 0x1, R19, P3 ;  /* 0x00000001160d8824 */ /* 0x000fc400018e0613 */
[----:B------:R-:W-:Y:S01]  /*9e50*/  @!P0 IMAD.X R11, R21, 0x1, R19, P2 ;  /* 0x00000001150b8824 */ /* 0x000fe200010e0613 */
[----:B------:R1:W5:Y:S04]  /*9e60*/  @!P1 LD.E.64 R40, [R14.64] ;  /* 0x000000080e289980 */ /* 0x000368000c101b00 */
[----:B------:R1:W5:Y:S04]  /*9e70*/  @!P0 LD.E.64 R46, [R12.64] ;  /* 0x000000080c2e8980 */ /* 0x000368000c101b00 */
[----:B------:R1:W5:Y:S02]  /*9e80*/  @!P0 LD.E.64 R44, [R10.64] ;  /* 0x000000080a2c8980 */ /* 0x000364000c101b00 */
.L_x_887:
[----:B------:R-:W-:Y:S05]  /*9e90*/  BSYNC B0 ;  /* 0x0000000000007941 */ /* 0x000fea0003800000 */
.L_x_886:
[----:B-1----:R-:W-:Y:S01]  /*9ea0*/  IADD3 R10, R20, 0x60, RZ ;  /* 0x00000060140a7810 */ /* 0x002fe20007ffe0ff */
[----:B-----5:R-:W-:Y:S01]  /*9eb0*/  IMAD.MOV.U32 R14, RZ, RZ, R46 ;  /* 0x000000ffff0e7224 */ /* 0x020fe200078e002e */
[----:B---3--:R-:W1:Y:S01]  /*9ec0*/  SHFL.IDX PT, R21, R27, 0x3, 0x1c1f ;  /* 0x007c1f001b157f89 */ /* 0x008e6200000e0000 */
        /* <DEDUP_REMOVED lines=8> */
[----:B------:R2:W1:Y:S01]  /*9f50*/  SHFL.IDX PT, R20, R23, 0x3, 0x1c1f ;  /* 0x007c1f0017147f89 */ /* 0x00046200000e0000 */
[----:B------:R-:W-:Y:S01]  /*9f60*/  PRMT R60, R10, 0x5410, R12 ;  /* 0x000054100a3c7816 */ /* 0x000fe2000000000c */
[----:B------:R-:W-:Y:S01]  /*9f70*/  IMAD.MOV.U32 R12, RZ, RZ, R40 ;  /* 0x000000ffff0c7224 */ /* 0x000fe200078e0028 */
[----:B------:R-:W-:Y:S01]  /*9f80*/  MOV R10, R41 ;  /* 0x00000029000a7202 */ /* 0x000fe20000000f00 */
[----:B------:R1:W4:Y:S01]  /*9f90*/  SHFL.IDX PT, R18, R30, 0x3, 0x1c1f ;  /* 0x007c1f001e127f89 */ /* 0x00032200000e0000 */
[----:B------:R-:W-:Y:S01]  /*9fa0*/  BSSY B0, `(.L_x_888) ;  /* 0x000001d000007945 */ /* 0x000fe20003800000 */
[----:B------:R-:W-:Y:S01]  /*9fb0*/  PRMT R62, R13, 0x5410, R14 ;  /* 0x000054100d3e7816 */ /* 0x000fe2000000000e */
[----:B------:R-:W-:Y:S01]  /*9fc0*/  CS2R R48, SRZ ;  /* 0x0000000000307805 */ /* 0x000fe2000001ff00 */
[----:B---3--:R-:W-:Y:S01]  /*9fd0*/  PRMT R29, R10, 0x5410, R12 ;  /* 0x000054100a1d7816 */ /* 0x008fe2000000000c */
[----:B--2---:R-:W-:Y:S01]  /*9fe0*/  CS2R R22, SRZ ;  /* 0x0000000000167805 */ /* 0x004fe2000001ff00 */
[----:B-1----:R-:W-:Y:S01]  /*9ff0*/  CS2R R30, SRZ ;  /* 0x00000000001e7805 */ /* 0x002fe2000001ff00 */
[----:B------:R-:W-:Y:S05]  /*a000*/  @P0 BRA `(.L_x_889) ;  /* 0x0000016000000947 */ /* 0x000fea0003800000 */
[----:B----4-:R-:W-:Y:S01]  /*a010*/  ISETP.GE.AND P1, PT, R24, c[0x0][0x27c], PT ;  /* 0x00009f0018007a0c */ /* 0x010fe20003f26270 */
        /* <DEDUP_REMOVED lines=8> */
[C---:B------:R-:W-:Y:S02]  /*a0a0*/  @!P1 IADD3 R14, P5, R18.reuse, R10, RZ ;  /* 0x0000000a120e9210 */ /* 0x040fe40007fbe0ff */
[-C--:B------:R-:W-:Y:S01]  /*a0b0*/  @!P0 IADD3 R12, P3, R11, R13.reuse, RZ ;  /* 0x0000000d0b0c8210 */ /* 0x080fe20007f7e0ff */
[C-C-:B------:R-:W-:Y:S01]  /*a0c0*/  @!P1 IMAD.X R17, R21.reuse, 0x1, R15.reuse, P2 ;  /* 0x0000000115119824 */ /* 0x140fe200010e060f */
        /* <DEDUP_REMOVED lines=10> */
.L_x_889:
[----:B----4-:R-:W-:Y:S05]  /*a170*/  BSYNC B0 ;  /* 0x0000000000007941 */ /* 0x010fea0003800000 */
.L_x_888:
[----:B-1----:R-:W-:Y:S01]  /*a180*/  IMAD.IADD R12, R0, 0x1, -R153 ;  /* 0x00000001000c7824 */ /* 0x002fe200078e0a99 */
[----:B-----5:R-:W-:Y:S01]  /*a190*/  MOV R0, R23 ;  /* 0x0000001700007202 */ /* 0x020fe20000000f00 */
[----:B------:R-:W-:Y:S01]  /*a1a0*/  IMAD.MOV.U32 R10, RZ, RZ, R50 ;  /* 0x000000ffff0a7224 */ /* 0x000fe200078e0032 */
[----:B------:R-:W-:-:S04]  /*a1b0*/  DEPBAR.LE SB0, 0x1 ;  /* 0x000080400000791a */ /* 0x000fc80000000000 */
[----:B------:R-:W-:Y:S01]  /*a1c0*/  IMNMX R27, R12, 0x80, PT ;  /* 0x000000800c1b7817 */ /* 0x000fe20003800200 */
[----:B------:R-:W-:Y:S01]  /*a1d0*/  IMAD.MOV.U32 R11, RZ, RZ, R51 ;  /* 0x000000ffff0b7224 */ /* 0x000fe200078e0033 */
[----:B------:R-:W-:Y:S01]  /*a1e0*/  PRMT R67, R67, 0x5410, R10 ;  /* 0x0000541043437816 */ /* 0x000fe2000000000a */
[----:B------:R-:W-:Y:S01]  /*a1f0*/  IMAD.MOV.U32 R10, RZ, RZ, R22 ;  /* 0x000000ffff0a7224 */ /* 0x000fe200078e0016 */
[----:B------:R-:W-:Y:S01]  /*a200*/  BAR.SYNC.DEFER_BLOCKING 0x0 ;  /* 0x0000000000007b1d */ /* 0x000fe20000010000 */
[----:B------:R-:W-:Y:S01]  /*a210*/  ISETP.GE.AND P0, PT, R82, R27, PT ;  /* 0x0000001b5200720c */ /* 0x000fe20003f06270 */
[----:B------:R-:W-:Y:S01]  /*a220*/  IMAD.MOV.U32 R12, RZ, RZ, R48 ;  /* 0x000000ffff0c7224 */ /* 0x000fe200078e0030 */
[----:B------:R-:W-:Y:S01]  /*a230*/  PRMT R67, R11, 0x7610, R67 ;  /* 0x000076100b437816 */ /* 0x000fe20000000043 */
[----:B------:R-:W-:Y:S01]  /*a240*/  IMAD.MOV.U32 R11, RZ, RZ, R49 ;  /* 0x000000ffff0b7224 */ /* 0x000fe200078e0031 */
[----:B------:R-:W-:Y:S01]  /*a250*/  PRMT R64, R0, 0x5410, R10 ;  /* 0x0000541000407816 */ /* 0x000fe2000000000a */
[----:B------:R-:W-:Y:S01]  /*a260*/  IMAD.MOV.U32 R0, RZ, RZ, R31 ;  /* 0x000000ffff007224 */ /* 0x000fe200078e001f */
[----:B------:R-:W-:Y:S01]  /*a270*/  MOV R10, R30 ;  /* 0x0000001e000a7202 */ /* 0x000fe20000000f00 */
[----:B------:R-:W-:Y:S01]  /*a280*/  BSSY B1, `(.L_x_890) ;  /* 0x0000066000017945 */ /* 0x000fe20003800000 */
[----:B------:R-:W-:-:S02]  /*a290*/  PRMT R65, R11, 0x5410, R12 ;  /* 0x000054100b417816 */ /* 0x000fc4000000000c */
[----:B------:R-:W-:-:S03]  /*a2a0*/  PRMT R28, R0, 0x5410, R10 ;  /* 0x00005410001c7816 */ /* 0x000fc6000000000a */
[----:B------:R-:W-:Y:S05]  /*a2b0*/  @P0 BRA `(.L_x_891) ;  /* 0x0000062000000947 */ /* 0x000fea0003800000 */
[----:B------:R-:W-:Y:S01]  /*a2c0*/  ISETP.GE.AND P0, PT, R24, c[0x0][0x27c], PT ;  /* 0x00009f0018007a0c */ /* 0x000fe20003f06270 */
[----:B------:R-:W-:-:S12]  /*a2d0*/  BSSY B0, `(.L_x_892) ;  /* 0x0000030000007945 */ /* 0x000fd80003800000 */
[----:B------:R-:W-:Y:S05]  /*a2e0*/  @P0 BRA `(.L_x_893) ;  /* 0x000002e000000947 */ /* 0x000fea0003800000 */
[----:B------:R-:W1:Y:S01]  /*a2f0*/  LDS.128 R12, [R80+0x5000] ;  /* 0x00500000500c7984 */ /* 0x000e620000000c00 */
[--C-:B------:R-:W-:Y:S02]  /*a300*/  SHF.R.U64 R6, R6, 0x10, R7.reuse ;  /* 0x0000001006067819 */ /* 0x100fe40000001207 */
[----:B------:R-:W-:Y:S02]  /*a310*/  SHF.R.U32.HI R0, RZ, 0x10, R7 ;  /* 0x00000010ff007819 */ /* 0x000fe40000011607 */
[--C-:B------:R-:W-:Y:S02]  /*a320*/  SHF.R.U64 R7, R2, 0x10, R3.reuse ;  /* 0x0000001002077819 */ /* 0x100fe40000001203 */
[----:B------:R-:W-:Y:S02]  /*a330*/  SHF.R.U32.HI R2, RZ, 0x10, R3 ;  /* 0x00000010ff027819 */ /* 0x000fe40000011603 */
[----:B------:R-:W-:Y:S02]  /*a340*/  PRMT R10, R53, 0x5410, R0 ;  /* 0x00005410350a7816 */ /* 0x000fe40000000000 */
[----:B------:R-:W-:-:S02]  /*a350*/  PRMT R0, R52, 0x5410, R2 ;  /* 0x0000541034007816 */ /* 0x000fc40000000002 */
[----:B------:R-:W-:Y:S02]  /*a360*/  PRMT R17, R53, 0x5432, R6 ;  /* 0x0000543235117816 */ /* 0x000fe40000000006 */
[----:B------:R-:W-:Y:S01]  /*a370*/  PRMT R16, R52, 0x5432, R7 ;  /* 0x0000543234107816 */ /* 0x000fe20000000007 */
[C---:B------:R-:W-:Y:S01]  /*a380*/  IMAD.U32 R19, R0.reuse, 0x10000, RZ ;  /* 0x0001000000137824 */ /* 0x040fe200078e00ff */
[----:B------:R-:W-:Y:S02]  /*a390*/  LOP3.LUT R21, R0, 0xffff0000, RZ, 0xc0, !PT ;  /* 0xffff000000157812 */ /* 0x000fe400078ec0ff */
[----:B------:R-:W-:Y:S01]  /*a3a0*/  LOP3.LUT R20, R10, 0xffff0000, RZ, 0xc0, !PT ;  /* 0xffff00000a147812 */ /* 0x000fe200078ec0ff */
[C---:B-1----:R-:W-:Y:S01]  /*a3b0*/  IMAD.U32 R18, R14.reuse, 0x10000, RZ ;  /* 0x000100000e127824 */ /* 0x042fe200078e00ff */
[----:B------:R-:W-:Y:S01]  /*a3c0*/  LOP3.LUT R11, R14, 0xffff0000, RZ, 0xc0, !PT ;  /* 0xffff00000e0b7812 */ /* 0x000fe200078ec0ff */
[C---:B------:R-:W-:Y:S01]  /*a3d0*/  IMAD.U32 R14, R15.reuse, 0x10000, RZ ;  /* 0x000100000f0e7824 */ /* 0x040fe200078e00ff */
[----:B------:R-:W-:Y:S01]  /*a3e0*/  LOP3.LUT R2, R15, 0xffff0000, RZ, 0xc0, !PT ;  /* 0xffff00000f027812 */ /* 0x000fe200078ec0ff */
[----:B------:R-:W-:Y:S01]  /*a3f0*/  IMAD.U32 R15, R10, 0x10000, RZ ;  /* 0x000100000a0f7824 */ /* 0x000fe200078e00ff */
[----:B------:R-:W-:-:S02]  /*a400*/  SHF.L.U32 R7, R12, 0x10, RZ ;  /* 0x000000100c077819 */ /* 0x000fc400000006ff */
[----:B------:R-:W-:Y:S01]  /*a410*/  LOP3.LUT R6, R12, 0xffff0000, RZ, 0xc0, !PT ;  /* 0xffff00000c067812 */ /* 0x000fe200078ec0ff */
[----:B------:R-:W-:Y:S01]  /*a420*/  FMUL.FTZ R12, R11, R19 ;  /* 0x000000130b0c7220 */ /* 0x000fe20000410000 */
[----:B------:R-:W-:Y:S01]  /*a430*/  SHF.L.U32 R3, R13, 0x10, RZ ;  /* 0x000000100d037819 */ /* 0x000fe200000006ff */
[-C--:B------:R-:W-:Y:S01]  /*a440*/  FMUL.FTZ R11, R11, R15.reuse ;  /* 0x0000000f0b0b7220 */ /* 0x080fe20000410000 */
[----:B------:R-:W-:Y:S01]  /*a450*/  LOP3.LUT R0, R13, 0xffff0000, RZ, 0xc0, !PT ;  /* 0xffff00000d007812 */ /* 0x000fe200078ec0ff */
[C---:B------:R-:W-:Y:S02]  /*a460*/  FFMA.FTZ R13, R18.reuse, R15, -R12 ;  /* 0x0000000f120d7223 */ /* 0x040fe4000001080c */
[----:B------:R-:W-:Y:S01]  /*a470*/  FFMA.FTZ R12, R18, R19, R11 ;  /* 0x00000013120c7223 */ /* 0x000fe2000001000b */
[C---:B------:R-:W-:Y:S01]  /*a480*/  SHF.L.U32 R18, R17.reuse, 0x10, RZ ;  /* 0x0000001011127819 */ /* 0x040fe200000006ff */
[----:B------:R-:W-:Y:S01]  /*a490*/  FMUL.FTZ R10, R2, R21 ;  /* 0x00000015020a7220 */ /* 0x000fe20000410000 */
[----:B------:R-:W-:Y:S01]  /*a4a0*/  LOP3.LUT R17, R17, 0xffff0000, RZ, 0xc0, !PT ;  /* 0xffff000011117812 */ /* 0x000fe200078ec0ff */
[C---:B------:R-:W-:Y:S01]  /*a4b0*/  IMAD.U32 R19, R16.reuse, 0x10000, RZ ;  /* 0x0001000010137824 */ /* 0x040fe200078e00ff */
[----:B------:R-:W-:Y:S01]  /*a4c0*/  LOP3.LUT R16, R16, 0xffff0000, RZ, 0xc0, !PT ;  /* 0xffff000010107812 */ /* 0x000fe200078ec0ff */
[----:B------:R-:W-:-:S02]  /*a4d0*/  FMUL.FTZ R2, R2, R20 ;  /* 0x0000001402027220 */ /* 0x000fc40000410000 */
[C---:B------:R-:W-:Y:S02]  /*a4e0*/  FFMA.FTZ R15, R14.reuse, R20, -R10 ;  /* 0x000000140e0f7223 */ /* 0x040fe4000001080a */
[----:B------:R-:W-:Y:S01]  /*a4f0*/  FFMA.FTZ R11, R14, R21, R2 ;  /* 0x000000150e0b7223 */ /* 0x000fe20000010002 */
[----:B------:R-:W-:Y:S01]  /*a500*/  F2FP.BF16.PACK_AB R14, R12, R13 ;  /* 0x0000000d0c0e723e */ /* 0x000fe200000010ff */
[----:B------:R-:W-:Y:S02]  /*a510*/  FMUL.FTZ R10, R6, R19 ;  /* 0x00000013060a7220 */ /* 0x000fe40000410000 */
[----:B------:R-:W-:Y:S01]  /*a520*/  FMUL.FTZ R2, R0, R16 ;  /* 0x0000001000027220 */ /* 0x000fe20000410000 */
[----:B------:R-:W-:Y:S01]  /*a530*/  F2FP.BF16.PACK_AB R15, R11, R15 ;  /* 0x0000000f0b0f723e */ /* 0x000fe200000010ff */
[----:B------:R-:W-:Y:S02]  /*a540*/  FMUL.FTZ R6, R6, R18 ;  /* 0x0000001206067220 */ /* 0x000fe40000410000 */
[----:B------:R-:W-:-:S02]  /*a550*/  FMUL.FTZ R0, R0, R17 ;  /* 0x0000001100007220 */ /* 0x000fc40000410000 */
[C---:B------:R-:W-:Y:S02]  /*a560*/  FFMA.FTZ R10, R7.reuse, R18, -R10 ;  /* 0x00000012070a7223 */ /* 0x040fe4000001080a */
[----:B------:R-:W-:Y:S02]  /*a570*/  FFMA.FTZ R6, R7, R19, R6 ;  /* 0x0000001307067223 */ /* 0x000fe40000010006 */
[C---:B------:R-:W-:Y:S02]  /*a580*/  FFMA.FTZ R2, R3.reuse, R17, -R2 ;  /* 0x0000001103027223 */ /* 0x040fe40000010802 */
[----:B------:R-:W-:Y:S01]  /*a590*/  FFMA.FTZ R0, R3, R16, R0 ;  /* 0x0000001003007223 */ /* 0x000fe20000010000 */
[----:B------:R-:W-:-:S04]  /*a5a0*/  F2FP.BF16.PACK_AB R12, R6, R10 ;  /* 0x0000000a060c723e */ /* 0x000fc800000010ff */
[----:B------:R-:W-:-:S05]  /*a5b0*/  F2FP.BF16.PACK_AB R13, R0, R2 ;  /* 0x00000002000d723e */ /* 0x000fca00000010ff */
[----:B------:R1:W-:Y:S02]  /*a5c0*/  STS.128 [R80+0x5000], R12 ;  /* 0x0050000c50007388 */ /* 0x0003e40000000c00 */
.L_x_893:
[----:B------:R-:W-:Y:S05]  /*a5d0*/  BSYNC B0 ;  /* 0x0000000000007941 */ /* 0x000fea0003800000 */
.L_x_892:
[----:B------:R-:W-:-:S13]  /*a5e0*/  ISETP.GE.AND P0, PT, R26, c[0x0][0x27c], PT ;  /* 0x00009f001a007a0c */ /* 0x000fda0003f06270 */
[----:B------:R-:W-:Y:S05]  /*a5f0*/  @P0 BRA `(.L_x_891) ;  /* 0x000002e000000947 */ /* 0x000fea0003800000 */
[----:B-1----:R-:W1:Y:S01]  /*a600*/  LDS.128 R12, [R81+0x5000] ;  /* 0x00500000510c7984 */ /* 0x002e620000000c00 */
[----:B------:R-:W-:Y:S02]  /*a610*/  SHF.R.U32.HI R0, RZ, 0x10, R9 ;  /* 0x00000010ff007819 */ /* 0x000fe40000011609 */
[--C-:B------:R-:W-:Y:S02]  /*a620*/  SHF.R.U32.HI R2, RZ, 0x10, R5.reuse ;  /* 0x00000010ff027819 */ /* 0x100fe40000011605 */
[----:B------:R-:W-:Y:S02]  /*a630*/  PRMT R6, R55, 0x5410, R0 ;  /* 0x0000541037067816 */ /* 0x000fe40000000000 */
[----:B------:R-:W-:Y:S02]  /*a640*/  PRMT R0, R54, 0x5410, R2 ;  /* 0x0000541036007816 */ /* 0x000fe40000000002 */
[----:B------:R-:W-:Y:S02]  /*a650*/  SHF.R.U64 R4, R4, 0x10, R5 ;  /* 0x0000001004047819 */ /* 0x000fe40000001205 */
[----:B------:R-:W-:-:S02]  /*a660*/  SHF.R.U64 R3, R8, 0x10, R9 ;  /* 0x0000001008037819 */ /* 0x000fc40000001209 */
[----:B------:R-:W-:Y:S02]  /*a670*/  LOP3.LUT R17, R0, 0xffff0000, RZ, 0xc0, !PT ;  /* 0xffff000000117812 */ /* 0x000fe400078ec0ff */
[----:B------:R-:W-:Y:S02]  /*a680*/  PRMT R8, R54, 0x5432, R4 ;  /* 0x0000543236087816 */ /* 0x000fe40000000004 */
[----:B------:R-:W-:Y:S02]  /*a690*/  LOP3.LUT R16, R6, 0xffff0000, RZ, 0xc0, !PT ;  /* 0xffff000006107812 */ /* 0x000fe400078ec0ff */
[----:B------:R-:W-:Y:S02]  /*a6a0*/  PRMT R9, R55, 0x5432, R3 ;  /* 0x0000543237097816 */ /* 0x000fe40000000003 */
[C---:B-1----:R-:W-:Y:S01]  /*a6b0*/  LOP3.LUT R7, R14.reuse, 0xffff0000, RZ, 0xc0, !PT ;  /* 0xffff00000e077812 */ /* 0x042fe200078ec0ff */
[C---:B------:R-:W-:Y:S01]  /*a6c0*/  IMAD.U32 R10, R15.reuse, 0x10000, RZ ;  /* 0x000100000f0a7824 */ /* 0x040fe200078e00ff */
[----:B------:R-:W-:Y:S01]  /*a6d0*/  LOP3.LUT R2, R15, 0xffff0000, RZ, 0xc0, !PT ;  /* 0xffff00000f027812 */ /* 0x000fe200078ec0ff */
[----:B------:R-:W-:Y:S01]  /*a6e0*/  IMAD.U32 R11, R14, 0x10000, RZ ;  /* 0x000100000e0b7824 */ /* 0x000fe200078e00ff */
[----:B------:R-:W-:Y:S01]  /*a6f0*/  SHF.L.U32 R5, R12, 0x10, RZ ;  /* 0x000000100c057819 */ /* 0x000fe200000006ff */
[----:B------:R-:W-:Y:S01]  /*a700*/  IMAD.U32 R15, R0, 0x10000, RZ ;  /* 0x00010000000f7824 */ /* 0x000fe200078e00ff */
[----:B------:R-:W-:Y:S01]  /*a710*/  LOP3.LUT R4, R12, 0xffff0000, RZ, 0xc0, !PT ;  /* 0xffff00000c047812 */ /* 0x000fe200078ec0ff */
[----:B------:R-:W-:Y:S01]  /*a720*/  IMAD.U32 R14, R6, 0x10000, RZ ;  /* 0x00010000060e7824 */ /* 0x000fe200078e00ff */
[----:B------:R-:W-:Y:S01]  /*a730*/  SHF.L.U32 R3, R13, 0x10, RZ ;  /* 0x000000100d037819 */ /* 0x000fe200000006ff */
[----:B------:R-:W-:Y:S01]  /*a740*/  FMUL.FTZ R12, R7, R15 ;  /* 0x0000000f070c7220 */ /* 0x000fe20000410000 */
[----:B------:R-:W-:Y:S01]  /*a750*/  LOP3.LUT R0, R13, 0xffff0000, RZ, 0xc0, !PT ;  /* 0xffff00000d007812 */ /* 0x000fe200078ec0ff */
[----:B------:R-:W-:-:S02]  /*a760*/  FMUL.FTZ R7, R7, R14 ;  /* 0x0000000e07077220 */ /* 0x000fc40000410000 */
[C---:B------:R-:W-:Y:S02]  /*a770*/  FMUL.FTZ R6, R2.reuse, R17 ;  /* 0x0000001102067220 */ /* 0x040fe40000410000 */
[----:B------:R-:W-:Y:S01]  /*a780*/  FFMA.FTZ R13, R11, R14, -R12 ;  /* 0x0000000e0b0d7223 */ /* 0x000fe2000001080c */
[----:B------:R-:W-:Y:S01]  /*a790*/  SHF.L.U32 R14, R9, 0x10, RZ ;  /* 0x00000010090e7819 */ /* 0x000fe200000006ff */
[----:B------:R-:W-:Y:S01]  /*a7a0*/  FFMA.FTZ R12, R11, R15, R7 ;  /* 0x0000000f0b0c7223 */ /* 0x000fe20000010007 */
[----:B------:R-:W-:Y:S01]  /*a7b0*/  LOP3.LUT R9, R9, 0xffff0000, RZ, 0xc0, !PT ;  /* 0xffff000009097812 */ /* 0x000fe200078ec0ff */
[-C--:B------:R-:W-:Y:S02]  /*a7c0*/  FMUL.FTZ R2, R2, R16.reuse ;  /* 0x0000001002027220 */ /* 0x080fe40000410000 */
[----:B------:R-:W-:Y:S01]  /*a7d0*/  FFMA.FTZ R11, R10, R16, -R6 ;  /* 0x000000100a0b7223 */ /* 0x000fe20000010806 */
[C---:B------:R-:W-:Y:S01]  /*a7e0*/  LOP3.LUT R16, R8.reuse, 0xffff0000, RZ, 0xc0, !PT ;  /* 0xffff000008107812 */ /* 0x040fe200078ec0ff */
[----:B------:R-:W-:-:S02]  /*a7f0*/  IMAD.U32 R15, R8, 0x10000, RZ ;  /* 0x00010000080f7824 */ /* 0x000fc400078e00ff */
[----:B------:R-:W-:Y:S02]  /*a800*/  FFMA.FTZ R7, R10, R17, R2 ;  /* 0x000000110a077223 */ /* 0x000fe40000010002 */
[----:B------:R-:W-:Y:S02]  /*a810*/  FMUL.FTZ R6, R4, R15 ;  /* 0x0000000f04067220 */ /* 0x000fe40000410000 */
[----:B------:R-:W-:Y:S01]  /*a820*/  FMUL.FTZ R2, R0, R16 ;  /* 0x0000001000027220 */ /* 0x000fe20000410000 */
[----:B------:R-:W-:Y:S01]  /*a830*/  F2FP.BF16.PACK_AB R7, R7, R11 ;  /* 0x0000000b0707723e */ /* 0x000fe200000010ff */
[-C--:B------:R-:W-:Y:S02]  /*a840*/  FMUL.FTZ R4, R4, R14.reuse ;  /* 0x0000000e04047220 */ /* 0x080fe40000410000 */
[----:B------:R-:W-:Y:S02]  /*a850*/  FMUL.FTZ R0, R0, R9 ;  /* 0x0000000900007220 */ /* 0x000fe40000410000 */
[C---:B------:R-:W-:Y:S01]  /*a860*/  FFMA.FTZ R8, R5.reuse, R14, -R6 ;  /* 0x0000000e05087223 */ /* 0x040fe20000010806 */
[----:B------:R-:W-:Y:S01]  /*a870*/  F2FP.BF16.PACK_AB R6, R12, R13 ;  /* 0x0000000d0c06723e */ /* 0x000fe200000010ff */
[----:B------:R-:W-:-:S02]  /*a880*/  FFMA.FTZ R4, R5, R15, R4 ;  /* 0x0000000f05047223 */ /* 0x000fc40000010004 */
[C---:B------:R-:W-:Y:S02]  /*a890*/  FFMA.FTZ R2, R3.reuse, R9, -R2 ;  /* 0x0000000903027223 */ /* 0x040fe40000010802 */
[----:B------:R-:W-:Y:S01]  /*a8a0*/  FFMA.FTZ R0, R3, R16, R0 ;  /* 0x0000001003007223 */ /* 0x000fe20000010000 */
[----:B------:R-:W-:-:S04]  /*a8b0*/  F2FP.BF16.PACK_AB R4, R4, R8 ;  /* 0x000000080404723e */ /* 0x000fc800000010ff */
[----:B------:R-:W-:-:S05]  /*a8c0*/  F2FP.BF16.PACK_AB R5, R0, R2 ;  /* 0x000000020005723e */ /* 0x000fca00000010ff */
[----:B------:R1:W-:Y:S02]  /*a8d0*/  STS.128 [R81+0x5000], R4 ;  /* 0x0050000451007388 */ /* 0x0003e40000000c00 */
.L_x_891:
[----:B------:R-:W-:Y:S05]  /*a8e0*/  BSYNC B1 ;  /* 0x0000000000017941 */ /* 0x000fea0003800000 */
.L_x_890:
[----:B------:R-:W-:Y:S01]  /*a8f0*/  ISETP.GE.AND P0, PT, R139, R27, PT ;  /* 0x0000001b8b00720c */ /* 0x000fe20003f06270 */
[----:B------:R-:W-:-:S12]  /*a900*/  BSSY B1, `(.L_x_894) ;  /* 0x0000064000017945 */ /* 0x000fd80003800000 */
[----:B------:R-:W-:Y:S05]  /*a910*/  @P0 BRA `(.L_x_895) ;  /* 0x0000062000000947 */ /* 0x000fea0003800000 */
[----:B------:R-:W-:Y:S01]  /*a920*/  ISETP.GE.AND P0, PT, R24, c[0x0][0x27c], PT ;  /* 0x00009f0018007a0c */ /* 0x000fe20003f06270 */
[----:B------:R-:W-:-:S12]  /*a930*/  BSSY B0, `(.L_x_896) ;  /* 0x0000030000007945 */ /* 0x000fd80003800000 */
[----:B------:R-:W-:Y:S05]  /*a940*/  @P0 BRA `(.L_x_897) ;  /* 0x000002e000000947 */ /* 0x000fea0003800000 */
[----:B-1----:R-:W1:Y:S01]  /*a950*/  LDS.128 R4, [R80+0x6000] ;  /* 0x0060000050047984 */ /* 0x002e620000000c00 */
[--C-:B------:R-:W-:Y:S02]  /*a960*/  SHF.R.U64 R0, R32, 0x10, R33.reuse ;  /* 0x0000001020007819 */ /* 0x100fe40000001221 */
[----:B------:R-:W-:Y:S02]  /*a970*/  SHF.R.U32.HI R2, RZ, 0x10, R33 ;  /* 0x00000010ff027819 */ /* 0x000fe40000011621 */
[----:B------:R-:W-:Y:S02]  /*a980*/  SHF.R.U32.HI R9, RZ, 0x10, R35 ;  /* 0x00000010ff097819 */ /* 0x000fe40000011623 */
[C---:B------:R-:W-:Y:S02]  /*a990*/  PRMT R11, R57.reuse, 0x5432, R0 ;  /* 0x00005432390b7816 */ /* 0x040fe40000000000 */
[----:B------:R-:W-:Y:S02]  /*a9a0*/  PRMT R8, R57, 0x5410, R2 ;  /* 0x0000541039087816 */ /* 0x000fe40000000002 */
[----:B------:R-:W-:-:S02]  /*a9b0*/  PRMT R0, R56, 0x5410, R9 ;  /* 0x0000541038007816 */ /* 0x000fc40000000009 */
[----:B------:R-:W-:Y:S01]  /*a9c0*/  SHF.R.U64 R3, R34, 0x10, R35 ;  /* 0x0000001022037819 */ /* 0x000fe20000001223 */
[----:B------:R-:W-:Y:S01]  /*a9d0*/  IMAD.U32 R14, R8, 0x10000, RZ ;  /* 0x00010000080e7824 */ /* 0x000fe200078e00ff */
[C---:B------:R-:W-:Y:S01]  /*a9e0*/  LOP3.LUT R17, R0.reuse, 0xffff0000, RZ, 0xc0, !PT ;  /* 0xffff000000117812 */ /* 0x040fe200078ec0ff */
[----:B------:R-:W-:Y:S01]  /*a9f0*/  IMAD.U32 R15, R0, 0x10000, RZ ;  /* 0x00010000000f7824 */ /* 0x000fe200078e00ff */
[----:B------:R-:W-:Y:S02]  /*aa00*/  PRMT R10, R56, 0x5432, R3 ;  /* 0x00005432380a7816 */ /* 0x000fe40000000003 */
[----:B------:R-:W-:Y:S02]  /*aa10*/  LOP3.LUT R16, R8, 0xffff0000, RZ, 0xc0, !PT ;  /* 0xffff000008107812 */ /* 0x000fe400078ec0ff */
[C---:B-1----:R-:W-:Y:S01]  /*aa20*/  LOP3.LUT R9, R6.reuse, 0xffff0000, RZ, 0xc0, !PT ;  /* 0xffff000006097812 */ /* 0x042fe200078ec0ff */
[C---:B------:R-:W-:Y:S01]  /*aa30*/  IMAD.U32 R12, R7.reuse, 0x10000, RZ ;  /* 0x00010000070c7824 */ /* 0x040fe200078e00ff */
[----:B------:R-:W-:Y:S01]  /*aa40*/  LOP3.LUT R2, R7, 0xffff0000, RZ, 0xc0, !PT ;  /* 0xffff000007027812 */ /* 0x000fe200078ec0ff */
[----:B------:R-:W-:Y:S01]  /*aa50*/  IMAD.U32 R13, R6, 0x10000, RZ ;  /* 0x00010000060d7824 */ /* 0x000fe200078e00ff */
[C---:B------:R-:W-:Y:S01]  /*aa60*/  SHF.L.U32 R6, R4.reuse, 0x10, RZ ;  /* 0x0000001004067819 */ /* 0x040fe200000006ff */
[----:B------:R-:W-:Y:S01]  /*aa70*/  FMUL.FTZ R7, R9, R14 ;  /* 0x0000000e09077220 */ /* 0x000fe20000410000 */
[----:B------:R-:W-:Y:S01]  /*aa80*/  SHF.L.U32 R3, R5, 0x10, RZ ;  /* 0x0000001005037819 */ /* 0x000fe200000006ff */
[-C--:B------:R-:W-:Y:S01]  /*aa90*/  FMUL.FTZ R8, R9, R15.reuse ;  /* 0x0000000f09087220 */ /* 0x080fe20000410000 */
[----:B------:R-:W-:Y:S01]  /*aaa0*/  LOP3.LUT R0, R5, 0xffff0000, RZ, 0xc0, !PT ;  /* 0xffff000005007812 */ /* 0x000fe200078ec0ff */
[----:B------:R-:W-:Y:S01]  /*aab0*/  FFMA.FTZ R9, R13, R15, R7 ;  /* 0x0000000f0d097223 */ /* 0x000fe20000010007 */
[----:B------:R-:W-:Y:S01]  /*aac0*/  LOP3.LUT R4, R4, 0xffff0000, RZ, 0xc0, !PT ;  /* 0xffff000004047812 */ /* 0x000fe200078ec0ff */
[----:B------:R-:W-:-:S02]  /*aad0*/  FMUL.FTZ R5, R2, R17 ;  /* 0x0000001102057220 */ /* 0x000fc40000410000 */
[----:B------:R-:W-:Y:S01]  /*aae0*/  FFMA.FTZ R14, R13, R14, -R8 ;  /* 0x0000000e0d0e7223 */ /* 0x000fe20000010808 */
[C---:B------:R-:W-:Y:S01]  /*aaf0*/  SHF.L.U32 R13, R11.reuse, 0x10, RZ ;  /* 0x000000100b0d7819 */ /* 0x040fe200000006ff */
[C---:B------:R-:W-:Y:S01]  /*ab00*/  IMAD.U32 R15, R10.reuse, 0x10000, RZ ;  /* 0x000100000a0f7824 */ /* 0x040fe200078e00ff */
[----:B------:R-:W-:Y:S01]  /*ab10*/  LOP3.LUT R10, R10, 0xffff0000, RZ, 0xc0, !PT ;  /* 0xffff00000a0a7812 */ /* 0x000fe200078ec0ff */
[-C--:B------:R-:W-:Y:S01]  /*ab20*/  FMUL.FTZ R2, R2, R16.reuse ;  /* 0x0000001002027220 */ /* 0x080fe20000410000 */
[----:B------:R-:W-:Y:S01]  /*ab30*/  LOP3.LUT R11, R11, 0xffff0000, RZ, 0xc0, !PT ;  /* 0xffff00000b0b7812 */ /* 0x000fe200078ec0ff */
[C---:B------:R-:W-:Y:S02]  /*ab40*/  FFMA.FTZ R8, R12.reuse, R16, -R5 ;  /* 0x000000100c087223 */ /* 0x040fe40000010805 */
[----:B------:R-:W-:Y:S02]  /*ab50*/  FFMA.FTZ R7, R12, R17, R2 ;  /* 0x000000110c077223 */ /* 0x000fe40000010002 */
[----:B------:R-:W-:-:S02]  /*ab60*/  FMUL.FTZ R5, R4, R15 ;  /* 0x0000000f04057220 */ /* 0x000fc40000410000 */
[----:B------:R-:W-:Y:S01]  /*ab70*/  FMUL.FTZ R4, R4, R13 ;  /* 0x0000000d04047220 */ /* 0x000fe20000410000 */
[----:B------:R-:W-:Y:S01]  /*ab80*/  F2FP.BF16.PACK_AB R7, R7, R8 ;  /* 0x000000080707723e */ /* 0x000fe200000010ff */
[C---:B------:R-:W-:Y:S02]  /*ab90*/  FMUL.FTZ R2, R0.reuse, R10 ;  /* 0x0000000a00027220 */ /* 0x040fe40000410000 */
[----:B------:R-:W-:Y:S02]  /*aba0*/  FMUL.FTZ R0, R0, R11 ;  /* 0x0000000b00007220 */ /* 0x000fe40000410000 */
[C---:B------:R-:W-:Y:S02]  /*abb0*/  FFMA.FTZ R5, R6.reuse, R13, -R5 ;  /* 0x0000000d06057223 */ /* 0x040fe40000010805 */
[----:B------:R-:W-:Y:S01]  /*abc0*/  FFMA.FTZ R4, R6, R15, R4 ;  /* 0x0000000f06047223 */ /* 0x000fe20000010004 */
[----:B------:R-:W-:Y:S01]  /*abd0*/  F2FP.BF16.PACK_AB R6, R9, R14 ;  /* 0x0000000e0906723e */ /* 0x000fe200000010ff */
[----:B------:R-:W-:-:S02]  /*abe0*/  FFMA.FTZ R2, R3, R11, -R2 ;  /* 0x0000000b03027223 */ /* 0x000fc40000010802 */
[----:B------:R-:W-:Y:S01]  /*abf0*/  FFMA.FTZ R0, R3, R10, R0 ;  /* 0x0000000a03007223 */ /* 0x000fe20000010000 */
[----:B------:R-:W-:-:S04]  /*ac00*/  F2FP.BF16.PACK_AB R4, R4, R5 ;  /* 0x000000050404723e */ /* 0x000fc800000010ff */
[----:B------:R-:W-:-:S05]  /*ac10*/  F2FP.BF16.PACK_AB R5, R0, R2 ;  /* 0x000000020005723e */ /* 0x000fca00000010ff */
[----:B------:R1:W-:Y:S02]  /*ac20*/  STS.128 [R80+0x6000], R4 ;  /* 0x0060000450007388 */ /* 0x0003e40000000c00 */
.L_x_897:
[----:B------:R-:W-:Y:S05]  /*ac30*/  BSYNC B0 ;  /* 0x0000000000007941 */ /* 0x000fea0003800000 */
.L_x_896:
[----:B------:R-:W-:-:S13]  /*ac40*/  ISETP.GE.AND P0, PT, R26, c[0x0][0x27c], PT ;  /* 0x00009f001a007a0c */ /* 0x000fda0003f06270 */
        /* <DEDUP_REMOVED lines=47> */
.L_x_895:
[----:B------:R-:W-:Y:S05]  /*af40*/  BSYNC B1 ;  /* 0x0000000000017941 */ /* 0x000fea0003800000 */
.L_x_894:
        /* <DEDUP_REMOVED lines=52> */
.L_x_901:
[----:B------:R-:W-:Y:S05]  /*b290*/  BSYNC B0 ;  /* 0x0000000000007941 */ /* 0x000fea0003800000 */
.L_x_900:
        /* <DEDUP_REMOVED lines=48> */
.L_x_899:
[----:B------:R-:W-:Y:S05]  /*b5a0*/  BSYNC B1 ;  /* 0x0000000000017941 */ /* 0x000fea0003800000 */
.L_x_898:
[----:B------:R-:W-:-:S13]  /*b5b0*/  ISETP.GE.AND P0, PT, R66, R27, PT ;  /* 0x0000001b4200720c */ /* 0x000fda0003f06270 */
        /* <DEDUP_REMOVED lines=50> */
.L_x_904:
[----:B------:R-:W-:Y:S05]  /*b8e0*/  BSYNC B0 ;  /* 0x0000000000007941 */ /* 0x000fea0003800000 */
.L_x_903:
[----:B------:R-:W-:-:S13]  /*b8f0*/  ISETP.GE.AND P0, PT, R26, c[0x0][0x27c], PT ;  /* 0x00009f001a007a0c */ /* 0x000fda0003f06270 */
[----:B------:R-:W-:Y:S05]  /*b900*/  @P0 BRA `(.L_x_902) ;  /* 0x0000272000000947 */ /* 0x000fea0003800000 */
[----:B-1----:R-:W1:Y:S01]  /*b910*/  LDS.128 R4, [R81+0x8000] ;  /* 0x0080000051047984 */ /* 0x002e620000000c00 */
[----:B------:R-:W-:Y:S02]  /*b920*/  SHF.R.U64 R0, R50, 0x10, R51 ;  /* 0x0000001032007819 */ /* 0x000fe40000001233 */
[----:B------:R-:W-:Y:S02]  /*b930*/  SHF.R.U32.HI R11, RZ, 0x10, R49 ;  /* 0x00000010ff0b7819 */ /* 0x000fe40000011631 */
[----:B------:R-:W-:Y:S02]  /*b940*/  SHF.R.U32.HI R2, RZ, 0x10, R51 ;  /* 0x00000010ff027819 */ /* 0x000fe40000011633 */
[----:B------:R-:W-:Y:S02]  /*b950*/  PRMT R10, R67, 0x5432, R0 ;  /* 0x00005432430a7816 */ /* 0x000fe40000000000 */
[----:B------:R-:W-:Y:S02]  /*b960*/  PRMT R0, R65, 0x5410, R11 ;  /* 0x0000541041007816 */ /* 0x000fe4000000000b */
[----:B------:R-:W-:-:S02]  /*b970*/  PRMT R8, R67, 0x5410, R2 ;  /* 0x0000541043087816 */ /* 0x000fc40000000002 */
[----:B------:R-:W-:Y:S01]  /*b980*/  SHF.R.U64 R3, R48, 0x10, R49 ;  /* 0x0000001030037819 */ /* 0x000fe20000001231 */
[----:B------:R-:W-:Y:S01]  /*b990*/  IMAD.U32 R15, R0, 0x10000, RZ ;  /* 0x00010000000f7824 */ /* 0x000fe200078e00ff */
[C---:B------:R-:W-:Y:S01]  /*b9a0*/  LOP3.LUT R16, R8.reuse, 0xffff0000, RZ, 0xc0, !PT ;  /* 0xffff000008107812 */ /* 0x040fe200078ec0ff */
[----:B------:R-:W-:Y:S01]  /*b9b0*/  IMAD.U32 R14, R8, 0x10000, RZ ;  /* 0x00010000080e7824 */ /* 0x000fe200078e00ff */
[----:B------:R-:W-:Y:S02]  /*b9c0*/  PRMT R9, R65, 0x5432, R3 ;  /* 0x0000543241097816 */ /* 0x000fe40000000003 */
[----:B------:R-:W-:Y:S01]  /*b9d0*/  LOP3.LUT R17, R0, 0xffff0000, RZ, 0xc0, !PT ;  /* 0xffff000000117812 */ /* 0x000fe200078ec0ff */
[C---:B-1----:R-:W-:Y:S01]  /*b9e0*/  IMAD.U32 R12, R6.reuse, 0x10000, RZ ;  /* 0x00010000060c7824 */ /* 0x042fe200078e00ff */
[----:B------:R-:W-:Y:S01]  /*b9f0*/  LOP3.LUT R6, R6, 0xffff0000, RZ, 0xc0, !PT ;  /* 0xffff000006067812 */ /* 0x000fe200078ec0ff */
[C---:B------:R-:W-:Y:S01]  /*ba00*/  IMAD.U32 R11, R7.reuse, 0x10000, RZ ;  /* 0x00010000070b7824 */ /* 0x040fe200078e00ff */
[----:B------:R-:W-:-:S02]  /*ba10*/  LOP3.LUT R2, R7, 0xffff0000, RZ, 0xc0, !PT ;  /* 0xffff000007027812 */ /* 0x000fc400078ec0ff */
[----:B------:R-:W-:Y:S01]  /*ba20*/  SHF.L.U32 R7, R4, 0x10, RZ ;  /* 0x0000001004077819 */ /* 0x000fe200000006ff */
[----:B------:R-:W-:Y:S01]  /*ba30*/  FMUL.FTZ R8, R6, R15 ;  /* 0x0000000f06087220 */ /* 0x000fe20000410000 */
[----:B------:R-:W-:Y:S01]  /*ba40*/  LOP3.LUT R3, R4, 0xffff0000, RZ, 0xc0, !PT ;  /* 0xffff000004037812 */ /* 0x000fe200078ec0ff */
[-C--:B------:R-:W-:Y:S01]  /*ba50*/  FMUL.FTZ R6, R6, R14.reuse ;  /* 0x0000000e06067220 */ /* 0x080fe20000410000 */
[C---:B------:R-:W-:Y:S01]  /*ba60*/  LOP3.LUT R0, R5.reuse, 0xffff0000, RZ, 0xc0, !PT ;  /* 0xffff000005007812 */ /* 0x040fe200078ec0ff */
[----:B------:R-:W-:Y:S01]  /*ba70*/  FMUL.FTZ R4, R2, R17 ;  /* 0x0000001102047220 */ /* 0x000fe20000410000 */
[----:B------:R-:W-:Y:S01]  /*ba80*/  SHF.L.U32 R13, R5, 0x10, RZ ;  /* 0x00000010050d7819 */ /* 0x000fe200000006ff */
[C---:B------:R-:W-:Y:S02]  /*ba90*/  FFMA.FTZ R6, R12.reuse, R15, R6 ;  /* 0x0000000f0c067223 */ /* 0x040fe40000010006 */
[----:B------:R-:W-:Y:S01]  /*baa0*/  FFMA.FTZ R14, R12, R14, -R8 ;  /* 0x0000000e0c0e7223 */ /* 0x000fe20000010808 */
[----:B------:R-:W-:Y:S01]  /*bab0*/  SHF.L.U32 R12, R10, 0x10, RZ ;  /* 0x000000100a0c7819 */ /* 0x000fe200000006ff */
[C---:B------:R-:W-:Y:S01]  /*bac0*/  IMAD.U32 R15, R9.reuse, 0x10000, RZ ;  /* 0x00010000090f7824 */ /* 0x040fe200078e00ff */
[----:B------:R-:W-:Y:S01]  /*bad0*/  LOP3.LUT R9, R9, 0xffff0000, RZ, 0xc0, !PT ;  /* 0xffff000009097812 */ /* 0x000fe200078ec0ff */
[-C--:B------:R-:W-:Y:S01]  /*bae0*/  FMUL.FTZ R2, R2, R16.reuse ;  /* 0x0000001002027220 */ /* 0x080fe20000410000 */
[----:B------:R-:W-:Y:S01]  /*baf0*/  LOP3.LUT R10, R10, 0xffff0000, RZ, 0xc0, !PT ;  /* 0xffff00000a0a7812 */ /* 0x000fe200078ec0ff */
[C---:B------:R-:W-:Y:S01]  /*bb00*/  FFMA.FTZ R8, R11.reuse, R16, -R4 ;  /* 0x000000100b087223 */ /* 0x040fe20000010804 */
[----:B------:R-:W-:Y:S01]  /*bb10*/  F2FP.BF16.PACK_AB R6, R6, R14 ;  /* 0x0000000e0606723e */ /* 0x000fe200000010ff */
[----:B------:R-:W-:-:S02]  /*bb20*/  FFMA.FTZ R5, R11, R17, R2 ;  /* 0x000000110b057223 */ /* 0x000fc40000010002 */
[C---:B------:R-:W-:Y:S02]  /*bb30*/  FMUL.FTZ R4, R3.reuse, R15 ;  /* 0x0000000f03047220 */ /* 0x040fe40000410000 */
[C---:B------:R-:W-:Y:S02]  /*bb40*/  FMUL.FTZ R2, R0.reuse, R9 ;  /* 0x0000000900027220 */ /* 0x040fe40000410000 */
[----:B------:R-:W-:Y:S02]  /*bb50*/  FMUL.FTZ R3, R3, R12 ;  /* 0x0000000c03037220 */ /* 0x000fe40000410000 */
        /* <DEDUP_REMOVED lines=10> */
.L_x_881:
[----:B------:R-:W-:Y:S01]  /*bc00*/  @P6 IMAD.HI.U32 R3, R2, c[0x0][0x2c8], RZ ;  /* 0x0000b20002036a27 */ /* 0x000fe200078e00ff */
[----:B------:R-:W-:Y:S01]  /*bc10*/  ISETP.GE.AND P2, PT, R28, c[0x0][0x27c], PT ;  /* 0x00009f001c007a0c */ /* 0x000fe20003f46270 */
[----:B------:R-:W-:Y:S01]  /*bc20*/  CS2R R18, SRZ ;  /* 0x0000000000127805 */ /* 0x000fe2000001ff00 */
[----:B------:R-:W-:Y:S01]  /*bc30*/  CS2R R16, SRZ ;  /* 0x0000000000107805 */ /* 0x000fe2000001ff00 */
[----:B------:R-:W-:Y:S01]  /*bc40*/  IMAD.MOV.U32 R7, RZ, RZ, R8 ;  /* 0x000000ffff077224 */ /* 0x000fe200078e0008 */
[----:B------:R-:W-:-:S04]  /*bc50*/  @P6 SHF.R.U32.HI R2, RZ, c[0x0][0x2cc], R3 ;  /* 0x0000b300ff026a19 */ /* 0x000fc80000011603 */
[----:B------:R-:W-:Y:S01]  /*bc60*/  SHF.R.S32.HI R3, RZ, 0x1f, R2 ;  /* 0x0000001fff037819 */ /* 0x000fe20000011402 */
[----:B------:R-:W-:-:S04]  /*bc70*/  IMAD.WIDE.U32 R6, R2, c[0x0][0x280], R6 ;  /* 0x0000a00002067a25 */ /* 0x000fc800078e0006 */
[C---:B------:R-:W-:Y:S01]  /*bc80*/  IMAD R5, R3.reuse, c[0x0][0x280], RZ ;  /* 0x0000a00003057a24 */ /* 0x040fe200078e02ff */
[----:B------:R-:W-:Y:S01]  /*bc90*/  LEA R26, P0, R6, c[0x0][0x270], 0x1 ;  /* 0x00009c00061a7a11 */ /* 0x000fe200078008ff */
[----:B------:R-:W-:Y:S02]  /*bca0*/  IMAD R3, R3, c[0x0][0x290], RZ ;  /* 0x0000a40003037a24 */ /* 0x000fe400078e02ff */
[C---:B------:R-:W-:Y:S02]  /*bcb0*/  IMAD R8, R2.reuse, c[0x0][0x284], R5 ;  /* 0x0000a10002087a24 */ /* 0x040fe400078e0205 */
[----:B------:R-:W-:Y:S02]  /*bcc0*/  IMAD.MOV.U32 R5, RZ, RZ, R9 ;  /* 0x000000ffff057224 */ /* 0x000fe400078e0009 */
[----:B------:R-:W-:Y:S02]  /*bcd0*/  IMAD.IADD R7, R7, 0x1, R8 ;  /* 0x0000000107077824 */ /* 0x000fe400078e0208 */
[----:B------:R-:W-:Y:S01]  /*bce0*/  IMAD.WIDE.U32 R4, R2, c[0x0][0x290], R4 ;  /* 0x0000a40002047a25 */ /* 0x000fe200078e0004 */
[----:B------:R-:W1:Y:S02]  /*bcf0*/  SHFL.IDX PT, R8, R26, RZ, 0x1c1f ;  /* 0x001c1fff1a087589 */ /* 0x000e6400000e0000 */
[----:B------:R-:W-:Y:S01]  /*bd00*/  LEA.HI.X R21, R6, c[0x0][0x274], R7, 0x1, P0 ;  /* 0x00009d0006157a11 */ /* 0x000fe200000f0c07 */
[----:B------:R-:W-:Y:S01]  /*bd10*/  IMAD R2, R2, c[0x0][0x294], R3 ;  /* 0x0000a50002027a24 */ /* 0x000fe200078e0203 */
[----:B------:R-:W-:-:S03]  /*bd20*/  LEA R3, P0, R4, c[0x0][0x288], 0x1 ;  /* 0x0000a20004037a11 */ /* 0x000fc600078008ff */
[----:B------:R-:W-:Y:S02]  /*bd30*/  IMAD.IADD R2, R5, 0x1, R2 ;  /* 0x0000000105027824 */ /* 0x000fe400078e0202 */
[----:B------:R-:W2:Y:S03]  /*bd40*/  SHFL.IDX PT, R5, R21, RZ, 0x1c1f ;  /* 0x001c1fff15057589 */ /* 0x000ea600000e0000 */
[----:B------:R-:W-:Y:S01]  /*bd50*/  LEA.HI.X R2, R4, c[0x0][0x28c], R2, 0x1, P0 ;  /* 0x0000a30004027a11 */ /* 0x000fe200000f0c02 */
[----:B------:R-:W4:Y:S01]  /*bd60*/  SHFL.IDX PT, R9, R3, RZ, 0x1c1f ;  /* 0x001c1fff03097589 */ /* 0x000f2200000e0000 */
[----:B------:R-:W-:-:S03]  /*bd70*/  ISETP.GE.OR P0, PT, R20, R0, P2 ;  /* 0x000000001400720c */ /* 0x000fc60001706670 */
[----:B------:R-:W5:Y:S10]  /*bd80*/  SHFL.IDX PT, R10, R2, RZ, 0x1c1f ;  /* 0x001c1fff020a7589 */ /* 0x000f7400000e0000 */
[C---:B------:R-:W-:Y:S01]  /*bd90*/  @!P0 IMAD.SHL.U32 R6, R28.reuse, 0x2, RZ ;  /* 0x000000021c068824 */ /* 0x040fe200078e00ff */
[----:B------:R-:W-:-:S04]  /*bda0*/  @!P0 SHF.L.U64.HI R7, R28, 0x1, R29 ;  /* 0x000000011c078819 */ /* 0x000fc8000001021d */
[----:B-1----:R-:W-:-:S04]  /*bdb0*/  @!P0 IADD3 R4, P1, R8, R6, RZ ;  /* 0x0000000608048210 */ /* 0x002fc80007f3e0ff */
[----:B--2---:R-:W-:Y:S02]  /*bdc0*/  @!P0 IADD3.X R5, R5, R7, RZ, P1, !PT ;  /* 0x0000000705058210 */ /* 0x004fe40000ffe4ff */
[----:B----4-:R-:W-:Y:S01]  /*bdd0*/  @!P0 IADD3 R6, P1, R9, R6, RZ ;  /* 0x0000000609068210 */ /* 0x010fe20007f3e0ff */
[----:B------:R-:W-:Y:S01]  /*bde0*/  CS2R R14, SRZ ;  /* 0x00000000000e7805 */ /* 0x000fe2000001ff00 */
[----:B------:R-:W-:Y:S01]  /*bdf0*/  CS2R R12, SRZ ;  /* 0x00000000000c7805 */ /* 0x000fe2000001ff00 */
[----:B------:R1:W2:Y:S02]  /*be00*/  @!P0 LD.E.128 R16, [R4.64] ;  /* 0x0000000804108980 */ /* 0x0002a4000c101d00 */
[----:B-----5:R-:W-:-:S05]  /*be10*/  @!P0 IMAD.X R7, R10, 0x1, R7, P1 ;  /* 0x000000010a078824 */ /* 0x020fca00008e0607 */
[----:B------:R2:W4:Y:S01]  /*be20*/  @!P0 LD.E.128 R12, [R6.64] ;  /* 0x00000008060c8980 */ /* 0x000522000c101d00 */
[----:B------:R-:W-:Y:S01]  /*be30*/  BSSY B0, `(.L_x_905) ;  /* 0x0000026000007945 */ /* 0x000fe20003800000 */
[----:B------:R-:W-:Y:S01]  /*be40*/  CS2R R10, SRZ ;  /* 0x00000000000a7805 */ /* 0x000fe2000001ff00 */
[----:B------:R-:W-:Y:S01]  /*be50*/  CS2R R8, SRZ ;  /* 0x0000000000087805 */ /* 0x000fe2000001ff00 */
[----:B------:R3:W2:Y:S04]  /*be60*/  SHFL.IDX PT, R22, R26, 0x1, 0x1c1f ;  /* 0x003c1f001a167f89 */ /* 0x0006a800000e0000 */
[----:B------:R3:W2:Y:S04]  /*be70*/  SHFL.IDX PT, R23, R3, 0x1, 0x1c1f ;  /* 0x003c1f0003177f89 */ /* 0x0006a800000e0000 */
[----:B------:R3:W2:Y:S04]  /*be80*/  SHFL.IDX PT, R25, R21, 0x1, 0x1c1f ;  /* 0x003c1f0015197f89 */ /* 0x0006a800000e0000 */
[----:B------:R3:W2:Y:S01]  /*be90*/  SHFL.IDX PT, R24, R2, 0x1, 0x1c1f ;  /* 0x003c1f0002187f89 */ /* 0x0006a200000e0000 */
[----:B-1----:R-:W-:-:S04]  /*bea0*/  IADD3 R4, R20, 0x20, RZ ;  /* 0x0000002014047810 */ /* 0x002fc80007ffe0ff */
[----:B------:R-:W-:Y:S01]  /*beb0*/  ISETP.GE.AND P0, PT, R4, R0, PT ;  /* 0x000000000400720c */ /* 0x000fe20003f06270 */
[----:B--2---:R-:W-:Y:S01]  /*bec0*/  IMAD.MOV.U32 R7, RZ, RZ, R18 ;  /* 0x000000ffff077224 */ /* 0x004fe200078e0012 */
[----:B------:R-:W-:Y:S01]  /*bed0*/  MOV R5, R16 ;  /* 0x0000001000057202 */ /* 0x000fe20000000f00 */
[----:B------:R-:W-:Y:S02]  /*bee0*/  IMAD.MOV.U32 R6, RZ, RZ, R19 ;  /* 0x000000ffff067224 */ /* 0x000fe400078e0013 */
[----:B------:R-:W-:Y:S01]  /*bef0*/  IMAD.MOV.U32 R4, RZ, RZ, R17 ;  /* 0x000000ffff047224 */ /* 0x000fe200078e0011 */
[----:B------:R-:W-:Y:S02]  /*bf00*/  PRMT R31, R5, 0x7610, R31 ;  /* 0x00007610051f7816 */ /* 0x000fe4000000001f */
[----:B------:R-:W-:Y:S01]  /*bf10*/  PRMT R34, R6, 0x5410, R7 ;  /* 0x0000541006227816 */ /* 0x000fe20000000007 */
[----:B----4-:R-:W-:Y:S01]  /*bf20*/  IMAD.MOV.U32 R7, RZ, RZ, R14 ;  /* 0x000000ffff077224 */ /* 0x010fe200078e000e */
[----:B------:R-:W-:Y:S01]  /*bf30*/  PRMT R33, R4, 0x7610, R33 ;  /* 0x0000761004217816 */ /* 0x000fe20000000021 */
[----:B------:R-:W-:Y:S01]  /*bf40*/  IMAD.MOV.U32 R6, RZ, RZ, R15 ;  /* 0x000000ffff067224 */ /* 0x000fe200078e000f */
[----:B------:R-:W-:Y:S01]  /*bf50*/  MOV R5, R12 ;  /* 0x0000000c00057202 */ /* 0x000fe20000000f00 */
[----:B------:R-:W-:Y:S01]  /*bf60*/  IMAD.MOV.U32 R4, RZ, RZ, R13 ;  /* 0x000000ffff047224 */ /* 0x000fe200078e000d */
[----:B------:R-:W-:-:S02]  /*bf70*/  PRMT R33, R33, 0x5410, R7 ;  /* 0x0000541021217816 */ /* 0x000fc40000000007 */
[----:B------:R-:W-:Y:S02]  /*bf80*/  PRMT R35, R6, 0x7610, R35 ;  /* 0x0000761006237816 */ /* 0x000fe40000000023 */
[----:B------:R-:W-:Y:S01]  /*bf90*/  PRMT R32, R4, 0x5410, R5 ;  /* 0x0000541004207816 */ /* 0x000fe20000000005 */
[----:B------:R-:W-:Y:S01]  /*bfa0*/  CS2R R6, SRZ ;  /* 0x0000000000067805 */ /* 0x000fe2000001ff00 */
[----:B------:R-:W-:Y:S01]  /*bfb0*/  CS2R R4, SRZ ;  /* 0x0000000000047805 */ /* 0x000fe2000001ff00 */
[----:B------:R-:W-:Y:S05]  /*bfc0*/  @P0 BRA `(.L_x_906) ;  /* 0x000000c000000947 */ /* 0x000fea0003800000 */
[----:B---3--:R-:W-:Y:S01]  /*bfd0*/  CS2R R8, SRZ ;  /* 0x0000000000087805 */ /* 0x008fe2000001ff00 */
[----:B------:R-:W-:Y:S01]  /*bfe0*/  CS2R R6, SRZ ;  /* 0x0000000000067805 */ /* 0x000fe2000001ff00 */
[----:B------:R-:W-:Y:S01]  /*bff0*/  CS2R R4, SRZ ;  /* 0x0000000000047805 */ /* 0x000fe2000001ff00 */
[----:B------:R-:W-:Y:S05]  /*c000*/  @P2 BRA `(.L_x_906) ;  /* 0x0000008000002947 */ /* 0x000fea0003800000 */
[C---:B------:R-:W-:Y:S01]  /*c010*/  IMAD.SHL.U32 R6, R28.reuse, 0x2, RZ ;  /* 0x000000021c067824 */ /* 0x040fe200078e00ff */
[----:B------:R-:W-:-:S04]  /*c020*/  SHF.L.U64.HI R7, R28, 0x1, R29 ;  /* 0x000000011c077819 */ /* 0x000fc8000001021d */
[-C--:B------:R-:W-:Y:S02]  /*c030*/  IADD3 R4, P1, R22, R6.reuse, RZ ;  /* 0x0000000616047210 */ /* 0x080fe40007f3e0ff */
[----:B------:R-:W-:-:S03]  /*c040*/  IADD3 R6, P0, R23, R6, RZ ;  /* 0x0000000617067210 */ /* 0x000fc60007f1e0ff */
[--C-:B------:R-:W-:Y:S02]  /*c050*/  IMAD.X R5, R25, 0x1, R7.reuse, P1 ;  /* 0x0000000119057824 */ /* 0x100fe400008e0607 */
[----:B------:R-:W-:-:S03]  /*c060*/  IMAD.X R7, R24, 0x1, R7, P0 ;  /* 0x0000000118077824 */ /* 0x000fc600000e0607 */
[----:B------:R1:W5:Y:S04]  /*c070*/  LD.E.128 R8, [R4.64] ;  /* 0x0000000804087980 */ /* 0x000368000c101d00 */
[----:B-1----:R-:W5:Y:S02]  /*c080*/  LD.E.128 R4, [R6.64] ;  /* 0x0000000806047980 */ /* 0x002f64000c101d00 */
.L_x_906:
[----:B---3--:R-:W-:Y:S05]  /*c090*/  BSYNC B0 ;  /* 0x0000000000007941 */ /* 0x008fea0003800000 */
.L_x_905:
[----:B------:R-:W1:Y:S01]  /*c0a0*/  SHFL.IDX PT, R24, R26, 0x2, 0x1c1f ;  /* 0x005c1f001a187f89 */ /* 0x000e6200000e0000 */
[----:B------:R-:W-:Y:S01]  /*c0b0*/  IADD3 R22, R20, 0x40, RZ ;  /* 0x0000004014167810 */ /* 0x000fe20007ffe0ff */
[----:B------:R-:W-:Y:S01]  /*c0c0*/  CS2R R50, SRZ ;  /* 0x0000000000327805 */ /* 0x000fe2000001ff00 */
[----:B------:R-:W-:Y:S01]  /*c0d0*/  CS2R R48, SRZ ;  /* 0x0000000000307805 */ /* 0x000fe2000001ff00 */
[----:B------:R-:W2:Y:S01]  /*c0e0*/  SHFL.IDX PT, R25, R21, 0x2, 0x1c1f ;  /* 0x005c1f0015197f89 */ /* 0x000ea200000e0000 */
[----:B------:R-:W-:-:S03]  /*c0f0*/  ISETP.GE.OR P0, PT, R22, R0, P2 ;  /* 0x000000001600720c */ /* 0x000fc60001706670 */
[----:B------:R-:W3:Y:S04]  /*c100*/  SHFL.IDX PT, R27, R3, 0x2, 0x1c1f ;  /* 0x005c1f00031b7f89 */ /* 0x000ee800000e0000 */
[----:B------:R-:W4:Y:S06]  /*c110*/  SHFL.IDX PT, R30, R2, 0x2, 0x1c1f ;  /* 0x005c1f00021e7f89 */ /* 0x000f2c00000e0000 */
[C---:B------:R-:W-:Y:S01]  /*c120*/  @!P0 IMAD.SHL.U32 R22, R28.reuse, 0x2, RZ ;  /* 0x000000021c168824 */ /* 0x040fe200078e00ff */
[----:B------:R-:W-:-:S04]  /*c130*/  @!P0 SHF.L.U64.HI R23, R28, 0x1, R29 ;  /* 0x000000011c178819 */ /* 0x000fc8000001021d */
[----:B-1----:R-:W-:-:S05]  /*c140*/  @!P0 IADD3 R24, P1, R24, R22, RZ ;  /* 0x0000001618188210 */ /* 0x002fca0007f3e0ff */
[----:B--2---:R-:W-:Y:S01]  /*c150*/  @!P0 IMAD.X R25, R25, 0x1, R23, P1 ;  /* 0x0000000119198824 */ /* 0x004fe200008e0617 */
[----:B---3--:R-:W-:Y:S01]  /*c160*/  @!P0 IADD3 R22, P1, R27, R22, RZ ;  /* 0x000000161b168210 */ /* 0x008fe20007f3e0ff */
[----:B------:R-:W-:-:S03]  /*c170*/  CS2R R46, SRZ ;  /* 0x00000000002e7805 */ /* 0x000fc6000001ff00 */
[----:B------:R1:W2:Y:S01]  /*c180*/  @!P0 LD.E.128 R48, [R24.64] ;  /* 0x0000000818308980 */ /* 0x0002a2000c101d00 */
[----:B------:R-:W-:Y:S01]  /*c190*/  CS2R R44, SRZ ;  /* 0x00000000002c7805 */ /* 0x000fe2000001ff00 */
[----:B----4-:R-:W-:-:S05]  /*c1a0*/  @!P0 IMAD.X R23, R30, 0x1, R23, P1 ;  /* 0x000000011e178824 */ /* 0x010fca00008e0617 */
[----:B------:R3:W4:Y:S01]  /*c1b0*/  @!P0 LD.E.128 R44, [R22.64] ;  /* 0x00000008162c8980 */ /* 0x000722000c101d00 */
[----:B------:R-:W-:Y:S01]  /*c1c0*/  IADD3 R20, R20, 0x60, RZ ;  /* 0x0000006014147810 */ /* 0x000fe20007ffe0ff */
[----:B------:R-:W-:Y:S01]  /*c1d0*/  BSSY B0, `(.L_x_907) ;  /* 0x000002f000007945 */ /* 0x000fe20003800000 */
[----:B------:R-:W-:Y:S01]  /*c1e0*/  CS2R R58, SRZ ;  /* 0x00000000003a7805 */ /* 0x000fe2000001ff00 */
[----:B------:R-:W-:Y:S01]  /*c1f0*/  CS2R R56, SRZ ;  /* 0x0000000000387805 */ /* 0x000fe2000001ff00 */
[----:B------:R-:W-:Y:S01]  /*c200*/  ISETP.GE.AND P0, PT, R20, R0, PT ;  /* 0x000000001400720c */ /* 0x000fe20003f06270 */
[----:B------:R-:W-:Y:S01]  /*c210*/  CS2R R54, SRZ ;  /* 0x0000000000367805 */ /* 0x000fe2000001ff00 */
[----:B-----5:R-:W-:Y:S01]  /*c220*/  MOV R20, R9 ;  /* 0x0000000900147202 */ /* 0x020fe20000000f00 */
[----:B------:R-:W-:Y:S01]  /*c230*/  CS2R R52, SRZ ;  /* 0x0000000000347805 */ /* 0x000fe2000001ff00 */
[----:B-1----:R-:W-:Y:S01]  /*c240*/  IMAD.MOV.U32 R24, RZ, RZ, R10 ;  /* 0x000000ffff187224 */ /* 0x002fe200078e000a */
[----:B------:R1:W1:Y:S01]  /*c250*/  SHFL.IDX PT, R25, R21, 0x3, 0x1c1f ;  /* 0x007c1f0015197f89 */ /* 0x00026200000e0000 */
[----:B---3--:R-:W-:-:S02]  /*c260*/  IMAD.MOV.U32 R23, RZ, RZ, R11 ;  /* 0x000000ffff177224 */ /* 0x008fc400078e000b */
[----:B------:R-:W-:-:S03]  /*c270*/  IMAD.MOV.U32 R22, RZ, RZ, R8 ;  /* 0x000000ffff167224 */ /* 0x000fc600078e0008 */
[----:B------:R-:W-:Y:S01]  /*c280*/  PRMT R65, R23, 0x5410, R24 ;  /* 0x0000541017417816 */ /* 0x000fe20000000018 */
[----:B------:R-:W-:Y:S01]  /*c290*/  IMAD.MOV.U32 R24, RZ, RZ, R6 ;  /* 0x000000ffff187224 */ /* 0x000fe200078e0006 */
[----:B------:R-:W-:Y:S01]  /*c2a0*/  PRMT R63, R20, 0x5410, R22 ;  /* 0x00005410143f7816 */ /* 0x000fe20000000016 */
[----:B------:R-:W-:Y:S02]  /*c2b0*/  IMAD.MOV.U32 R23, RZ, RZ, R7 ;  /* 0x000000ffff177224 */ /* 0x000fe400078e0007 */
[----:B------:R-:W-:Y:S02]  /*c2c0*/  IMAD.MOV.U32 R22, RZ, RZ, R4 ;  /* 0x000000ffff167224 */ /* 0x000fe400078e0004 */
[----:B------:R-:W-:Y:S01]  /*c2d0*/  IMAD.MOV.U32 R20, RZ, RZ, R5 ;  /* 0x000000ffff147224 */ /* 0x000fe200078e0005 */
[----:B------:R-:W-:Y:S02]  /*c2e0*/  PRMT R64, R23, 0x5410, R24 ;  /* 0x0000541017407816 */ /* 0x000fe40000000018 */
[----:B------:R3:W1:Y:S02]  /*c2f0*/  SHFL.IDX PT, R23, R3, 0x3, 0x1c1f ;  /* 0x007c1f0003177f89 */ /* 0x00066400000e0000 */
[----:B------:R-:W-:-:S02]  /*c300*/  PRMT R62, R20, 0x5410, R22 ;  /* 0x00005410143e7816 */ /* 0x000fc40000000016 */
[----:B------:R1:W1:Y:S04]  /*c310*/  SHFL.IDX PT, R24, R2, 0x3, 0x1c1f ;  /* 0x007c1f0002187f89 */ /* 0x00026800000e0000 */
[----:B------:R1:W1:Y:S01]  /*c320*/  SHFL.IDX PT, R22, R26, 0x3, 0x1c1f ;  /* 0x007c1f001a167f89 */ /* 0x00026200000e0000 */
[----:B--2---:R-:W-:Y:S01]  /*c330*/  IMAD.MOV.U32 R20, RZ, RZ, R51 ;  /* 0x000000ffff147224 */ /* 0x004fe200078e0033 */
[----:B-1----:R-:W-:Y:S01]  /*c340*/  MOV R21, R50 ;  /* 0x0000003200157202 */ /* 0x002fe20000000f00 */
[----:B---3--:R-:W-:Y:S02]  /*c350*/  IMAD.MOV.U32 R3, RZ, RZ, R48 ;  /* 0x000000ffff037224 */ /* 0x008fe400078e0030 */
[----:B------:R-:W-:Y:S01]  /*c360*/  IMAD.MOV.U32 R2, RZ, RZ, R49 ;  /* 0x000000ffff027224 */ /* 0x000fe200078e0031 */
[----:B------:R-:W-:Y:S01]  /*c370*/  PRMT R70, R20, 0x5410, R21 ;  /* 0x0000541014467816 */ /* 0x000fe20000000015 */
[----:B----4-:R-:W-:-:S03]  /*c380*/  IMAD.MOV.U32 R21, RZ, RZ, R46 ;  /* 0x000000ffff157224 */ /* 0x010fc600078e002e */
[----:B------:R-:W-:Y:S01]  /*c390*/  PRMT R68, R2, 0x5410, R3 ;  /* 0x0000541002447816 */ /* 0x000fe20000000003 */
[----:B------:R-:W-:Y:S01]  /*c3a0*/  IMAD.MOV.U32 R3, RZ, RZ, R44 ;  /* 0x000000ffff037224 */ /* 0x000fe200078e002c */
[----:B------:R-:W-:Y:S01]  /*c3b0*/  MOV R20, R47 ;  /* 0x0000002f00147202 */ /* 0x000fe20000000f00 */
[----:B------:R-:W-:-:S03]  /*c3c0*/  IMAD.MOV.U32 R2, RZ, RZ, R45 ;  /* 0x000000ffff027224 */ /* 0x000fc600078e002d */
[----:B------:R-:W-:Y:S02]  /*c3d0*/  PRMT R69, R20, 0x5410, R21 ;  /* 0x0000541014457816 */ /* 0x000fe40000000015 */
[----:B------:R-:W-:Y:S01]  /*c3e0*/  PRMT R67, R2, 0x5410, R3 ;  /* 0x0000541002437816 */ /* 0x000fe20000000003 */
[----:B------:R-:W-:Y:S05]  /*c3f0*/  @P0 BRA `(.L_x_908) ;  /* 0x000000c000000947 */ /* 0x000fea0003800000 */
[----:B------:R-:W-:Y:S01]  /*c400*/  CS2R R56, SRZ ;  /* 0x0000000000387805 */ /* 0x000fe2000001ff00 */
        /* <DEDUP_REMOVED lines=10> */
[----:B------:R1:W5:Y:S02]  /*c4b0*/  LD.E.128 R52, [R2.64] ;  /* 0x0000000802347980 */ /* 0x000364000c101d00 */
.L_x_908:
[----:B------:R-:W-:Y:S05]  /*c4c0*/  BSYNC B0 ;  /* 0x0000000000007941 */ /* 0x000fea0003800000 */
.L_x_907:
        /* <DEDUP_REMOVED lines=9> */
[----:B------:R-:W-:Y:S01]  /*c560*/  ISETP.GE.OR P0, PT, R82, R60, P2 ;  /* 0x0000003c5200720c */ /* 0x000fe20001706670 */
        /* <DEDUP_REMOVED lines=10> */
[----:B------:R-:W-:Y:S02]  /*c610*/  IADD3 R2, R28, c[0x0][0x27c], RZ ;  /* 0x00009f001c027a10 */ /* 0x000fe40007ffe0ff */
[C---:B------:R-:W-:Y:S02]  /*c620*/  LOP3.LUT R0, R147.reuse, 0x38, R28, 0xf8, !PT ;  /* 0x0000003893007812 */ /* 0x040fe400078ef81c */
[----:B------:R-:W-:Y:S02]  /*c630*/  LOP3.LUT R2, R147, 0x38, R2, 0xf8, !PT ;  /* 0x0000003893027812 */ /* 0x000fe400078ef802 */
[----:B------:R-:W-:Y:S02]  /*c640*/  LOP3.LUT R0, R157, R0, R156, 0xf6, !PT ;  /* 0x000000009d007212 */ /* 0x000fe400078ef69c */
[----:B------:R-:W-:Y:S02]  /*c650*/  LOP3.LUT R2, R2, R156, RZ, 0x3c, !PT ;  /* 0x0000009c02027212 */ /* 0x000fe400078e3cff */
[----:B------:R-:W-:-:S02]  /*c660*/  LEA R41, R0, 0x5100, 0x1 ;  /* 0x0000510000297811 */ /* 0x000fc400078e08ff */
[----:B------:R-:W-:Y:S01]  /*c670*/  SHF.R.U64 R12, R12, 0x10, R13 ;  /* 0x000000100c0c7819 */ /* 0x000fe2000000120d */
[----:B------:R-:W-:Y:S01]  /*c680*/  IMAD.IADD R2, R157, 0x1, R2 ;  /* 0x000000019d027824 */ /* 0x000fe200078e0202 */
[--C-:B------:R-:W-:Y:S01]  /*c690*/  SHF.R.U64 R16, R16, 0x10, R17.reuse ;  /* 0x0000001010107819 */ /* 0x100fe20000001211 */
[----:B------:R-:W1:Y:S01]  /*c6a0*/  LDS.128 R24, [R41] ;  /* 0x0000000029187984 */ /* 0x000e620000000c00 */
[----:B------:R-:W-:Y:S01]  /*c6b0*/  SHF.R.U32.HI R0, RZ, 0x10, R17 ;  /* 0x00000010ff007819 */ /* 0x000fe20000011611 */
[----:B------:R-:W-:Y:S01]  /*c6c0*/  IMAD.SHL.U32 R40, R2, 0x2, RZ ;  /* 0x0000000202287824 */ /* 0x000fe200078e00ff */
[--C-:B------:R-:W-:Y:S02]  /*c6d0*/  SHF.R.U64 R17, R18, 0x10, R19.reuse ;  /* 0x0000001012117819 */ /* 0x100fe40000001213 */
[----:B------:R-:W-:Y:S02]  /*c6e0*/  SHF.R.U32.HI R2, RZ, 0x10, R19 ;  /* 0x00000010ff027819 */ /* 0x000fe40000011613 */
[----:B------:R-:W2:Y:S01]  /*c6f0*/  LDS.128 R20, [R40+0x5100] ;  /* 0x0051000028147984 */ /* 0x000ea20000000c00 */
[----:B------:R-:W-:-:S02]  /*c700*/  PRMT R19, R32, 0x5432, R12 ;  /* 0x0000543220137816 */ /* 0x000fc4000000000c */
[----:B------:R-:W-:Y:S02]  /*c710*/  SHF.R.U32.HI R3, RZ, 0x10, R13 ;  /* 0x00000010ff037819 */ /* 0x000fe4000001160d */
[----:B------:R-:W-:Y:S02]  /*c720*/  SHF.R.U64 R13, R14, 0x10, R15 ;  /* 0x000000100e0d7819 */ /* 0x000fe4000000120f */
[C---:B------:R-:W-:Y:S02]  /*c730*/  PRMT R38, R34.reuse, 0x5432, R17 ;  /* 0x0000543222267816 */ /* 0x040fe40000000011 */
[----:B------:R-:W-:Y:S02]  /*c740*/  PRMT R37, R34, 0x5410, R2 ;  /* 0x0000541022257816 */ /* 0x000fe40000000002 */
[----:B------:R-:W-:Y:S02]  /*c750*/  SHF.R.U32.HI R14, RZ, 0x10, R15 ;  /* 0x00000010ff0e7819 */ /* 0x000fe4000001160f */
[----:B------:R-:W-:-:S02]  /*c760*/  PRMT R31, R31, 0x5410, R16 ;  /* 0x000054101f1f7816 */ /* 0x000fc40000000010 */
[----:B------:R-:W-:Y:S02]  /*c770*/  PRMT R36, R33, 0x5432, R13 ;  /* 0x0000543221247816 */ /* 0x000fe4000000000d */
[----:B------:R-:W-:Y:S02]  /*c780*/  PRMT R35, R35, 0x5410, R14 ;  /* 0x0000541023237816 */ /* 0x000fe4000000000e */
[----:B------:R-:W-:Y:S02]  /*c790*/  PRMT R30, R33, 0x5410, R0 ;  /* 0x00005410211e7816 */ /* 0x000fe40000000000 */
[----:B------:R-:W-:Y:S02]  /*c7a0*/  PRMT R18, R32, 0x5410, R3 ;  /* 0x0000541020127816 */ /* 0x000fe40000000003 */
[----:B------:R-:W-:Y:S01]  /*c7b0*/  LOP3.LUT R43, R19, 0xffff0000, RZ, 0xc0, !PT ;  /* 0xffff0000132b7812 */ /* 0x000fe200078ec0ff */
[C---:B-1----:R-:W-:Y:S01]  /*c7c0*/  IMAD.U32 R34, R26.reuse, 0x10000, RZ ;  /* 0x000100001a227824 */ /* 0x042fe200078e00ff */
[----:B------:R-:W-:Y:S01]  /*c7d0*/  LOP3.LUT R39, R26, 0xffff0000, RZ, 0xc0, !PT ;  /* 0xffff00001a277812 */ /* 0x000fe200078ec0ff */
[C---:B------:R-:W-:Y:S01]  /*c7e0*/  IMAD.U32 R17, R27.reuse, 0x10000, RZ ;  /* 0x000100001b117824 */ /* 0x040fe200078e00ff */
[----:B------:R-:W-:Y:S01]  /*c7f0*/  LOP3.LUT R26, R27, 0xffff0000, RZ, 0xc0, !PT ;  /* 0xffff00001b1a7812 */ /* 0x000fe200078ec0ff */
[----:B------:R-:W-:Y:S01]  /*c800*/  IMAD.U32 R27, R19, 0x10000, RZ ;  /* 0x00010000131b7824 */ /* 0x000fe200078e00ff */
[C---:B------:R-:W-:Y:S01]  /*c810*/  LOP3.LUT R32, R24.reuse, 0xffff0000, RZ, 0xc0, !PT ;  /* 0xffff000018207812 */ /* 0x040fe200078ec0ff */
[----:B------:R-:W-:Y:S01]  /*c820*/  IMAD.U32 R33, R24, 0x10000, RZ ;  /* 0x0001000018217824 */ /* 0x000fe200078e00ff */
[C---:B--2---:R-:W-:Y:S01]  /*c830*/  SHF.L.U32 R16, R20.reuse, 0x10, RZ ;  /* 0x0000001014107819 */ /* 0x044fe200000006ff */
[----:B------:R-:W-:Y:S01]  /*c840*/  IMAD.U32 R14, R21, 0x10000, RZ ;  /* 0x00010000150e7824 */ /* 0x000fe200078e00ff */
[----:B------:R-:W-:Y:S01]  /*c850*/  LOP3.LUT R15, R20, 0xffff0000, RZ, 0xc0, !PT ;  /* 0xffff0000140f7812 */ /* 0x000fe200078ec0ff */
[----:B------:R-:W-:Y:S01]  /*c860*/  IMAD.U32 R2, R23, 0x10000, RZ ;  /* 0x0001000017027824 */ /* 0x000fe200078e00ff */
[----:B------:R-:W-:Y:S01]  /*c870*/  LOP3.LUT R13, R21, 0xffff0000, RZ, 0xc0, !PT ;  /* 0xffff0000150d7812 */ /* 0x000fe200078ec0ff */
[----:B------:R-:W-:Y:S01]  /*c880*/  IMAD.U32 R21, R31, 0x10000, RZ ;  /* 0x000100001f157824 */ /* 0x000fe200078e00ff */
[----:B------:R-:W-:Y:S01]  /*c890*/  SHF.L.U32 R12, R22, 0x10, RZ ;  /* 0x00000010160c7819 */ /* 0x000fe200000006ff */
[----:B------:R-:W-:Y:S01]  /*c8a0*/  FMUL.FTZ R20, R16, R27 ;  /* 0x0000001b10147220 */ /* 0x000fe20000410000 */
[----:B------:R-:W-:Y:S01]  /*c8b0*/  LOP3.LUT R3, R22, 0xffff0000, RZ, 0xc0, !PT ;  /* 0xffff000016037812 */ /* 0x000fe200078ec0ff */
[-C--:B------:R-:W-:Y:S01]  /*c8c0*/  FMUL.FTZ R16, R16, R21.reuse ;  /* 0x0000001510107220 */ /* 0x080fe20000410000 */
[----:B------:R-:W-:Y:S01]  /*c8d0*/  LOP3.LUT R0, R23, 0xffff0000, RZ, 0xc0, !PT ;  /* 0xffff000017007812 */ /* 0x000fe200078ec0ff */
[----:B------:R-:W-:Y:S01]  /*c8e0*/  FFMA.FTZ R42, R33, R21, -R20 ;  /* 0x00000015212a7223 */ /* 0x000fe20000010814 */
[----:B------:R-:W-:Y:S01]  /*c8f0*/  LOP3.LUT R20, R31, 0xffff0000, RZ, 0xc0, !PT ;  /* 0xffff00001f147812 */ /* 0x000fe200078ec0ff */
[----:B------:R-:W-:-:S02]  /*c900*/  IMAD.U32 R22, R18, 0x10000, RZ ;  /* 0x0001000012167824 */ /* 0x000fc400078e00ff */
[----:B------:R-:W-:Y:S02]  /*c910*/  FMUL.FTZ R19, R15, R43 ;  /* 0x0000002b0f137220 */ /* 0x000fe40000410000 */
[----:B------:R-:W-:Y:S02]  /*c920*/  IMAD.U32 R23, R30, 0x10000, RZ ;  /* 0x000100001e177824 */ /* 0x000fe400078e00ff */
[----:B------:R-:W-:Y:S02]  /*c930*/  FFMA.FTZ R33, R33, R27, R16 ;  /* 0x0000001b21217223 */ /* 0x000fe40000010010 */
[----:B------:R-:W-:Y:S02]  /*c940*/  FMUL.FTZ R16, R15, R20 ;  /* 0x000000140f107220 */ /* 0x000fe40000410000 */
[C---:B------:R-:W-:Y:S01]  /*c950*/  IMAD.U32 R24, R25.reuse, 0x10000, RZ ;  /* 0x0001000019187824 */ /* 0x040fe200078e00ff */
[----:B------:R-:W-:Y:S01]  /*c960*/  LOP3.LUT R25, R25, 0xffff0000, RZ, 0xc0, !PT ;  /* 0xffff000019197812 */ /* 0x000fe200078ec0ff */
[----:B------:R-:W-:-:S02]  /*c970*/  FMUL.FTZ R15, R14, R22 ;  /* 0x000000160e0f7220 */ /* 0x000fc40000410000 */
[----:B------:R-:W-:Y:S01]  /*c980*/  FFMA.FTZ R31, R32, R20, -R19 ;  /* 0x00000014201f7223 */ /* 0x000fe20000010813 */
[----:B------:R-:W-:Y:S01]  /*c990*/  LOP3.LUT R19, R18, 0xffff0000, RZ, 0xc0, !PT ;  /* 0xffff000012137812 */ /* 0x000fe200078ec0ff */
[-C--:B------:R-:W-:Y:S02]  /*c9a0*/  FMUL.FTZ R14, R14, R23.reuse ;  /* 0x000000170e0e7220 */ /* 0x080fe40000410000 */
[----:B------:R-:W-:Y:S02]  /*c9b0*/  IMAD.U32 R20, R35, 0x10000, RZ ;  /* 0x0001000023147824 */ /* 0x000fe400078e00ff */
[----:B------:R-:W-:Y:S01]  /*c9c0*/  FFMA.FTZ R23, R24, R23, -R15 ;  /* 0x0000001718177223 */ /* 0x000fe2000001080f */
[----:B------:R-:W-:Y:S01]  /*c9d0*/  SHF.L.U32 R15, R37, 0x10, RZ ;  /* 0x00000010250f7819 */ /* 0x000fe200000006ff */
[----:B------:R-:W-:Y:S01]  /*c9e0*/  FFMA.FTZ R27, R32, R43, R16 ;  /* 0x0000002b201b7223 */ /* 0x000fe20000010010 */
[----:B------:R-:W-:Y:S01]  /*c9f0*/  LOP3.LUT R16, R30, 0xffff0000, RZ, 0xc0, !PT ;  /* 0xffff00001e107812 */ /* 0x000fe200078ec0ff */
[----:B------:R-:W-:Y:S01]  /*ca00*/  FFMA.FTZ R22, R24, R22, R14 ;  /* 0x0000001618167223 */ /* 0x000fe2000001000e */
[----:B------:R-:W-:Y:S01]  /*ca10*/  LOP3.LUT R24, R36, 0xffff0000, RZ, 0xc0, !PT ;  /* 0xffff000024187812 */ /* 0x000fe200078ec0ff */
[----:B------:R-:W-:-:S02]  /*ca20*/  FMUL.FTZ R14, R2, R20 ;  /* 0x00000014020e7220 */ /* 0x000fc40000410000 */
[----:B------:R-:W-:Y:S02]  /*ca30*/  IMAD.U32 R30, R36, 0x10000, RZ ;  /* 0x00010000241e7824 */ /* 0x000fe400078e00ff */
[-C--:B------:R-:W-:Y:S02]  /*ca40*/  FMUL.FTZ R2, R2, R15.reuse ;  /* 0x0000000f02027220 */ /* 0x080fe40000410000 */
[----:B------:R-:W-:Y:S02]  /*ca50*/  FFMA.FTZ R21, R17, R15, -R14 ;  /* 0x0000000f11157223 */ /* 0x000fe4000001080e */
[----:B------:R-:W-:Y:S02]  /*ca60*/  IMAD.U32 R18, R38, 0x10000, RZ ;  /* 0x0001000026127824 */ /* 0x000fe400078e00ff */
[C---:B------:R-:W-:Y:S02]  /*ca70*/  FMUL.FTZ R15, R13.reuse, R19 ;  /* 0x000000130d0f7220 */ /* 0x040fe40000410000 */
[----:B------:R-:W-:-:S02]  /*ca80*/  FMUL.FTZ R14, R13, R16 ;  /* 0x000000100d0e7220 */ /* 0x000fc40000410000 */
[----:B------:R-:W-:Y:S02]  /*ca90*/  FMUL.FTZ R13, R12, R30 ;  /* 0x0000001e0c0d7220 */ /* 0x000fe40000410000 */
[----:B------:R-:W-:Y:S02]  /*caa0*/  FFMA.FTZ R20, R17, R20, R2 ;  /* 0x0000001411147223 */ /* 0x000fe40000010002 */
[----:B------:R-:W-:Y:S01]  /*cab0*/  FFMA.FTZ R17, R25, R16, -R15 ;  /* 0x0000001019117223 */ /* 0x000fe2000001080f */
[----:B------:R-:W-:Y:S01]  /*cac0*/  LOP3.LUT R16, R35, 0xffff0000, RZ, 0xc0, !PT ;  /* 0xffff000023107812 */ /* 0x000fe200078ec0ff */
[----:B------:R-:W-:Y:S01]  /*cad0*/  FFMA.FTZ R19, R25, R19, R14 ;  /* 0x0000001319137223 */ /* 0x000fe2000001000e */
[----:B------:R-:W-:Y:S01]  /*cae0*/  LOP3.LUT R14, R38, 0xffff0000, RZ, 0xc0, !PT ;  /* 0xffff0000260e7812 */ /* 0x000fe200078ec0ff */
[-C--:B------:R-:W-:Y:S01]  /*caf0*/  FMUL.FTZ R2, R12, R18.reuse ;  /* 0x000000120c027220 */ /* 0x080fe20000410000 */
[----:B------:R-:W-:Y:S01]  /*cb00*/  F2FP.BF16.PACK_AB R17, R17, R23 ;  /* 0x000000171111723e */ /* 0x000fe200000010ff */
[C---:B------:R-:W-:Y:S01]  /*cb10*/  FFMA.FTZ R18, R34.reuse, R18, -R13 ;  /* 0x0000001222127223 */ /* 0x040fe2000001080d */
[----:B------:R-:W-:Y:S01]  /*cb20*/  LOP3.LUT R13, R37, 0xffff0000, RZ, 0xc0, !PT ;  /* 0xffff0000250d7812 */ /* 0x000fe200078ec0ff */
[----:B------:R-:W-:-:S02]  /*cb30*/  FFMA.FTZ R15, R34, R30, R2 ;  /* 0x0000001e220f7223 */ /* 0x000fc40000010002 */
[C---:B------:R-:W-:Y:S02]  /*cb40*/  FMUL.FTZ R12, R3.reuse, R24 ;  /* 0x00000018030c7220 */ /* 0x040fe40000410000 */
[----:B------:R-:W-:Y:S02]  /*cb50*/  FMUL.FTZ R3, R3, R14 ;  /* 0x0000000e03037220 */ /* 0x000fe40000410000 */
[C---:B------:R-:W-:Y:S02]  /*cb60*/  FMUL.FTZ R2, R0.reuse, R16 ;  /* 0x0000001000027220 */ /* 0x040fe40000410000 */
[----:B------:R-:W-:Y:S02]  /*cb70*/  FMUL.FTZ R0, R0, R13 ;  /* 0x0000000d00007220 */ /* 0x000fe40000410000 */
[----:B------:R-:W-:Y:S01]  /*cb80*/  FFMA.FTZ R14, R39, R14, -R12 ;  /* 0x0000000e270e7223 */ /* 0x000fe2000001080c */
[----:B------:R-:W-:Y:S01]  /*cb90*/  F2FP.BF16.PACK_AB R12, R27, R33 ;  /* 0x000000211b0c723e */ /* 0x000fe200000010ff */
[----:B------:R-:W-:-:S02]  /*cba0*/  FFMA.FTZ R3, R39, R24, R3 ;  /* 0x0000001827037223 */ /* 0x000fc40000010003 */
[C---:B------:R-:W-:Y:S01]  /*cbb0*/  FFMA.FTZ R2, R26.reuse, R13, -R2 ;  /* 0x0000000d1a027223 */ /* 0x040fe20000010802 */
[----:B------:R-:W-:Y:S01]  /*cbc0*/  F2FP.BF16.PACK_AB R13, R19, R22 ;  /* 0x00000016130d723e */ /* 0x000fe200000010ff */
[----:B------:R-:W-:Y:S01]  /*cbd0*/  FFMA.FTZ R0, R26, R16, R0 ;  /* 0x000000101a007223 */ /* 0x000fe20000010000 */
[----:B------:R-:W-:Y:S02]  /*cbe0*/  F2FP.BF16.PACK_AB R18, R14, R18 ;  /* 0x000000120e12723e */ /* 0x000fe400000010ff */
[----:B------:R-:W-:Y:S02]  /*cbf0*/  F2FP.BF16.PACK_AB R16, R31, R42 ;  /* 0x0000002a1f10723e */ /* 0x000fe400000010ff */
[----:B------:R-:W-:Y:S02]  /*cc00*/  F2FP.BF16.PACK_AB R14, R3, R15 ;  /* 0x0000000f030e723e */ /* 0x000fe400000010ff */
[----:B------:R-:W-:Y:S02]  /*cc10*/  F2FP.BF16.PACK_AB R19, R2, R21 ;  /* 0x000000150213723e */ /* 0x000fe400000010ff */
[----:B------:R-:W-:-:S03]  /*cc20*/  F2FP.BF16.PACK_AB R15, R0, R20 ;  /* 0x00000014000f723e */ /* 0x000fc600000010ff */
[----:B------:R1:W-:Y:S04]  /*cc30*/  STS.128 [R41], R16 ;  /* 0x0000001029007388 */ /* 0x0003e80000000c00 */
[----:B------:R1:W-:Y:S02]  /*cc40*/  STS.128 [R40+0x5100], R12 ;  /* 0x0051000c28007388 */ /* 0x0003e40000000c00 */
.L_x_910:
[----:B------:R-:W-:Y:S05]  /*cc50*/  BSYNC B0 ;  /* 0x0000000000007941 */ /* 0x000fea0003800000 */
.L_x_909:
        /* <DEDUP_REMOVED lines=12> */
[----:B-1----:R-:W1:Y:S01]  /*cd20*/  LDS.128 R16, [R33] ;  /* 0x0000000021107984 */ /* 0x002e620000000c00 */
[----:B------:R-:W-:Y:S01]  /*cd30*/  SHF.R.U32.HI R9, RZ, 0x10, R9 ;  /* 0x00000010ff097819 */ /* 0x000fe20000011609 */
[----:B------:R-:W-:Y:S01]  /*cd40*/  IMAD.SHL.U32 R32, R2, 0x2, RZ ;  /* 0x0000000202207824 */ /* 0x000fe200078e00ff */
[----:B------:R-:W-:Y:S02]  /*cd50*/  SHF.R.U32.HI R2, RZ, 0x10, R5 ;  /* 0x00000010ff027819 */ /* 0x000fe40000011605 */
[--C-:B------:R-:W-:Y:S02]  /*cd60*/  SHF.R.U64 R5, R6, 0x10, R7.reuse ;  /* 0x0000001006057819 */ /* 0x100fe40000001207 */
[----:B------:R-:W2:Y:S01]  /*cd70*/  LDS.128 R12, [R32+0x5100] ;  /* 0x00510000200c7984 */ /* 0x000ea20000000c00 */
[----:B------:R-:W-:-:S02]  /*cd80*/  SHF.R.U32.HI R0, RZ, 0x10, R7 ;  /* 0x00000010ff007819 */ /* 0x000fc40000011607 */
[----:B------:R-:W-:Y:S02]  /*cd90*/  PRMT R7, R62, 0x5432, R4 ;  /* 0x000054323e077816 */ /* 0x000fe40000000004 */
[----:B------:R-:W-:Y:S02]  /*cda0*/  PRMT R8, R63, 0x5432, R8 ;  /* 0x000054323f087816 */ /* 0x000fe40000000008 */
[--C-:B------:R-:W-:Y:S01]  /*cdb0*/  SHF.R.U64 R10, R10, 0x10, R11.reuse ;  /* 0x000000100a0a7819 */ /* 0x100fe2000000120b */
[----:B------:R-:W-:Y:S01]  /*cdc0*/  IMAD.U32 R31, R7, 0x10000, RZ ;  /* 0x00010000071f7824 */ /* 0x000fe200078e00ff */
[----:B------:R-:W-:Y:S02]  /*cdd0*/  SHF.R.U32.HI R3, RZ, 0x10, R11 ;  /* 0x00000010ff037819 */ /* 0x000fe4000001160b */
[----:B------:R-:W-:Y:S02]  /*cde0*/  PRMT R21, R63, 0x5410, R9 ;  /* 0x000054103f157816 */ /* 0x000fe40000000009 */
[----:B------:R-:W-:-:S02]  /*cdf0*/  PRMT R25, R65, 0x5410, R3 ;  /* 0x0000541041197816 */ /* 0x000fc40000000003 */
[----:B------:R-:W-:Y:S02]  /*ce00*/  PRMT R20, R62, 0x5410, R2 ;  /* 0x000054103e147816 */ /* 0x000fe40000000002 */
[C---:B------:R-:W-:Y:S02]  /*ce10*/  PRMT R24, R64.reuse, 0x5432, R5 ;  /* 0x0000543240187816 */ /* 0x040fe40000000005 */
[----:B------:R-:W-:Y:S02]  /*ce20*/  PRMT R23, R64, 0x5410, R0 ;  /* 0x0000541040177816 */ /* 0x000fe40000000000 */
[----:B------:R-:W-:Y:S02]  /*ce30*/  LOP3.LUT R30, R7, 0xffff0000, RZ, 0xc0, !PT ;  /* 0xffff0000071e7812 */ /* 0x000fe400078ec0ff */
[----:B------:R-:W-:Y:S01]  /*ce40*/  PRMT R27, R65, 0x5432, R10 ;  /* 0x00005432411b7816 */ /* 0x000fe2000000000a */
[C---:B-1----:R-:W-:Y:S01]  /*ce50*/  IMAD.U32 R9, R16.reuse, 0x10000, RZ ;  /* 0x0001000010097824 */ /* 0x042fe200078e00ff */
[----:B------:R-:W-:Y:S01]  /*ce60*/  LOP3.LUT R11, R16, 0xffff0000, RZ, 0xc0, !PT ;  /* 0xffff0000100b7812 */ /* 0x000fe200078ec0ff */
[C---:B------:R-:W-:Y:S01]  /*ce70*/  IMAD.U32 R22, R18.reuse, 0x10000, RZ ;  /* 0x0001000012167824 */ /* 0x040fe200078e00ff */
[----:B------:R-:W-:Y:S01]  /*ce80*/  LOP3.LUT R26, R18, 0xffff0000, RZ, 0xc0, !PT ;  /* 0xffff0000121a7812 */ /* 0x000fe200078ec0ff */
[C---:B------:R-:W-:Y:S01]  /*ce90*/  IMAD.U32 R16, R19.reuse, 0x10000, RZ ;  /* 0x0001000013107824 */ /* 0x040fe200078e00ff */
[----:B------:R-:W-:Y:S01]  /*cea0*/  LOP3.LUT R18, R19, 0xffff0000, RZ, 0xc0, !PT ;  /* 0xffff000013127812 */ /* 0x000fe200078ec0ff */
[----:B------:R-:W-:Y:S01]  /*ceb0*/  IMAD.U32 R19, R8, 0x10000, RZ ;  /* 0x0001000008137824 */ /* 0x000fe200078e00ff */
[C---:B--2---:R-:W-:Y:S01]  /*cec0*/  SHF.L.U32 R6, R12.reuse, 0x10, RZ ;  /* 0x000000100c067819 */ /* 0x044fe200000006ff */
[C---:B------:R-:W-:Y:S01]  /*ced0*/  IMAD.U32 R4, R13.reuse, 0x10000, RZ ;  /* 0x000100000d047824 */ /* 0x040fe200078e00ff */
[----:B------:R-:W-:Y:S01]  /*cee0*/  LOP3.LUT R3, R13, 0xffff0000, RZ, 0xc0, !PT ;  /* 0xffff00000d037812 */ /* 0x000fe200078ec0ff */
[----:B------:R-:W-:Y:S01]  /*cef0*/  IMAD.U32 R0, R15, 0x10000, RZ ;  /* 0x000100000f007824 */ /* 0x000fe200078e00ff */
[----:B------:R-:W-:Y:S01]  /*cf00*/  LOP3.LUT R5, R12, 0xffff0000, RZ, 0xc0, !PT ;  /* 0xffff00000c057812 */ /* 0x000fe200078ec0ff */
[----:B------:R-:W-:Y:S01]  /*cf10*/  FMUL.FTZ R13, R6, R31 ;  /* 0x0000001f060d7220 */ /* 0x000fe20000410000 */
[----:B------:R-:W-:Y:S01]  /*cf20*/  SHF.L.U32 R2, R14, 0x10, RZ ;  /* 0x000000100e027819 */ /* 0x000fe200000006ff */
[-C--:B------:R-:W-:Y:S01]  /*cf30*/  FMUL.FTZ R6, R6, R19.reuse ;  /* 0x0000001306067220 */ /* 0x080fe20000410000 */
[----:B------:R-:W-:Y:S01]  /*cf40*/  LOP3.LUT R12, R14, 0xffff0000, RZ, 0xc0, !PT ;  /* 0xffff00000e0c7812 */ /* 0x000fe200078ec0ff */
[C---:B------:R-:W-:Y:S01]  /*cf50*/  FFMA.FTZ R34, R9.reuse, R19, -R13 ;  /* 0x0000001309227223 */ /* 0x040fe2000001080d */
[----:B------:R-:W-:Y:S01]  /*cf60*/  LOP3.LUT R8, R8, 0xffff0000, RZ, 0xc0, !PT ;  /* 0xffff000008087812 */ /* 0x000fe200078ec0ff */
[----:B------:R-:W-:Y:S01]  /*cf70*/  FFMA.FTZ R31, R9, R31, R6 ;  /* 0x0000001f091f7223 */ /* 0x000fe20000010006 */
[----:B------:R-:W-:Y:S01]  /*cf80*/  LOP3.LUT R14, R15, 0xffff0000, RZ, 0xc0, !PT ;  /* 0xffff00000f0e7812 */ /* 0x000fe200078ec0ff */
[----:B------:R-:W-:-:S02]  /*cf90*/  IMAD.U32 R15, R20, 0x10000, RZ ;  /* 0x00010000140f7824 */ /* 0x000fc400078e00ff */
[C---:B------:R-:W-:Y:S02]  /*cfa0*/  FMUL.FTZ R7, R5.reuse, R30 ;  /* 0x0000001e05077220 */ /* 0x040fe40000410000 */
[----:B------:R-:W-:Y:S02]  /*cfb0*/  FMUL.FTZ R6, R5, R8 ;  /* 0x0000000805067220 */ /* 0x000fe40000410000 */
[C---:B------:R-:W-:Y:S01]  /*cfc0*/  IMAD.U32 R10, R17.reuse, 0x10000, RZ ;  /* 0x00010000110a7824 */ /* 0x040fe200078e00ff */
[----:B------:R-:W-:Y:S01]  /*cfd0*/  LOP3.LUT R17, R17, 0xffff0000, RZ, 0xc0, !PT ;  /* 0xffff000011117812 */ /* 0x000fe200078ec0ff */
[----:B------:R-:W-:Y:S02]  /*cfe0*/  IMAD.U32 R9, R21, 0x10000, RZ ;  /* 0x0001000015097824 */ /* 0x000fe400078e00ff */
[C---:B------:R-:W-:Y:S02]  /*cff0*/  FMUL.FTZ R5, R4.reuse, R15 ;  /* 0x0000000f04057220 */ /* 0x040fe40000410000 */
[----:B------:R-:W-:-:S02]  /*d000*/  FMUL.FTZ R4, R4, R9 ;  /* 0x0000000904047220 */ /* 0x000fc40000410000 */
[----:B------:R-:W-:Y:S01]  /*d010*/  FFMA.FTZ R19, R10, R9, -R5 ;  /* 0x000000090a137223 */ /* 0x000fe20000010805 */
[----:B------:R-:W-:Y:S01]  /*d020*/  SHF.L.U32 R5, R25, 0x10, RZ ;  /* 0x0000001019057819 */ /* 0x000fe200000006ff */
[----:B------:R-:W-:Y:S01]  /*d030*/  IMAD.U32 R13, R23, 0x10000, RZ ;  /* 0x00010000170d7824 */ /* 0x000fe200078e00ff */
[----:B------:R-:W-:Y:S01]  /*d040*/  LOP3.LUT R9, R21, 0xffff0000, RZ, 0xc0, !PT ;  /* 0xffff000015097812 */ /* 0x000fe200078ec0ff */
[----:B------:R-:W-:Y:S01]  /*d050*/  FFMA.FTZ R8, R11, R8, -R7 ;  /* 0x000000080b087223 */ /* 0x000fe20000010807 */
[----:B------:R-:W-:Y:S01]  /*d060*/  LOP3.LUT R7, R20, 0xffff0000, RZ, 0xc0, !PT ;  /* 0xffff000014077812 */ /* 0x000fe200078ec0ff */
[----:B------:R-:W-:Y:S01]  /*d070*/  FFMA.FTZ R15, R10, R15, R4 ;  /* 0x0000000f0a0f7223 */ /* 0x000fe20000010004 */
[----:B------:R-:W-:Y:S01]  /*d080*/  LOP3.LUT R20, R24, 0xffff0000, RZ, 0xc0, !PT ;  /* 0xffff000018147812 */ /* 0x000fe200078ec0ff */
[----:B------:R-:W-:Y:S01]  /*d090*/  FMUL.FTZ R4, R0, R13 ;  /* 0x0000000d00047220 */ /* 0x000fe20000410000 */
[----:B------:R-:W-:Y:S01]  /*d0a0*/  F2FP.BF16.PACK_AB R8, R8, R34 ;  /* 0x000000220808723e */ /* 0x000fe200000010ff */
[----:B------:R-:W-:-:S02]  /*d0b0*/  FMUL.FTZ R0, R0, R5 ;  /* 0x0000000500007220 */ /* 0x000fc40000410000 */
[----:B------:R-:W-:Y:S02]  /*d0c0*/  IMAD.U32 R21, R24, 0x10000, RZ ;  /* 0x0001000018157824 */ /* 0x000fe400078e00ff */
[----:B------:R-:W-:Y:S02]  /*d0d0*/  FFMA.FTZ R30, R11, R30, R6 ;  /* 0x0000001e0b1e7223 */ /* 0x000fe40000010006 */
[C---:B------:R-:W-:Y:S02]  /*d0e0*/  FFMA.FTZ R11, R16.reuse, R5, -R4 ;  /* 0x00000005100b7223 */ /* 0x040fe40000010804 */
[----:B------:R-:W-:Y:S02]  /*d0f0*/  FMUL.FTZ R4, R3, R7 ;  /* 0x0000000703047220 */ /* 0x000fe40000410000 */
[----:B------:R-:W-:Y:S01]  /*d100*/  FFMA.FTZ R13, R16, R13, R0 ;  /* 0x0000000d100d7223 */ /* 0x000fe20000010000 */
[----:B------:R-:W-:Y:S01]  /*d110*/  LOP3.LUT R16, R25, 0xffff0000, RZ, 0xc0, !PT ;  /* 0xffff000019107812 */ /* 0x000fe200078ec0ff */
[----:B------:R-:W-:-:S02]  /*d120*/  IMAD.U32 R6, R27, 0x10000, RZ ;  /* 0x000100001b067824 */ /* 0x000fc400078e00ff */
[----:B------:R-:W-:Y:S02]  /*d130*/  FMUL.FTZ R3, R3, R9 ;  /* 0x0000000903037220 */ /* 0x000fe40000410000 */
[C---:B------:R-:W-:Y:S02]  /*d140*/  FMUL.FTZ R0, R2.reuse, R21 ;  /* 0x0000001502007220 */ /* 0x040fe40000410000 */
[C---:B------:R-:W-:Y:S02]  /*d150*/  FFMA.FTZ R9, R17.reuse, R9, -R4 ;  /* 0x0000000911097223 */ /* 0x040fe40000010804 */
[----:B------:R-:W-:Y:S01]  /*d160*/  FFMA.FTZ R5, R17, R7, R3 ;  /* 0x0000000711057223 */ /* 0x000fe20000010003 */
[----:B------:R-:W-:Y:S01]  /*d170*/  LOP3.LUT R17, R23, 0xffff0000, RZ, 0xc0, !PT ;  /* 0xffff000017117812 */ /* 0x000fe200078ec0ff */
[-C--:B------:R-:W-:Y:S01]  /*d180*/  FMUL.FTZ R2, R2, R6.reuse ;  /* 0x0000000602027220 */ /* 0x080fe20000410000 */
[----:B------:R-:W-:Y:S01]  /*d190*/  F2FP.BF16.PACK_AB R9, R9, R19 ;  /* 0x000000130909723e */ /* 0x000fe200000010ff */
[C---:B------:R-:W-:Y:S01]  /*d1a0*/  FFMA.FTZ R10, R22.reuse, R6, -R0 ;  /* 0x00000006160a7223 */ /* 0x040fe20000010800 */
[----:B------:R-:W-:Y:S01]  /*d1b0*/  LOP3.LUT R6, R27, 0xffff0000, RZ, 0xc0, !PT ;  /* 0xffff00001b067812 */ /* 0x000fe200078ec0ff */
[----:B------:R-:W-:Y:S01]  /*d1c0*/  FFMA.FTZ R7, R22, R21, R2 ;  /* 0x0000001516077223 */ /* 0x000fe20000010002 */
[----:B------:R-:W-:Y:S01]  /*d1d0*/  F2FP.BF16.PACK_AB R5, R5, R15 ;  /* 0x0000000f0505723e */ /* 0x000fe200000010ff */
[----:B------:R-:W-:-:S02]  /*d1e0*/  FMUL.FTZ R4, R12, R20 ;  /* 0x000000140c047220 */ /* 0x000fc40000410000 */
[----:B------:R-:W-:Y:S02]  /*d1f0*/  FMUL.FTZ R3, R12, R6 ;  /* 0x000000060c037220 */ /* 0x000fe40000410000 */
[C---:B------:R-:W-:Y:S02]  /*d200*/  FMUL.FTZ R2, R14.reuse, R17 ;  /* 0x000000110e027220 */ /* 0x040fe40000410000 */
[----:B------:R-:W-:Y:S02]  /*d210*/  FMUL.FTZ R0, R14, R16 ;  /* 0x000000100e007220 */ /* 0x000fe40000410000 */
[----:B------:R-:W-:Y:S01]  /*d220*/  FFMA.FTZ R6, R26, R6, -R4 ;  /* 0x000000061a067223 */ /* 0x000fe20000010804 */
[----:B------:R-:W-:Y:S01]  /*d230*/  F2FP.BF16.PACK_AB R4, R30, R31 ;  /* 0x0000001f1e04723e */ /* 0x000fe200000010ff */
[----:B------:R-:W-:Y:S02]  /*d240*/  FFMA.FTZ R3, R26, R20, R3 ;  /* 0x000000141a037223 */ /* 0x000fe40000010003 */
[----:B------:R-:W-:Y:S01]  /*d250*/  FFMA.FTZ R2, R18, R16, -R2 ;  /* 0x0000001012027223 */ /* 0x000fe20000010802 */
[----:B------:R-:W-:Y:S01]  /*d260*/  F2FP.BF16.PACK_AB R10, R6, R10 ;  /* 0x0000000a060a723e */ /* 0x000fe200000010ff */
[----:B------:R-:W-:Y:S01]  /*d270*/  FFMA.FTZ R0, R18, R17, R0 ;  /* 0x0000001112007223 */ /* 0x000fe20000010000 */
[----:B------:R-:W-:-:S02]  /*d280*/  F2FP.BF16.PACK_AB R6, R3, R7 ;  /* 0x000000070306723e */ /* 0x000fc400000010ff */
[----:B------:R-:W-:Y:S02]  /*d290*/  F2FP.BF16.PACK_AB R11, R2, R11 ;  /* 0x0000000b020b723e */ /* 0x000fe400000010ff */
[----:B------:R-:W-:-:S03]  /*d2a0*/  F2FP.BF16.PACK_AB R7, R0, R13 ;  /* 0x0000000d0007723e */ /* 0x000fc600000010ff */
[----:B------:R1:W-:Y:S04]  /*d2b0*/  STS.128 [R33], R8 ;  /* 0x0000000821007388 */ /* 0x0003e80000000c00 */
[----:B------:R1:W-:Y:S02]  /*d2c0*/  STS.128 [R32+0x5100], R4 ;  /* 0x0051000420007388 */ /* 0x0003e40000000c00 */
.L_x_912:
[----:B------:R-:W-:Y:S05]  /*d2d0*/  BSYNC B0 ;  /* 0x0000000000007941 */ /* 0x000fea0003800000 */
.L_x_911:
        /* <DEDUP_REMOVED lines=8> */
[----:B-1----:R-:W-:-:S02]  /*d360*/  LEA R32, R0, 0x5100, 0x1 ;  /* 0x0000510000207811 */ /* 0x002fc400078e08ff */
[----:B------:R-:W-:Y:S01]  /*d370*/  SHF.R.U32.HI R12, RZ, 0x10, R51 ;  /* 0x00000010ff0c7819 */ /* 0x000fe20000011633 */
[----:B------:R-:W-:Y:S01]  /*d380*/  IMAD.IADD R2, R162, 0x1, R2 ;  /* 0x00000001a2027824 */ /* 0x000fe200078e0202 */
[--C-:B------:R-:W-:Y:S01]  /*d390*/  SHF.R.U64 R14, R44, 0x10, R45.reuse ;  /* 0x000000102c0e7819 */ /* 0x100fe2000000122d */
[----:B------:R-:W1:Y:S01]  /*d3a0*/  LDS.128 R8, [R32] ;  /* 0x0000000020087984 */ /* 0x000e620000000c00 */
[----:B------:R-:W-:Y:S01]  /*d3b0*/  SHF.R.U32.HI R15, RZ, 0x10, R45 ;  /* 0x00000010ff0f7819 */ /* 0x000fe2000001162d */
[----:B------:R-:W-:Y:S01]  /*d3c0*/  IMAD.SHL.U32 R30, R2, 0x2, RZ ;  /* 0x00000002021e7824 */ /* 0x000fe200078e00ff */
[----:B------:R-:W-:Y:S02]  /*d3d0*/  SHF.R.U64 R0, R48, 0x10, R49 ;  /* 0x0000001030007819 */ /* 0x000fe40000001231 */
[----:B------:R-:W-:Y:S02]  /*d3e0*/  PRMT R24, R70, 0x5410, R12 ;  /* 0x0000541046187816 */ /* 0x000fe4000000000c */
[----:B------:R-:W2:Y:S01]  /*d3f0*/  LDS.128 R4, [R30+0x5100] ;  /* 0x005100001e047984 */ /* 0x000ea20000000c00 */
[----:B------:R-:W-:-:S02]  /*d400*/  PRMT R12, R67, 0x5432, R14 ;  /* 0x00005432430c7816 */ /* 0x000fc4000000000e */
[----:B------:R-:W-:Y:S02]  /*d410*/  SHF.R.U32.HI R18, RZ, 0x10, R47 ;  /* 0x00000010ff127819 */ /* 0x000fe4000001162f */
[----:B------:R-:W-:Y:S01]  /*d420*/  PRMT R17, R67, 0x5410, R15 ;  /* 0x0000541043117816 */ /* 0x000fe2000000000f */
[----:B------:R-:W-:Y:S01]  /*d430*/  IMAD.U32 R31, R12, 0x10000, RZ ;  /* 0x000100000c1f7824 */ /* 0x000fe200078e00ff */
[----:B------:R-:W-:Y:S02]  /*d440*/  PRMT R13, R68, 0x5432, R0 ;  /* 0x00005432440d7816 */ /* 0x000fe40000000000 */
[----:B------:R-:W-:Y:S02]  /*d450*/  SHF.R.U64 R16, R46, 0x10, R47 ;  /* 0x000000102e107819 */ /* 0x000fe4000000122f */
[----:B------:R-:W-:Y:S02]  /*d460*/  PRMT R22, R69, 0x5410, R18 ;  /* 0x0000541045167816 */ /* 0x000fe40000000012 */
[----:B------:R-:W-:-:S02]  /*d470*/  SHF.R.U64 R3, R50, 0x10, R51 ;  /* 0x0000001032037819 */ /* 0x000fc40000001233 */
[----:B------:R-:W-:Y:S02]  /*d480*/  SHF.R.U32.HI R2, RZ, 0x10, R49 ;  /* 0x00000010ff027819 */ /* 0x000fe40000011631 */
[----:B------:R-:W-:Y:S02]  /*d490*/  PRMT R23, R69, 0x5432, R16 ;  /* 0x0000543245177816 */ /* 0x000fe40000000010 */
[----:B------:R-:W-:Y:S02]  /*d4a0*/  LOP3.LUT R12, R12, 0xffff0000, RZ, 0xc0, !PT ;  /* 0xffff00000c0c7812 */ /* 0x000fe400078ec0ff */
[----:B------:R-:W-:Y:S02]  /*d4b0*/  PRMT R27, R70, 0x5432, R3 ;  /* 0x00005432461b7816 */ /* 0x000fe40000000003 */
        /* <DEDUP_REMOVED lines=8> */
[----:B--2---:R-:W-:Y:S01]  /*d540*/  SHF.L.U32 R9, R4, 0x10, RZ ;  /* 0x0000001004097819 */ /* 0x004fe200000006ff */
[C---:B------:R-:W-:Y:S01]  /*d550*/  IMAD.U32 R14, R8.reuse, 0x10000, RZ ;  /* 0x00010000080e7824 */ /* 0x040fe200078e00ff */
[----:B------:R-:W-:Y:S01]  /*d560*/  LOP3.LUT R16, R8, 0xffff0000, RZ, 0xc0, !PT ;  /* 0xffff000008107812 */ /* 0x000fe200078ec0ff */
[----:B------:R-:W-:Y:S01]  /*d570*/  IMAD.U32 R0, R7, 0x10000, RZ ;  /* 0x0001000007007824 */ /* 0x000fe200078e00ff */
[----:B------:R-:W-:Y:S01]  /*d580*/  LOP3.LUT R8, R4, 0xffff0000, RZ, 0xc0, !PT ;  /* 0xffff000004087812 */ /* 0x000fe200078ec0ff */
[----:B------:R-:W-:Y:S01]  /*d590*/  FMUL.FTZ R10, R9, R31 ;  /* 0x0000001f090a7220 */ /* 0x000fe20000410000 */
[C---:B------:R-:W-:Y:S01]  /*d5a0*/  LOP3.LUT R3, R5.reuse, 0xffff0000, RZ, 0xc0, !PT ;  /* 0xffff000005037812 */ /* 0x040fe200078ec0ff */
[----:B------:R-:W-:Y:S01]  /*d5b0*/  IMAD.U32 R4, R5, 0x10000, RZ ;  /* 0x0001000005047824 */ /* 0x000fe200078e00ff */
[C---:B------:R-:W-:Y:S01]  /*d5c0*/  SHF.L.U32 R2, R6.reuse, 0x10, RZ ;  /* 0x0000001006027819 */ /* 0x040fe200000006ff */
[-C--:B------:R-:W-:Y:S01]  /*d5d0*/  FMUL.FTZ R9, R9, R11.reuse ;  /* 0x0000000b09097220 */ /* 0x080fe20000410000 */
[----:B------:R-:W-:Y:S01]  /*d5e0*/  LOP3.LUT R5, R6, 0xffff0000, RZ, 0xc0, !PT ;  /* 0xffff000006057812 */ /* 0x000fe200078ec0ff */
[----:B------:R-:W-:Y:S01]  /*d5f0*/  FFMA.FTZ R34, R14, R11, -R10 ;  /* 0x0000000b0e227223 */ /* 0x000fe2000001080a */
[----:B------:R-:W-:Y:S01]  /*d600*/  LOP3.LUT R6, R7, 0xffff0000, RZ, 0xc0, !PT ;  /* 0xffff000007067812 */ /* 0x000fe200078ec0ff */
[----:B------:R-:W-:Y:S01]  /*d610*/  FMUL.FTZ R7, R8, R12 ;  /* 0x0000000c08077220 */ /* 0x000fe20000410000 */
[----:B------:R-:W-:Y:S01]  /*d620*/  LOP3.LUT R10, R13, 0xffff0000, RZ, 0xc0, !PT ;  /* 0xffff00000d0a7812 */ /* 0x000fe200078ec0ff */
[----:B------:R-:W-:-:S02]  /*d630*/  IMAD.U32 R11, R17, 0x10000, RZ ;  /* 0x00010000110b7824 */ /* 0x000fc400078e00ff */
[----:B------:R-:W-:Y:S02]  /*d640*/  FFMA.FTZ R33, R14, R31, R9 ;  /* 0x0000001f0e217223 */ /* 0x000fe40000010009 */
[----:B------:R-:W-:Y:S02]  /*d650*/  IMAD.U32 R9, R21, 0x10000, RZ ;  /* 0x0001000015097824 */ /* 0x000fe400078e00ff */
[-C--:B------:R-:W-:Y:S02]  /*d660*/  FFMA.FTZ R31, R16, R10.reuse, -R7 ;  /* 0x0000000a101f7223 */ /* 0x080fe40000010807 */
[----:B------:R-:W-:Y:S02]  /*d670*/  FMUL.FTZ R7, R4, R11 ;  /* 0x0000000b04077220 */ /* 0x000fe40000410000 */
[----:B------:R-:W-:Y:S02]  /*d680*/  FMUL.FTZ R8, R8, R10 ;  /* 0x0000000a08087220 */ /* 0x000fe40000410000 */
[----:B------:R-:W-:-:S02]  /*d690*/  FMUL.FTZ R4, R4, R9 ;  /* 0x0000000904047220 */ /* 0x000fc40000410000 */
[----:B------:R-:W-:Y:S02]  /*d6a0*/  IMAD.U32 R10, R22, 0x10000, RZ ;  /* 0x00010000160a7824 */ /* 0x000fe400078e00ff */
[C---:B------:R-:W-:Y:S01]  /*d6b0*/  FFMA.FTZ R14, R15.reuse, R9, -R7 ;  /* 0x000000090f0e7223 */ /* 0x040fe20000010807 */
[----:B------:R-:W-:Y:S01]  /*d6c0*/  SHF.L.U32 R7, R24, 0x10, RZ ;  /* 0x0000001018077819 */ /* 0x000fe200000006ff */
[----:B------:R-:W-:Y:S01]  /*d6d0*/  FFMA.FTZ R15, R15, R11, R4 ;  /* 0x0000000b0f0f7223 */ /* 0x000fe20000010004 */
[----:B------:R-:W-:Y:S01]  /*d6e0*/  LOP3.LUT R11, R17, 0xffff0000, RZ, 0xc0, !PT ;  /* 0xffff0000110b7812 */ /* 0x000fe200078ec0ff */
[C---:B------:R-:W-:Y:S01]  /*d6f0*/  FMUL.FTZ R4, R0.reuse, R10 ;  /* 0x0000000a00047220 */ /* 0x040fe20000410000 */
[----:B------:R-:W-:Y:S01]  /*d700*/  LOP3.LUT R9, R21, 0xffff0000, RZ, 0xc0, !PT ;  /* 0xffff000015097812 */ /* 0x000fe200078ec0ff */
[-C--:B------:R-:W-:Y:S01]  /*d710*/  FMUL.FTZ R0, R0, R7.reuse ;  /* 0x0000000700007220 */ /* 0x080fe20000410000 */
[----:B------:R-:W-:Y:S01]  /*d720*/  LOP3.LUT R17, R27, 0xffff0000, RZ, 0xc0, !PT ;  /* 0xffff00001b117812 */ /* 0x000fe200078ec0ff */
[----:B------:R-:W-:-:S02]  /*d730*/  FFMA.FTZ R13, R18, R7, -R4 ;  /* 0x00000007120d7223 */ /* 0x000fc40000010804 */
[C---:B------:R-:W-:Y:S02]  /*d740*/  FMUL.FTZ R4, R3.reuse, R11 ;  /* 0x0000000b03047220 */ /* 0x040fe40000410000 */
[-C--:B------:R-:W-:Y:S02]  /*d750*/  FMUL.FTZ R3, R3, R9.reuse ;  /* 0x0000000903037220 */ /* 0x080fe40000410000 */
[----:B------:R-:W-:Y:S02]  /*d760*/  IMAD.U32 R21, R23, 0x10000, RZ ;  /* 0x0001000017157824 */ /* 0x000fe400078e00ff */
[----:B------:R-:W-:Y:S02]  /*d770*/  IMAD.U32 R7, R27, 0x10000, RZ ;  /* 0x000100001b077824 */ /* 0x000fe400078e00ff */
[----:B------:R-:W-:Y:S01]  /*d780*/  FFMA.FTZ R16, R16, R12, R8 ;  /* 0x0000000c10107223 */ /* 0x000fe20000010008 */
[----:B------:R-:W-:Y:S01]  /*d790*/  LOP3.LUT R8, R24, 0xffff0000, RZ, 0xc0, !PT ;  /* 0xffff000018087812 */ /* 0x000fe200078ec0ff */
[----:B------:R-:W-:Y:S01]  /*d7a0*/  FFMA.FTZ R12, R18, R10, R0 ;  /* 0x0000000a120c7223 */ /* 0x000fe20000010000 */
[----:B------:R-:W-:Y:S01]  /*d7b0*/  LOP3.LUT R18, R22, 0xffff0000, RZ, 0xc0, !PT ;  /* 0xffff000016127812 */ /* 0x000fe200078ec0ff */
[----:B------:R-:W-:-:S02]  /*d7c0*/  FFMA.FTZ R9, R19, R9, -R4 ;  /* 0x0000000913097223 */ /* 0x000fc40000010804 */
[----:B------:R-:W-:Y:S01]  /*d7d0*/  FFMA.FTZ R11, R19, R11, R3 ;  /* 0x0000000b130b7223 */ /* 0x000fe20000010003 */
[----:B------:R-:W-:Y:S01]  /*d7e0*/  LOP3.LUT R19, R23, 0xffff0000, RZ, 0xc0, !PT ;  /* 0xffff000017137812 */ /* 0x000fe200078ec0ff */
[C---:B------:R-:W-:Y:S01]  /*d7f0*/  FMUL.FTZ R0, R2.reuse, R21 ;  /* 0x0000001502007220 */ /* 0x040fe20000410000 */
[----:B------:R-:W-:Y:S01]  /*d800*/  F2FP.BF16.PACK_AB R9, R9, R14 ;  /* 0x0000000e0909723e */ /* 0x000fe200000010ff */
[-C--:B------:R-:W-:Y:S02]  /*d810*/  FMUL.FTZ R2, R2, R7.reuse ;  /* 0x0000000702027220 */ /* 0x080fe40000410000 */
[C---:B------:R-:W-:Y:S02]  /*d820*/  FFMA.FTZ R10, R20.reuse, R7, -R0 ;  /* 0x00000007140a7223 */ /* 0x040fe40000010800 */
[----:B------:R-:W-:Y:S02]  /*d830*/  FFMA.FTZ R7, R20, R21, R2 ;  /* 0x0000001514077223 */ /* 0x000fe40000010002 */
[----:B------:R-:W-:-:S02]  /*d840*/  FMUL.FTZ R4, R5, R19 ;  /* 0x0000001305047220 */ /* 0x000fc40000410000 */
[----:B------:R-:W-:Y:S01]  /*d850*/  FMUL.FTZ R3, R5, R17 ;  /* 0x0000001105037220 */ /* 0x000fe20000410000 */
[----:B------:R-:W-:Y:S01]  /*d860*/  F2FP.BF16.PACK_AB R5, R11, R15 ;  /* 0x0000000f0b05723e */ /* 0x000fe200000010ff */
[C---:B------:R-:W-:Y:S02]  /*d870*/  FMUL.FTZ R2, R6.reuse, R18 ;  /* 0x0000001206027220 */ /* 0x040fe40000410000 */
[-C--:B------:R-:W-:Y:S02]  /*d880*/  FMUL.FTZ R0, R6, R8.reuse ;  /* 0x0000000806007220 */ /* 0x080fe40000410000 */
[----:B------:R-:W-:Y:S01]  /*d890*/  FFMA.FTZ R6, R26, R17, -R4 ;  /* 0x000000111a067223 */ /* 0x000fe20000010804 */
[----:B------:R-:W-:Y:S01]  /*d8a0*/  F2FP.BF16.PACK_AB R4, R16, R33 ;  /* 0x000000211004723e */ /* 0x000fe200000010ff */
[----:B------:R-:W-:Y:S02]  /*d8b0*/  FFMA.FTZ R3, R26, R19, R3 ;  /* 0x000000131a037223 */ /* 0x000fe40000010003 */
[C---:B------:R-:W-:Y:S01]  /*d8c0*/  FFMA.FTZ R2, R25.reuse, R8, -R2 ;  /* 0x0000000819027223 */ /* 0x040fe20000010802 */
[----:B------:R-:W-:Y:S01]  /*d8d0*/  F2FP.BF16.PACK_AB R10, R6, R10 ;  /* 0x0000000a060a723e */ /* 0x000fe200000010ff */
[----:B------:R-:W-:Y:S01]  /*d8e0*/  FFMA.FTZ R0, R25, R18, R0 ;  /* 0x0000001219007223 */ /* 0x000fe20000010000 */
[----:B------:R-:W-:-:S02]  /*d8f0*/  F2FP.BF16.PACK_AB R8, R31, R34 ;  /* 0x000000221f08723e */ /* 0x000fc400000010ff */
[----:B------:R-:W-:Y:S02]  /*d900*/  F2FP.BF16.PACK_AB R6, R3, R7 ;  /* 0x000000070306723e */ /* 0x000fe400000010ff */
[----:B------:R-:W-:Y:S02]  /*d910*/  F2FP.BF16.PACK_AB R11, R2, R13 ;  /* 0x0000000d020b723e */ /* 0x000fe400000010ff */
[----:B------:R-:W-:-:S03]  /*d920*/  F2FP.BF16.PACK_AB R7, R0, R12 ;  /* 0x0000000c0007723e */ /* 0x000fc600000010ff */
[----:B------:R1:W-:Y:S04]  /*d930*/  STS.128 [R32], R8 ;  /* 0x0000000820007388 */ /* 0x0003e80000000c00 */
[----:B------:R1:W-:Y:S02]  /*d940*/  STS.128 [R30+0x5100], R4 ;  /* 0x005100041e007388 */ /* 0x0003e40000000c00 */
.L_x_914:
[----:B------:R-:W-:Y:S05]  /*d950*/  BSYNC B0 ;  /* 0x0000000000007941 */ /* 0x000fea0003800000 */
.L_x_913:
[----:B------:R-:W-:-:S13]  /*d960*/  ISETP.GE.OR P0, PT, R66, R60, P2 ;  /* 0x0000003c4200720c */ /* 0x000fda0001706670 */
[----:B------:R-:W-:Y:S05]  /*d970*/  @P0 BRA `(.L_x_902) ;  /* 0x000006b000000947 */ /* 0x000fea0003800000 */
[----:B------:R-:W-:Y:S01]  /*d980*/  SHF.R.S32.HI R2, RZ, 0x1f, R66 ;  /* 0x0000001fff027819 */ /* 0x000fe20000011442 */
[----:B------:R-:W-:Y:S01]  /*d990*/  IMAD.SHL.U32 R0, R66, 0x40, RZ ;  /* 0x0000004042007824 */ /* 0x000fe200078e00ff */
[----:B-1----:R-:W-:Y:S02]  /*d9a0*/  IADD3 R5, R28, c[0x0][0x27c], RZ ;  /* 0x00009f001c057a10 */ /* 0x002fe40007ffe0ff */
[----:B------:R-:W-:Y:S02]  /*d9b0*/  LEA.HI R2, R2, R66, RZ, 0x3 ;  /* 0x0000004202027211 */ /* 0x000fe400078f18ff */
[----:B------:R-:W-:Y:S02]  /*d9c0*/  LOP3.LUT R0, R0, 0x1c0, RZ, 0xc0, !PT ;  /* 0x000001c000007812 */ /* 0x000fe400078ec0ff */
[----:B------:R-:W-:Y:S01]  /*d9d0*/  SHF.R.U64 R13, R52, 0x10, R53 ;  /* 0x00000010340d7819 */ /* 0x000fe20000001235 */
[----:B------:R-:W-:Y:S01]  /*d9e0*/  IMAD.SHL.U32 R3, R2, 0x40, RZ ;  /* 0x0000004002037824 */ /* 0x000fe200078e00ff */
[----:B------:R-:W-:-:S02]  /*d9f0*/  LOP3.LUT R4, R0, 0x38, R28, 0xf8, !PT ;  /* 0x0000003800047812 */ /* 0x000fc400078ef81c */
[----:B------:R-:W-:Y:S02]  /*da00*/  SHF.R.U32.HI R2, RZ, 0x3, R0 ;  /* 0x00000003ff027819 */ /* 0x000fe40000011600 */
[----:B------:R-:W-:Y:S02]  /*da10*/  LOP3.LUT R3, R3, 0xfffffe00, RZ, 0xc0, !PT ;  /* 0xfffffe0003037812 */ /* 0x000fe400078ec0ff */
[----:B------:R-:W-:Y:S02]  /*da20*/  LOP3.LUT R5, R0, 0x38, R5, 0xf8, !PT ;  /* 0x0000003800057812 */ /* 0x000fe400078ef805 */
[----:B------:R-:W-:Y:S02]  /*da30*/  LOP3.LUT R0, R3, R4, R2, 0xf6, !PT ;  /* 0x0000000403007212 */ /* 0x000fe400078ef602 */
[----:B------:R-:W-:Y:S02]  /*da40*/  LOP3.LUT R2, R5, R2, RZ, 0x3c, !PT ;  /* 0x0000000205027212 */ /* 0x000fe400078e3cff */
[----:B------:R-:W-:-:S02]  /*da50*/  LEA R30, R0, 0x5100, 0x1 ;  /* 0x00005100001e7811 */ /* 0x000fc400078e08ff */
[----:B------:R-:W-:Y:S01]  /*da60*/  SHF.R.U64 R0, R56, 0x10, R57 ;  /* 0x0000001038007819 */ /* 0x000fe20000001239 */
[----:B------:R-:W-:Y:S01]  /*da70*/  IMAD.IADD R2, R3, 0x1, R2 ;  /* 0x0000000103027824 */ /* 0x000fe200078e0202 */
[----:B------:R-:W-:Y:S01]  /*da80*/  SHF.R.U64 R17, R54, 0x10, R55 ;  /* 0x0000001036117819 */ /* 0x000fe20000001237 */
[----:B------:R-:W1:Y:S01]  /*da90*/  LDS.128 R8, [R30] ;  /* 0x000000001e087984 */ /* 0x000e620000000c00 */
[----:B------:R-:W-:Y:S01]  /*daa0*/  PRMT R13, R71, 0x5432, R13 ;  /* 0x00005432470d7816 */ /* 0x000fe2000000000d */
[----:B------:R-:W-:Y:S01]  /*dab0*/  IMAD.SHL.U32 R28, R2, 0x2, RZ ;  /* 0x00000002021c7824 */ /* 0x000fe200078e00ff */
[----:B------:R-:W-:Y:S02]  /*dac0*/  SHF.R.U32.HI R12, RZ, 0x10, R59 ;  /* 0x00000010ff0c7819 */ /* 0x000fe4000001163b */
[----:B------:R-:W-:Y:S02]  /*dad0*/  PRMT R14, R72, 0x5432, R0 ;  /* 0x00005432480e7816 */ /* 0x000fe40000000000 */
[----:B------:R-:W2:Y:S01]  /*dae0*/  LDS.128 R4, [R28+0x5100] ;  /* 0x005100001c047984 */ /* 0x000ea20000000c00 */
[----:B------:R-:W-:-:S02]  /*daf0*/  PRMT R23, R73, 0x5432, R17 ;  /* 0x0000543249177816 */ /* 0x000fc40000000011 */
[----:B------:R-:W-:Y:S02]  /*db00*/  SHF.R.U32.HI R15, RZ, 0x10, R53 ;  /* 0x00000010ff0f7819 */ /* 0x000fe40000011635 */
[----:B------:R-:W-:Y:S02]  /*db10*/  SHF.R.U32.HI R18, RZ, 0x10, R55 ;  /* 0x00000010ff127819 */ /* 0x000fe40000011637 */
[----:B------:R-:W-:Y:S02]  /*db20*/  SHF.L.U32 R31, R13, 0x10, RZ ;  /* 0x000000100d1f7819 */ /* 0x000fe400000006ff */
[----:B------:R-:W-:Y:S02]  /*db30*/  SHF.R.U64 R3, R58, 0x10, R59 ;  /* 0x000000103a037819 */ /* 0x000fe4000000123b */
[----:B------:R-:W-:Y:S02]  /*db40*/  PRMT R24, R74, 0x5410, R12 ;  /* 0x000054104a187816 */ /* 0x000fe4000000000c */
[----:B------:R-:W-:-:S02]  /*db50*/  SHF.R.U32.HI R2, RZ, 0x10, R57 ;  /* 0x00000010ff027819 */ /* 0x000fc40000011639 */
[----:B------:R-:W-:Y:S02]  /*db60*/  PRMT R12, R71, 0x5410, R15 ;  /* 0x00005410470c7816 */ /* 0x000fe4000000000f */
[----:B------:R-:W-:Y:S02]  /*db70*/  PRMT R22, R73, 0x5410, R18 ;  /* 0x0000541049167816 */ /* 0x000fe40000000012 */
[----:B------:R-:W-:Y:S02]  /*db80*/  LOP3.LUT R13, R13, 0xffff0000, RZ, 0xc0, !PT ;  /* 0xffff00000d0d7812 */ /* 0x000fe400078ec0ff */
[----:B------:R-:W-:Y:S01]  /*db90*/  PRMT R27, R74, 0x5432, R3 ;  /* 0x000054324a1b7816 */ /* 0x000fe20000000003 */
[----:B------:R-:W-:Y:S01]  /*dba0*/  IMAD.U32 R33, R22, 0x10000, RZ ;  /* 0x0001000016217824 */ /* 0x000fe200078e00ff */
        /* <DEDUP_REMOVED lines=8> */
[----:B------:R-:W-:Y:S01]  /*dc30*/  LOP3.LUT R18, R8, 0xffff0000, RZ, 0xc0, !PT ;  /* 0xffff000008127812 */ /* 0x000fe200078ec0ff */
[----:B--2---:R-:W-:Y:S01]  /*dc40*/  IMAD.U32 R9, R4, 0x10000, RZ ;  /* 0x0001000004097824 */ /* 0x004fe200078e00ff */
[----:B------:R-:W-:Y:S01]  /*dc50*/  LOP3.LUT R3, R5, 0xffff0000, RZ, 0xc0, !PT ;  /* 0xffff000005037812 */ /* 0x000fe200078ec0ff */
[----:B------:R-:W-:Y:S01]  /*dc60*/  IMAD.U32 R15, R8, 0x10000, RZ ;  /* 0x00010000080f7824 */ /* 0x000fe200078e00ff */
[----:B------:R-:W-:Y:S01]  /*dc70*/  LOP3.LUT R8, R4, 0xffff0000, RZ, 0xc0, !PT ;  /* 0xffff000004087812 */ /* 0x000fe200078ec0ff */
[----:B------:R-:W-:-:S02]  /*dc80*/  FMUL.FTZ R10, R9, R31 ;  /* 0x0000001f090a7220 */ /* 0x000fc40000410000 */
[----:B------:R-:W-:Y:S01]  /*dc90*/  IMAD.U32 R4, R5, 0x10000, RZ ;  /* 0x0001000005047824 */ /* 0x000fe200078e00ff */
[C---:B------:R-:W-:Y:S01]  /*dca0*/  LOP3.LUT R5, R6.reuse, 0xffff0000, RZ, 0xc0, !PT ;  /* 0xffff000006057812 */ /* 0x040fe200078ec0ff */
[-C--:B------:R-:W-:Y:S02]  /*dcb0*/  FMUL.FTZ R9, R9, R11.reuse ;  /* 0x0000000b09097220 */ /* 0x080fe40000410000 */
[----:B------:R-:W-:Y:S01]  /*dcc0*/  IMAD.U32 R2, R6, 0x10000, RZ ;  /* 0x0001000006027824 */ /* 0x000fe200078e00ff */
[----:B------:R-:W-:Y:S01]  /*dcd0*/  LOP3.LUT R6, R7, 0xffff0000, RZ, 0xc0, !PT ;  /* 0xffff000007067812 */ /* 0x000fe200078ec0ff */
[----:B------:R-:W-:Y:S01]  /*dce0*/  FFMA.FTZ R32, R15, R11, -R10 ;  /* 0x0000000b0f207223 */ /* 0x000fe2000001080a */
[----:B------:R-:W-:Y:S01]  /*dcf0*/  LOP3.LUT R10, R14, 0xffff0000, RZ, 0xc0, !PT ;  /* 0xffff00000e0a7812 */ /* 0x000fe200078ec0ff */
[----:B------:R-:W-:Y:S02]  /*dd00*/  IMAD.U32 R0, R7, 0x10000, RZ ;  /* 0x0001000007007824 */ /* 0x000fe400078e00ff */
[----:B------:R-:W-:-:S02]  /*dd10*/  FMUL.FTZ R7, R8, R13 ;  /* 0x0000000d08077220 */ /* 0x000fc40000410000 */
[C---:B------:R-:W-:Y:S01]  /*dd20*/  IMAD.U32 R11, R12.reuse, 0x10000, RZ ;  /* 0x000100000c0b7824 */ /* 0x040fe200078e00ff */
[----:B------:R-:W-:Y:S01]  /*dd30*/  LOP3.LUT R12, R12, 0xffff0000, RZ, 0xc0, !PT ;  /* 0xffff00000c0c7812 */ /* 0x000fe200078ec0ff */
[----:B------:R-:W-:Y:S02]  /*dd40*/  FFMA.FTZ R31, R15, R31, R9 ;  /* 0x0000001f0f1f7223 */ /* 0x000fe40000010009 */
[----:B------:R-:W-:Y:S02]  /*dd50*/  IMAD.U32 R9, R16, 0x10000, RZ ;  /* 0x0001000010097824 */ /* 0x000fe400078e00ff */
[----:B------:R-:W-:Y:S02]  /*dd60*/  FFMA.FTZ R29, R18, R10, -R7 ;  /* 0x0000000a121d7223 */ /* 0x000fe40000010807 */
[C---:B------:R-:W-:Y:S02]  /*dd70*/  FMUL.FTZ R7, R4.reuse, R11 ;  /* 0x0000000b04077220 */ /* 0x040fe40000410000 */
[----:B------:R-:W-:-:S02]  /*dd80*/  FMUL.FTZ R4, R4, R9 ;  /* 0x0000000904047220 */ /* 0x000fc40000410000 */
[----:B------:R-:W-:Y:S01]  /*dd90*/  FMUL.FTZ R8, R8, R10 ;  /* 0x0000000a08087220 */ /* 0x000fe20000410000 */
[----:B------:R-:W-:Y:S01]  /*dda0*/  SHF.L.U32 R10, R27, 0x10, RZ ;  /* 0x000000101b0a7819 */ /* 0x000fe200000006ff */
[C---:B------:R-:W-:Y:S01]  /*ddb0*/  FFMA.FTZ R15, R17.reuse, R9, -R7 ;  /* 0x00000009110f7223 */ /* 0x040fe20000010807 */
[----:B------:R-:W-:Y:S01]  /*ddc0*/  LOP3.LUT R7, R16, 0xffff0000, RZ, 0xc0, !PT ;  /* 0xffff000010077812 */ /* 0x000fe200078ec0ff */
[----:B------:R-:W-:Y:S01]  /*ddd0*/  FFMA.FTZ R14, R17, R11, R4 ;  /* 0x0000000b110e7223 */ /* 0x000fe20000010004 */
[----:B------:R-:W-:Y:S01]  /*dde0*/  LOP3.LUT R17, R22, 0xffff0000, RZ, 0xc0, !PT ;  /* 0xffff000016117812 */ /* 0x000fe200078ec0ff */
[----:B------:R-:W-:Y:S01]  /*ddf0*/  FFMA.FTZ R18, R18, R13, R8 ;  /* 0x0000000d12127223 */ /* 0x000fe20000010008 */
[----:B------:R-:W-:Y:S01]  /*de00*/  LOP3.LUT R16, R27, 0xffff0000, RZ, 0xc0, !PT ;  /* 0xffff00001b107812 */ /* 0x000fe200078ec0ff */
[----:B------:R-:W-:Y:S02]  /*de10*/  FMUL.FTZ R4, R3, R12 ;  /* 0x0000000c03047220 */ /* 0x000fe40000410000 */
[----:B------:R-:W-:-:S02]  /*de20*/  IMAD.U32 R8, R23, 0x10000, RZ ;  /* 0x0001000017087824 */ /* 0x000fc400078e00ff */
[-C--:B------:R-:W-:Y:S02]  /*de30*/  FFMA.FTZ R9, R19, R7.reuse, -R4 ;  /* 0x0000000713097223 */ /* 0x080fe40000010804 */
[----:B------:R-:W-:Y:S02]  /*de40*/  FMUL.FTZ R3, R3, R7 ;  /* 0x0000000703037220 */ /* 0x000fe40000410000 */
[C---:B------:R-:W-:Y:S01]  /*de50*/  FMUL.FTZ R4, R2.reuse, R8 ;  /* 0x0000000802047220 */ /* 0x040fe20000410000 */
[----:B------:R-:W-:Y:S01]  /*de60*/  F2FP.BF16.PACK_AB R9, R9, R15 ;  /* 0x0000000f0909723e */ /* 0x000fe200000010ff */
[----:B------:R-:W-:Y:S02]  /*de70*/  FMUL.FTZ R2, R2, R10 ;  /* 0x0000000a02027220 */ /* 0x000fe40000410000 */
[----:B------:R-:W-:Y:S02]  /*de80*/  IMAD.U32 R7, R24, 0x10000, RZ ;  /* 0x0001000018077824 */ /* 0x000fe400078e00ff */
[----:B------:R-:W-:Y:S01]  /*de90*/  FFMA.FTZ R13, R19, R12, R3 ;  /* 0x0000000c130d7223 */ /* 0x000fe20000010003 */
[----:B------:R-:W-:Y:S01]  /*dea0*/  LOP3.LUT R19, R23, 0xffff0000, RZ, 0xc0, !PT ;  /* 0xffff000017137812 */ /* 0x000fe200078ec0ff */
[----:B------:R-:W-:-:S02]  /*deb0*/  FMUL.FTZ R3, R0, R33 ;  /* 0x0000002100037220 */ /* 0x000fc40000410000 */
[----:B------:R-:W-:Y:S01]  /*dec0*/  FFMA.FTZ R12, R20, R8, R2 ;  /* 0x00000008140c7223 */ /* 0x000fe20000010002 */
[----:B------:R-:W-:Y:S01]  /*ded0*/  LOP3.LUT R8, R24, 0xffff0000, RZ, 0xc0, !PT ;  /* 0xffff000018087812 */ /* 0x000fe200078ec0ff */
[-C--:B------:R-:W-:Y:S02]  /*dee0*/  FMUL.FTZ R0, R0, R7.reuse ;  /* 0x0000000700007220 */ /* 0x080fe40000410000 */
[----:B------:R-:W-:Y:S02]  /*def0*/  FFMA.FTZ R10, R20, R10, -R4 ;  /* 0x0000000a140a7223 */ /* 0x000fe40000010804 */
[C---:B------:R-:W-:Y:S02]  /*df00*/  FFMA.FTZ R11, R21.reuse, R7, -R3 ;  /* 0x00000007150b7223 */ /* 0x040fe40000010803 */
[----:B------:R-:W-:Y:S02]  /*df10*/  FFMA.FTZ R7, R21, R33, R0 ;  /* 0x0000002115077223 */ /* 0x000fe40000010000 */
[----:B------:R-:W-:-:S02]  /*df20*/  FMUL.FTZ R4, R5, R19 ;  /* 0x0000001305047220 */ /* 0x000fc40000410000 */
[C---:B------:R-:W-:Y:S02]  /*df30*/  FMUL.FTZ R2, R6.reuse, R17 ;  /* 0x0000001106027220 */ /* 0x040fe40000410000 */
[----:B------:R-:W-:Y:S01]  /*df40*/  FMUL.FTZ R3, R5, R16 ;  /* 0x0000001005037220 */ /* 0x000fe20000410000 */
[----:B------:R-:W-:Y:S01]  /*df50*/  F2FP.BF16.PACK_AB R5, R13, R14 ;  /* 0x0000000e0d05723e */ /* 0x000fe200000010ff */
        /* <DEDUP_REMOVED lines=11> */
[----:B------:R1:W-:Y:S04]  /*e010*/  STS.128 [R30], R8 ;  /* 0x000000081e007388 */ /* 0x0003e80000000c00 */
[----:B------:R1:W-:Y:S02]  /*e020*/  STS.128 [R28+0x5100], R4 ;  /* 0x005100041c007388 */ /* 0x0003e40000000c00 */
.L_x_902:
[----:B------:R-:W-:Y:S05]  /*e030*/  BSYNC B2 ;  /* 0x0000000000027941 */ /* 0x000fea0003800000 */
.L_x_880:
[----:B-1----:R-:W2:Y:S01]  /*e040*/  LDL R6, [R1+0x40] ;  /* 0x0000400001067983 */ /* 0x002ea20000100800 */
[----:B------:R-:W-:-:S04]  /*e050*/  DEPBAR.LE SB0, 0x0 ;  /* 0x000080000000791a */ /* 0x000fc80000000000 */
[----:B------:R-:W2:Y:S01]  /*e060*/  LDL.64 R4, [R1+0x30] ;  /* 0x0000300001047983 */ /* 0x000ea20000100a00 */
[----:B------:R-:W-:Y:S01]  /*e070*/  IMAD R0, R75, c[0x0][0x208], RZ ;  /* 0x000082004b007a24 */ /* 0x000fe200078e02ff */
[----:B------:R-:W-:Y:S01]  /*e080*/  UMOV UR6, 0x5 ;  /* 0x0000000500067882 */ /* 0x000fe20000000000 */
[C---:B------:R-:W-:Y:S01]  /*e090*/  IMAD.WIDE.U32 R2, R116.reuse, c[0x0][0x208], RZ ;  /* 0x0000820074027a25 */ /* 0x040fe200078e00ff */
[----:B------:R-:W-:Y:S03]  /*e0a0*/  BAR.SYNC.DEFER_BLOCKING 0x0 ;  /* 0x0000000000007b1d */ /* 0x000fe60000010000 */
[----:B------:R-:W-:-:S03]  /*e0b0*/  IMAD R0, R116, c[0x0][0x20c], R0 ;  /* 0x0000830074007a24 */ /* 0x000fc600078e0200 */
[----:B------:R-:W-:Y:S01]  /*e0c0*/  ULDC.64 UR4, c[0x0][0x208] ;  /* 0x0000820000047ab9 */ /* 0x000fe20000000a00 */
[----:B------:R-:W4:Y:S01]  /*e0d0*/  LDL R146, [R1+0x8] ;  /* 0x0000080001927983 */ /* 0x000f220000100800 */
[----:B------:R-:W-:Y:S01]  /*e0e0*/  IADD3 R0, R3, R0, RZ ;  /* 0x0000000003007210 */ /* 0x000fe20007ffe0ff */
[----:B------:R-:W-:-:S04]  /*e0f0*/  USHF.L.U64.HI UR5, UR4, UR6, UR5 ;  /* 0x0000000604057299 */ /* 0x000fc80008010205 */
[----:B------:R-:W-:Y:S01]  /*e100*/  IMAD R0, R0, 0x50, RZ ;  /* 0x0000005000007824 */ /* 0x000fe200078e02ff */
[----:B------:R-:W-:Y:S04]  /*e110*/  LDSM.16.M88.4 R32, [R207] ;  /* 0x00000000cf20783b */ /* 0x000fe80000000200 */
[----:B------:R-:W1:Y:S01]  /*e120*/  LDSM.16.M88.4 R44, [R200] ;  /* 0x00000000c82c783b */ /* 0x000e620000000200 */
[----:B------:R-:W-:-:S03]  /*e130*/  USHF.L.U32 UR4, UR4, 0x5, URZ ;  /* 0x0000000504047899 */ /* 0x000fc6000800063f */
[----:B------:R-:W3:Y:S04]  /*e140*/  LDSM.16.M88.4 R28, [R207+0x2000] ;  /* 0x00200000cf1c783b */ /* 0x000ee80000000200 */
[----:B------:R-:W-:Y:S04]  /*e150*/  LDSM.16.M88.4 R24, [R210] ;  /* 0x00000000d218783b */ /* 0x000fe80000000200 */
[----:B------:R-:W3:Y:S04]  /*e160*/  LDSM.16.M88.4 R48, [R211] ;  /* 0x00000000d330783b */ /* 0x000ee80000000200 */
[----:B------:R-:W3:Y:S04]  /*e170*/  LDSM.16.M88.4 R20, [R210+0x2000] ;  /* 0x00200000d214783b */ /* 0x000ee80000000200 */
[----:B------:R-:W-:Y:S04]  /*e180*/  LDSM.16.M88.4 R68, [R200+0x800] ;  /* 0x00080000c844783b */ /* 0x000fe80000000200 */
[----:B------:R-:W-:Y:S04]  /*e190*/  LDSM.16.M88.4 R88, [R200+0x1000] ;  /* 0x00100000c858783b */ /* 0x000fe80000000200 */
[----:B------:R-:W-:Y:S04]  /*e1a0*/  LDSM.16.M88.4 R96, [R200+0x1800] ;  /* 0x00180000c860783b */ /* 0x000fe80000000200 */
[----:B------:R-:W-:Y:S04]  /*e1b0*/  LDSM.16.M88.4 R104, [R200+0x2000] ;  /* 0x00200000c868783b */ /* 0x000fe80000000200 */
[----:B------:R-:W-:Y:S01]  /*e1c0*/  LDSM.16.M88.4 R80, [R215] ;  /* 0x00000000d750783b */ /* 0x000fe20000000200 */
[-C--:B-1----:R-:W-:Y:S03]  /*e1d0*/  HMMA.16816.F32.BF16 R12, R32, R44.reuse, RZ ;  /* 0x0000002c200c723c */ /* 0x082fe600000418ff */
[----:B------:R-:W-:Y:S04]  /*e1e0*/  LDSM.16.M88.4 R92, [R214] ;  /* 0x00000000d65c783b */ /* 0x000fe80000000200 */
[----:B------:R-:W-:Y:S04]  /*e1f0*/  LDSM.16.M88.4 R100, [R213] ;  /* 0x00000000d564783b */ /* 0x000fe80000000200 */
[----:B------:R-:W-:Y:S01]  /*e200*/  LDSM.16.M88.4 R108, [R212] ;  /* 0x00000000d46c783b */ /* 0x000fe20000000200 */
[----:B---3--:R-:W-:Y:S11]  /*e210*/  HMMA.16816.F32.BF16 R52, R28, R44, RZ ;  /* 0x0000002c1c34723c */ /* 0x008ff600000418ff */
[----:B------:R-:W-:Y:S01]  /*e220*/  @!UPT UIADD3 URZ, URZ, URZ, URZ ;  /* 0x0000003f3f3ff290 */ /* 0x000fe2000fffe03f */
[----:B------:R-:W-:Y:S08]  /*e230*/  HMMA.16816.F32.BF16 R56, R24, R48, R12 ;  /* 0x000000301838723c */ /* 0x000ff0000004180c */
[----:B------:R-:W-:Y:S08]  /*e240*/  HMMA.16816.F32.BF16 R64, R32, R46, RZ ;  /* 0x0000002e2040723c */ /* 0x000ff000000418ff */
[----:B------:R-:W-:Y:S01]  /*e250*/  HMMA.16816.F32.BF16 R52, R20, R48, R52 ;  /* 0x000000301434723c */ /* 0x000fe20000041834 */
[----:B--2---:R-:W-:-:S05]  /*e260*/  MOV R5, R6 ;  /* 0x0000000600057202 */ /* 0x004fca0000000f00 */
[----:B------:R-:W-:-:S05]  /*e270*/  IMAD.WIDE.U32 R2, R2, 0x50, R4 ;  /* 0x0000005002027825 */ /* 0x000fca00078e0004 */
[----:B------:R-:W-:Y:S02]  /*e280*/  LEA R8, P0, R2, c[0x0][0x1f8], 0x1 ;  /* 0x00007e0002087a11 */ /* 0x000fe400078008ff */
[----:B------:R-:W-:Y:S02]  /*e290*/  IADD3 R0, R3, R0, RZ ;  /* 0x0000000003007210 */ /* 0x000fe40007ffe0ff */
[----:B------:R-:W-:Y:S02]  /*e2a0*/  IADD3 R6, P1, R8, UR4, RZ ;  /* 0x0000000408067c10 */ /* 0x000fe4000ff3e0ff */
[----:B------:R-:W-:Y:S02]  /*e2b0*/  LEA.HI.X R9, R2, c[0x0][0x1fc], R0, 0x1, P0 ;  /* 0x00007f0002097a11 */ /* 0x000fe400000f0c00 */
[----:B------:R-:W-:Y:S02]  /*e2c0*/  IADD3 R4, P0, R6, UR4, RZ ;  /* 0x0000000406047c10 */ /* 0x000fe4000ff1e0ff */
[----:B------:R-:W-:-:S02]  /*e2d0*/  IADD3.X R7, R9, UR5, RZ, P1, !PT ;  /* 0x0000000509077c10 */ /* 0x000fc40008ffe4ff */
[----:B------:R-:W-:Y:S02]  /*e2e0*/  IADD3 R2, P2, R4, UR4, RZ ;  /* 0x0000000404027c10 */ /* 0x000fe4000ff5e0ff */
[----:B------:R-:W-:Y:S02]  /*e2f0*/  IADD3.X R5, R7, UR5, RZ, P0, !PT ;  /* 0x0000000507057c10 */ /* 0x000fe400087fe4ff */
[----:B------:R-:W-:Y:S02]  /*e300*/  ISETP.GE.AND P0, PT, R134, c[0x0][0x1d4], PT ;  /* 0x0000750086007a0c */ /* 0x000fe40003f06270 */
[----:B------:R-:W-:Y:S02]  /*e310*/  IADD3 R10, P1, R2, UR4, RZ ;  /* 0x00000004020a7c10 */ /* 0x000fe4000ff3e0ff */
[----:B------:R-:W-:Y:S02]  /*e320*/  IADD3.X R3, R5, UR5, RZ, P2, !PT ;  /* 0x0000000505037c10 */ /* 0x000fe400097fe4ff */
[----:B------:R-:W-:-:S02]  /*e330*/  ISETP.LT.OR P2, PT, R61, 0x1, P0 ;  /* 0x000000013d00780c */ /* 0x000fc40000741670 */
[----:B------:R-:W-:Y:S02]  /*e340*/  ISETP.LT.OR P5, PT, R61, 0x11, P0 ;  /* 0x000000113d00780c */ /* 0x000fe400007a1670 */
[----:B------:R-:W-:Y:S02]  /*e350*/  IADD3.X R11, R3, UR5, RZ, P1, !PT ;  /* 0x00000005030b7c10 */ /* 0x000fe40008ffe4ff */
[C---:B------:R-:W-:Y:S02]  /*e360*/  ISETP.LT.OR P3, PT, R61.reuse, 0x21, P0 ;  /* 0x000000213d00780c */ /* 0x040fe40000761670 */
[C---:B------:R-:W-:Y:S02]  /*e370*/  ISETP.LT.OR P1, PT, R61.reuse, 0x31, P0 ;  /* 0x000000313d00780c */ /* 0x040fe40000721670 */
[----:B------:R-:W-:-:S03]  /*e380*/  ISETP.LT.OR P0, PT, R61, 0x41, P0 ;  /* 0x000000413d00780c */ /* 0x000fc60000701670 */
        /* <DEDUP_REMOVED lines=9> */
[----:B------:R-:W3:Y:S04]  /*e420*/  LDSM.16.M88.4 R16, [R208] ;  /* 0x00000000d010783b */ /* 0x000ee80000000200 */
[----:B------:R-:W4:Y:S04]  /*e430*/  LDSM.16.M88.4 R12, [R208+0x2000] ;  /* 0x00200000d00c783b */ /* 0x000f280000000200 */
[----:B------:R-:W-:Y:S04]  /*e440*/  LDSM.16.M88.4 R40, [R203] ;  /* 0x00000000cb28783b */ /* 0x000fe80000000200 */
[----:B--2---:R-:W-:Y:S04]  /*e450*/  LDSM.16.M88.4 R4, [R209+0x2000] ;  /* 0x00200000d104783b */ /* 0x004fe80000000200 */
[----:B------:R-:W0:Y:S04]  /*e460*/  LDGDEPBAR ;  /* 0x00000000000079af */ /* 0x000e280000000000 */
[----:B-1----:R-:W1:Y:S01]  /*e470*/  LDSM.16.M88.4 R8, [R209] ;  /* 0x00000000d108783b */ /* 0x002e620000000200 */
[----:B---3--:R-:W-:Y:S08]  /*e480*/  HMMA.16816.F32.BF16 R60, R16, R36, R56 ;  /* 0x00000024103c723c */ /* 0x008ff00000041838 */
[----:B------:R-:W-:Y:S08]  /*e490*/  HMMA.16816.F32.BF16 R56, R28, R46, RZ ;  /* 0x0000002e1c38723c */ /* 0x000ff000000418ff */
[----:B----4-:R-:W-:Y:S08]  /*e4a0*/  HMMA.16816.F32.BF16 R44, R12, R36, R52 ;  /* 0x000000240c2c723c */ /* 0x010ff00000041834 */
[----:B------:R-:W-:Y:S08]  /*e4b0*/  HMMA.16816.F32.BF16 R52, R24, R50, R64 ;  /* 0x000000321834723c */ /* 0x000ff00000041840 */
[----:B-1----:R-:W-:Y:S08]  /*e4c0*/  HMMA.16816.F32.BF16 R64, R8, R40, R60 ;  /* 0x000000280840723c */ /* 0x002ff0000004183c */
        /* <DEDUP_REMOVED lines=17> */
[----:B-----5:R4:W1:Y:S04]  /*e5e0*/  MUFU.TANH R137, R0 ;  /* 0x0000000000897308 */ /* 0x0208680000002400 */
        /* <DEDUP_REMOVED lines=254> */
.L_x_916:
[----:B--234-:R-:W-:Y:S05]  /*f5d0*/  BSYNC B0 ;  /* 0x0000000000007941 */ /* 0x01cfea0003800000 */
.L_x_915:
[----:B-1----:R-:W2:Y:S04]  /*f5e0*/  LDL R0, [R1+0x4c] ;  /* 0x00004c0001007983 */ /* 0x002ea80000100800 */
[----:B------:R-:W3:Y:S04]  /*f5f0*/  LDL R8, [R1+0x24] ;  /* 0x0000240001087983 */ /* 0x000ee80000100800 */
[----:B------:R-:W4:Y:S01]  /*f600*/  LDL R61, [R1+0x1c] ;  /* 0x00001c00013d7983 */ /* 0x000f220000100800 */
[----:B------:R-:W-:Y:S01]  /*f610*/  IMAD.MOV.U32 R62, RZ, RZ, c[0x0][0x32c] ;  /* 0x0000cb00ff3e7624 */ /* 0x000fe200078e00ff */
[----:B------:R-:W-:-:S02]  /*f620*/  ULDC UR4, c[0x0][0x324] ;  /* 0x0000c90000047ab9 */ /* 0x000fc40000000800 */
[----:B------:R-:W-:Y:S01]  /*f630*/  ULOP3.LUT UR4, URZ, UR4, URZ, 0x33, !UPT ;  /* 0x000000043f047292 */ /* 0x000fe2000f8e333f */
[----:B------:R-:W0:Y:S01]  /*f640*/  LDGDEPBAR ;  /* 0x00000000000079af */ /* 0x000e220000000000 */
[----:B------:R-:W-:Y:S01]  /*f650*/  ISETP.GE.AND P0, PT, R62, 0x1, PT ;  /* 0x000000013e00780c */ /* 0x000fe20003f06270 */
[----:B--2---:R-:W-:-:S04]  /*f660*/  IMAD.IADD R0, R0, 0x1, R153 ;  /* 0x0000000100007824 */ /* 0x004fc800078e0299 */
[----:B------:R-:W-:-:S04]  /*f670*/  @P6 IMAD.HI.U32 R2, R0, c[0x0][0x2c8], RZ ;  /* 0x0000b20000026a27 */ /* 0x000fc800078e00ff */
[----:B------:R-:W-:Y:S01]  /*f680*/  IMAD.MOV.U32 R4, RZ, RZ, R0 ;  /* 0x000000ffff047224 */ /* 0x000fe200078e0000 */
[----:B------:R-:W-:Y:S01]  /*f690*/  @P6 SHF.R.U32.HI R4, RZ, c[0x0][0x2cc], R2 ;  /* 0x0000b300ff046a19 */ /* 0x000fe20000011602 */
[----:B------:R-:W-:-:S04]  /*f6a0*/  IMAD.IADD R0, R154, 0x1, R84 ;  /* 0x000000019a007824 */ /* 0x000fc800078e0254 */
[----:B------:R-:W1:Y:S01]  /*f6b0*/  SHFL.IDX PT, R3, R4, RZ, 0x1c1f ;  /* 0x001c1fff04037589 */ /* 0x000e6200000e0000 */
[----:B---3--:R-:W-:Y:S01]  /*f6c0*/  IADD3 R2, -R8, 0x1, R0 ;  /* 0x0000000108027810 */ /* 0x008fe20007ffe100 */
[--C-:B------:R-:W-:Y:S02]  /*f6d0*/  IMAD.IADD R7, R0, 0x1, -R8.reuse ;  /* 0x0000000100077824 */ /* 0x100fe400078e0a08 */
[----:B------:R-:W-:Y:S01]  /*f6e0*/  IMAD.IADD R8, R84, 0x1, -R8 ;  /* 0x0000000154087824 */ /* 0x000fe200078e0a08 */
[----:B----4-:R-:W-:-:S04]  /*f6f0*/  IADD3 R2, R2, -R61, RZ ;  /* 0x8000003d02027210 */ /* 0x010fc80007ffe0ff */
[C---:B------:R-:W-:Y:S02]  /*f700*/  IADD3 R5, R2.reuse, c[0x0][0x328], RZ ;  /* 0x0000ca0002057a10 */ /* 0x040fe40007ffe0ff */
[----:B------:R-:W-:Y:S02]  /*f710*/  IADD3 R6, R2, UR4, RZ ;  /* 0x0000000402067c10 */ /* 0x000fe4000fffe0ff */
[-C--:B-1----:R-:W-:Y:S02]  /*f720*/  IADD3 R2, R5, R3.reuse, RZ ;  /* 0x0000000305027210 */ /* 0x082fe40007ffe0ff */
[----:B------:R-:W-:Y:S02]  /*f730*/  IADD3 R0, R6, R3, RZ ;  /* 0x0000000306007210 */ /* 0x000fe40007ffe0ff */
        /* <DEDUP_REMOVED lines=13> */
.L_x_919:
[----:B------:R-:W-:-:S04]  /*f810*/  MOV R9, c[0x0][0x32c] ;  /* 0x0000cb0000097a02 */ /* 0x000fc80000000f00 */
[----:B------:R-:W-:-:S13]  /*f820*/  ISETP.NE.AND P0, PT, R9, 0x1, PT ;  /* 0x000000010900780c */ /* 0x000fda0003f05270 */
[----:B------:R-:W-:-:S05]  /*f830*/  @P0 IMAD.HI.U32 R9, R3, c[0x0][0x330], RZ ;  /* 0x0000cc0003090a27 */ /* 0x000fca00078e00ff */
[----:B------:R-:W-:Y:S02]  /*f840*/  @P0 SHF.R.U32.HI R3, RZ, c[0x0][0x334], R9 ;  /* 0x0000cd00ff030a19 */ /* 0x000fe40000011609 */
.L_x_920:
[----:B------:R-:W-:Y:S05]  /*f850*/  BSYNC B0 ;  /* 0x0000000000007941 */ /* 0x000fea0003800000 */
.L_x_918:
[----:B------:R-:W-:-:S05]  /*f860*/  IMAD R3, R3, c[0x0][0x32c], R8 ;  /* 0x0000cb0003037a24 */ /* 0x000fca00078e0208 */
[----:B------:R-:W-:Y:S02]  /*f870*/  IADD3 R9, R3, c[0x0][0x32c], RZ ;  /* 0x0000cb0003097a10 */ /* 0x000fe40007ffe0ff */
[----:B------:R-:W-:Y:S02]  /*f880*/  IMNMX R0, R0, R3, !PT ;  /* 0x0000000300007217 */ /* 0x000fe40007800200 */
[----:B------:R-:W-:Y:S02]  /*f890*/  IMNMX R2, R2, R9, PT ;  /* 0x0000000902027217 */ /* 0x000fe40003800200 */
.L_x_917:
[C---:B------:R-:W-:Y:S01]  /*f8a0*/  ISETP.GE.AND P0, PT, R84.reuse, 0x9, PT ;  /* 0x000000095400780c */ /* 0x040fe20003f06270 */
        /* <DEDUP_REMOVED lines=52> */
[----:B------:R-:W-:Y:S02]  /*fbf0*/  ISETP.LT.OR P0, PT, R2, 0x2a, P0 ;  /* 0x0000002a0200780c */ /* 0x000fe40000701670 */
        /* <DEDUP_REMOVED lines=58> */
.L_x_923:
[----:B------:R-:W-:-:S04]  /*ffa0*/  MOV R22, c[0x0][0x32c] ;  /* 0x0000cb0000167a02 */ /* 0x000fc80000000f00 */
[----:B------:R-:W-:-:S13]  /*ffb0*/  ISETP.NE.AND P0, PT, R22, 0x1, PT ;  /* 0x000000011600780c */ /* 0x000fda0003f05270 */
[----:B------:R-:W-:-:S05]  /*ffc0*/  @P0 IMAD.HI.U32 R22, R3, c[0x0][0x330], RZ ;  /* 0x0000cc0003160a27 */ /* 0x000fca00078e00ff */
[----:B------:R-:W-:Y:S02]  /*ffd0*/  @P0 SHF.R.U32.HI R3, RZ, c[0x0][0x334], R22 ;  /* 0x0000cd00ff030a19 */ /* 0x000fe40000011616 */
.L_x_924:
[----:B------:R-:W-:Y:S05]  /*ffe0*/  BSYNC B0 ;  /* 0x0000000000007941 */ /* 0x000fea0003800000 */
.L_x_922:
[----:B------:R-:W-:-:S05]  /*fff0*/  IMAD R3, R3, c[0x0][0x32c], R8 ;  /* 0x0000cb0003037a24 */ /* 0x000fca00078e0208 */
[----:B------:R-:W-:Y:S02]  /*10000*/  IADD3 R22, R3, c[0x0][0x32c], RZ ;  /* 0x0000cb0003167a10 */ /* 0x000fe40007ffe0ff */
[----:B------:R-:W-:Y:S02]  /*10010*/  IMNMX R0, R0, R3, !PT ;  /* 0x0000000300007217 */ /* 0x000fe40007800200 */
[----:B------:R-:W-:Y:S02]  /*10020*/  IMNMX R2, R2, R22, PT ;  /* 0x0000001602027217 */ /* 0x000fe40003800200 */
.L_x_921:
        /* <DEDUP_REMOVED lines=92> */
.L_x_927:
[----:B------:R-:W-:-:S04]  /*105f0*/  MOV R22, c[0x0][0x32c] ;  /* 0x0000cb0000167a02 */ /* 0x000fc80000000f00 */
[----:B------:R-:W-:-:S13]  /*10600*/  ISETP.NE.AND P0, PT, R22, 0x1, PT ;  /* 0x000000011600780c */ /* 0x000fda0003f05270 */
[----:B------:R-:W-:-:S05]  /*10610*/  @P0 IMAD.HI.U32 R22, R3, c[0x0][0x330], RZ ;  /* 0x0000cc0003160a27 */ /* 0x000fca00078e00ff */
[----:B------:R-:W-:Y:S02]  /*10620*/  @P0 SHF.R.U32.HI R3, RZ, c[0x0][0x334], R22 ;  /* 0x0000cd00ff030a19 */ /* 0x000fe40000011616 */
.L_x_928:
[----:B------:R-:W-:Y:S05]  /*10630*/  BSYNC B0 ;  /* 0x0000000000007941 */ /* 0x000fea0003800000 */
.L_x_926:
[----:B------:R-:W-:-:S05]  /*10640*/  IMAD R3, R3, c[0x0][0x32c], R8 ;  /* 0x0000cb0003037a24 */ /* 0x000fca00078e0208 */
[----:B------:R-:W-:Y:S02]  /*10650*/  IADD3 R22, R3, c[0x0][0x32c], RZ ;  /* 0x0000cb0003167a10 */ /* 0x000fe40007ffe0ff */
[----:B------:R-:W-:Y:S02]  /*10660*/  IMNMX R0, R0, R3, !PT ;  /* 0x0000000300007217 */ /* 0x000fe40007800200 */
[----:B------:R-:W-:Y:S02]  /*10670*/  IMNMX R2, R2, R22, PT ;  /* 0x0000001602027217 */ /* 0x000fe40003800200 */
.L_x_925:
        /* <DEDUP_REMOVED lines=92> */
.L_x_931:
[----:B------:R-:W-:-:S04]  /*10c40*/  MOV R4, c[0x0][0x32c] ;  /* 0x0000cb0000047a02 */ /* 0x000fc80000000f00 */
[----:B------:R-:W-:-:S13]  /*10c50*/  ISETP.NE.AND P0, PT, R4, 0x1, PT ;  /* 0x000000010400780c */ /* 0x000fda0003f05270 */
[----:B------:R-:W-:-:S05]  /*10c60*/  @P0 IMAD.HI.U32 R4, R3, c[0x0][0x330], RZ ;  /* 0x0000cc0003040a27 */ /* 0x000fca00078e00ff */
[----:B------:R-:W-:Y:S02]  /*10c70*/  @P0 SHF.R.U32.HI R3, RZ, c[0x0][0x334], R4 ;  /* 0x0000cd00ff030a19 */ /* 0x000fe40000011604 */
.L_x_932:
[----:B------:R-:W-:Y:S05]  /*10c80*/  BSYNC B0 ;  /* 0x0000000000007941 */ /* 0x000fea0003800000 */
.L_x_930:
[----:B------:R-:W-:-:S05]  /*10c90*/  IMAD R3, R3, c[0x0][0x32c], R8 ;  /* 0x0000cb0003037a24 */ /* 0x000fca00078e0208 */
[----:B------:R-:W-:Y:S02]  /*10ca0*/  IADD3 R4, R3, c[0x0][0x32c], RZ ;  /* 0x0000cb0003047a10 */ /* 0x000fe40007ffe0ff */
[----:B------:R-:W-:Y:S02]  /*10cb0*/  IMNMX R0, R0, R3, !PT ;  /* 0x0000000300007217 */ /* 0x000fe40007800200 */
[----:B------:R-:W-:Y:S02]  /*10cc0*/  IMNMX R2, R2, R4, PT ;  /* 0x0000000402027217 */ /* 0x000fe40003800200 */
.L_x_929:
[----:B------:R-:W-:Y:S01]  /*10cd0*/  ISETP.NE.AND P0, PT, R21, RZ, PT ;  /* 0x000000ff1500720c */ /* 0x000fe20003f05270 */
[----:B------:R-:W-:Y:S01]  /*10ce0*/  LDSM.16.MT88.4 R80, [R202] ;  /* 0x00000000ca50783b */ /* 0x000fe20000004200 */
[----:B------:R-:W-:Y:S02]  /*10cf0*/  FMNMX.FTZ R3, R26, R30, !PT ;  /* 0x0000001e1a037209 */ /* 0x000fe40007810000 */
[----:B------:R-:W-:Y:S01]  /*10d00*/  ISETP.GT.AND P0, PT, R0, 0x1, !P0 ;  /* 0x000000010000780c */ /* 0x000fe20004704270 */
[----:B------:R-:W-:Y:S01]  /*10d10*/  LDSM.16.MT88.4 R84, [R204] ;  /* 0x00000000cc54783b */ /* 0x000fe20000004200 */
[----:B------:R-:W-:-:S02]  /*10d20*/  FMNMX.FTZ R3, R31, R3, !PT ;  /* 0x000000031f037209 */ /* 0x000fc40007810000 */
[----:B------:R-:W-:Y:S01]  /*10d30*/  ISETP.LT.OR P0, PT, R2, 0x2, P0 ;  /* 0x000000020200780c */ /* 0x000fe20000701670 */
[----:B------:R-:W-:Y:S01]  /*10d40*/  LDSM.16.MT88.4 R96, [R201+0x800] ;  /* 0x00080000c960783b */ /* 0x000fe20000004200 */
[----:B------:R-:W-:Y:S02]  /*10d50*/  FMNMX.FTZ R3, R32, R3, !PT ;  /* 0x0000000320037209 */ /* 0x000fe40007810000 */
[----:B------:R-:W-:Y:S01]  /*10d60*/  FSEL R75, R141, -INF , !P0 ;  /* 0xff8000008d4b7808 */ /* 0x000fe20004000000 */
[----:B------:R-:W-:Y:S01]  /*10d70*/  LDSM.16.MT88.4 R88, [R205+0x800] ;  /* 0x00080000cd58783b */ /* 0x000fe20000004200 */
[----:B------:R-:W-:Y:S02]  /*10d80*/  ISETP.NE.AND P0, PT, R20, RZ, PT ;  /* 0x000000ff1400720c */ /* 0x000fe40003f05270 */
[----:B------:R-:W-:Y:S01]  /*10d90*/  FMNMX.FTZ R3, R33, R3, !PT ;  /* 0x0000000321037209 */ /* 0x000fe20007810000 */
[----:B------:R-:W-:Y:S01]  /*10da0*/  LDSM.16.MT88.4 R92, [R202+0x800] ;  /* 0x00080000ca5c783b */ /* 0x000fe20000004200 */
[----:B------:R-:W-:-:S02]  /*10db0*/  ISETP.GT.AND P0, PT, R0, 0x8, !P0 ;  /* 0x000000080000780c */ /* 0x000fc40004704270 */
[----:B------:R-:W-:Y:S01]  /*10dc0*/  FMNMX.FTZ R3, R34, R3, !PT ;  /* 0x0000000322037209 */ /* 0x000fe20007810000 */
[----:B------:R-:W-:Y:S01]  /*10dd0*/  LDSM.16.MT88.4 R100, [R204+0x800] ;  /* 0x00080000cc64783b */ /* 0x000fe20000004200 */
[----:B------:R-:W-:Y:S02]  /*10de0*/  ISETP.LT.OR P0, PT, R2, 0x9, P0 ;  /* 0x000000090200780c */ /* 0x000fe40000701670 */
[----:B------:R-:W-:Y:S01]  /*10df0*/  FMNMX.FTZ R3, R35, R3, !PT ;  /* 0x0000000323037209 */ /* 0x000fe20007810000 */
[----:B------:R-:W-:Y:S01]  /*10e00*/  LDSM.16.MT88.4 R160, [R201+0x1000] ;  /* 0x00100000c9a0783b */ /* 0x000fe20000004200 */
[----:B------:R-:W-:Y:S02]  /*10e10*/  FSEL R109, R136, -INF , !P0 ;  /* 0xff800000886d7808 */ /* 0x000fe40004000000 */
[----:B------:R-:W-:Y:S01]  /*10e20*/  ISETP.NE.AND P0, PT, R19, RZ, PT ;  /* 0x000000ff1300720c */ /* 0x000fe20003f05270 */
[----:B------:R-:W-:Y:S01]  /*10e30*/  LDSM.16.MT88.4 R164, [R205+0x1000] ;  /* 0x00100000cda4783b */ /* 0x000fe20000004200 */
[----:B------:R-:W-:-:S02]  /*10e40*/  FMNMX.FTZ R3, R37, R3, !PT ;  /* 0x0000000325037209 */ /* 0x000fc40007810000 */
[----:B------:R-:W-:Y:S01]  /*10e50*/  ISETP.GT.AND P0, PT, R0, 0x9, !P0 ;  /* 0x000000090000780c */ /* 0x000fe20004704270 */
[----:B------:R-:W-:Y:S01]  /*10e60*/  LDSM.16.MT88.4 R168, [R202+0x1000] ;  /* 0x00100000caa8783b */ /* 0x000fe20000004200 */
[----:B------:R-:W-:Y:S02]  /*10e70*/  FMNMX.FTZ R3, R45, R3, !PT ;  /* 0x000000032d037209 */ /* 0x000fe40007810000 */
[----:B------:R-:W-:Y:S01]  /*10e80*/  ISETP.LT.OR P0, PT, R2, 0xa, P0 ;  /* 0x0000000a0200780c */ /* 0x000fe20000701670 */
[----:B------:R-:W-:Y:S01]  /*10e90*/  LDSM.16.MT88.4 R172, [R204+0x1000] ;  /* 0x00100000ccac783b */ /* 0x000fe20000004200 */
[----:B------:R-:W-:Y:S02]  /*10ea0*/  FMNMX.FTZ R3, R46, R3, !PT ;  /* 0x000000032e037209 */ /* 0x000fe40007810000 */
[----:B------:R-:W-:Y:S01]  /*10eb0*/  FSEL R110, R135, -INF , !P0 ;  /* 0xff800000876e7808 */ /* 0x000fe20004000000 */
[----:B------:R-:W-:Y:S01]  /*10ec0*/  LDSM.16.MT88.4 R156, [R201+0x1800] ;  /* 0x00180000c99c783b */ /* 0x000fe20000004200 */
[----:B------:R-:W-:-:S02]  /*10ed0*/  ISETP.NE.AND P0, PT, R18, RZ, PT ;  /* 0x000000ff1200720c */ /* 0x000fc40003f05270 */
[----:B------:R-:W-:Y:S01]  /*10ee0*/  FMNMX.FTZ R3, R47, R3, !PT ;  /* 0x000000032f037209 */ /* 0x000fe20007810000 */
[----:B------:R-:W-:Y:S01]  /*10ef0*/  LDSM.16.MT88.4 R144, [R202+0x1800] ;  /* 0x00180000ca90783b */ /* 0x000fe20000004200 */
        /* <DEDUP_REMOVED lines=21> */
[----:B------:R-:W-:-:S03]  /*11050*/  ISETP.GT.AND P0, PT, R0, 0x19, !P0 ;  /* 0x000000190000780c */ /* 0x000fc60004704270 */
[----:B------:R-:W1:Y:S01]  /*11060*/  SHFL.BFLY PT, R4, R3, 0x2, 0x1f ;  /* 0x0c401f0003047f89 */ /* 0x000e6200000e0000 */
[----:B------:R-:W-:-:S04]  /*11070*/  ISETP.LT.OR P0, PT, R2, 0x1a, P0 ;  /* 0x0000001a0200780c */ /* 0x000fc80000701670 */
[----:B------:R-:W-:Y:S02]  /*11080*/  FSEL R124, R124, -INF , !P0 ;  /* 0xff8000007c7c7808 */ /* 0x000fe40004000000 */
[----:B------:R-:W-:-:S04]  /*11090*/  ISETP.NE.AND P0, PT, R14, RZ, PT ;  /* 0x000000ff0e00720c */ /* 0x000fc80003f05270 */
[----:B------:R-:W-:-:S04]  /*110a0*/  ISETP.GT.AND P0, PT, R0, 0x20, !P0 ;  /* 0x000000200000780c */ /* 0x000fc80004704270 */
[----:B------:R-:W-:-:S04]  /*110b0*/  ISETP.LT.OR P0, PT, R2, 0x21, P0 ;  /* 0x000000210200780c */ /* 0x000fc80000701670 */
[----:B------:R-:W-:Y:S02]  /*110c0*/  FSEL R128, R128, -INF , !P0 ;  /* 0xff80000080807808 */ /* 0x000fe40004000000 */
[----:B------:R-:W-:Y:S02]  /*110d0*/  ISETP.NE.AND P0, PT, R13, RZ, PT ;  /* 0x000000ff0d00720c */ /* 0x000fe40003f05270 */
[----:B-1----:R-:W-:Y:S02]  /*110e0*/  FMNMX.FTZ R3, R3, R4, !PT ;  /* 0x0000000403037209 */ /* 0x002fe40007810000 */
        /* <DEDUP_REMOVED lines=11> */
[----:B------:R-:W-:Y:S01]  /*111a0*/  FMUL.FTZ R3, R72, c[0x0][0x2d0] ;  /* 0x0000b40048037a20 */ /* 0x000fe20000410000 */
[----:B------:R-:W-:-:S04]  /*111b0*/  ISETP.LT.OR P0, PT, R2, 0x2a, P0 ;  /* 0x0000002a0200780c */ /* 0x000fc80000701670 */
[----:B------:R-:W-:Y:S02]  /*111c0*/  FSEL R181, R181, -INF , !P0 ;  /* 0xff800000b5b57808 */ /* 0x000fe40004000000 */
[----:B------:R-:W-:Y:S02]  /*111d0*/  ISETP.GT.AND P0, PT, R0, 0x30, !P6 ;  /* 0x000000300000780c */ /* 0x000fe40007704270 */
[----:B------:R-:W-:Y:S02]  /*111e0*/  ISETP.NE.AND P6, PT, R9, RZ, PT ;  /* 0x000000ff0900720c */ /* 0x000fe40003fc5270 */
[----:B------:R-:W-:-:S04]  /*111f0*/  ISETP.LT.OR P0, PT, R2, 0x31, P0 ;  /* 0x000000310200780c */ /* 0x000fc80000701670 */
[----:B------:R-:W-:Y:S02]  /*11200*/  FSEL R189, R78, -INF , !P0 ;  /* 0xff8000004ebd7808 */ /* 0x000fe40004000000 */
[----:B------:R-:W-:Y:S02]  /*11210*/  ISETP.GT.AND P0, PT, R0, 0x31, !P5 ;  /* 0x000000310000780c */ /* 0x000fe40006f04270 */
[----:B------:R-:W-:Y:S02]  /*11220*/  ISETP.NE.AND P5, PT, R10, RZ, PT ;  /* 0x000000ff0a00720c */ /* 0x000fe40003fa5270 */
[----:B------:R-:W-:-:S04]  /*11230*/  ISETP.LT.OR P0, PT, R2, 0x32, P0 ;  /* 0x000000320200780c */ /* 0x000fc80000701670 */
[----:B------:R-:W-:Y:S02]  /*11240*/  FSEL R188, R76, -INF , !P0 ;  /* 0xff8000004cbc7808 */ /* 0x000fe40004000000 */
[----:B------:R-:W-:Y:S01]  /*11250*/  ISETP.GT.AND P0, PT, R0, 0x38, !P3 ;  /* 0x000000380000780c */ /* 0x000fe20005f04270 */
[----:B------:R-:W-:Y:S03]  /*11260*/  LDSM.16.MT88.4 R76, [R205] ;  /* 0x00000000cd4c783b */ /* 0x000fe60000004200 */
[----:B------:R-:W-:-:S04]  /*11270*/  ISETP.LT.OR P0, PT, R2, 0x39, P0 ;  /* 0x000000390200780c */ /* 0x000fc80000701670 */
[----:B------:R-:W-:Y:S02]  /*11280*/  FSEL R190, R60, -INF , !P0 ;  /* 0xff8000003cbe7808 */ /* 0x000fe40004000000 */
[C---:B------:R-:W-:Y:S01]  /*11290*/  ISETP.GT.AND P0, PT, R0.reuse, 0x39, !P2 ;  /* 0x000000390000780c */ /* 0x040fe20005704270 */
[----:B------:R-:W-:Y:S01]  /*112a0*/  LDSM.16.MT88.4 R60, [R201] ;  /* 0x00000000c93c783b */ /* 0x000fe20000004200 */
[----:B------:R-:W-:Y:S02]  /*112b0*/  ISETP.GT.AND P2, PT, R0, 0x40, !P5 ;  /* 0x000000400000780c */ /* 0x000fe40006f44270 */
[----:B------:R-:W-:Y:S02]  /*112c0*/  ISETP.LT.OR P0, PT, R2, 0x3a, P0 ;  /* 0x0000003a0200780c */ /* 0x000fe40000701670 */
[----:B------:R-:W-:Y:S02]  /*112d0*/  ISETP.NE.AND P5, PT, R29, RZ, PT ;  /* 0x000000ff1d00720c */ /* 0x000fe40003fa5270 */
[----:B------:R-:W-:-:S02]  /*112e0*/  FSEL R191, R53, -INF , !P0 ;  /* 0xff80000035bf7808 */ /* 0x000fc40004000000 */
[C---:B------:R-:W-:Y:S02]  /*112f0*/  ISETP.GT.AND P0, PT, R0.reuse, RZ, !P1 ;  /* 0x000000ff0000720c */ /* 0x040fe40004f04270 */
[----:B------:R-:W-:Y:S02]  /*11300*/  ISETP.GT.AND P1, PT, R0, 0x41, !P6 ;  /* 0x000000410000780c */ /* 0x000fe40007724270 */
[----:B------:R-:W-:Y:S02]  /*11310*/  ISETP.LT.OR P0, PT, R2, 0x1, P0 ;  /* 0x000000010200780c */ /* 0x000fe40000701670 */
[----:B------:R-:W-:Y:S02]  /*11320*/  ISETP.NE.AND P6, PT, R28, RZ, PT ;  /* 0x000000ff1c00720c */ /* 0x000fe40003fc5270 */
[----:B------:R-:W-:Y:S02]  /*11330*/  FSEL R67, R143, -INF , !P0 ;  /* 0xff8000008f437808 */ /* 0x000fe40004000000 */
[----:B------:R-:W-:Y:S01]  /*11340*/  FSETP.NEU.FTZ.AND P0, PT, R72, -INF , PT ;  /* 0xff8000004800780b */ /* 0x000fe20003f1d000 */
[----:B------:R-:W-:Y:S01]  /*11350*/  LDSM.16.MT88.4 R140, [R204+0x1800] ;  /* 0x00180000cc8c783b */ /* 0x000fe20000004200 */
[----:B------:R-:W-:-:S02]  /*11360*/  FMNMX.FTZ R7, R67, R75, !PT ;  /* 0x0000004b43077209 */ /* 0x000fc40007810000 */
[----:B------:R-:W-:Y:S02]  /*11370*/  FSEL R5, R3, RZ, P0 ;  /* 0x000000ff03057208 */ /* 0x000fe40000000000 */
[----:B------:R-:W-:Y:S02]  /*11380*/  FMNMX.FTZ R3, R23, R24, !PT ;  /* 0x0000001817037209 */ /* 0x000fe40007810000 */
[----:B------:R-:W-:Y:S02]  /*11390*/  ISETP.GT.AND P3, PT, R0, 0x49, !P6 ;  /* 0x000000490000780c */ /* 0x000fe40007764270 */
[----:B------:R-:W-:-:S04]  /*113a0*/  FMNMX.FTZ R3, R25, R3, !PT ;  /* 0x0000000319037209 */ /* 0x000fc80007810000 */
        /* <DEDUP_REMOVED lines=16> */
[----:B------:R-:W-:-:S05]  /*114b0*/  FMNMX.FTZ R3, R130, R3, !PT ;  /* 0x0000000382037209 */ /* 0x000fca0007810000 */
[----:B------:R-:W1:Y:S02]  /*114c0*/  SHFL.BFLY PT, R4, R3, 0x2, 0x1f ;  /* 0x0c401f0003047f89 */ /* 0x000e6400000e0000 */
[----:B-1----:R-:W-:-:S05]  /*114d0*/  FMNMX.FTZ R3, R3, R4, !PT ;  /* 0x0000000403037209 */ /* 0x002fca0007810000 */
[----:B------:R-:W1:Y:S02]  /*114e0*/  SHFL.BFLY PT, R4, R3, 0x1, 0x1f ;  /* 0x0c201f0003047f89 */ /* 0x000e6400000e0000 */
[----:B-1----:R-:W-:-:S04]  /*114f0*/  FMNMX.FTZ R71, R3, R4, !PT ;  /* 0x0000000403477209 */ /* 0x002fc80007810000 */
[C---:B------:R-:W-:Y:S01]  /*11500*/  FSETP.NEU.FTZ.AND P0, PT, R71.reuse, -INF , PT ;  /* 0xff8000004700780b */ /* 0x040fe20003f1d000 */
[----:B------:R-:W-:-:S05]  /*11510*/  FMUL.FTZ R3, R71, c[0x0][0x2d0] ;  /* 0x0000b40047037a20 */ /* 0x000fca0000410000 */
[----:B------:R-:W-:Y:S01]  /*11520*/  FSEL R4, R3, RZ, P0 ;  /* 0x000000ff03047208 */ /* 0x000fe20000000000 */
[--C-:B------:R-:W-:Y:S01]  /*11530*/  FFMA.FTZ R3, R26, c[0x0][0x2d0], -R5.reuse ;  /* 0x0000b4001a037a23 */ /* 0x100fe20000010805 */
[----:B------:R-:W-:Y:S01]  /*11540*/  ISETP.GT.AND P0, PT, R0, 0x48, !P5 ;  /* 0x000000480000780c */ /* 0x000fe20006f04270 */
[----:B------:R-:W-:Y:S01]  /*11550*/  FFMA.FTZ R0, R57, c[0x0][0x2d0], -R5 ;  /* 0x0000b40039007a23 */ /* 0x000fe20000010805 */
[----:B------:R-:W-:Y:S01]  /*11560*/  ISETP.LT.OR P5, PT, R2, 0x41, P2 ;  /* 0x000000410200780c */ /* 0x000fe200017a1670 */
[----:B------:R1:W-:Y:S01]  /*11570*/  MUFU.EX2 R119, R3 ;  /* 0x0000000300777308 */ /* 0x0003e20000000800 */
[--C-:B------:R-:W-:Y:S01]  /*11580*/  FFMA.FTZ R6, R36, c[0x0][0x2d0], -R4.reuse ;  /* 0x0000b40024067a23 */ /* 0x100fe20000010804 */
[C---:B------:R-:W-:Y:S02]  /*11590*/  ISETP.LT.OR P2, PT, R2.reuse, 0x42, P1 ;  /* 0x000000420200780c */ /* 0x040fe40000f41670 */
[C---:B------:R-:W-:Y:S02]  /*115a0*/  ISETP.LT.OR P1, PT, R2.reuse, 0x49, P0 ;  /* 0x000000490200780c */ /* 0x040fe40000721670 */
[----:B------:R-:W-:Y:S01]  /*115b0*/  ISETP.LT.OR P0, PT, R2, 0x4a, P3 ;  /* 0x0000004a0200780c */ /* 0x000fe20001f01670 */
[----:B------:R-:W-:Y:S01]  /*115c0*/  FFMA.FTZ R2, R59, c[0x0][0x2d0], -R4 ;  /* 0x0000b4003b027a23 */ /* 0x000fe20000010804 */
[----:B------:R2:W-:Y:S01]  /*115d0*/  MUFU.EX2 R247, R6 ;  /* 0x0000000600f77308 */ /* 0x0005e20000000800 */
[----:B------:R-:W-:-:S02]  /*115e0*/  FSEL R176, R176, -INF , !P5 ;  /* 0xff800000b0b07808 */ /* 0x000fc40006800000 */
[----:B------:R-:W-:Y:S02]  /*115f0*/  FSEL R179, R179, -INF , !P2 ;  /* 0xff800000b3b37808 */ /* 0x000fe40005000000 */
[----:B------:R-:W-:Y:S02]  /*11600*/  FSEL R178, R178, -INF , !P1 ;  /* 0xff800000b2b27808 */ /* 0x000fe40004800000 */
[----:B------:R-:W-:Y:S01]  /*11610*/  FSEL R177, R177, -INF , !P0 ;  /* 0xff800000b1b17808 */ /* 0x000fe20004000000 */
[----:B-1----:R-:W-:Y:S01]  /*11620*/  FFMA.FTZ R3, R30, c[0x0][0x2d0], -R5 ;  /* 0x0000b4001e037a23 */ /* 0x002fe20000010805 */
[----:B------:R-:W-:Y:S01]  /*11630*/  MUFU.EX2 R241, R0 ;  /* 0x0000000000f17308 */ /* 0x000fe20000000800 */
[----:B--2---:R-:W-:-:S07]  /*11640*/  FFMA.FTZ R6, R38, c[0x0][0x2d0], -R4 ;  /* 0x0000b40026067a23 */ /* 0x004fce0000010804 */
[----:B------:R1:W2:Y:S08]  /*11650*/  MUFU.EX2 R249, R3 ;  /* 0x0000000300f97308 */ /* 0x0002b00000000800 */
[----:B------:R3:W4:Y:S01]  /*11660*/  MUFU.EX2 R246, R6 ;  /* 0x0000000600f67308 */ /* 0x0007220000000800 */
[----:B-1----:R-:W-:-:S07]  /*11670*/  FFMA.FTZ R3, R31, c[0x0][0x2d0], -R5 ;  /* 0x0000b4001f037a23 */ /* 0x002fce0000010805 */
[----:B------:R-:W-:Y:S01]  /*11680*/  MUFU.EX2 R238, R2 ;  /* 0x0000000200ee7308 */ /* 0x000fe20000000800 */
[----:B--2---:R-:W-:Y:S01]  /*11690*/  F2FP.BF16.PACK_AB R12, R249, R119 ;  /* 0x00000077f90c723e */ /* 0x004fe200000010ff */
[----:B---3--:R-:W-:-:S06]  /*116a0*/  FFMA.FTZ R6, R39, c[0x0][0x2d0], -R4 ;  /* 0x0000b40027067a23 */ /* 0x008fcc0000010804 */
[----:B------:R1:W-:Y:S01]  /*116b0*/  MUFU.EX2 R252, R3 ;  /* 0x0000000300fc7308 */ /* 0x0003e20000000800 */
[----:B----4-:R-:W-:-:S07]  /*116c0*/  F2FP.BF16.PACK_AB R9, R246, R247 ;  /* 0x000000f7f609723e */ /* 0x010fce00000010ff */
        /* <DEDUP_REMOVED lines=8> */
[----:B--2---:R-:W-:Y:S01]  /*11750*/  FMNMX.FTZ R6, R109, R7, !PT ;  /* 0x000000076d067209 */ /* 0x004fe20007810000 */
[----:B------:R-:W-:Y:S01]  /*11760*/  FFMA.FTZ R7, R45, c[0x0][0x2d0], -R5 ;  /* 0x0000b4002d077a23 */ /* 0x000fe20000010805 */
[----:B----4-:R-:W-:Y:S02]  /*11770*/  F2FP.BF16.PACK_AB R11, R118, R122 ;  /* 0x0000007a760b723e */ /* 0x010fe400000010ff */
[----:B------:R-:W-:-:S03]  /*11780*/  FMNMX.FTZ R6, R110, R6, !PT ;  /* 0x000000066e067209 */ /* 0x000fc60007810000 */
[----:B------:R2:W-:Y:S01]  /*11790*/  MUFU.EX2 R251, R7 ;  /* 0x0000000700fb7308 */ /* 0x0005e20000000800 */
[----:B-1----:R-:W-:-:S07]  /*117a0*/  FFMA.FTZ R3, R23, c[0x0][0x2d0], -R4 ;  /* 0x0000b40017037a23 */ /* 0x002fce0000010804 */
[----:B------:R1:W-:Y:S01]  /*117b0*/  MUFU.EX2 R243, R3 ;  /* 0x0000000300f37308 */ /* 0x0003e20000000800 */
[----:B--2---:R-:W-:Y:S01]  /*117c0*/  FMNMX.FTZ R7, R112, R6, !PT ;  /* 0x0000000670077209 */ /* 0x004fe20007810000 */
[----:B------:R-:W-:-:S03]  /*117d0*/  FFMA.FTZ R6, R46, c[0x0][0x2d0], -R5 ;  /* 0x0000b4002e067a23 */ /* 0x000fc60000010805 */
[----:B------:R-:W-:-:S03]  /*117e0*/  FMNMX.FTZ R7, R113, R7, !PT ;  /* 0x0000000771077209 */ /* 0x000fc60007810000 */
[----:B------:R-:W-:Y:S01]  /*117f0*/  MUFU.EX2 R117, R6 ;  /* 0x0000000600757308 */ /* 0x000fe20000000800 */
[----:B-1----:R-:W-:-:S07]  /*11800*/  FFMA.FTZ R3, R24, c[0x0][0x2d0], -R4 ;  /* 0x0000b40018037a23 */ /* 0x002fce0000010804 */
        /* <DEDUP_REMOVED lines=11> */
[----:B-1----:R-:W-:Y:S01]  /*118c0*/  FFMA.FTZ R3, R35, c[0x0][0x2d0], -R5 ;  /* 0x0000b40023037a23 */ /* 0x002fe20000010805 */
[----:B--2---:R-:W-:-:S03]  /*118d0*/  F2FP.BF16.PACK_AB R8, R126, R127 ;  /* 0x0000007f7e08723e */ /* 0x004fc600000010ff */
[----:B------:R1:W-:Y:S03]  /*118e0*/  MUFU.EX2 R121, R3 ;  /* 0x0000000300797308 */ /* 0x0003e60000000800 */
[C---:B------:R-:W-:Y:S08]  /*118f0*/  HMMA.16816.F32.BF16 R24, R12.reuse, R80, RZ ;  /* 0x000000500c18723c */ /* 0x040ff000000418ff */
[----:B------:R-:W-:Y:S01]  /*11900*/  HMMA.16816.F32.BF16 R32, R12, R84, RZ ;  /* 0x000000540c20723c */ /* 0x000fe200000418ff */
[----:B-1----:R-:W-:-:S07]  /*11910*/  FFMA.FTZ R3, R37, c[0x0][0x2d0], -R5 ;  /* 0x0000b40025037a23 */ /* 0x002fce0000010805 */
[C---:B------:R-:W-:Y:S01]  /*11920*/  HMMA.16816.F32.BF16 R40, R12.reuse, R78, RZ ;  /* 0x0000004e0c28723c */ /* 0x040fe200000418ff */
[----:B------:R1:W2:Y:S07]  /*11930*/  MUFU.EX2 R120, R3 ;  /* 0x0000000300787308 */ /* 0x0002ae0000000800 */
[C---:B------:R-:W-:Y:S08]  /*11940*/  HMMA.16816.F32.BF16 R36, R12.reuse, R62, RZ ;  /* 0x0000003e0c24723c */ /* 0x040ff000000418ff */
[----:B------:R-:W-:Y:S01]  /*11950*/  HMMA.16816.F32.BF16 R48, R12, R82, RZ ;  /* 0x000000520c30723c */ /* 0x000fe200000418ff */
[----:B-1----:R-:W-:-:S02]  /*11960*/  FMNMX.FTZ R3, R66, R73, !PT ;  /* 0x0000004942037209 */ /* 0x002fc40007810000 */
[----:B--2---:R-:W-:Y:S02]  /*11970*/  F2FP.BF16.PACK_AB R10, R120, R121 ;  /* 0x00000079780a723e */ /* 0x004fe400000010ff */
[----:B------:R-:W-:-:S04]  /*11980*/  FMNMX.FTZ R3, R106, R3, !PT ;  /* 0x000000036a037209 */ /* 0x000fc80007810000 */
[----:B------:R-:W-:Y:S01]  /*11990*/  FMNMX.FTZ R3, R107, R3, !PT ;  /* 0x000000036b037209 */ /* 0x000fe20007810000 */
[----:B------:R-:W-:Y:S03]  /*119a0*/  HMMA.16816.F32.BF16 R28, R8, R88, R20 ;  /* 0x00000058081c723c */ /* 0x000fe60000041814 */
[----:B------:R-:W-:-:S04]  /*119b0*/  FMNMX.FTZ R3, R108, R3, !PT ;  /* 0x000000036c037209 */ /* 0x000fc80007810000 */
[----:B------:R-:W-:Y:S01]  /*119c0*/  FMNMX.FTZ R3, R111, R3, !PT ;  /* 0x000000036f037209 */ /* 0x000fe20007810000 */
[----:B------:R-:W-:Y:S03]  /*119d0*/  HMMA.16816.F32.BF16 R20, R8, R100, R32 ;  /* 0x000000640814723c */ /* 0x000fe60000041820 */
[----:B------:R-:W-:-:S04]  /*119e0*/  FMNMX.FTZ R3, R115, R3, !PT ;  /* 0x0000000373037209 */ /* 0x000fc80007810000 */
[----:B------:R-:W-:-:S04]  /*119f0*/  FMNMX.FTZ R3, R125, R3, !PT ;  /* 0x000000037d037209 */ /* 0x000fc80007810000 */
[----:B------:R-:W-:-:S04]  /*11a00*/  FMNMX.FTZ R3, R129, R3, !PT ;  /* 0x0000000381037209 */ /* 0x000fc80007810000 */
[----:B------:R-:W-:-:S04]  /*11a10*/  FMNMX.FTZ R3, R131, R3, !PT ;  /* 0x0000000383037209 */ /* 0x000fc80007810000 */
[----:B------:R-:W-:-:S04]  /*11a20*/  FMNMX.FTZ R3, R183, R3, !PT ;  /* 0x00000003b7037209 */ /* 0x000fc80007810000 */
[----:B------:R-:W-:-:S04]  /*11a30*/  FMNMX.FTZ R3, R182, R3, !PT ;  /* 0x00000003b6037209 */ /* 0x000fc80007810000 */
[----:B------:R-:W-:-:S04]  /*11a40*/  FMNMX.FTZ R3, R197, R3, !PT ;  /* 0x00000003c5037209 */ /* 0x000fc80007810000 */
[----:B------:R-:W-:Y:S01]  /*11a50*/  FMNMX.FTZ R6, R196, R3, !PT ;  /* 0x00000003c4067209 */ /* 0x000fe20007810000 */
[----:B------:R-:W-:Y:S02]  /*11a60*/  FFMA.FTZ R3, R47, c[0x0][0x2d0], -R5 ;  /* 0x0000b4002f037a23 */ /* 0x000fe40000010805 */
[----:B------:R-:W-:Y:S02]  /*11a70*/  HMMA.16816.F32.BF16 R44, R12, R86, RZ ;  /* 0x000000560c2c723c */ /* 0x000fe400000418ff */
[----:B------:R1:W-:Y:S06]  /*11a80*/  MUFU.EX2 R250, R3 ;  /* 0x0000000300fa7308 */ /* 0x0003ec0000000800 */
[C---:B------:R-:W-:Y:S08]  /*11a90*/  HMMA.16816.F32.BF16 R12, R8.reuse, R92, R24 ;  /* 0x0000005c080c723c */ /* 0x040ff00000041818 */
[----:B------:R-:W-:Y:S01]  /*11aa0*/  HMMA.16816.F32.BF16 R24, R8, R94, R48 ;  /* 0x0000005e0818723c */ /* 0x000fe20000041830 */
[----:B-1----:R-:W-:-:S02]  /*11ab0*/  FMNMX.FTZ R3, R195, R6, !PT ;  /* 0x00000006c3037209 */ /* 0x002fc40007810000 */
[----:B------:R-:W-:Y:S01]  /*11ac0*/  FMNMX.FTZ R6, R114, R7, !PT ;  /* 0x0000000772067209 */ /* 0x000fe20007810000 */
[----:B------:R-:W-:Y:S01]  /*11ad0*/  FFMA.FTZ R7, R52, c[0x0][0x2d0], -R5 ;  /* 0x0000b40034077a23 */ /* 0x000fe20000010805 */
[----:B------:R-:W-:Y:S02]  /*11ae0*/  FMNMX.FTZ R3, R194, R3, !PT ;  /* 0x00000003c2037209 */ /* 0x000fe40007810000 */
[----:B------:R-:W-:Y:S01]  /*11af0*/  FMNMX.FTZ R6, R124, R6, !PT ;  /* 0x000000067c067209 */ /* 0x000fe20007810000 */
[----:B------:R1:W2:Y:S01]  /*11b00*/  MUFU.EX2 R244, R7 ;  /* 0x0000000700f47308 */ /* 0x0002a20000000800 */
[----:B------:R-:W-:Y:S01]  /*11b10*/  FMNMX.FTZ R3, R193, R3, !PT ;  /* 0x00000003c1037209 */ /* 0x000fe20007810000 */
[----:B------:R-:W-:Y:S01]  /*11b20*/  HMMA.16816.F32.BF16 R52, R8, R96, R16 ;  /* 0x000000600834723c */ /* 0x000fe20000041810 */
[----:B------:R-:W-:Y:S02]  /*11b30*/  FMNMX.FTZ R6, R128, R6, !PT ;  /* 0x0000000680067209 */ /* 0x000fe40007810000 */
[----:B------:R-:W-:-:S02]  /*11b40*/  FMNMX.FTZ R3, R192, R3, !PT ;  /* 0x00000003c0037209 */ /* 0x000fc40007810000 */
[----:B------:R-:W-:Y:S02]  /*11b50*/  FMNMX.FTZ R6, R148, R6, !PT ;  /* 0x0000000694067209 */ /* 0x000fe40007810000 */
[----:B------:R-:W-:Y:S01]  /*11b60*/  FMNMX.FTZ R0, R199, R3, !PT ;  /* 0x00000003c7007209 */ /* 0x000fe20007810000 */
[----:B------:R-:W-:Y:S01]  /*11b70*/  FFMA.FTZ R3, R56, c[0x0][0x2d0], -R4 ;  /* 0x0000b40038037a23 */ /* 0x000fe20000010804 */
[----:B------:R-:W-:Y:S01]  /*11b80*/  FMNMX.FTZ R6, R180, R6, !PT ;  /* 0x00000006b4067209 */ /* 0x000fe20007810000 */
[----:B------:R-:W-:Y:S01]  /*11b90*/  HMMA.16816.F32.BF16 R16, R8, R98, R36 ;  /* 0x000000620810723c */ /* 0x000fe20000041824 */
[----:B------:R-:W-:Y:S01]  /*11ba0*/  FMNMX.FTZ R0, R198, R0, !PT ;  /* 0x00000000c6007209 */ /* 0x000fe20007810000 */
[----:B------:R3:W-:Y:S01]  /*11bb0*/  MUFU.EX2 R240, R3 ;  /* 0x0000000300f07308 */ /* 0x0007e20000000800 */
[----:B-1----:R-:W-:-:S03]  /*11bc0*/  FMNMX.FTZ R7, R181, R6, !PT ;  /* 0x00000006b5077209 */ /* 0x002fc60007810000 */
[----:B------:R-:W1:Y:S01]  /*11bd0*/  SHFL.BFLY PT, R6, R0, 0x2, 0x1f ;  /* 0x0c401f0000067f89 */ /* 0x000e6200000e0000 */
[----:B------:R-:W-:Y:S01]  /*11be0*/  FMNMX.FTZ R7, R189, R7, !PT ;  /* 0x00000007bd077209 */ /* 0x000fe20007810000 */
[C---:B------:R-:W-:Y:S08]  /*11bf0*/  HMMA.16816.F32.BF16 R36, R8.reuse, R90, R40 ;  /* 0x0000005a0824723c */ /* 0x040ff00000041828 */
[----:B------:R-:W-:Y:S01]  /*11c00*/  HMMA.16816.F32.BF16 R32, R8, R102, R44 ;  /* 0x000000660820723c */ /* 0x000fe2000004182c */
[----:B---3--:R-:W-:-:S04]  /*11c10*/  FFMA.FTZ R3, R58, c[0x0][0x2d0], -R4 ;  /* 0x0000b4003a037a23 */ /* 0x008fc80000010804 */
[----:B------:R3:W4:Y:S02]  /*11c20*/  MUFU.EX2 R239, R3 ;  /* 0x0000000300ef7308 */ /* 0x0007240000000800 */
[----:B------:R-:W-:Y:S02]  /*11c30*/  F2FP.BF16.PACK_AB R8, R117, R251 ;  /* 0x000000fb7508723e */ /* 0x000fe400000010ff */
[----:B--2---:R-:W-:Y:S02]  /*11c40*/  F2FP.BF16.PACK_AB R10, R244, R250 ;  /* 0x000000faf40a723e */ /* 0x004fe400000010ff */
[----:B-1----:R-:W-:Y:S02]  /*11c50*/  FMNMX.FTZ R0, R0, R6, !PT ;  /* 0x0000000600007209 */ /* 0x002fe40007810000 */
[----:B---3--:R-:W-:-:S03]  /*11c60*/  FMNMX.FTZ R3, R188, R7, !PT ;  /* 0x00000007bc037209 */ /* 0x008fc60007810000 */
[----:B------:R-:W-:Y:S01]  /*11c70*/  SHFL.BFLY PT, R7, R0, 0x1, 0x1f ;  /* 0x0c201f0000077f89 */ /* 0x000fe200000e0000 */
[----:B----4-:R-:W-:Y:S02]  /*11c80*/  F2FP.BF16.PACK_AB R9, R239, R240 ;  /* 0x000000f0ef09723e */ /* 0x010fe400000010ff */
[----:B------:R-:W-:-:S04]  /*11c90*/  FMNMX.FTZ R3, R190, R3, !PT ;  /* 0x00000003be037209 */ /* 0x000fc80007810000 */
[----:B------:R-:W-:Y:S01]  /*11ca0*/  FMNMX.FTZ R2, R191, R3, !PT ;  /* 0x00000003bf027209 */ /* 0x000fe20007810000 */
[----:B------:R-:W-:-:S03]  /*11cb0*/  FFMA.FTZ R3, R64, c[0x0][0x2d0], -R4 ;  /* 0x0000b40040037a23 */ /* 0x000fc60000010804 */
[----:B------:R-:W-:Y:S01]  /*11cc0*/  FMNMX.FTZ R2, R176, R2, !PT ;  /* 0x00000002b0027209 */ /* 0x000fe20007810000 */
[----:B------:R1:W2:Y:S03]  /*11cd0*/  MUFU.EX2 R237, R3 ;  /* 0x0000000300ed7308 */ /* 0x0002a60000000800 */
[----:B-1----:R-:W-:Y:S01]  /*11ce0*/  FMNMX.FTZ R3, R179, R2, !PT ;  /* 0x00000002b3037209 */ /* 0x002fe20007810000 */
[--C-:B------:R-:W-:Y:S01]  /*11cf0*/  FFMA.FTZ R2, R65, c[0x0][0x2d0], -R5.reuse ;  /* 0x0000b40041027a23 */ /* 0x100fe20000010805 */
[----:B--2---:R-:W-:Y:S01]  /*11d00*/  F2FP.BF16.PACK_AB R11, R237, R238 ;  /* 0x000000eeed0b723e */ /* 0x004fe200000010ff */
[----:B------:R-:W-:Y:S01]  /*11d10*/  IMAD.MOV.U32 R65, RZ, RZ, R122 ;  /* 0x000000ffff417224 */ /* 0x000fe200078e007a */
[----:B------:R-:W-:Y:S01]  /*11d20*/  FMNMX.FTZ R3, R178, R3, !PT ;  /* 0x00000003b2037209 */ /* 0x000fe20007810000 */
[----:B------:R1:W2:Y:S03]  /*11d30*/  MUFU.EX2 R236, R2 ;  /* 0x0000000200ec7308 */ /* 0x0002a60000000800 */
[----:B------:R-:W-:Y:S01]  /*11d40*/  FMNMX.FTZ R3, R177, R3, !PT ;  /* 0x00000003b1037209 */ /* 0x000fe20007810000 */
[C---:B------:R-:W-:Y:S04]  /*11d50*/  HMMA.16816.F32.BF16 R48, R8.reuse, R160, R52 ;  /* 0x000000a00830723c */ /* 0x040fe80000041834 */
[----:B------:R-:W3:Y:S04]  /*11d60*/  SHFL.BFLY PT, R6, R3, 0x2, 0x1f ;  /* 0x0c401f0003067f89 */ /* 0x000ee800000e0000 */
[----:B------:R-:W-:Y:S01]  /*11d70*/  HMMA.16816.F32.BF16 R44, R8, R164, R28 ;  /* 0x000000a4082c723c */ /* 0x000fe2000004181c */
[----:B-1----:R-:W-:-:S02]  /*11d80*/  FFMA.FTZ R2, R69, c[0x0][0x2d0], -R5 ;  /* 0x0000b40045027a23 */ /* 0x002fc40000010805 */
[----:B------:R-:W-:Y:S02]  /*11d90*/  IMAD.MOV.U32 R69, RZ, RZ, R121 ;  /* 0x000000ffff457224 */ /* 0x000fe400078e0079 */
[----:B------:R1:W-:Y:S03]  /*11da0*/  MUFU.EX2 R234, R2 ;  /* 0x0000000200ea7308 */ /* 0x0003e60000000800 */
[C---:B------:R-:W-:Y:S08]  /*11db0*/  HMMA.16816.F32.BF16 R40, R8.reuse, R168, R12 ;  /* 0x000000a80828723c */ /* 0x040ff0000004180c */
[----:B------:R-:W-:Y:S01]  /*11dc0*/  HMMA.16816.F32.BF16 R28, R8, R172, R20 ;  /* 0x000000ac081c723c */ /* 0x000fe20000041814 */
[----:B---3--:R-:W-:Y:S01]  /*11dd0*/  FMNMX.FTZ R3, R3, R6, !PT ;  /* 0x0000000603037209 */ /* 0x008fe20007810000 */
[----:B-1----:R-:W-:-:S04]  /*11de0*/  FFMA.FTZ R2, R104, c[0x0][0x2d0], -R5 ;  /* 0x0000b40068027a23 */ /* 0x002fc80000010805 */
[----:B------:R-:W1:Y:S02]  /*11df0*/  SHFL.BFLY PT, R6, R3, 0x1, 0x1f ;  /* 0x0c201f0003067f89 */ /* 0x000e6400000e0000 */
[C---:B------:R-:W-:Y:S01]  /*11e00*/  HMMA.16816.F32.BF16 R16, R8.reuse, R162, R16 ;  /* 0x000000a20810723c */ /* 0x040fe20000041810 */
[----:B------:R3:W4:Y:S07]  /*11e10*/  MUFU.EX2 R235, R2 ;  /* 0x0000000200eb7308 */ /* 0x00072e0000000800 */
[C---:B------:R-:W-:Y:S08]  /*11e20*/  HMMA.16816.F32.BF16 R20, R8.reuse, R166, R36 ;  /* 0x000000a60814723c */ /* 0x040ff00000041824 */
[----:B------:R-:W-:Y:S01]  /*11e30*/  HMMA.16816.F32.BF16 R24, R8, R170, R24 ;  /* 0x000000aa0818723c */ /* 0x000fe20000041818 */
[----:B---3--:R-:W-:-:S02]  /*11e40*/  FFMA.FTZ R2, R68, c[0x0][0x2d0], -R4 ;  /* 0x0000b40044027a23 */ /* 0x008fc40000010804 */
[----:B------:R-:W-:Y:S02]  /*11e50*/  IMAD.MOV.U32 R68, RZ, RZ, R153 ;  /* 0x000000ffff447224 */ /* 0x000fe400078e0099 */
[----:B------:R3:W-:Y:S01]  /*11e60*/  MUFU.EX2 R233, R2 ;  /* 0x0000000200e97308 */ /* 0x0007e20000000800 */
[----:B-1----:R-:W-:Y:S01]  /*11e70*/  FMNMX.FTZ R3, R3, R6, !PT ;  /* 0x0000000603037209 */ /* 0x002fe20007810000 */
[----:B------:R-:W1:Y:S01]  /*11e80*/  LDSM.16.MT88.4 R152, [R205+0x1800] ;  /* 0x00180000cd98783b */ /* 0x000e620000004200 */
[----:B------:R-:W-:Y:S07]  /*11e90*/  HMMA.16816.F32.BF16 R12, R8, R174, R32 ;  /* 0x000000ae080c723c */ /* 0x000fee0000041820 */
[----:B--2---:R-:W-:-:S02]  /*11ea0*/  F2FP.BF16.PACK_AB R8, R236, R241 ;  /* 0x000000f1ec08723e */ /* 0x004fc400000010ff */
[----:B----4-:R-:W-:Y:S01]  /*11eb0*/  F2FP.BF16.PACK_AB R10, R235, R234 ;  /* 0x000000eaeb0a723e */ /* 0x010fe200000010ff */
[--C-:B---3--:R-:W-:Y:S01]  /*11ec0*/  FFMA.FTZ R2, R70, c[0x0][0x2d0], -R4.reuse ;  /* 0x0000b40046027a23 */ /* 0x108fe20000010804 */
[----:B------:R-:W-:Y:S01]  /*11ed0*/  FMNMX.FTZ R70, R0, R7, !PT ;  /* 0x0000000700467209 */ /* 0x000fe20007810000 */
[----:B------:R-:W-:Y:S02]  /*11ee0*/  FFMA.FTZ R0, R74, c[0x0][0x2d0], -R4 ;  /* 0x0000b4004a007a23 */ /* 0x000fe40000010804 */
[----:B------:R2:W3:Y:S01]  /*11ef0*/  MUFU.EX2 R232, R2 ;  /* 0x0000000200e87308 */ /* 0x0004e20000000800 */
[----:B------:R-:W-:Y:S01]  /*11f00*/  FSETP.NEU.FTZ.AND P0, PT, R70, -INF , PT ;  /* 0xff8000004600780b */ /* 0x000fe20003f1d000 */
[----:B------:R-:W-:-:S06]  /*11f10*/  IMAD.MOV.U32 R7, RZ, RZ, R120 ;  /* 0x000000ffff077224 */ /* 0x000fcc00078e0078 */
[----:B------:R4:W-:Y:S01]  /*11f20*/  MUFU.EX2 R231, R0 ;  /* 0x0000000000e77308 */ /* 0x0009e20000000800 */
[----:B--2---:R-:W-:Y:S01]  /*11f30*/  FMUL.FTZ R2, R70, c[0x0][0x2d0] ;  /* 0x0000b40046027a20 */ /* 0x004fe20000410000 */
[----:B---3--:R-:W-:-:S04]  /*11f40*/  F2FP.BF16.PACK_AB R9, R232, R233 ;  /* 0x000000e9e809723e */ /* 0x008fc800000010ff */
[----:B------:R-:W-:Y:S02]  /*11f50*/  FSEL R2, R2, RZ, P0 ;  /* 0x000000ff02027208 */ /* 0x000fe40000000000 */
[----:B------:R-:W-:Y:S01]  /*11f60*/  FSETP.NEU.FTZ.AND P0, PT, R3, -INF , PT ;  /* 0xff8000000300780b */ /* 0x000fe20003f1d000 */
[----:B----4-:R-:W-:Y:S02]  /*11f70*/  FFMA.FTZ R0, R105, c[0x0][0x2d0], -R4 ;  /* 0x0000b40069007a23 */ /* 0x010fe40000010804 */
[--C-:B------:R-:W-:Y:S02]  /*11f80*/  FFMA.FTZ R6, R111, c[0x0][0x2d0], -R2.reuse ;  /* 0x0000b4006f067a23 */ /* 0x100fe40000010802 */
[----:B------:R2:W3:Y:S08]  /*11f90*/  MUFU.EX2 R230, R0 ;  /* 0x0000000000e67308 */ /* 0x0004f00000000800 */
[----:B------:R-:W-:Y:S01]  /*11fa0*/  MUFU.EX2 R224, R6 ;  /* 0x0000000600e07308 */ /* 0x000fe20000000800 */
[----:B--2---:R-:W-:Y:S01]  /*11fb0*/  FFMA.FTZ R0, R66, c[0x0][0x2d0], -R2 ;  /* 0x0000b40042007a23 */ /* 0x004fe20000010802 */
[----:B---3--:R-:W-:Y:S01]  /*11fc0*/  F2FP.BF16.PACK_AB R11, R230, R231 ;  /* 0x000000e7e60b723e */ /* 0x008fe200000010ff */
[----:B------:R-:W-:-:S05]  /*11fd0*/  IMAD.MOV.U32 R66, RZ, RZ, R119 ;  /* 0x000000ffff427224 */ /* 0x000fca00078e0077 */
[----:B------:R2:W-:Y:S01]  /*11fe0*/  MUFU.EX2 R228, R0 ;  /* 0x0000000000e47308 */ /* 0x0005e20000000800 */
[C---:B------:R-:W-:Y:S07]  /*11ff0*/  HMMA.16816.F32.BF16 R56, R8.reuse, R156, R48 ;  /* 0x0000009c0838723c */ /* 0x040fee0000041830 */
[----:B------:R-:W-:Y:S01]  /*12000*/  IMAD.MOV.U32 R51, RZ, RZ, R116 ;  /* 0x000000ffff337224 */ /* 0x000fe200078e0074 */
[----:B------:R-:W-:Y:S01]  /*12010*/  HMMA.16816.F32.BF16 R52, R8, R158, R16 ;  /* 0x0000009e0834723c */ /* 0x000fe20000041810 */
[----:B--2---:R-:W-:-:S02]  /*12020*/  FFMA.FTZ R0, R73, c[0x0][0x2d0], -R2 ;  /* 0x0000b40049007a23 */ /* 0x004fc40000010802 */
[----:B------:R-:W-:Y:S02]  /*12030*/  IMAD.MOV.U32 R73, RZ, RZ, R118 ;  /* 0x000000ffff497224 */ /* 0x000fe400078e0076 */
[----:B------:R2:W3:Y:S03]  /*12040*/  MUFU.EX2 R226, R0 ;  /* 0x0000000000e27308 */ /* 0x0004e60000000800 */
[C---:B------:R-:W-:Y:S08]  /*12050*/  HMMA.16816.F32.BF16 R120, R8.reuse, R144, R40 ;  /* 0x000000900878723c */ /* 0x040ff00000041828 */
[----:B------:R-:W-:Y:S01]  /*12060*/  HMMA.16816.F32.BF16 R132, R8, R146, R24 ;  /* 0x000000920884723c */ /* 0x000fe20000041818 */
[----:B--2---:R-:W-:-:S07]  /*12070*/  FFMA.FTZ R0, R106, c[0x0][0x2d0], -R2 ;  /* 0x0000b4006a007a23 */ /* 0x004fce0000010802 */
[----:B------:R-:W-:Y:S01]  /*12080*/  HMMA.16816.F32.BF16 R136, R8, R140, R28 ;  /* 0x0000008c0888723c */ /* 0x000fe2000004181c */
[----:B------:R2:W-:Y:S02]  /*12090*/  MUFU.EX2 R227, R0 ;  /* 0x0000000000e37308 */ /* 0x0005e40000000800 */
[----:B--2---:R-:W-:-:S05]  /*120a0*/  FFMA.FTZ R0, R107, c[0x0][0x2d0], -R2 ;  /* 0x0000b4006b007a23 */ /* 0x004fca0000010802 */
[C---:B-1----:R-:W-:Y:S01]  /*120b0*/  HMMA.16816.F32.BF16 R104, R8.reuse, R152, R44 ;  /* 0x000000980868723c */ /* 0x042fe2000004182c */
[----:B------:R1:W2:Y:S07]  /*120c0*/  MUFU.EX2 R223, R0 ;  /* 0x0000000000df7308 */ /* 0x0002ae0000000800 */
[----:B------:R-:W-:Y:S01]  /*120d0*/  HMMA.16816.F32.BF16 R44, R8, R142, R12 ;  /* 0x0000008e082c723c */ /* 0x000fe2000004180c */
[----:B-1----:R-:W-:Y:S02]  /*120e0*/  FFMA.FTZ R0, R108, c[0x0][0x2d0], -R2 ;  /* 0x0000b4006c007a23 */ /* 0x002fe40000010802 */
[----:B------:R-:W-:-:S02]  /*120f0*/  IMAD.MOV.U32 R108, RZ, RZ, R117 ;  /* 0x000000ffff6c7224 */ /* 0x000fc400078e0075 */
[----:B------:R1:W-:Y:S03]  /*12100*/  MUFU.EX2 R225, R0 ;  /* 0x0000000000e17308 */ /* 0x0003e60000000800 */
[----:B------:R-:W-:Y:S07]  /*12110*/  HMMA.16816.F32.BF16 R116, R8, R154, R20 ;  /* 0x0000009a0874723c */ /* 0x000fee0000041814 */
[----:B---3--:R-:W-:-:S02]  /*12120*/  F2FP.BF16.PACK_AB R8, R226, R228 ;  /* 0x000000e4e208723e */ /* 0x008fc400000010ff */
[----:B--2---:R-:W-:Y:S01]  /*12130*/  F2FP.BF16.PACK_AB R10, R223, R227 ;  /* 0x000000e3df0a723e */ /* 0x004fe200000010ff */
[----:B-1----:R-:W-:-:S05]  /*12140*/  FMUL.FTZ R0, R3, c[0x0][0x2d0] ;  /* 0x0000b40003007a20 */ /* 0x002fca0000410000 */
[----:B------:R-:W-:-:S05]  /*12150*/  FSEL R0, R0, RZ, P0 ;  /* 0x000000ff00007208 */ /* 0x000fca0000000000 */
        /* <DEDUP_REMOVED lines=21> */
[----:B------:R-:W-:Y:S01]  /*122b0*/  HMMA.16816.F32.BF16 R12, R8, R80, RZ ;  /* 0x00000050080c723c */ /* 0x000fe200000418ff */
[----:B------:R-:W-:Y:S02]  /*122c0*/  IMAD.MOV.U32 R84, RZ, RZ, R69 ;  /* 0x000000ffff547224 */ /* 0x000fe400078e0045 */
[----:B------:R-:W-:-:S04]  /*122d0*/  IMAD.MOV.U32 R85, RZ, RZ, R65 ;  /* 0x000000ffff557224 */ /* 0x000fc800078e0041 */
[----:B------:R-:W-:Y:S01]  /*122e0*/  IMAD.MOV.U32 R81, RZ, RZ, R108 ;  /* 0x000000ffff517224 */ /* 0x000fe200078e006c */
[----:B------:R-:W-:Y:S01]  /*122f0*/  HMMA.16816.F32.BF16 R32, R8, R82, RZ ;  /* 0x000000520820723c */ /* 0x000fe200000418ff */
[----:B-1----:R-:W-:-:S04]  /*12300*/  FFMA.FTZ R6, R113, c[0x0][0x2d0], -R0 ;  /* 0x0000b40071067a23 */ /* 0x002fc80000010800 */
[----:B------:R1:W3:Y:S03]  /*12310*/  MUFU.EX2 R74, R6 ;  /* 0x00000006004a7308 */ /* 0x0002e60000000800 */
[----:B------:R-:W-:Y:S01]  /*12320*/  HMMA.16816.F32.BF16 R40, R8, R86, RZ ;  /* 0x000000560828723c */ /* 0x000fe200000418ff */
[----:B------:R-:W-:-:S06]  /*12330*/  IMAD.MOV.U32 R83, RZ, RZ, R73 ;  /* 0x000000ffff537224 */ /* 0x000fcc00078e0049 */
[----:B------:R-:W-:Y:S01]  /*12340*/  F2FP.BF16.PACK_AB R8, R224, R225 ;  /* 0x000000e1e008723e */ /* 0x000fe200000010ff */
[----:B------:R-:W-:Y:S01]  /*12350*/  IMAD.MOV.U32 R87, RZ, RZ, R126 ;  /* 0x000000ffff577224 */ /* 0x000fe200078e007e */
[----:B--2---:R-:W-:Y:S01]  /*12360*/  F2FP.BF16.PACK_AB R10, R221, R222 ;  /* 0x000000dedd0a723e */ /* 0x004fe200000010ff */
[----:B------:R-:W-:Y:S02]  /*12370*/  IMAD.MOV.U32 R86, RZ, RZ, R127 ;  /* 0x000000ffff567224 */ /* 0x000fe400078e007f */
[--C-:B-1----:R-:W-:Y:S01]  /*12380*/  FFMA.FTZ R6, R114, c[0x0][0x2d0], -R0.reuse ;  /* 0x0000b40072067a23 */ /* 0x102fe20000010800 */
[----:B---3--:R-:W-:Y:S01]  /*12390*/  F2FP.BF16.PACK_AB R9, R74, R75 ;  /* 0x0000004b4a09723e */ /* 0x008fe200000010ff */
[----:B------:R-:W-:Y:S02]  /*123a0*/  LDSM.16.MT88.4 R112, [R205+0x2000] ;  /* 0x00200000cd70783b */ /* 0x000fe40000004200 */
[----:B------:R1:W-:Y:S02]  /*123b0*/  MUFU.EX2 R216, R6 ;  /* 0x0000000600d87308 */ /* 0x0003e40000000800 */
[----:B-1----:R-:W-:-:S06]  /*123c0*/  FFMA.FTZ R6, R124, c[0x0][0x2d0], -R0 ;  /* 0x0000b4007c067a23 */ /* 0x002fcc0000010800 */
[----:B------:R1:W2:Y:S02]  /*123d0*/  MUFU.EX2 R76, R6 ;  /* 0x00000006004c7308 */ /* 0x0002a40000000800 */
[----:B-1----:R-:W-:Y:S01]  /*123e0*/  FFMA.FTZ R6, R187, c[0x0][0x2d0], -R5 ;  /* 0x0000b400bb067a23 */ /* 0x002fe20000010805 */
[----:B--2---:R-:W-:Y:S01]  /*123f0*/  F2FP.BF16.PACK_AB R11, R76, R216 ;  /* 0x000000d84c0b723e */ /* 0x004fe200000010ff */
[----:B------:R-:W-:-:S04]  /*12400*/  IMAD.MOV.U32 R187, RZ, RZ, R51 ;  /* 0x000000ffffbb7224 */ /* 0x000fc800078e0033 */
[----:B------:R1:W-:Y:S01]  /*12410*/  MUFU.EX2 R78, R6 ;  /* 0x00000006004e7308 */ /* 0x0003e20000000800 */
[----:B------:R-:W-:Y:S01]  /*12420*/  LDSM.16.MT88.4 R48, [R204+0x2000] ;  /* 0x00200000cc30783b */ /* 0x000fe20000004200 */
[C---:B------:R-:W-:Y:S08]  /*12430*/  HMMA.16816.F32.BF16 R20, R8.reuse, R96, R20 ;  /* 0x000000600814723c */ /* 0x040ff00000041814 */
[----:B------:R-:W-:Y:S01]  /*12440*/  HMMA.16816.F32.BF16 R36, R8, R98, R36 ;  /* 0x000000620824723c */ /* 0x000fe20000041824 */
[----:B------:R-:W2:Y:S01]  /*12450*/  LDSM.16.MT88.4 R96, [R201+0x2000] ;  /* 0x00200000c960783b */ /* 0x000ea20000004200 */
[----:B-1----:R-:W-:-:S03]  /*12460*/  FFMA.FTZ R6, R186, c[0x0][0x2d0], -R5 ;  /* 0x0000b400ba067a23 */ /* 0x002fc60000010805 */
[----:B------:R-:W3:Y:S01]  /*12470*/  LDL.LU R186, [R1+0x4] ;  /* 0x0000040001ba7983 */ /* 0x000ee20000300800 */
[----:B------:R1:W-:Y:S02]  /*12480*/  MUFU.EX2 R79, R6 ;  /* 0x00000006004f7308 */ /* 0x0003e40000000800 */
[C---:B------:R-:W-:Y:S08]  /*12490*/  HMMA.16816.F32.BF16 R16, R8.reuse, R88, R16 ;  /* 0x000000580810723c */ /* 0x040ff00000041810 */
[----:B------:R-:W-:Y:S01]  /*124a0*/  HMMA.16816.F32.BF16 R124, R8, R92, R12 ;  /* 0x0000005c087c723c */ /* 0x000fe2000004180c */
[----:B-1----:R-:W-:-:S02]  /*124b0*/  FFMA.FTZ R6, R185, c[0x0][0x2d0], -R5 ;  /* 0x0000b400b9067a23 */ /* 0x002fc40000010805 */
[----:B------:R-:W-:-:S04]  /*124c0*/  FFMA.FTZ R5, R184, c[0x0][0x2d0], -R5 ;  /* 0x0000b400b8057a23 */ /* 0x000fc80000010805 */
[----:B------:R1:W-:Y:S01]  /*124d0*/  MUFU.EX2 R77, R5 ;  /* 0x00000005004d7308 */ /* 0x0003e20000000800 */
[----:B------:R-:W-:Y:S02]  /*124e0*/  IMAD.MOV.U32 R184, RZ, RZ, R68 ;  /* 0x000000ffffb87224 */ /* 0x000fe400078e0044 */
[----:B-1----:R-:W-:-:S05]  /*124f0*/  FFMA.FTZ R5, R151, c[0x0][0x2d0], -R4 ;  /* 0x0000b40097057a23 */ /* 0x002fca0000010804 */
[----:B------:R1:W-:Y:S01]  /*12500*/  MUFU.EX2 R68, R5 ;  /* 0x0000000500447308 */ /* 0x0003e20000000800 */
[----:B------:R-:W-:Y:S02]  /*12510*/  IMAD.MOV.U32 R185, RZ, RZ, R66 ;  /* 0x000000ffffb97224 */ /* 0x000fe400078e0042 */
[----:B-1----:R-:W-:-:S05]  /*12520*/  FFMA.FTZ R5, R150, c[0x0][0x2d0], -R4 ;  /* 0x0000b40096057a23 */ /* 0x002fca0000010804 */
[----:B------:R1:W4:Y:S02]  /*12530*/  MUFU.EX2 R69, R5 ;  /* 0x0000000500457308 */ /* 0x0003240000000800 */
[--C-:B-1----:R-:W-:Y:S02]  /*12540*/  FFMA.FTZ R5, R149, c[0x0][0x2d0], -R4.reuse ;  /* 0x0000b40095057a23 */ /* 0x102fe40000010804 */
[----:B------:R-:W-:-:S04]  /*12550*/  FFMA.FTZ R4, R130, c[0x0][0x2d0], -R4 ;  /* 0x0000b40082047a23 */ /* 0x000fc80000010804 */
[----:B------:R1:W-:Y:S02]  /*12560*/  MUFU.EX2 R67, R4 ;  /* 0x0000000400437308 */ /* 0x0003e40000000800 */
[----:B-1----:R-:W-:-:S06]  /*12570*/  FFMA.FTZ R4, R129, c[0x0][0x2d0], -R2 ;  /* 0x0000b40081047a23 */ /* 0x002fcc0000010802 */
[----:B------:R1:W-:Y:S02]  /*12580*/  MUFU.EX2 R66, R4 ;  /* 0x0000000400427308 */ /* 0x0003e40000000800 */
[----:B-1----:R-:W-:-:S06]  /*12590*/  FFMA.FTZ R4, R131, c[0x0][0x2d0], -R2 ;  /* 0x0000b40083047a23 */ /* 0x002fcc0000010802 */
[----:B------:R1:W-:Y:S02]  /*125a0*/  MUFU.EX2 R65, R4 ;  /* 0x0000000400417308 */ /* 0x0003e40000000800 */
[----:B-1----:R-:W-:-:S06]  /*125b0*/  FFMA.FTZ R4, R183, c[0x0][0x2d0], -R2 ;  /* 0x0000b400b7047a23 */ /* 0x002fcc0000010802 */
[----:B------:R1:W-:Y:S02]  /*125c0*/  MUFU.EX2 R62, R4 ;  /* 0x00000004003e7308 */ /* 0x0003e40000000800 */
[----:B-1----:R-:W-:-:S06]  /*125d0*/  FFMA.FTZ R4, R182, c[0x0][0x2d0], -R2 ;  /* 0x0000b400b6047a23 */ /* 0x002fcc0000010802 */
[----:B------:R1:W-:Y:S02]  /*125e0*/  MUFU.EX2 R63, R4 ;  /* 0x00000004003f7308 */ /* 0x0003e40000000800 */
[----:B-1----:R-:W-:Y:S02]  /*125f0*/  FFMA.FTZ R4, R128, c[0x0][0x2d0], -R0 ;  /* 0x0000b40080047a23 */ /* 0x002fe40000010800 */
[----:B------:R-:W1:Y:S04]  /*12600*/  LDSM.16.MT88.4 R128, [R202+0x2000] ;  /* 0x00200000ca80783b */ /* 0x000e680000004200 */
[----:B------:R-:W5:Y:S08]  /*12610*/  MUFU.EX2 R80, R6 ;  /* 0x0000000600507308 */ /* 0x000f700000000800 */
[----:B------:R-:W2:Y:S01]  /*12620*/  MUFU.EX2 R73, R5 ;  /* 0x0000000500497308 */ /* 0x000ea20000000800 */
[----:B----4-:R-:W-:Y:S01]  /*12630*/  F2FP.BF16.PACK_AB R149, R69, R68 ;  /* 0x000000444595723e */ /* 0x010fe200000010ff */
[C---:B------:R-:W-:Y:S06]  /*12640*/  HMMA.16816.F32.BF16 R24, R8.reuse, R100, R24 ;  /* 0x000000640818723c */ /* 0x040fec0000041818 */
[----:B------:R4:W-:Y:S01]  /*12650*/  MUFU.EX2 R60, R4 ;  /* 0x00000004003c7308 */ /* 0x0009e20000000800 */
[----:B-----5:R-:W-:Y:S01]  /*12660*/  F2FP.BF16.PACK_AB R150, R77, R80 ;  /* 0x000000504d96723e */ /* 0x020fe200000010ff */
[----:B------:R-:W-:Y:S01]  /*12670*/  HMMA.16816.F32.BF16 R28, R8, R90, R28 ;  /* 0x0000005a081c723c */ /* 0x000fe2000004181c */
[----:B--2---:R-:W-:-:S07]  /*12680*/  F2FP.BF16.PACK_AB R151, R67, R73 ;  /* 0x000000494397723e */ /* 0x004fce00000010ff */
[----:B------:R-:W-:Y:S01]  /*12690*/  HMMA.16816.F32.BF16 R32, R8, R94, R32 ;  /* 0x0000005e0820723c */ /* 0x000fe20000041820 */
[----:B----4-:R-:W-:Y:S01]  /*126a0*/  FFMA.FTZ R4, R148, c[0x0][0x2d0], -R0 ;  /* 0x0000b40094047a23 */ /* 0x010fe20000010800 */
[----:B------:R-:W-:-:S06]  /*126b0*/  F2FP.BF16.PACK_AB R148, R79, R78 ;  /* 0x0000004e4f94723e */ /* 0x000fcc00000010ff */
[----:B------:R-:W-:Y:S01]  /*126c0*/  HMMA.16816.F32.BF16 R40, R8, R102, R40 ;  /* 0x000000660828723c */ /* 0x000fe20000041828 */
[----:B------:R2:W4:Y:S06]  /*126d0*/  MUFU.EX2 R61, R4 ;  /* 0x00000004003d7308 */ /* 0x00052c0000000800 */
[----:B------:R-:W-:Y:S01]  /*126e0*/  FFMA.FTZ R8, R197, c[0x0][0x2d0], -R2 ;  /* 0x0000b400c5087a23 */ /* 0x000fe20000010802 */
[C---:B------:R-:W-:Y:S08]  /*126f0*/  HMMA.16816.F32.BF16 R88, R148.reuse, R96, R56 ;  /* 0x000000609458723c */ /* 0x040ff00000041838 */
[----:B------:R-:W-:Y:S01]  /*12700*/  HMMA.16816.F32.BF16 R100, R148, R98, R52 ;  /* 0x000000629464723c */ /* 0x000fe20000041834 */
[----:B--2---:R-:W-:-:S04]  /*12710*/  FFMA.FTZ R4, R180, c[0x0][0x2d0], -R0 ;  /* 0x0000b400b4047a23 */ /* 0x004fc80000010800 */
[----:B------:R2:W-:Y:S03]  /*12720*/  MUFU.EX2 R56, R4 ;  /* 0x0000000400387308 */ /* 0x0005e60000000800 */
[C---:B------:R-:W-:Y:S08]  /*12730*/  HMMA.16816.F32.BF16 R104, R148.reuse, R112, R104 ;  /* 0x000000709468723c */ /* 0x040ff00000041868 */
[C---:B------:R-:W-:Y:S08]  /*12740*/  HMMA.16816.F32.BF16 R116, R148.reuse, R114, R116 ;  /* 0x000000729474723c */ /* 0x040ff00000041874 */
[----:B-1----:R-:W-:Y:S01]  /*12750*/  HMMA.16816.F32.BF16 R120, R148, R128, R120 ;  /* 0x000000809478723c */ /* 0x002fe20000041878 */
[----:B--2---:R-:W-:-:S07]  /*12760*/  FFMA.FTZ R4, R181, c[0x0][0x2d0], -R0 ;  /* 0x0000b400b5047a23 */ /* 0x004fce0000010800 */
[C---:B------:R-:W-:Y:S01]  /*12770*/  HMMA.16816.F32.BF16 R132, R148.reuse, R130, R132 ;  /* 0x000000829484723c */ /* 0x040fe20000041884 */
[----:B------:R-:W1:Y:S07]  /*12780*/  MUFU.EX2 R52, R4 ;  /* 0x0000000400347308 */ /* 0x000e6e0000000800 */
[C---:B------:R-:W-:Y:S08]  /*12790*/  HMMA.16816.F32.BF16 R136, R148.reuse, R48, R136 ;  /* 0x000000309488723c */ /* 0x040ff00000041888 */
[----:B------:R-:W-:Y:S01]  /*127a0*/  HMMA.16816.F32.BF16 R148, R148, R50, R44 ;  /* 0x000000329494723c */ /* 0x000fe2000004182c */
[----:B------:R2:W-:Y:S02]  /*127b0*/  MUFU.EX2 R45, R8 ;  /* 0x00000008002d7308 */ /* 0x0005e40000000800 */
[----:B--2---:R-:W-:-:S06]  /*127c0*/  FFMA.FTZ R8, R196, c[0x0][0x2d0], -R2 ;  /* 0x0000b400c4087a23 */ /* 0x004fcc0000010802 */
[----:B------:R2:W5:Y:S01]  /*127d0*/  MUFU.EX2 R46, R8 ;  /* 0x00000008002e7308 */ /* 0x0005620000000800 */
[----:B------:R-:W-:Y:S02]  /*127e0*/  IMAD.MOV.U32 R82, RZ, RZ, R7 ;  /* 0x000000ffff527224 */ /* 0x000fe400078e0007 */
[----:B--2---:R-:W-:-:S05]  /*127f0*/  FFMA.FTZ R8, R195, c[0x0][0x2d0], -R2 ;  /* 0x0000b400c3087a23 */ /* 0x004fca0000010802 */
[----:B------:R2:W-:Y:S01]  /*12800*/  MUFU.EX2 R47, R8 ;  /* 0x00000008002f7308 */ /* 0x0005e20000000800 */
[----:B------:R-:W-:Y:S02]  /*12810*/  F2FP.BF16.PACK_AB R4, R65, R66 ;  /* 0x000000424104723e */ /* 0x000fe400000010ff */
[----:B------:R-:W-:Y:S02]  /*12820*/  F2FP.BF16.PACK_AB R6, R63, R62 ;  /* 0x0000003e3f06723e */ /* 0x000fe400000010ff */
[----:B----4-:R-:W-:Y:S01]  /*12830*/  F2FP.BF16.PACK_AB R5, R61, R60 ;  /* 0x0000003c3d05723e */ /* 0x010fe200000010ff */
[----:B--2---:R-:W-:-:S04]  /*12840*/  FFMA.FTZ R8, R194, c[0x0][0x2d0], -R2 ;  /* 0x0000b400c2087a23 */ /* 0x004fc80000010802 */
[----:B------:R2:W4:Y:S01]  /*12850*/  MUFU.EX2 R53, R8 ;  /* 0x0000000800357308 */ /* 0x0005220000000800 */
[----:B-1----:R-:W-:Y:S01]  /*12860*/  F2FP.BF16.PACK_AB R7, R52, R56 ;  /* 0x000000383407723e */ /* 0x002fe200000010ff */
[----:B--2---:R-:W-:-:S06]  /*12870*/  FFMA.FTZ R8, R193, c[0x0][0x2d0], -R2 ;  /* 0x0000b400c1087a23 */ /* 0x004fcc0000010802 */
[----:B------:R1:W-:Y:S01]  /*12880*/  MUFU.EX2 R54, R8 ;  /* 0x0000000800367308 */ /* 0x0003e20000000800 */
[----:B------:R-:W-:Y:S01]  /*12890*/  HMMA.16816.F32.BF16 R108, R4, R164, R16 ;  /* 0x000000a4046c723c */ /* 0x000fe20000041810 */
[----:B-1----:R-:W-:-:S06]  /*128a0*/  FFMA.FTZ R8, R192, c[0x0][0x2d0], -R2 ;  /* 0x0000b400c0087a23 */ /* 0x002fcc0000010802 */
[----:B------:R1:W-:Y:S01]  /*128b0*/  MUFU.EX2 R55, R8 ;  /* 0x0000000800377308 */ /* 0x0003e20000000800 */
[----:B------:R-:W-:Y:S01]  /*128c0*/  HMMA.16816.F32.BF16 R16, R4, R166, R28 ;  /* 0x000000a60410723c */ /* 0x000fe2000004181c */
[----:B-1----:R-:W-:-:S06]  /*128d0*/  FFMA.FTZ R8, R189, c[0x0][0x2d0], -R0 ;  /* 0x0000b400bd087a23 */ /* 0x002fcc0000010800 */
[----:B------:R1:W-:Y:S02]  /*128e0*/  MUFU.EX2 R28, R8 ;  /* 0x00000008001c7308 */ /* 0x0003e40000000800 */
[----:B-1----:R-:W-:-:S06]  /*128f0*/  FFMA.FTZ R8, R188, c[0x0][0x2d0], -R0 ;  /* 0x0000b400bc087a23 */ /* 0x002fcc0000010800 */
[----:B------:R1:W2:Y:S01]  /*12900*/  MUFU.EX2 R29, R8 ;  /* 0x00000008001d7308 */ /* 0x0002a20000000800 */
[----:B------:R-:W-:Y:S01]  /*12910*/  HMMA.16816.F32.BF16 R92, R4, R160, R20 ;  /* 0x000000a0045c723c */ /* 0x000fe20000041814 */
[----:B-1----:R-:W-:-:S06]  /*12920*/  FFMA.FTZ R8, R190, c[0x0][0x2d0], -R0 ;  /* 0x0000b400be087a23 */ /* 0x002fcc0000010800 */
[----:B------:R1:W-:Y:S01]  /*12930*/  MUFU.EX2 R31, R8 ;  /* 0x00000008001f7308 */ /* 0x0003e20000000800 */
[----:B------:R-:W-:Y:S01]  /*12940*/  HMMA.16816.F32.BF16 R12, R4, R162, R36 ;  /* 0x000000a2040c723c */ /* 0x000fe20000041824 */
[----:B------:R-:W-:Y:S02]  /*12950*/  IMAD.MOV.U32 R183, RZ, RZ, c[0x0][0x2c4] ;  /* 0x0000b100ffb77624 */ /* 0x000fe400078e00ff */
[----:B-1----:R-:W-:-:S04]  /*12960*/  FFMA.FTZ R8, R191, c[0x0][0x2d0], -R0 ;  /* 0x0000b400bf087a23 */ /* 0x002fc80000010800 */
[----:B------:R1:W1:Y:S01]  /*12970*/  MUFU.EX2 R30, R8 ;  /* 0x00000008001e7308 */ /* 0x0002620000000800 */
[----:B------:R-:W-:Y:S01]  /*12980*/  HMMA.16816.F32.BF16 R124, R4, R168, R124 ;  /* 0x000000a8047c723c */ /* 0x000fe2000004187c */
[----:B------:R-:W-:-:S07]  /*12990*/  ISETP.NE.AND P6, PT, R183, 0x1, PT ;  /* 0x00000001b700780c */ /* 0x000fce0003fc5270 */
[----:B------:R-:W-:Y:S01]  /*129a0*/  HMMA.16816.F32.BF16 R32, R4, R170, R32 ;  /* 0x000000aa0420723c */ /* 0x000fe20000041820 */
[----:B-1----:R-:W-:-:S07]  /*129b0*/  FFMA.FTZ R8, R199, c[0x0][0x2d0], -R2 ;  /* 0x0000b400c7087a23 */ /* 0x002fce0000010802 */
[C---:B------:R-:W-:Y:S01]  /*129c0*/  HMMA.16816.F32.BF16 R20, R4.reuse, R172, R24 ;  /* 0x000000ac0414723c */ /* 0x040fe20000041818 */
[----:B------:R-:W-:Y:S01]  /*129d0*/  FFMA.FTZ R2, R198, c[0x0][0x2d0], -R2 ;  /* 0x0000b400c6027a23 */ /* 0x000fe20000010802 */
[----:B------:R1:W-:Y:S06]  /*129e0*/  MUFU.EX2 R44, R8 ;  /* 0x00000008002c7308 */ /* 0x0003ec0000000800 */
[----:B-1----:R-:W-:Y:S02]  /*129f0*/  HMMA.16816.F32.BF16 R8, R4, R174, R40 ;  /* 0x000000ae0408723c */ /* 0x002fe40000041828 */
[----:B------:R1:W-:Y:S02]  /*12a00*/  MUFU.EX2 R40, R2 ;  /* 0x0000000200287308 */ /* 0x0003e40000000800 */
[----:B-1----:R-:W-:-:S06]  /*12a10*/  FFMA.FTZ R2, R176, c[0x0][0x2d0], -R0 ;  /* 0x0000b400b0027a23 */ /* 0x002fcc0000010800 */
[----:B------:R1:W1:Y:S01]  /*12a20*/  MUFU.EX2 R27, R2 ;  /* 0x00000002001b7308 */ /* 0x0002620000000800 */
[----:B-----5:R-:W-:Y:S02]  /*12a30*/  F2FP.BF16.PACK_AB R4, R46, R45 ;  /* 0x0000002d2e04723e */ /* 0x020fe400000010ff */
[----:B----4-:R-:W-:Y:S02]  /*12a40*/  F2FP.BF16.PACK_AB R6, R53, R47 ;  /* 0x0000002f3506723e */ /* 0x010fe400000010ff */
[----:B--2---:R-:W-:Y:S02]  /*12a50*/  F2FP.BF16.PACK_AB R5, R29, R28 ;  /* 0x0000001c1d05723e */ /* 0x004fe400000010ff */
[----:B------:R-:W-:Y:S01]  /*12a60*/  F2FP.BF16.PACK_AB R7, R30, R31 ;  /* 0x0000001f1e07723e */ /* 0x000fe200000010ff */
[----:B-1----:R-:W-:-:S04]  /*12a70*/  FFMA.FTZ R2, R179, c[0x0][0x2d0], -R0 ;  /* 0x0000b400b3027a23 */ /* 0x002fc80000010800 */
[----:B------:R1:W2:Y:S02]  /*12a80*/  MUFU.EX2 R26, R2 ;  /* 0x00000002001a7308 */ /* 0x0002a40000000800 */
[----:B------:R-:W-:Y:S01]  /*12a90*/  HMMA.16816.F32.BF16 R92, R4, R156, R92 ;  /* 0x0000009c045c723c */ /* 0x000fe2000004185c */
[--C-:B-1----:R-:W-:Y:S02]  /*12aa0*/  FFMA.FTZ R2, R178, c[0x0][0x2d0], -R0.reuse ;  /* 0x0000b400b2027a23 */ /* 0x102fe40000010800 */
[----:B------:R-:W-:-:S03]  /*12ab0*/  FFMA.FTZ R0, R177, c[0x0][0x2d0], -R0 ;  /* 0x0000b400b1007a23 */ /* 0x000fc60000010800 */
[----:B------:R1:W4:Y:S02]  /*12ac0*/  MUFU.EX2 R25, R2 ;  /* 0x0000000200197308 */ /* 0x0003240000000800 */
[C---:B------:R-:W-:Y:S06]  /*12ad0*/  HMMA.16816.F32.BF16 R12, R4.reuse, R158, R12 ;  /* 0x0000009e040c723c */ /* 0x040fec000004180c */
[----:B------:R5:W2:Y:S02]  /*12ae0*/  MUFU.EX2 R24, R0 ;  /* 0x0000000000187308 */ /* 0x000aa40000000800 */
[----:B------:R-:W-:Y:S01]  /*12af0*/  HMMA.16816.F32.BF16 R108, R4, R152, R108 ;  /* 0x00000098046c723c */ /* 0x000fe2000004186c */
[----:B-1----:R-:W-:-:S07]  /*12b00*/  @P6 IMAD.HI.U32 R2, R184, c[0x0][0x2c8], RZ ;  /* 0x0000b200b8026a27 */ /* 0x002fce00078e00ff */
[----:B------:R-:W-:Y:S01]  /*12b10*/  HMMA.16816.F32.BF16 R16, R4, R154, R16 ;  /* 0x0000009a0410723c */ /* 0x000fe20000041810 */
[----:B-----5:R-:W-:-:S07]  /*12b20*/  IMAD.MOV.U32 R0, RZ, RZ, R184 ;  /* 0x000000ffff007224 */ /* 0x020fce00078e00b8 */
[----:B------:R-:W-:Y:S01]  /*12b30*/  HMMA.16816.F32.BF16 R124, R4, R144, R124 ;  /* 0x00000090047c723c */ /* 0x000fe2000004187c */
[----:B------:R-:W-:-:S07]  /*12b40*/  @P6 SHF.R.U32.HI R0, RZ, c[0x0][0x2cc], R2 ;  /* 0x0000b300ff006a19 */ /* 0x000fce0000011602 */
[----:B------:R-:W-:Y:S01]  /*12b50*/  HMMA.16816.F32.BF16 R32, R4, R146, R32 ;  /* 0x000000920420723c */ /* 0x000fe20000041820 */
[----:B---3--:R-:W-:-:S07]  /*12b60*/  IMAD.IADD R2, R186, 0x1, R0 ;  /* 0x00000001ba027824 */ /* 0x008fce00078e0200 */
[----:B------:R-:W-:Y:S01]  /*12b70*/  HMMA.16816.F32.BF16 R20, R4, R140, R20 ;  /* 0x0000008c0414723c */ /* 0x000fe20000041814 */
[----:B------:R-:W-:-:S07]  /*12b80*/  FADD.FTZ R0, R64, R218 ;  /* 0x000000da40007221 */ /* 0x000fce0000010000 */
[----:B------:R-:W-:Y:S07]  /*12b90*/  HMMA.16816.F32.BF16 R36, R4, R142, R8 ;  /* 0x0000008e0424723c */ /* 0x000fee0000041808 */
        /* <DEDUP_REMOVED lines=66> */
[----:B--2---:R-:W-:Y:S02]  /*12fc0*/  FADD.FTZ R5, R26, R4 ;  /* 0x000000041a057221 */ /* 0x004fe40000010000 */
[----:B------:R-:W-:Y:S02]  /*12fd0*/  FADD.FTZ R4, R80, R0 ;  /* 0x0000000050047221 */ /* 0x000fe40000010000 */
[----:B------:R-:W-:-:S02]  /*12fe0*/  FADD.FTZ R0, R73, R6 ;  /* 0x0000000649007221 */ /* 0x000fc40000010000 */
[----:B------:R-:W-:Y:S02]  /*12ff0*/  FADD.FTZ R6, R44, R7 ;  /* 0x000000072c067221 */ /* 0x000fe40000010000 */
[----:B------:R-:W-:Y:S02]  /*13000*/  FADD.FTZ R7, R77, R4 ;  /* 0x000000044d077221 */ /* 0x000fe40000010000 */
[----:B------:R-:W-:Y:S02]  /*13010*/  FADD.FTZ R0, R67, R0 ;  /* 0x0000000043007221 */ /* 0x000fe40000010000 */
[----:B----4-:R-:W-:Y:S01]  /*13020*/  FADD.FTZ R5, R25, R5 ;  /* 0x0000000519057221 */ /* 0x010fe20000010000 */
[----:B------:R-:W-:Y:S01]  /*13030*/  STL [R1+0x10], R7 ;  /* 0x0000100701007387 */ /* 0x000fe20000100800 */
[----:B------:R-:W-:-:S03]  /*13040*/  FADD.FTZ R4, R40, R6 ;  /* 0x0000000628047221 */ /* 0x000fc60000010000 */
[----:B------:R1:W-:Y:S01]  /*13050*/  STL [R1+0xc], R0 ;  /* 0x00000c0001007387 */ /* 0x0003e20000100800 */
[----:B------:R-:W-:-:S03]  /*13060*/  IMAD.MOV.U32 R81, RZ, RZ, c[0x0][0x32c] ;  /* 0x0000cb00ff517624 */ /* 0x000fc600078e00ff */
[----:B------:R2:W-:Y:S02]  /*13070*/  STL [R1+0x14], R4 ;  /* 0x0000140401007387 */ /* 0x0005e40000100800 */
[----:B------:R-:W-:Y:S02]  /*13080*/  ISETP.GE.AND P6, PT, R81, 0x1, PT ;  /* 0x000000015100780c */ /* 0x000fe40003fc6270 */
[----:B------:R-:W-:Y:S02]  /*13090*/  F2FP.BF16.PACK_AB R144, R55, R54 ;  /* 0x000000363790723e */ /* 0x000fe400000010ff */
[----:B------:R-:W-:Y:S02]  /*130a0*/  F2FP.BF16.PACK_AB R146, R40, R44 ;  /* 0x0000002c2892723e */ /* 0x000fe400000010ff */
[----:B------:R-:W-:Y:S01]  /*130b0*/  F2FP.BF16.PACK_AB R145, R26, R27 ;  /* 0x0000001b1a91723e */ /* 0x000fe200000010ff */
[----:B-1----:R-:W-:-:S05]  /*130c0*/  FADD.FTZ R0, R24, R5 ;  /* 0x0000000518007221 */ /* 0x002fca0000010000 */
[----:B------:R1:W-:Y:S01]  /*130d0*/  STL [R1+0x18], R0 ;  /* 0x0000180001007387 */ /* 0x0003e20000100800 */
[----:B------:R-:W-:Y:S02]  /*130e0*/  F2FP.BF16.PACK_AB R147, R24, R25 ;  /* 0x000000191893723e */ /* 0x000fe400000010ff */
[----:B------:R-:W-:-:S05]  /*130f0*/  IADD3 R216, R229, -0x2, RZ ;  /* 0xfffffffee5d87810 */ /* 0x000fca0007ffe0ff */
[----:B------:R-:W-:Y:S01]  /*13100*/  HMMA.16816.F32.BF16 R92, R144, R96, R92 ;  /* 0x00000060905c723c */ /* 0x000fe2000004185c */
[----:B--2---:R-:W-:-:S07]  /*13110*/  IADD3 R4, R2, c[0x0][0x328], RZ ;  /* 0x0000ca0002047a10 */ /* 0x004fce0007ffe0ff */
[C---:B------:R-:W-:Y:S08]  /*13120*/  HMMA.16816.F32.BF16 R108, R144.reuse, R112, R108 ;  /* 0x00000070906c723c */ /* 0x040ff0000004186c */
[C---:B------:R-:W-:Y:S08]  /*13130*/  HMMA.16816.F32.BF16 R124, R144.reuse, R128, R124 ;  /* 0x00000080907c723c */ /* 0x040ff0000004187c */
[C---:B------:R-:W-:Y:S08]  /*13140*/  HMMA.16816.F32.BF16 R96, R144.reuse, R98, R12 ;  /* 0x000000629060723c */ /* 0x040ff0000004180c */
[C---:B------:R-:W-:Y:S08]  /*13150*/  HMMA.16816.F32.BF16 R112, R144.reuse, R114, R16 ;  /* 0x000000729070723c */ /* 0x040ff00000041810 */
[C---:B------:R-:W-:Y:S08]  /*13160*/  HMMA.16816.F32.BF16 R128, R144.reuse, R130, R32 ;  /* 0x000000829080723c */ /* 0x040ff00000041820 */
[C---:B------:R-:W-:Y:S08]  /*13170*/  HMMA.16816.F32.BF16 R140, R144.reuse, R48, R20 ;  /* 0x00000030908c723c */ /* 0x040ff00000041814 */
[----:B------:R-:W-:Y:S01]  /*13180*/  HMMA.16816.F32.BF16 R144, R144, R50, R36 ;  /* 0x000000329090723c */ /* 0x000fe20000041824 */
[----:B------:R-:W-:Y:S07]  /*13190*/  @!P6 BRA `(.L_x_933) ;  /* 0x000001100000e947 */ /* 0x000fee0003800000 */
[C---:B-1----:R-:W-:Y:S01]  /*131a0*/  ISETP.GT.AND P0, PT, R2.reuse, RZ, PT ;  /* 0x000000ff0200720c */ /* 0x042fe20003f04270 */
        /* <DEDUP_REMOVED lines=10> */
.L_x_935:
[----:B------:R-:W-:-:S13]  /*13250*/  ISETP.NE.AND P0, PT, R5, 0x1, PT ;  /* 0x000000010500780c */ /* 0x000fda0003f05270 */
[----:B------:R-:W-:-:S05]  /*13260*/  @P0 IMAD.HI.U32 R2, R0, c[0x0][0x330], RZ ;  /* 0x0000cc0000020a27 */ /* 0x000fca00078e00ff */
[----:B------:R-:W-:Y:S02]  /*13270*/  @P0 SHF.R.U32.HI R0, RZ, c[0x0][0x334], R2 ;  /* 0x0000cd00ff000a19 */ /* 0x000fe40000011602 */
.L_x_936:
[----:B------:R-:W-:Y:S05]  /*13280*/  BSYNC B0 ;  /* 0x0000000000007941 */ /* 0x000fea0003800000 */
.L_x_934:
[----:B------:R-:W-:-:S05]  /*13290*/  IMAD R0, R0, R5, c[0x0][0x32c] ;  /* 0x0000cb0000007624 */ /* 0x000fca00078e0205 */
[----:B------:R-:W-:-:S04]  /*132a0*/  IMNMX R4, R4, R0, PT ;  /* 0x0000000004047217 */ /* 0x000fc80003800200 */
.L_x_933:
[----:B-1----:R-:W2:Y:S01]  /*132b0*/  LDL R5, [R1+0x8] ;  /* 0x0000080001057983 */ /* 0x002ea20000100800 */
[----:B------:R-:W-:-:S05]  /*132c0*/  IMAD.HI R0, R4, 0x66666667, RZ ;  /* 0x6666666704007827 */ /* 0x000fca00078e02ff */
[----:B------:R-:W-:-:S04]  /*132d0*/  SHF.R.U32.HI R2, RZ, 0x1f, R0 ;  /* 0x0000001fff027819 */ /* 0x000fc80000011600 */
[----:B------:R-:W-:-:S04]  /*132e0*/  LEA.HI.SX32 R0, R0, R2, 0x1b ;  /* 0x0000000200007211 */ /* 0x000fc800078fdaff */
[----:B--2---:R-:W-:-:S04]  /*132f0*/  IMNMX R5, R5, R0, !PT ;  /* 0x0000000005057217 */ /* 0x004fc80007800200 */
[----:B------:R-:W-:Y:S01]  /*13300*/  ISETP.GE.AND P0, PT, R216, R5, PT ;  /* 0x00000005d800720c */ /* 0x000fe20003f06270 */
[----:B------:R1:W-:-:S12]  /*13310*/  STL [R1], R5 ;  /* 0x0000000501007387 */ /* 0x0003d80000100800 */
[----:B------:R-:W-:Y:S05]  /*13320*/  @!P0 BRA `(.L_x_937) ;  /* 0x0000575000008947 */ /* 0x000fea0003800000 */
[----:B------:R-:W-:Y:S01]  /*13330*/  IMAD.MOV.U32 R85, RZ, RZ, R71 ;  /* 0x000000ffff557224 */ /* 0x000fe200078e0047 */
[----:B------:R-:W-:Y:S01]  /*13340*/  MOV R87, R3 ;  /* 0x0000000300577202 */ /* 0x000fe20000000f00 */
[----:B------:R-:W-:Y:S01]  /*13350*/  IMAD.MOV.U32 R84, RZ, RZ, R72 ;  /* 0x000000ffff547224 */ /* 0x000fe200078e0048 */
[----:B------:R-:W-:Y:S02]  /*13360*/  MOV R86, R70 ;  /* 0x0000004600567202 */ /* 0x000fe40000000f00 */
.L_x_954:
[----:B------:R-:W2:Y:S01]  /*13370*/  LDL R232, [R1+0x8] ;  /* 0x0000080001e87983 */ /* 0x000ea20000100800 */
[----:B------:R-:W-:Y:S04]  /*13380*/  DEPBAR.LE SB0, 0x0 ;  /* 0x000080000000791a */ /* 0x000fe80000000000 */
[----:B------:R-:W2:Y:S01]  /*13390*/  LDL R174, [R1+0x40] ;  /* 0x0000400001ae7983 */ /* 0x000ea20000100800 */
[----:B------:R-:W-:Y:S01]  /*133a0*/  WARPSYNC 0xffffffff ;  /* 0xffffffff00007948 */ /* 0x000fe20003800000 */
[----:B------:R-:W-:Y:S02]  /*133b0*/  ULDC UR4, c[0x0][0x324] ;  /* 0x0000c90000047ab9 */ /* 0x000fe40000000800 */
[----:B------:R-:W2:Y:S01]  /*133c0*/  LDL.64 R172, [R1+0x30] ;  /* 0x0000300001ac7983 */ /* 0x000ea20000100a00 */
[----:B------:R-:W-:Y:S05]  /*133d0*/  ULOP3.LUT UR4, URZ, UR4, URZ, 0x33, !UPT ;  /* 0x000000043f047292 */ /* 0x000fea000f8e333f */
[----:B------:R-:W-:Y:S08]  /*133e0*/  BAR.SYNC.DEFER_BLOCKING 0x0 ;  /* 0x0000000000007b1d */ /* 0x000ff00000010000 */
[----:B------:R-:W-:Y:S08]  /*133f0*/  LDSM.16.M88.4 R80, [R207] ;  /* 0x00000000cf50783b */ /* 0x000ff00000000200 */
[----:B------:R-:W4:Y:S08]  /*13400*/  LDSM.16.M88.4 R16, [R200] ;  /* 0x00000000c810783b */ /* 0x000f300000000200 */
        /* <DEDUP_REMOVED lines=37> */
[----:B------:R-:W-:Y:S01]  /*13660*/  @!P0 SHF.R.S32.HI R0, RZ, 0x1f, R216 ;  /* 0x0000001fff008819 */ /* 0x000fe200000114d8 */
[----:B------:R-:W-:Y:S01]  /*13670*/  @!P0 IMAD.WIDE.U32 R2, R216, c[0x0][0x208], RZ ;  /* 0x00008200d8028a25 */ /* 0x000fe200078e00ff */
[----:B------:R-:W-:Y:S02]  /*13680*/  @!P0 MOV R173, R174 ;  /* 0x000000ae00ad8202 */ /* 0x000fe40000000f00 */
[-C--:B------:R-:W-:Y:S01]  /*13690*/  HMMA.16816.F32.BF16 R12, R164, R162.reuse, R12 ;  /* 0x000000a2a40c723c */ /* 0x080fe2000004180c */
[----:B------:R-:W-:Y:S03]  /*136a0*/  @!P0 MOV R174, c[0x0][0x208] ;  /* 0x0000820000ae8a02 */ /* 0x000fe60000000f00 */
[----:B------:R-:W-:Y:S02]  /*136b0*/  @!P0 IMAD R0, R0, c[0x0][0x208], RZ ;  /* 0x0000820000008a24 */ /* 0x000fe400078e02ff */
[----:B------:R-:W-:Y:S02]  /*136c0*/  @!P0 IMAD.WIDE.U32 R172, R2, 0x50, R172 ;  /* 0x0000005002ac8825 */ /* 0x000fe400078e00ac */
[C---:B------:R-:W-:Y:S01]  /*136d0*/  HMMA.16816.F32.BF16 R16, R156.reuse, R162, R16 ;  /* 0x000000a29c10723c */ /* 0x040fe20000041810 */
[----:B------:R-:W2:Y:S03]  /*136e0*/  LDSM.16.M88.4 R160, [R213] ;  /* 0x00000000d5a0783b */ /* 0x000ea60000000200 */
[----:B------:R-:W-:Y:S01]  /*136f0*/  @!P0 IMAD R0, R216, c[0x0][0x20c], R0 ;  /* 0x00008300d8008a24 */ /* 0x000fe200078e0200 */
[----:B------:R-:W-:Y:S03]  /*13700*/  @!P0 LEA R2, P1, R172, c[0x0][0x1f8], 0x1 ;  /* 0x00007e00ac028a11 */ /* 0x000fe600078208ff */
[-C--:B------:R-:W-:Y:S04]  /*13710*/  HMMA.16816.F32.BF16 R20, R156, R168.reuse, R20 ;  /* 0x000000a89c14723c */ /* 0x080fe80000041814 */
[----:B------:R-:W-:Y:S04]  /*13720*/  @!P0 IADD3 R0, R3, R0, RZ ;  /* 0x0000000003008210 */ /* 0x000fe80007ffe0ff */
[C---:B------:R-:W-:Y:S04]  /*13730*/  HMMA.16816.F32.BF16 R24, R164.reuse, R168, R24 ;  /* 0x000000a8a418723c */ /* 0x040fe80000041818 */
[----:B------:R-:W-:Y:S03]  /*13740*/  @!P0 IMAD R0, R0, 0x50, RZ ;  /* 0x0000005000008824 */ /* 0x000fe600078e02ff */
[----:B------:R-:W-:Y:S01]  /*13750*/  @!P0 MOV R168, 0x5 ;  /* 0x0000000500a88802 */ /* 0x000fe20000000f00 */
[-C--:B------:R-:W-:Y:S04]  /*13760*/  HMMA.16816.F32.BF16 R28, R164, R170.reuse, R28 ;  /* 0x000000aaa41c723c */ /* 0x080fe8000004181c */
[----:B------:R-:W-:Y:S02]  /*13770*/  @!P0 IADD3 R3, R173, R0, RZ ;  /* 0x00000000ad038210 */ /* 0x000fe40007ffe0ff */
[----:B------:R-:W-:Y:S02]  /*13780*/  @!P0 SHF.L.U32 R169, R174, 0x5, RZ ;  /* 0x00000005aea98819 */ /* 0x000fe400000006ff */
[----:B------:R-:W-:Y:S01]  /*13790*/  @!P0 LEA.HI.X R3, R172, c[0x0][0x1fc], R3, 0x1, P1 ;  /* 0x00007f00ac038a11 */ /* 0x000fe200008f0c03 */
[C---:B------:R-:W-:Y:S04]  /*137a0*/  HMMA.16816.F32.BF16 R32, R156.reuse, R170, R32 ;  /* 0x000000aa9c20723c */ /* 0x040fe80000041820 */
[----:B------:R-:W-:Y:S02]  /*137b0*/  @!P0 SHF.L.U64.HI R0, R174, R168, c[0x0][0x20c] ;  /* 0x00008300ae008619 */ /* 0x000fe400000102a8 */
[----:B------:R-:W4:Y:S01]  /*137c0*/  LDSM.16.M88.4 R172, [R212] ;  /* 0x00000000d4ac783b */ /* 0x000f220000000200 */
[-C--:B------:R-:W-:Y:S01]  /*137d0*/  @!P0 IADD3 R178, P2, R2, R169.reuse, RZ ;  /* 0x000000a902b28210 */ /* 0x080fe20007f5e0ff */
[-C--:B-1----:R-:W-:Y:S04]  /*137e0*/  HMMA.16816.F32.BF16 R36, R156, R152.reuse, R36 ;  /* 0x000000989c24723c */ /* 0x082fe80000041824 */
[-C--:B------:R-:W-:Y:S02]  /*137f0*/  @!P0 IADD3.X R179, R3, R0.reuse, RZ, P2, !PT ;  /* 0x0000000003b38210 */ /* 0x080fe400017fe4ff */
[----:B------:R-:W-:Y:S01]  /*13800*/  @!PT LDS RZ, [RZ] ;  /* 0x00000000fffff984 */ /* 0x000fe20000000800 */
[----:B------:R-:W-:Y:S01]  /*13810*/  @!PT LDS RZ, [RZ] ;  /* 0x00000000fffff984 */ /* 0x000fe20000000800 */
[----:B------:R-:W-:Y:S01]  /*13820*/  @!PT LDS RZ, [RZ] ;  /* 0x00000000fffff984 */ /* 0x000fe20000000800 */
[----:B------:R1:W-:Y:S01]  /*13830*/  @!P0 LDGSTS.E.BYPASS.LTC128B.128 [R219+0x100], [R2.64], !P4 ;  /* 0x0010000002db8fae */ /* 0x0003e2000e101d48 */
[-C--:B------:R-:W-:Y:S01]  /*13840*/  @!P0 IADD3 R176, P1, R178, R169.reuse, RZ ;  /* 0x000000a9b2b08210 */ /* 0x080fe20007f3e0ff */
[C---:B------:R-:W-:Y:S04]  /*13850*/  HMMA.16816.F32.BF16 R40, R164.reuse, R152, R40 ;  /* 0x00000098a428723c */ /* 0x040fe80000041828 */
[-C--:B------:R-:W-:Y:S02]  /*13860*/  @!P0 IADD3.X R177, R179, R0.reuse, RZ, P1, !PT ;  /* 0x00000000b3b18210 */ /* 0x080fe40000ffe4ff */
[----:B------:R5:W-:Y:S01]  /*13870*/  @!P0 LDGSTS.E.BYPASS.LTC128B.128 [R219+0x900], [R178.64], !P4 ;  /* 0x00900000b2db8fae */ /* 0x000be2000e101d48 */
[-C--:B------:R-:W-:Y:S01]  /*13880*/  @!P0 IADD3 R168, P2, R176, R169.reuse, RZ ;  /* 0x000000a9b0a88210 */ /* 0x080fe20007f5e0ff */
[-C--:B------:R-:W-:Y:S06]  /*13890*/  HMMA.16816.F32.BF16 R44, R164, R154.reuse, R44 ;  /* 0x0000009aa42c723c */ /* 0x080fec000004182c */
[----:B------:R5:W-:Y:S02]  /*138a0*/  @!P0 LDGSTS.E.BYPASS.LTC128B.128 [R219+0x1100], [R176.64], !P4 ;  /* 0x01100000b0db8fae */ /* 0x000be4000e101d48 */
[C---:B------:R-:W-:Y:S08]  /*138b0*/  HMMA.16816.F32.BF16 R48, R156.reuse, R154, R48 ;  /* 0x0000009a9c30723c */ /* 0x040ff00000041830 */
[-C--:B--2---:R-:W-:Y:S04]  /*138c0*/  HMMA.16816.F32.BF16 R52, R156, R160.reuse, R52 ;  /* 0x000000a09c34723c */ /* 0x084fe80000041834 */
[----:B-1----:R-:W-:Y:S02]  /*138d0*/  @!P0 IADD3 R2, P1, R168, R169, RZ ;  /* 0x000000a9a8028210 */ /* 0x002fe40007f3e0ff */
[-C--:B------:R-:W-:Y:S02]  /*138e0*/  @!P0 IADD3.X R169, R177, R0.reuse, RZ, P2, !PT ;  /* 0x00000000b1a98210 */ /* 0x080fe400017fe4ff */
[C---:B------:R-:W-:Y:S03]  /*138f0*/  HMMA.16816.F32.BF16 R56, R164.reuse, R160, R56 ;  /* 0x000000a0a438723c */ /* 0x040fe60000041838 */
[----:B------:R1:W-:Y:S01]  /*13900*/  @!P0 LDGSTS.E.BYPASS.LTC128B.128 [R219+0x1900], [R168.64], !P4 ;  /* 0x01900000a8db8fae */ /* 0x0003e2000e101d48 */
[----:B------:R-:W-:Y:S04]  /*13910*/  @!P0 IADD3.X R3, R169, R0, RZ, P1, !PT ;  /* 0x00000000a9038210 */ /* 0x000fe80000ffe4ff */
[-C--:B------:R-:W-:Y:S03]  /*13920*/  HMMA.16816.F32.BF16 R60, R164, R162.reuse, R60 ;  /* 0x000000a2a43c723c */ /* 0x080fe6000004183c */
[----:B------:R2:W-:Y:S01]  /*13930*/  @!P0 LDGSTS.E.BYPASS.LTC128B.128 [R219+0x2100], [R2.64], !P4 ;  /* 0x0210000002db8fae */ /* 0x0005e2000e101d48 */
[----:B------:R-:W-:Y:S04]  /*13940*/  ISETP.GT.AND P0, PT, R216, R232, PT ;  /* 0x000000e8d800720c */ /* 0x000fe80003f04270 */
[C---:B------:R-:W-:Y:S03]  /*13950*/  HMMA.16816.F32.BF16 R64, R156.reuse, R162, R64 ;  /* 0x000000a29c40723c */ /* 0x040fe60000041840 */
[----:B-----5:R-:W-:Y:S05]  /*13960*/  LDSM.16.M88.4 R176, [R206] ;  /* 0x00000000ceb0783b */ /* 0x020fea0000000200 */
[-C--:B----4-:R-:W-:Y:S03]  /*13970*/  HMMA.16816.F32.BF16 R68, R156, R172.reuse, R68 ;  /* 0x000000ac9c44723c */ /* 0x090fe60000041844 */
[----:B------:R-:W-:Y:S05]  /*13980*/  LDSM.16.M88.4 R180, [R208+0x2000] ;  /* 0x00200000d0b4783b */ /* 0x000fea0000000200 */
[C---:B------:R-:W-:Y:S03]  /*13990*/  HMMA.16816.F32.BF16 R72, R164.reuse, R172, R72 ;  /* 0x000000aca448723c */ /* 0x040fe60000041848 */
[----:B-1----:R-:W1:Y:S05]  /*139a0*/  LDSM.16.M88.4 R168, [R208] ;  /* 0x00000000d0a8783b */ /* 0x002e6a0000000200 */
[-C--:B------:R-:W-:Y:S03]  /*139b0*/  HMMA.16816.F32.BF16 R76, R164, R174.reuse, R76 ;  /* 0x000000aea44c723c */ /* 0x080fe6000004184c */
[----:B------:R-:W4:Y:S05]  /*139c0*/  LDSM.16.M88.4 R184, [R206+0x800] ;  /* 0x00080000ceb8783b */ /* 0x000f2a0000000200 */
[----:B------:R-:W-:Y:S03]  /*139d0*/  HMMA.16816.F32.BF16 R80, R156, R174, R80 ;  /* 0x000000ae9c50723c */ /* 0x000fe60000041850 */
[----:B------:R-:W5:Y:S08]  /*139e0*/  LDSM.16.M88.4 R152, [R206+0x1000] ;  /* 0x00100000ce98783b */ /* 0x000f700000000200 */
[----:B------:R-:W2:Y:S08]  /*139f0*/  LDSM.16.M88.4 R188, [R206+0x1800] ;  /* 0x00180000cebc783b */ /* 0x000eb00000000200 */
[----:B------:R-:W2:Y:S01]  /*13a00*/  LDSM.16.M88.4 R192, [R206+0x2000] ;  /* 0x00200000cec0783b */ /* 0x000ea20000000200 */
[-C--:B-1----:R-:W-:Y:S07]  /*13a10*/  HMMA.16816.F32.BF16 R4, R168, R176.reuse, R4 ;  /* 0x000000b0a804723c */ /* 0x082fee0000041804 */
[----:B------:R-:W-:Y:S01]  /*13a20*/  LDSM.16.M88.4 R160, [R209] ;  /* 0x00000000d1a0783b */ /* 0x000fe20000000200 */
[C---:B------:R-:W-:Y:S07]  /*13a30*/  HMMA.16816.F32.BF16 R8, R180.reuse, R176, R8 ;  /* 0x000000b0b408723c */ /* 0x040fee0000041808 */
[----:B------:R-:W1:Y:S01]  /*13a40*/  LDSM.16.M88.4 R196, [R203] ;  /* 0x00000000cbc4783b */ /* 0x000e620000000200 */
[-C--:B------:R-:W-:Y:S07]  /*13a50*/  HMMA.16816.F32.BF16 R12, R180, R178.reuse, R12 ;  /* 0x000000b2b40c723c */ /* 0x080fee000004180c */
[----:B------:R-:W1:Y:S01]  /*13a60*/  LDSM.16.M88.4 R156, [R209+0x2000] ;  /* 0x00200000d19c783b */ /* 0x000e620000000200 */
[C---:B------:R-:W-:Y:S07]  /*13a70*/  HMMA.16816.F32.BF16 R16, R168.reuse, R178, R16 ;  /* 0x000000b2a810723c */ /* 0x040fee0000041810 */
[----:B------:R-:W0:Y:S01]  /*13a80*/  LDGDEPBAR ;  /* 0x00000000000079af */ /* 0x000e220000000000 */
        /* <DEDUP_REMOVED lines=22> */
[----:B------:R-:W-:Y:S02]  /*13bf0*/  FMUL.FTZ R3, R10, c[0x0][0x320] ;  /* 0x0000c8000a037a20 */ /* 0x000fe40000410000 */
[----:B------:R-:W-:Y:S04]  /*13c00*/  FMUL.FTZ R2, R11, c[0x0][0x320] ;  /* 0x0000c8000b027a20 */ /* 0x000fe80000410000 */
[----:B------:R-:W4:Y:S10]  /*13c10*/  MUFU.TANH R227, R3 ;  /* 0x0000000300e37308 */ /* 0x000f340000002400 */
[----:B------:R-:W2:Y:S01]  /*13c20*/  MUFU.TANH R226, R2 ;  /* 0x0000000200e27308 */ /* 0x000ea20000002400 */
        /* <DEDUP_REMOVED lines=38> */
[----:B---3--:R-:W-:Y:S01]  /*13e90*/  @P0 MOV R5, R217 ;  /* 0x000000d900050202 */ /* 0x008fe20000000f00 */
[-C--:B------:R-:W-:Y:S01]  /*13ea0*/  HMMA.16816.F32.BF16 R60, R156, R6.reuse, R60 ;  /* 0x000000069c3c723c */ /* 0x080fe2000004183c */
[----:B------:R-:W-:Y:S02]  /*13eb0*/  MOV R217, c[0x0][0x2c4] ;  /* 0x0000b10000d97a02 */ /* 0x000fe40000000f00 */
[----:B------:R1:W3:Y:S02]  /*13ec0*/  MUFU.TANH R224, R0 ;  /* 0x0000000000e07308 */ /* 0x0002e40000002400 */
[----:B------:R-:W-:Y:S03]  /*13ed0*/  ISETP.NE.AND P3, PT, R217, 0x1, PT ;  /* 0x00000001d900780c */ /* 0x000fe60003f65270 */
[C---:B------:R-:W-:Y:S05]  /*13ee0*/  HMMA.16816.F32.BF16 R64, R160.reuse, R6, R64 ;  /* 0x00000006a040723c */ /* 0x040fea0000041840 */
[----:B------:R3:W3:Y:S02]  /*13ef0*/  MUFU.TANH R182, R2 ;  /* 0x0000000200b67308 */ /* 0x0006e40000002400 */
[----:B------:R-:W-:Y:S01]  /*13f00*/  @P0 MOV R7, c[0x0][0x1e0] ;  /* 0x0000780000070a02 */ /* 0x000fe20000000f00 */
[-C--:B-----5:R-:W-:Y:S04]  /*13f10*/  HMMA.16816.F32.BF16 R68, R160, R8.reuse, R68 ;  /* 0x00000008a044723c */ /* 0x0a0fe80000041844 */
[----:B--2---:R-:W-:Y:S04]  /*13f20*/  FMUL.FTZ R3, R58, c[0x0][0x320] ;  /* 0x0000c8003a037a20 */ /* 0x004fe80000410000 */
[----:B------:R2:W2:Y:S01]  /*13f30*/  MUFU.TANH R167, R3 ;  /* 0x0000000300a77308 */ /* 0x0004a20000002400 */
[C---:B------:R-:W-:Y:S04]  /*13f40*/  HMMA.16816.F32.BF16 R72, R156.reuse, R8, R72 ;  /* 0x000000089c48723c */ /* 0x040fe80000041848 */
[----:B-1----:R-:W-:Y:S04]  /*13f50*/  FMUL.FTZ R0, R15, c[0x0][0x320] ;  /* 0x0000c8000f007a20 */ /* 0x002fe80000410000 */
[-C--:B------:R-:W-:Y:S01]  /*13f60*/  HMMA.16816.F32.BF16 R76, R156, R10.reuse, R76 ;  /* 0x0000000a9c4c723c */ /* 0x080fe2000004184c */
[----:B------:R1:W1:Y:S03]  /*13f70*/  MUFU.TANH R223, R0 ;  /* 0x0000000000df7308 */ /* 0x0002660000002400 */
[----:B---3--:R-:W-:Y:S04]  /*13f80*/  FMUL.FTZ R2, R59, c[0x0][0x320] ;  /* 0x0000c8003b027a20 */ /* 0x008fe80000410000 */
[----:B------:R-:W-:Y:S03]  /*13f90*/  HMMA.16816.F32.BF16 R80, R160, R10, R80 ;  /* 0x0000000aa050723c */ /* 0x000fe60000041850 */
[----:B------:R3:W3:Y:S11]  /*13fa0*/  MUFU.TANH R166, R2 ;  /* 0x0000000200a67308 */ /* 0x0006f60000002400 */
[----:B------:R-:W-:Y:S02]  /*13fb0*/  @!UPT UIADD3 URZ, URZ, URZ, URZ ;  /* 0x0000003f3f3ff290 */ /* 0x000fe4000fffe03f */
[----:B--2---:R-:W-:Y:S02]  /*13fc0*/  FMUL.FTZ R3, R76, c[0x0][0x320] ;  /* 0x0000c8004c037a20 */ /* 0x004fe40000410000 */
[----:B-1----:R-:W-:Y:S02]  /*13fd0*/  FMUL.FTZ R0, R16, c[0x0][0x320] ;  /* 0x0000c80010007a20 */ /* 0x002fe40000410000 */
[----:B------:R-:W-:Y:S02]  /*13fe0*/  FMUL.FTZ R6, R79, c[0x0][0x320] ;  /* 0x0000c8004f067a20 */ /* 0x000fe40000410000 */
[----:B------:R1:W2:Y:S02]  /*13ff0*/  MUFU.TANH R175, R0 ;  /* 0x0000000000af7308 */ /* 0x0002a40000002400 */
[----:B------:R-:W-:Y:S02]  /*14000*/  FMUL.FTZ R9, R80, c[0x0][0x320] ;  /* 0x0000c80050097a20 */ /* 0x000fe40000410000 */
[----:B---3--:R-:W-:Y:S02]  /*14010*/  FMUL.FTZ R2, R75, c[0x0][0x320] ;  /* 0x0000c8004b027a20 */ /* 0x008fe40000410000 */
[----:B-1----:R-:W-:Y:S04]  /*14020*/  FMUL.FTZ R0, R17, c[0x0][0x320] ;  /* 0x0000c80011007a20 */ /* 0x002fe80000410000 */
        /* <DEDUP_REMOVED lines=10> */
[----:B------:R-:W1:Y:S10]  /*140d0*/  MUFU.TANH R22, R9 ;  /* 0x0000000900167308 */ /* 0x000e740000002400 */
        /* <DEDUP_REMOVED lines=62> */
[----:B-----5:R-:W-:Y:S02]  /*144c0*/  FMUL.FTZ R0, R57, c[0x0][0x320] ;  /* 0x0000c80039007a20 */ /* 0x020fe40000410000 */
[----:B------:R-:W5:Y:S06]  /*144d0*/  LDL R57, [R1+0x24] ;  /* 0x0000240001397983 */ /* 0x000f6c0000100800 */
[----:B------:R1:W1:Y:S02]  /*144e0*/  MUFU.TANH R55, R0 ;  /* 0x0000000000377308 */ /* 0x0002640000002400 */
[----:B-1----:R-:W-:Y:S02]  /*144f0*/  FMUL.FTZ R0, R60, c[0x0][0x320] ;  /* 0x0000c8003c007a20 */ /* 0x002fe40000410000 */
[----:B------:R-:W2:Y:S06]  /*14500*/  LDL R60, [R1+0x1c] ;  /* 0x00001c00013c7983 */ /* 0x000eac0000100800 */
[----:B------:R1:W1:Y:S02]  /*14510*/  MUFU.TANH R53, R0 ;  /* 0x0000000000357308 */ /* 0x0002640000002400 */
[----:B-1----:R-:W-:Y:S08]  /*14520*/  FMUL.FTZ R0, R61, c[0x0][0x320] ;  /* 0x0000c8003d007a20 */ /* 0x002ff00000410000 */
[----:B------:R1:W1:Y:S02]  /*14530*/  MUFU.TANH R52, R0 ;  /* 0x0000000000347308 */ /* 0x0002640000002400 */
[----:B-1----:R-:W-:Y:S02]  /*14540*/  FMUL.FTZ R0, R62, c[0x0][0x320] ;  /* 0x0000c8003e007a20 */ /* 0x002fe40000410000 */
[----:B------:R-:W2:Y:S06]  /*14550*/  LDL R62, [R1+0x20] ;  /* 0x00002000013e7983 */ /* 0x000eac0000100800 */
        /* <DEDUP_REMOVED lines=10> */
[----:B-1----:R-:W-:Y:S08]  /*14600*/  FMUL.FTZ R0, R67, c[0x0][0x320] ;  /* 0x0000c80043007a20 */ /* 0x002ff00000410000 */
[----:B------:R-:W1:Y:S10]  /*14610*/  MUFU.TANH R67, R6 ;  /* 0x0000000600437308 */ /* 0x000e740000002400 */
[----:B------:R1:W1:Y:S02]  /*14620*/  MUFU.TANH R45, R0 ;  /* 0x00000000002d7308 */ /* 0x0002640000002400 */
[----:B-1----:R-:W-:Y:S01]  /*14630*/  FMUL.FTZ R0, R68, c[0x0][0x320] ;  /* 0x0000c80044007a20 */ /* 0x002fe20000410000 */
[----:B------:R-:W-:Y:S07]  /*14640*/  MOV R68, c[0x0][0x32c] ;  /* 0x0000cb0000447a02 */ /* 0x000fee0000000f00 */
[----:B------:R1:W1:Y:S01]  /*14650*/  MUFU.TANH R30, R0 ;  /* 0x00000000001e7308 */ /* 0x0002620000002400 */
[----:B------:R-:W-:Y:S01]  /*14660*/  ISETP.GE.AND P5, PT, R68, 0x1, PT ;  /* 0x000000014400780c */ /* 0x000fe20003fa6270 */
        /* <DEDUP_REMOVED lines=39> */
[----:B------:R-:W-:Y:S03]  /*148e0*/  @P0 IADD3 R8, P1, R2, R4, RZ ;  /* 0x0000000402080210 */ /* 0x000fe60007f3e0ff */
        /* <DEDUP_REMOVED lines=11> */
[----:B------:R3:W1:Y:S01]  /*149a0*/  MUFU.TANH R25, R4 ;  /* 0x0000000400197308 */ /* 0x0006620000002400 */
[----:B------:R-:W-:Y:S01]  /*149b0*/  @P0 IADD3.X R9, R3, R0, RZ, P1, !PT ;  /* 0x0000000003090210 */ /* 0x000fe20000ffe4ff */
[----:B------:R-:W-:Y:S05]  /*149c0*/  IMAD R0, R216, -0x50, RZ ;  /* 0xffffffb0d8007824 */ /* 0x000fea00078e02ff */
[----:B------:R1:W-:Y:S08]  /*149d0*/  @P0 LDGSTS.E.BYPASS.LTC128B.128 [R219+0x4900], [R8.64], !P4 ;  /* 0x0490000008db0fae */ /* 0x0003f0000e101d48 */
[----:B------:R-:W0:Y:S08]  /*149e0*/  LDGDEPBAR ;  /* 0x00000000000079af */ /* 0x000e300000000000 */
[----:B---3--:R-:W3:Y:S01]  /*149f0*/  SHFL.IDX PT, R4, R5, RZ, 0x1c1f ;  /* 0x001c1fff05047589 */ /* 0x008ee200000e0000 */
[----:B--2---:R-:W-:Y:S04]  /*14a00*/  FMUL.FTZ R2, R83, c[0x0][0x320] ;  /* 0x0000c80053027a20 */ /* 0x004fe80000410000 */
[----:B------:R5:W2:Y:S02]  /*14a10*/  MUFU.TANH R24, R2 ;  /* 0x0000000200187308 */ /* 0x000aa40000002400 */
[----:B-----5:R-:W-:Y:S04]  /*14a20*/  IADD3 R2, -R57, 0x1, R0 ;  /* 0x0000000139027810 */ /* 0x020fe80007ffe100 */
[----:B------:R-:W-:Y:S04]  /*14a30*/  IADD3 R2, -R60, R2, R62 ;  /* 0x000000023c027210 */ /* 0x000fe80007ffe13e */
[C---:B-1----:R-:W-:Y:S02]  /*14a40*/  IADD3 R6, R2.reuse, c[0x0][0x328], RZ ;  /* 0x0000ca0002067a10 */ /* 0x042fe40007ffe0ff */
[----:B------:R-:W-:Y:S02]  /*14a50*/  IADD3 R7, R2, UR4, RZ ;  /* 0x0000000402077c10 */ /* 0x000fe4000fffe0ff */
[----:B---3--:R-:W-:Y:S02]  /*14a60*/  IADD3 R3, R6, R4, RZ ;  /* 0x0000000406037210 */ /* 0x008fe40007ffe0ff */
[----:B------:R-:W-:Y:S01]  /*14a70*/  IADD3 R2, R4, R7, RZ ;  /* 0x0000000704027210 */ /* 0x000fe20007ffe0ff */
[----:B------:R-:W-:-:S05]  /*14a80*/  @!P5 BRA `(.L_x_938) ;  /* 0x000001800000d947 */ /* 0x000fca0003800000 */
[----:B--2-4-:R-:W-:Y:S01]  /*14a90*/  IADD3 R4, -R60, R62, R4 ;  /* 0x0000003e3c047210 */ /* 0x014fe20007ffe104 */
[----:B------:R-:W-:Y:S03]  /*14aa0*/  BSSY B0, `(.L_x_939) ;  /* 0x0000011000007945 */ /* 0x000fe60003800000 */
        /* <DEDUP_REMOVED lines=11> */
.L_x_940:
[----:B------:R-:W-:Y:S04]  /*14b60*/  MOV R8, c[0x0][0x32c] ;  /* 0x0000cb0000087a02 */ /* 0x000fe80000000f00 */
[----:B------:R-:W-:Y:S11]  /*14b70*/  ISETP.NE.AND P0, PT, R8, 0x1, PT ;  /* 0x000000010800780c */ /* 0x000ff60003f05270 */
[----:B------:R-:W-:Y:S02]  /*14b80*/  @!UPT UIADD3 URZ, URZ, URZ, URZ ;  /* 0x0000003f3f3ff290 */ /* 0x000fe4000fffe03f */
[----:B------:R-:W-:Y:S05]  /*14b90*/  @P0 IMAD.HI.U32 R8, R4, c[0x0][0x330], RZ ;  /* 0x0000cc0004080a27 */ /* 0x000fea00078e00ff */
[----:B------:R-:W-:Y:S02]  /*14ba0*/  @P0 SHF.R.U32.HI R4, RZ, c[0x0][0x334], R8 ;  /* 0x0000cd00ff040a19 */ /* 0x000fe40000011608 */
.L_x_941:
[----:B------:R-:W-:Y:S05]  /*14bb0*/  BSYNC B0 ;  /* 0x0000000000007941 */ /* 0x000fea0003800000 */
.L_x_939:
[----:B------:R-:W-:Y:S04]  /*14bc0*/  IMAD.IADD R8, R0, 0x1, -R57 ;  /* 0x0000000100087824 */ /* 0x000fe800078e0a39 */
[----:B------:R-:W-:Y:S05]  /*14bd0*/  IMAD R4, R4, c[0x0][0x32c], R8 ;  /* 0x0000cb0004047a24 */ /* 0x000fea00078e0208 */
[----:B------:R-:W-:Y:S02]  /*14be0*/  IADD3 R8, R4, c[0x0][0x32c], RZ ;  /* 0x0000cb0004087a10 */ /* 0x000fe40007ffe0ff */
[----:B------:R-:W-:Y:S02]  /*14bf0*/  IMNMX R2, R2, R4, !PT ;  /* 0x0000000402027217 */ /* 0x000fe40007800200 */
[----:B------:R-:W-:Y:S02]  /*14c00*/  IMNMX R3, R3, R8, PT ;  /* 0x0000000803037217 */ /* 0x000fe40003800200 */
.L_x_938:
[C---:B--2-4-:R-:W-:Y:S01]  /*14c10*/  ISETP.GE.AND P0, PT, R0.reuse, 0x2, PT ;  /* 0x000000020000780c */ /* 0x054fe20003f06270 */
[----:B------:R-:W1:Y:S01]  /*14c20*/  SHFL.IDX PT, R4, R5, 0x1, 0x1c1f ;  /* 0x003c1f0005047f89 */ /* 0x000e6200000e0000 */
[----:B------:R-:W-:Y:S02]  /*14c30*/  ISETP.GE.AND P1, PT, R0, 0x1, PT ;  /* 0x000000010000780c */ /* 0x000fe40003f26270 */
[----:B------:R-:W-:Y:S02]  /*14c40*/  P2R R20, PR, RZ, 0x1 ;  /* 0x00000001ff147803 */ /* 0x000fe40000000000 */
[C---:B------:R-:W-:Y:S02]  /*14c50*/  ISETP.GT.AND P0, PT, R2.reuse, 0x1, !P0 ;  /* 0x000000010200780c */ /* 0x040fe40004704270 */
[----:B------:R-:W-:Y:S02]  /*14c60*/  P2R R21, PR, RZ, 0x2 ;  /* 0x00000002ff157803 */ /* 0x000fe40000000000 */
[----:B------:R-:W-:Y:S02]  /*14c70*/  ISETP.GT.AND P1, PT, R2, RZ, !P1 ;  /* 0x000000ff0200720c */ /* 0x000fe40004f24270 */
[C---:B------:R-:W-:Y:S02]  /*14c80*/  ISETP.LT.OR P0, PT, R3.reuse, 0x2, P0 ;  /* 0x000000020300780c */ /* 0x040fe40000701670 */
[----:B------:R-:W-:Y:S02]  /*14c90*/  ISETP.GE.AND P2, PT, R0, 0x9, PT ;  /* 0x000000090000780c */ /* 0x000fe40003f46270 */
[C---:B------:R-:W-:Y:S02]  /*14ca0*/  ISETP.LT.OR P1, PT, R3.reuse, 0x1, P1 ;  /* 0x000000010300780c */ /* 0x040fe40000f21670 */
        /* <DEDUP_REMOVED lines=13> */
[C---:B------:R-:W-:Y:S02]  /*14d80*/  ISETP.LT.OR P0, PT, R3.reuse, 0x11, P0 ;  /* 0x000000110300780c */ /* 0x040fe40000701670 */
        /* <DEDUP_REMOVED lines=33> */
[C---:B------:R-:W-:Y:S02]  /*14fa0*/  ISETP.GE.AND P6, PT, R0.reuse, 0x31, PT ;  /* 0x000000310000780c */ /* 0x040fe40003fc6270 */
[----:B------:R-:W-:Y:S02]  /*14fb0*/  ISETP.LT.OR P0, PT, R3, 0x2a, P0 ;  /* 0x0000002a0300780c */ /* 0x000fe40000701670 */
[----:B------:R-:W-:Y:S02]  /*14fc0*/  ISETP.GE.AND P5, PT, R0, 0x32, PT ;  /* 0x000000320000780c */ /* 0x000fe40003fa6270 */
[----:B------:R-:W-:Y:S02]  /*14fd0*/  FSEL R155, R37, -INF , !P0 ;  /* 0xff800000259b7808 */ /* 0x000fe40004000000 */
[----:B------:R-:W-:Y:S02]  /*14fe0*/  ISETP.GT.AND P0, PT, R2, 0x30, !P6 ;  /* 0x000000300200780c */ /* 0x000fe40007704270 */
[----:B------:R-:W-:Y:S02]  /*14ff0*/  ISETP.GE.AND P3, PT, R0, 0x39, PT ;  /* 0x000000390000780c */ /* 0x000fe40003f66270 */
[C---:B------:R-:W-:Y:S02]  /*15000*/  ISETP.LT.OR P0, PT, R3.reuse, 0x31, P0 ;  /* 0x000000310300780c */ /* 0x040fe40000701670 */
        /* <DEDUP_REMOVED lines=8> */
[----:B------:R-:W-:Y:S02]  /*15090*/  ISETP.GE.AND P1, PT, R0, 0x41, PT ;  /* 0x000000410000780c */ /* 0x000fe40003f26270 */
[----:B------:R-:W-:Y:S04]  /*150a0*/  ISETP.LT.OR P0, PT, R3, 0x39, P0 ;  /* 0x000000390300780c */ /* 0x000fe80000701670 */
[----:B------:R-:W-:Y:S02]  /*150b0*/  FSEL R180, R33, -INF , !P0 ;  /* 0xff80000021b47808 */ /* 0x000fe40004000000 */
[C---:B------:R-:W-:Y:S04]  /*150c0*/  ISETP.GT.AND P0, PT, R2.reuse, 0x39, !P2 ;  /* 0x000000390200780c */ /* 0x040fe80005704270 */
[----:B------:R-:W-:Y:S04]  /*150d0*/  ISETP.LT.OR P0, PT, R3, 0x3a, P0 ;  /* 0x0000003a0300780c */ /* 0x000fe80000701670 */
[----:B------:R-:W-:Y:S02]  /*150e0*/  FSEL R181, R31, -INF , !P0 ;  /* 0xff8000001fb57808 */ /* 0x000fe40004000000 */
[----:B------:R-:W-:Y:S04]  /*150f0*/  ISETP.GT.AND P0, PT, R2, 0x40, !P1 ;  /* 0x000000400200780c */ /* 0x000fe80004f04270 */
[C---:B------:R-:W-:Y:S04]  /*15100*/  ISETP.LT.OR P0, PT, R3.reuse, 0x41, P0 ;  /* 0x000000410300780c */ /* 0x040fe80000701670 */
[----:B------:R-:W-:Y:S02]  /*15110*/  FSEL R194, R30, -INF , !P0 ;  /* 0xff8000001ec27808 */ /* 0x000fe40004000000 */
[----:B------:R-:W-:Y:S04]  /*15120*/  ISETP.GE.AND P0, PT, R0, 0x42, PT ;  /* 0x000000420000780c */ /* 0x000fe80003f06270 */
[----:B------:R-:W-:Y:S02]  /*15130*/  P2R R9, PR, RZ, 0x1 ;  /* 0x00000001ff097803 */ /* 0x000fe40000000000 */
[----:B------:R-:W-:Y:S04]  /*15140*/  ISETP.GT.AND P0, PT, R2, 0x41, !P0 ;  /* 0x000000410200780c */ /* 0x000fe80004704270 */
[----:B------:R-:W-:Y:S04]  /*15150*/  ISETP.LT.OR P0, PT, R3, 0x42, P0 ;  /* 0x000000420300780c */ /* 0x000fe80000701670 */
[----:B------:R-:W-:Y:S02]  /*15160*/  FSEL R195, R27, -INF , !P0 ;  /* 0xff8000001bc37808 */ /* 0x000fe40004000000 */
[----:B------:R-:W-:Y:S04]  /*15170*/  ISETP.GE.AND P0, PT, R0, 0x49, PT ;  /* 0x000000490000780c */ /* 0x000fe80003f06270 */
[----:B------:R-:W-:Y:S02]  /*15180*/  P2R R8, PR, RZ, 0x1 ;  /* 0x00000001ff087803 */ /* 0x000fe40000000000 */
[----:B------:R-:W-:Y:S04]  /*15190*/  ISETP.GT.AND P0, PT, R2, 0x48, !P0 ;  /* 0x000000480200780c */ /* 0x000fe80004704270 */
[C---:B------:R-:W-:Y:S04]  /*151a0*/  ISETP.LT.OR P0, PT, R3.reuse, 0x49, P0 ;  /* 0x000000490300780c */ /* 0x040fe80000701670 */
[----:B------:R-:W-:Y:S02]  /*151b0*/  FSEL R199, R22, -INF , !P0 ;  /* 0xff80000016c77808 */ /* 0x000fe40004000000 */
[----:B------:R-:W-:Y:S04]  /*151c0*/  ISETP.GE.AND P0, PT, R0, 0x4a, PT ;  /* 0x0000004a0000780c */ /* 0x000fe80003f06270 */
[----:B------:R-:W-:Y:S02]  /*151d0*/  P2R R22, PR, RZ, 0x1 ;  /* 0x00000001ff167803 */ /* 0x000fe40000000000 */
[----:B------:R-:W-:Y:S01]  /*151e0*/  ISETP.GT.AND P0, PT, R2, 0x49, !P0 ;  /* 0x000000490200780c */ /* 0x000fe20004704270 */
[--C-:B-1----:R-:W-:Y:S03]  /*151f0*/  IMAD.IADD R2, R6, 0x1, R4.reuse ;  /* 0x0000000106027824 */ /* 0x102fe600078e0204 */
[----:B------:R-:W-:Y:S01]  /*15200*/  ISETP.LT.OR P0, PT, R3, 0x4a, P0 ;  /* 0x0000004a0300780c */ /* 0x000fe20000701670 */
[----:B------:R-:W-:Y:S03]  /*15210*/  IMAD.IADD R3, R7, 0x1, R4 ;  /* 0x0000000107037824 */ /* 0x000fe600078e0204 */
[----:B------:R-:W-:Y:S02]  /*15220*/  FSEL R217, R23, -INF , !P0 ;  /* 0xff80000017d97808 */ /* 0x000fe40004000000 */
[----:B------:R-:W-:Y:S11]  /*15230*/  ISETP.GE.AND P0, PT, R68, 0x1, PT ;  /* 0x000000014400780c */ /* 0x000ff60003f06270 */
[----:B------:R-:W-:Y:S02]  /*15240*/  @!UPT UIADD3 URZ, URZ, URZ, URZ ;  /* 0x0000003f3f3ff290 */ /* 0x000fe4000fffe03f */
[----:B------:R-:W-:-:S05]  /*15250*/  @!P0 BRA `(.L_x_942) ;  /* 0x0000018000008947 */ /* 0x000fca0003800000 */
[----:B------:R-:W-:Y:S01]  /*15260*/  IADD3 R4, -R60, R62, R4 ;  /* 0x0000003e3c047210 */ /* 0x000fe20007ffe104 */
        /* <DEDUP_REMOVED lines=12> */
.L_x_944:
[----:B------:R-:W-:Y:S04]  /*15330*/  MOV R23, c[0x0][0x32c] ;  /* 0x0000cb0000177a02 */ /* 0x000fe80000000f00 */
[----:B------:R-:W-:Y:S11]  /*15340*/  ISETP.NE.AND P0, PT, R23, 0x1, PT ;  /* 0x000000011700780c */ /* 0x000ff60003f05270 */
[----:B------:R-:W-:Y:S02]  /*15350*/  @!UPT UIADD3 URZ, URZ, URZ, URZ ;  /* 0x0000003f3f3ff290 */ /* 0x000fe4000fffe03f */
[----:B------:R-:W-:Y:S05]  /*15360*/  @P0 IMAD.HI.U32 R23, R4, c[0x0][0x330], RZ ;  /* 0x0000cc0004170a27 */ /* 0x000fea00078e00ff */
[----:B------:R-:W-:Y:S02]  /*15370*/  @P0 SHF.R.U32.HI R4, RZ, c[0x0][0x334], R23 ;  /* 0x0000cd00ff040a19 */ /* 0x000fe40000011617 */
.L_x_945:
[----:B------:R-:W-:Y:S05]  /*15380*/  BSYNC B0 ;  /* 0x0000000000007941 */ /* 0x000fea0003800000 */
.L_x_943:
[----:B------:R-:W-:Y:S04]  /*15390*/  IMAD.IADD R23, R0, 0x1, -R57 ;  /* 0x0000000100177824 */ /* 0x000fe800078e0a39 */
[----:B------:R-:W-:Y:S05]  /*153a0*/  IMAD R4, R4, c[0x0][0x32c], R23 ;  /* 0x0000cb0004047a24 */ /* 0x000fea00078e0217 */
[----:B------:R-:W-:Y:S02]  /*153b0*/  IADD3 R23, R4, c[0x0][0x32c], RZ ;  /* 0x0000cb0004177a10 */ /* 0x000fe40007ffe0ff */
[----:B------:R-:W-:Y:S02]  /*153c0*/  IMNMX R3, R3, R4, !PT ;  /* 0x0000000403037217 */ /* 0x000fe40007800200 */
[----:B------:R-:W-:Y:S02]  /*153d0*/  IMNMX R2, R2, R23, PT ;  /* 0x0000001702027217 */ /* 0x000fe40003800200 */
.L_x_942:
[----:B------:R-:W-:Y:S01]  /*153e0*/  ISETP.NE.AND P0, PT, R20, RZ, PT ;  /* 0x000000ff1400720c */ /* 0x000fe20003f05270 */
[----:B------:R-:W1:Y:S03]  /*153f0*/  SHFL.IDX PT, R4, R5, 0x2, 0x1c1f ;  /* 0x005c1f0005047f89 */ /* 0x000e6600000e0000 */
[----:B------:R-:W-:Y:S04]  /*15400*/  ISETP.GT.AND P0, PT, R3, 0x1, !P0 ;  /* 0x000000010300780c */ /* 0x000fe80004704270 */
[C---:B------:R-:W-:Y:S04]  /*15410*/  ISETP.LT.OR P0, PT, R2.reuse, 0x2, P0 ;  /* 0x000000020200780c */ /* 0x040fe80000701670 */
        /* <DEDUP_REMOVED lines=34> */
[C---:B------:R-:W-:Y:S04]  /*15640*/  ISETP.GT.AND P0, PT, R3.reuse, 0x28, !P0 ;  /* 0x000000280300780c */ /* 0x040fe80004704270 */
[----:B------:R-:W-:Y:S04]  /*15650*/  ISETP.LT.OR P0, PT, R2, 0x29, P0 ;  /* 0x000000290200780c */ /* 0x000fe80000701670 */
[----:B------:R-:W-:Y:S02]  /*15660*/  FSEL R63, R154, -INF , !P0 ;  /* 0xff8000009a3f7808 */ /* 0x000fe40004000000 */
[----:B------:R-:W-:Y:S04]  /*15670*/  ISETP.NE.AND P0, PT, R10, RZ, PT ;  /* 0x000000ff0a00720c */ /* 0x000fe80003f05270 */
        /* <DEDUP_REMOVED lines=26> */
[----:B------:R-:W-:Y:S04]  /*15820*/  ISETP.NE.AND P0, PT, R21, RZ, PT ;  /* 0x000000ff1500720c */ /* 0x000fe80003f05270 */
        /* <DEDUP_REMOVED lines=25> */
.L_x_948:
[----:B------:R-:W-:Y:S04]  /*159c0*/  MOV R23, c[0x0][0x32c] ;  /* 0x0000cb0000177a02 */ /* 0x000fe80000000f00 */
[----:B------:R-:W-:Y:S11]  /*159d0*/  ISETP.NE.AND P0, PT, R23, 0x1, PT ;  /* 0x000000011700780c */ /* 0x000ff60003f05270 */
[----:B------:R-:W-:Y:S02]  /*159e0*/  @!UPT UIADD3 URZ, URZ, URZ, URZ ;  /* 0x0000003f3f3ff290 */ /* 0x000fe4000fffe03f */
[----:B------:R-:W-:Y:S05]  /*159f0*/  @P0 IMAD.HI.U32 R23, R4, c[0x0][0x330], RZ ;  /* 0x0000cc0004170a27 */ /* 0x000fea00078e00ff */
[----:B------:R-:W-:Y:S02]  /*15a00*/  @P0 SHF.R.U32.HI R4, RZ, c[0x0][0x334], R23 ;  /* 0x0000cd00ff040a19 */ /* 0x000fe40000011617 */
.L_x_949:
[----:B------:R-:W-:Y:S05]  /*15a10*/  BSYNC B0 ;  /* 0x0000000000007941 */ /* 0x000fea0003800000 */
.L_x_947:
[----:B------:R-:W-:Y:S04]  /*15a20*/  IMAD.IADD R23, R0, 0x1, -R57 ;  /* 0x0000000100177824 */ /* 0x000fe800078e0a39 */
[----:B------:R-:W-:Y:S05]  /*15a30*/  IMAD R4, R4, c[0x0][0x32c], R23 ;  /* 0x0000cb0004047a24 */ /* 0x000fea00078e0217 */
[----:B------:R-:W-:Y:S02]  /*15a40*/  IADD3 R23, R4, c[0x0][0x32c], RZ ;  /* 0x0000cb0004177a10 */ /* 0x000fe40007ffe0ff */
[----:B------:R-:W-:Y:S02]  /*15a50*/  IMNMX R3, R3, R4, !PT ;  /* 0x0000000403037217 */ /* 0x000fe40007800200 */
[----:B------:R-:W-:Y:S02]  /*15a60*/  IMNMX R2, R2, R23, PT ;  /* 0x0000001702027217 */ /* 0x000fe40003800200 */
.L_x_946:
[----:B------:R-:W-:Y:S01]  /*15a70*/  ISETP.NE.AND P0, PT, R20, RZ, PT ;  /* 0x000000ff1400720c */ /* 0x000fe20003f05270 */
[----:B------:R-:W1:Y:S03]  /*15a80*/  SHFL.IDX PT, R4, R5, 0x3, 0x1c1f ;  /* 0x007c1f0005047f89 */ /* 0x000e6600000e0000 */
        /* <DEDUP_REMOVED lines=92> */
.L_x_952:
[----:B------:R-:W-:Y:S04]  /*16050*/  MOV R5, c[0x0][0x32c] ;  /* 0x0000cb0000057a02 */ /* 0x000fe80000000f00 */
[----:B------:R-:W-:Y:S11]  /*16060*/  ISETP.NE.AND P0, PT, R5, 0x1, PT ;  /* 0x000000010500780c */ /* 0x000ff60003f05270 */
[----:B------:R-:W-:Y:S02]  /*16070*/  @!UPT UIADD3 URZ, URZ, URZ, URZ ;  /* 0x0000003f3f3ff290 */ /* 0x000fe4000fffe03f */
[----:B------:R-:W-:Y:S05]  /*16080*/  @P0 IMAD.HI.U32 R5, R4, c[0x0][0x330], RZ ;  /* 0x0000cc0004050a27 */ /* 0x000fea00078e00ff */
[----:B------:R-:W-:Y:S02]  /*16090*/  @P0 SHF.R.U32.HI R4, RZ, c[0x0][0x334], R5 ;  /* 0x0000cd00ff040a19 */ /* 0x000fe40000011605 */
.L_x_953:
[----:B------:R-:W-:Y:S05]  /*160a0*/  BSYNC B0 ;  /* 0x0000000000007941 */ /* 0x000fea0003800000 */
.L_x_951:
[----:B------:R-:W-:Y:S04]  /*160b0*/  IMAD.IADD R0, R0, 0x1, -R57 ;  /* 0x0000000100007824 */ /* 0x000fe800078e0a39 */
[----:B------:R-:W-:Y:S05]  /*160c0*/  IMAD R0, R4, c[0x0][0x32c], R0 ;  /* 0x0000cb0004007a24 */ /* 0x000fea00078e0200 */
[----:B------:R-:W-:Y:S02]  /*160d0*/  IADD3 R4, R0, c[0x0][0x32c], RZ ;  /* 0x0000cb0000047a10 */ /* 0x000fe40007ffe0ff */
[----:B------:R-:W-:Y:S02]  /*160e0*/  IMNMX R2, R2, R0, !PT ;  /* 0x0000000002027217 */ /* 0x000fe40007800200 */
[----:B------:R-:W-:Y:S02]  /*160f0*/  IMNMX R3, R3, R4, PT ;  /* 0x0000000403037217 */ /* 0x000fe40003800200 */
.L_x_950:
[----:B------:R-:W-:Y:S01]  /*16100*/  ISETP.NE.AND P0, PT, R21, RZ, PT ;  /* 0x000000ff1500720c */ /* 0x000fe20003f05270 */
[----:B------:R-:W-:Y:S01]  /*16110*/  LDSM.16.MT88.4 R52, [R202] ;  /* 0x00000000ca34783b */ /* 0x000fe20000004200 */
[----:B------:R-:W-:Y:S02]  /*16120*/  FMNMX.FTZ R0, R26, R84, !PT ;  /* 0x000000541a007209 */ /* 0x000fe40007810000 */
[----:B------:R-:W-:Y:S02]  /*16130*/  ISETP.GT.AND P0, PT, R2, RZ, !P0 ;  /* 0x000000ff0200720c */ /* 0x000fe40004704270 */
        /* <DEDUP_REMOVED lines=20> */
[C---:B------:R-:W-:Y:S02]  /*16280*/  ISETP.GT.AND P0, PT, R2.reuse, 0x9, !P0 ;  /* 0x000000090200780c */ /* 0x040fe40004704270 */
        /* <DEDUP_REMOVED lines=48> */
[----:B-1----:R-:W-:Y:S02]  /*16590*/  FMNMX.FTZ R0, R0, R6, !PT ;  /* 0x0000000600007209 */ /* 0x002fe40007810000 */
[----:B------:R-:W-:Y:S02]  /*165a0*/  ISETP.GT.AND P0, PT, R2, 0x28, !P0 ;  /* 0x000000280200780c */ /* 0x000fe40004704270 */
[----:B------:R-:W-:Y:S01]  /*165b0*/  FMNMX.FTZ R4, R56, R4, !PT ;  /* 0x0000000438047209 */ /* 0x000fe20007810000 */
[----:B------:R-:W1:Y:S01]  /*165c0*/  SHFL.BFLY PT, R7, R0, 0x1, 0x1f ;  /* 0x0c201f0000077f89 */ /* 0x000e6200000e0000 */
        /* <DEDUP_REMOVED lines=18> */
[----:B------:R-:W-:Y:S02]  /*166f0*/  ISETP.GT.AND P0, PT, R2, 0x31, !P5 ;  /* 0x000000310200780c */ /* 0x000fe40006f04270 */
[----:B------:R-:W-:Y:S02]  /*16700*/  FMNMX.FTZ R4, R169, R4, !PT ;  /* 0x00000004a9047209 */ /* 0x000fe40007810000 */
[----:B------:R-:W-:Y:S02]  /*16710*/  ISETP.LT.OR P0, PT, R3, 0x32, P0 ;  /* 0x000000320300780c */ /* 0x000fe40000701670 */
[----:B------:R-:W-:Y:S02]  /*16720*/  FMNMX.FTZ R5, R48, R5, !PT ;  /* 0x0000000530057209 */ /* 0x000fe40007810000 */
[----:B------:R-:W-:Y:S02]  /*16730*/  FMNMX.FTZ R4, R172, R4, !PT ;  /* 0x00000004ac047209 */ /* 0x000fe40007810000 */
[----:B------:R-:W-:Y:S02]  /*16740*/  FSEL R178, R166, -INF , !P0 ;  /* 0xff800000a6b27808 */ /* 0x000fe40004000000 */
[----:B------:R-:W-:Y:S02]  /*16750*/  ISETP.GT.AND P0, PT, R2, 0x38, !P3 ;  /* 0x000000380200780c */ /* 0x000fe40005f04270 */
[----:B------:R-:W-:Y:S02]  /*16760*/  FMNMX.FTZ R5, R156, R5, !PT ;  /* 0x000000059c057209 */ /* 0x000fe40007810000 */
[----:B-1----:R-:W-:Y:S02]  /*16770*/  FMNMX.FTZ R72, R0, R7, !PT ;  /* 0x0000000700487209 */ /* 0x002fe40007810000 */
[----:B------:R-:W-:Y:S02]  /*16780*/  FMNMX.FTZ R4, R173, R4, !PT ;  /* 0x00000004ad047209 */ /* 0x000fe40007810000 */
[----:B------:R-:W-:Y:S01]  /*16790*/  ISETP.LT.OR P0, PT, R3, 0x39, P0 ;  /* 0x000000390300780c */ /* 0x000fe20000701670 */
[----:B------:R-:W-:Y:S01]  /*167a0*/  FMUL.FTZ R0, R72, c[0x0][0x2d0] ;  /* 0x0000b40048007a20 */ /* 0x000fe20000410000 */
[----:B------:R-:W-:Y:S02]  /*167b0*/  FMNMX.FTZ R5, R158, R5, !PT ;  /* 0x000000059e057209 */ /* 0x000fe40007810000 */
[----:B------:R-:W-:Y:S02]  /*167c0*/  FMNMX.FTZ R4, R184, R4, !PT ;  /* 0x00000004b8047209 */ /* 0x000fe40007810000 */
[----:B------:R-:W-:Y:S02]  /*167d0*/  FSEL R182, R164, -INF , !P0 ;  /* 0xff800000a4b67808 */ /* 0x000fe40004000000 */
[----:B------:R-:W-:Y:S02]  /*167e0*/  ISETP.GT.AND P0, PT, R2, 0x39, !P2 ;  /* 0x000000390200780c */ /* 0x000fe40005704270 */
[----:B------:R-:W-:Y:S02]  /*167f0*/  FSETP.NEU.FTZ.AND P2, PT, R72, -INF , PT ;  /* 0xff8000004800780b */ /* 0x000fe40003f5d000 */
[----:B------:R-:W-:Y:S02]  /*16800*/  FMNMX.FTZ R5, R159, R5, !PT ;  /* 0x000000059f057209 */ /* 0x000fe40007810000 */
[----:B------:R-:W-:Y:S02]  /*16810*/  FMNMX.FTZ R4, R185, R4, !PT ;  /* 0x00000004b9047209 */ /* 0x000fe40007810000 */
[----:B------:R-:W-:Y:S02]  /*16820*/  FSEL R74, R0, RZ, P2 ;  /* 0x000000ff004a7208 */ /* 0x000fe40001000000 */
[----:B------:R-:W-:Y:S02]  /*16830*/  FMNMX.FTZ R5, R160, R5, !PT ;  /* 0x00000005a0057209 */ /* 0x000fe40007810000 */
[----:B------:R-:W-:Y:S01]  /*16840*/  FMNMX.FTZ R4, R188, R4, !PT ;  /* 0x00000004bc047209 */ /* 0x000fe20007810000 */
[--C-:B------:R-:W-:Y:S01]  /*16850*/  FFMA.FTZ R0, R26, c[0x0][0x2d0], -R74.reuse ;  /* 0x0000b4001a007a23 */ /* 0x100fe2000001084a */
[----:B------:R-:W-:Y:S02]  /*16860*/  FMNMX.FTZ R5, R170, R5, !PT ;  /* 0x00000005aa057209 */ /* 0x000fe40007810000 */
[----:B------:R-:W-:Y:S01]  /*16870*/  FMNMX.FTZ R4, R189, R4, !PT ;  /* 0x00000004bd047209 */ /* 0x000fe20007810000 */
[----:B------:R1:W-:Y:S01]  /*16880*/  MUFU.EX2 R43, R0 ;  /* 0x00000000002b7308 */ /* 0x0003e20000000800 */
[----:B------:R-:W-:Y:S02]  /*16890*/  FMNMX.FTZ R5, R171, R5, !PT ;  /* 0x00000005ab057209 */ /* 0x000fe40007810000 */
[----:B------:R-:W-:Y:S01]  /*168a0*/  ISETP.LT.OR P0, PT, R3, 0x3a, P0 ;  /* 0x0000003a0300780c */ /* 0x000fe20000701670 */
[----:B------:R-:W2:Y:S01]  /*168b0*/  SHFL.BFLY PT, R6, R4, 0x2, 0x1f ;  /* 0x0c401f0004067f89 */ /* 0x000ea200000e0000 */
[----:B------:R-:W-:Y:S02]  /*168c0*/  FMNMX.FTZ R5, R174, R5, !PT ;  /* 0x00000005ae057209 */ /* 0x000fe40007810000 */
[----:B------:R-:W-:Y:S02]  /*168d0*/  FSEL R183, R152, -INF , !P0 ;  /* 0xff80000098b77808 */ /* 0x000fe40004000000 */
[----:B------:R-:W-:Y:S02]  /*168e0*/  FMNMX.FTZ R5, R177, R5, !PT ;  /* 0x00000005b1057209 */ /* 0x000fe40007810000 */
[----:B------:R-:W-:Y:S02]  /*168f0*/  ISETP.GT.AND P0, PT, R2, 0x40, !P1 ;  /* 0x000000400200780c */ /* 0x000fe40004f04270 */
[----:B------:R-:W-:Y:S02]  /*16900*/  FMNMX.FTZ R5, R186, R5, !PT ;  /* 0x00000005ba057209 */ /* 0x000fe40007810000 */
[----:B------:R-:W-:Y:S02]  /*16910*/  ISETP.NE.AND P6, PT, R9, RZ, PT ;  /* 0x000000ff0900720c */ /* 0x000fe40003fc5270 */
[----:B------:R-:W-:Y:S02]  /*16920*/  FMNMX.FTZ R5, R187, R5, !PT ;  /* 0x00000005bb057209 */ /* 0x000fe40007810000 */
[----:B------:R-:W-:Y:S02]  /*16930*/  ISETP.LT.OR P0, PT, R3, 0x41, P0 ;  /* 0x000000410300780c */ /* 0x000fe40000701670 */
[----:B------:R-:W-:Y:S02]  /*16940*/  FMNMX.FTZ R5, R190, R5, !PT ;  /* 0x00000005be057209 */ /* 0x000fe40007810000 */
[----:B------:R-:W-:Y:S01]  /*16950*/  FSEL R179, R65, -INF , !P0 ;  /* 0xff80000041b37808 */ /* 0x000fe20004000000 */
[--C-:B-1----:R-:W-:Y:S01]  /*16960*/  FFMA.FTZ R0, R28, c[0x0][0x2d0], -R74.reuse ;  /* 0x0000b4001c007a23 */ /* 0x102fe2000001084a */
[----:B------:R-:W-:Y:S01]  /*16970*/  FMNMX.FTZ R5, R191, R5, !PT ;  /* 0x00000005bf057209 */ /* 0x000fe20007810000 */
[--C-:B------:R-:W-:Y:S01]  /*16980*/  FFMA.FTZ R28, R59, c[0x0][0x2d0], -R74.reuse ;  /* 0x0000b4003b1c7a23 */ /* 0x100fe2000001084a */
[----:B------:R-:W-:Y:S01]  /*16990*/  ISETP.GT.AND P0, PT, R2, 0x41, !P6 ;  /* 0x000000410200780c */ /* 0x000fe20007704270 */
[----:B------:R-:W1:Y:S01]  /*169a0*/  MUFU.EX2 R49, R0 ;  /* 0x0000000000317308 */ /* 0x000e620000000800 */
[----:B--2---:R-:W-:Y:S02]  /*169b0*/  FMNMX.FTZ R4, R4, R6, !PT ;  /* 0x0000000604047209 */ /* 0x004fe40007810000 */
[----:B------:R-:W2:Y:S01]  /*169c0*/  SHFL.BFLY PT, R6, R5, 0x2, 0x1f ;  /* 0x0c401f0005067f89 */ /* 0x000ea200000e0000 */
[C---:B------:R-:W-:Y:S02]  /*169d0*/  ISETP.LT.OR P0, PT, R3.reuse, 0x42, P0 ;  /* 0x000000420300780c */ /* 0x040fe40000701670 */
[----:B------:R-:W-:Y:S02]  /*169e0*/  ISETP.NE.AND P5, PT, R8, RZ, PT ;  /* 0x000000ff0800720c */ /* 0x000fe40003fa5270 */
[----:B------:R-:W-:Y:S02]  /*169f0*/  FSEL R166, R66, -INF , !P0 ;  /* 0xff80000042a67808 */ /* 0x000fe40004000000 */
[----:B------:R-:W-:Y:S01]  /*16a00*/  MUFU.EX2 R228, R28 ;  /* 0x0000001c00e47308 */ /* 0x000fe20000000800 */
[----:B------:R-:W3:Y:S01]  /*16a10*/  SHFL.BFLY PT, R7, R4, 0x1, 0x1f ;  /* 0x0c201f0004077f89 */ /* 0x000ee200000e0000 */
[----:B------:R-:W-:Y:S02]  /*16a20*/  ISETP.GT.AND P0, PT, R2, 0x48, !P5 ;  /* 0x000000480200780c */ /* 0x000fe40006f04270 */
[----:B------:R-:W-:Y:S02]  /*16a30*/  ISETP.NE.AND P6, PT, R22, RZ, PT ;  /* 0x000000ff1600720c */ /* 0x000fe40003fc5270 */
[C---:B------:R-:W-:Y:S02]  /*16a40*/  ISETP.LT.OR P0, PT, R3.reuse, 0x49, P0 ;  /* 0x000000490300780c */ /* 0x040fe40000701670 */
[----:B------:R-:W-:Y:S02]  /*16a50*/  ISETP.GT.AND P3, PT, R2, 0x49, !P6 ;  /* 0x000000490200780c */ /* 0x000fe40007764270 */
[----:B------:R-:W-:Y:S02]  /*16a60*/  FSEL R164, R64, -INF , !P0 ;  /* 0xff80000040a47808 */ /* 0x000fe40004000000 */
[----:B------:R-:W-:Y:S01]  /*16a70*/  ISETP.LT.OR P3, PT, R3, 0x4a, P3 ;  /* 0x0000004a0300780c */ /* 0x000fe20001f61670 */
[--C-:B------:R-:W-:Y:S01]  /*16a80*/  FFMA.FTZ R3, R39, c[0x0][0x2d0], -R74.reuse ;  /* 0x0000b40027037a23 */ /* 0x100fe2000001084a */
[----:B-1----:R-:W-:Y:S02]  /*16a90*/  F2FP.BF16.PACK_AB R76, R49, R43 ;  /* 0x0000002b314c723e */ /* 0x002fe400000010ff */
[----:B------:R-:W-:Y:S01]  /*16aa0*/  FSEL R73, R67, -INF , !P3 ;  /* 0xff80000043497808 */ /* 0x000fe20005800000 */
[----:B------:R1:W-:Y:S01]  /*16ab0*/  MUFU.EX2 R247, R3 ;  /* 0x0000000300f77308 */ /* 0x0003e20000000800 */
[----:B--2---:R-:W-:Y:S01]  /*16ac0*/  FMNMX.FTZ R0, R5, R6, !PT ;  /* 0x0000000605007209 */ /* 0x004fe20007810000 */
[--C-:B------:R-:W-:Y:S01]  /*16ad0*/  FFMA.FTZ R5, R29, c[0x0][0x2d0], -R74.reuse ;  /* 0x0000b4001d057a23 */ /* 0x100fe2000001084a */
[----:B------:R-:W-:Y:S02]  /*16ae0*/  FMNMX.FTZ R6, R21, R87, !PT ;  /* 0x0000005715067209 */ /* 0x000fe40007810000 */
[----:B---3--:R-:W-:Y:S05]  /*16af0*/  FMNMX.FTZ R71, R4, R7, !PT ;  /* 0x0000000704477209 */ /* 0x008fea0007810000 */
[----:B------:R2:W-:Y:S01]  /*16b00*/  MUFU.EX2 R50, R5 ;  /* 0x0000000500327308 */ /* 0x0005e20000000800 */
[----:B------:R-:W3:Y:S01]  /*16b10*/  SHFL.BFLY PT, R7, R0, 0x1, 0x1f ;  /* 0x0c201f0000077f89 */ /* 0x000ee200000e0000 */
[C---:B------:R-:W-:Y:S01]  /*16b20*/  FSETP.NEU.FTZ.AND P1, PT, R71.reuse, -INF , PT ;  /* 0xff8000004700780b */ /* 0x040fe20003f3d000 */
[----:B------:R-:W-:Y:S05]  /*16b30*/  FMUL.FTZ R4, R71, c[0x0][0x2d0] ;  /* 0x0000b40047047a20 */ /* 0x000fea0000410000 */
[----:B------:R-:W-:Y:S02]  /*16b40*/  FSEL R75, R4, RZ, P1 ;  /* 0x000000ff044b7208 */ /* 0x000fe40000800000 */
[----:B------:R-:W-:Y:S04]  /*16b50*/  FMNMX.FTZ R4, R20, R6, !PT ;  /* 0x0000000614047209 */ /* 0x000fe80007810000 */
[----:B------:R-:W-:Y:S01]  /*16b60*/  FMNMX.FTZ R4, R19, R4, !PT ;  /* 0x0000000413047209 */ /* 0x000fe20007810000 */
[--C-:B-1----:R-:W-:Y:S03]  /*16b70*/  FFMA.FTZ R3, R35, c[0x0][0x2d0], -R75.reuse ;  /* 0x0000b40023037a23 */ /* 0x102fe6000001084b */
[----:B------:R-:W-:Y:S01]  /*16b80*/  FMNMX.FTZ R4, R18, R4, !PT ;  /* 0x0000000412047209 */ /* 0x000fe20007810000 */
[----:B------:R1:W-:Y:S03]  /*16b90*/  MUFU.EX2 R241, R3 ;  /* 0x0000000300f17308 */ /* 0x0003e60000000800 */
[----:B------:R-:W-:Y:S01]  /*16ba0*/  FMNMX.FTZ R4, R57, R4, !PT ;  /* 0x0000000439047209 */ /* 0x000fe20007810000 */
[----:B--2---:R-:W-:Y:S01]  /*16bb0*/  FFMA.FTZ R5, R32, c[0x0][0x2d0], -R74 ;  /* 0x0000b40020057a23 */ /* 0x004fe2000001084a */
[----:B---3--:R-:W-:Y:S01]  /*16bc0*/  FMNMX.FTZ R70, R0, R7, !PT ;  /* 0x0000000700467209 */ /* 0x008fe20007810000 */
[--C-:B------:R-:W-:Y:S01]  /*16bd0*/  FFMA.FTZ R0, R30, c[0x0][0x2d0], -R75.reuse ;  /* 0x0000b4001e007a23 */ /* 0x100fe2000001084b */
[----:B------:R-:W-:Y:S01]  /*16be0*/  FMNMX.FTZ R4, R60, R4, !PT ;  /* 0x000000043c047209 */ /* 0x000fe20007810000 */
[--C-:B------:R-:W-:Y:S02]  /*16bf0*/  FFMA.FTZ R32, R56, c[0x0][0x2d0], -R75.reuse ;  /* 0x0000b40038207a23 */ /* 0x100fe4000001084b */
[----:B------:R2:W3:Y:S01]  /*16c00*/  MUFU.EX2 R80, R5 ;  /* 0x0000000500507308 */ /* 0x0004e20000000800 */
[----:B------:R-:W-:Y:S02]  /*16c10*/  FSETP.NEU.FTZ.AND P0, PT, R70, -INF , PT ;  /* 0xff8000004600780b */ /* 0x000fe40003f1d000 */
[----:B------:R-:W-:Y:S07]  /*16c20*/  FMNMX.FTZ R4, R62, R4, !PT ;  /* 0x000000043e047209 */ /* 0x000fee0007810000 */
[----:B------:R4:W-:Y:S01]  /*16c30*/  MUFU.EX2 R251, R0 ;  /* 0x0000000000fb7308 */ /* 0x0009e20000000800 */
[--C-:B-1----:R-:W-:Y:S09]  /*16c40*/  FFMA.FTZ R3, R36, c[0x0][0x2d0], -R75.reuse ;  /* 0x0000b40024037a23 */ /* 0x102ff2000001084b */
[----:B------:R1:W-:Y:S01]  /*16c50*/  MUFU.EX2 R243, R3 ;  /* 0x0000000300f37308 */ /* 0x0003e20000000800 */
[--C-:B--2---:R-:W-:Y:S01]  /*16c60*/  FFMA.FTZ R5, R25, c[0x0][0x2d0], -R75.reuse ;  /* 0x0000b40019057a23 */ /* 0x104fe2000001084b */
[----:B---3--:R-:W-:Y:S08]  /*16c70*/  F2FP.BF16.PACK_AB R78, R80, R50 ;  /* 0x00000032504e723e */ /* 0x008ff000000010ff */
[----:B------:R2:W-:Y:S01]  /*16c80*/  MUFU.EX2 R47, R5 ;  /* 0x00000005002f7308 */ /* 0x0005e20000000800 */
[----:B----4-:R-:W-:Y:S05]  /*16c90*/  FMUL.FTZ R0, R70, c[0x0][0x2d0] ;  /* 0x0000b40046007a20 */ /* 0x010fea0000410000 */
[----:B------:R-:W-:Y:S04]  /*16ca0*/  FSEL R152, R0, RZ, P0 ;  /* 0x000000ff00987208 */ /* 0x000fe80000000000 */
[----:B------:R-:W-:Y:S01]  /*16cb0*/  MUFU.EX2 R227, R32 ;  /* 0x0000002000e37308 */ /* 0x000fe20000000800 */
[--C-:B------:R-:W-:Y:S02]  /*16cc0*/  FFMA.FTZ R2, R34, c[0x0][0x2d0], -R152.reuse ;  /* 0x0000b40022027a23 */ /* 0x100fe40000010898 */
[----:B------:R-:W-:Y:S02]  /*16cd0*/  FFMA.FTZ R16, R46, c[0x0][0x2d0], -R152 ;  /* 0x0000b4002e107a23 */ /* 0x000fe40000010898 */
[----:B-1----:R-:W-:Y:S05]  /*16ce0*/  FFMA.FTZ R3, R40, c[0x0][0x2d0], -R74 ;  /* 0x0000b40028037a23 */ /* 0x002fea000001084a */
[----:B------:R1:W-:Y:S01]  /*16cf0*/  MUFU.EX2 R242, R2 ;  /* 0x0000000200f27308 */ /* 0x0003e20000000800 */
[--C-:B------:R-:W-:Y:S02]  /*16d00*/  FFMA.FTZ R8, R42, c[0x0][0x2d0], -R152.reuse ;  /* 0x0000b4002a087a23 */ /* 0x100fe40000010898 */
[----:B------:R-:W-:Y:S02]  /*16d10*/  FFMA.FTZ R12, R45, c[0x0][0x2d0], -R152 ;  /* 0x0000b4002d0c7a23 */ /* 0x000fe40000010898 */
[--C-:B--2---:R-:W-:Y:S02]  /*16d20*/  FFMA.FTZ R5, R27, c[0x0][0x2d0], -R75.reuse ;  /* 0x0000b4001b057a23 */ /* 0x104fe4000001084b */
[--C-:B------:R-:W-:Y:S03]  /*16d30*/  FFMA.FTZ R40, R61, c[0x0][0x2d0], -R74.reuse ;  /* 0x0000b4003d287a23 */ /* 0x100fe6000001084a */
[----:B------:R2:W3:Y:S10]  /*16d40*/  MUFU.EX2 R252, R5 ;  /* 0x0000000500fc7308 */ /* 0x0004f40000000800 */
[----:B------:R-:W-:Y:S01]  /*16d50*/  MUFU.EX2 R245, R3 ;  /* 0x0000000300f57308 */ /* 0x000fe20000000800 */
[----:B-1----:R-:W-:Y:S09]  /*16d60*/  FFMA.FTZ R2, R38, c[0x0][0x2d0], -R74 ;  /* 0x0000b40026027a23 */ /* 0x002ff2000001084a */
[----:B------:R-:W-:Y:S01]  /*16d70*/  MUFU.EX2 R240, R2 ;  /* 0x0000000200f07308 */ /* 0x000fe20000000800 */
[----:B--2---:R-:W-:Y:S01]  /*16d80*/  FMNMX.FTZ R5, R154, R4, !PT ;  /* 0x000000049a057209 */ /* 0x004fe20007810000 */
[--C-:B------:R-:W-:Y:S01]  /*16d90*/  FFMA.FTZ R4, R33, c[0x0][0x2d0], -R75.reuse ;  /* 0x0000b40021047a23 */ /* 0x100fe2000001084b */
[----:B---3--:R-:W-:Y:S02]  /*16da0*/  F2FP.BF16.PACK_AB R77, R252, R47 ;  /* 0x0000002ffc4d723e */ /* 0x008fe400000010ff */
[----:B------:R-:W-:Y:S05]  /*16db0*/  FMNMX.FTZ R5, R161, R5, !PT ;  /* 0x00000005a1057209 */ /* 0x000fea0007810000 */
[----:B------:R1:W2:Y:S01]  /*16dc0*/  MUFU.EX2 R250, R4 ;  /* 0x0000000400fa7308 */ /* 0x0002a20000000800 */
[----:B------:R-:W-:Y:S04]  /*16dd0*/  FMNMX.FTZ R0, R162, R5, !PT ;  /* 0x00000005a2007209 */ /* 0x000fe80007810000 */
[----:B------:R-:W-:Y:S05]  /*16de0*/  FMNMX.FTZ R0, R163, R0, !PT ;  /* 0x00000000a3007209 */ /* 0x000fea0007810000 */
[----:B------:R-:W-:Y:S10]  /*16df0*/  MUFU.EX2 R233, R8 ;  /* 0x0000000800e97308 */ /* 0x000ff40000000800 */
[----:B------:R-:W-:Y:S01]  /*16e00*/  MUFU.EX2 R232, R12 ;  /* 0x0000000c00e87308 */ /* 0x000fe20000000800 */
[--C-:B-1----:R-:W-:Y:S01]  /*16e10*/  FFMA.FTZ R4, R23, c[0x0][0x2d0], -R152.reuse ;  /* 0x0000b40017047a23 */ /* 0x102fe20000010898 */
[----:B--2---:R-:W-:Y:S08]  /*16e20*/  F2FP.BF16.PACK_AB R79, R250, R251 ;  /* 0x000000fbfa4f723e */ /* 0x004ff000000010ff */
[----:B------:R1:W-:Y:S10]  /*16e30*/  MUFU.EX2 R249, R4 ;  /* 0x0000000400f97308 */ /* 0x0003f40000000800 */
[----:B------:R-:W-:Y:S10]  /*16e40*/  MUFU.EX2 R231, R16 ;  /* 0x0000001000e77308 */ /* 0x000ff40000000800 */
[----:B------:R-:W-:Y:S01]  /*16e50*/  MUFU.EX2 R225, R40 ;  /* 0x0000002800e17308 */ /* 0x000fe20000000800 */
[----:B-1----:R-:W-:Y:S01]  /*16e60*/  FMNMX.FTZ R4, R165, R0, !PT ;  /* 0x00000000a5047209 */ /* 0x002fe20007810000 */
[----:B------:R-:W-:Y:S02]  /*16e70*/  FFMA.FTZ R0, R24, c[0x0][0x2d0], -R152 ;  /* 0x0000b40018007a23 */ /* 0x000fe40000010898 */
[----:B------:R-:W-:Y:S01]  /*16e80*/  FFMA.FTZ R24, R51, c[0x0][0x2d0], -R74 ;  /* 0x0000b40033187a23 */ /* 0x000fe2000001084a */
[----:B------:R-:W-:Y:S05]  /*16e90*/  FMNMX.FTZ R4, R167, R4, !PT ;  /* 0x00000004a7047209 */ /* 0x000fea0007810000 */
[----:B------:R1:W2:Y:S10]  /*16ea0*/  MUFU.EX2 R248, R0 ;  /* 0x0000000000f87308 */ /* 0x0002b40000000800 */
[----:B------:R-:W-:Y:S01]  /*16eb0*/  MUFU.EX2 R229, R24 ;  /* 0x0000001800e57308 */ /* 0x000fe20000000800 */
[----:B-1----:R-:W-:Y:S02]  /*16ec0*/  FMNMX.FTZ R0, R178, R4, !PT ;  /* 0x00000004b2007209 */ /* 0x002fe40007810000 */
[----:B--2---:R-:W-:Y:S02]  /*16ed0*/  F2FP.BF16.PACK_AB R64, R248, R249 ;  /* 0x000000f9f840723e */ /* 0x004fe400000010ff */
[----:B------:R-:W-:Y:S01]  /*16ee0*/  FMNMX.FTZ R4, R182, R0, !PT ;  /* 0x00000000b6047209 */ /* 0x000fe20007810000 */
[----:B------:R-:W-:Y:S03]  /*16ef0*/  FFMA.FTZ R0, R31, c[0x0][0x2d0], -R152 ;  /* 0x0000b4001f007a23 */ /* 0x000fe60000010898 */
[----:B------:R-:W-:Y:S01]  /*16f00*/  FMNMX.FTZ R4, R183, R4, !PT ;  /* 0x00000004b7047209 */ /* 0x000fe20007810000 */
[----:B------:R1:W2:Y:S03]  /*16f10*/  MUFU.EX2 R246, R0 ;  /* 0x0000000000f67308 */ /* 0x0002a60000000800 */
[----:B-1----:R-:W-:Y:S01]  /*16f20*/  FMNMX.FTZ R0, R179, R4, !PT ;  /* 0x00000004b3007209 */ /* 0x002fe20007810000 */
[----:B------:R-:W-:Y:S01]  /*16f30*/  FFMA.FTZ R4, R41, c[0x0][0x2d0], -R74 ;  /* 0x0000b40029047a23 */ /* 0x000fe2000001084a */
[----:B--2---:R-:W-:Y:S02]  /*16f40*/  F2FP.BF16.PACK_AB R66, R242, R246 ;  /* 0x000000f6f242723e */ /* 0x004fe400000010ff */
[----:B------:R-:W-:Y:S03]  /*16f50*/  FMNMX.FTZ R0, R166, R0, !PT ;  /* 0x00000000a6007209 */ /* 0x000fe60007810000 */
[----:B------:R1:W-:Y:S01]  /*16f60*/  MUFU.EX2 R244, R4 ;  /* 0x0000000400f47308 */ /* 0x0003e20000000800 */
[----:B------:R-:W-:Y:S04]  /*16f70*/  FMNMX.FTZ R0, R164, R0, !PT ;  /* 0x00000000a4007209 */ /* 0x000fe80007810000 */
[----:B------:R-:W-:Y:S05]  /*16f80*/  FMNMX.FTZ R0, R73, R0, !PT ;  /* 0x0000000049007209 */ /* 0x000fea0007810000 */
[----:B------:R-:W2:Y:S02]  /*16f90*/  SHFL.BFLY PT, R2, R0, 0x2, 0x1f ;  /* 0x0c401f0000027f89 */ /* 0x000ea400000e0000 */
[----:B--2---:R-:W-:Y:S01]  /*16fa0*/  FMNMX.FTZ R3, R0, R2, !PT ;  /* 0x0000000200037209 */ /* 0x004fe20007810000 */
[----:B------:R-:W-:Y:S01]  /*16fb0*/  FFMA.FTZ R2, R37, c[0x0][0x2d0], -R75 ;  /* 0x0000b40025027a23 */ /* 0x000fe2000001084b */
[----:B------:R-:W-:Y:S04]  /*16fc0*/  FSEL R0, R72, RZ, P2 ;  /* 0x000000ff48007208 */ /* 0x000fe80001000000 */
[----:B------:R-:W-:Y:S01]  /*16fd0*/  LDSM.16.MT88.4 R36, [R205] ;  /* 0x00000000cd24783b */ /* 0x000fe20000004200 */
[----:B------:R2:W-:Y:S01]  /*16fe0*/  MUFU.EX2 R239, R2 ;  /* 0x0000000200ef7308 */ /* 0x0005e20000000800 */
[----:B------:R-:W-:Y:S04]  /*16ff0*/  FADD.FTZ R0, -R0, R84 ;  /* 0x0000005400007221 */ /* 0x000fe80000010100 */
[----:B------:R-:W-:Y:S02]  /*17000*/  FMUL.FTZ R0, R0, c[0x0][0x2d0] ;  /* 0x0000b40000007a20 */ /* 0x000fe40000410000 */
[----:B-1----:R-:W1:Y:S03]  /*17010*/  SHFL.BFLY PT, R4, R3, 0x1, 0x1f ;  /* 0x0c201f0003047f89 */ /* 0x002e6600000e0000 */
[----:B------:R3:W4:Y:S01]  /*17020*/  MUFU.EX2 R69, R0 ;  /* 0x0000000000457308 */ /* 0x0007220000000800 */
[----:B--2---:R-:W-:Y:S05]  /*17030*/  FSEL R2, R71, RZ, P1 ;  /* 0x000000ff47027208 */ /* 0x004fea0000800000 */
[----:B------:R-:W-:Y:S01]  /*17040*/  FADD.FTZ R2, -R2, R85 ;  /* 0x0000005502027221 */ /* 0x000fe20000010100 */
[----:B-1----:R-:W-:Y:S03]  /*17050*/  FMNMX.FTZ R3, R3, R4, !PT ;  /* 0x0000000403037209 */ /* 0x002fe60007810000 */
[----:B------:R-:W-:Y:S01]  /*17060*/  FMUL.FTZ R2, R2, c[0x0][0x2d0] ;  /* 0x0000b40002027a20 */ /* 0x000fe20000410000 */
[----:B---3--:R-:W-:Y:S01]  /*17070*/  FSEL R0, R70, RZ, P0 ;  /* 0x000000ff46007208 */ /* 0x008fe20000000000 */
[----:B----4-:R-:W-:Y:S01]  /*17080*/  FMUL.FTZ R16, R69, R100 ;  /* 0x0000006445107220 */ /* 0x010fe20000410000 */
[C---:B------:R-:W-:Y:S01]  /*17090*/  FSETP.NEU.FTZ.AND P0, PT, R3.reuse, -INF , PT ;  /* 0xff8000000300780b */ /* 0x040fe20003f1d000 */
[----:B------:R-:W1:Y:S01]  /*170a0*/  MUFU.EX2 R68, R2 ;  /* 0x0000000200447308 */ /* 0x000e620000000800 */
[----:B------:R-:W-:Y:S02]  /*170b0*/  FMUL.FTZ R4, R3, c[0x0][0x2d0] ;  /* 0x0000b40003047a20 */ /* 0x000fe40000410000 */
[----:B------:R-:W-:Y:S02]  /*170c0*/  FADD.FTZ R0, -R0, R86 ;  /* 0x0000005600007221 */ /* 0x000fe40000010100 */
[C---:B------:R-:W-:Y:S01]  /*170d0*/  FMUL.FTZ R17, R69.reuse, R101 ;  /* 0x0000006545117220 */ /* 0x040fe20000410000 */
[----:B------:R-:W-:Y:S01]  /*170e0*/  FSEL R153, R4, RZ, P0 ;  /* 0x000000ff04997208 */ /* 0x000fe20000000000 */
[----:B------:R-:W-:Y:S02]  /*170f0*/  FMUL.FTZ R0, R0, c[0x0][0x2d0] ;  /* 0x0000b40000007a20 */ /* 0x000fe40000410000 */
[----:B------:R-:W-:Y:S02]  /*17100*/  FMUL.FTZ R32, R69, R116 ;  /* 0x0000007445207220 */ /* 0x000fe40000410000 */
[----:B------:R2:W3:Y:S01]  /*17110*/  MUFU.EX2 R2, R0 ;  /* 0x0000000000027308 */ /* 0x0004e20000000800 */
[--C-:B------:R-:W-:Y:S02]  /*17120*/  FFMA.FTZ R4, R18, c[0x0][0x2d0], -R153.reuse ;  /* 0x0000b40012047a23 */ /* 0x100fe40000010899 */
[--C-:B------:R-:W-:Y:S02]  /*17130*/  FFMA.FTZ R5, R19, c[0x0][0x2d0], -R153.reuse ;  /* 0x0000b40013057a23 */ /* 0x100fe40000010899 */
[----:B------:R-:W-:Y:S02]  /*17140*/  FMUL.FTZ R33, R69, R117 ;  /* 0x0000007545217220 */ /* 0x000fe40000410000 */
[--C-:B------:R-:W-:Y:S03]  /*17150*/  FFMA.FTZ R62, R62, c[0x0][0x2d0], -R153.reuse ;  /* 0x0000b4003e3e7a23 */ /* 0x100fe60000010899 */
[----:B------:R4:W-:Y:S01]  /*17160*/  MUFU.EX2 R238, R4 ;  /* 0x0000000400ee7308 */ /* 0x0009e20000000800 */
[C---:B-1----:R-:W-:Y:S02]  /*17170*/  FMUL.FTZ R6, R68.reuse, R90 ;  /* 0x0000005a44067220 */ /* 0x042fe40000410000 */
[C---:B------:R-:W-:Y:S02]  /*17180*/  FMUL.FTZ R7, R68.reuse, R91 ;  /* 0x0000005b44077220 */ /* 0x040fe40000410000 */
[C---:B------:R-:W-:Y:S02]  /*17190*/  FMUL.FTZ R18, R68.reuse, R102 ;  /* 0x0000006644127220 */ /* 0x040fe40000410000 */
[C---:B------:R-:W-:Y:S03]  /*171a0*/  FMUL.FTZ R19, R68.reuse, R103 ;  /* 0x0000006744137220 */ /* 0x040fe60000410000 */
[----:B------:R-:W1:Y:S01]  /*171b0*/  MUFU.EX2 R236, R5 ;  /* 0x0000000500ec7308 */ /* 0x000e620000000800 */
[C---:B------:R-:W-:Y:S01]  /*171c0*/  FMUL.FTZ R34, R68.reuse, R118 ;  /* 0x0000007644227220 */ /* 0x040fe20000410000 */
[----:B------:R-:W-:Y:S01]  /*171d0*/  LDSM.16.MT88.4 R100, [R201+0x2000] ;  /* 0x00200000c964783b */ /* 0x000fe20000004200 */
[----:B------:R-:W-:Y:S02]  /*171e0*/  FMUL.FTZ R35, R68, R119 ;  /* 0x0000007744237220 */ /* 0x000fe40000410000 */
[----:B--2---:R-:W-:Y:S02]  /*171f0*/  FFMA.FTZ R0, R21, c[0x0][0x2d0], -R153 ;  /* 0x0000b40015007a23 */ /* 0x004fe40000010899 */
[C---:B---3--:R-:W-:Y:S02]  /*17200*/  FMUL.FTZ R9, R2.reuse, R93 ;  /* 0x0000005d02097220 */ /* 0x048fe40000410000 */
[C---:B------:R-:W-:Y:S01]  /*17210*/  FMUL.FTZ R8, R2.reuse, R92 ;  /* 0x0000005c02087220 */ /* 0x040fe20000410000 */
[----:B------:R2:W-:Y:S01]  /*17220*/  MUFU.EX2 R234, R0 ;  /* 0x0000000000ea7308 */ /* 0x0005e20000000800 */
[C---:B------:R-:W-:Y:S01]  /*17230*/  FMUL.FTZ R12, R2.reuse, R96 ;  /* 0x00000060020c7220 */ /* 0x040fe20000410000 */
[----:B------:R-:W-:Y:S01]  /*17240*/  LDSM.16.MT88.4 R116, [R205+0x2000] ;  /* 0x00200000cd74783b */ /* 0x000fe20000004200 */
[----:B------:R-:W-:Y:S02]  /*17250*/  FMUL.FTZ R13, R2, R97 ;  /* 0x00000061020d7220 */ /* 0x000fe40000410000 */
        /* <DEDUP_REMOVED lines=10> */
[----:B------:R-:W-:Y:S01]  /*17300*/  FFMA.FTZ R44, R155, c[0x0][0x2d0], -R74 ;  /* 0x0000b4009b2c7a23 */ /* 0x000fe2000001084a */
[----:B------:R-:W-:Y:S01]  /*17310*/  MOV R113, R49 ;  /* 0x0000003100717202 */ /* 0x000fe20000000f00 */
[C---:B------:R-:W-:Y:S02]  /*17320*/  FMUL.FTZ R40, R2.reuse, R124 ;  /* 0x0000007c02287220 */ /* 0x040fe40000410000 */
[----:B------:R1:W-:Y:S01]  /*17330*/  MUFU.EX2 R224, R44 ;  /* 0x0000002c00e07308 */ /* 0x0003e20000000800 */
[----:B------:R-:W-:Y:S02]  /*17340*/  FMUL.FTZ R41, R2, R125 ;  /* 0x0000007d02297220 */ /* 0x000fe40000410000 */
[----:B--2---:R-:W-:Y:S02]  /*17350*/  FFMA.FTZ R0, R20, c[0x0][0x2d0], -R153 ;  /* 0x0000b40014007a23 */ /* 0x004fe40000010899 */
[----:B------:R-:W2:Y:S01]  /*17360*/  LDSM.16.MT88.4 R20, [R201] ;  /* 0x00000000c914783b */ /* 0x000ea20000004200 */
[----:B------:R-:W-:Y:S02]  /*17370*/  FMUL.FTZ R45, R2, R129 ;  /* 0x00000081022d7220 */ /* 0x000fe40000410000 */
[C---:B------:R-:W-:Y:S02]  /*17380*/  FMUL.FTZ R49, R69.reuse, R133 ;  /* 0x0000008545317220 */ /* 0x040fe40000410000 */
[----:B------:R4:W5:Y:S01]  /*17390*/  MUFU.EX2 R235, R0 ;  /* 0x0000000000eb7308 */ /* 0x0009620000000800 */
[C---:B------:R-:W-:Y:S02]  /*173a0*/  FMUL.FTZ R50, R68.reuse, R134 ;  /* 0x0000008644327220 */ /* 0x040fe40000410000 */
[----:B---3--:R-:W-:Y:S02]  /*173b0*/  FMUL.FTZ R4, R69, R88 ;  /* 0x0000005845047220 */ /* 0x008fe40000410000 */
[----:B------:R-:W-:Y:S01]  /*173c0*/  LDSM.16.MT88.4 R88, [R205+0x800] ;  /* 0x00080000cd58783b */ /* 0x000fe20000004200 */
[----:B------:R-:W-:Y:S02]  /*173d0*/  FMUL.FTZ R51, R68, R135 ;  /* 0x0000008744337220 */ /* 0x000fe40000410000 */
[--C-:B------:R-:W-:Y:S02]  /*173e0*/  FFMA.FTZ R92, R158, c[0x0][0x2d0], -R152.reuse ;  /* 0x0000b4009e5c7a23 */ /* 0x100fe40000010898 */
[C---:B------:R-:W-:Y:S01]  /*173f0*/  FMUL.FTZ R56, R2.reuse, R140 ;  /* 0x0000008c02387220 */ /* 0x040fe20000410000 */
[----:B------:R-:W-:Y:S01]  /*17400*/  MUFU.EX2 R129, R62 ;  /* 0x0000003e00817308 */ /* 0x000fe20000000800 */
[C---:B------:R-:W-:Y:S02]  /*17410*/  FMUL.FTZ R61, R2.reuse, R145 ;  /* 0x00000091023d7220 */ /* 0x040fe40000410000 */
[----:B-1----:R-:W-:Y:S07]  /*17420*/  FMUL.FTZ R44, R2, R128 ;  /* 0x00000080022c7220 */ /* 0x002fee0000410000 */
[----:B------:R-:W-:Y:S01]  /*17430*/  MUFU.EX2 R220, R92 ;  /* 0x0000005c00dc7308 */ /* 0x000fe20000000800 */
[----:B----4-:R-:W-:Y:S02]  /*17440*/  FSEL R0, R3, RZ, P0 ;  /* 0x000000ff03007208 */ /* 0x010fe40000000000 */
[----:B-----5:R-:W-:Y:S03]  /*17450*/  F2FP.BF16.PACK_AB R65, R235, R234 ;  /* 0x000000eaeb41723e */ /* 0x020fe600000010ff */
[----:B------:R-:W-:Y:S02]  /*17460*/  FADD.FTZ R0, -R0, R87 ;  /* 0x0000005700007221 */ /* 0x000fe40000010100 */
[----:B------:R-:W-:Y:S02]  /*17470*/  LDSM.16.MT88.4 R84, [R201+0x800] ;  /* 0x00080000c954783b */ /* 0x000fe40000004200 */
[----:B------:R-:W-:Y:S01]  /*17480*/  FMUL.FTZ R0, R0, c[0x0][0x2d0] ;  /* 0x0000b40000007a20 */ /* 0x000fe20000410000 */
[-C--:B--2---:R-:W-:Y:S05]  /*17490*/  HMMA.16816.F32.BF16 R4, R76, R20.reuse, R4 ;  /* 0x000000144c04723c */ /* 0x084fea0000041804 */
[----:B------:R-:W1:Y:S02]  /*174a0*/  MUFU.EX2 R0, R0 ;  /* 0x0000000000007308 */ /* 0x000e640000000800 */
[C---:B-1----:R-:W-:Y:S02]  /*174b0*/  FMUL.FTZ R10, R0.reuse, R94 ;  /* 0x0000005e000a7220 */ /* 0x042fe40000410000 */
[C---:B------:R-:W-:Y:S02]  /*174c0*/  FMUL.FTZ R11, R0.reuse, R95 ;  /* 0x0000005f000b7220 */ /* 0x040fe40000410000 */
[----:B------:R-:W-:Y:S01]  /*174d0*/  LDSM.16.MT88.4 R92, [R202+0x800] ;  /* 0x00080000ca5c783b */ /* 0x000fe20000004200 */
[C---:B------:R-:W-:Y:S02]  /*174e0*/  FMUL.FTZ R26, R0.reuse, R110 ;  /* 0x0000006e001a7220 */ /* 0x040fe40000410000 */
[C---:B------:R-:W-:Y:S02]  /*174f0*/  FMUL.FTZ R30, R0.reuse, R114 ;  /* 0x00000072001e7220 */ /* 0x040fe40000410000 */
[C---:B------:R-:W-:Y:S03]  /*17500*/  HMMA.16816.F32.BF16 R8, R64.reuse, R20, R8 ;  /* 0x000000144008723c */ /* 0x040fe60000041808 */
[----:B------:R-:W2:Y:S01]  /*17510*/  LDL.LU R110, [R1+0x10] ;  /* 0x00001000016e7983 */ /* 0x000ea20000300800 */
[C---:B------:R-:W-:Y:S02]  /*17520*/  FMUL.FTZ R14, R0.reuse, R98 ;  /* 0x00000062000e7220 */ /* 0x040fe40000410000 */
[----:B------:R-:W-:Y:S01]  /*17530*/  FMUL.FTZ R15, R0, R99 ;  /* 0x00000063000f7220 */ /* 0x000fe20000410000 */
[----:B------:R-:W3:Y:S01]  /*17540*/  LDL.LU R108, [R1+0xc] ;  /* 0x00000c00016c7983 */ /* 0x000ee20000300800 */
[--C-:B------:R-:W-:Y:S03]  /*17550*/  FFMA.FTZ R20, R48, c[0x0][0x2d0], -R152.reuse ;  /* 0x0000b40030147a23 */ /* 0x100fe60000010898 */
[----:B------:R-:W4:Y:S01]  /*17560*/  LDL.LU R114, [R1+0x14] ;  /* 0x0000140001727983 */ /* 0x000f220000300800 */
[----:B------:R1:W-:Y:S01]  /*17570*/  MUFU.EX2 R230, R20 ;  /* 0x0000001400e67308 */ /* 0x0003e20000000800 */
[-C--:B------:R-:W-:Y:S03]  /*17580*/  HMMA.16816.F32.BF16 R12, R64, R22.reuse, R12 ;  /* 0x00000016400c723c */ /* 0x080fe6000004180c */
[C---:B------:R-:W-:Y:S01]  /*17590*/  FMUL.FTZ R27, R0.reuse, R111 ;  /* 0x0000006f001b7220 */ /* 0x040fe20000410000 */
[----:B------:R-:W-:Y:S01]  /*175a0*/  MOV R111, R43 ;  /* 0x0000002b006f7202 */ /* 0x000fe20000000f00 */
[C---:B------:R-:W-:Y:S02]  /*175b0*/  FMUL.FTZ R31, R0.reuse, R115 ;  /* 0x00000073001f7220 */ /* 0x040fe40000410000 */
[C---:B------:R-:W-:Y:S01]  /*175c0*/  FMUL.FTZ R42, R0.reuse, R126 ;  /* 0x0000007e002a7220 */ /* 0x040fe20000410000 */
[C---:B------:R-:W-:Y:S04]  /*175d0*/  HMMA.16816.F32.BF16 R16, R76.reuse, R22, R16 ;  /* 0x000000164c10723c */ /* 0x040fe80000041810 */
[----:B------:R-:W-:Y:S02]  /*175e0*/  FMUL.FTZ R21, R69, R105 ;  /* 0x0000006945157220 */ /* 0x000fe40000410000 */
[----:B------:R-:W-:Y:S02]  /*175f0*/  FMUL.FTZ R43, R0, R127 ;  /* 0x0000007f002b7220 */ /* 0x000fe40000410000 */
[C---:B------:R-:W-:Y:S04]  /*17600*/  FMUL.FTZ R22, R68.reuse, R106 ;  /* 0x0000006a44167220 */ /* 0x040fe80000410000 */
[----:B------:R-:W-:Y:S02]  /*17610*/  FMUL.FTZ R23, R68, R107 ;  /* 0x0000006b44177220 */ /* 0x000fe40000410000 */
[--C-:B------:R-:W-:Y:S02]  /*17620*/  FFMA.FTZ R48, R63, c[0x0][0x2d0], -R75.reuse ;  /* 0x0000b4003f307a23 */ /* 0x100fe4000001084b */
[C---:B-1----:R-:W-:Y:S02]  /*17630*/  FMUL.FTZ R20, R69.reuse, R104 ;  /* 0x0000006845147220 */ /* 0x042fe40000410000 */
[----:B------:R1:W-:Y:S01]  /*17640*/  MUFU.EX2 R223, R48 ;  /* 0x0000003000df7308 */ /* 0x0003e20000000800 */
[C---:B------:R-:W-:Y:S02]  /*17650*/  FMUL.FTZ R46, R0.reuse, R130 ;  /* 0x00000082002e7220 */ /* 0x040fe40000410000 */
[C---:B------:R-:W-:Y:S02]  /*17660*/  FMUL.FTZ R47, R0.reuse, R131 ;  /* 0x00000083002f7220 */ /* 0x040fe40000410000 */
[-C--:B------:R-:W-:Y:S03]  /*17670*/  HMMA.16816.F32.BF16 R20, R76, R36.reuse, R20 ;  /* 0x000000244c14723c */ /* 0x080fe60000041814 */
[C---:B------:R-:W-:Y:S02]  /*17680*/  FMUL.FTZ R59, R0.reuse, R143 ;  /* 0x0000008f003b7220 */ /* 0x040fe40000410000 */
[C---:B------:R-:W-:Y:S02]  /*17690*/  FMUL.FTZ R62, R0.reuse, R146 ;  /* 0x00000092003e7220 */ /* 0x040fe40000410000 */
[----:B------:R-:W-:Y:S01]  /*176a0*/  FMUL.FTZ R63, R0, R147 ;  /* 0x00000093003f7220 */ /* 0x000fe20000410000 */
[C---:B------:R-:W-:Y:S07]  /*176b0*/  HMMA.16816.F32.BF16 R24, R64.reuse, R36, R24 ;  /* 0x000000244018723c */ /* 0x040fee0000041818 */
[----:B------:R-:W-:Y:S01]  /*176c0*/  FFMA.FTZ R36, R58, c[0x0][0x2d0], -R75 ;  /* 0x0000b4003a247a23 */ /* 0x000fe2000001084b */
[-C--:B------:R-:W-:Y:S03]  /*176d0*/  HMMA.16816.F32.BF16 R28, R64, R38.reuse, R28 ;  /* 0x00000026401c723c */ /* 0x080fe6000004181c */
[----:B------:R5:W-:Y:S01]  /*176e0*/  MUFU.EX2 R226, R36 ;  /* 0x0000002400e27308 */ /* 0x000be20000000800 */
[C---:B------:R-:W-:Y:S02]  /*176f0*/  FMUL.FTZ R37, R69.reuse, R121 ;  /* 0x0000007945257220 */ /* 0x040fe40000410000 */
[----:B------:R-:W2:Y:S01]  /*17700*/  LDL.LU R121, [R1+0x18] ;  /* 0x0000180001797983 */ /* 0x000ea20000300800 */
[C---:B-1----:R-:W-:Y:S01]  /*17710*/  FMUL.FTZ R48, R69.reuse, R132 ;  /* 0x0000008445307220 */ /* 0x042fe20000410000 */
[C---:B------:R-:W-:Y:S02]  /*17720*/  HMMA.16816.F32.BF16 R32, R76.reuse, R38, R32 ;  /* 0x000000264c20723c */ /* 0x040fe40000041820 */
[----:B------:R-:W-:Y:S02]  /*17730*/  LDSM.16.MT88.4 R132, [R202+0x2000] ;  /* 0x00200000ca84783b */ /* 0x000fe40000004200 */
[--C-:B------:R-:W-:Y:S02]  /*17740*/  FFMA.FTZ R58, R60, c[0x0][0x2d0], -R153.reuse ;  /* 0x0000b4003c3a7a23 */ /* 0x100fe40000010899 */
[----:B------:R-:W-:Y:S02]  /*17750*/  FMUL.FTZ R60, R2, R144 ;  /* 0x00000090023c7220 */ /* 0x000fe40000410000 */
[C---:B------:R-:W-:Y:S01]  /*17760*/  FMUL.FTZ R38, R68.reuse, R122 ;  /* 0x0000007a44267220 */ /* 0x040fe20000410000 */
[----:B------:R1:W-:Y:S03]  /*17770*/  MUFU.EX2 R130, R58 ;  /* 0x0000003a00827308 */ /* 0x0003e60000000800 */
[----:B------:R-:W-:Y:S02]  /*17780*/  FMUL.FTZ R39, R68, R123 ;  /* 0x0000007b44277220 */ /* 0x000fe40000410000 */
[----:B-----5:R-:W-:Y:S01]  /*17790*/  FMUL.FTZ R36, R69, R120 ;  /* 0x0000007845247220 */ /* 0x020fe20000410000 */
[----:B------:R-:W-:Y:S02]  /*177a0*/  MOV R120, R80 ;  /* 0x0000005000787202 */ /* 0x000fe40000000f00 */
[----:B------:R-:W5:Y:S04]  /*177b0*/  LDSM.16.MT88.4 R80, [R204] ;  /* 0x00000000cc50783b */ /* 0x000f680000004200 */
[-C--:B------:R-:W-:Y:S03]  /*177c0*/  HMMA.16816.F32.BF16 R36, R76, R52.reuse, R36 ;  /* 0x000000344c24723c */ /* 0x080fe60000041824 */
[----:B-1----:R-:W-:Y:S05]  /*177d0*/  FMUL.FTZ R58, R0, R142 ;  /* 0x0000008e003a7220 */ /* 0x002fea0000410000 */
[C---:B------:R-:W-:Y:S07]  /*177e0*/  HMMA.16816.F32.BF16 R40, R64.reuse, R52, R40 ;  /* 0x000000344028723c */ /* 0x040fee0000041828 */
[--C-:B------:R-:W-:Y:S01]  /*177f0*/  FFMA.FTZ R52, R57, c[0x0][0x2d0], -R153.reuse ;  /* 0x0000b40039347a23 */ /* 0x100fe20000010899 */
[-C--:B------:R-:W-:Y:S03]  /*17800*/  HMMA.16816.F32.BF16 R44, R64, R54.reuse, R44 ;  /* 0x00000036402c723c */ /* 0x080fe6000004182c */
[----:B------:R1:W1:Y:S01]  /*17810*/  MUFU.EX2 R124, R52 ;  /* 0x00000034007c7308 */ /* 0x0002620000000800 */
[----:B------:R-:W-:Y:S02]  /*17820*/  FMUL.FTZ R57, R2, R141 ;  /* 0x0000008d02397220 */ /* 0x000fe40000410000 */
[C---:B------:R-:W-:Y:S02]  /*17830*/  FMUL.FTZ R53, R69.reuse, R137 ;  /* 0x0000008945357220 */ /* 0x040fe40000410000 */
[C---:B------:R-:W-:Y:S07]  /*17840*/  HMMA.16816.F32.BF16 R48, R76.reuse, R54, R48 ;  /* 0x000000364c30723c */ /* 0x040fee0000041830 */
[C---:B------:R-:W-:Y:S02]  /*17850*/  FMUL.FTZ R55, R68.reuse, R139 ;  /* 0x0000008b44377220 */ /* 0x040fe40000410000 */
[----:B------:R-:W-:Y:S03]  /*17860*/  FMUL.FTZ R54, R68, R138 ;  /* 0x0000008a44367220 */ /* 0x000fe60000410000 */
[C---:B-1----:R-:W-:Y:S07]  /*17870*/  FMUL.FTZ R52, R69.reuse, R136 ;  /* 0x0000008845347220 */ /* 0x042fee0000410000 */
[-C--:B-----5:R-:W-:Y:S08]  /*17880*/  HMMA.16816.F32.BF16 R52, R76, R80.reuse, R52 ;  /* 0x000000504c34723c */ /* 0x0a0ff00000041834 */
[C---:B------:R-:W-:Y:S07]  /*17890*/  HMMA.16816.F32.BF16 R56, R64.reuse, R80, R56 ;  /* 0x000000504038723c */ /* 0x040fee0000041838 */
[----:B------:R-:W-:Y:S01]  /*178a0*/  FFMA.FTZ R80, R154, c[0x0][0x2d0], -R153 ;  /* 0x0000b4009a507a23 */ /* 0x000fe20000010899 */
[-C--:B------:R-:W-:Y:S03]  /*178b0*/  HMMA.16816.F32.BF16 R60, R64, R82.reuse, R60 ;  /* 0x00000052403c723c */ /* 0x080fe6000004183c */
[----:B------:R1:W5:Y:S01]  /*178c0*/  MUFU.EX2 R221, R80 ;  /* 0x0000005000dd7308 */ /* 0x0003620000000800 */
        /* <DEDUP_REMOVED lines=15> */
[--C-:B-1----:R-:W-:Y:S04]  /*179c0*/  FFMA.FTZ R80, R156, c[0x0][0x2d0], -R152.reuse ;  /* 0x0000b4009c507a23 */ /* 0x102fe80000010898 */
        /* <DEDUP_REMOVED lines=12> */
[----:B------:R1:W5:Y:S07]  /*17a90*/  MUFU.EX2 R218, R84 ;  /* 0x0000005400da7308 */ /* 0x00036e0000000800 */
[C---:B------:R-:W-:Y:S03]  /*17aa0*/  HMMA.16816.F32.BF16 R32, R76.reuse, R90, R32 ;  /* 0x0000005a4c20723c */ /* 0x040fe60000041820 */
[----:B------:R3:W-:Y:S05]  /*17ab0*/  MUFU.EX2 R193, R88 ;  /* 0x0000005800c17308 */ /* 0x0007ea0000000800 */
[-C--:B------:R-:W-:Y:S08]  /*17ac0*/  HMMA.16816.F32.BF16 R36, R76, R92.reuse, R36 ;  /* 0x0000005c4c24723c */ /* 0x080ff00000041824 */
[C---:B------:R-:W-:Y:S04]  /*17ad0*/  HMMA.16816.F32.BF16 R40, R80.reuse, R92, R40 ;  /* 0x0000005c5028723c */ /* 0x040fe80000041828 */
[--C-:B-1----:R-:W-:Y:S03]  /*17ae0*/  FFMA.FTZ R84, R175, c[0x0][0x2d0], -R74.reuse ;  /* 0x0000b400af547a23 */ /* 0x102fe6000001084a */
[--C-:B------:R-:W-:Y:S01]  /*17af0*/  FFMA.FTZ R92, R162, c[0x0][0x2d0], -R153.reuse ;  /* 0x0000b400a25c7a23 */ /* 0x100fe20000010899 */
[-C--:B------:R-:W-:Y:S01]  /*17b00*/  HMMA.16816.F32.BF16 R44, R80, R94.reuse, R44 ;  /* 0x0000005e502c723c */ /* 0x080fe2000004182c */
[----:B------:R1:W-:Y:S03]  /*17b10*/  MUFU.EX2 R196, R84 ;  /* 0x0000005400c47308 */ /* 0x0003e60000000800 */
[--C-:B---3--:R-:W-:Y:S04]  /*17b20*/  FFMA.FTZ R88, R180, c[0x0][0x2d0], -R74.reuse ;  /* 0x0000b400b4587a23 */ /* 0x108fe8000001084a */
[C---:B------:R-:W-:Y:S03]  /*17b30*/  HMMA.16816.F32.BF16 R48, R76.reuse, R94, R48 ;  /* 0x0000005e4c30723c */ /* 0x040fe60000041830 */
[----:B------:R3:W-:Y:S01]  /*17b40*/  MUFU.EX2 R138, R92 ;  /* 0x0000005c008a7308 */ /* 0x0007e20000000800 */
[--C-:B-1----:R-:W-:Y:S09]  /*17b50*/  FFMA.FTZ R84, R176, c[0x0][0x2d0], -R74.reuse ;  /* 0x0000b400b0547a23 */ /* 0x102ff2000001084a */
[----:B------:R1:W-:Y:S01]  /*17b60*/  MUFU.EX2 R176, R88 ;  /* 0x0000005800b07308 */ /* 0x0003e20000000800 */
[----:B---3--:R-:W-:Y:S09]  /*17b70*/  FFMA.FTZ R92, R163, c[0x0][0x2d0], -R153 ;  /* 0x0000b400a35c7a23 */ /* 0x008ff20000010899 */
[----:B------:R3:W-:Y:S10]  /*17b80*/  MUFU.EX2 R197, R84 ;  /* 0x0000005400c57308 */ /* 0x0007f40000000800 */
[----:B------:R2:W-:Y:S01]  /*17b90*/  MUFU.EX2 R137, R92 ;  /* 0x0000005c00897308 */ /* 0x0005e20000000800 */
[----:B-1----:R-:W-:Y:S09]  /*17ba0*/  FFMA.FTZ R88, R181, c[0x0][0x2d0], -R74 ;  /* 0x0000b400b5587a23 */ /* 0x002ff2000001084a */
[----:B------:R1:W-:Y:S01]  /*17bb0*/  MUFU.EX2 R180, R88 ;  /* 0x0000005800b47308 */ /* 0x0003e20000000800 */
[--C-:B---3--:R-:W-:Y:S09]  /*17bc0*/  FFMA.FTZ R84, R168, c[0x0][0x2d0], -R75.reuse ;  /* 0x0000b400a8547a23 */ /* 0x108ff2000001084b */
[----:B------:R3:W-:Y:S01]  /*17bd0*/  MUFU.EX2 R192, R84 ;  /* 0x0000005400c07308 */ /* 0x0007e20000000800 */
[--C-:B--2---:R-:W-:Y:S09]  /*17be0*/  FFMA.FTZ R92, R171, c[0x0][0x2d0], -R152.reuse ;  /* 0x0000b400ab5c7a23 */ /* 0x104ff20000010898 */
[----:B------:R2:W-:Y:S01]  /*17bf0*/  MUFU.EX2 R142, R92 ;  /* 0x0000005c008e7308 */ /* 0x0005e20000000800 */
[----:B-1----:R-:W-:Y:S09]  /*17c00*/  FFMA.FTZ R88, R172, c[0x0][0x2d0], -R75 ;  /* 0x0000b400ac587a23 */ /* 0x002ff2000001084b */
[----:B------:R1:W-:Y:S01]  /*17c10*/  MUFU.EX2 R143, R88 ;  /* 0x00000058008f7308 */ /* 0x0003e20000000800 */
[----:B---3--:R-:W3:Y:S08]  /*17c20*/  LDSM.16.MT88.4 R84, [R204+0x800] ;  /* 0x00080000cc54783b */ /* 0x008ef00000004200 */
[----:B--2---:R-:W-:Y:S01]  /*17c30*/  LDSM.16.MT88.4 R92, [R202+0x1000] ;  /* 0x00100000ca5c783b */ /* 0x004fe20000004200 */
[--C-:B-1----:R-:W-:Y:S04]  /*17c40*/  FFMA.FTZ R88, R161, c[0x0][0x2d0], -R153.reuse ;  /* 0x0000b400a1587a23 */ /* 0x102fe80000010899 */
[----:B------:R1:W2:Y:S01]  /*17c50*/  MUFU.EX2 R139, R88 ;  /* 0x00000058008b7308 */ /* 0x0002a20000000800 */
[-C--:B---3--:R-:W-:Y:S08]  /*17c60*/  HMMA.16816.F32.BF16 R52, R76, R84.reuse, R52 ;  /* 0x000000544c34723c */ /* 0x088ff00000041834 */
[C---:B------:R-:W-:Y:S01]  /*17c70*/  HMMA.16816.F32.BF16 R56, R80.reuse, R84, R56 ;  /* 0x000000545038723c */ /* 0x040fe20000041838 */
[----:B-1----:R-:W1:Y:S06]  /*17c80*/  LDSM.16.MT88.4 R88, [R201+0x1000] ;  /* 0x00100000c958783b */ /* 0x002e6c0000004200 */
[----:B------:R-:W-:Y:S01]  /*17c90*/  FFMA.FTZ R84, R165, c[0x0][0x2d0], -R153 ;  /* 0x0000b400a5547a23 */ /* 0x000fe20000010899 */
[-C--:B------:R-:W-:Y:S03]  /*17ca0*/  HMMA.16816.F32.BF16 R60, R80, R86.reuse, R60 ;  /* 0x00000056503c723c */ /* 0x080fe6000004183c */
[----:B------:R3:W3:Y:S04]  /*17cb0*/  MUFU.EX2 R141, R84 ;  /* 0x00000054008d7308 */ /* 0x0006e80000000800 */
[--C-:B------:R-:W-:Y:S01]  /*17cc0*/  FFMA.FTZ R80, R173, c[0x0][0x2d0], -R75.reuse ;  /* 0x0000b400ad507a23 */ /* 0x100fe2000001084b */
[----:B------:R-:W-:Y:S04]  /*17cd0*/  HMMA.16816.F32.BF16 R64, R76, R86, R64 ;  /* 0x000000564c40723c */ /* 0x000fe80000041840 */
[----:B-----5:R-:W-:Y:S01]  /*17ce0*/  F2FP.BF16.PACK_AB R82, R218, R198 ;  /* 0x000000c6da52723e */ /* 0x020fe200000010ff */
[----:B------:R5:W-:Y:S01]  /*17cf0*/  MUFU.EX2 R175, R80 ;  /* 0x0000005000af7308 */ /* 0x000be20000000800 */
[----:B--2---:R-:W-:Y:S02]  /*17d00*/  F2FP.BF16.PACK_AB R81, R138, R139 ;  /* 0x0000008b8a51723e */ /* 0x004fe400000010ff */
[----:B------:R-:W-:Y:S04]  /*17d10*/  F2FP.BF16.PACK_AB R76, R228, R229 ;  /* 0x000000e5e44c723e */ /* 0x000fe800000010ff */
[----:B------:R-:W-:Y:S02]  /*17d20*/  F2FP.BF16.PACK_AB R77, R226, R227 ;  /* 0x000000e3e24d723e */ /* 0x000fe400000010ff */
[----:B------:R-:W-:Y:S02]  /*17d30*/  F2FP.BF16.PACK_AB R78, R224, R225 ;  /* 0x000000e1e04e723e */ /* 0x000fe400000010ff */
[----:B------:R-:W-:Y:S01]  /*17d40*/  F2FP.BF16.PACK_AB R79, R222, R223 ;  /* 0x000000dfde4f723e */ /* 0x000fe200000010ff */
[----:B---3--:R-:W2:Y:S01]  /*17d50*/  LDSM.16.MT88.4 R84, [R205+0x1000] ;  /* 0x00100000cd54783b */ /* 0x008ea20000004200 */
[----:B------:R-:W-:Y:S05]  /*17d60*/  F2FP.BF16.PACK_AB R83, R141, R137 ;  /* 0x000000898d53723e */ /* 0x000fea00000010ff */
[-C--:B-1----:R-:W-:Y:S03]  /*17d70*/  HMMA.16816.F32.BF16 R4, R76, R88.reuse, R4 ;  /* 0x000000584c04723c */ /* 0x082fe60000041804 */
[--C-:B-----5:R-:W-:Y:S04]  /*17d80*/  FFMA.FTZ R80, R170, c[0x0][0x2d0], -R152.reuse ;  /* 0x0000b400aa507a23 */ /* 0x120fe80000010898 */
        /* <DEDUP_REMOVED lines=8> */
[C---:B------:R-:W-:Y:S04]  /*17e10*/  HMMA.16816.F32.BF16 R24, R80.reuse, R84, R24 ;  /* 0x000000545018723c */ /* 0x040fe80000041818 */
[----:B-1----:R-:W-:Y:S03]  /*17e20*/  FFMA.FTZ R88, R177, c[0x0][0x2d0], -R152 ;  /* 0x0000b400b1587a23 */ /* 0x002fe60000010898 */
[--C-:B------:R-:W-:Y:S01]  /*17e30*/  FFMA.FTZ R84, R184, c[0x0][0x2d0], -R75.reuse ;  /* 0x0000b400b8547a23 */ /* 0x100fe2000001084b */
[-C--:B------:R-:W-:Y:S01]  /*17e40*/  HMMA.16816.F32.BF16 R28, R80, R86.reuse, R28 ;  /* 0x00000056501c723c */ /* 0x080fe2000004181c */
[----:B------:R1:W-:Y:S07]  /*17e50*/  MUFU.EX2 R172, R88 ;  /* 0x0000005800ac7308 */ /* 0x0003ee0000000800 */
[C---:B------:R-:W-:Y:S03]  /*17e60*/  HMMA.16816.F32.BF16 R32, R76.reuse, R86, R32 ;  /* 0x000000564c20723c */ /* 0x040fe60000041820 */
[----:B------:R2:W-:Y:S05]  /*17e70*/  MUFU.EX2 R169, R84 ;  /* 0x0000005400a97308 */ /* 0x0005ea0000000800 */
[-C--:B------:R-:W-:Y:S08]  /*17e80*/  HMMA.16816.F32.BF16 R36, R76, R92.reuse, R36 ;  /* 0x0000005c4c24723c */ /* 0x080ff00000041824 */
[C---:B------:R-:W-:Y:S04]  /*17e90*/  HMMA.16816.F32.BF16 R40, R80.reuse, R92, R40 ;  /* 0x0000005c5028723c */ /* 0x040fe80000041828 */
[--C-:B-1----:R-:W-:Y:S04]  /*17ea0*/  FFMA.FTZ R88, R194, c[0x0][0x2d0], -R74.reuse ;  /* 0x0000b400c2587a23 */ /* 0x102fe8000001084a */
[-C--:B------:R-:W-:Y:S01]  /*17eb0*/  HMMA.16816.F32.BF16 R44, R80, R94.reuse, R44 ;  /* 0x0000005e502c723c */ /* 0x080fe2000004182c */
[----:B------:R1:W-:Y:S03]  /*17ec0*/  MUFU.EX2 R170, R88 ;  /* 0x0000005800aa7308 */ /* 0x0003e60000000800 */
[--C-:B--2---:R-:W-:Y:S04]  /*17ed0*/  FFMA.FTZ R84, R185, c[0x0][0x2d0], -R75.reuse ;  /* 0x0000b400b9547a23 */ /* 0x104fe8000001084b */
[C---:B------:R-:W-:Y:S01]  /*17ee0*/  HMMA.16816.F32.BF16 R48, R76.reuse, R94, R48 ;  /* 0x0000005e4c30723c */ /* 0x040fe20000041830 */
[----:B------:R-:W-:Y:S02]  /*17ef0*/  LDSM.16.MT88.4 R92, [R202+0x1800] ;  /* 0x00180000ca5c783b */ /* 0x000fe40000004200 */
[----:B------:R2:W3:Y:S01]  /*17f00*/  MUFU.EX2 R168, R84 ;  /* 0x0000005400a87308 */ /* 0x0004e20000000800 */
[--C-:B-1----:R-:W-:Y:S09]  /*17f10*/  FFMA.FTZ R88, R195, c[0x0][0x2d0], -R74.reuse ;  /* 0x0000b400c3587a23 */ /* 0x102ff2000001084a */
[----:B------:R1:W5:Y:S01]  /*17f20*/  MUFU.EX2 R171, R88 ;  /* 0x0000005800ab7308 */ /* 0x0003620000000800 */
[--C-:B--2---:R-:W-:Y:S01]  /*17f30*/  FFMA.FTZ R84, R199, c[0x0][0x2d0], -R74.reuse ;  /* 0x0000b400c7547a23 */ /* 0x104fe2000001084a */
[----:B---3--:R-:W-:Y:S01]  /*17f40*/  F2FP.BF16.PACK_AB R149, R168, R169 ;  /* 0x000000a9a895723e */ /* 0x008fe200000010ff */
[----:B------:R-:W-:Y:S07]  /*17f50*/  FFMA.FTZ R74, R217, c[0x0][0x2d0], -R74 ;  /* 0x0000b400d94a7a23 */ /* 0x000fee000001084a */
[----:B------:R2:W-:Y:S10]  /*17f60*/  MUFU.EX2 R165, R84 ;  /* 0x0000005400a57308 */ /* 0x0005f40000000800 */
[----:B------:R3:W3:Y:S01]  /*17f70*/  MUFU.EX2 R163, R74 ;  /* 0x0000004a00a37308 */ /* 0x0006e20000000800 */
[----:B-1----:R-:W1:Y:S01]  /*17f80*/  LDSM.16.MT88.4 R88, [R204+0x1000] ;  /* 0x00100000cc58783b */ /* 0x002e620000004200 */
[----:B-----5:R-:W-:Y:S07]  /*17f90*/  F2FP.BF16.PACK_AB R148, R171, R170 ;  /* 0x000000aaab94723e */ /* 0x020fee00000010ff */
[----:B--2---:R-:W2:Y:S01]  /*17fa0*/  LDSM.16.MT88.4 R84, [R201+0x1800] ;  /* 0x00180000c954783b */ /* 0x004ea20000004200 */
[--C-:B---3--:R-:W-:Y:S01]  /*17fb0*/  FFMA.FTZ R74, R188, c[0x0][0x2d0], -R75.reuse ;  /* 0x0000b400bc4a7a23 */ /* 0x108fe2000001084b */
[----:B------:R-:W-:Y:S01]  /*17fc0*/  F2FP.BF16.PACK_AB R150, R163, R165 ;  /* 0x000000a5a396723e */ /* 0x000fe200000010ff */
[----:B------:R-:W-:Y:S02]  /*17fd0*/  FFMA.FTZ R75, R189, c[0x0][0x2d0], -R75 ;  /* 0x0000b400bd4b7a23 */ /* 0x000fe4000001084b */
[----:B------:R3:W-:Y:S10]  /*17fe0*/  MUFU.EX2 R162, R74 ;  /* 0x0000004a00a27308 */ /* 0x0007f40000000800 */
[----:B------:R-:W5:Y:S01]  /*17ff0*/  MUFU.EX2 R161, R75 ;  /* 0x0000004b00a17308 */ /* 0x000f620000000800 */
[-C--:B-1----:R-:W-:Y:S08]  /*18000*/  HMMA.16816.F32.BF16 R52, R76, R88.reuse, R52 ;  /* 0x000000584c34723c */ /* 0x082ff00000041834 */
[C---:B------:R-:W-:Y:S04]  /*18010*/  HMMA.16816.F32.BF16 R56, R80.reuse, R88, R56 ;  /* 0x000000585038723c */ /* 0x040fe80000041838 */
[--C-:B---3--:R-:W-:Y:S04]  /*18020*/  FFMA.FTZ R74, R167, c[0x0][0x2d0], -R153.reuse ;  /* 0x0000b400a74a7a23 */ /* 0x108fe80000010899 */
[-C--:B------:R-:W-:Y:S01]  /*18030*/  HMMA.16816.F32.BF16 R60, R80, R90.reuse, R60 ;  /* 0x0000005a503c723c */ /* 0x080fe2000004183c */
[----:B------:R1:W-:Y:S03]  /*18040*/  MUFU.EX2 R140, R74 ;  /* 0x0000004a008c7308 */ /* 0x0003e60000000800 */
[----:B-----5:R-:W-:Y:S03]  /*18050*/  F2FP.BF16.PACK_AB R151, R161, R162 ;  /* 0x000000a2a197723e */ /* 0x020fe600000010ff */
[----:B------:R-:W-:Y:S01]  /*18060*/  F2FP.BF16.PACK_AB R80, R142, R136 ;  /* 0x000000888e50723e */ /* 0x000fe200000010ff */
[----:B------:R-:W-:Y:S01]  /*18070*/  HMMA.16816.F32.BF16 R64, R76, R90, R64 ;  /* 0x0000005a4c40723c */ /* 0x000fe20000041840 */
[----:B------:R-:W3:Y:S03]  /*18080*/  LDSM.16.MT88.4 R88, [R205+0x1800] ;  /* 0x00180000cd58783b */ /* 0x000ee60000004200 */
[----:B------:R-:W-:Y:S03]  /*18090*/  F2FP.BF16.PACK_AB R82, R172, R173 ;  /* 0x000000adac52723e */ /* 0x000fe600000010ff */
[----:B------:R-:W-:Y:S02]  /*180a0*/  F2FP.BF16.PACK_AB R76, R197, R196 ;  /* 0x000000c4c54c723e */ /* 0x000fe400000010ff */
[----:B------:R-:W-:Y:S03]  /*180b0*/  F2FP.BF16.PACK_AB R77, R193, R192 ;  /* 0x000000c0c14d723e */ /* 0x000fe600000010ff */
[----:B------:R-:W-:Y:S02]  /*180c0*/  F2FP.BF16.PACK_AB R78, R180, R176 ;  /* 0x000000b0b44e723e */ /* 0x000fe400000010ff */
[----:B------:R-:W-:Y:S01]  /*180d0*/  F2FP.BF16.PACK_AB R79, R175, R143 ;  /* 0x0000008faf4f723e */ /* 0x000fe200000010ff */
[--C-:B-1----:R-:W-:Y:S06]  /*180e0*/  FFMA.FTZ R74, R178, c[0x0][0x2d0], -R153.reuse ;  /* 0x0000b400b24a7a23 */ /* 0x102fec0000010899 */
[-C--:B--2---:R-:W-:Y:S01]  /*180f0*/  HMMA.16816.F32.BF16 R4, R76, R84.reuse, R4 ;  /* 0x000000544c04723c */ /* 0x084fe20000041804 */
        /* <DEDUP_REMOVED lines=13> */
[--C-:B-1----:R-:W-:Y:S04]  /*181d0*/  FFMA.FTZ R74, R187, c[0x0][0x2d0], -R152.reuse ;  /* 0x0000b400bb4a7a23 */ /* 0x102fe80000010898 */
[-C--:B---3--:R-:W-:Y:S01]  /*181e0*/  HMMA.16816.F32.BF16 R20, R76, R88.reuse, R20 ;  /* 0x000000584c14723c */ /* 0x088fe20000041814 */
[----:B------:R1:W3:Y:S07]  /*181f0*/  MUFU.EX2 R158, R74 ;  /* 0x0000004a009e7308 */ /* 0x0002ee0000000800 */
[C---:B------:R-:W-:Y:S08]  /*18200*/  HMMA.16816.F32.BF16 R24, R80.reuse, R88, R24 ;  /* 0x000000585018723c */ /* 0x040ff00000041818 */
[-C--:B------:R-:W-:Y:S08]  /*18210*/  HMMA.16816.F32.BF16 R28, R80, R90.reuse, R28 ;  /* 0x0000005a501c723c */ /* 0x080ff0000004181c */
[C---:B------:R-:W-:Y:S04]  /*18220*/  HMMA.16816.F32.BF16 R32, R76.reuse, R90, R32 ;  /* 0x0000005a4c20723c */ /* 0x040fe80000041820 */
[--C-:B-1----:R-:W-:Y:S01]  /*18230*/  FFMA.FTZ R74, R190, c[0x0][0x2d0], -R152.reuse ;  /* 0x0000b400be4a7a23 */ /* 0x102fe20000010898 */
[----:B---3--:R-:W-:Y:S01]  /*18240*/  F2FP.BF16.PACK_AB R144, R158, R160 ;  /* 0x000000a09e90723e */ /* 0x008fe200000010ff */
[----:B------:R-:W-:Y:S02]  /*18250*/  FFMA.FTZ R152, R191, c[0x0][0x2d0], -R152 ;  /* 0x0000b400bf987a23 */ /* 0x000fe40000010898 */
[-C--:B------:R-:W-:Y:S01]  /*18260*/  HMMA.16816.F32.BF16 R36, R76, R92.reuse, R36 ;  /* 0x0000005c4c24723c */ /* 0x080fe20000041824 */
[----:B------:R1:W-:Y:S07]  /*18270*/  MUFU.EX2 R159, R74 ;  /* 0x0000004a009f7308 */ /* 0x0003ee0000000800 */
[C---:B------:R-:W-:Y:S03]  /*18280*/  HMMA.16816.F32.BF16 R40, R80.reuse, R92, R40 ;  /* 0x0000005c5028723c */ /* 0x040fe60000041828 */
[----:B------:R-:W3:Y:S05]  /*18290*/  MUFU.EX2 R157, R152 ;  /* 0x00000098009d7308 */ /* 0x000eea0000000800 */
[-C--:B------:R-:W-:Y:S08]  /*182a0*/  HMMA.16816.F32.BF16 R44, R80, R94.reuse, R44 ;  /* 0x0000005e502c723c */ /* 0x080ff0000004182c */
[C---:B------:R-:W-:Y:S04]  /*182b0*/  HMMA.16816.F32.BF16 R48, R76.reuse, R94, R48 ;  /* 0x0000005e4c30723c */ /* 0x040fe80000041830 */
[--C-:B-1----:R-:W-:Y:S04]  /*182c0*/  FFMA.FTZ R74, R179, c[0x0][0x2d0], -R153.reuse ;  /* 0x0000b400b34a7a23 */ /* 0x102fe80000010899 */
[----:B------:R1:W-:Y:S01]  /*182d0*/  MUFU.EX2 R152, R74 ;  /* 0x0000004a00987308 */ /* 0x0003e20000000800 */
[-C--:B--2---:R-:W-:Y:S03]  /*182e0*/  HMMA.16816.F32.BF16 R52, R76, R84.reuse, R52 ;  /* 0x000000544c34723c */ /* 0x084fe60000041834 */
[----:B---3--:R-:W-:Y:S05]  /*182f0*/  F2FP.BF16.PACK_AB R146, R157, R159 ;  /* 0x0000009f9d92723e */ /* 0x008fea00000010ff */
[C---:B------:R-:W-:Y:S07]  /*18300*/  HMMA.16816.F32.BF16 R56, R80.reuse, R84, R56 ;  /* 0x000000545038723c */ /* 0x040fee0000041838 */
[----:B------:R-:W-:Y:S01]  /*18310*/  MOV R85, R71 ;  /* 0x0000004700557202 */ /* 0x000fe20000000f00 */
[-C--:B------:R-:W-:Y:S04]  /*18320*/  HMMA.16816.F32.BF16 R60, R80, R86.reuse, R60 ;  /* 0x00000056503c723c */ /* 0x080fe8000004183c */
[----:B------:R-:W-:Y:S01]  /*18330*/  MOV R84, R72 ;  /* 0x0000004800547202 */ /* 0x000fe20000000f00 */
[----:B-1----:R-:W-:Y:S03]  /*18340*/  FFMA.FTZ R74, R166, c[0x0][0x2d0], -R153 ;  /* 0x0000b400a64a7a23 */ /* 0x002fe60000010899 */
[----:B------:R-:W-:Y:S01]  /*18350*/  HMMA.16816.F32.BF16 R64, R76, R86, R64 ;  /* 0x000000564c40723c */ /* 0x000fe20000041840 */
[----:B------:R-:W1:Y:S06]  /*18360*/  MUFU.EX2 R75, R74 ;  /* 0x0000004a004b7308 */ /* 0x000e6c0000000800 */
[----:B------:R-:W-:Y:S01]  /*18370*/  MOV R86, R70 ;  /* 0x0000004600567202 */ /* 0x000fe20000000f00 */
[-C--:B------:R-:W-:Y:S05]  /*18380*/  HMMA.16816.F32.BF16 R88, R148, R100.reuse, R4 ;  /* 0x000000649458723c */ /* 0x080fea0000041804 */
[----:B------:R-:W-:Y:S02]  /*18390*/  MOV R87, R3 ;  /* 0x0000000300577202 */ /* 0x000fe40000000f00 */
[----:B------:R-:W-:Y:S02]  /*183a0*/  FFMA.FTZ R4, R69, R110, R111 ;  /* 0x0000006e45047223 */ /* 0x000fe4000001006f */
[----:B------:R-:W-:Y:S03]  /*183b0*/  FFMA.FTZ R6, R68, R108, R109 ;  /* 0x0000006c44067223 */ /* 0x000fe6000001006d */
[----:B----4-:R-:W-:Y:S02]  /*183c0*/  FFMA.FTZ R5, R2, R114, R249 ;  /* 0x0000007202057223 */ /* 0x010fe400000100f9 */
[----:B------:R-:W-:Y:S02]  /*183d0*/  FADD.FTZ R4, R113, R4 ;  /* 0x0000000471047221 */ /* 0x000fe40000010000 */
[----:B------:R-:W-:Y:S02]  /*183e0*/  FADD.FTZ R2, R252, R6 ;  /* 0x00000006fc027221 */ /* 0x000fe40000010000 */
[----:B------:R-:W-:Y:S01]  /*183f0*/  FADD.FTZ R5, R248, R5 ;  /* 0x00000005f8057221 */ /* 0x000fe20000010000 */
[----:B-1----:R-:W-:Y:S01]  /*18400*/  F2FP.BF16.PACK_AB R145, R75, R152 ;  /* 0x000000984b91723e */ /* 0x002fe200000010ff */
[--C-:B------:R-:W-:Y:S02]  /*18410*/  FFMA.FTZ R74, R164, c[0x0][0x2d0], -R153.reuse ;  /* 0x0000b400a44a7a23 */ /* 0x100fe40000010899 */
[----:B------:R-:W-:Y:S02]  /*18420*/  FFMA.FTZ R153, R73, c[0x0][0x2d0], -R153 ;  /* 0x0000b40049997a23 */ /* 0x000fe40000010899 */
[----:B------:R-:W-:Y:S02]  /*18430*/  FADD.FTZ R7, R112, R4 ;  /* 0x0000000470077221 */ /* 0x000fe40000010000 */
[----:B------:R-:W-:Y:S01]  /*18440*/  FADD.FTZ R6, R251, R2 ;  /* 0x00000002fb067221 */ /* 0x000fe20000010000 */
[----:B------:R-:W-:Y:S01]  /*18450*/  MUFU.EX2 R73, R153 ;  /* 0x0000009900497308 */ /* 0x000fe20000000800 */
[----:B------:R-:W-:Y:S02]  /*18460*/  FADD.FTZ R4, R246, R5 ;  /* 0x00000005f6047221 */ /* 0x000fe40000010000 */
[----:B------:R-:W-:Y:S02]  /*18470*/  FFMA.FTZ R2, R0, R121, R234 ;  /* 0x0000007900027223 */ /* 0x000fe400000100ea */
[----:B------:R-:W-:Y:S05]  /*18480*/  FADD.FTZ R0, R120, R7 ;  /* 0x0000000778007221 */ /* 0x000fea0000010000 */
[----:B------:R-:W1:Y:S02]  /*18490*/  MUFU.EX2 R74, R74 ;  /* 0x0000004a004a7308 */ /* 0x000e640000000800 */
[----:B-1----:R-:W-:Y:S07]  /*184a0*/  F2FP.BF16.PACK_AB R147, R73, R74 ;  /* 0x0000004a4993723e */ /* 0x002fee00000010ff */
[C---:B------:R-:W-:Y:S07]  /*184b0*/  HMMA.16816.F32.BF16 R92, R144.reuse, R100, R8 ;  /* 0x00000064905c723c */ /* 0x040fee0000041808 */
[----:B------:R-:W-:Y:S01]  /*184c0*/  FADD.FTZ R10, R250, R6 ;  /* 0x00000006fa0a7221 */ /* 0x000fe20000010000 */
[-C--:B------:R-:W-:Y:S01]  /*184d0*/  HMMA.16816.F32.BF16 R96, R144, R102.reuse, R12 ;  /* 0x000000669060723c */ /* 0x080fe2000004180c */
[----:B------:R-:W2:Y:S03]  /*184e0*/  LDL R13, [R1] ;  /* 0x00000000010d7983 */ /* 0x000ea60000100800 */
        /* <DEDUP_REMOVED lines=83> */
[----:B------:R-:W-:Y:S03]  /*18a20*/  FADD.FTZ R0, R73, R0 ;  /* 0x0000000049007221 */ /* 0x000fe60000010000 */
[----:B------:R1:W-:Y:S04]  /*18a30*/  STL [R1+0x14], R2 ;  /* 0x0000140201007387 */ /* 0x0003e80000100800 */
[----:B------:R1:W-:Y:S01]  /*18a40*/  STL [R1+0x18], R0 ;  /* 0x0000180001007387 */ /* 0x0003e20000100800 */
[C---:B--2---:R-:W-:Y:S02]  /*18a50*/  ISETP.GT.AND P0, PT, R216.reuse, R13, PT ;  /* 0x0000000dd800720c */ /* 0x044fe40003f04270 */
[----:B------:R-:W-:Y:S11]  /*18a60*/  IADD3 R216, R216, -0x1, RZ ;  /* 0xffffffffd8d87810 */ /* 0x000ff60007ffe0ff */
[----:B-1----:R-:W-:-:S05]  /*18a70*/  @P0 BRA `(.L_x_954) ;  /* 0xffffa8f000000947 */ /* 0x002fca000383ffff */
.L_x_937:
[----:B-1----:R-:W2:Y:S04]  /*18a80*/  LDL R5, [R1+0x1c] ;  /* 0x00001c0001057983 */ /* 0x002ea80000100800 */
[----:B------:R-:W3:Y:S04]  /*18a90*/  LDL R0, [R1+0x48] ;  /* 0x0000480001007983 */ /* 0x000ee80000100800 */
[----:B------:R-:W4:Y:S01]  /*18aa0*/  LDL R2, [R1+0x20] ;  /* 0x0000200001027983 */ /* 0x000f220000100800 */
[----:B------:R-:W-:-:S05]  /*18ab0*/  IMAD.MOV.U32 R4, RZ, RZ, c[0x0][0x2c4] ;  /* 0x0000b100ff047624 */ /* 0x000fca00078e00ff */
[----:B------:R-:W-:Y:S01]  /*18ac0*/  ISETP.NE.AND P1, PT, R4, 0x1, PT ;  /* 0x000000010400780c */ /* 0x000fe20003f25270 */
[----:B--2---:R-:W-:Y:S02]  /*18ad0*/  IMAD.MOV.U32 R6, RZ, RZ, R5 ;  /* 0x000000ffff067224 */ /* 0x004fe400078e0005 */
[----:B------:R-:W-:Y:S01]  /*18ae0*/  IMAD.MOV.U32 R5, RZ, RZ, c[0x0][0x32c] ;  /* 0x0000cb00ff057624 */ /* 0x000fe200078e00ff */
[----:B---3--:R-:W-:-:S04]  /*18af0*/  IADD3 R0, R0, 0x7f, RZ ;  /* 0x0000007f00007810 */ /* 0x008fc80007ffe0ff */
[----:B------:R-:W-:-:S05]  /*18b00*/  ISETP.GE.AND P0, PT, R5, 0x1, PT ;  /* 0x000000010500780c */ /* 0x000fca0003f06270 */
[----:B------:R-:W-:Y:S01]  /*18b10*/  @P1 IMAD.HI.U32 R4, R0, c[0x0][0x2c8], RZ ;  /* 0x0000b20000041a27 */ /* 0x000fe200078e00ff */
[----:B----4-:R-:W-:-:S04]  /*18b20*/  IADD3 R2, R2, 0x1, -R6 ;  /* 0x0000000102027810 */ /* 0x010fc80007ffe806 */
        /* <DEDUP_REMOVED lines=14> */
.L_x_957:
[----:B------:R-:W-:-:S04]  /*18c10*/  MOV R4, c[0x0][0x32c] ;  /* 0x0000cb0000047a02 */ /* 0x000fc80000000f00 */
[----:B------:R-:W-:-:S13]  /*18c20*/  ISETP.NE.AND P0, PT, R4, 0x1, PT ;  /* 0x000000010400780c */ /* 0x000fda0003f05270 */
[----:B------:R-:W-:-:S05]  /*18c30*/  @P0 IMAD.HI.U32 R4, R0, c[0x0][0x330], RZ ;  /* 0x0000cc0000040a27 */ /* 0x000fca00078e00ff */
[----:B------:R-:W-:Y:S02]  /*18c40*/  @P0 SHF.R.U32.HI R0, RZ, c[0x0][0x334], R4 ;  /* 0x0000cd00ff000a19 */ /* 0x000fe40000011604 */
.L_x_958:
[----:B------:R-:W-:Y:S05]  /*18c50*/  BSYNC B0 ;  /* 0x0000000000007941 */ /* 0x000fea0003800000 */
.L_x_956:
[----:B------:R-:W-:-:S05]  /*18c60*/  IMAD R0, R0, c[0x0][0x32c], RZ ;  /* 0x0000cb0000007a24 */ /* 0x000fca00078e02ff */
[----:B------:R-:W-:-:S03]  /*18c70*/  IMNMX R2, R2, R0, !PT ;  /* 0x0000000002027217 */ /* 0x000fc60007800200 */
.L_x_955:
[----:B------:R-:W2:Y:S01]  /*18c80*/  LDL R4, [R1+0x8] ;  /* 0x0000080001047983 */ /* 0x000ea20000100800 */
        /* <DEDUP_REMOVED lines=13> */
.L_x_960:
[----:B--2---:R-:W2:Y:S01]  /*18d60*/  LDL R216, [R1+0x8] ;  /* 0x0000080001d87983 */ /* 0x004ea20000100800 */
[----:B------:R-:W-:Y:S04]  /*18d70*/  DEPBAR.LE SB0, 0x0 ;  /* 0x000080000000791a */ /* 0x000fe80000000000 */
[----:B------:R-:W2:Y:S01]  /*18d80*/  LDL R3, [R1+0x40] ;  /* 0x0000400001037983 */ /* 0x000ea20000100800 */
[----:B------:R-:W-:Y:S03]  /*18d90*/  WARPSYNC 0xffffffff ;  /* 0xffffffff00007948 */ /* 0x000fe60003800000 */
[----:B------:R-:W2:Y:S06]  /*18da0*/  LDL.64 R172, [R1+0x30] ;  /* 0x0000300001ac7983 */ /* 0x000eac0000100a00 */
        /* <DEDUP_REMOVED lines=37> */
[----:B--2---:R-:W-:Y:S04]  /*19000*/  ISETP.GT.AND P0, PT, R216, R217, PT ;  /* 0x000000d9d800720c */ /* 0x004fe80003f04270 */
[-C--:B------:R-:W-:Y:S08]  /*19010*/  HMMA.16816.F32.BF16 R12, R164, R162.reuse, R12 ;  /* 0x000000a2a40c723c */ /* 0x080ff0000004180c */
[C---:B------:R-:W-:Y:S01]  /*19020*/  HMMA.16816.F32.BF16 R16, R156.reuse, R162, R16 ;  /* 0x000000a29c10723c */ /* 0x040fe20000041810 */
[----:B------:R-:W-:Y:S03]  /*19030*/  @!P0 MOV R174, c[0x0][0x208] ;  /* 0x0000820000ae8a02 */ /* 0x000fe60000000f00 */
[----:B------:R-:W-:Y:S01]  /*19040*/  @!P0 SHF.R.S32.HI R0, RZ, 0x1f, R217 ;  /* 0x0000001fff008819 */ /* 0x000fe200000114d9 */
[C---:B------:R-:W-:Y:S01]  /*19050*/  @!P0 IMAD.WIDE.U32 R160, R217.reuse, c[0x0][0x208], RZ ;  /* 0x00008200d9a08a25 */ /* 0x040fe200078e00ff */
[----:B------:R-:W-:Y:S02]  /*19060*/  @!P0 MOV R173, R3 ;  /* 0x0000000300ad8202 */ /* 0x000fe40000000f00 */
[-C--:B------:R-:W-:Y:S04]  /*19070*/  HMMA.16816.F32.BF16 R20, R156, R168.reuse, R20 ;  /* 0x000000a89c14723c */ /* 0x080fe80000041814 */
[----:B------:R-:W-:Y:S01]  /*19080*/  @!P0 IMAD R0, R0, c[0x0][0x208], RZ ;  /* 0x0000820000008a24 */ /* 0x000fe200078e02ff */
[----:B------:R-:W-:Y:S01]  /*19090*/  @!P0 SHF.L.U32 R3, R174, 0x5, RZ ;  /* 0x00000005ae038819 */ /* 0x000fe200000006ff */
[----:B------:R-:W-:Y:S02]  /*190a0*/  @!P0 IMAD.WIDE.U32 R172, R160, 0x50, R172 ;  /* 0x00000050a0ac8825 */ /* 0x000fe400078e00ac */
[C---:B------:R-:W-:Y:S04]  /*190b0*/  HMMA.16816.F32.BF16 R24, R164.reuse, R168, R24 ;  /* 0x000000a8a418723c */ /* 0x040fe80000041818 */
[----:B------:R-:W-:Y:S03]  /*190c0*/  @!P0 IMAD R0, R217, c[0x0][0x20c], R0 ;  /* 0x00008300d9008a24 */ /* 0x000fe600078e0200 */
[----:B------:R-:W-:Y:S01]  /*190d0*/  @!P0 LEA R168, P1, R172, c[0x0][0x1f8], 0x1 ;  /* 0x00007e00aca88a11 */ /* 0x000fe200078208ff */
[-C--:B------:R-:W-:Y:S01]  /*190e0*/  HMMA.16816.F32.BF16 R28, R164, R170.reuse, R28 ;  /* 0x000000aaa41c723c */ /* 0x080fe2000004181c */
[----:B------:R-:W-:Y:S03]  /*190f0*/  @!P0 MOV R169, 0x5 ;  /* 0x0000000500a98802 */ /* 0x000fe60000000f00 */
[----:B------:R-:W-:Y:S02]  /*19100*/  @!P0 IADD3 R0, R161, R0, RZ ;  /* 0x00000000a1008210 */ /* 0x000fe40007ffe0ff */
[----:B------:R-:W2:Y:S01]  /*19110*/  LDSM.16.M88.4 R160, [R213] ;  /* 0x00000000d5a0783b */ /* 0x000ea20000000200 */
[----:B------:R-:W-:Y:S01]  /*19120*/  @!P0 IADD3 R180, P2, R168, R3, RZ ;  /* 0x00000003a8b48210 */ /* 0x000fe20007f5e0ff */
[C---:B------:R-:W-:Y:S04]  /*19130*/  HMMA.16816.F32.BF16 R32, R156.reuse, R170, R32 ;  /* 0x000000aa9c20723c */ /* 0x040fe80000041820 */
[----:B------:R-:W-:Y:S04]  /*19140*/  @!P0 IMAD R0, R0, 0x50, RZ ;  /* 0x0000005000008824 */ /* 0x000fe800078e02ff */
[-C--:B-1----:R-:W-:Y:S04]  /*19150*/  HMMA.16816.F32.BF16 R36, R156, R152.reuse, R36 ;  /* 0x000000989c24723c */ /* 0x082fe80000041824 */
[----:B------:R-:W-:Y:S02]  /*19160*/  @!P0 IADD3 R87, R173, R0, RZ ;  /* 0x00000000ad578210 */ /* 0x000fe40007ffe0ff */
[----:B------:R-:W-:Y:S02]  /*19170*/  @!P0 SHF.L.U64.HI R0, R174, R169, c[0x0][0x20c] ;  /* 0x00008300ae008619 */ /* 0x000fe400000102a9 */
[----:B------:R-:W-:Y:S01]  /*19180*/  @!P0 LEA.HI.X R169, R172, c[0x0][0x1fc], R87, 0x1, P1 ;  /* 0x00007f00aca98a11 */ /* 0x000fe200008f0c57 */
[C---:B------:R-:W-:Y:S01]  /*19190*/  HMMA.16816.F32.BF16 R40, R164.reuse, R152, R40 ;  /* 0x00000098a428723c */ /* 0x040fe20000041828 */
[----:B------:R-:W1:Y:S03]  /*191a0*/  LDSM.16.M88.4 R172, [R212] ;  /* 0x00000000d4ac783b */ /* 0x000e660000000200 */
[-C--:B------:R-:W-:Y:S02]  /*191b0*/  @!P0 IADD3.X R181, R169, R0.reuse, RZ, P2, !PT ;  /* 0x00000000a9b58210 */ /* 0x080fe400017fe4ff */
[-C--:B------:R-:W-:Y:S02]  /*191c0*/  @!P0 IADD3 R178, P1, R180, R3.reuse, RZ ;  /* 0x00000003b4b28210 */ /* 0x080fe40007f3e0ff */
[-C--:B------:R-:W-:Y:S01]  /*191d0*/  HMMA.16816.F32.BF16 R44, R164, R154.reuse, R44 ;  /* 0x0000009aa42c723c */ /* 0x080fe2000004182c */
[----:B------:R-:W-:Y:S01]  /*191e0*/  @!PT LDS RZ, [RZ] ;  /* 0x00000000fffff984 */ /* 0x000fe20000000800 */
[----:B------:R-:W-:Y:S01]  /*191f0*/  @!PT LDS RZ, [RZ] ;  /* 0x00000000fffff984 */ /* 0x000fe20000000800 */
[----:B------:R-:W-:Y:S01]  /*19200*/  @!PT LDS RZ, [RZ] ;  /* 0x00000000fffff984 */ /* 0x000fe20000000800 */
[----:B------:R4:W-:Y:S03]  /*19210*/  @!P0 LDGSTS.E.BYPASS.LTC128B.128 [R219+0x100], [R168.64], !P4 ;  /* 0x00100000a8db8fae */ /* 0x0009e6000e101d48 */
[-C--:B------:R-:W-:Y:S02]  /*19220*/  @!P0 IADD3.X R179, R181, R0.reuse, RZ, P1, !PT ;  /* 0x00000000b5b38210 */ /* 0x080fe40000ffe4ff */
[-C--:B------:R-:W-:Y:S02]  /*19230*/  @!P0 IADD3 R176, P2, R178, R3.reuse, RZ ;  /* 0x00000003b2b08210 */ /* 0x080fe40007f5e0ff */
[C---:B------:R-:W-:Y:S01]  /*19240*/  HMMA.16816.F32.BF16 R48, R156.reuse, R154, R48 ;  /* 0x0000009a9c30723c */ /* 0x040fe20000041830 */
[----:B------:R5:W-:Y:S03]  /*19250*/  @!P0 LDGSTS.E.BYPASS.LTC128B.128 [R219+0x900], [R180.64], !P4 ;  /* 0x00900000b4db8fae */ /* 0x000be6000e101d48 */
[-C--:B------:R-:W-:Y:S04]  /*19260*/  @!P0 IADD3.X R177, R179, R0.reuse, RZ, P2, !PT ;  /* 0x00000000b3b18210 */ /* 0x080fe800017fe4ff */
[-C--:B--2---:R-:W-:Y:S01]  /*19270*/  HMMA.16816.F32.BF16 R52, R156, R160.reuse, R52 ;  /* 0x000000a09c34723c */ /* 0x084fe20000041834 */
[----:B------:R2:W-:Y:S07]  /*19280*/  @!P0 LDGSTS.E.BYPASS.LTC128B.128 [R219+0x1100], [R178.64], !P4 ;  /* 0x01100000b2db8fae */ /* 0x0005ee000e101d48 */
[C---:B------:R-:W-:Y:S01]  /*19290*/  HMMA.16816.F32.BF16 R56, R164.reuse, R160, R56 ;  /* 0x000000a0a438723c */ /* 0x040fe20000041838 */
[----:B------:R2:W-:Y:S03]  /*192a0*/  @!P0 LDGSTS.E.BYPASS.LTC128B.128 [R219+0x1900], [R176.64], !P4 ;  /* 0x01900000b0db8fae */ /* 0x0005e6000e101d48 */
[----:B----4-:R-:W-:Y:S04]  /*192b0*/  @!P0 IADD3 R168, P1, R176, R3, RZ ;  /* 0x00000003b0a88210 */ /* 0x010fe80007f3e0ff */
[----:B------:R-:W-:Y:S01]  /*192c0*/  @!P0 IADD3.X R169, R177, R0, RZ, P1, !PT ;  /* 0x00000000b1a98210 */ /* 0x000fe20000ffe4ff */
[-C--:B------:R-:W-:Y:S04]  /*192d0*/  HMMA.16816.F32.BF16 R60, R164, R162.reuse, R60 ;  /* 0x000000a2a43c723c */ /* 0x080fe8000004183c */
[----:B------:R4:W-:Y:S01]  /*192e0*/  @!P0 LDGSTS.E.BYPASS.LTC128B.128 [R219+0x2100], [R168.64], !P4 ;  /* 0x02100000a8db8fae */ /* 0x0009e2000e101d48 */
[C---:B------:R-:W-:Y:S02]  /*192f0*/  ISETP.GT.AND P0, PT, R217.reuse, R216, PT ;  /* 0x000000d8d900720c */ /* 0x040fe40003f04270 */
[----:B------:R-:W-:Y:S01]  /*19300*/  IADD3 R216, R217, -0x1, RZ ;  /* 0xffffffffd9d87810 */ /* 0x000fe20007ffe0ff */
[C---:B------:R-:W-:Y:S04]  /*19310*/  HMMA.16816.F32.BF16 R64, R156.reuse, R162, R64 ;  /* 0x000000a29c40723c */ /* 0x040fe80000041840 */
[----:B-----5:R-:W-:Y:S04]  /*19320*/  LDSM.16.M88.4 R180, [R208+0x2000] ;  /* 0x00200000d0b4783b */ /* 0x020fe80000000200 */
[-C--:B-1----:R-:W-:Y:S04]  /*19330*/  HMMA.16816.F32.BF16 R68, R156, R172.reuse, R68 ;  /* 0x000000ac9c44723c */ /* 0x082fe80000041844 */
[----:B--2---:R-:W-:Y:S04]  /*19340*/  LDSM.16.M88.4 R176, [R206] ;  /* 0x00000000ceb0783b */ /* 0x004fe80000000200 */
[C---:B------:R-:W-:Y:S04]  /*19350*/  HMMA.16816.F32.BF16 R72, R164.reuse, R172, R72 ;  /* 0x000000aca448723c */ /* 0x040fe80000041848 */
[----:B------:R-:W-:Y:S04]  /*19360*/  LDSM.16.M88.4 R184, [R206+0x800] ;  /* 0x00080000ceb8783b */ /* 0x000fe80000000200 */
[-C--:B------:R-:W-:Y:S04]  /*19370*/  HMMA.16816.F32.BF16 R76, R164, R174.reuse, R76 ;  /* 0x000000aea44c723c */ /* 0x080fe8000004184c */
[----:B----4-:R-:W1:Y:S04]  /*19380*/  LDSM.16.M88.4 R168, [R208] ;  /* 0x00000000d0a8783b */ /* 0x010e680000000200 */
[----:B------:R-:W-:Y:S04]  /*19390*/  HMMA.16816.F32.BF16 R80, R156, R174, R80 ;  /* 0x000000ae9c50723c */ /* 0x000fe80000041850 */
[----:B------:R-:W2:Y:S08]  /*193a0*/  LDSM.16.M88.4 R152, [R206+0x1000] ;  /* 0x00100000ce98783b */ /* 0x000eb00000000200 */
[----:B------:R-:W4:Y:S08]  /*193b0*/  LDSM.16.M88.4 R188, [R206+0x1800] ;  /* 0x00180000cebc783b */ /* 0x000f300000000200 */
[----:B------:R-:W5:Y:S08]  /*193c0*/  LDSM.16.M88.4 R192, [R206+0x2000] ;  /* 0x00200000cec0783b */ /* 0x000f700000000200 */
[----:B------:R-:W-:Y:S01]  /*193d0*/  LDSM.16.M88.4 R160, [R209] ;  /* 0x00000000d1a0783b */ /* 0x000fe20000000200 */
[-C--:B-1----:R-:W-:Y:S07]  /*193e0*/  HMMA.16816.F32.BF16 R4, R168, R176.reuse, R4 ;  /* 0x000000b0a804723c */ /* 0x082fee0000041804 */
[----:B------:R-:W1:Y:S01]  /*193f0*/  LDSM.16.M88.4 R196, [R203] ;  /* 0x00000000cbc4783b */ /* 0x000e620000000200 */
[C---:B------:R-:W-:Y:S07]  /*19400*/  HMMA.16816.F32.BF16 R8, R180.reuse, R176, R8 ;  /* 0x000000b0b408723c */ /* 0x040fee0000041808 */
[----:B------:R-:W1:Y:S01]  /*19410*/  LDSM.16.M88.4 R156, [R209+0x2000] ;  /* 0x00200000d19c783b */ /* 0x000e620000000200 */
[-C--:B------:R-:W-:Y:S07]  /*19420*/  HMMA.16816.F32.BF16 R12, R180, R178.reuse, R12 ;  /* 0x000000b2b40c723c */ /* 0x080fee000004180c */
[----:B------:R-:W0:Y:S01]  /*19430*/  LDGDEPBAR ;  /* 0x00000000000079af */ /* 0x000e220000000000 */
[C---:B------:R-:W-:Y:S08]  /*19440*/  HMMA.16816.F32.BF16 R16, R168.reuse, R178, R16 ;  /* 0x000000b2a810723c */ /* 0x040ff00000041810 */
        /* <DEDUP_REMOVED lines=34> */
[----:B------:R2:W4:Y:S01]  /*19670*/  MUFU.TANH R173, R0 ;  /* 0x0000000000ad7308 */ /* 0x0005220000002400 */
[-C--:B-1----:R-:W-:Y:S08]  /*19680*/  HMMA.16816.F32.BF16 R20, R160, R4.reuse, R20 ;  /* 0x00000004a014723c */ /* 0x082ff00000041814 */
[C---:B------:R-:W-:Y:S04]  /*19690*/  HMMA.16816.F32.BF16 R24, R156.reuse, R4, R24 ;  /* 0x000000049c18723c */ /* 0x040fe80000041818 */
[----:B--2---:R-:W-:Y:S02]  /*196a0*/  FMUL.FTZ R0, R9, c[0x0][0x320] ;  /* 0x0000c80009007a20 */ /* 0x004fe40000410000 */
[----:B------:R-:W1:Y:S02]  /*196b0*/  LDSM.16.M88.4 R8, [R203+0x1000] ;  /* 0x00100000cb08783b */ /* 0x000e640000000200 */
[-C--:B------:R-:W-:Y:S01]  /*196c0*/  HMMA.16816.F32.BF16 R28, R156, R6.reuse, R28 ;  /* 0x000000069c1c723c */ /* 0x080fe2000004181c */
[----:B------:R2:W5:Y:S07]  /*196d0*/  MUFU.TANH R168, R0 ;  /* 0x0000000000a87308 */ /* 0x00056e0000002400 */
        /* <DEDUP_REMOVED lines=8> */
[----:B---3--:R-:W1:Y:S07]  /*19760*/  LDSM.16.M88.4 R4, [R203+0x1800] ;  /* 0x00180000cb04783b */ /* 0x008e6e0000000200 */
[C---:B------:R-:W-:Y:S04]  /*19770*/  HMMA.16816.F32.BF16 R40, R156.reuse, R8, R40 ;  /* 0x000000089c28723c */ /* 0x040fe80000041828 */
[----:B--2---:R-:W-:Y:S04]  /*19780*/  FMUL.FTZ R0, R13, c[0x0][0x320] ;  /* 0x0000c8000d007a20 */ /* 0x004fe80000410000 */
[-C--:B------:R-:W-:Y:S01]  /*19790*/  HMMA.16816.F32.BF16 R44, R156, R10.reuse, R44 ;  /* 0x0000000a9c2c723c */ /* 0x080fe2000004182c */
[----:B------:R2:W3:Y:S07]  /*197a0*/  MUFU.TANH R155, R0 ;  /* 0x00000000009b7308 */ /* 0x0004ee0000002400 */
[C---:B------:R-:W-:Y:S08]  /*197b0*/  HMMA.16816.F32.BF16 R48, R160.reuse, R10, R48 ;  /* 0x0000000aa030723c */ /* 0x040ff00000041830 */
[----:B------:R-:W-:Y:S04]  /*197c0*/  FMUL.FTZ R8, R41, c[0x0][0x320] ;  /* 0x0000c80029087a20 */ /* 0x000fe80000410000 */
[----:B------:R3:W-:Y:S01]  /*197d0*/  MUFU.TANH R184, R8 ;  /* 0x0000000800b87308 */ /* 0x0007e20000002400 */
[----:B----4-:R-:W-:Y:S02]  /*197e0*/  FMUL.FTZ R3, R42, c[0x0][0x320] ;  /* 0x0000c8002a037a20 */ /* 0x010fe40000410000 */
[----:B--2---:R-:W-:Y:S01]  /*197f0*/  FMUL.FTZ R0, R14, c[0x0][0x320] ;  /* 0x0000c8000e007a20 */ /* 0x004fe20000410000 */
[-C--:B-1----:R-:W-:Y:S06]  /*19800*/  HMMA.16816.F32.BF16 R52, R160, R4.reuse, R52 ;  /* 0x00000004a034723c */ /* 0x082fec0000041834 */
[----:B------:R1:W-:Y:S02]  /*19810*/  MUFU.TANH R166, R0 ;  /* 0x0000000000a67308 */ /* 0x0003e40000002400 */
[C---:B------:R-:W-:Y:S08]  /*19820*/  HMMA.16816.F32.BF16 R56, R156.reuse, R4, R56 ;  /* 0x000000049c38723c */ /* 0x040ff00000041838 */
[----:B------:R2:W-:Y:S01]  /*19830*/  MUFU.TANH R243, R3 ;  /* 0x0000000300f37308 */ /* 0x0005e20000002400 */
[-C--:B------:R-:W-:Y:S01]  /*19840*/  HMMA.16816.F32.BF16 R60, R156, R6.reuse, R60 ;  /* 0x000000069c3c723c */ /* 0x080fe2000004183c */
[----:B---3--:R-:W3:Y:S01]  /*19850*/  LDSM.16.M88.4 R8, [R203+0x2000] ;  /* 0x00200000cb08783b */ /* 0x008ee20000000200 */
        /* <DEDUP_REMOVED lines=18> */
[----:B-----5:R-:W-:Y:S02]  /*19980*/  FMNMX.FTZ R4, R168, R4, !PT ;  /* 0x00000004a8047209 */ /* 0x020fe40007810000 */
[----:B----4-:R-:W-:Y:S02]  /*19990*/  FMNMX.FTZ R3, R154, R2, !PT ;  /* 0x000000029a037209 */ /* 0x010fe40007810000 */
[----:B------:R-:W-:Y:S03]  /*199a0*/  HMMA.16816.F32.BF16 R80, R160, R10, R80 ;  /* 0x0000000aa050723c */ /* 0x000fe60000041850 */
[----:B------:R-:W-:Y:S01]  /*199b0*/  MUFU.TANH R157, R8 ;  /* 0x00000008009d7308 */ /* 0x000fe20000002400 */
[----:B------:R-:W-:Y:S01]  /*199c0*/  FMNMX.FTZ R4, R164, R4, !PT ;  /* 0x00000004a4047209 */ /* 0x000fe20007810000 */
[----:B-1----:R-:W-:Y:S01]  /*199d0*/  FMUL.FTZ R0, R17, c[0x0][0x320] ;  /* 0x0000c80011007a20 */ /* 0x002fe20000410000 */
[----:B------:R-:W-:Y:S02]  /*199e0*/  FMNMX.FTZ R3, R153, R3, !PT ;  /* 0x0000000399037209 */ /* 0x000fe40007810000 */
[----:B------:R-:W-:Y:S01]  /*199f0*/  FMUL.FTZ R5, R73, c[0x0][0x320] ;  /* 0x0000c80049057a20 */ /* 0x000fe20000410000 */
[----:B------:R-:W-:Y:S03]  /*19a00*/  FMNMX.FTZ R4, R155, R4, !PT ;  /* 0x000000049b047209 */ /* 0x000fe60007810000 */
        /* <DEDUP_REMOVED lines=146> */
[--C-:B------:R-:W-:Y:S02]  /*1a330*/  FFMA.FTZ R9, R12, c[0x0][0x2d0], -R152.reuse ;  /* 0x0000b4000c097a23 */ /* 0x100fe40000010898 */
[--C-:B------:R-:W-:Y:S02]  /*1a340*/  FFMA.FTZ R32, R29, c[0x0][0x2d0], -R152.reuse ;  /* 0x0000b4001d207a23 */ /* 0x100fe40000010898 */
[----:B------:R-:W-:Y:S01]  /*1a350*/  MUFU.EX2 R224, R9 ;  /* 0x0000000900e07308 */ /* 0x000fe20000000800 */
[--C-:B------:R-:W-:Y:S02]  /*1a360*/  FFMA.FTZ R40, R40, c[0x0][0x2d0], -R152.reuse ;  /* 0x0000b40028287a23 */ /* 0x100fe40000010898 */
[--C-:B------:R-:W-:Y:S01]  /*1a370*/  FFMA.FTZ R44, R44, c[0x0][0x2d0], -R152.reuse ;  /* 0x0000b4002c2c7a23 */ /* 0x100fe20000010898 */
        /* <DEDUP_REMOVED lines=39> */
[----:B-1----:R-:W-:Y:S01]  /*1a5f0*/  FMNMX.FTZ R70, R5, R8, !PT ;  /* 0x0000000805467209 */ /* 0x002fe20007810000 */
[----:B------:R-:W-:Y:S04]  /*1a600*/  FFMA.FTZ R5, R19, c[0x0][0x2d0], -R152 ;  /* 0x0000b40013057a23 */ /* 0x000fe80000010898 */
[----:B------:R1:W-:Y:S01]  /*1a610*/  MUFU.EX2 R229, R5 ;  /* 0x0000000500e57308 */ /* 0x0003e20000000800 */
[----:B----4-:R-:W-:Y:S01]  /*1a620*/  FMNMX.FTZ R4, R0, R7, !PT ;  /* 0x0000000700047209 */ /* 0x010fe20007810000 */
[----:B------:R-:W-:Y:S01]  /*1a630*/  FMUL.FTZ R7, R78, c[0x0][0x320] ;  /* 0x0000c8004e077a20 */ /* 0x000fe20000410000 */
[----:B------:R-:W-:Y:S07]  /*1a640*/  FMNMX.FTZ R0, R245, R6, !PT ;  /* 0x00000006f5007209 */ /* 0x000fee0007810000 */
[----:B------:R4:W5:Y:S01]  /*1a650*/  MUFU.TANH R74, R7 ;  /* 0x00000007004a7308 */ /* 0x0009620000002400 */
[----:B------:R-:W-:Y:S04]  /*1a660*/  FMNMX.FTZ R0, R247, R0, !PT ;  /* 0x00000000f7007209 */ /* 0x000fe80007810000 */
[----:B------:R-:W-:Y:S01]  /*1a670*/  FMNMX.FTZ R6, R188, R0, !PT ;  /* 0x00000000bc067209 */ /* 0x000fe20007810000 */
[----:B------:R-:W-:Y:S03]  /*1a680*/  FMUL.FTZ R0, R79, c[0x0][0x320] ;  /* 0x0000c8004f007a20 */ /* 0x000fe60000410000 */
[----:B------:R-:W-:Y:S01]  /*1a690*/  FMNMX.FTZ R6, R195, R6, !PT ;  /* 0x00000006c3067209 */ /* 0x000fe20007810000 */
[----:B------:R2:W2:Y:S01]  /*1a6a0*/  MUFU.TANH R75, R0 ;  /* 0x00000000004b7308 */ /* 0x0004a20000002400 */
[----:B-1----:R-:W-:Y:S01]  /*1a6b0*/  @P0 MOV R5, R221 ;  /* 0x000000dd00050202 */ /* 0x002fe20000000f00 */
[----:B----4-:R-:W1:Y:S01]  /*1a6c0*/  SHFL.BFLY PT, R7, R4, 0x1, 0x1f ;  /* 0x0c201f0004077f89 */ /* 0x010e6200000e0000 */
[----:B--2---:R-:W-:Y:S04]  /*1a6d0*/  FMNMX.FTZ R0, R156, R6, !PT ;  /* 0x000000069c007209 */ /* 0x004fe80007810000 */
[----:B------:R-:W-:Y:S01]  /*1a6e0*/  FMNMX.FTZ R3, R157, R0, !PT ;  /* 0x000000009d037209 */ /* 0x000fe20007810000 */
[----:B------:R-:W-:Y:S03]  /*1a6f0*/  FADD.FTZ R0, -R72, R2 ;  /* 0x0000000248007221 */ /* 0x000fe60000010100 */
[----:B------:R-:W-:Y:S01]  /*1a700*/  FMNMX.FTZ R3, R191, R3, !PT ;  /* 0x00000003bf037209 */ /* 0x000fe20007810000 */
[----:B------:R-:W-:Y:S03]  /*1a710*/  FMUL.FTZ R2, R0, c[0x0][0x2d0] ;  /* 0x0000b40000027a20 */ /* 0x000fe60000410000 */
[----:B---3--:R-:W-:Y:S01]  /*1a720*/  FMNMX.FTZ R0, R193, R3, !PT ;  /* 0x00000003c1007209 */ /* 0x008fe20007810000 */
[----:B------:R2:W3:Y:S01]  /*1a730*/  MUFU.EX2 R73, R2 ;  /* 0x0000000200497308 */ /* 0x0004e20000000800 */
[----:B-1----:R-:W-:Y:S01]  /*1a740*/  FMNMX.FTZ R71, R4, R7, !PT ;  /* 0x0000000704477209 */ /* 0x002fe20007810000 */
[----:B------:R-:W-:Y:S01]  /*1a750*/  FFMA.FTZ R4, R154, c[0x0][0x2d0], -R152 ;  /* 0x0000b4009a047a23 */ /* 0x000fe20000010898 */
[----:B-----5:R-:W-:Y:S01]  /*1a760*/  FMNMX.FTZ R0, R74, R0, !PT ;  /* 0x000000004a007209 */ /* 0x020fe20007810000 */
[----:B------:R-:W-:Y:S02]  /*1a770*/  FMUL.FTZ R154, R70, c[0x0][0x2d0] ;  /* 0x0000b400469a7a20 */ /* 0x000fe40000410000 */
[----:B------:R-:W-:Y:S01]  /*1a780*/  @P0 IMAD.WIDE.U32 R6, R216, c[0x0][0x1e0], RZ ;  /* 0x00007800d8060a25 */ /* 0x000fe200078e00ff */
[----:B------:R-:W-:Y:S03]  /*1a790*/  FMNMX.FTZ R0, R75, R0, !PT ;  /* 0x000000004b007209 */ /* 0x000fe60007810000 */
[----:B------:R-:W-:Y:S02]  /*1a7a0*/  MUFU.EX2 R236, R4 ;  /* 0x0000000400ec7308 */ /* 0x000fe40000000800 */
[----:B------:R-:W1:Y:S01]  /*1a7b0*/  SHFL.BFLY PT, R3, R0, 0x2, 0x1f ;  /* 0x0c401f0000037f89 */ /* 0x000e6200000e0000 */
[----:B--2---:R-:W-:Y:S02]  /*1a7c0*/  FADD.FTZ R2, -R71, R84 ;  /* 0x0000005447027221 */ /* 0x004fe40000010100 */
[C---:B---3--:R-:W-:Y:S02]  /*1a7d0*/  FMUL.FTZ R33, R73.reuse, R117 ;  /* 0x0000007549217220 */ /* 0x048fe40000410000 */
[----:B------:R-:W-:Y:S02]  /*1a7e0*/  FMUL.FTZ R2, R2, c[0x0][0x2d0] ;  /* 0x0000b40002027a20 */ /* 0x000fe40000410000 */
[----:B------:R-:W-:Y:S02]  /*1a7f0*/  FMUL.FTZ R49, R73, R133 ;  /* 0x0000008549317220 */ /* 0x000fe40000410000 */
[----:B------:R2:W3:Y:S01]  /*1a800*/  MUFU.EX2 R69, R2 ;  /* 0x0000000200457308 */ /* 0x0004e20000000800 */
[----:B-1----:R-:W-:Y:S01]  /*1a810*/  FMNMX.FTZ R0, R0, R3, !PT ;  /* 0x0000000300007209 */ /* 0x002fe20007810000 */
[--C-:B------:R-:W-:Y:S08]  /*1a820*/  FFMA.FTZ R3, R14, c[0x0][0x2d0], -R152.reuse ;  /* 0x0000b4000e037a23 */ /* 0x100ff00000010898 */
[----:B------:R-:W-:Y:S01]  /*1a830*/  MUFU.EX2 R239, R3 ;  /* 0x0000000300ef7308 */ /* 0x000fe20000000800 */
[----:B--2---:R-:W-:Y:S02]  /*1a840*/  FADD.FTZ R2, -R70, R85 ;  /* 0x0000005546027221 */ /* 0x004fe40000010100 */
[C---:B---3--:R-:W-:Y:S02]  /*1a850*/  FMUL.FTZ R19, R69.reuse, R103 ;  /* 0x0000006745137220 */ /* 0x048fe40000410000 */
[----:B------:R-:W-:Y:S02]  /*1a860*/  FMUL.FTZ R2, R2, c[0x0][0x2d0] ;  /* 0x0000b40002027a20 */ /* 0x000fe40000410000 */
[C---:B------:R-:W-:Y:S03]  /*1a870*/  FMUL.FTZ R34, R69.reuse, R118 ;  /* 0x0000007645227220 */ /* 0x040fe60000410000 */
[----:B------:R1:W2:Y:S01]  /*1a880*/  MUFU.EX2 R68, R2 ;  /* 0x0000000200447308 */ /* 0x0002a20000000800 */
[C---:B------:R-:W-:Y:S02]  /*1a890*/  FMUL.FTZ R35, R69.reuse, R119 ;  /* 0x0000007745237220 */ /* 0x040fe40000410000 */
[C---:B------:R-:W-:Y:S02]  /*1a8a0*/  FMUL.FTZ R50, R69.reuse, R134 ;  /* 0x0000008645327220 */ /* 0x040fe40000410000 */
[----:B------:R-:W-:Y:S02]  /*1a8b0*/  FMUL.FTZ R51, R69, R135 ;  /* 0x0000008745337220 */ /* 0x000fe40000410000 */
[--C-:B-1----:R-:W-:Y:S02]  /*1a8c0*/  FFMA.FTZ R2, R153, c[0x0][0x2d0], -R152.reuse ;  /* 0x0000b40099027a23 */ /* 0x102fe40000010898 */
[----:B------:R-:W-:Y:S02]  /*1a8d0*/  FMUL.FTZ R153, R71, c[0x0][0x2d0] ;  /* 0x0000b40047997a20 */ /* 0x000fe40000410000 */
[----:B------:R1:W3:Y:S01]  /*1a8e0*/  MUFU.EX2 R238, R2 ;  /* 0x0000000200ee7308 */ /* 0x0002e20000000800 */
[----:B--2---:R-:W-:Y:S02]  /*1a8f0*/  FMUL.FTZ R29, R68, R113 ;  /* 0x00000071441d7220 */ /* 0x004fe40000410000 */
[--C-:B------:R-:W-:Y:S01]  /*1a900*/  FFMA.FTZ R3, R169, c[0x0][0x2d0], -R153.reuse ;  /* 0x0000b400a9037a23 */ /* 0x100fe20000010899 */
[----:B------:R-:W-:Y:S01]  /*1a910*/  MOV R169, R220 ;  /* 0x000000dc00a97202 */ /* 0x000fe20000000f00 */
[--C-:B------:R-:W-:Y:S02]  /*1a920*/  FFMA.FTZ R48, R180, c[0x0][0x2d0], -R153.reuse ;  /* 0x0000b400b4307a23 */ /* 0x100fe40000010899 */
[--C-:B------:R-:W-:Y:S02]  /*1a930*/  FFMA.FTZ R56, R178, c[0x0][0x2d0], -R153.reuse ;  /* 0x0000b400b2387a23 */ /* 0x100fe40000010899 */
[--C-:B------:R-:W-:Y:S01]  /*1a940*/  FFMA.FTZ R60, R179, c[0x0][0x2d0], -R153.reuse ;  /* 0x0000b400b33c7a23 */ /* 0x100fe20000010899 */
[----:B------:R2:W-:Y:S01]  /*1a950*/  MUFU.EX2 R232, R3 ;  /* 0x0000000300e87308 */ /* 0x0005e20000000800 */
[C---:B------:R-:W-:Y:S02]  /*1a960*/  FMUL.FTZ R41, R68.reuse, R125 ;  /* 0x0000007d44297220 */ /* 0x040fe40000410000 */
[C---:B------:R-:W-:Y:S02]  /*1a970*/  FMUL.FTZ R45, R68.reuse, R129 ;  /* 0x00000081442d7220 */ /* 0x040fe40000410000 */
[C---:B------:R-:W-:Y:S02]  /*1a980*/  FMUL.FTZ R57, R68.reuse, R141 ;  /* 0x0000008d44397220 */ /* 0x040fe40000410000 */
[----:B------:R-:W-:Y:S03]  /*1a990*/  FMUL.FTZ R61, R68, R145 ;  /* 0x00000091443d7220 */ /* 0x000fe60000410000 */
[----:B------:R4:W-:Y:S01]  /*1a9a0*/  MUFU.EX2 R129, R48 ;  /* 0x0000003000817308 */ /* 0x0009e20000000800 */
[----:B-1----:R-:W-:Y:S01]  /*1a9b0*/  FFMA.FTZ R2, R87, c[0x0][0x2d0], -R152 ;  /* 0x0000b40057027a23 */ /* 0x002fe20000010898 */
[----:B---3--:R-:W-:Y:S08]  /*1a9c0*/  F2FP.BF16.PACK_AB R76, R238, R236 ;  /* 0x000000ecee4c723e */ /* 0x008ff000000010ff */
[----:B------:R1:W3:Y:S01]  /*1a9d0*/  MUFU.EX2 R237, R2 ;  /* 0x0000000200ed7308 */ /* 0x0002e20000000800 */
[--C-:B--2---:R-:W-:Y:S09]  /*1a9e0*/  FFMA.FTZ R3, R167, c[0x0][0x2d0], -R153.reuse ;  /* 0x0000b400a7037a23 */ /* 0x104ff20000010899 */
[----:B------:R2:W5:Y:S01]  /*1a9f0*/  MUFU.EX2 R233, R3 ;  /* 0x0000000300e97308 */ /* 0x0005620000000800 */
[----:B----4-:R-:W-:Y:S01]  /*1aa00*/  FMUL.FTZ R48, R73, R132 ;  /* 0x0000008449307220 */ /* 0x010fe20000410000 */
[----:B-1----:R-:W1:Y:S01]  /*1aa10*/  SHFL.BFLY PT, R2, R0, 0x1, 0x1f ;  /* 0x0c201f0000027f89 */ /* 0x002e6200000e0000 */
[----:B---3--:R-:W-:Y:S01]  /*1aa20*/  F2FP.BF16.PACK_AB R78, R239, R237 ;  /* 0x000000edef4e723e */ /* 0x008fe200000010ff */
[--C-:B--2---:R-:W-:Y:S01]  /*1aa30*/  FFMA.FTZ R3, R17, c[0x0][0x2d0], -R153.reuse ;  /* 0x0000b40011037a23 */ /* 0x104fe20000010899 */
[----:B-----5:R-:W-:Y:S01]  /*1aa40*/  F2FP.BF16.PACK_AB R77, R233, R232 ;  /* 0x000000e8e94d723e */ /* 0x020fe200000010ff */
[----:B------:R-:W-:Y:S01]  /*1aa50*/  FMUL.FTZ R17, R73, R101 ;  /* 0x0000006549117220 */ /* 0x000fe20000410000 */
[----:B------:R-:W-:Y:S03]  /*1aa60*/  MOV R101, R189 ;  /* 0x000000bd00657202 */ /* 0x000fe60000000f00 */
[----:B------:R1:W-:Y:S02]  /*1aa70*/  MUFU.EX2 R235, R3 ;  /* 0x0000000300eb7308 */ /* 0x0003e40000000800 */
[----:B-1----:R-:W-:Y:S01]  /*1aa80*/  FMNMX.FTZ R3, R0, R2, !PT ;  /* 0x0000000200037209 */ /* 0x002fe20007810000 */
[--C-:B------:R-:W-:Y:S02]  /*1aa90*/  FFMA.FTZ R2, R173, c[0x0][0x2d0], -R154.reuse ;  /* 0x0000b400ad027a23 */ /* 0x100fe4000001089a */
[----:B------:R-:W-:Y:S05]  /*1aaa0*/  FFMA.FTZ R0, R16, c[0x0][0x2d0], -R153 ;  /* 0x0000b40010007a23 */ /* 0x000fea0000010899 */
[----:B------:R1:W-:Y:S10]  /*1aab0*/  MUFU.EX2 R226, R2 ;  /* 0x0000000200e27308 */ /* 0x0003f40000000800 */
[----:B------:R2:W3:Y:S01]  /*1aac0*/  MUFU.EX2 R234, R0 ;  /* 0x0000000000ea7308 */ /* 0x0004e20000000800 */
[----:B-1----:R-:W-:Y:S09]  /*1aad0*/  FFMA.FTZ R2, R168, c[0x0][0x2d0], -R154 ;  /* 0x0000b400a8027a23 */ /* 0x002ff2000001089a */
[----:B------:R1:W4:Y:S01]  /*1aae0*/  MUFU.EX2 R227, R2 ;  /* 0x0000000200e37308 */ /* 0x0003220000000800 */
[----:B--2---:R-:W-:Y:S01]  /*1aaf0*/  FADD.FTZ R0, -R3, R86 ;  /* 0x0000005603007221 */ /* 0x004fe20000010100 */
[----:B---3--:R-:W-:Y:S03]  /*1ab00*/  F2FP.BF16.PACK_AB R79, R234, R235 ;  /* 0x000000ebea4f723e */ /* 0x008fe600000010ff */
[----:B------:R-:W-:Y:S06]  /*1ab10*/  FMUL.FTZ R0, R0, c[0x0][0x2d0] ;  /* 0x0000b40000007a20 */ /* 0x000fec0000410000 */
[----:B------:R-:W2:Y:S01]  /*1ab20*/  MUFU.EX2 R0, R0 ;  /* 0x0000000000007308 */ /* 0x000ea20000000800 */
[--C-:B-1----:R-:W-:Y:S01]  /*1ab30*/  FFMA.FTZ R2, R164, c[0x0][0x2d0], -R154.reuse ;  /* 0x0000b400a4027a23 */ /* 0x102fe2000001089a */
[----:B----4-:R-:W-:Y:S02]  /*1ab40*/  F2FP.BF16.PACK_AB R64, R227, R226 ;  /* 0x000000e2e340723e */ /* 0x010fe400000010ff */
[----:B------:R-:W-:Y:S06]  /*1ab50*/  MOV R164, R191 ;  /* 0x000000bf00a47202 */ /* 0x000fec0000000f00 */
[----:B------:R1:W-:Y:S10]  /*1ab60*/  MUFU.EX2 R230, R2 ;  /* 0x0000000200e67308 */ /* 0x0003f40000000800 */
[----:B------:R3:W-:Y:S01]  /*1ab70*/  MUFU.EX2 R191, R56 ;  /* 0x0000003800bf7308 */ /* 0x0007e20000000800 */
[C---:B--2---:R-:W-:Y:S01]  /*1ab80*/  FMUL.FTZ R14, R0.reuse, R98 ;  /* 0x00000062000e7220 */ /* 0x044fe20000410000 */
[----:B------:R-:W-:Y:S01]  /*1ab90*/  MOV R98, R190 ;  /* 0x000000be00627202 */ /* 0x000fe20000000f00 */
[C---:B------:R-:W-:Y:S02]  /*1aba0*/  FMUL.FTZ R30, R0.reuse, R114 ;  /* 0x00000072001e7220 */ /* 0x040fe40000410000 */
[C---:B------:R-:W-:Y:S02]  /*1abb0*/  FMUL.FTZ R31, R0.reuse, R115 ;  /* 0x00000073001f7220 */ /* 0x040fe40000410000 */
[C---:B------:R-:W-:Y:S03]  /*1abc0*/  FMUL.FTZ R42, R0.reuse, R126 ;  /* 0x0000007e002a7220 */ /* 0x040fe60000410000 */
[----:B------:R2:W-:Y:S01]  /*1abd0*/  MUFU.EX2 R190, R60 ;  /* 0x0000003c00be7308 */ /* 0x0005e20000000800 */
[C---:B------:R-:W-:Y:S02]  /*1abe0*/  FMUL.FTZ R43, R0.reuse, R127 ;  /* 0x0000007f002b7220 */ /* 0x040fe40000410000 */
[C---:B------:R-:W-:Y:S02]  /*1abf0*/  FMUL.FTZ R46, R0.reuse, R130 ;  /* 0x00000082002e7220 */ /* 0x040fe40000410000 */
[----:B-1----:R-:W-:Y:S01]  /*1ac00*/  FFMA.FTZ R2, R155, c[0x0][0x2d0], -R154 ;  /* 0x0000b4009b027a23 */ /* 0x002fe2000001089a */
[----:B------:R-:W-:Y:S01]  /*1ac10*/  MOV R155, R195 ;  /* 0x000000c3009b7202 */ /* 0x000fe20000000f00 */
[C---:B------:R-:W-:Y:S02]  /*1ac20*/  FMUL.FTZ R47, R0.reuse, R131 ;  /* 0x00000083002f7220 */ /* 0x040fe40000410000 */
[C---:B------:R-:W-:Y:S01]  /*1ac30*/  FMUL.FTZ R58, R0.reuse, R142 ;  /* 0x0000008e003a7220 */ /* 0x040fe20000410000 */
[----:B------:R1:W4:Y:S01]  /*1ac40*/  MUFU.EX2 R231, R2 ;  /* 0x0000000200e77308 */ /* 0x0003220000000800 */
[C---:B------:R-:W-:Y:S02]  /*1ac50*/  FMUL.FTZ R59, R0.reuse, R143 ;  /* 0x0000008f003b7220 */ /* 0x040fe40000410000 */
[----:B------:R-:W-:Y:S02]  /*1ac60*/  FMUL.FTZ R62, R0, R146 ;  /* 0x00000092003e7220 */ /* 0x000fe40000410000 */
[----:B---3--:R-:W-:Y:S02]  /*1ac70*/  FMUL.FTZ R56, R68, R140 ;  /* 0x0000008c44387220 */ /* 0x008fe40000410000 */
[----:B------:R-:W-:Y:S02]  /*1ac80*/  FMUL.FTZ R63, R0, R147 ;  /* 0x00000093003f7220 */ /* 0x000fe40000410000 */
[----:B--2---:R-:W-:Y:S02]  /*1ac90*/  FMUL.FTZ R60, R68, R144 ;  /* 0x00000090443c7220 */ /* 0x004fe40000410000 */
[----:B-1----:R-:W-:Y:S01]  /*1aca0*/  FMUL.FTZ R2, R3, c[0x0][0x2d0] ;  /* 0x0000b40003027a20 */ /* 0x002fe20000410000 */
[----:B----4-:R-:W-:Y:S03]  /*1acb0*/  F2FP.BF16.PACK_AB R66, R231, R230 ;  /* 0x000000e6e742723e */ /* 0x010fe600000010ff */
[--C-:B------:R-:W-:Y:S02]  /*1acc0*/  FFMA.FTZ R4, R170, c[0x0][0x2d0], -R2.reuse ;  /* 0x0000b400aa047a23 */ /* 0x100fe40000010802 */
[--C-:B------:R-:W-:Y:S01]  /*1acd0*/  FFMA.FTZ R16, R174, c[0x0][0x2d0], -R2.reuse ;  /* 0x0000b400ae107a23 */ /* 0x100fe20000010802 */
[----:B------:R-:W-:Y:S01]  /*1ace0*/  MOV R174, R196 ;  /* 0x000000c400ae7202 */ /* 0x000fe20000000f00 */
[----:B------:R1:W-:Y:S01]  /*1acf0*/  MUFU.EX2 R170, R4 ;  /* 0x0000000400aa7308 */ /* 0x0003e20000000800 */
[--C-:B------:R-:W-:Y:S02]  /*1ad00*/  FFMA.FTZ R28, R28, c[0x0][0x2d0], -R2.reuse ;  /* 0x0000b4001c1c7a23 */ /* 0x100fe40000010802 */
[--C-:B------:R-:W-:Y:S07]  /*1ad10*/  FFMA.FTZ R74, R74, c[0x0][0x2d0], -R2.reuse ;  /* 0x0000b4004a4a7a23 */ /* 0x100fee0000010802 */
[----:B------:R2:W-:Y:S10]  /*1ad20*/  MUFU.EX2 R168, R16 ;  /* 0x0000001000a87308 */ /* 0x0005f40000000800 */
[----:B------:R3:W-:Y:S01]  /*1ad30*/  MUFU.EX2 R196, R32 ;  /* 0x0000002000c47308 */ /* 0x0007e20000000800 */
[--C-:B-1----:R-:W-:Y:S09]  /*1ad40*/  FFMA.FTZ R4, R171, c[0x0][0x2d0], -R2.reuse ;  /* 0x0000b400ab047a23 */ /* 0x102ff20000010802 */
[----:B------:R1:W4:Y:S01]  /*1ad50*/  MUFU.EX2 R171, R4 ;  /* 0x0000000400ab7308 */ /* 0x0003220000000800 */
[C---:B--2---:R-:W-:Y:S01]  /*1ad60*/  FMUL.FTZ R16, R73.reuse, R100 ;  /* 0x0000006449107220 */ /* 0x044fe20000410000 */
[----:B------:R-:W-:Y:S01]  /*1ad70*/  MOV R100, R188 ;  /* 0x000000bc00647202 */ /* 0x000fe20000000f00 */
[----:B---3--:R-:W-:Y:S02]  /*1ad80*/  FMUL.FTZ R32, R73, R116 ;  /* 0x0000007449207220 */ /* 0x008fe40000410000 */
[--C-:B-1----:R-:W-:Y:S01]  /*1ad90*/  FFMA.FTZ R4, R166, c[0x0][0x2d0], -R2.reuse ;  /* 0x0000b400a6047a23 */ /* 0x102fe20000010802 */
[----:B----4-:R-:W-:Y:S04]  /*1ada0*/  F2FP.BF16.PACK_AB R65, R171, R170 ;  /* 0x000000aaab41723e */ /* 0x010fe800000010ff */
[----:B------:R1:W-:Y:S02]  /*1adb0*/  MUFU.EX2 R173, R4 ;  /* 0x0000000400ad7308 */ /* 0x0003e40000000800 */
[----:B-1----:R-:W-:Y:S08]  /*1adc0*/  FFMA.FTZ R4, R165, c[0x0][0x2d0], -R2 ;  /* 0x0000b400a5047a23 */ /* 0x002ff00000010802 */
[----:B------:R1:W-:Y:S10]  /*1add0*/  MUFU.EX2 R165, R28 ;  /* 0x0000001c00a57308 */ /* 0x0003f40000000800 */
[----:B------:R2:W3:Y:S01]  /*1ade0*/  MUFU.EX2 R176, R4 ;  /* 0x0000000400b07308 */ /* 0x0004e20000000800 */
[----:B-1----:R-:W-:Y:S01]  /*1adf0*/  FMUL.FTZ R28, R68, R112 ;  /* 0x00000070441c7220 */ /* 0x002fe20000410000 */
[----:B--2---:R-:W-:Y:S02]  /*1ae00*/  @P0 SHF.R.S32.HI R4, RZ, 0x1f, R216 ;  /* 0x0000001fff040819 */ /* 0x004fe400000114d8 */
[----:B---3--:R-:W-:Y:S03]  /*1ae10*/  F2FP.BF16.PACK_AB R67, R176, R173 ;  /* 0x000000adb043723e */ /* 0x008fe600000010ff */
[----:B------:R-:W-:Y:S02]  /*1ae20*/  @P0 IMAD R8, R4, c[0x0][0x1e0], RZ ;  /* 0x0000780004080a24 */ /* 0x000fe400078e02ff */
[----:B------:R-:W-:Y:S02]  /*1ae30*/  FFMA.FTZ R4, R20, c[0x0][0x2d0], -R152 ;  /* 0x0000b40014047a23 */ /* 0x000fe40000010898 */
[----:B------:R-:W-:Y:S02]  /*1ae40*/  @P0 IMAD R8, R216, c[0x0][0x1e4], R8 ;  /* 0x00007900d8080a24 */ /* 0x000fe400078e0208 */
[----:B------:R1:W-:Y:S02]  /*1ae50*/  MUFU.EX2 R228, R4 ;  /* 0x0000000400e47308 */ /* 0x0003e40000000800 */
[----:B-1----:R-:W-:Y:S05]  /*1ae60*/  @P0 MOV R4, R222 ;  /* 0x000000de00040202 */ /* 0x002fea0000000f00 */
[----:B------:R-:W-:Y:S01]  /*1ae70*/  @P0 IMAD.WIDE.U32 R4, R6, 0x50, R4 ;  /* 0x0000005006040825 */ /* 0x000fe200078e0004 */
[----:B------:R-:W-:Y:S02]  /*1ae80*/  @P0 IADD3 R6, R7, R8, RZ ;  /* 0x0000000807060210 */ /* 0x000fe40007ffe0ff */
[----:B------:R-:W-:Y:S01]  /*1ae90*/  @P0 MOV R7, c[0x0][0x1e0] ;  /* 0x0000780000070a02 */ /* 0x000fe20000000f00 */
[----:B------:R-:W-:Y:S01]  /*1aea0*/  FFMA.FTZ R8, R13, c[0x0][0x2d0], -R152 ;  /* 0x0000b4000d087a23 */ /* 0x000fe20000010898 */
[----:B------:R-:W-:Y:S01]  /*1aeb0*/  @P0 LEA R10, P1, R4, c[0x0][0x1c8], 0x1 ;  /* 0x00007200040a0a11 */ /* 0x000fe200078208ff */
[----:B------:R-:W-:Y:S01]  /*1aec0*/  @P0 IMAD R6, R6, 0x50, RZ ;  /* 0x0000005006060824 */ /* 0x000fe200078e02ff */
[----:B------:R-:W-:Y:S01]  /*1aed0*/  @P0 SHF.L.U32 R13, R7, 0x5, RZ ;  /* 0x00000005070d0819 */ /* 0x000fe200000006ff */
[----:B------:R1:W-:Y:S03]  /*1aee0*/  MUFU.EX2 R225, R8 ;  /* 0x0000000800e17308 */ /* 0x0003e60000000800 */
[----:B------:R-:W-:Y:S02]  /*1aef0*/  @P0 IADD3 R6, R5, R6, RZ ;  /* 0x0000000605060210 */ /* 0x000fe40007ffe0ff */
[----:B------:R-:W-:Y:S02]  /*1af00*/  @P0 MOV R5, 0x5 ;  /* 0x0000000500050802 */ /* 0x000fe40000000f00 */
[----:B------:R-:W-:Y:S02]  /*1af10*/  @P0 LEA.HI.X R11, R4, c[0x0][0x1cc], R6, 0x1, P1 ;  /* 0x00007300040b0a11 */ /* 0x000fe400008f0c06 */
[----:B------:R-:W-:Y:S01]  /*1af20*/  @P0 SHF.L.U64.HI R12, R7, R5, c[0x0][0x1e4] ;  /* 0x00007900070c0619 */ /* 0x000fe20000010205 */
[--C-:B------:R-:W-:Y:S02]  /*1af30*/  FFMA.FTZ R5, R21, c[0x0][0x2d0], -R153.reuse ;  /* 0x0000b40015057a23 */ /* 0x100fe40000010899 */
[----:B------:R2:W-:Y:S02]  /*1af40*/  @P0 LDGSTS.E.BYPASS.LTC128B.128 [R219+0x2900], [R10.64], !P4 ;  /* 0x029000000adb0fae */ /* 0x0005e4000e101d48 */
[----:B------:R3:W-:Y:S01]  /*1af50*/  MUFU.EX2 R223, R5 ;  /* 0x0000000500df7308 */ /* 0x0007e20000000800 */
[-C--:B-1----:R-:W-:Y:S04]  /*1af60*/  @P0 IADD3 R8, P3, R10, R13.reuse, RZ ;  /* 0x0000000d0a080210 */ /* 0x082fe80007f7e0ff */
[-C--:B------:R-:W-:Y:S02]  /*1af70*/  @P0 IADD3.X R9, R11, R12.reuse, RZ, P3, !PT ;  /* 0x0000000c0b090210 */ /* 0x080fe40001ffe4ff */
[-C--:B------:R-:W-:Y:S03]  /*1af80*/  @P0 IADD3 R6, P1, R8, R13.reuse, RZ ;  /* 0x0000000d08060210 */ /* 0x080fe60007f3e0ff */
[----:B------:R1:W-:Y:S01]  /*1af90*/  @P0 LDGSTS.E.BYPASS.LTC128B.128 [R219+0x3100], [R8.64], !P4 ;  /* 0x0310000008db0fae */ /* 0x0003e2000e101d48 */
[-C--:B------:R-:W-:Y:S02]  /*1afa0*/  @P0 IADD3.X R7, R9, R12.reuse, RZ, P1, !PT ;  /* 0x0000000c09070210 */ /* 0x080fe40000ffe4ff */
[-C--:B------:R-:W-:Y:S01]  /*1afb0*/  @P0 IADD3 R4, P2, R6, R13.reuse, RZ ;  /* 0x0000000d06040210 */ /* 0x080fe20007f5e0ff */
[--C-:B--2---:R-:W-:Y:S03]  /*1afc0*/  FFMA.FTZ R11, R22, c[0x0][0x2d0], -R153.reuse ;  /* 0x0000b400160b7a23 */ /* 0x104fe60000010899 */
[----:B---3--:R-:W-:Y:S01]  /*1afd0*/  @P0 IADD3.X R5, R7, R12, RZ, P2, !PT ;  /* 0x0000000c07050210 */ /* 0x008fe200017fe4ff */
[----:B------:R2:W-:Y:S01]  /*1afe0*/  @P0 LDGSTS.E.BYPASS.LTC128B.128 [R219+0x3900], [R6.64], !P4 ;  /* 0x0390000006db0fae */ /* 0x0005e2000e101d48 */
[----:B------:R-:W-:Y:S01]  /*1aff0*/  @P0 IADD3 R10, P1, R4, R13, RZ ;  /* 0x0000000d040a0210 */ /* 0x000fe20007f3e0ff */
[----:B------:R3:W-:Y:S01]  /*1b000*/  MUFU.EX2 R222, R11 ;  /* 0x0000000b00de7308 */ /* 0x0007e20000000800 */
[C---:B------:R-:W-:Y:S01]  /*1b010*/  FMUL.FTZ R13, R68.reuse, R97 ;  /* 0x00000061440d7220 */ /* 0x040fe20000410000 */
[----:B------:R-:W-:Y:S04]  /*1b020*/  MOV R97, R193 ;  /* 0x000000c100617202 */ /* 0x000fe80000000f00 */
[----:B------:R4:W-:Y:S04]  /*1b030*/  @P0 LDGSTS.E.BYPASS.LTC128B.128 [R219+0x4100], [R4.64], !P4 ;  /* 0x0410000004db0fae */ /* 0x0009e8000e101d48 */
[----:B------:R5:W-:Y:S01]  /*1b040*/  MUFU.EX2 R193, R44 ;  /* 0x0000002c00c17308 */ /* 0x000be20000000800 */
[C---:B-1----:R-:W-:Y:S02]  /*1b050*/  FMUL.FTZ R9, R68.reuse, R93 ;  /* 0x0000005d44097220 */ /* 0x042fe40000410000 */
[----:B------:R-:W-:Y:S02]  /*1b060*/  FMUL.FTZ R8, R68, R92 ;  /* 0x0000005c44087220 */ /* 0x000fe40000410000 */
[--C-:B------:R-:W-:Y:S01]  /*1b070*/  FFMA.FTZ R92, R185, c[0x0][0x2d0], -R154.reuse ;  /* 0x0000b400b95c7a23 */ /* 0x100fe2000001089a */
[----:B---3--:R-:W-:Y:S01]  /*1b080*/  @P0 IADD3.X R11, R5, R12, RZ, P1, !PT ;  /* 0x0000000c050b0210 */ /* 0x008fe20000ffe4ff */
[--C-:B--2---:R-:W-:Y:S02]  /*1b090*/  FFMA.FTZ R6, R15, c[0x0][0x2d0], -R153.reuse ;  /* 0x0000b4000f067a23 */ /* 0x104fe40000010899 */
[----:B------:R-:W-:Y:S02]  /*1b0a0*/  FMUL.FTZ R7, R69, R91 ;  /* 0x0000005b45077220 */ /* 0x000fe40000410000 */
[----:B------:R1:W-:Y:S01]  /*1b0b0*/  @P0 LDGSTS.E.BYPASS.LTC128B.128 [R219+0x4900], [R10.64], !P4 ;  /* 0x049000000adb0fae */ /* 0x0003e2000e101d48 */
[----:B------:R2:W-:Y:S01]  /*1b0c0*/  MUFU.EX2 R220, R6 ;  /* 0x0000000600dc7308 */ /* 0x0005e20000000800 */
[--C-:B------:R-:W-:Y:S02]  /*1b0d0*/  FFMA.FTZ R12, R26, c[0x0][0x2d0], -R154.reuse ;  /* 0x0000b4001a0c7a23 */ /* 0x100fe4000001089a */
[--C-:B----4-:R-:W-:Y:S02]  /*1b0e0*/  FFMA.FTZ R4, R18, c[0x0][0x2d0], -R153.reuse ;  /* 0x0000b40012047a23 */ /* 0x110fe40000010899 */
[----:B------:R-:W-:Y:S02]  /*1b0f0*/  FMUL.FTZ R5, R73, R89 ;  /* 0x0000005949057220 */ /* 0x000fe40000410000 */
[----:B------:R-:W3:Y:S01]  /*1b100*/  LDSM.16.MT88.4 R20, [R201] ;  /* 0x00000000c914783b */ /* 0x000ee20000004200 */
[C---:B------:R-:W-:Y:S01]  /*1b110*/  FMUL.FTZ R15, R0.reuse, R99 ;  /* 0x00000063000f7220 */ /* 0x040fe20000410000 */
[----:B------:R-:W-:Y:S01]  /*1b120*/  MOV R99, R194 ;  /* 0x000000c200637202 */ /* 0x000fe20000000f00 */
[----:B------:R4:W-:Y:S01]  /*1b130*/  MUFU.EX2 R221, R4 ;  /* 0x0000000400dd7308 */ /* 0x0009e20000000800 */
[C---:B------:R-:W-:Y:S01]  /*1b140*/  FMUL.FTZ R18, R69.reuse, R102 ;  /* 0x0000006645127220 */ /* 0x040fe20000410000 */
[----:B------:R-:W-:Y:S01]  /*1b150*/  MOV R102, R187 ;  /* 0x000000bb00667202 */ /* 0x000fe20000000f00 */
[----:B------:R-:W-:Y:S02]  /*1b160*/  FMUL.FTZ R26, R0, R110 ;  /* 0x0000006e001a7220 */ /* 0x000fe40000410000 */
[----:B------:R-:W3:Y:S01]  /*1b170*/  LDSM.16.MT88.4 R36, [R205] ;  /* 0x00000000cd24783b */ /* 0x000ee20000004200 */
[----:B-----5:R-:W-:Y:S04]  /*1b180*/  FMUL.FTZ R44, R68, R128 ;  /* 0x00000080442c7220 */ /* 0x020fe80000410000 */
[----:B------:R5:W-:Y:S03]  /*1b190*/  MUFU.EX2 R199, R12 ;  /* 0x0000000c00c77308 */ /* 0x000be60000000800 */
[----:B------:R-:W3:Y:S01]  /*1b1a0*/  LDSM.16.MT88.4 R52, [R202] ;  /* 0x00000000ca34783b */ /* 0x000ee20000004200 */
[----:B--2---:R-:W-:Y:S02]  /*1b1b0*/  FMUL.FTZ R6, R69, R90 ;  /* 0x0000005a45067220 */ /* 0x004fe40000410000 */
[C---:B-1----:R-:W-:Y:S02]  /*1b1c0*/  FMUL.FTZ R10, R0.reuse, R94 ;  /* 0x0000005e000a7220 */ /* 0x042fe40000410000 */
[----:B------:R-:W-:Y:S02]  /*1b1d0*/  FMUL.FTZ R11, R0, R95 ;  /* 0x0000005f000b7220 */ /* 0x000fe40000410000 */
[----:B------:R1:W-:Y:S01]  /*1b1e0*/  MUFU.EX2 R194, R40 ;  /* 0x0000002800c27308 */ /* 0x0003e20000000800 */
[----:B------:R-:W2:Y:S01]  /*1b1f0*/  LDSM.16.MT88.4 R80, [R204] ;  /* 0x00000000cc50783b */ /* 0x000ea20000004200 */
[--C-:B----4-:R-:W-:Y:S01]  /*1b200*/  FFMA.FTZ R4, R172, c[0x0][0x2d0], -R154.reuse ;  /* 0x0000b400ac047a23 */ /* 0x110fe2000001089a */
[----:B------:R-:W-:Y:S06]  /*1b210*/  MOV R172, R218 ;  /* 0x000000da00ac7202 */ /* 0x000fec0000000f00 */
[----:B------:R-:W4:Y:S01]  /*1b220*/  LDSM.16.MT88.4 R84, [R201+0x800] ;  /* 0x00080000c954783b */ /* 0x000f220000004200 */
[----:B------:R3:W-:Y:S01]  /*1b230*/  MUFU.EX2 R197, R4 ;  /* 0x0000000400c57308 */ /* 0x0007e20000000800 */
[C---:B-----5:R-:W-:Y:S01]  /*1b240*/  FMUL.FTZ R12, R68.reuse, R96 ;  /* 0x00000060440c7220 */ /* 0x060fe20000410000 */
[----:B------:R-:W-:Y:S05]  /*1b250*/  MOV R96, R192 ;  /* 0x000000c000607202 */ /* 0x000fea0000000f00 */
[----:B------:R-:W-:Y:S03]  /*1b260*/  LDSM.16.MT88.4 R116, [R205+0x2000] ;  /* 0x00200000cd74783b */ /* 0x000fe60000004200 */
[----:B------:R5:W-:Y:S01]  /*1b270*/  MUFU.EX2 R187, R92 ;  /* 0x0000005c00bb7308 */ /* 0x000be20000000800 */
[C---:B-1----:R-:W-:Y:S04]  /*1b280*/  FMUL.FTZ R40, R68.reuse, R124 ;  /* 0x0000007c44287220 */ /* 0x042fe80000410000 */
[----:B------:R-:W-:Y:S08]  /*1b290*/  LDSM.16.MT88.4 R132, [R202+0x2000] ;  /* 0x00200000ca84783b */ /* 0x000ff00000004200 */
[----:B------:R-:W0:Y:S01]  /*1b2a0*/  LDGDEPBAR ;  /* 0x00000000000079af */ /* 0x000e220000000000 */
[--C-:B---3--:R-:W-:Y:S02]  /*1b2b0*/  FFMA.FTZ R4, R25, c[0x0][0x2d0], -R154.reuse ;  /* 0x0000b40019047a23 */ /* 0x108fe4000001089a */
[----:B------:R-:W-:Y:S02]  /*1b2c0*/  FMUL.FTZ R25, R68, R109 ;  /* 0x0000006d44197220 */ /* 0x000fe40000410000 */
[----:B------:R1:W-:Y:S03]  /*1b2d0*/  MUFU.EX2 R198, R4 ;  /* 0x0000000400c67308 */ /* 0x0003e60000000800 */
[----:B-----5:R-:W-:Y:S01]  /*1b2e0*/  LDSM.16.MT88.4 R92, [R202+0x800] ;  /* 0x00080000ca5c783b */ /* 0x020fe20000004200 */
[----:B-1----:R-:W-:Y:S02]  /*1b2f0*/  FFMA.FTZ R4, R24, c[0x0][0x2d0], -R154 ;  /* 0x0000b40018047a23 */ /* 0x002fe4000001089a */
[--C-:B------:R-:W-:Y:S04]  /*1b300*/  FFMA.FTZ R24, R27, c[0x0][0x2d0], -R2.reuse ;  /* 0x0000b4001b187a23 */ /* 0x100fe80000010802 */
[----:B------:R1:W-:Y:S01]  /*1b310*/  MUFU.EX2 R218, R4 ;  /* 0x0000000400da7308 */ /* 0x0003e20000000800 */
[----:B------:R-:W-:Y:S09]  /*1b320*/  FMUL.FTZ R27, R0, R111 ;  /* 0x0000006f001b7220 */ /* 0x000ff20000410000 */
[----:B------:R3:W-:Y:S01]  /*1b330*/  MUFU.EX2 R166, R24 ;  /* 0x0000001800a67308 */ /* 0x0007e20000000800 */
[----:B-1----:R-:W-:Y:S02]  /*1b340*/  FMUL.FTZ R4, R73, R88 ;  /* 0x0000005849047220 */ /* 0x002fe40000410000 */
[----:B------:R-:W1:Y:S05]  /*1b350*/  LDSM.16.MT88.4 R88, [R205+0x800] ;  /* 0x00080000cd58783b */ /* 0x000e6a0000004200 */
[-C--:B------:R-:W-:Y:S05]  /*1b360*/  HMMA.16816.F32.BF16 R4, R76, R20.reuse, R4 ;  /* 0x000000144c04723c */ /* 0x080fea0000041804 */
[----:B---3--:R-:W-:Y:S02]  /*1b370*/  FMUL.FTZ R24, R68, R108 ;  /* 0x0000006c44187220 */ /* 0x008fe40000410000 */
[----:B------:R-:W3:Y:S01]  /*1b380*/  LDL R108, [R1+0x28] ;  /* 0x00002800016c7983 */ /* 0x000ee20000100800 */
[C---:B------:R-:W-:Y:S03]  /*1b390*/  HMMA.16816.F32.BF16 R8, R64.reuse, R20, R8 ;  /* 0x000000144008723c */ /* 0x040fe60000041808 */
[----:B------:R-:W5:Y:S04]  /*1b3a0*/  LDL.LU R115, [R1+0x10] ;  /* 0x0000100001737983 */ /* 0x000f680000300800 */
[----:B------:R-:W-:Y:S01]  /*1b3b0*/  FFMA.FTZ R20, R175, c[0x0][0x2d0], -R2 ;  /* 0x0000b400af147a23 */ /* 0x000fe20000010802 */
[-C--:B------:R-:W-:Y:S01]  /*1b3c0*/  HMMA.16816.F32.BF16 R12, R64, R22.reuse, R12 ;  /* 0x00000016400c723c */ /* 0x080fe2000004180c */
[----:B------:R-:W5:Y:S02]  /*1b3d0*/  LDL.LU R114, [R1+0xc] ;  /* 0x00000c0001727983 */ /* 0x000f640000300800 */
[----:B------:R1:W1:Y:S01]  /*1b3e0*/  MUFU.EX2 R167, R20 ;  /* 0x0000001400a77308 */ /* 0x0002620000000800 */
[----:B------:R-:W-:Y:S01]  /*1b3f0*/  FMUL.FTZ R21, R73, R105 ;  /* 0x0000006949157220 */ /* 0x000fe20000410000 */
[----:B------:R-:W5:Y:S03]  /*1b400*/  LDL.LU R113, [R1+0x14] ;  /* 0x0000140001717983 */ /* 0x000f660000300800 */
[C---:B------:R-:W-:Y:S01]  /*1b410*/  HMMA.16816.F32.BF16 R16, R76.reuse, R22, R16 ;  /* 0x000000164c10723c */ /* 0x040fe20000041810 */
[----:B------:R-:W5:Y:S06]  /*1b420*/  LDL.LU R112, [R1+0x18] ;  /* 0x0000180001707983 */ /* 0x000f6c0000300800 */
[C---:B------:R-:W-:Y:S02]  /*1b430*/  FMUL.FTZ R22, R69.reuse, R106 ;  /* 0x0000006a45167220 */ /* 0x040fe40000410000 */
[----:B------:R-:W-:Y:S03]  /*1b440*/  FMUL.FTZ R23, R69, R107 ;  /* 0x0000006b45177220 */ /* 0x000fe60000410000 */
[----:B-1----:R-:W-:Y:S07]  /*1b450*/  FMUL.FTZ R20, R73, R104 ;  /* 0x0000006849147220 */ /* 0x002fee0000410000 */
[-C--:B------:R-:W-:Y:S08]  /*1b460*/  HMMA.16816.F32.BF16 R20, R76, R36.reuse, R20 ;  /* 0x000000244c14723c */ /* 0x080ff00000041814 */
[C---:B------:R-:W-:Y:S07]  /*1b470*/  HMMA.16816.F32.BF16 R24, R64.reuse, R36, R24 ;  /* 0x000000244018723c */ /* 0x040fee0000041818 */
[----:B------:R-:W-:Y:S01]  /*1b480*/  FFMA.FTZ R36, R177, c[0x0][0x2d0], -R152 ;  /* 0x0000b400b1247a23 */ /* 0x000fe20000010898 */
[-C--:B------:R-:W-:Y:S03]  /*1b490*/  HMMA.16816.F32.BF16 R28, R64, R38.reuse, R28 ;  /* 0x00000026401c723c */ /* 0x080fe6000004181c */
[----:B------:R1:W-:Y:S01]  /*1b4a0*/  MUFU.EX2 R195, R36 ;  /* 0x0000002400c37308 */ /* 0x0003e20000000800 */
[----:B------:R-:W-:Y:S04]  /*1b4b0*/  FMUL.FTZ R37, R73, R121 ;  /* 0x0000007949257220 */ /* 0x000fe80000410000 */
[C---:B------:R-:W-:Y:S07]  /*1b4c0*/  HMMA.16816.F32.BF16 R32, R76.reuse, R38, R32 ;  /* 0x000000264c20723c */ /* 0x040fee0000041820 */
[C---:B------:R-:W-:Y:S02]  /*1b4d0*/  FMUL.FTZ R38, R69.reuse, R122 ;  /* 0x0000007a45267220 */ /* 0x040fe40000410000 */
[----:B------:R-:W-:Y:S03]  /*1b4e0*/  FMUL.FTZ R39, R69, R123 ;  /* 0x0000007b45277220 */ /* 0x000fe60000410000 */
[----:B-1----:R-:W-:Y:S07]  /*1b4f0*/  FMUL.FTZ R36, R73, R120 ;  /* 0x0000007849247220 */ /* 0x002fee0000410000 */
[-C--:B------:R-:W-:Y:S08]  /*1b500*/  HMMA.16816.F32.BF16 R36, R76, R52.reuse, R36 ;  /* 0x000000344c24723c */ /* 0x080ff00000041824 */
[C---:B------:R-:W-:Y:S07]  /*1b510*/  HMMA.16816.F32.BF16 R40, R64.reuse, R52, R40 ;  /* 0x000000344028723c */ /* 0x040fee0000041828 */
[--C-:B------:R-:W-:Y:S01]  /*1b520*/  FFMA.FTZ R52, R181, c[0x0][0x2d0], -R153.reuse ;  /* 0x0000b400b5347a23 */ /* 0x100fe20000010899 */
[-C--:B------:R-:W-:Y:S03]  /*1b530*/  HMMA.16816.F32.BF16 R44, R64, R54.reuse, R44 ;  /* 0x00000036402c723c */ /* 0x080fe6000004182c */
[----:B------:R1:W-:Y:S01]  /*1b540*/  MUFU.EX2 R192, R52 ;  /* 0x0000003400c07308 */ /* 0x0003e20000000800 */
[----:B------:R-:W-:Y:S04]  /*1b550*/  FMUL.FTZ R53, R73, R137 ;  /* 0x0000008949357220 */ /* 0x000fe80000410000 */
[C---:B------:R-:W-:Y:S07]  /*1b560*/  HMMA.16816.F32.BF16 R48, R76.reuse, R54, R48 ;  /* 0x000000364c30723c */ /* 0x040fee0000041830 */
[C---:B------:R-:W-:Y:S02]  /*1b570*/  FMUL.FTZ R54, R69.reuse, R138 ;  /* 0x0000008a45367220 */ /* 0x040fe40000410000 */
[----:B------:R-:W-:Y:S03]  /*1b580*/  FMUL.FTZ R55, R69, R139 ;  /* 0x0000008b45377220 */ /* 0x000fe60000410000 */
[----:B-1----:R-:W-:Y:S07]  /*1b590*/  FMUL.FTZ R52, R73, R136 ;  /* 0x0000008849347220 */ /* 0x002fee0000410000 */
[-C--:B--2---:R-:W-:Y:S08]  /*1b5a0*/  HMMA.16816.F32.BF16 R52, R76, R80.reuse, R52 ;  /* 0x000000504c34723c */ /* 0x084ff00000041834 */
[C---:B------:R-:W-:Y:S07]  /*1b5b0*/  HMMA.16816.F32.BF16 R56, R64.reuse, R80, R56 ;  /* 0x000000504038723c */ /* 0x040fee0000041838 */
[--C-:B------:R-:W-:Y:S01]  /*1b5c0*/  FFMA.FTZ R80, R182, c[0x0][0x2d0], -R154.reuse ;  /* 0x0000b400b6507a23 */ /* 0x100fe2000001089a */
[-C--:B------:R-:W-:Y:S03]  /*1b5d0*/  HMMA.16816.F32.BF16 R60, R64, R82.reuse, R60 ;  /* 0x00000052403c723c */ /* 0x080fe6000004183c */
[----:B------:R1:W-:Y:S01]  /*1b5e0*/  MUFU.EX2 R128, R80 ;  /* 0x0000005000807308 */ /* 0x0003e20000000800 */
        /* <DEDUP_REMOVED lines=14> */
[-C--:B----4-:R-:W-:Y:S03]  /*1b6d0*/  HMMA.16816.F32.BF16 R4, R76, R84.reuse, R4 ;  /* 0x000000544c04723c */ /* 0x090fe60000041804 */
[----:B-1----:R-:W-:Y:S04]  /*1b6e0*/  FFMA.FTZ R80, R183, c[0x0][0x2d0], -R154 ;  /* 0x0000b400b7507a23 */ /* 0x002fe8000001089a */
[----:B------:R1:W2:Y:S02]  /*1b6f0*/  MUFU.EX2 R188, R80 ;  /* 0x0000005000bc7308 */ /* 0x0002a40000000800 */
        /* <DEDUP_REMOVED lines=11> */
[----:B------:R1:W4:Y:S07]  /*1b7b0*/  MUFU.EX2 R137, R84 ;  /* 0x0000005400897308 */ /* 0x00032e0000000800 */
[C---:B------:R-:W-:Y:S03]  /*1b7c0*/  HMMA.16816.F32.BF16 R32, R76.reuse, R90, R32 ;  /* 0x0000005a4c20723c */ /* 0x040fe60000041820 */
[----:B------:R2:W-:Y:S01]  /*1b7d0*/  MUFU.EX2 R183, R88 ;  /* 0x0000005800b77308 */ /* 0x0005e20000000800 */
[----:B---3--:R-:W-:Y:S02]  /*1b7e0*/  ISETP.GT.AND P0, PT, R217, R108, PT ;  /* 0x0000006cd900720c */ /* 0x008fe40003f04270 */
[----:B------:R-:W-:Y:S02]  /*1b7f0*/  MOV R217, R216 ;  /* 0x000000d800d97202 */ /* 0x000fe40000000f00 */
[-C--:B------:R-:W-:Y:S08]  /*1b800*/  HMMA.16816.F32.BF16 R36, R76, R92.reuse, R36 ;  /* 0x0000005c4c24723c */ /* 0x080ff00000041824 */
[C---:B------:R-:W-:Y:S04]  /*1b810*/  HMMA.16816.F32.BF16 R40, R80.reuse, R92, R40 ;  /* 0x0000005c5028723c */ /* 0x040fe80000041828 */
[----:B-1----:R-:W-:Y:S02]  /*1b820*/  FFMA.FTZ R84, R245, c[0x0][0x2d0], -R2 ;  /* 0x0000b400f5547a23 */ /* 0x002fe40000010802 */
[----:B-----5:R-:W-:Y:S02]  /*1b830*/  FFMA.FTZ R0, R0, R112, R170 ;  /* 0x0000007000007223 */ /* 0x020fe400000100aa */
[-C--:B------:R-:W-:Y:S01]  /*1b840*/  HMMA.16816.F32.BF16 R44, R80, R94.reuse, R44 ;  /* 0x0000005e502c723c */ /* 0x080fe2000004182c */
[----:B------:R1:W-:Y:S03]  /*1b850*/  MUFU.EX2 R138, R84 ;  /* 0x00000054008a7308 */ /* 0x0003e60000000800 */
[----:B--2---:R-:W-:Y:S02]  /*1b860*/  FFMA.FTZ R88, R242, c[0x0][0x2d0], -R152 ;  /* 0x0000b400f2587a23 */ /* 0x004fe40000010898 */
[--C-:B------:R-:W-:Y:S02]  /*1b870*/  FFMA.FTZ R92, R250, c[0x0][0x2d0], -R153.reuse ;  /* 0x0000b400fa5c7a23 */ /* 0x100fe40000010899 */
[C---:B------:R-:W-:Y:S03]  /*1b880*/  HMMA.16816.F32.BF16 R48, R76.reuse, R94, R48 ;  /* 0x0000005e4c30723c */ /* 0x040fe60000041830 */
[----:B------:R2:W-:Y:S10]  /*1b890*/  MUFU.EX2 R185, R88 ;  /* 0x0000005800b97308 */ /* 0x0005f40000000800 */
[----:B------:R3:W-:Y:S01]  /*1b8a0*/  MUFU.EX2 R180, R92 ;  /* 0x0000005c00b47308 */ /* 0x0007e20000000800 */
[----:B-1----:R-:W-:Y:S09]  /*1b8b0*/  FFMA.FTZ R84, R247, c[0x0][0x2d0], -R2 ;  /* 0x0000b400f7547a23 */ /* 0x002ff20000010802 */
[----:B------:R1:W5:Y:S01]  /*1b8c0*/  MUFU.EX2 R136, R84 ;  /* 0x0000005400887308 */ /* 0x0003620000000800 */
[--C-:B--2---:R-:W-:Y:S09]  /*1b8d0*/  FFMA.FTZ R88, R186, c[0x0][0x2d0], -R152.reuse ;  /* 0x0000b400ba587a23 */ /* 0x104ff20000010898 */
[----:B------:R2:W-:Y:S01]  /*1b8e0*/  MUFU.EX2 R186, R88 ;  /* 0x0000005800ba7308 */ /* 0x0005e20000000800 */
[--C-:B---3--:R-:W-:Y:S09]  /*1b8f0*/  FFMA.FTZ R92, R244, c[0x0][0x2d0], -R153.reuse ;  /* 0x0000b400f45c7a23 */ /* 0x108ff20000010899 */
[----:B------:R3:W-:Y:S01]  /*1b900*/  MUFU.EX2 R181, R92 ;  /* 0x0000005c00b57308 */ /* 0x0007e20000000800 */
[----:B-1----:R-:W1:Y:S01]  /*1b910*/  LDSM.16.MT88.4 R84, [R204+0x800] ;  /* 0x00080000cc54783b */ /* 0x002e620000004200 */
[----:B--2---:R-:W-:Y:S08]  /*1b920*/  FFMA.FTZ R88, R240, c[0x0][0x2d0], -R152 ;  /* 0x0000b400f0587a23 */ /* 0x004ff00000010898 */
[----:B------:R2:W-:Y:S01]  /*1b930*/  MUFU.EX2 R184, R88 ;  /* 0x0000005800b87308 */ /* 0x0005e20000000800 */
[--C-:B---3--:R-:W-:Y:S09]  /*1b940*/  FFMA.FTZ R92, R102, c[0x0][0x2d0], -R154.reuse ;  /* 0x0000b400665c7a23 */ /* 0x108ff2000001089a */
[----:B------:R3:W-:Y:S01]  /*1b950*/  MUFU.EX2 R178, R92 ;  /* 0x0000005c00b27308 */ /* 0x0007e20000000800 */
[--C-:B--2---:R-:W-:Y:S01]  /*1b960*/  FFMA.FTZ R88, R249, c[0x0][0x2d0], -R153.reuse ;  /* 0x0000b400f9587a23 */ /* 0x104fe20000010899 */
[-C--:B-1----:R-:W-:Y:S08]  /*1b970*/  HMMA.16816.F32.BF16 R52, R76, R84.reuse, R52 ;  /* 0x000000544c34723c */ /* 0x082ff00000041834 */
[----:B------:R1:W-:Y:S01]  /*1b980*/  MUFU.EX2 R182, R88 ;  /* 0x0000005800b67308 */ /* 0x0003e20000000800 */
[C---:B------:R-:W-:Y:S01]  /*1b990*/  HMMA.16816.F32.BF16 R56, R80.reuse, R84, R56 ;  /* 0x000000545038723c */ /* 0x040fe20000041838 */
[----:B---3--:R-:W-:Y:S06]  /*1b9a0*/  LDSM.16.MT88.4 R92, [R202+0x1000] ;  /* 0x00100000ca5c783b */ /* 0x008fec0000004200 */
[--C-:B------:R-:W-:Y:S01]  /*1b9b0*/  FFMA.FTZ R84, R246, c[0x0][0x2d0], -R153.reuse ;  /* 0x0000b400f6547a23 */ /* 0x100fe20000010899 */
[-C--:B------:R-:W-:Y:S03]  /*1b9c0*/  HMMA.16816.F32.BF16 R60, R80, R86.reuse, R60 ;  /* 0x00000056503c723c */ /* 0x080fe6000004183c */
[----:B------:R2:W-:Y:S04]  /*1b9d0*/  MUFU.EX2 R179, R84 ;  /* 0x0000005400b37308 */ /* 0x0005e80000000800 */
[--C-:B------:R-:W-:Y:S01]  /*1b9e0*/  FFMA.FTZ R80, R251, c[0x0][0x2d0], -R154.reuse ;  /* 0x0000b400fb507a23 */ /* 0x100fe2000001089a */
[----:B------:R-:W-:Y:S01]  /*1b9f0*/  HMMA.16816.F32.BF16 R64, R76, R86, R64 ;  /* 0x000000564c40723c */ /* 0x000fe20000041840 */
[----:B-1----:R-:W1:Y:S03]  /*1ba00*/  LDSM.16.MT88.4 R88, [R201+0x1000] ;  /* 0x00100000c958783b */ /* 0x002e660000004200 */
[----:B------:R-:W-:Y:S01]  /*1ba10*/  F2FP.BF16.PACK_AB R82, R187, R188 ;  /* 0x000000bcbb52723e */ /* 0x000fe200000010ff */
[----:B------:R3:W-:Y:S01]  /*1ba20*/  MUFU.EX2 R143, R80 ;  /* 0x00000050008f7308 */ /* 0x0007e20000000800 */
[----:B----4-:R-:W-:Y:S02]  /*1ba30*/  F2FP.BF16.PACK_AB R81, R137, R139 ;  /* 0x0000008b8951723e */ /* 0x010fe400000010ff */
[----:B------:R-:W-:Y:S04]  /*1ba40*/  F2FP.BF16.PACK_AB R76, R195, R196 ;  /* 0x000000c4c34c723e */ /* 0x000fe800000010ff */
[----:B------:R-:W-:Y:S02]  /*1ba50*/  F2FP.BF16.PACK_AB R78, R193, R194 ;  /* 0x000000c2c14e723e */ /* 0x000fe400000010ff */
[----:B------:R-:W-:Y:S02]  /*1ba60*/  F2FP.BF16.PACK_AB R77, R192, R129 ;  /* 0x00000081c04d723e */ /* 0x000fe400000010ff */
[----:B------:R-:W-:Y:S02]  /*1ba70*/  F2FP.BF16.PACK_AB R79, R190, R191 ;  /* 0x000000bfbe4f723e */ /* 0x000fe400000010ff */
[----:B-----5:R-:W-:Y:S01]  /*1ba80*/  F2FP.BF16.PACK_AB R83, R136, R138 ;  /* 0x0000008a8853723e */ /* 0x020fe200000010ff */
[----:B--2---:R-:W2:Y:S01]  /*1ba90*/  LDSM.16.MT88.4 R84, [R205+0x1000] ;  /* 0x00100000cd54783b */ /* 0x004ea20000004200 */
[--C-:B---3--:R-:W-:Y:S04]  /*1baa0*/  FFMA.FTZ R80, R252, c[0x0][0x2d0], -R154.reuse ;  /* 0x0000b400fc507a23 */ /* 0x108fe8000001089a */
[----:B------:R3:W-:Y:S01]  /*1bab0*/  MUFU.EX2 R142, R80 ;  /* 0x00000050008e7308 */ /* 0x0007e20000000800 */
[-C--:B-1----:R-:W-:Y:S03]  /*1bac0*/  HMMA.16816.F32.BF16 R4, R76, R88.reuse, R4 ;  /* 0x000000584c04723c */ /* 0x082fe60000041804 */
[----:B---3--:R-:W-:Y:S07]  /*1bad0*/  F2FP.BF16.PACK_AB R80, R189, R128 ;  /* 0x00000080bd50723e */ /* 0x008fee00000010ff */
[C---:B------:R-:W-:Y:S07]  /*1bae0*/  HMMA.16816.F32.BF16 R8, R80.reuse, R88, R8 ;  /* 0x000000585008723c */ /* 0x040fee0000041808 */
[----:B------:R-:W-:Y:S01]  /*1baf0*/  FFMA.FTZ R88, R101, c[0x0][0x2d0], -R154 ;  /* 0x0000b40065587a23 */ /* 0x000fe2000001089a */
[-C--:B------:R-:W-:Y:S03]  /*1bb00*/  HMMA.16816.F32.BF16 R12, R80, R90.reuse, R12 ;  /* 0x0000005a500c723c */ /* 0x080fe6000004180c */
[----:B------:R1:W-:Y:S01]  /*1bb10*/  MUFU.EX2 R177, R88 ;  /* 0x0000005800b17308 */ /* 0x0003e20000000800 */
[----:B------:R-:W-:Y:S04]  /*1bb20*/  MOV R101, R174 ;  /* 0x000000ae00657202 */ /* 0x000fe80000000f00 */
[C---:B------:R-:W-:Y:S08]  /*1bb30*/  HMMA.16816.F32.BF16 R16, R76.reuse, R90, R16 ;  /* 0x0000005a4c10723c */ /* 0x040ff00000041810 */
[-C--:B--2---:R-:W-:Y:S08]  /*1bb40*/  HMMA.16816.F32.BF16 R20, R76, R84.reuse, R20 ;  /* 0x000000544c14723c */ /* 0x084ff00000041814 */
[C---:B------:R-:W-:Y:S04]  /*1bb50*/  HMMA.16816.F32.BF16 R24, R80.reuse, R84, R24 ;  /* 0x000000545018723c */ /* 0x040fe80000041818 */
[--C-:B-1----:R-:W-:Y:S01]  /*1bb60*/  FFMA.FTZ R88, R100, c[0x0][0x2d0], -R2.reuse ;  /* 0x0000b40064587a23 */ /* 0x102fe20000010802 */
[----:B------:R-:W-:Y:S02]  /*1bb70*/  MOV R100, R169 ;  /* 0x000000a900647202 */ /* 0x000fe40000000f00 */
[--C-:B------:R-:W-:Y:S01]  /*1bb80*/  FFMA.FTZ R84, R157, c[0x0][0x2d0], -R2.reuse ;  /* 0x0000b4009d547a23 */ /* 0x100fe20000010802 */
[-C--:B------:R-:W-:Y:S01]  /*1bb90*/  HMMA.16816.F32.BF16 R28, R80, R86.reuse, R28 ;  /* 0x00000056501c723c */ /* 0x080fe2000004181c */
[----:B------:R1:W-:Y:S07]  /*1bba0*/  MUFU.EX2 R141, R88 ;  /* 0x00000058008d7308 */ /* 0x0003ee0000000800 */
        /* <DEDUP_REMOVED lines=8> */
[C---:B------:R-:W-:Y:S04]  /*1bc30*/  HMMA.16816.F32.BF16 R48, R76.reuse, R94, R48 ;  /* 0x0000005e4c30723c */ /* 0x040fe80000041830 */
[----:B-1----:R-:W-:Y:S02]  /*1bc40*/  FFMA.FTZ R88, R156, c[0x0][0x2d0], -R2 ;  /* 0x0000b4009c587a23 */ /* 0x002fe40000010802 */
[----:B------:R1:W-:Y:S10]  /*1bc50*/  MUFU.EX2 R156, R84 ;  /* 0x00000054009c7308 */ /* 0x0003f40000000800 */
[----:B------:R2:W-:Y:S01]  /*1bc60*/  MUFU.EX2 R155, R88 ;  /* 0x00000058009b7308 */ /* 0x0005e20000000800 */
[----:B-1----:R-:W-:Y:S01]  /*1bc70*/  FFMA.FTZ R84, R99, c[0x0][0x2d0], -R152 ;  /* 0x0000b40063547a23 */ /* 0x002fe20000010898 */
[----:B------:R-:W-:Y:S02]  /*1bc80*/  MOV R99, R96 ;  /* 0x0000006000637202 */ /* 0x000fe40000000f00 */
[----:B------:R-:W-:Y:S06]  /*1bc90*/  MOV R96, R164 ;  /* 0x000000a400607202 */ /* 0x000fec0000000f00 */
[----:B------:R1:W-:Y:S01]  /*1bca0*/  MUFU.EX2 R175, R84 ;  /* 0x0000005400af7308 */ /* 0x0003e20000000800 */
[----:B------:R-:W-:Y:S01]  /*1bcb0*/  FFMA.FTZ R96, R96, c[0x0][0x2d0], -R2 ;  /* 0x0000b40060607a23 */ /* 0x000fe20000010802 */
[----:B--2---:R-:W2:Y:S08]  /*1bcc0*/  LDSM.16.MT88.4 R88, [R204+0x1000] ;  /* 0x00100000cc58783b */ /* 0x004eb00000004200 */
[----:B------:R3:W-:Y:S01]  /*1bcd0*/  MUFU.EX2 R164, R92 ;  /* 0x0000005c00a47308 */ /* 0x0007e20000000800 */
[--C-:B-1----:R-:W-:Y:S09]  /*1bce0*/  FFMA.FTZ R84, R172, c[0x0][0x2d0], -R152.reuse ;  /* 0x0000b400ac547a23 */ /* 0x102ff20000010898 */
[----:B------:R1:W4:Y:S01]  /*1bcf0*/  MUFU.EX2 R172, R84 ;  /* 0x0000005400ac7308 */ /* 0x0003220000000800 */
[--C-:B---3--:R-:W-:Y:S09]  /*1bd00*/  FFMA.FTZ R92, R162, c[0x0][0x2d0], -R153.reuse ;  /* 0x0000b400a25c7a23 */ /* 0x108ff20000010899 */
[----:B------:R3:W5:Y:S01]  /*1bd10*/  MUFU.EX2 R162, R92 ;  /* 0x0000005c00a27308 */ /* 0x0007620000000800 */
[-C--:B--2---:R-:W-:Y:S03]  /*1bd20*/  HMMA.16816.F32.BF16 R52, R76, R88.reuse, R52 ;  /* 0x000000584c34723c */ /* 0x084fe60000041834 */
[----:B-1----:R-:W-:Y:S01]  /*1bd30*/  FFMA.FTZ R84, R159, c[0x0][0x2d0], -R152 ;  /* 0x0000b4009f547a23 */ /* 0x002fe20000010898 */
[----:B----4-:R-:W-:Y:S04]  /*1bd40*/  F2FP.BF16.PACK_AB R148, R172, R175 ;  /* 0x000000afac94723e */ /* 0x010fe800000010ff */
[C---:B------:R-:W-:Y:S01]  /*1bd50*/  HMMA.16816.F32.BF16 R56, R80.reuse, R88, R56 ;  /* 0x000000585038723c */ /* 0x040fe20000041838 */
[----:B------:R1:W-:Y:S06]  /*1bd60*/  MUFU.EX2 R174, R84 ;  /* 0x0000005400ae7308 */ /* 0x0003ec0000000800 */
[--C-:B------:R-:W-:Y:S01]  /*1bd70*/  FFMA.FTZ R88, R161, c[0x0][0x2d0], -R153.reuse ;  /* 0x0000b400a1587a23 */ /* 0x100fe20000010899 */
[-C--:B------:R-:W-:Y:S03]  /*1bd80*/  HMMA.16816.F32.BF16 R60, R80, R90.reuse, R60 ;  /* 0x0000005a503c723c */ /* 0x080fe6000004183c */
[----:B------:R2:W-:Y:S01]  /*1bd90*/  MUFU.EX2 R163, R88 ;  /* 0x0000005800a37308 */ /* 0x0005e20000000800 */
[----:B---3--:R-:W-:Y:S01]  /*1bda0*/  FFMA.FTZ R92, R100, c[0x0][0x2d0], -R154 ;  /* 0x0000b400645c7a23 */ /* 0x008fe2000001089a */
[----:B-----5:R-:W-:Y:S02]  /*1bdb0*/  F2FP.BF16.PACK_AB R149, R162, R164 ;  /* 0x000000a4a295723e */ /* 0x020fe400000010ff */
[----:B------:R-:W-:Y:S01]  /*1bdc0*/  FFMA.FTZ R80, R160, c[0x0][0x2d0], -R153 ;  /* 0x0000b400a0507a23 */ /* 0x000fe20000010899 */
[----:B------:R-:W-:Y:S04]  /*1bdd0*/  HMMA.16816.F32.BF16 R64, R76, R90, R64 ;  /* 0x0000005a4c40723c */ /* 0x000fe80000041840 */
[----:B------:R-:W-:Y:S01]  /*1bde0*/  F2FP.BF16.PACK_AB R82, R177, R178 ;  /* 0x000000b2b152723e */ /* 0x000fe200000010ff */
[----:B------:R3:W4:Y:S02]  /*1bdf0*/  MUFU.EX2 R161, R80 ;  /* 0x0000005000a17308 */ /* 0x0007240000000800 */
[----:B------:R-:W-:Y:S02]  /*1be00*/  F2FP.BF16.PACK_AB R76, R185, R183 ;  /* 0x000000b7b94c723e */ /* 0x000fe400000010ff */
[----:B------:R-:W-:Y:S03]  /*1be10*/  F2FP.BF16.PACK_AB R78, R184, R186 ;  /* 0x000000bab84e723e */ /* 0x000fe600000010ff */
[----:B-1----:R-:W-:Y:S01]  /*1be20*/  FFMA.FTZ R84, R158, c[0x0][0x2d0], -R152 ;  /* 0x0000b4009e547a23 */ /* 0x002fe20000010898 */
[----:B------:R-:W-:Y:S02]  /*1be30*/  F2FP.BF16.PACK_AB R77, R180, R182 ;  /* 0x000000b6b44d723e */ /* 0x000fe400000010ff */
[----:B------:R-:W-:Y:S01]  /*1be40*/  F2FP.BF16.PACK_AB R79, R179, R181 ;  /* 0x000000b5b34f723e */ /* 0x000fe200000010ff */
[----:B------:R1:W5:Y:S01]  /*1be50*/  MUFU.EX2 R169, R84 ;  /* 0x0000005400a97308 */ /* 0x0003620000000800 */
[----:B------:R-:W-:Y:S02]  /*1be60*/  F2FP.BF16.PACK_AB R81, R140, R141 ;  /* 0x0000008d8c51723e */ /* 0x000fe400000010ff */
[----:B------:R-:W-:Y:S01]  /*1be70*/  F2FP.BF16.PACK_AB R83, R156, R155 ;  /* 0x0000009b9c53723e */ /* 0x000fe200000010ff */
[----:B--2---:R-:W-:Y:S06]  /*1be80*/  LDSM.16.MT88.4 R88, [R205+0x1800] ;  /* 0x00180000cd58783b */ /* 0x004fec0000004200 */
[----:B------:R2:W-:Y:S01]  /*1be90*/  MUFU.EX2 R159, R92 ;  /* 0x0000005c009f7308 */ /* 0x0005e20000000800 */
[--C-:B---3--:R-:W-:Y:S01]  /*1bea0*/  FFMA.FTZ R80, R101, c[0x0][0x2d0], -R154.reuse ;  /* 0x0000b40065507a23 */ /* 0x108fe2000001089a */
[----:B----4-:R-:W-:Y:S01]  /*1beb0*/  F2FP.BF16.PACK_AB R151, R161, R163 ;  /* 0x000000a3a197723e */ /* 0x010fe200000010ff */
[----:B------:R-:W-:Y:S07]  /*1bec0*/  LDSM.16.MT88.4 R100, [R201+0x2000] ;  /* 0x00200000c964783b */ /* 0x000fee0000004200 */
[----:B------:R3:W4:Y:S01]  /*1bed0*/  MUFU.EX2 R160, R80 ;  /* 0x0000005000a07308 */ /* 0x0007220000000800 */
[----:B-1----:R-:W1:Y:S01]  /*1bee0*/  LDSM.16.MT88.4 R84, [R201+0x1800] ;  /* 0x00180000c954783b */ /* 0x002e620000004200 */
[----:B-----5:R-:W-:Y:S08]  /*1bef0*/  F2FP.BF16.PACK_AB R150, R169, R174 ;  /* 0x000000aea996723e */ /* 0x020ff000000010ff */
[----:B------:R-:W-:Y:S01]  /*1bf00*/  MUFU.EX2 R152, R74 ;  /* 0x0000004a00987308 */ /* 0x000fe20000000800 */
[----:B--2---:R-:W2:Y:S01]  /*1bf10*/  LDSM.16.MT88.4 R92, [R202+0x1800] ;  /* 0x00180000ca5c783b */ /* 0x004ea20000004200 */
[----:B---3--:R-:W-:Y:S02]  /*1bf20*/  F2FP.BF16.PACK_AB R80, R142, R143 ;  /* 0x0000008f8e50723e */ /* 0x008fe400000010ff */
[----:B----4-:R-:W-:Y:S01]  /*1bf30*/  F2FP.BF16.PACK_AB R144, R159, R160 ;  /* 0x000000a09f90723e */ /* 0x010fe200000010ff */
[-C--:B-1----:R-:W-:Y:S08]  /*1bf40*/  HMMA.16816.F32.BF16 R4, R76, R84.reuse, R4 ;  /* 0x000000544c04723c */ /* 0x082ff00000041804 */
[C---:B------:R-:W-:Y:S07]  /*1bf50*/  HMMA.16816.F32.BF16 R8, R80.reuse, R84, R8 ;  /* 0x000000545008723c */ /* 0x040fee0000041808 */
[--C-:B------:R-:W-:Y:S01]  /*1bf60*/  FFMA.FTZ R84, R99, c[0x0][0x2d0], -R154.reuse ;  /* 0x0000b40063547a23 */ /* 0x100fe2000001089a */
[-C--:B------:R-:W-:Y:S03]  /*1bf70*/  HMMA.16816.F32.BF16 R12, R80, R86.reuse, R12 ;  /* 0x00000056500c723c */ /* 0x080fe6000004180c */
[----:B------:R1:W-:Y:S05]  /*1bf80*/  MUFU.EX2 R158, R84 ;  /* 0x00000054009e7308 */ /* 0x0003ea0000000800 */
[C---:B------:R-:W-:Y:S08]  /*1bf90*/  HMMA.16816.F32.BF16 R16, R76.reuse, R86, R16 ;  /* 0x000000564c10723c */ /* 0x040ff00000041810 */
[-C--:B------:R-:W-:Y:S08]  /*1bfa0*/  HMMA.16816.F32.BF16 R20, R76, R88.reuse, R20 ;  /* 0x000000584c14723c */ /* 0x080ff00000041814 */
[C---:B------:R-:W-:Y:S04]  /*1bfb0*/  HMMA.16816.F32.BF16 R24, R80.reuse, R88, R24 ;  /* 0x000000585018723c */ /* 0x040fe80000041818 */
[----:B-1----:R-:W-:Y:S02]  /*1bfc0*/  FFMA.FTZ R84, R98, c[0x0][0x2d0], -R154 ;  /* 0x0000b40062547a23 */ /* 0x002fe4000001089a */
[----:B------:R-:W-:Y:S01]  /*1bfd0*/  MUFU.EX2 R154, R96 ;  /* 0x00000060009a7308 */ /* 0x000fe20000000800 */
[--C-:B------:R-:W-:Y:S01]  /*1bfe0*/  FFMA.FTZ R88, R97, c[0x0][0x2d0], -R2.reuse ;  /* 0x0000b40061587a23 */ /* 0x100fe20000010802 */
[-C--:B------:R-:W-:Y:S04]  /*1bff0*/  HMMA.16816.F32.BF16 R28, R80, R90.reuse, R28 ;  /* 0x0000005a501c723c */ /* 0x080fe8000004181c */
[----:B------:R-:W-:Y:S04]  /*1c000*/  FFMA.FTZ R2, R75, c[0x0][0x2d0], -R2 ;  /* 0x0000b4004b027a23 */ /* 0x000fe80000010802 */
[C---:B------:R-:W-:Y:S01]  /*1c010*/  HMMA.16816.F32.BF16 R32, R76.reuse, R90, R32 ;  /* 0x0000005a4c20723c */ /* 0x040fe20000041820 */
[----:B------:R1:W3:Y:S07]  /*1c020*/  MUFU.EX2 R157, R84 ;  /* 0x00000054009d7308 */ /* 0x0002ee0000000800 */
[-C--:B--2---:R-:W-:Y:S03]  /*1c030*/  HMMA.16816.F32.BF16 R36, R76, R92.reuse, R36 ;  /* 0x0000005c4c24723c */ /* 0x084fe60000041824 */
[----:B------:R2:W4:Y:S05]  /*1c040*/  MUFU.EX2 R74, R2 ;  /* 0x00000002004a7308 */ /* 0x00052a0000000800 */
[C---:B------:R-:W-:Y:S05]  /*1c050*/  HMMA.16816.F32.BF16 R40, R80.reuse, R92, R40 ;  /* 0x0000005c5028723c */ /* 0x040fea0000041828 */
[----:B------:R-:W5:Y:S03]  /*1c060*/  MUFU.EX2 R153, R88 ;  /* 0x0000005800997308 */ /* 0x000f660000000800 */
[-C--:B------:R-:W-:Y:S01]  /*1c070*/  HMMA.16816.F32.BF16 R44, R80, R94.reuse, R44 ;  /* 0x0000005e502c723c */ /* 0x080fe2000004182c */
[----:B-1----:R-:W1:Y:S03]  /*1c080*/  LDSM.16.MT88.4 R84, [R204+0x1800] ;  /* 0x00180000cc54783b */ /* 0x002e660000004200 */
[----:B---3--:R-:W-:Y:S04]  /*1c090*/  F2FP.BF16.PACK_AB R146, R157, R158 ;  /* 0x0000009e9d92723e */ /* 0x008fe800000010ff */
[C---:B------:R-:W-:Y:S04]  /*1c0a0*/  HMMA.16816.F32.BF16 R48, R76.reuse, R94, R48 ;  /* 0x0000005e4c30723c */ /* 0x040fe80000041830 */
[----:B--2---:R-:W-:Y:S01]  /*1c0b0*/  FFMA.FTZ R2, R68, R113, R226 ;  /* 0x0000007144027223 */ /* 0x004fe200000100e2 */
[----:B----4-:R-:W-:Y:S02]  /*1c0c0*/  F2FP.BF16.PACK_AB R147, R74, R152 ;  /* 0x000000984a93723e */ /* 0x010fe400000010ff */
[----:B-----5:R-:W-:Y:S01]  /*1c0d0*/  F2FP.BF16.PACK_AB R145, R153, R154 ;  /* 0x0000009a9991723e */ /* 0x020fe200000010ff */
[-C--:B-1----:R-:W-:Y:S08]  /*1c0e0*/  HMMA.16816.F32.BF16 R52, R76, R84.reuse, R52 ;  /* 0x000000544c34723c */ /* 0x082ff00000041834 */
[C---:B------:R-:W-:Y:S07]  /*1c0f0*/  HMMA.16816.F32.BF16 R56, R80.reuse, R84, R56 ;  /* 0x000000545038723c */ /* 0x040fee0000041838 */
[----:B------:R-:W-:Y:S01]  /*1c100*/  MOV R84, R71 ;  /* 0x0000004700547202 */ /* 0x000fe20000000f00 */
[-C--:B------:R-:W-:Y:S04]  /*1c110*/  HMMA.16816.F32.BF16 R60, R80, R86.reuse, R60 ;  /* 0x00000056503c723c */ /* 0x080fe8000004183c */
[----:B------:R-:W-:Y:S04]  /*1c120*/  MOV R85, R70 ;  /* 0x0000004600557202 */ /* 0x000fe80000000f00 */
[----:B------:R-:W-:Y:S07]  /*1c130*/  HMMA.16816.F32.BF16 R64, R76, R86, R64 ;  /* 0x000000564c40723c */ /* 0x000fee0000041840 */
[----:B------:R-:W-:Y:S01]  /*1c140*/  MOV R86, R3 ;  /* 0x0000000300567202 */ /* 0x000fe20000000f00 */
[-C--:B------:R-:W-:Y:S07]  /*1c150*/  HMMA.16816.F32.BF16 R88, R148, R100.reuse, R4 ;  /* 0x000000649458723c */ /* 0x080fee0000041804 */
[----:B------:R-:W-:Y:S01]  /*1c160*/  FFMA.FTZ R5, R73, R115, R236 ;  /* 0x0000007349057223 */ /* 0x000fe200000100ec */
[C---:B------:R-:W-:Y:S04]  /*1c170*/  HMMA.16816.F32.BF16 R92, R144.reuse, R100, R8 ;  /* 0x00000064905c723c */ /* 0x040fe80000041808 */
[----:B------:R-:W-:Y:S02]  /*1c180*/  FFMA.FTZ R4, R69, R114, R232 ;  /* 0x0000007245047223 */ /* 0x000fe400000100e8 */
        /* <DEDUP_REMOVED lines=97> */
.L_x_959:
[----:B--2---:R-:W2:Y:S02]  /*1c7a0*/  LDL R0, [R1+0x8] ;  /* 0x0000080001007983 */ /* 0x004ea40000100800 */
[----:B--2---:R-:W-:-:S13]  /*1c7b0*/  ISETP.GE.AND P0, PT, R216, R0, PT ;  /* 0x00000000d800720c */ /* 0x004fda0003f06270 */
[----:B------:R-:W-:Y:S05]  /*1c7c0*/  @!P0 BRA `(.L_x_961) ;  /* 0x0000575000008947 */ /* 0x000fea0003800000 */
[----:B------:R-:W-:Y:S01]  /*1c7d0*/  IMAD.MOV.U32 R85, RZ, RZ, R71 ;  /* 0x000000ffff557224 */ /* 0x000fe200078e0047 */
[----:B------:R-:W-:Y:S01]  /*1c7e0*/  MOV R87, R3 ;  /* 0x0000000300577202 */ /* 0x000fe20000000f00 */
[----:B------:R-:W-:Y:S01]  /*1c7f0*/  IMAD.MOV.U32 R84, RZ, RZ, R72 ;  /* 0x000000ffff547224 */ /* 0x000fe200078e0048 */
[----:B------:R-:W-:Y:S02]  /*1c800*/  MOV R86, R70 ;  /* 0x0000004600567202 */ /* 0x000fe40000000f00 */
.L_x_978:
        /* <DEDUP_REMOVED lines=10> */
[----:B------:R-:W-:Y:S03]  /*1c8b0*/  IMAD R0, R216, c[0x0][0x20c], R0 ;  /* 0x00008300d8007a24 */ /* 0x000fe600078e0200 */
        /* <DEDUP_REMOVED lines=11> */
[----:B------:R-:W2:Y:S04]  /*1c970*/  LDL R228, [R1+0x8] ;  /* 0x0000080001e47983 */ /* 0x000ea80000100800 */
        /* <DEDUP_REMOVED lines=25> */
[-C--:B------:R-:W-:Y:S05]  /*1cb10*/  HMMA.16816.F32.BF16 R4, R156, R160.reuse, R4 ;  /* 0x000000a09c04723c */ /* 0x080fea0000041804 */
[----:B--2---:R-:W-:Y:S02]  /*1cb20*/  MOV R3, R172 ;  /* 0x000000ac00037202 */ /* 0x004fe40000000f00 */
[----:B------:R-:W-:Y:S01]  /*1cb30*/  MOV R172, c[0x0][0x208] ;  /* 0x0000820000ac7a02 */ /* 0x000fe20000000f00 */
[C---:B------:R-:W-:Y:S04]  /*1cb40*/  HMMA.16816.F32.BF16 R8, R164.reuse, R160, R8 ;  /* 0x000000a0a408723c */ /* 0x040fe80000041808 */
[----:B------:R-:W-:Y:S03]  /*1cb50*/  SHF.L.U32 R180, R172, 0x5, RZ ;  /* 0x00000005acb47819 */ /* 0x000fe600000006ff */
[----:B------:R-:W-:Y:S01]  /*1cb60*/  IMAD.WIDE.U32 R160, R216, c[0x0][0x208], RZ ;  /* 0x00008200d8a07a25 */ /* 0x000fe200078e00ff */
[-C--:B------:R-:W-:Y:S04]  /*1cb70*/  HMMA.16816.F32.BF16 R12, R164, R162.reuse, R12 ;  /* 0x000000a2a40c723c */ /* 0x080fe8000004180c */
[----:B------:R-:W-:Y:S01]  /*1cb80*/  IADD3 R0, R161, R0, RZ ;  /* 0x00000000a1007210 */ /* 0x000fe20007ffe0ff */
[----:B------:R-:W-:Y:S03]  /*1cb90*/  IMAD.WIDE.U32 R2, R160, 0x50, R2 ;  /* 0x00000050a0027825 */ /* 0x000fe600078e0002 */
[C---:B------:R-:W-:Y:S01]  /*1cba0*/  HMMA.16816.F32.BF16 R16, R156.reuse, R162, R16 ;  /* 0x000000a29c10723c */ /* 0x040fe20000041810 */
[----:B------:R-:W2:Y:S03]  /*1cbb0*/  LDSM.16.M88.4 R160, [R213] ;  /* 0x00000000d5a0783b */ /* 0x000ea60000000200 */
[----:B------:R-:W-:Y:S01]  /*1cbc0*/  IMAD R0, R0, 0x50, RZ ;  /* 0x0000005000007824 */ /* 0x000fe200078e02ff */
[----:B------:R-:W-:Y:S03]  /*1cbd0*/  LEA R178, P0, R2, c[0x0][0x1f8], 0x1 ;  /* 0x00007e0002b27a11 */ /* 0x000fe600078008ff */
[-C--:B------:R-:W-:Y:S04]  /*1cbe0*/  HMMA.16816.F32.BF16 R20, R156, R168.reuse, R20 ;  /* 0x000000a89c14723c */ /* 0x080fe80000041814 */
[----:B------:R-:W-:Y:S02]  /*1cbf0*/  IADD3 R0, R3, R0, RZ ;  /* 0x0000000003007210 */ /* 0x000fe40007ffe0ff */
[----:B------:R-:W-:Y:S02]  /*1cc00*/  IADD3 R176, P1, R178, R180, RZ ;  /* 0x000000b4b2b07210 */ /* 0x000fe40007f3e0ff */
[C---:B------:R-:W-:Y:S04]  /*1cc10*/  HMMA.16816.F32.BF16 R24, R164.reuse, R168, R24 ;  /* 0x000000a8a418723c */ /* 0x040fe80000041818 */
[----:B------:R-:W-:Y:S02]  /*1cc20*/  LEA.HI.X R179, R2, c[0x0][0x1fc], R0, 0x1, P0 ;  /* 0x00007f0002b37a11 */ /* 0x000fe400000f0c00 */
[----:B------:R-:W-:Y:S02]  /*1cc30*/  SHF.L.U64.HI R0, R172, R217, c[0x0][0x20c] ;  /* 0x00008300ac007619 */ /* 0x000fe400000102d9 */
[-C--:B------:R-:W-:Y:S01]  /*1cc40*/  HMMA.16816.F32.BF16 R28, R164, R170.reuse, R28 ;  /* 0x000000aaa41c723c */ /* 0x080fe2000004181c */
[----:B------:R-:W3:Y:S03]  /*1cc50*/  LDSM.16.M88.4 R172, [R212] ;  /* 0x00000000d4ac783b */ /* 0x000ee60000000200 */
[----:B------:R-:W-:Y:S02]  /*1cc60*/  IADD3.X R177, R179, R0, RZ, P1, !PT ;  /* 0x00000000b3b17210 */ /* 0x000fe40000ffe4ff */
[----:B------:R-:W-:Y:S02]  /*1cc70*/  IADD3 R168, P0, R176, R180, RZ ;  /* 0x000000b4b0a87210 */ /* 0x000fe40007f1e0ff */
[C---:B------:R-:W-:Y:S01]  /*1cc80*/  HMMA.16816.F32.BF16 R32, R156.reuse, R170, R32 ;  /* 0x000000aa9c20723c */ /* 0x040fe20000041820 */
[----:B------:R-:W-:Y:S01]  /*1cc90*/  @!PT LDS RZ, [RZ] ;  /* 0x00000000fffff984 */ /* 0x000fe20000000800 */
[----:B------:R-:W-:Y:S01]  /*1cca0*/  @!PT LDS RZ, [RZ] ;  /* 0x00000000fffff984 */ /* 0x000fe20000000800 */
[----:B------:R-:W-:Y:S01]  /*1ccb0*/  @!PT LDS RZ, [RZ] ;  /* 0x00000000fffff984 */ /* 0x000fe20000000800 */
[----:B------:R4:W-:Y:S03]  /*1ccc0*/  LDGSTS.E.BYPASS.LTC128B.128 [R219+0x100], [R178.64], !P4 ;  /* 0x00100000b2db7fae */ /* 0x0009e6000e101d48 */
[----:B------:R-:W-:Y:S02]  /*1ccd0*/  IADD3.X R169, R177, R0, RZ, P0, !PT ;  /* 0x00000000b1a97210 */ /* 0x000fe400007fe4ff */
[----:B------:R-:W-:Y:S02]  /*1cce0*/  IADD3 R2, P1, R168, R180, RZ ;  /* 0x000000b4a8027210 */ /* 0x000fe40007f3e0ff */
[-C--:B-1----:R-:W-:Y:S01]  /*1ccf0*/  HMMA.16816.F32.BF16 R36, R156, R152.reuse, R36 ;  /* 0x000000989c24723c */ /* 0x082fe20000041824 */
[----:B------:R4:W-:Y:S03]  /*1cd00*/  LDGSTS.E.BYPASS.LTC128B.128 [R219+0x900], [R176.64], !P4 ;  /* 0x00900000b0db7fae */ /* 0x0009e6000e101d48 */
[----:B------:R-:W-:Y:S02]  /*1cd10*/  IADD3.X R3, R169, R0, RZ, P1, !PT ;  /* 0x00000000a9037210 */ /* 0x000fe40000ffe4ff */
[----:B------:R-:W-:Y:S02]  /*1cd20*/  IADD3 R170, P0, R2, R180, RZ ;  /* 0x000000b402aa7210 */ /* 0x000fe40007f1e0ff */
[C---:B------:R-:W-:Y:S01]  /*1cd30*/  HMMA.16816.F32.BF16 R40, R164.reuse, R152, R40 ;  /* 0x00000098a428723c */ /* 0x040fe20000041828 */
[----:B------:R1:W-:Y:S03]  /*1cd40*/  LDGSTS.E.BYPASS.LTC128B.128 [R219+0x1100], [R168.64], !P4 ;  /* 0x01100000a8db7fae */ /* 0x0003e6000e101d48 */
[----:B------:R-:W-:Y:S04]  /*1cd50*/  IADD3.X R171, R3, R0, RZ, P0, !PT ;  /* 0x0000000003ab7210 */ /* 0x000fe800007fe4ff */
[-C--:B------:R-:W-:Y:S01]  /*1cd60*/  HMMA.16816.F32.BF16 R44, R164, R154.reuse, R44 ;  /* 0x0000009aa42c723c */ /* 0x080fe2000004182c */
[----:B------:R5:W-:Y:S07]  /*1cd70*/  LDGSTS.E.BYPASS.LTC128B.128 [R219+0x1900], [R2.64], !P4 ;  /* 0x0190000002db7fae */ /* 0x000bee000e101d48 */
[C---:B------:R-:W-:Y:S01]  /*1cd80*/  HMMA.16816.F32.BF16 R48, R156.reuse, R154, R48 ;  /* 0x0000009a9c30723c */ /* 0x040fe20000041830 */
[----:B------:R1:W-:Y:S07]  /*1cd90*/  LDGSTS.E.BYPASS.LTC128B.128 [R219+0x2100], [R170.64], !P4 ;  /* 0x02100000aadb7fae */ /* 0x0003ee000e101d48 */
[-C--:B--2---:R-:W-:Y:S01]  /*1cda0*/  HMMA.16816.F32.BF16 R52, R156, R160.reuse, R52 ;  /* 0x000000a09c34723c */ /* 0x084fe20000041834 */
[----:B----4-:R-:W-:Y:S07]  /*1cdb0*/  LDSM.16.M88.4 R176, [R206] ;  /* 0x00000000ceb0783b */ /* 0x010fee0000000200 */
[C---:B------:R-:W-:Y:S01]  /*1cdc0*/  HMMA.16816.F32.BF16 R56, R164.reuse, R160, R56 ;  /* 0x000000a0a438723c */ /* 0x040fe20000041838 */
[----:B------:R-:W-:Y:S07]  /*1cdd0*/  LDSM.16.M88.4 R180, [R208+0x2000] ;  /* 0x00200000d0b4783b */ /* 0x000fee0000000200 */
[-C--:B------:R-:W-:Y:S01]  /*1cde0*/  HMMA.16816.F32.BF16 R60, R164, R162.reuse, R60 ;  /* 0x000000a2a43c723c */ /* 0x080fe2000004183c */
[----:B------:R-:W-:Y:S07]  /*1cdf0*/  LDSM.16.M88.4 R184, [R206+0x800] ;  /* 0x00080000ceb8783b */ /* 0x000fee0000000200 */
[C---:B------:R-:W-:Y:S01]  /*1ce00*/  HMMA.16816.F32.BF16 R64, R156.reuse, R162, R64 ;  /* 0x000000a29c40723c */ /* 0x040fe20000041840 */
[----:B-1----:R-:W1:Y:S03]  /*1ce10*/  LDSM.16.M88.4 R168, [R208] ;  /* 0x00000000d0a8783b */ /* 0x002e660000000200 */
[----:B------:R-:W-:Y:S04]  /*1ce20*/  ISETP.GT.AND P0, PT, R216, R228, PT ;  /* 0x000000e4d800720c */ /* 0x000fe80003f04270 */
[-C--:B---3--:R-:W-:Y:S01]  /*1ce30*/  HMMA.16816.F32.BF16 R68, R156, R172.reuse, R68 ;  /* 0x000000ac9c44723c */ /* 0x088fe20000041844 */
[----:B------:R-:W2:Y:S07]  /*1ce40*/  LDSM.16.M88.4 R152, [R206+0x1000] ;  /* 0x00100000ce98783b */ /* 0x000eae0000000200 */
[C---:B------:R-:W-:Y:S01]  /*1ce50*/  HMMA.16816.F32.BF16 R72, R164.reuse, R172, R72 ;  /* 0x000000aca448723c */ /* 0x040fe20000041848 */
[----:B------:R-:W3:Y:S07]  /*1ce60*/  LDSM.16.M88.4 R188, [R206+0x1800] ;  /* 0x00180000cebc783b */ /* 0x000eee0000000200 */
[-C--:B------:R-:W-:Y:S01]  /*1ce70*/  HMMA.16816.F32.BF16 R76, R164, R174.reuse, R76 ;  /* 0x000000aea44c723c */ /* 0x080fe2000004184c */
[----:B------:R-:W4:Y:S07]  /*1ce80*/  LDSM.16.M88.4 R192, [R206+0x2000] ;  /* 0x00200000cec0783b */ /* 0x000f2e0000000200 */
[----:B------:R-:W-:Y:S01]  /*1ce90*/  HMMA.16816.F32.BF16 R80, R156, R174, R80 ;  /* 0x000000ae9c50723c */ /* 0x000fe20000041850 */
[----:B------:R-:W-:Y:S07]  /*1cea0*/  LDSM.16.M88.4 R160, [R209] ;  /* 0x00000000d1a0783b */ /* 0x000fee0000000200 */
[-C--:B-1----:R-:W-:Y:S01]  /*1ceb0*/  HMMA.16816.F32.BF16 R4, R168, R176.reuse, R4 ;  /* 0x000000b0a804723c */ /* 0x082fe20000041804 */
[----:B------:R-:W1:Y:S07]  /*1cec0*/  LDSM.16.M88.4 R196, [R203] ;  /* 0x00000000cbc4783b */ /* 0x000e6e0000000200 */
[C---:B------:R-:W-:Y:S01]  /*1ced0*/  HMMA.16816.F32.BF16 R8, R180.reuse, R176, R8 ;  /* 0x000000b0b408723c */ /* 0x040fe20000041808 */
[----:B------:R-:W1:Y:S07]  /*1cee0*/  LDSM.16.M88.4 R156, [R209+0x2000] ;  /* 0x00200000d19c783b */ /* 0x000e6e0000000200 */
[-C--:B------:R-:W-:Y:S01]  /*1cef0*/  HMMA.16816.F32.BF16 R12, R180, R178.reuse, R12 ;  /* 0x000000b2b40c723c */ /* 0x080fe2000004180c */
[----:B------:R-:W0:Y:S07]  /*1cf00*/  LDGDEPBAR ;  /* 0x00000000000079af */ /* 0x000e2e0000000000 */
        /* <DEDUP_REMOVED lines=58> */
[----:B------:R-:W-:Y:S01]  /*1d2b0*/  FMUL.FTZ R2, R43, c[0x0][0x320] ;  /* 0x0000c8002b027a20 */ /* 0x000fe20000410000 */
[-C--:B--2---:R-:W-:Y:S03]  /*1d2c0*/  HMMA.16816.F32.BF16 R52, R160, R4.reuse, R52 ;  /* 0x00000004a034723c */ /* 0x084fe60000041834 */
[----:B------:R-:W2:Y:S01]  /*1d2d0*/  MUFU.TANH R182, R2 ;  /* 0x0000000200b67308 */ /* 0x000ea20000002400 */
[----:B------:R-:W-:Y:S01]  /*1d2e0*/  BAR.SYNC.DEFER_BLOCKING 0x0 ;  /* 0x0000000000007b1d */ /* 0x000fe20000010000 */
[----:B------:R-:W-:Y:S02]  /*1d2f0*/  FMUL.FTZ R3, R42, c[0x0][0x320] ;  /* 0x0000c8002a037a20 */ /* 0x000fe40000410000 */
[----:B-1----:R-:W-:Y:S01]  /*1d300*/  FMUL.FTZ R0, R14, c[0x0][0x320] ;  /* 0x0000c8000e007a20 */ /* 0x002fe20000410000 */
[C---:B------:R-:W-:Y:S05]  /*1d310*/  HMMA.16816.F32.BF16 R56, R156.reuse, R4, R56 ;  /* 0x000000049c38723c */ /* 0x040fea0000041838 */
[----:B------:R1:W1:Y:S02]  /*1d320*/  MUFU.TANH R224, R0 ;  /* 0x0000000000e07308 */ /* 0x0002640000002400 */
[----:B------:R-:W-:Y:S01]  /*1d330*/  IADD3 R5, R229, R230, RZ ;  /* 0x000000e6e5057210 */ /* 0x000fe20007ffe0ff */
[-C--:B------:R-:W-:Y:S01]  /*1d340*/  HMMA.16816.F32.BF16 R60, R156, R6.reuse, R60 ;  /* 0x000000069c3c723c */ /* 0x080fe2000004183c */
[----:B------:R-:W-:Y:S04]  /*1d350*/  MOV R229, c[0x0][0x2c4] ;  /* 0x0000b10000e57a02 */ /* 0x000fe80000000f00 */
[----:B------:R-:W-:Y:S02]  /*1d360*/  ISETP.NE.AND P2, PT, R229, 0x1, PT ;  /* 0x00000001e500780c */ /* 0x000fe40003f45270 */
[----:B------:R2:W2:Y:S01]  /*1d370*/  MUFU.TANH R183, R3 ;  /* 0x0000000300b77308 */ /* 0x0004a20000002400 */
[C---:B------:R-:W-:Y:S07]  /*1d380*/  HMMA.16816.F32.BF16 R64, R160.reuse, R6, R64 ;  /* 0x00000006a040723c */ /* 0x040fee0000041840 */
[----:B------:R-:W-:Y:S01]  /*1d390*/  @P0 MOV R6, R232 ;  /* 0x000000e800060202 */ /* 0x000fe20000000f00 */
[-C--:B-----5:R-:W-:Y:S04]  /*1d3a0*/  HMMA.16816.F32.BF16 R68, R160, R8.reuse, R68 ;  /* 0x00000008a044723c */ /* 0x0a0fe80000041844 */
[----:B-1----:R-:W-:Y:S01]  /*1d3b0*/  FMUL.FTZ R0, R15, c[0x0][0x320] ;  /* 0x0000c8000f007a20 */ /* 0x002fe20000410000 */
[----:B------:R-:W-:Y:S01]  /*1d3c0*/  @P0 MOV R7, R231 ;  /* 0x000000e700070202 */ /* 0x000fe20000000f00 */
[----:B------:R-:W-:Y:S02]  /*1d3d0*/  FMUL.FTZ R2, R58, c[0x0][0x320] ;  /* 0x0000c8003a027a20 */ /* 0x000fe40000410000 */
[----:B------:R1:W1:Y:S01]  /*1d3e0*/  MUFU.TANH R223, R0 ;  /* 0x0000000000df7308 */ /* 0x0002620000002400 */
[C---:B------:R-:W-:Y:S04]  /*1d3f0*/  HMMA.16816.F32.BF16 R72, R156.reuse, R8, R72 ;  /* 0x000000089c48723c */ /* 0x040fe80000041848 */
[----:B--2---:R-:W-:Y:S02]  /*1d400*/  FMUL.FTZ R3, R57, c[0x0][0x320] ;  /* 0x0000c80039037a20 */ /* 0x004fe40000410000 */
[----:B------:R-:W2:Y:S01]  /*1d410*/  LDL R57, [R1+0x24] ;  /* 0x0000240001397983 */ /* 0x000ea20000100800 */
[----:B------:R-:W-:Y:S02]  /*1d420*/  @P0 MOV R9, c[0x0][0x1e0] ;  /* 0x0000780000090a02 */ /* 0x000fe40000000f00 */
[----:B------:R5:W2:Y:S01]  /*1d430*/  MUFU.TANH R167, R2 ;  /* 0x0000000200a77308 */ /* 0x000aa20000002400 */
[-C--:B------:R-:W-:Y:S08]  /*1d440*/  HMMA.16816.F32.BF16 R76, R156, R10.reuse, R76 ;  /* 0x0000000a9c4c723c */ /* 0x080ff0000004184c */
[----:B------:R-:W-:Y:S04]  /*1d450*/  HMMA.16816.F32.BF16 R80, R160, R10, R80 ;  /* 0x0000000aa050723c */ /* 0x000fe80000041850 */
[----:B-1----:R-:W-:Y:S04]  /*1d460*/  FMUL.FTZ R0, R16, c[0x0][0x320] ;  /* 0x0000c80010007a20 */ /* 0x002fe80000410000 */
[----:B------:R1:W1:Y:S01]  /*1d470*/  MUFU.TANH R175, R0 ;  /* 0x0000000000af7308 */ /* 0x0002620000002400 */
[----:B-----5:R-:W-:Y:S07]  /*1d480*/  @P0 IADD3 R2, R216, -0x1, RZ ;  /* 0xffffffffd8020810 */ /* 0x020fee0007ffe0ff */
[----:B------:R-:W-:Y:S02]  /*1d490*/  FMUL.FTZ R4, R78, c[0x0][0x320] ;  /* 0x0000c8004e047a20 */ /* 0x000fe40000410000 */
[----:B-1----:R-:W-:Y:S04]  /*1d4a0*/  FMUL.FTZ R0, R17, c[0x0][0x320] ;  /* 0x0000c80011007a20 */ /* 0x002fe80000410000 */
        /* <DEDUP_REMOVED lines=76> */
[----:B-----5:R-:W-:Y:S02]  /*1d970*/  FMUL.FTZ R0, R60, c[0x0][0x320] ;  /* 0x0000c8003c007a20 */ /* 0x020fe40000410000 */
[----:B------:R-:W5:Y:S06]  /*1d980*/  LDL R60, [R1+0x1c] ;  /* 0x00001c00013c7983 */ /* 0x000f6c0000100800 */
[----:B------:R1:W1:Y:S02]  /*1d990*/  MUFU.TANH R53, R0 ;  /* 0x0000000000357308 */ /* 0x0002640000002400 */
[----:B-1----:R-:W-:Y:S08]  /*1d9a0*/  FMUL.FTZ R0, R61, c[0x0][0x320] ;  /* 0x0000c8003d007a20 */ /* 0x002ff00000410000 */
[----:B------:R1:W1:Y:S02]  /*1d9b0*/  MUFU.TANH R52, R0 ;  /* 0x0000000000347308 */ /* 0x0002640000002400 */
[----:B-1----:R-:W-:Y:S02]  /*1d9c0*/  FMUL.FTZ R0, R62, c[0x0][0x320] ;  /* 0x0000c8003e007a20 */ /* 0x002fe40000410000 */
[----:B------:R-:W5:Y:S06]  /*1d9d0*/  LDL R62, [R1+0x20] ;  /* 0x00002000013e7983 */ /* 0x000f6c0000100800 */
        /* <DEDUP_REMOVED lines=8> */
[----:B-1----:R-:W-:Y:S01]  /*1da60*/  @P0 SHF.L.U32 R4, R9, 0x5, RZ ;  /* 0x0000000509040819 */ /* 0x002fe200000006ff */
[----:B--2---:R-:W-:Y:S08]  /*1da70*/  FMUL.FTZ R0, R66, c[0x0][0x320] ;  /* 0x0000c80042007a20 */ /* 0x004ff00000410000 */
[----:B------:R1:W2:Y:S02]  /*1da80*/  MUFU.TANH R46, R0 ;  /* 0x00000000002e7308 */ /* 0x0002a40000002400 */
[----:B-1----:R-:W-:Y:S08]  /*1da90*/  FMUL.FTZ R0, R67, c[0x0][0x320] ;  /* 0x0000c80043007a20 */ /* 0x002ff00000410000 */
        /* <DEDUP_REMOVED lines=62> */
[----:B------:R1:W1:Y:S02]  /*1de80*/  MUFU.TANH R24, R2 ;  /* 0x0000000200187308 */ /* 0x0002640000002400 */
[----:B-1----:R-:W-:Y:S04]  /*1de90*/  IADD3 R2, -R57, 0x1, R0 ;  /* 0x0000000139027810 */ /* 0x002fe80007ffe100 */
[----:B-----5:R-:W-:Y:S04]  /*1dea0*/  IADD3 R2, -R60, R2, R62 ;  /* 0x000000023c027210 */ /* 0x020fe80007ffe13e */
[C---:B------:R-:W-:Y:S02]  /*1deb0*/  IADD3 R6, R2.reuse, c[0x0][0x328], RZ ;  /* 0x0000ca0002067a10 */ /* 0x040fe40007ffe0ff */
[----:B------:R-:W-:Y:S02]  /*1dec0*/  IADD3 R7, R2, UR4, RZ ;  /* 0x0000000402077c10 */ /* 0x000fe4000fffe0ff */
[----:B--2---:R-:W-:Y:S02]  /*1ded0*/  IADD3 R3, R6, R4, RZ ;  /* 0x0000000406037210 */ /* 0x004fe40007ffe0ff */
[----:B------:R-:W-:Y:S01]  /*1dee0*/  IADD3 R2, R4, R7, RZ ;  /* 0x0000000704027210 */ /* 0x000fe20007ffe0ff */
[----:B------:R-:W-:-:S05]  /*1def0*/  @!P5 BRA `(.L_x_962) ;  /* 0x000001800000d947 */ /* 0x000fca0003800000 */
[----:B---34-:R-:W-:Y:S01]  /*1df00*/  IADD3 R4, -R60, R62, R4 ;  /* 0x0000003e3c047210 */ /* 0x018fe20007ffe104 */
        /* <DEDUP_REMOVED lines=12> */
.L_x_964:
[----:B------:R-:W-:Y:S04]  /*1dfd0*/  MOV R8, c[0x0][0x32c] ;  /* 0x0000cb0000087a02 */ /* 0x000fe80000000f00 */
[----:B------:R-:W-:Y:S11]  /*1dfe0*/  ISETP.NE.AND P0, PT, R8, 0x1, PT ;  /* 0x000000010800780c */ /* 0x000ff60003f05270 */
[----:B------:R-:W-:Y:S02]  /*1dff0*/  @!UPT UIADD3 URZ, URZ, URZ, URZ ;  /* 0x0000003f3f3ff290 */ /* 0x000fe4000fffe03f */
[----:B------:R-:W-:Y:S05]  /*1e000*/  @P0 IMAD.HI.U32 R8, R4, c[0x0][0x330], RZ ;  /* 0x0000cc0004080a27 */ /* 0x000fea00078e00ff */
[----:B------:R-:W-:Y:S02]  /*1e010*/  @P0 SHF.R.U32.HI R4, RZ, c[0x0][0x334], R8 ;  /* 0x0000cd00ff040a19 */ /* 0x000fe40000011608 */
.L_x_965:
[----:B------:R-:W-:Y:S05]  /*1e020*/  BSYNC B0 ;  /* 0x0000000000007941 */ /* 0x000fea0003800000 */
.L_x_963:
[----:B------:R-:W-:Y:S04]  /*1e030*/  IMAD.IADD R8, R0, 0x1, -R57 ;  /* 0x0000000100087824 */ /* 0x000fe800078e0a39 */
[----:B------:R-:W-:Y:S05]  /*1e040*/  IMAD R4, R4, c[0x0][0x32c], R8 ;  /* 0x0000cb0004047a24 */ /* 0x000fea00078e0208 */
[----:B------:R-:W-:Y:S02]  /*1e050*/  IADD3 R8, R4, c[0x0][0x32c], RZ ;  /* 0x0000cb0004087a10 */ /* 0x000fe40007ffe0ff */
[----:B------:R-:W-:Y:S02]  /*1e060*/  IMNMX R2, R2, R4, !PT ;  /* 0x0000000402027217 */ /* 0x000fe40007800200 */
[----:B------:R-:W-:Y:S02]  /*1e070*/  IMNMX R3, R3, R8, PT ;  /* 0x0000000803037217 */ /* 0x000fe40003800200 */
.L_x_962:
[C---:B---34-:R-:W-:Y:S01]  /*1e080*/  ISETP.GE.AND P0, PT, R0.reuse, 0x2, PT ;  /* 0x000000020000780c */ /* 0x058fe20003f06270 */
        /* <DEDUP_REMOVED lines=113> */
.L_x_968:
[----:B------:R-:W-:Y:S04]  /*1e7a0*/  MOV R23, c[0x0][0x32c] ;  /* 0x0000cb0000177a02 */ /* 0x000fe80000000f00 */
[----:B------:R-:W-:Y:S11]  /*1e7b0*/  ISETP.NE.AND P0, PT, R23, 0x1, PT ;  /* 0x000000011700780c */ /* 0x000ff60003f05270 */
[----:B------:R-:W-:Y:S02]  /*1e7c0*/  @!UPT UIADD3 URZ, URZ, URZ, URZ ;  /* 0x0000003f3f3ff290 */ /* 0x000fe4000fffe03f */
[----:B------:R-:W-:Y:S05]  /*1e7d0*/  @P0 IMAD.HI.U32 R23, R4, c[0x0][0x330], RZ ;  /* 0x0000cc0004170a27 */ /* 0x000fea00078e00ff */
[----:B------:R-:W-:Y:S02]  /*1e7e0*/  @P0 SHF.R.U32.HI R4, RZ, c[0x0][0x334], R23 ;  /* 0x0000cd00ff040a19 */ /* 0x000fe40000011617 */
.L_x_969:
[----:B------:R-:W-:Y:S05]  /*1e7f0*/  BSYNC B0 ;  /* 0x0000000000007941 */ /* 0x000fea0003800000 */
.L_x_967:
[----:B------:R-:W-:Y:S04]  /*1e800*/  IMAD.IADD R23, R0, 0x1, -R57 ;  /* 0x0000000100177824 */ /* 0x000fe800078e0a39 */
[----:B------:R-:W-:Y:S05]  /*1e810*/  IMAD R4, R4, c[0x0][0x32c], R23 ;  /* 0x0000cb0004047a24 */ /* 0x000fea00078e0217 */
[----:B------:R-:W-:Y:S02]  /*1e820*/  IADD3 R23, R4, c[0x0][0x32c], RZ ;  /* 0x0000cb0004177a10 */ /* 0x000fe40007ffe0ff */
[----:B------:R-:W-:Y:S02]  /*1e830*/  IMNMX R3, R3, R4, !PT ;  /* 0x0000000403037217 */ /* 0x000fe40007800200 */
[----:B------:R-:W-:Y:S02]  /*1e840*/  IMNMX R2, R2, R23, PT ;  /* 0x0000001702027217 */ /* 0x000fe40003800200 */
.L_x_966:
        /* <DEDUP_REMOVED lines=94> */
.L_x_972:
[----:B------:R-:W-:Y:S04]  /*1ee30*/  MOV R23, c[0x0][0x32c] ;  /* 0x0000cb0000177a02 */ /* 0x000fe80000000f00 */
[----:B------:R-:W-:Y:S11]  /*1ee40*/  ISETP.NE.AND P0, PT, R23, 0x1, PT ;  /* 0x000000011700780c */ /* 0x000ff60003f05270 */
[----:B------:R-:W-:Y:S02]  /*1ee50*/  @!UPT UIADD3 URZ, URZ, URZ, URZ ;  /* 0x0000003f3f3ff290 */ /* 0x000fe4000fffe03f */
[----:B------:R-:W-:Y:S05]  /*1ee60*/  @P0 IMAD.HI.U32 R23, R4, c[0x0][0x330], RZ ;  /* 0x0000cc0004170a27 */ /* 0x000fea00078e00ff */
[----:B------:R-:W-:Y:S02]  /*1ee70*/  @P0 SHF.R.U32.HI R4, RZ, c[0x0][0x334], R23 ;  /* 0x0000cd00ff040a19 */ /* 0x000fe40000011617 */
.L_x_973:
[----:B------:R-:W-:Y:S05]  /*1ee80*/  BSYNC B0 ;  /* 0x0000000000007941 */ /* 0x000fea0003800000 */
.L_x_971:
[----:B------:R-:W-:Y:S04]  /*1ee90*/  IMAD.IADD R23, R0, 0x1, -R57 ;  /* 0x0000000100177824 */ /* 0x000fe800078e0a39 */
[----:B------:R-:W-:Y:S05]  /*1eea0*/  IMAD R4, R4, c[0x0][0x32c], R23 ;  /* 0x0000cb0004047a24 */ /* 0x000fea00078e0217 */
[----:B------:R-:W-:Y:S02]  /*1eeb0*/  IADD3 R23, R4, c[0x0][0x32c], RZ ;  /* 0x0000cb0004177a10 */ /* 0x000fe40007ffe0ff */
[----:B------:R-:W-:Y:S02]  /*1eec0*/  IMNMX R3, R3, R4, !PT ;  /* 0x0000000403037217 */ /* 0x000fe40007800200 */
[----:B------:R-:W-:Y:S02]  /*1eed0*/  IMNMX R2, R2, R23, PT ;  /* 0x0000001702027217 */ /* 0x000fe40003800200 */
.L_x_970:
        /* <DEDUP_REMOVED lines=94> */
.L_x_976:
[----:B------:R-:W-:Y:S04]  /*1f4c0*/  MOV R5, c[0x0][0x32c] ;  /* 0x0000cb0000057a02 */ /* 0x000fe80000000f00 */
[----:B------:R-:W-:Y:S11]  /*1f4d0*/  ISETP.NE.AND P0, PT, R5, 0x1, PT ;  /* 0x000000010500780c */ /* 0x000ff60003f05270 */
[----:B------:R-:W-:Y:S02]  /*1f4e0*/  @!UPT UIADD3 URZ, URZ, URZ, URZ ;  /* 0x0000003f3f3ff290 */ /* 0x000fe4000fffe03f */
[----:B------:R-:W-:Y:S05]  /*1f4f0*/  @P0 IMAD.HI.U32 R5, R4, c[0x0][0x330], RZ ;  /* 0x0000cc0004050a27 */ /* 0x000fea00078e00ff */
[----:B------:R-:W-:Y:S02]  /*1f500*/  @P0 SHF.R.U32.HI R4, RZ, c[0x0][0x334], R5 ;  /* 0x0000cd00ff040a19 */ /* 0x000fe40000011605 */
.L_x_977:
[----:B------:R-:W-:Y:S05]  /*1f510*/  BSYNC B0 ;  /* 0x0000000000007941 */ /* 0x000fea0003800000 */
.L_x_975:
[----:B------:R-:W-:Y:S04]  /*1f520*/  IMAD.IADD R0, R0, 0x1, -R57 ;  /* 0x0000000100007824 */ /* 0x000fe800078e0a39 */
[----:B------:R-:W-:Y:S05]  /*1f530*/  IMAD R0, R4, c[0x0][0x32c], R0 ;  /* 0x0000cb0004007a24 */ /* 0x000fea00078e0200 */
[----:B------:R-:W-:Y:S02]  /*1f540*/  IADD3 R4, R0, c[0x0][0x32c], RZ ;  /* 0x0000cb0000047a10 */ /* 0x000fe40007ffe0ff */
[----:B------:R-:W-:Y:S02]  /*1f550*/  IMNMX R2, R2, R0, !PT ;  /* 0x0000000002027217 */ /* 0x000fe40007800200 */
[----:B------:R-:W-:Y:S02]  /*1f560*/  IMNMX R3, R3, R4, PT ;  /* 0x0000000403037217 */ /* 0x000fe40003800200 */
.L_x_974:
        /* <DEDUP_REMOVED lines=137> */
[----:B------:R-:W-:Y:S01]  /*1fe00*/  MOV R81, R228 ;  /* 0x000000e400517202 */ /* 0x000fe20000000f00 */
[----:B------:R-:W1:Y:S01]  /*1fe10*/  MUFU.EX2 R49, R0 ;  /* 0x0000000000317308 */ /* 0x000e620000000800 */
[----:B--2---:R-:W-:Y:S02]  /*1fe20*/  FMNMX.FTZ R4, R4, R6, !PT ;  /* 0x0000000604047209 */ /* 0x004fe40007810000 */
[----:B------:R-:W2:Y:S01]  /*1fe30*/  SHFL.BFLY PT, R6, R5, 0x2, 0x1f ;  /* 0x0c401f0005067f89 */ /* 0x000ea200000e0000 */
[----:B------:R-:W-:Y:S02]  /*1fe40*/  ISETP.GT.AND P0, PT, R2, 0x41, !P6 ;  /* 0x000000410200780c */ /* 0x000fe40007704270 */
[----:B------:R-:W-:Y:S02]  /*1fe50*/  ISETP.NE.AND P5, PT, R8, RZ, PT ;  /* 0x000000ff0800720c */ /* 0x000fe40003fa5270 */
[C---:B------:R-:W-:Y:S02]  /*1fe60*/  ISETP.LT.OR P0, PT, R3.reuse, 0x42, P0 ;  /* 0x000000420300780c */ /* 0x040fe40000701670 */
[----:B------:R-:W-:Y:S01]  /*1fe70*/  MUFU.EX2 R228, R28 ;  /* 0x0000001c00e47308 */ /* 0x000fe20000000800 */
[----:B------:R-:W3:Y:S01]  /*1fe80*/  SHFL.BFLY PT, R7, R4, 0x1, 0x1f ;  /* 0x0c201f0004077f89 */ /* 0x000ee200000e0000 */
[----:B------:R-:W-:Y:S02]  /*1fe90*/  FSEL R166, R66, -INF , !P0 ;  /* 0xff80000042a67808 */ /* 0x000fe40004000000 */
[----:B------:R-:W-:Y:S02]  /*1fea0*/  ISETP.GT.AND P0, PT, R2, 0x48, !P5 ;  /* 0x000000480200780c */ /* 0x000fe40006f04270 */
[----:B------:R-:W-:Y:S02]  /*1feb0*/  ISETP.NE.AND P6, PT, R22, RZ, PT ;  /* 0x000000ff1600720c */ /* 0x000fe40003fc5270 */
[----:B------:R-:W-:Y:S02]  /*1fec0*/  ISETP.LT.OR P0, PT, R3, 0x49, P0 ;  /* 0x000000490300780c */ /* 0x000fe40000701670 */
[----:B------:R-:W-:Y:S02]  /*1fed0*/  ISETP.GT.AND P3, PT, R2, 0x49, !P6 ;  /* 0x000000490200780c */ /* 0x000fe40007764270 */
[----:B------:R-:W-:Y:S02]  /*1fee0*/  FSEL R165, R65, -INF , !P0 ;  /* 0xff80000041a57808 */ /* 0x000fe40004000000 */
[----:B------:R-:W-:Y:S01]  /*1fef0*/  ISETP.LT.OR P3, PT, R3, 0x4a, P3 ;  /* 0x0000004a0300780c */ /* 0x000fe20001f61670 */
[--C-:B------:R-:W-:Y:S01]  /*1ff00*/  FFMA.FTZ R3, R39, c[0x0][0x2d0], -R74.reuse ;  /* 0x0000b40027037a23 */ /* 0x100fe2000001084a */
[----:B-1----:R-:W-:Y:S02]  /*1ff10*/  F2FP.BF16.PACK_AB R76, R49, R44 ;  /* 0x0000002c314c723e */ /* 0x002fe400000010ff */
[----:B--2---:R-:W-:Y:S01]  /*1ff20*/  FMNMX.FTZ R0, R5, R6, !PT ;  /* 0x0000000605007209 */ /* 0x004fe20007810000 */
[----:B------:R1:W-:Y:S01]  /*1ff30*/  MUFU.EX2 R247, R3 ;  /* 0x0000000300f77308 */ /* 0x0003e20000000800 */
[--C-:B------:R-:W-:Y:S01]  /*1ff40*/  FFMA.FTZ R5, R29, c[0x0][0x2d0], -R74.reuse ;  /* 0x0000b4001d057a23 */ /* 0x100fe2000001084a */
[----:B------:R-:W-:Y:S02]  /*1ff50*/  FMNMX.FTZ R6, R21, R87, !PT ;  /* 0x0000005715067209 */ /* 0x000fe40007810000 */
[----:B------:R-:W-:Y:S02]  /*1ff60*/  FSEL R73, R67, -INF , !P3 ;  /* 0xff80000043497808 */ /* 0x000fe40005800000 */
[----:B---3--:R-:W-:Y:S02]  /*1ff70*/  FMNMX.FTZ R71, R4, R7, !PT ;  /* 0x0000000704477209 */ /* 0x008fe40007810000 */
[----:B------:R-:W2:Y:S02]  /*1ff80*/  SHFL.BFLY PT, R7, R0, 0x1, 0x1f ;  /* 0x0c201f0000077f89 */ /* 0x000ea400000e0000 */
[----:B------:R3:W-:Y:S01]  /*1ff90*/  MUFU.EX2 R50, R5 ;  /* 0x0000000500327308 */ /* 0x0007e20000000800 */
[C---:B------:R-:W-:Y:S01]  /*1ffa0*/  FMUL.FTZ R4, R71.reuse, c[0x0][0x2d0] ;  /* 0x0000b40047047a20 */ /* 0x040fe20000410000 */
[----:B------:R-:W-:Y:S04]  /*1ffb0*/  FSETP.NEU.FTZ.AND P1, PT, R71, -INF , PT ;  /* 0xff8000004700780b */ /* 0x000fe80003f3d000 */
[----:B------:R-:W-:Y:S02]  /*1ffc0*/  FSEL R75, R4, RZ, P1 ;  /* 0x000000ff044b7208 */ /* 0x000fe40000800000 */
[----:B------:R-:W-:Y:S04]  /*1ffd0*/  FMNMX.FTZ R4, R20, R6, !PT ;  /* 0x0000000614047209 */ /* 0x000fe80007810000 */
[----:B------:R-:W-:Y:S01]  /*1ffe0*/  FMNMX.FTZ R4, R19, R4, !PT ;  /* 0x0000000413047209 */ /* 0x000fe20007810000 */
[--C-:B-1----:R-:W-:Y:S03]  /*1fff0*/  FFMA.FTZ R3, R35, c[0x0][0x2d0], -R75.reuse ;  /* 0x0000b40023037a23 */ /* 0x102fe6000001084b */
[----:B------:R-:W-:Y:S01]  /*20000*/  FMNMX.FTZ R4, R18, R4, !PT ;  /* 0x0000000412047209 */ /* 0x000fe20007810000 */
[----:B------:R1:W-:Y:S03]  /*20010*/  MUFU.EX2 R241, R3 ;  /* 0x0000000300f17308 */ /* 0x0003e60000000800 */
[----:B------:R-:W-:Y:S02]  /*20020*/  FMNMX.FTZ R4, R57, R4, !PT ;  /* 0x0000000439047209 */ /* 0x000fe40007810000 */
[----:B--2---:R-:W-:Y:S01]  /*20030*/  FMNMX.FTZ R70, R0, R7, !PT ;  /* 0x0000000700467209 */ /* 0x004fe20007810000 */
[--C-:B------:R-:W-:Y:S01]  /*20040*/  FFMA.FTZ R0, R30, c[0x0][0x2d0], -R75.reuse ;  /* 0x0000b4001e007a23 */ /* 0x100fe2000001084b */
[----:B------:R-:W-:Y:S01]  /*20050*/  FMNMX.FTZ R4, R60, R4, !PT ;  /* 0x000000043c047209 */ /* 0x000fe20007810000 */
[----:B---3--:R-:W-:Y:S01]  /*20060*/  FFMA.FTZ R5, R32, c[0x0][0x2d0], -R74 ;  /* 0x0000b40020057a23 */ /* 0x008fe2000001084a */
[----:B------:R-:W-:Y:S01]  /*20070*/  FSETP.NEU.FTZ.AND P0, PT, R70, -INF , PT ;  /* 0xff8000004600780b */ /* 0x000fe20003f1d000 */
[--C-:B------:R-:W-:Y:S01]  /*20080*/  FFMA.FTZ R32, R56, c[0x0][0x2d0], -R75.reuse ;  /* 0x0000b40038207a23 */ /* 0x100fe2000001084b */
[----:B------:R2:W-:Y:S01]  /*20090*/  MUFU.EX2 R251, R0 ;  /* 0x0000000000fb7308 */ /* 0x0005e20000000800 */
[----:B------:R-:W-:Y:S09]  /*200a0*/  FMNMX.FTZ R4, R62, R4, !PT ;  /* 0x000000043e047209 */ /* 0x000ff20007810000 */
[----:B------:R3:W4:Y:S01]  /*200b0*/  MUFU.EX2 R80, R5 ;  /* 0x0000000500507308 */ /* 0x0007220000000800 */
[--C-:B-1----:R-:W-:Y:S09]  /*200c0*/  FFMA.FTZ R3, R36, c[0x0][0x2d0], -R75.reuse ;  /* 0x0000b40024037a23 */ /* 0x102ff2000001084b */
[----:B------:R1:W-:Y:S01]  /*200d0*/  MUFU.EX2 R243, R3 ;  /* 0x0000000300f37308 */ /* 0x0003e20000000800 */
[----:B--2---:R-:W-:Y:S05]  /*200e0*/  FMUL.FTZ R0, R70, c[0x0][0x2d0] ;  /* 0x0000b40046007a20 */ /* 0x004fea0000410000 */
[----:B------:R-:W-:Y:S04]  /*200f0*/  FSEL R152, R0, RZ, P0 ;  /* 0x000000ff00987208 */ /* 0x000fe80000000000 */
[----:B------:R-:W-:Y:S01]  /*20100*/  MUFU.EX2 R227, R32 ;  /* 0x0000002000e37308 */ /* 0x000fe20000000800 */
[--C-:B---3--:R-:W-:Y:S01]  /*20110*/  FFMA.FTZ R5, R25, c[0x0][0x2d0], -R75.reuse ;  /* 0x0000b40019057a23 */ /* 0x108fe2000001084b */
[----:B----4-:R-:W-:Y:S01]  /*20120*/  F2FP.BF16.PACK_AB R78, R80, R50 ;  /* 0x00000032504e723e */ /* 0x010fe200000010ff */
[--C-:B------:R-:W-:Y:S02]  /*20130*/  FFMA.FTZ R2, R34, c[0x0][0x2d0], -R152.reuse ;  /* 0x0000b40022027a23 */ /* 0x100fe40000010898 */
[--C-:B------:R-:W-:Y:S05]  /*20140*/  FFMA.FTZ R16, R46, c[0x0][0x2d0], -R152.reuse ;  /* 0x0000b4002e107a23 */ /* 0x100fea0000010898 */
[----:B------:R2:W-:Y:S01]  /*20150*/  MUFU.EX2 R48, R5 ;  /* 0x0000000500307308 */ /* 0x0005e20000000800 */
[--C-:B------:R-:W-:Y:S02]  /*20160*/  FFMA.FTZ R8, R42, c[0x0][0x2d0], -R152.reuse ;  /* 0x0000b4002a087a23 */ /* 0x100fe40000010898 */
[----:B------:R-:W-:Y:S02]  /*20170*/  FFMA.FTZ R12, R45, c[0x0][0x2d0], -R152 ;  /* 0x0000b4002d0c7a23 */ /* 0x000fe40000010898 */
[--C-:B-1----:R-:W-:Y:S02]  /*20180*/  FFMA.FTZ R3, R40, c[0x0][0x2d0], -R74.reuse ;  /* 0x0000b40028037a23 */ /* 0x102fe4000001084a */
[--C-:B------:R-:W-:Y:S03]  /*20190*/  FFMA.FTZ R40, R61, c[0x0][0x2d0], -R74.reuse ;  /* 0x0000b4003d287a23 */ /* 0x100fe6000001084a */
[----:B------:R1:W-:Y:S10]  /*201a0*/  MUFU.EX2 R242, R2 ;  /* 0x0000000200f27308 */ /* 0x0003f40000000800 */
[----:B------:R-:W-:Y:S01]  /*201b0*/  MUFU.EX2 R245, R3 ;  /* 0x0000000300f57308 */ /* 0x000fe20000000800 */
[--C-:B--2---:R-:W-:Y:S09]  /*201c0*/  FFMA.FTZ R5, R27, c[0x0][0x2d0], -R75.reuse ;  /* 0x0000b4001b057a23 */ /* 0x104ff2000001084b */
[----:B------:R2:W3:Y:S01]  /*201d0*/  MUFU.EX2 R252, R5 ;  /* 0x0000000500fc7308 */ /* 0x0004e20000000800 */
[----:B-1----:R-:W-:Y:S09]  /*201e0*/  FFMA.FTZ R2, R38, c[0x0][0x2d0], -R74 ;  /* 0x0000b40026027a23 */ /* 0x002ff2000001084a */
[----:B------:R-:W-:Y:S10]  /*201f0*/  MUFU.EX2 R240, R2 ;  /* 0x0000000200f07308 */ /* 0x000ff40000000800 */
        /* <DEDUP_REMOVED lines=77> */
[C---:B------:R-:W-:Y:S02]  /*206d0*/  FMUL.FTZ R13, R2.reuse, R97 ;  /* 0x00000061020d7220 */ /* 0x040fe40000410000 */
[--C-:B----4-:R-:W-:Y:S02]  /*206e0*/  FFMA.FTZ R4, R43, c[0x0][0x2d0], -R75.reuse ;  /* 0x0000b4002b047a23 */ /* 0x110fe4000001084b */
        /* <DEDUP_REMOVED lines=12> */
[C---:B------:R-:W-:Y:S01]  /*207b0*/  FMUL.FTZ R41, R2.reuse, R125 ;  /* 0x0000007d02297220 */ /* 0x040fe20000410000 */
[----:B------:R1:W-:Y:S01]  /*207c0*/  MUFU.EX2 R223, R48 ;  /* 0x0000003000df7308 */ /* 0x0003e20000000800 */
[----:B------:R-:W-:Y:S02]  /*207d0*/  FMUL.FTZ R45, R2, R129 ;  /* 0x00000081022d7220 */ /* 0x000fe40000410000 */
[----:B--2---:R-:W-:Y:S02]  /*207e0*/  FFMA.FTZ R0, R20, c[0x0][0x2d0], -R153 ;  /* 0x0000b40014007a23 */ /* 0x004fe40000010899 */
[----:B------:R-:W2:Y:S01]  /*207f0*/  LDSM.16.MT88.4 R20, [R201] ;  /* 0x00000000c914783b */ /* 0x000ea20000004200 */
[C---:B------:R-:W-:Y:S02]  /*20800*/  FMUL.FTZ R49, R69.reuse, R133 ;  /* 0x0000008545317220 */ /* 0x040fe40000410000 */
[C---:B------:R-:W-:Y:S02]  /*20810*/  FMUL.FTZ R50, R68.reuse, R134 ;  /* 0x0000008644327220 */ /* 0x040fe40000410000 */
[----:B------:R4:W5:Y:S01]  /*20820*/  MUFU.EX2 R235, R0 ;  /* 0x0000000000eb7308 */ /* 0x0009620000000800 */
[----:B------:R-:W-:Y:S02]  /*20830*/  FMUL.FTZ R51, R68, R135 ;  /* 0x0000008744337220 */ /* 0x000fe40000410000 */
[C---:B---3--:R-:W-:Y:S02]  /*20840*/  FMUL.FTZ R4, R69.reuse, R88 ;  /* 0x0000005845047220 */ /* 0x048fe40000410000 */
[----:B------:R-:W-:Y:S01]  /*20850*/  LDSM.16.MT88.4 R88, [R205+0x800] ;  /* 0x00080000cd58783b */ /* 0x000fe20000004200 */
[--C-:B------:R-:W-:Y:S02]  /*20860*/  FFMA.FTZ R92, R158, c[0x0][0x2d0], -R152.reuse ;  /* 0x0000b4009e5c7a23 */ /* 0x100fe40000010898 */
[C---:B------:R-:W-:Y:S02]  /*20870*/  FMUL.FTZ R56, R2.reuse, R140 ;  /* 0x0000008c02387220 */ /* 0x040fe40000410000 */
[----:B------:R-:W-:Y:S01]  /*20880*/  MUFU.EX2 R220, R92 ;  /* 0x0000005c00dc7308 */ /* 0x000fe20000000800 */
[----:B------:R-:W-:Y:S02]  /*20890*/  FMUL.FTZ R61, R2, R145 ;  /* 0x00000091023d7220 */ /* 0x000fe40000410000 */
[----:B-1----:R-:W-:Y:S02]  /*208a0*/  FMUL.FTZ R48, R69, R132 ;  /* 0x0000008445307220 */ /* 0x002fe40000410000 */
[----:B------:R-:W-:Y:S05]  /*208b0*/  LDSM.16.MT88.4 R132, [R202+0x2000] ;  /* 0x00200000ca84783b */ /* 0x000fea0000004200 */
        /* <DEDUP_REMOVED lines=16> */
[C---:B------:R-:W-:Y:S01]  /*209c0*/  FMUL.FTZ R15, R0.reuse, R99 ;  /* 0x00000063000f7220 */ /* 0x040fe20000410000 */
[----:B------:R-:W3:Y:S01]  /*209d0*/  LDL.LU R108, [R1+0xc] ;  /* 0x00000c00016c7983 */ /* 0x000ee20000300800 */
[----:B------:R-:W-:Y:S03]  /*209e0*/  FFMA.FTZ R20, R47, c[0x0][0x2d0], -R152 ;  /* 0x0000b4002f147a23 */ /* 0x000fe60000010898 */
[----:B------:R-:W4:Y:S01]  /*209f0*/  LDL.LU R114, [R1+0x14] ;  /* 0x0000140001727983 */ /* 0x000f220000300800 */
[----:B------:R1:W-:Y:S01]  /*20a00*/  MUFU.EX2 R230, R20 ;  /* 0x0000001400e67308 */ /* 0x0003e20000000800 */
[-C--:B------:R-:W-:Y:S03]  /*20a10*/  HMMA.16816.F32.BF16 R12, R64, R22.reuse, R12 ;  /* 0x00000016400c723c */ /* 0x080fe6000004180c */
[C---:B------:R-:W-:Y:S01]  /*20a20*/  FMUL.FTZ R27, R0.reuse, R111 ;  /* 0x0000006f001b7220 */ /* 0x040fe20000410000 */
[----:B------:R-:W-:Y:S01]  /*20a30*/  MOV R111, R44 ;  /* 0x0000002c006f7202 */ /* 0x000fe20000000f00 */
[C---:B------:R-:W-:Y:S02]  /*20a40*/  FMUL.FTZ R31, R0.reuse, R115 ;  /* 0x00000073001f7220 */ /* 0x040fe40000410000 */
[----:B------:R-:W-:Y:S01]  /*20a50*/  FMUL.FTZ R42, R0, R126 ;  /* 0x0000007e002a7220 */ /* 0x000fe20000410000 */
[C---:B------:R-:W-:Y:S04]  /*20a60*/  HMMA.16816.F32.BF16 R16, R76.reuse, R22, R16 ;  /* 0x000000164c10723c */ /* 0x040fe80000041810 */
[----:B------:R-:W-:Y:S02]  /*20a70*/  FMUL.FTZ R21, R69, R105 ;  /* 0x0000006945157220 */ /* 0x000fe40000410000 */
[----:B------:R-:W-:Y:S02]  /*20a80*/  FFMA.FTZ R44, R155, c[0x0][0x2d0], -R74 ;  /* 0x0000b4009b2c7a23 */ /* 0x000fe4000001084a */
[C---:B------:R-:W-:Y:S02]  /*20a90*/  FMUL.FTZ R22, R68.reuse, R106 ;  /* 0x0000006a44167220 */ /* 0x040fe40000410000 */
[----:B------:R5:W-:Y:S02]  /*20aa0*/  MUFU.EX2 R224, R44 ;  /* 0x0000002c00e07308 */ /* 0x000be40000000800 */
[----:B------:R-:W-:Y:S02]  /*20ab0*/  FMUL.FTZ R23, R68, R107 ;  /* 0x0000006b44177220 */ /* 0x000fe40000410000 */
[C---:B------:R-:W-:Y:S02]  /*20ac0*/  FMUL.FTZ R43, R0.reuse, R127 ;  /* 0x0000007f002b7220 */ /* 0x040fe40000410000 */
[C---:B-1----:R-:W-:Y:S02]  /*20ad0*/  FMUL.FTZ R20, R69.reuse, R104 ;  /* 0x0000006845147220 */ /* 0x042fe40000410000 */
[C---:B------:R-:W-:Y:S02]  /*20ae0*/  FMUL.FTZ R46, R0.reuse, R130 ;  /* 0x00000082002e7220 */ /* 0x040fe40000410000 */
[C---:B------:R-:W-:Y:S02]  /*20af0*/  FMUL.FTZ R47, R0.reuse, R131 ;  /* 0x00000083002f7220 */ /* 0x040fe40000410000 */
[C---:B------:R-:W-:Y:S01]  /*20b00*/  FMUL.FTZ R59, R0.reuse, R143 ;  /* 0x0000008f003b7220 */ /* 0x040fe20000410000 */
[-C--:B------:R-:W-:Y:S03]  /*20b10*/  HMMA.16816.F32.BF16 R20, R76, R36.reuse, R20 ;  /* 0x000000244c14723c */ /* 0x080fe60000041814 */
[C---:B------:R-:W-:Y:S02]  /*20b20*/  FMUL.FTZ R62, R0.reuse, R146 ;  /* 0x00000092003e7220 */ /* 0x040fe40000410000 */
[----:B------:R-:W-:Y:S03]  /*20b30*/  FMUL.FTZ R63, R0, R147 ;  /* 0x00000093003f7220 */ /* 0x000fe60000410000 */
[C---:B------:R-:W-:Y:S04]  /*20b40*/  HMMA.16816.F32.BF16 R24, R64.reuse, R36, R24 ;  /* 0x000000244018723c */ /* 0x040fe80000041818 */
[----:B-----5:R-:W-:Y:S03]  /*20b50*/  FMUL.FTZ R44, R2, R128 ;  /* 0x00000080022c7220 */ /* 0x020fe60000410000 */
[----:B------:R-:W-:Y:S01]  /*20b60*/  FFMA.FTZ R36, R58, c[0x0][0x2d0], -R75 ;  /* 0x0000b4003a247a23 */ /* 0x000fe2000001084b */
[-C--:B------:R-:W-:Y:S03]  /*20b70*/  HMMA.16816.F32.BF16 R28, R64, R38.reuse, R28 ;  /* 0x00000026401c723c */ /* 0x080fe6000004181c */
[----:B------:R1:W-:Y:S01]  /*20b80*/  MUFU.EX2 R226, R36 ;  /* 0x0000002400e27308 */ /* 0x0003e20000000800 */
[C---:B------:R-:W-:Y:S01]  /*20b90*/  FMUL.FTZ R37, R69.reuse, R121 ;  /* 0x0000007945257220 */ /* 0x040fe20000410000 */
[----:B------:R-:W-:Y:S01]  /*20ba0*/  MOV R121, R80 ;  /* 0x0000005000797202 */ /* 0x000fe20000000f00 */
[--C-:B------:R-:W-:Y:S02]  /*20bb0*/  FFMA.FTZ R58, R60, c[0x0][0x2d0], -R153.reuse ;  /* 0x0000b4003c3a7a23 */ /* 0x100fe40000010899 */
[C---:B------:R-:W-:Y:S04]  /*20bc0*/  HMMA.16816.F32.BF16 R32, R76.reuse, R38, R32 ;  /* 0x000000264c20723c */ /* 0x040fe80000041820 */
[----:B------:R-:W-:Y:S01]  /*20bd0*/  FMUL.FTZ R60, R2, R144 ;  /* 0x00000090023c7220 */ /* 0x000fe20000410000 */
[----:B------:R5:W-:Y:S02]  /*20be0*/  MUFU.EX2 R130, R58 ;  /* 0x0000003a00827308 */ /* 0x000be40000000800 */
[C---:B------:R-:W-:Y:S02]  /*20bf0*/  FMUL.FTZ R38, R68.reuse, R122 ;  /* 0x0000007a44267220 */ /* 0x040fe40000410000 */
[----:B------:R-:W-:Y:S01]  /*20c00*/  FMUL.FTZ R39, R68, R123 ;  /* 0x0000007b44277220 */ /* 0x000fe20000410000 */
[----:B------:R-:W2:Y:S02]  /*20c10*/  LDL.LU R122, [R1+0x18] ;  /* 0x00001800017a7983 */ /* 0x000ea40000300800 */
[----:B-1----:R-:W-:Y:S01]  /*20c20*/  FMUL.FTZ R36, R69, R120 ;  /* 0x0000007845247220 */ /* 0x002fe20000410000 */
[----:B------:R-:W-:Y:S02]  /*20c30*/  MOV R120, R81 ;  /* 0x0000005100787202 */ /* 0x000fe40000000f00 */
[----:B------:R-:W1:Y:S04]  /*20c40*/  LDSM.16.MT88.4 R80, [R204] ;  /* 0x00000000cc50783b */ /* 0x000e680000004200 */
[-C--:B------:R-:W-:Y:S03]  /*20c50*/  HMMA.16816.F32.BF16 R36, R76, R52.reuse, R36 ;  /* 0x000000344c24723c */ /* 0x080fe60000041824 */
[----:B-----5:R-:W-:Y:S05]  /*20c60*/  FMUL.FTZ R58, R0, R142 ;  /* 0x0000008e003a7220 */ /* 0x020fea0000410000 */
        /* <DEDUP_REMOVED lines=9> */
[C---:B-----5:R-:W-:Y:S07]  /*20d00*/  FMUL.FTZ R52, R69.reuse, R136 ;  /* 0x0000008845347220 */ /* 0x060fee0000410000 */
[-C--:B-1----:R-:W-:Y:S08]  /*20d10*/  HMMA.16816.F32.BF16 R52, R76, R80.reuse, R52 ;  /* 0x000000504c34723c */ /* 0x082ff00000041834 */
        /* <DEDUP_REMOVED lines=49> */
[----:B-1----:R-:W-:Y:S01]  /*21030*/  FFMA.FTZ R88, R181, c[0x0][0x2d0], -R74 ;  /* 0x0000b400b5587a23 */ /* 0x002fe2000001084a */
[----:B------:R-:W-:Y:S04]  /*21040*/  MOV R181, R120 ;  /* 0x0000007800b57202 */ /* 0x000fe80000000f00 */
[----:B------:R-:W-:Y:S04]  /*21050*/  ISETP.GT.AND P0, PT, R216, R181, PT ;  /* 0x000000b5d800720c */ /* 0x000fe80003f04270 */
        /* <DEDUP_REMOVED lines=234> */
[----:B------:R-:W-:Y:S01]  /*21f00*/  MOV R216, R0 ;  /* 0x0000000000d87202 */ /* 0x000fe20000000f00 */
[----:B------:R-:W-:-:S05]  /*21f10*/  @P0 BRA `(.L_x_978) ;  /* 0xffffa8f000000947 */ /* 0x000fca000383ffff */
.L_x_961:
[----:B------:R-:W-:Y:S02]  /*21f20*/  MOV R11, 0x1f ;  /* 0x0000001f000b7802 */ /* 0x000fe40000000f00 */
[----:B------:R-:W-:Y:S01]  /*21f30*/  MOV R10, 0xffffffff ;  /* 0xffffffff000a7802 */ /* 0x000fe20000000f00 */
[----:B------:R-:W-:Y:S05]  /*21f40*/  BRA.DIV ~URZ, `(.L_x_979) ;  /* 0x000052527f007947 */ /* 0x000fea000b800000 */
[----:B------:R-:W3:Y:S04]  /*21f50*/  LDL R0, [R1+0x10] ;  /* 0x0000100001007983 */ /* 0x000ee80000100800 */
[----:B--23--:R2:W3:Y:S02]  /*21f60*/  SHFL.BFLY PT, R2, R0, 0x2, 0x1f ;  /* 0x0c401f0000027f89 */ /* 0x00c4e400000e0000 */
.L_x_1065:
[----:B--2---:R-:W2:Y:S02]  /*21f70*/  LDL.LU R0, [R1+0x10] ;  /* 0x0000100001007983 */ /* 0x004ea40000300800 */
[----:B--23--:R-:W-:Y:S01]  /*21f80*/  FADD.FTZ R2, R2, R0 ;  /* 0x0000000002027221 */ /* 0x00cfe20000010000 */
[----:B------:R-:W-:Y:S05]  /*21f90*/  BRA.DIV ~URZ, `(.L_x_980) ;  /* 0x000052627f007947 */ /* 0x000fea000b800000 */
[----:B------:R-:W2:Y:S04]  /*21fa0*/  LDL.LU R8, [R1+0xc] ;  /* 0x00000c0001087983 */ /* 0x000ea80000300800 */
[----:B-1----:R-:W3:Y:S04]  /*21fb0*/  LDL.LU R4, [R1+0x14] ;  /* 0x0000140001047983 */ /* 0x002ee80000300800 */
[----:B------:R-:W4:Y:S04]  /*21fc0*/  LDL.LU R10, [R1+0x18] ;  /* 0x00001800010a7983 */ /* 0x000f280000300800 */
[----:B--2---:R-:W1:Y:S04]  /*21fd0*/  SHFL.BFLY PT, R0, R8, 0x2, 0x1f ;  /* 0x0c401f0008007f89 */ /* 0x004e6800000e0000 */
[----:B---3--:R-:W2:Y:S04]  /*21fe0*/  SHFL.BFLY PT, R6, R4, 0x2, 0x1f ;  /* 0x0c401f0004067f89 */ /* 0x008ea800000e0000 */
[----:B----4-:R-:W3:Y:S01]  /*21ff0*/  SHFL.BFLY PT, R7, R10, 0x2, 0x1f ;  /* 0x0c401f000a077f89 */ /* 0x010ee200000e0000 */
[----:B-1----:R-:W-:-:S02]  /*22000*/  FADD.FTZ R0, R0, R8 ;  /* 0x0000000800007221 */ /* 0x002fc40000010000 */
[----:B--2---:R-:W-:-:S03]  /*22010*/  FADD.FTZ R6, R6, R4 ;  /* 0x0000000406067221 */ /* 0x004fc60000010000 */
[----:B------:R-:W1:Y:S01]  /*22020*/  SHFL.BFLY PT, R5, R0, 0x1, 0x1f ;  /* 0x0c201f0000057f89 */ /* 0x000e6200000e0000 */
[----:B---3--:R-:W-:-:S03]  /*22030*/  FADD.FTZ R7, R7, R10 ;  /* 0x0000000a07077221 */ /* 0x008fc60000010000 */
[----:B------:R-:W2:Y:S04]  /*22040*/  SHFL.BFLY PT, R4, R2, 0x1, 0x1f ;  /* 0x0c201f0002047f89 */ /* 0x000ea800000e0000 */
[----:B------:R-:W3:Y:S04]  /*22050*/  SHFL.BFLY PT, R8, R6, 0x1, 0x1f ;  /* 0x0c201f0006087f89 */ /* 0x000ee800000e0000 */
[----:B------:R4:W4:Y:S01]  /*22060*/  SHFL.BFLY PT, R9, R7, 0x1, 0x1f ;  /* 0x0c201f0007097f89 */ /* 0x00092200000e0000 */
[----:B-1----:R-:W-:Y:S02]  /*22070*/  FADD.FTZ R5, R0, R5 ;  /* 0x0000000500057221 */ /* 0x002fe40000010000 */
[----:B--2---:R-:W-:-:S02]  /*22080*/  FADD.FTZ R2, R2, R4 ;  /* 0x0000000402027221 */ /* 0x004fc40000010000 */
[----:B---3--:R-:W-:-:S03]  /*22090*/  FADD.FTZ R6, R6, R8 ;  /* 0x0000000806067221 */ /* 0x008fc60000010000 */
.L_x_1066:
        /* <DEDUP_REMOVED lines=36> */
[C---:B------:R-:W-:Y:S02]  /*222e0*/  FMUL.FTZ R101, R4.reuse, R107 ;  /* 0x0000006b04657220 */ /* 0x040fe40000410000 */
[C---:B------:R-:W-:Y:S02]  /*222f0*/  FMUL.FTZ R104, R4.reuse, R118 ;  /* 0x0000007604687220 */ /* 0x040fe40000410000 */
[----:B------:R-:W-:-:S02]  /*22300*/  FMUL.FTZ R105, R4, R119 ;  /* 0x0000007704697220 */ /* 0x000fc40000410000 */
[C---:B---3--:R-:W-:Y:S02]  /*22310*/  FMUL.FTZ R50, R2.reuse, R92 ;  /* 0x0000005c02327220 */ /* 0x048fe40000410000 */
[C---:B------:R-:W-:Y:S02]  /*22320*/  FMUL.FTZ R51, R2.reuse, R93 ;  /* 0x0000005d02337220 */ /* 0x040fe40000410000 */
[C---:B------:R-:W-:Y:S02]  /*22330*/  FMUL.FTZ R38, R2.reuse, R96 ;  /* 0x0000006002267220 */ /* 0x040fe40000410000 */
[----:B------:R-:W-:Y:S01]  /*22340*/  FMUL.FTZ R39, R2, R97 ;  /* 0x0000006102277220 */ /* 0x000fe20000410000 */
        /* <DEDUP_REMOVED lines=17> */
[----:B------:R-:W1:Y:S01]  /*22460*/  @P0 MUFU.LG2 R2, R7 ;  /* 0x0000000700020308 */ /* 0x000e620000000c00 */
        /* <DEDUP_REMOVED lines=10> */
[----:B------:R-:W-:Y:S01]  /*22510*/  FMUL.FTZ R67, R4, R151 ;  /* 0x0000009704437220 */ /* 0x000fe20000410000 */
[----:B------:R-:W-:Y:S01]  /*22520*/  @P1 MOV R4, 0x3f317218 ;  /* 0x3f31721800041802 */ /* 0x000fe20000000f00 */
[----:B------:R-:W-:Y:S02]  /*22530*/  @P2 FMUL.FTZ R9, R9, 0.69314718246459960938 ;  /* 0x3f31721809092820 */ /* 0x000fe40000410000 */
[----:B------:R-:W-:-:S02]  /*22540*/  @P2 FMUL.FTZ R5, R5, c[0x0][0x2d0] ;  /* 0x0000b40005052a20 */ /* 0x000fc40000410000 */
[----:B------:R-:W-:Y:S02]  /*22550*/  @P1 FMUL.FTZ R4, R4, c[0x0][0x2d0] ;  /* 0x0000b40004041a20 */ /* 0x000fe40000410000 */
[----:B------:R-:W-:Y:S01]  /*22560*/  @P2 FFMA.FTZ R23, R5, R71, R9 ;  /* 0x0000004705172223 */ /* 0x000fe20000010009 */
[----:B------:R-:W-:Y:S01]  /*22570*/  MOV R5, 0x1 ;  /* 0x0000000100057802 */ /* 0x000fe20000000f00 */
[----:B------:R-:W-:Y:S01]  /*22580*/  @P1 FFMA.FTZ R27, R4, R70, R8 ;  /* 0x00000046041b1223 */ /* 0x000fe20000010008 */
[----:B------:R-:W-:Y:S01]  /*22590*/  @P0 MOV R4, 0x3f317218 ;  /* 0x3f31721800040802 */ /* 0x000fe20000000f00 */
[----:B-1----:R-:W-:Y:S02]  /*225a0*/  @P0 FMUL.FTZ R2, R2, 0.69314718246459960938 ;  /* 0x3f31721802020820 */ /* 0x002fe40000410000 */
[----:B------:R-:W-:Y:S02]  /*225b0*/  @P3 FMUL.FTZ R10, R10, 0.69314718246459960938 ;  /* 0x3f3172180a0a3820 */ /* 0x000fe40000410000 */
[----:B------:R-:W-:-:S02]  /*225c0*/  @P0 FMUL.FTZ R4, R4, c[0x0][0x2d0] ;  /* 0x0000b40004040a20 */ /* 0x000fc40000410000 */
[----:B------:R-:W-:Y:S02]  /*225d0*/  @P3 FMUL.FTZ R6, R6, c[0x0][0x2d0] ;  /* 0x0000b40006063a20 */ /* 0x000fe40000410000 */
[--C-:B------:R-:W-:Y:S01]  /*225e0*/  @P0 FFMA.FTZ R19, R4, R3, R2.reuse ;  /* 0x0000000304130223 */ /* 0x100fe20000010002 */
        /* <DEDUP_REMOVED lines=18> */
.L_x_850:
        /* <DEDUP_REMOVED lines=19> */
.L_x_982:
[----:B--2---:R-:W-:Y:S05]  /*22840*/  BSYNC B0 ;  /* 0x0000000000007941 */ /* 0x004fea0003800000 */
.L_x_981:
        /* <DEDUP_REMOVED lines=11> */
[----:B------:R-:W-:Y:S01]  /*22900*/  SHF.R.S32.HI R70, RZ, 0x1f, R0 ;  /* 0x0000001fff467819 */ /* 0x000fe20000011400 */
[----:B------:R-:W-:Y:S05]  /*22910*/  @!P0 BRA `(.L_x_984) ;  /* 0x0000219000008947 */ /* 0x000fea0003800000 */
[----:B------:R-:W2:Y:S04]  /*22920*/  LDL.LU R12, [R1+0x5c] ;  /* 0x00005c00010c7983 */ /* 0x000ea80000300800 */
[----:B------:R-:W3:Y:S01]  /*22930*/  LDL R18, [R1+0x64] ;  /* 0x0000640001127983 */ /* 0x000ee20000100800 */
[CC--:B------:R-:W-:Y:S01]  /*22940*/  LEA.HI R5, R4.reuse, R71.reuse, RZ, 0x2 ;  /* 0x0000004704057211 */ /* 0x0c0fe200078f10ff */
[----:B------:R-:W-:Y:S01]  /*22950*/  WARPSYNC 0xffffffff ;  /* 0xffffffff00007948 */ /* 0x000fe20003800000 */
[----:B------:R-:W-:Y:S01]  /*22960*/  LEA.HI R25, R4, R71, RZ, 0x5 ;  /* 0x0000004704197211 */ /* 0x000fe200078f28ff */
[----:B------:R-:W-:Y:S01]  /*22970*/  IMAD.MOV.U32 R11, RZ, RZ, -0x10 ;  /* 0xfffffff0ff0b7424 */ /* 0x000fe200078e00ff */
[--C-:B------:R-:W-:Y:S01]  /*22980*/  SHF.R.S32.HI R3, RZ, 0x2, R5.reuse ;  /* 0x00000002ff037819 */ /* 0x100fe20000011405 */
[----:B------:R-:W-:Y:S01]  /*22990*/  IMAD.MOV.U32 R8, RZ, RZ, 0x40 ;  /* 0x00000040ff087424 */ /* 0x000fe200078e00ff */
[----:B------:R-:W-:Y:S01]  /*229a0*/  SHF.R.S32.HI R2, RZ, 0x1f, R5 ;  /* 0x0000001fff027819 */ /* 0x000fe20000011405 */
[----:B------:R-:W-:Y:S01]  /*229b0*/  IMAD.MOV.U32 R14, RZ, RZ, c[0x0][0x388] ;  /* 0x0000e200ff0e7624 */ /* 0x000fe200078e00ff */
[----:B------:R-:W-:-:S02]  /*229c0*/  LOP3.LUT R5, R5, 0xfffffffc, RZ, 0xc0, !PT ;  /* 0xfffffffc05057812 */ /* 0x000fc400078ec0ff */
[----:B------:R-:W-:Y:S02]  /*229d0*/  LEA.HI R2, R2, R3, RZ, 0x3 ;  /* 0x0000000302027211 */ /* 0x000fe400078f18ff */
[----:B------:R-:W-:Y:S01]  /*229e0*/  SHF.R.S32.HI R24, RZ, 0x5, R25 ;  /* 0x00000005ff187819 */ /* 0x000fe20000011419 */
[----:B------:R-:W-:Y:S01]  /*229f0*/  IMAD.IADD R5, R71, 0x1, -R5 ;  /* 0x0000000147057824 */ /* 0x000fe200078e0a05 */
[----:B------:R-:W-:Y:S02]  /*22a00*/  LOP3.LUT R2, R2, 0xfffffff8, RZ, 0xc0, !PT ;  /* 0xfffffff802027812 */ /* 0x000fe400078ec0ff */
[----:B------:R-:W-:Y:S01]  /*22a10*/  F2FP.BF16.PACK_AB R10, R63, R62 ;  /* 0x0000003e3f0a723e */ /* 0x000fe200000010ff */
[----:B------:R-:W-:Y:S01]  /*22a20*/  IMAD.SHL.U32 R4, R24, 0x400, RZ ;  /* 0x0000040018047824 */ /* 0x000fe200078e00ff */
[----:B------:R-:W-:Y:S01]  /*22a30*/  F2FP.BF16.PACK_AB R9, R79, R78 ;  /* 0x0000004e4f09723e */ /* 0x000fe200000010ff */
[----:B------:R-:W-:Y:S02]  /*22a40*/  IMAD.IADD R2, R3, 0x1, -R2 ;  /* 0x0000000103027824 */ /* 0x000fe400078e0a02 */
[----:B------:R-:W-:Y:S01]  /*22a50*/  IMAD R4, R5, 0x2, R4 ;  /* 0x0000000205047824 */ /* 0x000fe200078e0204 */
[----:B------:R-:W-:Y:S01]  /*22a60*/  F2FP.BF16.PACK_AB R5, R77, R76 ;  /* 0x0000004c4d05723e */ /* 0x000fe200000010ff */
[C---:B------:R-:W-:Y:S01]  /*22a70*/  IMAD.SHL.U32 R3, R2.reuse, 0x40, RZ ;  /* 0x0000004002037824 */ /* 0x040fe200078e00ff */
[C---:B------:R-:W-:Y:S01]  /*22a80*/  LOP3.LUT R7, R2.reuse, 0x1, RZ, 0xc0, !PT ;  /* 0x0000000102077812 */ /* 0x040fe200078ec0ff */
[----:B------:R-:W-:Y:S01]  /*22a90*/  BAR.SYNC.DEFER_BLOCKING 0x1, 0x80 ;  /* 0x0042000000007b1d */ /* 0x000fe20000010000 */
[----:B------:R-:W-:-:S02]  /*22aa0*/  LOP3.LUT P2, RZ, R2, 0x2, RZ, 0xc0, !PT ;  /* 0x0000000202ff7812 */ /* 0x000fc4000784c0ff */
[----:B------:R-:W-:Y:S02]  /*22ab0*/  LOP3.LUT R3, R3, 0x1c0, RZ, 0xc0, !PT ;  /* 0x000001c003037812 */ /* 0x000fe400078ec0ff */
[----:B------:R-:W-:Y:S02]  /*22ac0*/  ISETP.NE.U32.AND P1, PT, R7, 0x1, PT ;  /* 0x000000010700780c */ /* 0x000fe40003f25070 */
[----:B------:R-:W-:Y:S02]  /*22ad0*/  SHF.R.U32.HI R6, RZ, 0x3, R3 ;  /* 0x00000003ff067819 */ /* 0x000fe40000011603 */
[----:B------:R-:W-:Y:S02]  /*22ae0*/  LOP3.LUT P0, RZ, R2, 0x4, RZ, 0xc0, !PT ;  /* 0x0000000402ff7812 */ /* 0x000fe4000780c0ff */
[----:B------:R-:W-:Y:S02]  /*22af0*/  LOP3.LUT R3, R6, R3, RZ, 0xfc, !PT ;  /* 0x0000000306037212 */ /* 0x000fe400078efcff */
[----:B------:R-:W-:-:S02]  /*22b00*/  SEL R11, R11, 0x10, !P1 ;  /* 0x000000100b0b7807 */ /* 0x000fc40004800000 */
[----:B------:R-:W-:Y:S01]  /*22b10*/  F2FP.BF16.PACK_AB R7, R75, R74 ;  /* 0x0000004a4b07723e */ /* 0x000fe200000010ff */
[----:B------:R-:W-:Y:S01]  /*22b20*/  IMAD.IADD R3, R4, 0x1, R3 ;  /* 0x0000000104037824 */ /* 0x000fe200078e0203 */
[----:B------:R-:W-:-:S04]  /*22b30*/  F2FP.BF16.PACK_AB R6, R91, R90 ;  /* 0x0000005a5b06723e */ /* 0x000fc800000010ff */
[----:B------:R-:W-:Y:S02]  /*22b40*/  LEA R2, R3, 0x80, 0x1 ;  /* 0x0000008003027811 */ /* 0x000fe400078e08ff */
[----:B------:R-:W-:-:S03]  /*22b50*/  F2FP.BF16.PACK_AB R3, R103, R102 ;  /* 0x000000666703723e */ /* 0x000fc600000010ff */
[----:B------:R-:W-:Y:S01]  /*22b60*/  IMAD.IADD R4, R2, 0x1, R11 ;  /* 0x0000000102047824 */ /* 0x000fe200078e020b */
[----:B------:R1:W-:Y:S04]  /*22b70*/  STS [R2], R7 ;  /* 0x0000000702007388 */ /* 0x0003e80000000800 */
[----:B------:R4:W-:Y:S04]  /*22b80*/  STS [R2+0x400], R6 ;  /* 0x0004000602007388 */ /* 0x0009e80000000800 */
[----:B------:R4:W-:Y:S04]  /*22b90*/  STS [R4+0x400], R3 ;  /* 0x0004000304007388 */ /* 0x0009e80000000800 */
[----:B------:R4:W-:Y:S01]  /*22ba0*/  STS [R4], R5 ;  /* 0x0000000504007388 */ /* 0x0009e20000000800 */
[----:B-1----:R-:W-:Y:S01]  /*22bb0*/  F2FP.BF16.PACK_AB R7, R39, R38 ;  /* 0x000000262707723e */ /* 0x002fe200000010ff */
[----:B----4-:R-:W-:Y:S01]  /*22bc0*/  IMAD.MOV.U32 R6, RZ, RZ, 0x20 ;  /* 0x00000020ff067424 */ /* 0x010fe200078e00ff */
[----:B------:R-:W-:-:S04]  /*22bd0*/  F2FP.BF16.PACK_AB R3, R35, R34 ;  /* 0x000000222303723e */ /* 0x000fc800000010ff */
[----:B------:R-:W-:Y:S02]  /*22be0*/  SEL R6, R6, 0xffffffe0, !P2 ;  /* 0xffffffe006067807 */ /* 0x000fe40005000000 */
[----:B------:R-:W-:Y:S01]  /*22bf0*/  F2FP.BF16.PACK_AB R5, R51, R50 ;  /* 0x000000323305723e */ /* 0x000fe200000010ff */
[----:B------:R1:W-:Y:S01]  /*22c00*/  STS [R2+0x2400], R3 ;  /* 0x0024000302007388 */ /* 0x0003e20000000800 */
[----:B------:R-:W-:-:S03]  /*22c10*/  ISETP.NE.U32.AND P2, PT, RZ, c[0x0][0x500], PT ;  /* 0x00014000ff007a0c */ /* 0x000fc60003f45070 */
[----:B------:R4:W-:Y:S01]  /*22c20*/  STS [R2+0x2000], R5 ;  /* 0x0020000502007388 */ /* 0x0009e20000000800 */
[----:B------:R-:W-:-:S03]  /*22c30*/  ISETP.NE.AND.EX P2, PT, RZ, c[0x0][0x504], PT, P2 ;  /* 0x00014100ff007a0c */ /* 0x000fc60003f45320 */
[----:B------:R4:W-:Y:S04]  /*22c40*/  STS [R4+0x2000], R7 ;  /* 0x0020000704007388 */ /* 0x0009e80000000800 */
[----:B------:R4:W-:Y:S01]  /*22c50*/  STS [R4+0x2400], R10 ;  /* 0x0024000a04007388 */ /* 0x0009e20000000800 */
[----:B-1----:R-:W-:Y:S02]  /*22c60*/  SEL R3, R8, 0xffffffc0, !P0 ;  /* 0xffffffc008037807 */ /* 0x002fe40004000000 */
[----:B------:R-:W-:Y:S01]  /*22c70*/  F2FP.BF16.PACK_AB R8, R101, R100 ;  /* 0x000000646508723e */ /* 0x000fe200000010ff */
[C---:B----4-:R-:W-:Y:S01]  /*22c80*/  IMAD.IADD R5, R2.reuse, 0x1, R6 ;  /* 0x0000000102057824 */ /* 0x050fe200078e0206 */
[----:B------:R-:W-:Y:S01]  /*22c90*/  ISETP.NE.U32.AND P0, PT, RZ, c[0x0][0x508], PT ;  /* 0x00014200ff007a0c */ /* 0x000fe20003f05070 */
[----:B------:R-:W-:-:S02]  /*22ca0*/  IMAD.IADD R3, R2, 0x1, R3 ;  /* 0x0000000102037824 */ /* 0x000fc400078e0203 */
[----:B------:R-:W-:Y:S01]  /*22cb0*/  IMAD.IADD R2, R4, 0x1, R6 ;  /* 0x0000000104027824 */ /* 0x000fe200078e0206 */
[----:B------:R-:W-:Y:S01]  /*22cc0*/  F2FP.BF16.PACK_AB R7, R85, R84 ;  /* 0x000000545507723e */ /* 0x000fe200000010ff */
[----:B------:R1:W-:Y:S01]  /*22cd0*/  STS [R5], R9 ;  /* 0x0000000905007388 */ /* 0x0003e20000000800 */
[----:B------:R-:W-:Y:S02]  /*22ce0*/  ISETP.NE.AND.EX P1, PT, RZ, c[0x0][0x50c], PT, P0 ;  /* 0x00014300ff007a0c */ /* 0x000fe40003f25300 */
[----:B------:R-:W-:Y:S01]  /*22cf0*/  F2FP.BF16.PACK_AB R4, R105, R104 ;  /* 0x000000686904723e */ /* 0x000fe200000010ff */
[----:B------:R4:W-:Y:S04]  /*22d00*/  STS [R5+0x400], R8 ;  /* 0x0004000805007388 */ /* 0x0009e80000000800 */
[----:B------:R4:W-:Y:S04]  /*22d10*/  STS [R2+0x400], R4 ;  /* 0x0004000402007388 */ /* 0x0009e80000000800 */
[----:B------:R4:W-:Y:S01]  /*22d20*/  STS [R2], R7 ;  /* 0x0000000702007388 */ /* 0x0009e20000000800 */
[----:B-1----:R-:W-:-:S02]  /*22d30*/  F2FP.BF16.PACK_AB R9, R41, R40 ;  /* 0x000000282909723e */ /* 0x002fc400000010ff */
[----:B----4-:R-:W-:-:S03]  /*22d40*/  F2FP.BF16.PACK_AB R8, R61, R60 ;  /* 0x0000003c3d08723e */ /* 0x010fc600000010ff */
[----:B------:R-:W-:Y:S01]  /*22d50*/  STS [R5+0x2000], R9 ;  /* 0x0020000905007388 */ /* 0x000fe20000000800 */
[----:B------:R-:W-:-:S03]  /*22d60*/  F2FP.BF16.PACK_AB R4, R59, R58 ;  /* 0x0000003a3b04723e */ /* 0x000fc600000010ff */
[----:B------:R1:W-:Y:S01]  /*22d70*/  STS [R5+0x2400], R8 ;  /* 0x0024000805007388 */ /* 0x0003e20000000800 */
[----:B------:R-:W-:-:S03]  /*22d80*/  F2FP.BF16.PACK_AB R7, R43, R42 ;  /* 0x0000002a2b07723e */ /* 0x000fc600000010ff */
[----:B------:R4:W-:Y:S04]  /*22d90*/  STS [R2+0x2400], R4 ;  /* 0x0024000402007388 */ /* 0x0009e80000000800 */
[----:B------:R4:W-:Y:S01]  /*22da0*/  STS [R2+0x2000], R7 ;  /* 0x0020000702007388 */ /* 0x0009e20000000800 */
[----:B-1----:R-:W-:Y:S02]  /*22db0*/  F2FP.BF16.PACK_AB R5, R69, R68 ;  /* 0x000000444505723e */ /* 0x002fe400000010ff */
[----:B------:R-:W-:Y:S02]  /*22dc0*/  F2FP.BF16.PACK_AB R8, R117, R116 ;  /* 0x000000747508723e */ /* 0x000fe400000010ff */
[----:B----4-:R-:W-:Y:S01]  /*22dd0*/  F2FP.BF16.PACK_AB R4, R119, R118 ;  /* 0x000000767704723e */ /* 0x010fe200000010ff */
[----:B------:R1:W-:Y:S01]  /*22de0*/  STS [R3], R5 ;  /* 0x0000000503007388 */ /* 0x0003e20000000800 */
[----:B------:R-:W-:Y:S01]  /*22df0*/  IMAD.IADD R2, R11, 0x1, R3 ;  /* 0x000000010b027824 */ /* 0x000fe200078e0203 */
[----:B------:R-:W-:-:S02]  /*22e00*/  F2FP.BF16.PACK_AB R7, R107, R106 ;  /* 0x0000006a6b07723e */ /* 0x000fc400000010ff */
[----:B------:R4:W-:Y:S01]  /*22e10*/  STS [R3+0x400], R4 ;  /* 0x0004000403007388 */ /* 0x0009e20000000800 */
[----:B------:R-:W-:-:S03]  /*22e20*/  IMAD.IADD R9, R6, 0x1, R2 ;  /* 0x0000000106097824 */ /* 0x000fc600078e0202 */
[----:B------:R4:W-:Y:S04]  /*22e30*/  STS [R2], R8 ;  /* 0x0000000802007388 */ /* 0x0009e80000000800 */
[----:B------:R4:W-:Y:S01]  /*22e40*/  STS [R2+0x400], R7 ;  /* 0x0004000702007388 */ /* 0x0009e20000000800 */
[----:B-1----:R-:W-:Y:S02]  /*22e50*/  F2FP.BF16.PACK_AB R5, R57, R56 ;  /* 0x000000383905723e */ /* 0x002fe400000010ff */
[----:B----4-:R-:W-:-:S03]  /*22e60*/  F2FP.BF16.PACK_AB R4, R55, R54 ;  /* 0x000000363704723e */ /* 0x010fc600000010ff */
[----:B------:R1:W-:Y:S01]  /*22e70*/  STS [R3+0x2000], R5 ;  /* 0x0020000503007388 */ /* 0x0003e20000000800 */
[----:B------:R-:W-:-:S03]  /*22e80*/  F2FP.BF16.PACK_AB R8, R53, R52 ;  /* 0x000000343508723e */ /* 0x000fc600000010ff */
[----:B------:R4:W-:Y:S01]  /*22e90*/  STS [R3+0x2400], R4 ;  /* 0x0024000403007388 */ /* 0x0009e20000000800 */
[----:B------:R-:W-:-:S03]  /*22ea0*/  F2FP.BF16.PACK_AB R7, R49, R48 ;  /* 0x000000303107723e */ /* 0x000fc600000010ff */
[----:B------:R4:W-:Y:S04]  /*22eb0*/  STS [R2+0x2000], R8 ;  /* 0x0020000802007388 */ /* 0x0009e80000000800 */
[----:B------:R4:W-:Y:S01]  /*22ec0*/  STS [R2+0x2400], R7 ;  /* 0x0024000702007388 */ /* 0x0009e20000000800 */
[----:B-1----:R-:W-:Y:S01]  /*22ed0*/  F2FP.BF16.PACK_AB R5, R87, R86 ;  /* 0x000000565705723e */ /* 0x002fe200000010ff */
[----:B----4-:R-:W-:Y:S01]  /*22ee0*/  IMAD.IADD R3, R6, 0x1, R3 ;  /* 0x0000000106037824 */ /* 0x010fe200078e0203 */
[----:B------:R-:W-:Y:S02]  /*22ef0*/  F2FP.BF16.PACK_AB R4, R89, R88 ;  /* 0x000000585904723e */ /* 0x000fe400000010ff */
[----:B------:R-:W-:Y:S01]  /*22f00*/  F2FP.BF16.PACK_AB R6, R47, R46 ;  /* 0x0000002e2f06723e */ /* 0x000fe200000010ff */
[----:B------:R-:W-:Y:S01]  /*22f10*/  IMAD.IADD R8, R11, 0x1, R3 ;  /* 0x000000010b087824 */ /* 0x000fe200078e0203 */
[----:B------:R1:W-:Y:S01]  /*22f20*/  STS [R3], R5 ;  /* 0x0000000503007388 */ /* 0x0003e20000000800 */
[----:B------:R-:W-:-:S03]  /*22f30*/  F2FP.BF16.PACK_AB R2, R67, R66 ;  /* 0x000000424302723e */ /* 0x000fc600000010ff */
[----:B------:R4:W-:Y:S01]  /*22f40*/  STS [R3+0x400], R4 ;  /* 0x0004000403007388 */ /* 0x0009e20000000800 */
[----:B-1----:R-:W-:Y:S02]  /*22f50*/  F2FP.BF16.PACK_AB R5, R37, R36 ;  /* 0x000000242505723e */ /* 0x002fe400000010ff */
[----:B----4-:R-:W-:-:S05]  /*22f60*/  F2FP.BF16.PACK_AB R4, R65, R64 ;  /* 0x000000404104723e */ /* 0x010fca00000010ff */
[----:B------:R1:W-:Y:S04]  /*22f70*/  STS [R9], R4 ;  /* 0x0000000409007388 */ /* 0x0003e80000000800 */
[----:B------:R4:W-:Y:S04]  /*22f80*/  STS [R8+0x400], R2 ;  /* 0x0004000208007388 */ /* 0x0009e80000000800 */
[----:B------:R2:W-:Y:S04]  /*22f90*/  STS [R3+0x2000], R6 ;  /* 0x0020000603007388 */ /* 0x0005e80000000800 */
[----:B------:R3:W-:Y:S01]  /*22fa0*/  STS [R3+0x2400], R5 ;  /* 0x0024000503007388 */ /* 0x0007e20000000800 */
[----:B-1----:R-:W-:-:S02]  /*22fb0*/  F2FP.BF16.PACK_AB R4, R33, R32 ;  /* 0x000000202104723e */ /* 0x002fc400000010ff */
[----:B----4-:R-:W-:-:S03]  /*22fc0*/  F2FP.BF16.PACK_AB R2, R31, R30 ;  /* 0x0000001e1f02723e */ /* 0x010fc600000010ff */
[----:B------:R1:W-:Y:S01]  /*22fd0*/  STS [R9+0x2000], R4 ;  /* 0x0020000409007388 */ /* 0x0003e20000000800 */
[----:B--2---:R-:W-:-:S03]  /*22fe0*/  IMAD.MOV.U32 R6, RZ, RZ, 0x4 ;  /* 0x00000004ff067424 */ /* 0x004fc600078e00ff */
[----:B------:R2:W-:Y:S01]  /*22ff0*/  STS [R8+0x2400], R2 ;  /* 0x0024000208007388 */ /* 0x0005e20000000800 */
[----:B---3--:R-:W-:Y:S02]  /*23000*/  IMAD.MOV.U32 R3, RZ, RZ, RZ ;  /* 0x000000ffff037224 */ /* 0x008fe400078e00ff */
[CC--:B------:R-:W-:Y:S01]  /*23010*/  @P1 IMAD.WIDE R10, R18.reuse, R6.reuse, c[0x0][0x508] ;  /* 0x00014200120a1625 */ /* 0x0c0fe200078e0206 */
[----:B------:R-:W-:Y:S03]  /*23020*/  BAR.SYNC.DEFER_BLOCKING 0x1, 0x80 ;  /* 0x0042000000007b1d */ /* 0x000fe60000010000 */
[----:B------:R-:W-:-:S03]  /*23030*/  IMAD.WIDE R6, R18, R6, c[0x0][0x500] ;  /* 0x0001400012067625 */ /* 0x000fc600078e0206 */
[----:B------:R2:W5:Y:S04]  /*23040*/  @P1 LDG.E R14, [R10.64] ;  /* 0x000000080a0e1981 */ /* 0x000568000c1e1900 */
[----:B------:R2:W5:Y:S01]  /*23050*/  @P2 LDG.E R3, [R6.64] ;  /* 0x0000000806032981 */ /* 0x000562000c1e1900 */
[----:B------:R-:W-:-:S04]  /*23060*/  ISETP.NE.AND P0, PT, R12, RZ, PT ;  /* 0x000000ff0c00720c */ /* 0x000fc80003f05270 */
[----:B-1----:R-:W-:Y:S01]  /*23070*/  SEL R4, R12, c[0x0][0x3d4], P0 ;  /* 0x0000f5000c047a07 */ /* 0x002fe20000000000 */
[----:B------:R-:W-:Y:S05]  /*23080*/  @P1 BRA `(.L_x_985) ;  /* 0x0000004000001947 */ /* 0x000fea0003800000 */
[----:B------:R-:W-:Y:S05]  /*23090*/  @!P2 BRA `(.L_x_985) ;  /* 0x000000300000a947 */ /* 0x000fea0003800000 */
[----:B--2---:R1:W2:Y:S04]  /*230a0*/  LDG.E R2, [R6.64] ;  /* 0x0000000806027981 */ /* 0x0042a8000c1e1900 */
[----:B-1----:R-:W2:Y:S02]  /*230b0*/  LDG.E R6, [R6.64+0x4] ;  /* 0x0000040806067981 */ /* 0x002ea4000c1e1900 */
[----:B--2--5:R-:W-:Y:S02]  /*230c0*/  IADD3 R14, -R2, R6, RZ ;  /* 0x00000006020e7210 */ /* 0x024fe40007ffe1ff */
.L_x_985:
[----:B------:R-:W3:Y:S04]  /*230d0*/  LDL R5, [R1+0x4c] ;  /* 0x00004c0001057983 */ /* 0x000ee80000100800 */
[----:B------:R-:W3:Y:S04]  /*230e0*/  LDL R72, [R1+0x48] ;  /* 0x0000480001487983 */ /* 0x000ee80000100800 */
[----:B------:R-:W4:Y:S04]  /*230f0*/  LDL R28, [R1+0x50] ;  /* 0x00005000011c7983 */ /* 0x000f280000100800 */
[----:B--2---:R-:W2:Y:S04]  /*23100*/  LDL R15, [R1+0x60] ;  /* 0x00006000010f7983 */ /* 0x004ea80000100800 */
[----:B------:R-:W2:Y:S01]  /*23110*/  LDL.LU R29, [R1+0x54] ;  /* 0x00005400011d7983 */ /* 0x000ea20000300800 */
[----:B------:R-:W-:Y:S01]  /*23120*/  IMAD.MOV.U32 R6, RZ, RZ, 0x368 ;  /* 0x00000368ff067424 */ /* 0x000fe200078e00ff */
[----:B------:R-:W-:-:S04]  /*23130*/  ISETP.GT.AND P2, PT, R4, 0x1, PT ;  /* 0x000000010400780c */ /* 0x000fc80003f44270 */
[----:B------:R-:W-:-:S04]  /*23140*/  SEL R6, R6, 0x328, P2 ;  /* 0x0000032806067807 */ /* 0x000fc80001000000 */
[----:B------:R-:W1:Y:S08]  /*23150*/  LDC.64 R8, c[0x0][R6+0x170] ;  /* 0x00005c0006087b82 */ /* 0x000e700000000a00 */
[----:B------:R1:W4:Y:S08]  /*23160*/  LDC.64 R12, c[0x0][R6+0x168] ;  /* 0x00005a00060c7b82 */ /* 0x0003300000000a00 */
[----:B------:R1:W1:Y:S08]  /*23170*/  LDC.64 R16, c[0x0][R6+0x178] ;  /* 0x00005e0006107b82 */ /* 0x0002700000000a00 */
[----:B------:R1:W1:Y:S01]  /*23180*/  LDC.64 R20, c[0x0][R6+0x160] ;  /* 0x0000580006147b82 */ /* 0x0002620000000a00 */
[----:B------:R-:W-:Y:S01]  /*23190*/  ISETP.NE.U32.AND P0, PT, RZ, c[0x0][0x500], PT ;  /* 0x00014000ff007a0c */ /* 0x000fe20003f05070 */
[----:B------:R-:W-:-:S03]  /*231a0*/  IMAD.MOV.U32 R2, RZ, RZ, c[0x0][0x4e8] ;  /* 0x00013a00ff027624 */ /* 0x000fc600078e00ff */
[----:B------:R-:W-:Y:S02]  /*231b0*/  ISETP.NE.AND.EX P0, PT, RZ, c[0x0][0x504], PT, P0 ;  /* 0x00014100ff007a0c */ /* 0x000fe40003f05300 */
[----:B------:R-:W-:Y:S02]  /*231c0*/  ISETP.NE.AND P5, PT, R2, 0x1, PT ;  /* 0x000000010200780c */ /* 0x000fe40003fa5270 */
[----:B------:R-:W-:Y:S02]  /*231d0*/  SHF.R.S32.HI R4, RZ, 0x1f, R18 ;  /* 0x0000001fff047819 */ /* 0x000fe40000011412 */
[----:B------:R-:W-:Y:S02]  /*231e0*/  SEL R2, R18, RZ, !P0 ;  /* 0x000000ff12027207 */ /* 0x000fe40004000000 */
[----:B-----5:R-:W-:Y:S01]  /*231f0*/  SHF.R.S32.HI R18, RZ, 0x1f, R3 ;  /* 0x0000001fff127819 */ /* 0x020fe20000011403 */
[----:B---3--:R-:W-:Y:S01]  /*23200*/  IMAD.IADD R7, R5, 0x1, R72 ;  /* 0x0000000105077824 */ /* 0x008fe200078e0248 */
[----:B------:R-:W-:Y:S01]  /*23210*/  SEL R5, R4, RZ, !P0 ;  /* 0x000000ff04057207 */ /* 0x000fe20004000000 */
[----:B-1----:R-:W-:-:S04]  /*23220*/  IMAD R4, R9, R2, RZ ;  /* 0x0000000209047224 */ /* 0x002fc800078e02ff */
[----:B------:R-:W-:Y:S02]  /*23230*/  IMAD R6, R8, R5, R4 ;  /* 0x0000000508067224 */ /* 0x000fe400078e0204 */
[----:B------:R-:W-:-:S04]  /*23240*/  @P5 IMAD.HI.U32 R5, R7, c[0x0][0x4ec], RZ ;  /* 0x00013b0007055a27 */ /* 0x000fc800078e00ff */
[----:B------:R-:W-:Y:S01]  /*23250*/  IMAD.MOV.U32 R4, RZ, RZ, R7 ;  /* 0x000000ffff047224 */ /* 0x000fe200078e0007 */
[----:B------:R-:W-:Y:S01]  /*23260*/  @P5 SHF.R.U32.HI R4, RZ, c[0x0][0x4f0], R5 ;  /* 0x00013c00ff045a19 */ /* 0x000fe20000011605 */
[----:B------:R-:W-:Y:S01]  /*23270*/  IMAD.WIDE.U32 R8, R8, R2, RZ ;  /* 0x0000000208087225 */ /* 0x000fe200078e00ff */
[----:B--2---:R-:W-:-:S03]  /*23280*/  SEL R5, R15, RZ, P2 ;  /* 0x000000ff0f057207 */ /* 0x004fc60001000000 */
[----:B----4-:R-:W-:-:S04]  /*23290*/  IMAD.WIDE.U32 R10, R12, R28, RZ ;  /* 0x0000001c0c0a7225 */ /* 0x010fc800078e00ff */
[----:B------:R-:W-:Y:S01]  /*232a0*/  IMAD R12, R13, R28, RZ ;  /* 0x0000001c0d0c7224 */ /* 0x000fe200078e02ff */
[----:B------:R-:W-:Y:S01]  /*232b0*/  IADD3 R15, P1, P0, R8, R10, R3 ;  /* 0x0000000a080f7210 */ /* 0x000fe2000783e003 */
[----:B------:R-:W-:Y:S02]  /*232c0*/  IMAD.IADD R13, R9, 0x1, R6 ;  /* 0x00000001090d7824 */ /* 0x000fe400078e0206 */
[----:B------:R-:W-:Y:S02]  /*232d0*/  IMAD.IADD R10, R11, 0x1, R12 ;  /* 0x000000010b0a7824 */ /* 0x000fe400078e020c */
[----:B------:R-:W-:Y:S02]  /*232e0*/  IMAD.MOV R6, RZ, RZ, -R4 ;  /* 0x000000ffff067224 */ /* 0x000fe400078e0a04 */
[-C--:B------:R-:W-:Y:S02]  /*232f0*/  IMAD R11, R17, R5.reuse, RZ ;  /* 0x00000005110b7224 */ /* 0x080fe400078e02ff */
        /* <DEDUP_REMOVED lines=8> */
[----:B------:R-:W-:Y:S02]  /*23380*/  IADD3.X R9, R6, R13, R11, P1, P0 ;  /* 0x0000000d06097210 */ /* 0x000fe40000fe040b */
[----:B------:R-:W-:Y:S01]  /*23390*/  LOP3.LUT R12, R25, 0xffffffe0, RZ, 0xc0, !PT ;  /* 0xffffffe0190c7812 */ /* 0x000fe200078ec0ff */
[----:B------:R-:W-:-:S02]  /*233a0*/  IMAD R11, R20, R10, R4 ;  /* 0x0000000a140b7224 */ /* 0x000fc400078e0204 */
[----:B------:R-:W-:Y:S01]  /*233b0*/  IMAD.WIDE.U32 R4, R20, R5, R8 ;  /* 0x0000000514047225 */ /* 0x000fe200078e0008 */
[----:B------:R-:W-:-:S03]  /*233c0*/  SHF.R.S32.HI R6, RZ, 0x1f, R25 ;  /* 0x0000001fff067819 */ /* 0x000fc60000011419 */
[----:B------:R-:W-:Y:S02]  /*233d0*/  IMAD.IADD R8, R71, 0x1, -R12 ;  /* 0x0000000147087824 */ /* 0x000fe400078e0a0c */
[----:B------:R-:W-:Y:S01]  /*233e0*/  IMAD.MOV.U32 R12, RZ, RZ, c[0x0][0x4a8] ;  /* 0x00012a00ff0c7624 */ /* 0x000fe200078e00ff */
[----:B------:R-:W-:Y:S01]  /*233f0*/  LEA.HI R6, R6, R24, RZ, 0x2 ;  /* 0x0000001806067211 */ /* 0x000fe200078f10ff */
[----:B------:R-:W-:Y:S01]  /*23400*/  IMAD.MOV.U32 R13, RZ, RZ, c[0x0][0x4ac] ;  /* 0x00012b00ff0d7624 */ /* 0x000fe200078e00ff */
[----:B------:R-:W-:Y:S02]  /*23410*/  SHF.R.S32.HI R9, RZ, 0x1f, R8 ;  /* 0x0000001fff097819 */ /* 0x000fe40000011408 */
[----:B------:R-:W-:Y:S01]  /*23420*/  SEL R12, R12, c[0x0][0x450], P2 ;  /* 0x000114000c0c7a07 */ /* 0x000fe20001000000 */
[----:B------:R-:W-:Y:S01]  /*23430*/  IMAD.IADD R5, R5, 0x1, R11 ;  /* 0x0000000105057824 */ /* 0x000fe200078e020b */
[----:B------:R-:W-:Y:S02]  /*23440*/  LOP3.LUT R10, R6, 0xffffffc, RZ, 0xc0, !PT ;  /* 0x0ffffffc060a7812 */ /* 0x000fe400078ec0ff */
[----:B------:R-:W-:-:S02]  /*23450*/  LEA.HI R9, R9, R8, RZ, 0x2 ;  /* 0x0000000809097211 */ /* 0x000fc400078f10ff */
[----:B------:R-:W-:Y:S02]  /*23460*/  SEL R13, R13, c[0x0][0x454], P2 ;  /* 0x000115000d0d7a07 */ /* 0x000fe40001000000 */
[----:B------:R-:W-:Y:S01]  /*23470*/  LEA R6, P0, R4, R12, 0x2 ;  /* 0x0000000c04067211 */ /* 0x000fe200078010ff */
[----:B------:R-:W-:Y:S01]  /*23480*/  IMAD.IADD R10, R24, 0x1, -R10 ;  /* 0x00000001180a7824 */ /* 0x000fe200078e0a0a */
[----:B------:R-:W-:Y:S02]  /*23490*/  SHF.R.S32.HI R9, RZ, 0x2, R9 ;  /* 0x00000002ff097819 */ /* 0x000fe40000011409 */
[----:B------:R-:W-:Y:S01]  /*234a0*/  LEA.HI.X R5, R4, R13, R5, 0x2, P0 ;  /* 0x0000000d04057211 */ /* 0x000fe200000f1405 */
[----:B------:R-:W-:Y:S01]  /*234b0*/  IMAD R4, R14, c[0x0][0x4e8], RZ ;  /* 0x00013a000e047a24 */ /* 0x000fe200078e02ff */
[----:B------:R-:W-:Y:S01]  /*234c0*/  SHFL.IDX PT, R16, R6, RZ, 0x1c1f ;  /* 0x001c1fff06107589 */ /* 0x000fe200000e0000 */
[----:B------:R-:W-:-:S03]  /*234d0*/  IMAD R9, R10, 0x10, R9 ;  /* 0x000000100a097824 */ /* 0x000fc600078e0209 */
[----:B------:R-:W1:Y:S04]  /*234e0*/  SHFL.IDX PT, R17, R5, RZ, 0x1c1f ;  /* 0x001c1fff05117589 */ /* 0x000e6800000e0000 */
[----:B------:R-:W-:Y:S04]  /*234f0*/  SHFL.IDX PT, R14, R6, 0x1, 0x1c1f ;  /* 0x003c1f00060e7f89 */ /* 0x000fe800000e0000 */
[----:B------:R-:W2:Y:S04]  /*23500*/  SHFL.IDX PT, R15, R5, 0x1, 0x1c1f ;  /* 0x003c1f00050f7f89 */ /* 0x000ea800000e0000 */
[----:B------:R-:W-:Y:S04]  /*23510*/  SHFL.IDX PT, R13, R5, 0x2, 0x1c1f ;  /* 0x005c1f00050d7f89 */ /* 0x000fe800000e0000 */
[----:B------:R3:W-:Y:S01]  /*23520*/  SHFL.IDX PT, R11, R5, 0x3, 0x1c1f ;  /* 0x007c1f00050b7f89 */ /* 0x0007e200000e0000 */
[----:B------:R-:W-:-:S03]  /*23530*/  LOP3.LUT P0, RZ, R8, 0x3, RZ, 0xc0, !PT ;  /* 0x0000000308ff7812 */ /* 0x000fc6000780c0ff */
[----:B------:R-:W4:Y:S01]  /*23540*/  SHFL.IDX PT, R12, R6, 0x2, 0x1c1f ;  /* 0x005c1f00060c7f89 */ /* 0x000f2200000e0000 */
[----:B---3--:R-:W-:-:S05]  /*23550*/  IMAD.IADD R5, R9, 0x1, R72 ;  /* 0x0000000109057824 */ /* 0x008fca00078e0248 */
[C---:B------:R-:W-:Y:S02]  /*23560*/  IADD3 R9, R5.reuse, 0x8, RZ ;  /* 0x0000000805097810 */ /* 0x040fe40007ffe0ff */
[CC--:B------:R-:W-:Y:S02]  /*23570*/  ISETP.GE.OR P4, PT, R5.reuse, R4.reuse, P0 ;  /* 0x000000040500720c */ /* 0x0c0fe40000786670 */
[----:B------:R-:W-:Y:S02]  /*23580*/  IADD3 R8, R5, 0x40, RZ ;  /* 0x0000004005087810 */ /* 0x000fe40007ffe0ff */
[-C--:B------:R-:W-:Y:S02]  /*23590*/  ISETP.GE.OR P3, PT, R9, R4.reuse, P0 ;  /* 0x000000040900720c */ /* 0x080fe40000766670 */
[CC--:B------:R-:W-:Y:S01]  /*235a0*/  ISETP.GE.OR P1, PT, R8.reuse, R4.reuse, P0 ;  /* 0x000000040800720c */ /* 0x0c0fe20000726670 */
[----:B------:R3:W3:Y:S06]  /*235b0*/  SHFL.IDX PT, R10, R6, 0x3, 0x1c1f ;  /* 0x007c1f00060a7f89 */ /* 0x0006ec00000e0000 */
[----:B-1----:R1:W-:Y:S04]  /*235c0*/  @!P4 ST.E [R16.64], R22 ;  /* 0x000000161000c985 */ /* 0x0023e8000c101908 */
[----:B--2---:R1:W-:Y:S01]  /*235d0*/  @!P3 ST.E [R14.64], R23 ;  /* 0x000000170e00b985 */ /* 0x0043e2000c101908 */
[----:B------:R-:W-:-:S03]  /*235e0*/  ISETP.GE.AND P3, PT, R8, R4, PT ;  /* 0x000000040800720c */ /* 0x000fc60003f66270 */
[----:B----4-:R1:W-:Y:S01]  /*235f0*/  @!P1 ST.E [R12.64], R27 ;  /* 0x0000001b0c009985 */ /* 0x0103e2000c101908 */
[----:B------:R-:W-:Y:S02]  /*23600*/  LOP3.LUT R29, R29, 0xfffffffd, RZ, 0xc0, !PT ;  /* 0xfffffffd1d1d7812 */ /* 0x000fe400078ec0ff */
[----:B---3--:R-:W-:-:S04]  /*23610*/  IADD3 R6, R5, 0x48, RZ ;  /* 0x0000004805067810 */ /* 0x008fc80007ffe0ff */
[----:B------:R-:W-:Y:S02]  /*23620*/  ISETP.GE.AND P1, PT, R6, R4, PT ;  /* 0x000000040600720c */ /* 0x000fe40003f26270 */
[----:B------:R-:W-:-:S04]  /*23630*/  LOP3.LUT R29, R29, 0xfffffffe, RZ, 0xc0, !PT ;  /* 0xfffffffe1d1d7812 */ /* 0x000fc800078ec0ff */
[----:B------:R-:W-:-:S07]  /*23640*/  @P3 LOP3.LUT R29, R29, 0x1, RZ, 0xfc, !PT ;  /* 0x000000011d1d3812 */ /* 0x000fce00078efcff */
[----:B------:R-:W-:-:S05]  /*23650*/  @P1 LOP3.LUT R29, R29, 0x2, RZ, 0xfc, !PT ;  /* 0x000000021d1d1812 */ /* 0x000fca00078efcff */
[----:B------:R1:W-:Y:S01]  /*23660*/  STL [R1+0x54], R29 ;  /* 0x0000541d01007387 */ /* 0x0003e20000100800 */
[-C--:B------:R-:W-:Y:S02]  /*23670*/  ISETP.GE.OR P0, PT, R6, R4.reuse, P0 ;  /* 0x000000040600720c */ /* 0x080fe40000706670 */
[----:B------:R-:W-:-:S11]  /*23680*/  ISETP.GE.AND P6, PT, R9, R4, PT ;  /* 0x000000040900720c */ /* 0x000fd60003fc6270 */
[----:B------:R1:W-:Y:S01]  /*23690*/  @!P0 ST.E [R10.64], R19 ;  /* 0x000000130a008985 */ /* 0x0003e2000c101908 */
[----:B------:R-:W-:Y:S01]  /*236a0*/  ISETP.GE.AND P0, PT, R5, R4, PT ;  /* 0x000000040500720c */ /* 0x000fe20003f06270 */
[----:B------:R-:W-:Y:S05]  /*236b0*/  @P2 BRA `(.L_x_986) ;  /* 0x000006c000002947 */ /* 0x000fea0003800000 */
[----:B------:R-:W-:Y:S01]  /*236c0*/  IMAD R18, R18, c[0x0][0x3a0], RZ ;  /* 0x0000e80012127a24 */ /* 0x000fe200078e02ff */
[----:B------:R-:W-:Y:S01]  /*236d0*/  IADD3 R5, R26, R72, RZ ;  /* 0x000000481a057210 */ /* 0x000fe20007ffe0ff */
[C---:B------:R-:W-:Y:S01]  /*236e0*/  IMAD.WIDE.U32 R6, R3.reuse, c[0x0][0x3a0], RZ ;  /* 0x0000e80003067a25 */ /* 0x040fe200078e00ff */
[----:B------:R-:W-:Y:S01]  /*236f0*/  SHF.R.S32.HI R8, RZ, 0x1f, R2 ;  /* 0x0000001fff087819 */ /* 0x000fe20000011402 */
[----:B-1----:R1:W2:Y:S02]  /*23700*/  LDS.128 R12, [R219+0x80] ;  /* 0x00008000db0c7984 */ /* 0x0022a40000000c00 */
        /* <DEDUP_REMOVED lines=31> */
[----:B------:R-:W-:Y:S02]  /*23900*/  IADD3 R5, R44, R72, RZ ;  /* 0x000000482c057210 */ /* 0x000fe40007ffe0ff */
[----:B------:R-:W-:Y:S01]  /*23910*/  LEA.HI.X R6, R2, c[0x0][0x384], R3, 0x1, P0 ;  /* 0x0000e10002067a11 */ /* 0x000fe200000f0c03 */
[----:B------:R-:W-:Y:S05]  /*23920*/  BRA.DIV ~URZ, `(.L_x_987) ;  /* 0x00003b427f007947 */ /* 0x000fea000b800000 */
[----:B--234-:R2:W3:Y:S02]  /*23930*/  SHFL.IDX PT, R8, R6, RZ, 0x181f ;  /* 0x00181fff06087589 */ /* 0x01c4e400000e0000 */
.L_x_1067:
[----:B------:R-:W-:Y:S05]  /*23940*/  BRA.DIV ~URZ, `(.L_x_988) ;  /* 0x00003b927f007947 */ /* 0x000fea000b800000 */
[----:B------:R4:W2:Y:S02]  /*23950*/  SHFL.IDX PT, R2, R7, RZ, 0x181f ;  /* 0x00181fff07027589 */ /* 0x0008a400000e0000 */
.L_x_1068:
        /* <DEDUP_REMOVED lines=8> */
.L_x_1069:
[----:B------:R-:W-:-:S04]  /*239e0*/  IADD3 R3, R5, 0x10, RZ ;  /* 0x0000001005037810 */ /* 0x000fc80007ffe0ff */
[----:B------:R-:W-:-:S13]  /*239f0*/  ISETP.GE.OR P0, PT, R3, R4, P2 ;  /* 0x000000040300720c */ /* 0x000fda0001706670 */
[----:B--2---:R-:W-:-:S04]  /*23a00*/  @!P0 LEA R2, P1, R0, R2, 0x1 ;  /* 0x0000000200028211 */ /* 0x004fc800078208ff */
[----:B------:R-:W-:-:S05]  /*23a10*/  @!P0 LEA.HI.X R3, R0, R8, R70, 0x1, P1 ;  /* 0x0000000800038211 */ /* 0x000fca00008f0c46 */
[----:B------:R2:W-:Y:S01]  /*23a20*/  @!P0 ST.E.128 [R2.64], R16 ;  /* 0x0000001002008985 */ /* 0x0005e2000c101d08 */
[----:B------:R-:W-:Y:S05]  /*23a30*/  BRA.DIV ~URZ, `(.L_x_990) ;  /* 0x00003be27f007947 */ /* 0x000fea000b800000 */
[----:B------:R2:W3:Y:S02]  /*23a40*/  SHFL.IDX PT, R8, R6, 0x2, 0x181f ;  /* 0x00581f0006087f89 */ /* 0x0004e400000e0000 */
.L_x_1070:
[----:B------:R-:W-:Y:S05]  /*23a50*/  BRA.DIV ~URZ, `(.L_x_991) ;  /* 0x00003c327f007947 */ /* 0x000fea000b800000 */
[----:B--2---:R2:W4:Y:S02]  /*23a60*/  SHFL.IDX PT, R2, R7, 0x2, 0x181f ;  /* 0x00581f0007027f89 */ /* 0x00452400000e0000 */
.L_x_1071:
        /* <DEDUP_REMOVED lines=8> */
.L_x_1072:
[----:B------:R-:W-:-:S04]  /*23af0*/  IADD3 R3, R5, 0x30, RZ ;  /* 0x0000003005037810 */ /* 0x000fc80007ffe0ff */
[----:B------:R-:W-:-:S13]  /*23b00*/  ISETP.GE.OR P0, PT, R3, R4, P2 ;  /* 0x000000040300720c */ /* 0x000fda0001706670 */
[----:B---3--:R-:W-:-:S04]  /*23b10*/  @!P0 LEA R2, P1, R0, R2, 0x1 ;  /* 0x0000000200028211 */ /* 0x008fc800078208ff */
[----:B--2---:R-:W-:-:S05]  /*23b20*/  @!P0 LEA.HI.X R3, R0, R8, R70, 0x1, P1 ;  /* 0x0000000800038211 */ /* 0x004fca00008f0c46 */
[----:B-1----:R1:W-:Y:S01]  /*23b30*/  @!P0 ST.E.128 [R2.64], R24 ;  /* 0x0000001802008985 */ /* 0x0023e2000c101d08 */
[----:B------:R-:W-:Y:S05]  /*23b40*/  BRA.DIV ~URZ, `(.L_x_993) ;  /* 0x00003c827f007947 */ /* 0x000fea000b800000 */
[----:B------:R2:W3:Y:S02]  /*23b50*/  SHFL.IDX PT, R8, R6, 0x4, 0x181f ;  /* 0x00981f0006087f89 */ /* 0x0004e400000e0000 */
.L_x_1073:
[----:B------:R-:W-:Y:S05]  /*23b60*/  BRA.DIV ~URZ, `(.L_x_994) ;  /* 0x00003cd27f007947 */ /* 0x000fea000b800000 */
[----:B-1----:R1:W2:Y:S02]  /*23b70*/  SHFL.IDX PT, R2, R7, 0x4, 0x181f ;  /* 0x00981f0007027f89 */ /* 0x0022a400000e0000 */
.L_x_1074:
        /* <DEDUP_REMOVED lines=8> */
.L_x_1075:
[----:B------:R-:W-:-:S04]  /*23c00*/  IADD3 R3, R5, 0x50, RZ ;  /* 0x0000005005037810 */ /* 0x000fc80007ffe0ff */
[----:B------:R-:W-:-:S13]  /*23c10*/  ISETP.GE.OR P0, PT, R3, R4, P2 ;  /* 0x000000040300720c */ /* 0x000fda0001706670 */
[----:B--2---:R-:W-:-:S04]  /*23c20*/  @!P0 LEA R2, P1, R0, R2, 0x1 ;  /* 0x0000000200028211 */ /* 0x004fc800078208ff */
[----:B-1----:R-:W-:-:S05]  /*23c30*/  @!P0 LEA.HI.X R3, R0, R8, R70, 0x1, P1 ;  /* 0x0000000800038211 */ /* 0x002fca00008f0c46 */
[----:B------:R1:W-:Y:S01]  /*23c40*/  @!P0 ST.E.128 [R2.64], R32 ;  /* 0x0000002002008985 */ /* 0x0003e2000c101d08 */
[----:B------:R-:W-:Y:S05]  /*23c50*/  BRA.DIV ~URZ, `(.L_x_996) ;  /* 0x00003d227f007947 */ /* 0x000fea000b800000 */
[----:B------:R2:W1:Y:S02]  /*23c60*/  SHFL.IDX PT, R8, R6, 0x6, 0x181f ;  /* 0x00d81f0006087f89 */ /* 0x00046400000e0000 */
.L_x_1076:
[----:B------:R-:W-:Y:S05]  /*23c70*/  BRA.DIV ~URZ, `(.L_x_997) ;  /* 0x00003d727f007947 */ /* 0x000fea000b800000 */
[----:B-1----:R1:W2:Y:S02]  /*23c80*/  SHFL.IDX PT, R2, R7, 0x6, 0x181f ;  /* 0x00d81f0007027f89 */ /* 0x0022a400000e0000 */
.L_x_1077:
        /* <DEDUP_REMOVED lines=8> */
.L_x_1078:
[----:B------:R-:W-:-:S04]  /*23d10*/  IADD3 R2, R5, 0x70, RZ ;  /* 0x0000007005027810 */ /* 0x000fc80007ffe0ff */
[----:B------:R-:W-:-:S13]  /*23d20*/  ISETP.GE.OR P0, PT, R2, R4, P2 ;  /* 0x000000040200720c */ /* 0x000fda0001706670 */
[----:B------:R-:W-:Y:S05]  /*23d30*/  @P0 BRA `(.L_x_999) ;  /* 0x000018d000000947 */ /* 0x000fea0003800000 */
[----:B----4-:R-:W-:-:S04]  /*23d40*/  LEA R2, P0, R0, R3, 0x1 ;  /* 0x0000000300027211 */ /* 0x010fc800078008ff */
[----:B---3--:R-:W-:-:S05]  /*23d50*/  LEA.HI.X R3, R0, R6, R70, 0x1, P0 ;  /* 0x0000000600037211 */ /* 0x008fca00000f0c46 */
[----:B------:R3:W-:Y:S01]  /*23d60*/  ST.E.128 [R2.64], R40 ;  /* 0x0000002802007985 */ /* 0x0007e2000c101d08 */
[----:B------:R-:W-:Y:S05]  /*23d70*/  BRA `(.L_x_999) ;  /* 0x0000189000007947 */ /* 0x000fea0003800000 */
.L_x_986:
[----:B------:R-:W2:Y:S04]  /*23d80*/  LDL.LU R6, [R1+0x50] ;  /* 0x0000500001067983 */ /* 0x000ea80000300800 */
[----:B------:R-:W3:Y:S01]  /*23d90*/  LDL.LU R9, [R1+0x60] ;  /* 0x0000600001097983 */ /* 0x000ee20000300800 */
[----:B------:R-:W-:Y:S02]  /*23da0*/  IMAD R0, R18, c[0x0][0x408], RZ ;  /* 0x0001020012007a24 */ /* 0x000fe400078e02ff */
[----:B------:R-:W-:-:S04]  /*23db0*/  IMAD.WIDE.U32 R4, R3, c[0x0][0x408], RZ ;  /* 0x0001020003047a25 */ /* 0x000fc800078e00ff */
[----:B------:R-:W-:Y:S01]  /*23dc0*/  IMAD R3, R3, c[0x0][0x40c], R0 ;  /* 0x0001030003037a24 */ /* 0x000fe200078e0200 */
[----:B------:R-:W-:Y:S01]  /*23dd0*/  SHF.R.S32.HI R0, RZ, 0x1f, R2 ;  /* 0x0000001fff007819 */ /* 0x000fe20000011402 */
[----:B------:R-:W-:-:S03]  /*23de0*/  @P5 IMAD.HI.U32 R8, R7, c[0x0][0x4ec], RZ ;  /* 0x00013b0007085a27 */ /* 0x000fc600078e00ff */
[----:B------:R-:W-:Y:S01]  /*23df0*/  IADD3 R5, R5, R3, RZ ;  /* 0x0000000305057210 */ /* 0x000fe20007ffe0ff */
[----:B------:R-:W-:-:S04]  /*23e00*/  IMAD R0, R0, c[0x0][0x440], RZ ;  /* 0x0001100000007a24 */ /* 0x000fc800078e02ff */
        /* <DEDUP_REMOVED lines=20> */
[----:B-1----:R-:W-:-:S04]  /*23f50*/  LEA R19, P1, R2, c[0x0][0x400], 0x2 ;  /* 0x0001000002137a11 */ /* 0x002fc800078210ff */
[----:B------:R-:W-:-:S04]  /*23f60*/  IADD3 R4, R3, R4, RZ ;  /* 0x0000000403047210 */ /* 0x000fc80007ffe0ff */
[----:B------:R-:W-:Y:S01]  /*23f70*/  LEA.HI.X R13, R2, c[0x0][0x404], R4, 0x2, P1 ;  /* 0x00010100020d7a11 */ /* 0x000fe200008f1404 */
[----:B------:R-:W-:Y:S05]  /*23f80*/  BRA.DIV ~URZ, `(.L_x_1000) ;  /* 0x00003ba27f007947 */ /* 0x000fea000b800000 */
[----:B------:R1:W2:Y:S02]  /*23f90*/  SHFL.IDX PT, R12, R13, RZ, 0x1c1f ;  /* 0x001c1fff0d0c7589 */ /* 0x0002a400000e0000 */
.L_x_1079:
[----:B------:R-:W-:Y:S05]  /*23fa0*/  BRA.DIV ~URZ, `(.L_x_1001) ;  /* 0x00003bf27f007947 */ /* 0x000fea000b800000 */
[----:B------:R3:W4:Y:S02]  /*23fb0*/  SHFL.IDX PT, R2, R19, RZ, 0x1c1f ;  /* 0x001c1fff13027589 */ /* 0x00072400000e0000 */
.L_x_1080:
        /* <DEDUP_REMOVED lines=50> */
.L_x_1003:
[----:B------:R-:W-:Y:S05]  /*242e0*/  BSYNC B0 ;  /* 0x0000000000007941 */ /* 0x000fea0003800000 */
.L_x_1002:
[----:B------:R-:W-:Y:S05]  /*242f0*/  BRA.DIV ~URZ, `(.L_x_1004) ;  /* 0x000039127f007947 */ /* 0x000fea000b800000 */
[----:B--2---:R2:W1:Y:S04]  /*24300*/  SHFL.IDX PT, R12, R13, 0x1, 0x1c1f ;  /* 0x003c1f000d0c7f89 */ /* 0x00446800000e0000 */
[----:B----4-:R2:W4:Y:S02]  /*24310*/  SHFL.IDX PT, R2, R19, 0x1, 0x1c1f ;  /* 0x003c1f0013027f89 */ /* 0x01052400000e0000 */
.L_x_1081:
[----:B------:R-:W-:Y:S01]  /*24320*/  BSSY B0, `(.L_x_1005) ;  /* 0x0000023000007945 */ /* 0x000fe20003800000 */
[----:B------:R-:W-:Y:S05]  /*24330*/  @P6 BRA `(.L_x_1006) ;  /* 0x0000021000006947 */ /* 0x000fea0003800000 */
[----:B------:R-:W5:Y:S01]  /*24340*/  LDL R3, [R1+0x24] ;  /* 0x0000240001037983 */ /* 0x000f620000100800 */
        /* <DEDUP_REMOVED lines=32> */
.L_x_1006:
[----:B------:R-:W-:Y:S05]  /*24550*/  BSYNC B0 ;  /* 0x0000000000007941 */ /* 0x000fea0003800000 */
.L_x_1005:
[----:B------:R-:W-:Y:S05]  /*24560*/  BRA.DIV ~URZ, `(.L_x_1007) ;  /* 0x000037727f007947 */ /* 0x000fea000b800000 */
[----:B-1----:R1:W2:Y:S02]  /*24570*/  SHFL.IDX PT, R12, R13, 0x2, 0x1c1f ;  /* 0x005c1f000d0c7f89 */ /* 0x0022a400000e0000 */
.L_x_1082:
[----:B------:R-:W-:Y:S05]  /*24580*/  BRA.DIV ~URZ, `(.L_x_1008) ;  /* 0x000037c27f007947 */ /* 0x000fea000b800000 */
[----:B----4-:R4:W1:Y:S02]  /*24590*/  SHFL.IDX PT, R2, R19, 0x2, 0x1c1f ;  /* 0x005c1f0013027f89 */ /* 0x01086400000e0000 */
.L_x_1083:
[----:B------:R-:W5:Y:S01]  /*245a0*/  LDL R3, [R1+0x54] ;  /* 0x0000540001037983 */ /* 0x000f620000100800 */
[----:B------:R-:W-:Y:S01]  /*245b0*/  BSSY B0, `(.L_x_1009) ;  /* 0x0000024000007945 */ /* 0x000fe20003800000 */
[----:B-----5:R-:W-:-:S13]  /*245c0*/  LOP3.LUT P0, RZ, R3, 0x1, RZ, 0xc0, !PT ;  /* 0x0000000103ff7812 */ /* 0x020fda000780c0ff */
[----:B------:R-:W-:Y:S05]  /*245d0*/  @P0 BRA `(.L_x_1010) ;  /* 0x0000021000000947 */ /* 0x000fea0003800000 */
[----:B------:R-:W5:Y:S01]  /*245e0*/  LDL R3, [R1+0x24] ;  /* 0x0000240001037983 */ /* 0x000f620000100800 */
        /* <DEDUP_REMOVED lines=26> */
[CC--:B-1----:R-:W-:Y:S02]  /*24790*/  @!P1 LEA R10, P5, R7.reuse, R2.reuse, 0x2 ;  /* 0x00000002070a9211 */ /* 0x0c2fe400078a10ff */
[C---:B------:R-:W-:Y:S02]  /*247a0*/  @!P0 LEA R2, P4, R6.reuse, R2, 0x2 ;  /* 0x0000000206028211 */ /* 0x040fe400078810ff */
[-C--:B------:R-:W-:Y:S02]  /*247b0*/  @!P1 LEA.HI.X R11, R7, R12.reuse, R26, 0x2, P5 ;  /* 0x0000000c070b9211 */ /* 0x080fe400028f141a */
[----:B------:R-:W-:-:S03]  /*247c0*/  @!P0 LEA.HI.X R3, R6, R12, R27, 0x2, P4 ;  /* 0x0000000c06038211 */ /* 0x000fc600020f141b */
[----:B------:R2:W-:Y:S04]  /*247d0*/  @!P1 ST.E.64 [R10.64], R46 ;  /* 0x0000002e0a009985 */ /* 0x0005e8000c101b08 */
[----:B------:R2:W-:Y:S02]  /*247e0*/  @!P0 ST.E.64 [R2.64], R32 ;  /* 0x0000002002008985 */ /* 0x0005e4000c101b08 */
.L_x_1010:
[----:B------:R-:W-:Y:S05]  /*247f0*/  BSYNC B0 ;  /* 0x0000000000007941 */ /* 0x000fea0003800000 */
.L_x_1009:
[----:B------:R-:W-:Y:S05]  /*24800*/  BRA.DIV ~URZ, `(.L_x_1011) ;  /* 0x000035b27f007947 */ /* 0x000fea000b800000 */
[----:B--2---:R2:W3:Y:S04]  /*24810*/  SHFL.IDX PT, R12, R13, 0x3, 0x1c1f ;  /* 0x007c1f000d0c7f89 */ /* 0x0044e800000e0000 */
[----:B-1----:R2:W1:Y:S02]  /*24820*/  SHFL.IDX PT, R2, R19, 0x3, 0x1c1f ;  /* 0x007c1f0013027f89 */ /* 0x00246400000e0000 */
.L_x_1084:
[----:B------:R-:W5:Y:S02]  /*24830*/  LDL R3, [R1+0x54] ;  /* 0x0000540001037983 */ /* 0x000f640000100800 */
[----:B-----5:R-:W-:-:S13]  /*24840*/  LOP3.LUT P0, RZ, R3, 0x2, RZ, 0xc0, !PT ;  /* 0x0000000203ff7812 */ /* 0x020fda000780c0ff */
[----:B------:R-:W-:Y:S05]  /*24850*/  @P0 BRA `(.L_x_999) ;  /* 0x00000db000000947 */ /* 0x000fea0003800000 */
[----:B------:R-:W5:Y:S01]  /*24860*/  LDL R3, [R1+0x24] ;  /* 0x0000240001037983 */ /* 0x000f620000100800 */
[----:B------:R-:W-:Y:S02]  /*24870*/  ISETP.GE.AND P4, PT, R4, c[0x0][0x3c8], PT ;  /* 0x0000f20004007a0c */ /* 0x000fe40003f86270 */
[----:B------:R-:W-:Y:S02]  /*24880*/  ISETP.GE.AND P5, PT, R9, c[0x0][0x3c8], PT ;  /* 0x0000f20009007a0c */ /* 0x000fe40003fa6270 */
[----:B------:R-:W-:Y:S02]  /*24890*/  ISETP.GE.AND P3, PT, R0, c[0x0][0x3c8], PT ;  /* 0x0000f20000007a0c */ /* 0x000fe40003f66270 */
[----:B------:R-:W-:Y:S02]  /*248a0*/  ISETP.GE.AND P2, PT, R5, c[0x0][0x3c8], PT ;  /* 0x0000f20005007a0c */ /* 0x000fe40003f46270 */
[----:B-----5:R-:W-:-:S13]  /*248b0*/  ISETP.GE.AND P0, PT, R3, c[0x0][0x3c8], PT ;  /* 0x0000f20003007a0c */ /* 0x020fda0003f06270 */
[----:B-1----:R-:W-:-:S04]  /*248c0*/  @!P0 LEA R10, P1, R3, R2, 0x2 ;  /* 0x00000002030a8211 */ /* 0x002fc800078210ff */
[----:B---3--:R-:W-:Y:S02]  /*248d0*/  @!P0 LEA.HI.X R11, R3, R12, R18, 0x2, P1 ;  /* 0x0000000c030b8211 */ /* 0x008fe400008f1412 */
[-C--:B------:R-:W-:Y:S02]  /*248e0*/  @!P4 LEA R18, P6, R4, R2.reuse, 0x2 ;  /* 0x000000020412c211 */ /* 0x080fe400078c10ff */
[----:B------:R-:W-:Y:S01]  /*248f0*/  ISETP.GE.AND P1, PT, R8, c[0x0][0x3c8], PT ;  /* 0x0000f20008007a0c */ /* 0x000fe20003f26270 */
[----:B------:R1:W-:Y:S01]  /*24900*/  @!P0 ST.E.64 [R10.64], R34 ;  /* 0x000000220a008985 */ /* 0x0003e2000c101b08 */
[----:B------:R-:W-:-:S04]  /*24910*/  @!P5 LEA R20, P0, R9, R2, 0x2 ;  /* 0x000000020914d211 */ /* 0x000fc800078010ff */
[----:B------:R-:W-:-:S05]  /*24920*/  @!P5 LEA.HI.X R21, R9, R12, R21, 0x2, P0 ;  /* 0x0000000c0915d211 */ /* 0x000fca00000f1415 */
[----:B------:R-:W-:Y:S01]  /*24930*/  P2R R3, PR, RZ, 0x40 ;  /* 0x00000040ff037803 */ /* 0x000fe20000000000 */
[----:B------:R3:W-:Y:S01]  /*24940*/  @!P5 ST.E.64 [R20.64], R62 ;  /* 0x0000003e1400d985 */ /* 0x0007e2000c101b08 */
[C---:B------:R-:W-:Y:S02]  /*24950*/  @!P3 LEA R16, P6, R0.reuse, R2, 0x2 ;  /* 0x000000020010b211 */ /* 0x040fe400078c10ff */
[----:B------:R-:W-:Y:S02]  /*24960*/  ISETP.NE.AND P0, PT, R3, RZ, PT ;  /* 0x000000ff0300720c */ /* 0x000fe40003f05270 */
[-C--:B------:R-:W-:Y:S02]  /*24970*/  @!P3 LEA.HI.X R17, R0, R12.reuse, R22, 0x2, P6 ;  /* 0x0000000c0011b211 */ /* 0x080fe400030f1416 */
[----:B--2-4-:R-:W-:Y:S02]  /*24980*/  @!P4 LEA.HI.X R19, R4, R12, R23, 0x2, P0 ;  /* 0x0000000c0413c211 */ /* 0x014fe400000f1417 */
[----:B------:R-:W-:-:S02]  /*24990*/  ISETP.GE.AND P0, PT, R7, c[0x0][0x3c8], PT ;  /* 0x0000f20007007a0c */ /* 0x000fc40003f06270 */
[C---:B------:R-:W-:Y:S01]  /*249a0*/  @!P2 LEA R14, P6, R5.reuse, R2, 0x2 ;  /* 0x00000002050ea211 */ /* 0x040fe200078c10ff */
[----:B------:R3:W-:Y:S03]  /*249b0*/  @!P4 ST.E.64 [R18.64], R60 ;  /* 0x0000003c1200c985 */ /* 0x0007e6000c101b08 */
[----:B------:R-:W-:Y:S01]  /*249c0*/  @!P2 LEA.HI.X R15, R5, R12, R24, 0x2, P6 ;  /* 0x0000000c050fa211 */ /* 0x000fe200030f1418 */
[----:B------:R3:W-:Y:S01]  /*249d0*/  @!P3 ST.E.64 [R16.64], R58 ;  /* 0x0000003a1000b985 */ /* 0x0007e2000c101b08 */
[----:B-1----:R-:W-:-:S03]  /*249e0*/  @!P1 LEA R10, P6, R8, R2, 0x2 ;  /* 0x00000002080a9211 */ /* 0x002fc600078c10ff */
        /* <DEDUP_REMOVED lines=12> */
.L_x_984:
[----:B------:R-:W2:Y:S04]  /*24ab0*/  LDL.LU R3, [R1+0x5c] ;  /* 0x00005c0001037983 */ /* 0x000ea80000300800 */
[----:B------:R-:W3:Y:S01]  /*24ac0*/  LDL R8, [R1+0x64] ;  /* 0x0000640001087983 */ /* 0x000ee20000100800 */
[----:B------:R-:W-:Y:S01]  /*24ad0*/  ISETP.NE.U32.AND P0, PT, RZ, c[0x0][0x508], PT ;  /* 0x00014200ff007a0c */ /* 0x000fe20003f05070 */
[----:B------:R-:W-:Y:S01]  /*24ae0*/  IMAD.MOV.U32 R6, RZ, RZ, 0x4 ;  /* 0x00000004ff067424 */ /* 0x000fe200078e00ff */
[----:B------:R-:W-:Y:S01]  /*24af0*/  ISETP.NE.U32.AND P2, PT, RZ, c[0x0][0x500], PT ;  /* 0x00014000ff007a0c */ /* 0x000fe20003f45070 */
[----:B------:R-:W-:Y:S01]  /*24b00*/  IMAD.MOV.U32 R20, RZ, RZ, c[0x0][0x388] ;  /* 0x0000e200ff147624 */ /* 0x000fe200078e00ff */
[----:B------:R-:W-:Y:S01]  /*24b10*/  ISETP.NE.AND.EX P0, PT, RZ, c[0x0][0x50c], PT, P0 ;  /* 0x00014300ff007a0c */ /* 0x000fe20003f05300 */
[----:B------:R-:W-:Y:S01]  /*24b20*/  IMAD.MOV.U32 R2, RZ, RZ, RZ ;  /* 0x000000ffff027224 */ /* 0x000fe200078e00ff */
[----:B------:R-:W-:Y:S01]  /*24b30*/  ISETP.NE.AND.EX P2, PT, RZ, c[0x0][0x504], PT, P2 ;  /* 0x00014100ff007a0c */ /* 0x000fe20003f45320 */
[----:B---3--:R-:W-:-:S10]  /*24b40*/  IMAD.WIDE R4, R8, R6, c[0x0][0x500] ;  /* 0x0001400008047625 */ /* 0x008fd400078e0206 */
[----:B------:R-:W-:Y:S02]  /*24b50*/  @P0 IMAD.WIDE R6, R8, R6, c[0x0][0x508] ;  /* 0x0001420008060625 */ /* 0x000fe400078e0206 */
        /* <DEDUP_REMOVED lines=9> */
.L_x_1012:
[----:B------:R-:W-:Y:S01]  /*24bf0*/  ISETP.GT.AND P0, PT, R71, 0x7f, PT ;  /* 0x0000007f4700780c */ /* 0x000fe20003f04270 */
[----:B------:R-:W-:Y:S01]  /*24c00*/  BSSY B0, `(.L_x_1013) ;  /* 0x0000038000007945 */ /* 0x000fe20003800000 */
[----:B------:R-:W-:Y:S02]  /*24c10*/  SHF.R.S32.HI R3, RZ, 0x1f, R8 ;  /* 0x0000001fff037819 */ /* 0x000fe40000011408 */
[----:B-----5:R-:W-:-:S02]  /*24c20*/  SHF.R.S32.HI R18, RZ, 0x1f, R2 ;  /* 0x0000001fff127819 */ /* 0x020fc40000011402 */
[----:B------:R-:W-:Y:S02]  /*24c30*/  SEL R10, R8, RZ, !P2 ;  /* 0x000000ff080a7207 */ /* 0x000fe40005000000 */
[----:B------:R-:W-:-:S05]  /*24c40*/  SEL R21, R3, RZ, !P2 ;  /* 0x000000ff03157207 */ /* 0x000fca0005000000 */
[----:B------:R-:W-:Y:S05]  /*24c50*/  @P0 BRA `(.L_x_1014) ;  /* 0x0000032000000947 */ /* 0x000fea0003800000 */
[----:B-1----:R-:W2:Y:S01]  /*24c60*/  LDL R4, [R1+0x48] ;  /* 0x0000480001047983 */ /* 0x002ea20000100800 */
        /* <DEDUP_REMOVED lines=49> */
.L_x_1014:
[----:B------:R-:W-:Y:S05]  /*24f80*/  BSYNC B0 ;  /* 0x0000000000007941 */ /* 0x000fea0003800000 */
.L_x_1013:
[----:B------:R-:W-:-:S13]  /*24f90*/  ISETP.GT.AND P0, PT, R19, 0x1, PT ;  /* 0x000000011300780c */ /* 0x000fda0003f04270 */
[----:B------:R-:W-:Y:S05]  /*24fa0*/  @P0 BRA `(.L_x_999) ;  /* 0x0000066000000947 */ /* 0x000fea0003800000 */
[----:B------:R-:W2:Y:S04]  /*24fb0*/  LDL.LU R8, [R1+0x50] ;  /* 0x0000500001087983 */ /* 0x000ea80000300800 */
[----:B------:R-:W3:Y:S01]  /*24fc0*/  LDL.LU R9, [R1+0x48] ;  /* 0x0000480001097983 */ /* 0x000ee20000300800 */
[----:B-1----:R-:W-:Y:S01]  /*24fd0*/  MOV R4, c[0x0][0x4e8] ;  /* 0x00013a0000047a02 */ /* 0x002fe20000000f00 */
[----:B------:R-:W-:Y:S01]  /*24fe0*/  IMAD R3, R18, c[0x0][0x3a0], RZ ;  /* 0x0000e80012037a24 */ /* 0x000fe200078e02ff */
[----:B------:R-:W-:Y:S01]  /*24ff0*/  ISETP.GE.AND P2, PT, R0, c[0x0][0x3c8], PT ;  /* 0x0000f20000007a0c */ /* 0x000fe20003f46270 */
[----:B------:R-:W-:Y:S01]  /*25000*/  IMAD R6, R21, c[0x0][0x3f0], RZ ;  /* 0x0000fc0015067a24 */ /* 0x000fe200078e02ff */
[----:B------:R-:W-:Y:S01]  /*25010*/  ISETP.NE.AND P0, PT, R4, 0x1, PT ;  /* 0x000000010400780c */ /* 0x000fe20003f05270 */
[----:B------:R-:W-:-:S04]  /*25020*/  IMAD.WIDE.U32 R4, R2, c[0x0][0x3a0], RZ ;  /* 0x0000e80002047a25 */ /* 0x000fc800078e00ff */
[----:B------:R-:W-:-:S05]  /*25030*/  IMAD R2, R2, c[0x0][0x3a4], R3 ;  /* 0x0000e90002027a24 */ /* 0x000fca00078e0203 */
[----:B------:R-:W-:-:S05]  /*25040*/  IADD3 R5, R5, R2, RZ ;  /* 0x0000000205057210 */ /* 0x000fca0007ffe0ff */
[----:B--2---:R-:W-:Y:S01]  /*25050*/  IMAD.WIDE.U32 R4, R8, c[0x0][0x3e8], R4 ;  /* 0x0000fa0008047a25 */ /* 0x004fe200078e0004 */
[----:B---3--:R-:W-:-:S03]  /*25060*/  IADD3 R3, R26, R9, RZ ;  /* 0x000000091a037210 */ /* 0x008fc60007ffe0ff */
        /* <DEDUP_REMOVED lines=23> */
[----:B------:R1:W2:Y:S02]  /*251e0*/  SHFL.IDX PT, R8, R6, RZ, 0x181f ;  /* 0x00181fff06087589 */ /* 0x0002a400000e0000 */
.L_x_1085:
[----:B------:R-:W-:Y:S05]  /*251f0*/  BRA.DIV ~URZ, `(.L_x_1016) ;  /* 0x00002d027f007947 */ /* 0x000fea000b800000 */
[----:B------:R3:W4:Y:S02]  /*25200*/  SHFL.IDX PT, R2, R7, RZ, 0x181f ;  /* 0x00181fff07027589 */ /* 0x00072400000e0000 */
.L_x_1086:
        /* <DEDUP_REMOVED lines=8> */
.L_x_1087:
[----:B------:R-:W-:-:S04]  /*25290*/  IADD3 R3, R4, 0x10, RZ ;  /* 0x0000001004037810 */ /* 0x000fc80007ffe0ff */
[----:B------:R-:W-:-:S13]  /*252a0*/  ISETP.GE.OR P0, PT, R3, R5, P2 ;  /* 0x000000050300720c */ /* 0x000fda0001706670 */
[----:B--2---:R-:W-:-:S04]  /*252b0*/  @!P0 LEA R2, P1, R0, R2, 0x1 ;  /* 0x0000000200028211 */ /* 0x004fc800078208ff */
[----:B-1----:R-:W-:-:S05]  /*252c0*/  @!P0 LEA.HI.X R3, R0, R8, R70, 0x1, P1 ;  /* 0x0000000800038211 */ /* 0x002fca00008f0c46 */
[----:B------:R1:W-:Y:S01]  /*252d0*/  @!P0 ST.E.128 [R2.64], RZ ;  /* 0x000000ff02008985 */ /* 0x0003e2000c101d08 */
[----:B------:R-:W-:Y:S05]  /*252e0*/  BRA.DIV ~URZ, `(.L_x_1018) ;  /* 0x00002d527f007947 */ /* 0x000fea000b800000 */
[----:B------:R2:W1:Y:S02]  /*252f0*/  SHFL.IDX PT, R8, R6, 0x2, 0x181f ;  /* 0x00581f0006087f89 */ /* 0x00046400000e0000 */
.L_x_1088:
[----:B------:R-:W-:Y:S05]  /*25300*/  BRA.DIV ~URZ, `(.L_x_1019) ;  /* 0x00002da27f007947 */ /* 0x000fea000b800000 */
[----:B-1----:R1:W2:Y:S02]  /*25310*/  SHFL.IDX PT, R2, R7, 0x2, 0x181f ;  /* 0x00581f0007027f89 */ /* 0x0022a400000e0000 */
.L_x_1089:
        /* <DEDUP_REMOVED lines=8> */
.L_x_1090:
[----:B------:R-:W-:-:S04]  /*253a0*/  IADD3 R3, R4, 0x30, RZ ;  /* 0x0000003004037810 */ /* 0x000fc80007ffe0ff */
[----:B------:R-:W-:-:S13]  /*253b0*/  ISETP.GE.OR P0, PT, R3, R5, P2 ;  /* 0x000000050300720c */ /* 0x000fda0001706670 */
[----:B--2---:R-:W-:-:S04]  /*253c0*/  @!P0 LEA R2, P1, R0, R2, 0x1 ;  /* 0x0000000200028211 */ /* 0x004fc800078208ff */
[----:B------:R-:W-:-:S05]  /*253d0*/  @!P0 LEA.HI.X R3, R0, R8, R70, 0x1, P1 ;  /* 0x0000000800038211 */ /* 0x000fca00008f0c46 */
[----:B------:R2:W-:Y:S01]  /*253e0*/  @!P0 ST.E.128 [R2.64], RZ ;  /* 0x000000ff02008985 */ /* 0x0005e2000c101d08 */
[----:B------:R-:W-:Y:S05]  /*253f0*/  BRA.DIV ~URZ, `(.L_x_1021) ;  /* 0x00002df27f007947 */ /* 0x000fea000b800000 */
[----:B------:R1:W2:Y:S02]  /*25400*/  SHFL.IDX PT, R8, R6, 0x4, 0x181f ;  /* 0x00981f0006087f89 */ /* 0x0002a400000e0000 */
.L_x_1091:
[----:B------:R-:W-:Y:S05]  /*25410*/  BRA.DIV ~URZ, `(.L_x_1022) ;  /* 0x00002e427f007947 */ /* 0x000fea000b800000 */
[----:B--2---:R2:W1:Y:S02]  /*25420*/  SHFL.IDX PT, R2, R7, 0x4, 0x181f ;  /* 0x00981f0007027f89 */ /* 0x00446400000e0000 */
.L_x_1092:
        /* <DEDUP_REMOVED lines=8> */
.L_x_1093:
[----:B------:R-:W-:-:S04]  /*254b0*/  IADD3 R3, R4, 0x50, RZ ;  /* 0x0000005004037810 */ /* 0x000fc80007ffe0ff */
[----:B------:R-:W-:-:S13]  /*254c0*/  ISETP.GE.OR P0, PT, R3, R5, P2 ;  /* 0x000000050300720c */ /* 0x000fda0001706670 */
[----:B---3--:R-:W-:-:S04]  /*254d0*/  @!P0 LEA R2, P1, R0, R2, 0x1 ;  /* 0x0000000200028211 */ /* 0x008fc800078208ff */
[----:B--2---:R-:W-:-:S05]  /*254e0*/  @!P0 LEA.HI.X R3, R0, R8, R70, 0x1, P1 ;  /* 0x0000000800038211 */ /* 0x004fca00008f0c46 */
[----:B------:R2:W-:Y:S01]  /*254f0*/  @!P0 ST.E.128 [R2.64], RZ ;  /* 0x000000ff02008985 */ /* 0x0005e2000c101d08 */
[----:B------:R-:W-:Y:S05]  /*25500*/  BRA.DIV ~URZ, `(.L_x_1024) ;  /* 0x00002e927f007947 */ /* 0x000fea000b800000 */
[----:B------:R3:W1:Y:S02]  /*25510*/  SHFL.IDX PT, R8, R6, 0x6, 0x181f ;  /* 0x00d81f0006087f89 */ /* 0x00066400000e0000 */
.L_x_1094:
[----:B------:R-:W-:Y:S05]  /*25520*/  BRA.DIV ~URZ, `(.L_x_1025) ;  /* 0x00002ee27f007947 */ /* 0x000fea000b800000 */
[----:B--2---:R2:W3:Y:S02]  /*25530*/  SHFL.IDX PT, R2, R7, 0x6, 0x181f ;  /* 0x00d81f0007027f89 */ /* 0x0044e400000e0000 */
.L_x_1095:
        /* <DEDUP_REMOVED lines=8> */
.L_x_1096:
[----:B------:R-:W-:-:S04]  /*255c0*/  IADD3 R4, R4, 0x70, RZ ;  /* 0x0000007004047810 */ /* 0x000fc80007ffe0ff */
[----:B------:R-:W-:-:S13]  /*255d0*/  ISETP.GE.OR P0, PT, R4, R5, P2 ;  /* 0x000000050400720c */ /* 0x000fda0001706670 */
[----:B----4-:R-:W-:-:S04]  /*255e0*/  @!P0 LEA R2, P1, R0, R2, 0x1 ;  /* 0x0000000200028211 */ /* 0x010fc800078208ff */
[----:B---3--:R-:W-:-:S05]  /*255f0*/  @!P0 LEA.HI.X R3, R0, R6, R70, 0x1, P1 ;  /* 0x0000000600038211 */ /* 0x008fca00008f0c46 */
[----:B------:R3:W-:Y:S04]  /*25600*/  @!P0 ST.E.128 [R2.64], RZ ;  /* 0x000000ff02008985 */ /* 0x0007e8000c101d08 */
.L_x_999:
[----:B------:R-:W-:Y:S05]  /*25610*/  BSYNC B1 ;  /* 0x0000000000017941 */ /* 0x000fea0003800000 */
.L_x_983:
        /* <DEDUP_REMOVED lines=9> */
[----:B------:R-:W-:Y:S01]  /*256b0*/  LOP3.LUT R14, R71, 0x1f, RZ, 0xc0, !PT ;  /* 0x0000001f470e7812 */ /* 0x000fe200078ec0ff */
[----:B-1----:R-:W-:-:S03]  /*256c0*/  IMAD.MOV.U32 R7, RZ, RZ, RZ ;  /* 0x000000ffff077224 */ /* 0x002fc600078e00ff */
[----:B------:R-:W-:Y:S01]  /*256d0*/  ISETP.NE.AND P6, PT, R14, 0x1f, PT ;  /* 0x0000001f0e00780c */ /* 0x000fe20003fc5270 */
[----:B------:R-:W-:Y:S10]  /*256e0*/  BRA.DIV ~URZ, `(.L_x_1028) ;  /* 0x00002e627f007947 */ /* 0x000ff4000b800000 */
[----:B------:R1:W2:Y:S02]  /*256f0*/  SHFL.IDX PT, R9, R45, RZ, 0x1f ;  /* 0x00001fff2d097589 */ /* 0x0002a400000e0000 */
.L_x_1097:
[----:B------:R-:W-:Y:S05]  /*25700*/  BRA.DIV ~URZ, `(.L_x_1029) ;  /* 0x00002eb27f007947 */ /* 0x000fea000b800000 */
[----:B------:R3:W1:Y:S02]  /*25710*/  SHFL.IDX PT, R8, R45, 0x1, 0x1f ;  /* 0x00201f002d087f89 */ /* 0x00066400000e0000 */
.L_x_1098:
        /* <DEDUP_REMOVED lines=19> */
.L_x_1099:
        /* <DEDUP_REMOVED lines=16> */
.L_x_1100:
[----:B----4-:R-:W-:Y:S01]  /*25950*/  IMAD R0, R0, c[0x0][0x538], RZ ;  /* 0x00014e0000007a24 */ /* 0x010fe200078e02ff */
[----:B------:R-:W-:Y:S04]  /*25960*/  BSSY B1, `(.L_x_1032) ;  /* 0x00000ce000017945 */ /* 0x000fe80003800000 */
[----:B-1----:R-:W-:-:S04]  /*25970*/  IADD3 R8, R0, R8, RZ ;  /* 0x0000000800087210 */ /* 0x002fc80007ffe0ff */
[----:B--2---:R-:W-:-:S13]  /*25980*/  ISETP.GT.AND P0, PT, R8, R9, PT ;  /* 0x000000090800720c */ /* 0x004fda0003f04270 */
[----:B------:R-:W-:Y:S05]  /*25990*/  @P0 BRA `(.L_x_1033) ;  /* 0x0000025000000947 */ /* 0x000fea0003800000 */
.L_x_1037:
        /* <DEDUP_REMOVED lines=17> */
.L_x_1101:
        /* <DEDUP_REMOVED lines=16> */
.L_x_1102:
[----:B--2---:R-:W-:-:S05]  /*25bb0*/  IMAD R0, R0, c[0x0][0x538], RZ ;  /* 0x00014e0000007a24 */ /* 0x004fca00078e02ff */
[----:B------:R-:W-:-:S04]  /*25bc0*/  IADD3 R8, R0, R8, RZ ;  /* 0x0000000800087210 */ /* 0x000fc80007ffe0ff */
[----:B------:R-:W-:-:S13]  /*25bd0*/  ISETP.GT.AND P0, PT, R8, R9, PT ;  /* 0x000000090800720c */ /* 0x000fda0003f04270 */
[----:B-1----:R-:W-:Y:S05]  /*25be0*/  @!P0 BRA `(.L_x_1037) ;  /* 0xfffffdb000008947 */ /* 0x002fea000383ffff */
.L_x_1033:
[----:B------:R-:W-:-:S05]  /*25bf0*/  IADD3 R8, -R0, R8, RZ ;  /* 0x0000000800087210 */ /* 0x000fca0007ffe1ff */
[----:B------:R-:W-:-:S05]  /*25c00*/  IMAD R0, R4, c[0x0][0x538], R8 ;  /* 0x00014e0004007a24 */ /* 0x000fca00078e0208 */
[----:B------:R-:W-:Y:S01]  /*25c10*/  ISETP.GT.AND P0, PT, R0, R9, PT ;  /* 0x000000090000720c */ /* 0x000fe20003f04270 */
[----:B------:R-:W-:-:S12]  /*25c20*/  BRA.DIV ~URZ, `(.L_x_1038) ;  /* 0x00002df27f007947 */ /* 0x000fd8000b800000 */
[----:B------:R-:W-:-:S03]  /*25c30*/  VOTE.ANY R5, PT, !P0 ;  /* 0x0000000000057806 */ /* 0x000fc600040e0100 */
.L_x_1103:
[----:B------:R-:W2:Y:S01]  /*25c40*/  LDL.LU R2, [R1+0x64] ;  /* 0x0000640001027983 */ /* 0x000ea20000300800 */
[----:B------:R-:W2:Y:S02]  /*25c50*/  POPC R0, R5 ;  /* 0x0000000500007309 */ /* 0x000ea40000000000 */
[----:B--2---:R-:W-:-:S05]  /*25c60*/  IADD3 R2, R0, R2, RZ ;  /* 0x0000000200027210 */ /* 0x004fca0007ffe0ff */
[----:B------:R1:W-:Y:S01]  /*25c70*/  STL [R1+0x64], R2 ;  /* 0x0000640201007387 */ /* 0x0003e20000100800 */
[----:B------:R-:W-:Y:S05]  /*25c80*/  BRA.DIV ~URZ, `(.L_x_1039) ;  /* 0x00002de27f007947 */ /* 0x000fea000b800000 */
[----:B------:R2:W4:Y:S04]  /*25c90*/  SHFL.IDX PT, R12, R6, R0, 0x1f ;  /* 0x00001f00060c7589 */ /* 0x00052800000e0000 */
[----:B------:R2:W1:Y:S02]  /*25ca0*/  SHFL.IDX PT, R7, R7, R0, 0x1f ;  /* 0x00001f0007077589 */ /* 0x00046400000e0000 */
.L_x_1104:
[----:B------:R-:W-:Y:S01]  /*25cb0*/  ISETP.NE.AND P0, PT, R5, RZ, PT ;  /* 0x000000ff0500720c */ /* 0x000fe20003f05270 */
[----:B------:R-:W-:-:S12]  /*25cc0*/  BSSY B0, `(.L_x_1040) ;  /* 0x0000005000007945 */ /* 0x000fd80003800000 */
[----:B------:R-:W-:Y:S05]  /*25cd0*/  @!P0 BRA `(.L_x_1041) ;  /* 0x0000003000008947 */ /* 0x000fea0003800000 */
[----:B--2---:R-:W-:Y:S01]  /*25ce0*/  IADD3 R0, R0, -0x1, RZ ;  /* 0xffffffff00007810 */ /* 0x004fe20007ffe0ff */
[----:B------:R-:W-:Y:S05]  /*25cf0*/  BRA.DIV ~URZ, `(.L_x_1042) ;  /* 0x00002e427f007947 */ /* 0x000fea000b800000 */
[----:B------:R2:W3:Y:S02]  /*25d00*/  SHFL.IDX PT, R13, R4, R0, 0x1f ;  /* 0x00001f00040d7589 */ /* 0x0004e400000e0000 */
.L_x_1041:
[----:B------:R-:W-:Y:S05]  /*25d10*/  BSYNC B0 ;  /* 0x0000000000007941 */ /* 0x000fea0003800000 */
.L_x_1040:
        /* <DEDUP_REMOVED lines=68> */
.L_x_1044:
        /* <DEDUP_REMOVED lines=68> */
.L_x_1045:
[----:B------:R-:W-:Y:S05]  /*265a0*/  BSYNC B0 ;  /* 0x0000000000007941 */ /* 0x000fea0003800000 */
.L_x_1043:
[----:B------:R-:W-:-:S04]  /*265b0*/  LOP3.LUT R2, RZ, R2, RZ, 0x33, !PT ;  /* 0x00000002ff027212 */ /* 0x000fc800078e33ff */
[----:B-1----:R-:W-:-:S05]  /*265c0*/  IADD3 R0, R2, R12, RZ ;  /* 0x0000000c02007210 */ /* 0x002fca0007ffe0ff */
[----:B------:R1:W-:Y:S01]  /*265d0*/  STL [R1+0x5c], R0 ;  /* 0x00005c0001007387 */ /* 0x0003e20000100800 */
[----:B------:R-:W-:Y:S05]  /*265e0*/  BRA `(.L_x_1046) ;  /* 0x0000005000007947 */ /* 0x000fea0003800000 */
.L_x_1034:
[----:B------:R-:W-:Y:S01]  /*265f0*/  MOV R0, c[0x0][0x53c] ;  /* 0x00014f0000007a02 */ /* 0x000fe20000000f00 */
[----:B------:R1:W-:Y:S04]  /*26600*/  STL [R1+0x58], R9 ;  /* 0x0000580901007387 */ /* 0x0003e80000100800 */
[----:B------:R1:W-:Y:S04]  /*26610*/  STL [R1+0x5c], RZ ;  /* 0x00005cff01007387 */ /* 0x0003e80000100800 */
[----:B------:R1:W-:Y:S04]  /*26620*/  STL [R1+0x60], RZ ;  /* 0x000060ff01007387 */ /* 0x0003e80000100800 */
[----:B------:R1:W-:Y:S02]  /*26630*/  STL [R1+0x64], R0 ;  /* 0x0000640001007387 */ /* 0x0003e40000100800 */
.L_x_1046:
[----:B------:R-:W-:Y:S05]  /*26640*/  BSYNC B1 ;  /* 0x0000000000017941 */ /* 0x000fea0003800000 */
.L_x_1032:
        /* <DEDUP_REMOVED lines=9> */
.L_x_1027:
[----:B-1----:R-:W3:Y:S02]  /*266e0*/  LDL R0, [R1+0x64] ;  /* 0x0000640001007983 */ /* 0x002ee40000100800 */
[----:B---3--:R-:W-:-:S13]  /*266f0*/  ISETP.GE.AND P0, PT, R0, c[0x0][0x53c], PT ;  /* 0x00014f0000007a0c */ /* 0x008fda0003f06270 */
[----:B--2-4-:R-:W-:Y:S01]  /*26700*/  @P0 CALL.REL.NOINC `(.L_x_1047) ;  /* 0x0000001000000944 */ /* 0x014fe20003c00000 */
[----:B------:R-:W-:Y:S05]  /*26710*/  BRA `(.L_x_1048) ;  /* 0xfffdafc000007947 */ /* 0x000fea000383ffff */
.L_x_1047:
[----:B------:R-:W-:Y:S05]  /*26720*/  EXIT ;  /* 0x000000000000794d */ /* 0x000fea0003800000 */
.L_x_779:
[----:B------:R-:W-:Y:S01]  /*26730*/  IMAD.MOV.U32 R0, RZ, RZ, R5 ;  /* 0x000000ffff007224 */ /* 0x000fe200078e0005 */
[----:B------:R-:W-:Y:S02]  /*26740*/  MOV R2, 0x1 ;  /* 0x0000000100027802 */ /* 0x000fe40000000f00 */
[----:B------:R-:W-:Y:S02]  /*26750*/  MOV R3, 0x26770 ;  /* 0x0002677000037802 */ /* 0x000fe40000000f00 */
[----:B------:R-:W-:Y:S05]  /*26760*/  CALL.REL.NOINC `($__internal_14_$__cuda_sm70_shflsync_up_p) ;  /* 0x000024e000007944 */ /* 0x000fea0003c00000 */
[----:B------:R-:W-:Y:S01]  /*26770*/  MOV R0, R4 ;  /* 0x0000000400007202 */ /* 0x000fe20000000f00 */
[----:B------:R-:W-:Y:S05]  /*26780*/  BRA `(.L_x_1049) ;  /* 0xfffd9cd000007947 */ /* 0x000fea000383ffff */
.L_x_780:
[----:B------:R-:W-:Y:S01]  /*26790*/  IMAD.MOV.U32 R0, RZ, RZ, R5 ;  /* 0x000000ffff007224 */ /* 0x000fe200078e0005 */
[----:B------:R-:W-:Y:S02]  /*267a0*/  MOV R2, 0x2 ;  /* 0x0000000200027802 */ /* 0x000fe40000000f00 */
[----:B------:R-:W-:Y:S02]  /*267b0*/  MOV R3, 0x267d0 ;  /* 0x000267d000037802 */ /* 0x000fe40000000f00 */
[----:B------:R-:W-:Y:S05]  /*267c0*/  CALL.REL.NOINC `($__internal_14_$__cuda_sm70_shflsync_up_p) ;  /* 0x0000248000007944 */ /* 0x000fea0003c00000 */
[----:B------:R-:W-:Y:S01]  /*267d0*/  SEL R0, R4, RZ, P4 ;  /* 0x000000ff04007207 */ /* 0x000fe20002000000 */
[----:B------:R-:W-:Y:S01]  /*267e0*/  IMAD.MOV.U32 R2, RZ, RZ, 0x4 ;  /* 0x00000004ff027424 */ /* 0x000fe200078e00ff */
[----:B------:R-:W-:-:S03]  /*267f0*/  MOV R3, 0x26820 ;  /* 0x0002682000037802 */ /* 0x000fc60000000f00 */
[----:B------:R-:W-:Y:S02]  /*26800*/  IMAD.IADD R0, R5, 0x1, R0 ;  /* 0x0000000105007824 */ /* 0x000fe400078e0200 */
        /* <DEDUP_REMOVED lines=13> */
[----:B------:R-:W-:Y:S02]  /*268e0*/  MOV R3, 0x1f ;  /* 0x0000001f00037802 */ /* 0x000fe40000000f00 */
[----:B------:R-:W-:Y:S01]  /*268f0*/  MOV R2, 0x26930 ;  /* 0x0002693000027802 */ /* 0x000fe20000000f00 */
[----:B------:R-:W-:-:S04]  /*26900*/  IMAD.IADD R4, R0, 0x1, R4 ;  /* 0x0000000100047824 */ /* 0x000fc800078e0204 */
[----:B------:R-:W-:Y:S02]  /*26910*/  IMAD.MOV.U32 R11, RZ, RZ, R4 ;  /* 0x000000ffff0b7224 */ /* 0x000fe400078e0004 */
[----:B------:R-:W-:Y:S05]  /*26920*/  CALL.REL.NOINC `($__internal_13_$__cuda_sm70_shflsync_idx_p) ;  /* 0x000022d000007944 */ /* 0x000fea0003c00000 */
[----:B------:R-:W-:Y:S01]  /*26930*/  MOV R0, R10 ;  /* 0x0000000a00007202 */ /* 0x000fe20000000f00 */
[----:B------:R-:W-:Y:S05]  /*26940*/  BRA `(.L_x_1050) ;  /* 0xfffd9c1000007947 */ /* 0x000fea000383ffff */
.L_x_782:
[----:B------:R-:W-:Y:S02]  /*26950*/  SEL R0, RZ, 0x1, P0 ;  /* 0x00000001ff007807 */ /* 0x000fe40000000000 */
[----:B------:R-:W-:Y:S02]  /*26960*/  MOV R2, 0x26980 ;  /* 0x0002698000027802 */ /* 0x000fe40000000f00 */
[----:B------:R-:W-:Y:S05]  /*26970*/  CALL.REL.NOINC `($__internal_15_$__cuda_sm70_votesync_ballot) ;  /* 0x0000234000007944 */ /* 0x000fea0003c00000 */
[----:B------:R-:W-:Y:S01]  /*26980*/  MOV R6, R0 ;  /* 0x0000000000067202 */ /* 0x000fe20000000f00 */
[----:B------:R-:W-:Y:S05]  /*26990*/  BRA `(.L_x_1051) ;  /* 0xfffd9c5000007947 */ /* 0x000fea000383ffff */
.L_x_783:
[----:B------:R-:W-:Y:S01]  /*269a0*/  IMAD.MOV.U32 R11, RZ, RZ, R9 ;  /* 0x000000ffff0b7224 */ /* 0x000fe200078e0009 */
[----:B------:R-:W-:Y:S01]  /*269b0*/  MOV R10, R0 ;  /* 0x00000000000a7202 */ /* 0x000fe20000000f00 */
[----:B------:R-:W-:Y:S01]  /*269c0*/  IMAD.MOV.U32 R3, RZ, RZ, 0x1f ;  /* 0x0000001fff037424 */ /* 0x000fe200078e00ff */
[----:B-1----:R-:W-:Y:S02]  /*269d0*/  MOV R2, 0x269f0 ;  /* 0x000269f000027802 */ /* 0x002fe40000000f00 */
[----:B------:R-:W-:Y:S05]  /*269e0*/  CALL.REL.NOINC `($__internal_13_$__cuda_sm70_shflsync_idx_p) ;  /* 0x0000221000007944 */ /* 0x000fea0003c00000 */
[----:B------:R-:W-:Y:S01]  /*269f0*/  IMAD.MOV.U32 R13, RZ, RZ, R10 ;  /* 0x000000ffff0d7224 */ /* 0x000fe200078e000a */
[----:B------:R-:W-:Y:S01]  /*26a00*/  MOV R11, R8 ;  /* 0x00000008000b7202 */ /* 0x000fe20000000f00 */
[----:B------:R-:W-:Y:S01]  /*26a10*/  IMAD.MOV.U32 R5, RZ, RZ, RZ ;  /* 0x000000ffff057224 */ /* 0x000fe200078e00ff */
[----:B------:R-:W-:Y:S01]  /*26a20*/  MOV R10, R0 ;  /* 0x00000000000a7202 */ /* 0x000fe20000000f00 */
[----:B------:R-:W-:Y:S01]  /*26a30*/  IMAD.MOV.U32 R3, RZ, RZ, 0x1f ;  /* 0x0000001fff037424 */ /* 0x000fe200078e00ff */
[----:B------:R-:W-:-:S02]  /*26a40*/  MOV R2, 0x26a60 ;  /* 0x00026a6000027802 */ /* 0x000fc40000000f00 */
[----:B------:R-:W-:Y:S05]  /*26a50*/  CALL.REL.NOINC `($__internal_13_$__cuda_sm70_shflsync_idx_p) ;  /* 0x000021a000007944 */ /* 0x000fea0003c00000 */
[----:B------:R-:W-:Y:S01]  /*26a60*/  MOV R9, R10 ;  /* 0x0000000a00097202 */ /* 0x000fe20000000f00 */
[----:B------:R-:W-:Y:S05]  /*26a70*/  BRA `(.L_x_1052) ;  /* 0xfffd9be000007947 */ /* 0x000fea000383ffff */
.L_x_786:
[----:B------:R-:W-:Y:S01]  /*26a80*/  IMAD.MOV.U32 R11, RZ, RZ, R4 ;  /* 0x000000ffff0b7224 */ /* 0x000fe200078e0004 */
[----:B------:R-:W-:-:S02]  /*26a90*/  MOV R3, 0x1f ;  /* 0x0000001f00037802 */ /* 0x000fc40000000f00 */
[----:B-1----:R-:W-:Y:S02]  /*26aa0*/  MOV R2, 0x26ac0 ;  /* 0x00026ac000027802 */ /* 0x002fe40000000f00 */
[----:B--234-:R-:W-:Y:S05]  /*26ab0*/  CALL.REL.NOINC `($__internal_13_$__cuda_sm70_shflsync_idx_p) ;  /* 0x0000214000007944 */ /* 0x01cfea0003c00000 */
[----:B------:R-:W-:Y:S01]  /*26ac0*/  MOV R5, R10 ;  /* 0x0000000a00057202 */ /* 0x000fe20000000f00 */
[----:B------:R-:W-:Y:S05]  /*26ad0*/  BRA `(.L_x_785) ;  /* 0xfffd9be000007947 */ /* 0x000fea000383ffff */
.L_x_851:
[----:B------:R-:W-:Y:S01]  /*26ae0*/  IMAD.MOV.U32 R11, RZ, RZ, R5 ;  /* 0x000000ffff0b7224 */ /* 0x000fe200078e0005 */
[----:B------:R-:W-:Y:S01]  /*26af0*/  MOV R10, RZ ;  /* 0x000000ff000a7202 */ /* 0x000fe20000000f00 */
[----:B------:R-:W-:Y:S01]  /*26b00*/  IMAD.MOV.U32 R3, RZ, RZ, 0x181f ;  /* 0x0000181fff037424 */ /* 0x000fe200078e00ff */
[----:B-1----:R-:W-:Y:S02]  /*26b10*/  MOV R2, 0x26b30 ;  /* 0x00026b3000027802 */ /* 0x002fe40000000f00 */
[----:B-----5:R-:W-:Y:S05]  /*26b20*/  CALL.REL.NOINC `($__internal_13_$__cuda_sm70_shflsync_idx_p) ;  /* 0x000020d000007944 */ /* 0x020fea0003c00000 */
[----:B------:R-:W-:Y:S01]  /*26b30*/  MOV R7, R10 ;  /* 0x0000000a00077202 */ /* 0x000fe20000000f00 */
[----:B------:R-:W-:Y:S05]  /*26b40*/  BRA `(.L_x_1053) ;  /* 0xfffe1de000007947 */ /* 0x000fea000383ffff */
.L_x_852:
[----:B------:R-:W-:Y:S01]  /*26b50*/  IMAD.MOV.U32 R11, RZ, RZ, R6 ;  /* 0x000000ffff0b7224 */ /* 0x000fe200078e0006 */
[----:B------:R-:W-:Y:S01]  /*26b60*/  MOV R10, RZ ;  /* 0x000000ff000a7202 */ /* 0x000fe20000000f00 */
[----:B------:R-:W-:Y:S01]  /*26b70*/  IMAD.MOV.U32 R3, RZ, RZ, 0x181f ;  /* 0x0000181fff037424 */ /* 0x000fe200078e00ff */
[----:B-1----:R-:W-:Y:S02]  /*26b80*/  MOV R2, 0x26ba0 ;  /* 0x00026ba000027802 */ /* 0x002fe40000000f00 */
[----:B--23-5:R-:W-:Y:S05]  /*26b90*/  CALL.REL.NOINC `($__internal_13_$__cuda_sm70_shflsync_idx_p) ;  /* 0x0000206000007944 */ /* 0x02cfea0003c00000 */
[----:B------:R-:W-:Y:S01]  /*26ba0*/  MOV R2, R10 ;  /* 0x0000000a00027202 */ /* 0x000fe20000000f00 */
[----:B------:R-:W-:Y:S05]  /*26bb0*/  BRA `(.L_x_1054) ;  /* 0xfffe1d9000007947 */ /* 0x000fea000383ffff */
.L_x_855:
[----:B------:R-:W-:Y:S01]  /*26bc0*/  IMAD.MOV.U32 R11, RZ, RZ, R5 ;  /* 0x000000ffff0b7224 */ /* 0x000fe200078e0005 */
[----:B------:R-:W-:Y:S01]  /*26bd0*/  MOV R10, 0x1 ;  /* 0x00000001000a7802 */ /* 0x000fe20000000f00 */
[----:B--2---:R-:W-:Y:S01]  /*26be0*/  IMAD.MOV.U32 R3, RZ, RZ, 0x181f ;  /* 0x0000181fff037424 */ /* 0x004fe200078e00ff */
[----:B----4-:R-:W-:-:S02]  /*26bf0*/  MOV R2, 0x26c10 ;  /* 0x00026c1000027802 */ /* 0x010fc40000000f00 */
[----:B-1-3-5:R-:W-:Y:S05]  /*26c00*/  CALL.REL.NOINC `($__internal_13_$__cuda_sm70_shflsync_idx_p) ;  /* 0x00001ff000007944 */ /* 0x02afea0003c00000 */
[----:B------:R-:W-:Y:S01]  /*26c10*/  IMAD.MOV.U32 R7, RZ, RZ, R10 ;  /* 0x000000ffff077224 */ /* 0x000fe200078e000a */
[----:B------:R-:W-:Y:S01]  /*26c20*/  MOV R10, 0x1 ;  /* 0x00000001000a7802 */ /* 0x000fe20000000f00 */
[----:B------:R-:W-:Y:S01]  /*26c30*/  IMAD.MOV.U32 R11, RZ, RZ, R6 ;  /* 0x000000ffff0b7224 */ /* 0x000fe200078e0006 */
[----:B------:R-:W-:-:S02]  /*26c40*/  MOV R3, 0x181f ;  /* 0x0000181f00037802 */ /* 0x000fc40000000f00 */
[----:B------:R-:W-:Y:S02]  /*26c50*/  MOV R2, 0x26c70 ;  /* 0x00026c7000027802 */ /* 0x000fe40000000f00 */
[----:B------:R-:W-:Y:S05]  /*26c60*/  CALL.REL.NOINC `($__internal_13_$__cuda_sm70_shflsync_idx_p) ;  /* 0x00001f9000007944 */ /* 0x000fea0003c00000 */
[----:B------:R-:W-:Y:S01]  /*26c70*/  MOV R2, R10 ;  /* 0x0000000a00027202 */ /* 0x000fe20000000f00 */
[----:B------:R-:W-:Y:S05]  /*26c80*/  BRA `(.L_x_1055) ;  /* 0xfffe1db000007947 */ /* 0x000fea000383ffff */
.L_x_858:
[----:B------:R-:W-:Y:S01]  /*26c90*/  IMAD.MOV.U32 R11, RZ, RZ, R5 ;  /* 0x000000ffff0b7224 */ /* 0x000fe200078e0005 */
[----:B------:R-:W-:Y:S01]  /*26ca0*/  MOV R10, 0x2 ;  /* 0x00000002000a7802 */ /* 0x000fe20000000f00 */
[----:B-1----:R-:W-:Y:S01]  /*26cb0*/  IMAD.MOV.U32 R3, RZ, RZ, 0x181f ;  /* 0x0000181fff037424 */ /* 0x002fe200078e00ff */
[----:B--2---:R-:W-:Y:S02]  /*26cc0*/  MOV R2, 0x26ce0 ;  /* 0x00026ce000027802 */ /* 0x004fe40000000f00 */
[----:B---3-5:R-:W-:Y:S05]  /*26cd0*/  CALL.REL.NOINC `($__internal_13_$__cuda_sm70_shflsync_idx_p) ;  /* 0x00001f2000007944 */ /* 0x028fea0003c00000 */
[----:B------:R-:W-:Y:S01]  /*26ce0*/  MOV R7, R10 ;  /* 0x0000000a00077202 */ /* 0x000fe20000000f00 */
[----:B------:R-:W-:Y:S05]  /*26cf0*/  BRA `(.L_x_1056) ;  /* 0xfffe1e1000007947 */ /* 0x000fea000383ffff */
.L_x_859:
[----:B------:R-:W-:Y:S01]  /*26d00*/  IMAD.MOV.U32 R11, RZ, RZ, R6 ;  /* 0x000000ffff0b7224 */ /* 0x000fe200078e0006 */
[----:B------:R-:W-:Y:S01]  /*26d10*/  MOV R10, 0x2 ;  /* 0x00000002000a7802 */ /* 0x000fe20000000f00 */
[----:B------:R-:W-:Y:S01]  /*26d20*/  IMAD.MOV.U32 R3, RZ, RZ, 0x181f ;  /* 0x0000181fff037424 */ /* 0x000fe200078e00ff */
[----:B--2---:R-:W-:Y:S02]  /*26d30*/  MOV R2, 0x26d50 ;  /* 0x00026d5000027802 */ /* 0x004fe40000000f00 */
[----:B-1-345:R-:W-:Y:S05]  /*26d40*/  CALL.REL.NOINC `($__internal_13_$__cuda_sm70_shflsync_idx_p) ;  /* 0x00001eb000007944 */ /* 0x03afea0003c00000 */
[----:B------:R-:W-:Y:S01]  /*26d50*/  MOV R2, R10 ;  /* 0x0000000a00027202 */ /* 0x000fe20000000f00 */
[----:B------:R-:W-:Y:S05]  /*26d60*/  BRA `(.L_x_1057) ;  /* 0xfffe1dc000007947 */ /* 0x000fea000383ffff */
.L_x_862:
[----:B------:R-:W-:Y:S01]  /*26d70*/  IMAD.MOV.U32 R11, RZ, RZ, R5 ;  /* 0x000000ffff0b7224 */ /* 0x000fe200078e0005 */
[----:B------:R-:W-:Y:S01]  /*26d80*/  MOV R10, 0x3 ;  /* 0x00000003000a7802 */ /* 0x000fe20000000f00 */
[----:B-1----:R-:W-:Y:S01]  /*26d90*/  IMAD.MOV.U32 R3, RZ, RZ, 0x181f ;  /* 0x0000181fff037424 */ /* 0x002fe200078e00ff */
[----:B------:R-:W-:-:S02]  /*26da0*/  MOV R2, 0x26dc0 ;  /* 0x00026dc000027802 */ /* 0x000fc40000000f00 */
[----:B--2345:R-:W-:Y:S05]  /*26db0*/  CALL.REL.NOINC `($__internal_13_$__cuda_sm70_shflsync_idx_p) ;  /* 0x00001e4000007944 */ /* 0x03cfea0003c00000 */
        /* <DEDUP_REMOVED lines=8> */
.L_x_865:
[----:B------:R-:W-:Y:S01]  /*26e40*/  IMAD.MOV.U32 R11, RZ, RZ, R5 ;  /* 0x000000ffff0b7224 */ /* 0x000fe200078e0005 */
[----:B------:R-:W-:Y:S01]  /*26e50*/  MOV R10, 0x4 ;  /* 0x00000004000a7802 */ /* 0x000fe20000000f00 */
[----:B-1----:R-:W-:Y:S01]  /*26e60*/  IMAD.MOV.U32 R3, RZ, RZ, 0x181f ;  /* 0x0000181fff037424 */ /* 0x002fe200078e00ff */
[----:B------:R-:W-:Y:S02]  /*26e70*/  MOV R2, 0x26e90 ;  /* 0x00026e9000027802 */ /* 0x000fe40000000f00 */
[----:B--2345:R-:W-:Y:S05]  /*26e80*/  CALL.REL.NOINC `($__internal_13_$__cuda_sm70_shflsync_idx_p) ;  /* 0x00001d7000007944 */ /* 0x03cfea0003c00000 */
[----:B------:R-:W-:Y:S01]  /*26e90*/  MOV R7, R10 ;  /* 0x0000000a00077202 */ /* 0x000fe20000000f00 */
[----:B------:R-:W-:Y:S05]  /*26ea0*/  BRA `(.L_x_1059) ;  /* 0xfffe1e3000007947 */ /* 0x000fea000383ffff */
.L_x_866:
[----:B------:R-:W-:Y:S01]  /*26eb0*/  IMAD.MOV.U32 R11, RZ, RZ, R6 ;  /* 0x000000ffff0b7224 */ /* 0x000fe200078e0006 */
[----:B------:R-:W-:Y:S01]  /*26ec0*/  MOV R10, 0x4 ;  /* 0x00000004000a7802 */ /* 0x000fe20000000f00 */
[----:B-1----:R-:W-:Y:S01]  /*26ed0*/  IMAD.MOV.U32 R3, RZ, RZ, 0x181f ;  /* 0x0000181fff037424 */ /* 0x002fe200078e00ff */
[----:B------:R-:W-:Y:S02]  /*26ee0*/  MOV R2, 0x26f00 ;  /* 0x00026f0000027802 */ /* 0x000fe40000000f00 */
[----:B--2345:R-:W-:Y:S05]  /*26ef0*/  CALL.REL.NOINC `($__internal_13_$__cuda_sm70_shflsync_idx_p) ;  /* 0x00001d0000007944 */ /* 0x03cfea0003c00000 */
[----:B------:R-:W-:Y:S01]  /*26f00*/  MOV R2, R10 ;  /* 0x0000000a00027202 */ /* 0x000fe20000000f00 */
[----:B------:R-:W-:Y:S05]  /*26f10*/  BRA `(.L_x_1060) ;  /* 0xfffe1de000007947 */ /* 0x000fea000383ffff */
.L_x_869:
[----:B------:R-:W-:Y:S01]  /*26f20*/  IMAD.MOV.U32 R11, RZ, RZ, R5 ;  /* 0x000000ffff0b7224 */ /* 0x000fe200078e0005 */
[----:B------:R-:W-:Y:S01]  /*26f30*/  MOV R10, 0x5 ;  /* 0x00000005000a7802 */ /* 0x000fe20000000f00 */
[----:B--2---:R-:W-:Y:S01]  /*26f40*/  IMAD.MOV.U32 R3, RZ, RZ, 0x181f ;  /* 0x0000181fff037424 */ /* 0x004fe200078e00ff */
[----:B------:R-:W-:-:S02]  /*26f50*/  MOV R2, 0x26f70 ;  /* 0x00026f7000027802 */ /* 0x000fc40000000f00 */
[----:B-1-345:R-:W-:Y:S05]  /*26f60*/  CALL.REL.NOINC `($__internal_13_$__cuda_sm70_shflsync_idx_p) ;  /* 0x00001c9000007944 */ /* 0x03afea0003c00000 */
        /* <DEDUP_REMOVED lines=8> */
.L_x_872:
[----:B------:R-:W-:Y:S01]  /*26ff0*/  IMAD.MOV.U32 R11, RZ, RZ, R5 ;  /* 0x000000ffff0b7224 */ /* 0x000fe200078e0005 */
[----:B------:R-:W-:Y:S01]  /*27000*/  MOV R10, 0x6 ;  /* 0x00000006000a7802 */ /* 0x000fe20000000f00 */
[----:B-1----:R-:W-:Y:S01]  /*27010*/  IMAD.MOV.U32 R3, RZ, RZ, 0x181f ;  /* 0x0000181fff037424 */ /* 0x002fe200078e00ff */
[----:B--2---:R-:W-:Y:S02]  /*27020*/  MOV R2, 0x27040 ;  /* 0x0002704000027802 */ /* 0x004fe40000000f00 */
[----:B---345:R-:W-:Y:S05]  /*27030*/  CALL.REL.NOINC `($__internal_13_$__cuda_sm70_shflsync_idx_p) ;  /* 0x00001bc000007944 */ /* 0x038fea0003c00000 */
[----:B------:R-:W-:Y:S01]  /*27040*/  MOV R7, R10 ;  /* 0x0000000a00077202 */ /* 0x000fe20000000f00 */
[----:B------:R-:W-:Y:S05]  /*27050*/  BRA `(.L_x_1062) ;  /* 0xfffe1e5000007947 */ /* 0x000fea000383ffff */
.L_x_873:
[----:B------:R-:W-:Y:S01]  /*27060*/  IMAD.MOV.U32 R11, RZ, RZ, R6 ;  /* 0x000000ffff0b7224 */ /* 0x000fe200078e0006 */
[----:B------:R-:W-:Y:S01]  /*27070*/  MOV R10, 0x6 ;  /* 0x00000006000a7802 */ /* 0x000fe20000000f00 */
[----:B------:R-:W-:Y:S01]  /*27080*/  IMAD.MOV.U32 R3, RZ, RZ, 0x181f ;  /* 0x0000181fff037424 */ /* 0x000fe200078e00ff */
[----:B--2---:R-:W-:Y:S02]  /*27090*/  MOV R2, 0x270b0 ;  /* 0x000270b000027802 */ /* 0x004fe40000000f00 */
[----:B-1-345:R-:W-:Y:S05]  /*270a0*/  CALL.REL.NOINC `($__internal_13_$__cuda_sm70_shflsync_idx_p) ;  /* 0x00001b5000007944 */ /* 0x03afea0003c00000 */
[----:B------:R-:W-:Y:S01]  /*270b0*/  MOV R2, R10 ;  /* 0x0000000a00027202 */ /* 0x000fe20000000f00 */
[----:B------:R-:W-:Y:S05]  /*270c0*/  BRA `(.L_x_1063) ;  /* 0xfffe1e0000007947 */ /* 0x000fea000383ffff */
.L_x_876:
        /* <DEDUP_REMOVED lines=13> */
.L_x_979:
[----:B------:R3:W5:Y:S01]  /*271a0*/  LDL R0, [R1+0x10] ;  /* 0x0000100001007983 */ /* 0x0007620000100800 */
[----:B------:R-:W-:Y:S02]  /*271b0*/  MOV R8, 0x2 ;  /* 0x0000000200087802 */ /* 0x000fe40000000f00 */
[----:B-12---:R-:W-:Y:S02]  /*271c0*/  MOV R4, 0x271e0 ;  /* 0x000271e000047802 */ /* 0x006fe40000000f00 */
[----:B---3-5:R-:W-:Y:S05]  /*271d0*/  CALL.REL.NOINC `($__internal_12_$__cuda_sm70_shflsync_bfly_p) ;  /* 0x000019d000007944 */ /* 0x028fea0003c00000 */
[----:B------:R-:W-:Y:S01]  /*271e0*/  MOV R2, R0 ;  /* 0x0000000000027202 */ /* 0x000fe20000000f00 */
[----:B------:R-:W-:Y:S05]  /*271f0*/  BRA `(.L_x_1065) ;  /* 0xffffad7000007947 */ /* 0x000fea000383ffff */
.L_x_980:
[----:B------:R-:W-:Y:S01]  /*27200*/  IMAD.MOV.U32 R0, RZ, RZ, R2 ;  /* 0x000000ffff007224 */ /* 0x000fe200078e0002 */
[----:B------:R-:W-:Y:S02]  /*27210*/  MOV R8, 0x1 ;  /* 0x0000000100087802 */ /* 0x000fe40000000f00 */
[----:B-1----:R-:W-:Y:S02]  /*27220*/  MOV R4, 0x27240 ;  /* 0x0002724000047802 */ /* 0x002fe40000000f00 */
[----:B------:R-:W-:Y:S05]  /*27230*/  CALL.REL.NOINC `($__internal_12_$__cuda_sm70_shflsync_bfly_p) ;  /* 0x0000197000007944 */ /* 0x000fea0003c00000 */
[----:B------:R-:W-:Y:S02]  /*27240*/  FADD.FTZ R2, R2, R0 ;  /* 0x0000000002027221 */ /* 0x000fe40000010000 */
[----:B------:R1:W5:Y:S01]  /*27250*/  LDL R0, [R1+0xc] ;  /* 0x00000c0001007983 */ /* 0x0003620000100800 */
[----:B------:R-:W-:-:S02]  /*27260*/  MOV R8, 0x2 ;  /* 0x0000000200087802 */ /* 0x000fc40000000f00 */
[----:B------:R-:W-:Y:S02]  /*27270*/  MOV R4, 0x27290 ;  /* 0x0002729000047802 */ /* 0x000fe40000000f00 */
[----:B-1---5:R-:W-:Y:S05]  /*27280*/  CALL.REL.NOINC `($__internal_12_$__cuda_sm70_shflsync_bfly_p) ;  /* 0x0000192000007944 */ /* 0x022fea0003c00000 */
[----:B------:R-:W2:Y:S01]  /*27290*/  LDL.LU R4, [R1+0xc] ;  /* 0x00000c0001047983 */ /* 0x000ea20000300800 */
[----:B------:R-:W-:Y:S01]  /*272a0*/  MOV R8, 0x1 ;  /* 0x0000000100087802 */ /* 0x000fe20000000f00 */
[----:B--2---:R-:W-:Y:S01]  /*272b0*/  FADD.FTZ R5, R4, R0 ;  /* 0x0000000004057221 */ /* 0x004fe20000010000 */
[----:B------:R-:W-:-:S04]  /*272c0*/  MOV R4, 0x272f0 ;  /* 0x000272f000047802 */ /* 0x000fc80000000f00 */
[----:B------:R-:W-:Y:S02]  /*272d0*/  MOV R0, R5 ;  /* 0x0000000500007202 */ /* 0x000fe40000000f00 */
[----:B------:R-:W-:Y:S05]  /*272e0*/  CALL.REL.NOINC `($__internal_12_$__cuda_sm70_shflsync_bfly_p) ;  /* 0x000018c000007944 */ /* 0x000fea0003c00000 */
[----:B------:R-:W-:Y:S02]  /*272f0*/  FADD.FTZ R5, R5, R0 ;  /* 0x0000000005057221 */ /* 0x000fe40000010000 */
[----:B------:R1:W5:Y:S01]  /*27300*/  LDL R0, [R1+0x14] ;  /* 0x0000140001007983 */ /* 0x0003620000100800 */
[----:B------:R-:W-:Y:S02]  /*27310*/  MOV R8, 0x2 ;  /* 0x0000000200087802 */ /* 0x000fe40000000f00 */
        /* <DEDUP_REMOVED lines=19> */
[----:B------:R-:W-:Y:S01]  /*27450*/  MOV R9, R0 ;  /* 0x0000000000097202 */ /* 0x000fe20000000f00 */
[----:B------:R-:W-:Y:S05]  /*27460*/  BRA `(.L_x_1066) ;  /* 0xffffac3000007947 */ /* 0x000fea000383ffff */
.L_x_987:
[----:B--234-:R-:W-:Y:S01]  /*27470*/  IMAD.MOV.U32 R11, RZ, RZ, R6 ;  /* 0x000000ffff0b7224 */ /* 0x01cfe200078e0006 */
[----:B------:R-:W-:Y:S01]  /*27480*/  MOV R10, RZ ;  /* 0x000000ff000a7202 */ /* 0x000fe20000000f00 */
[----:B------:R-:W-:Y:S01]  /*27490*/  IMAD.MOV.U32 R3, RZ, RZ, 0x181f ;  /* 0x0000181fff037424 */ /* 0x000fe200078e00ff */
[----:B------:R-:W-:Y:S02]  /*274a0*/  MOV R2, 0x274c0 ;  /* 0x000274c000027802 */ /* 0x000fe40000000f00 */
[----:B-1----:R-:W-:Y:S05]  /*274b0*/  CALL.REL.NOINC `($__internal_13_$__cuda_sm70_shflsync_idx_p) ;  /* 0x0000174000007944 */ /* 0x002fea0003c00000 */
[----:B------:R-:W-:Y:S01]  /*274c0*/  MOV R8, R10 ;  /* 0x0000000a00087202 */ /* 0x000fe20000000f00 */
[----:B------:R-:W-:Y:S05]  /*274d0*/  BRA `(.L_x_1067) ;  /* 0xffffc46000007947 */ /* 0x000fea000383ffff */
.L_x_988:
[----:B------:R-:W-:Y:S01]  /*274e0*/  IMAD.MOV.U32 R11, RZ, RZ, R7 ;  /* 0x000000ffff0b7224 */ /* 0x000fe200078e0007 */
[----:B------:R-:W-:Y:S01]  /*274f0*/  MOV R10, RZ ;  /* 0x000000ff000a7202 */ /* 0x000fe20000000f00 */
[----:B------:R-:W-:Y:S01]  /*27500*/  IMAD.MOV.U32 R3, RZ, RZ, 0x181f ;  /* 0x0000181fff037424 */ /* 0x000fe200078e00ff */
[----:B------:R-:W-:Y:S02]  /*27510*/  MOV R2, 0x27530 ;  /* 0x0002753000027802 */ /* 0x000fe40000000f00 */
[----:B-123--:R-:W-:Y:S05]  /*27520*/  CALL.REL.NOINC `($__internal_13_$__cuda_sm70_shflsync_idx_p) ;  /* 0x000016d000007944 */ /* 0x00efea0003c00000 */
[----:B------:R-:W-:Y:S01]  /*27530*/  MOV R2, R10 ;  /* 0x0000000a00027202 */ /* 0x000fe20000000f00 */
[----:B------:R-:W-:Y:S05]  /*27540*/  BRA `(.L_x_1068) ;  /* 0xffffc41000007947 */ /* 0x000fea000383ffff */
.L_x_989:
[----:B------:R-:W-:Y:S01]  /*27550*/  IMAD.MOV.U32 R11, RZ, RZ, R6 ;  /* 0x000000ffff0b7224 */ /* 0x000fe200078e0006 */
[----:B------:R-:W-:Y:S01]  /*27560*/  MOV R10, 0x1 ;  /* 0x00000001000a7802 */ /* 0x000fe20000000f00 */
[----:B--2---:R-:W-:Y:S01]  /*27570*/  IMAD.MOV.U32 R3, RZ, RZ, 0x181f ;  /* 0x0000181fff037424 */ /* 0x004fe200078e00ff */
[----:B------:R-:W-:-:S02]  /*27580*/  MOV R2, 0x275a0 ;  /* 0x000275a000027802 */ /* 0x000fc40000000f00 */
[----:B-1--4-:R-:W-:Y:S05]  /*27590*/  CALL.REL.NOINC `($__internal_13_$__cuda_sm70_shflsync_idx_p) ;  /* 0x0000166000007944 */ /* 0x012fea0003c00000 */
        /* <DEDUP_REMOVED lines=8> */
.L_x_990:
[----:B------:R-:W-:Y:S01]  /*27620*/  IMAD.MOV.U32 R11, RZ, RZ, R6 ;  /* 0x000000ffff0b7224 */ /* 0x000fe200078e0006 */
[----:B------:R-:W-:Y:S01]  /*27630*/  MOV R10, 0x2 ;  /* 0x00000002000a7802 */ /* 0x000fe20000000f00 */
[----:B--2---:R-:W-:Y:S01]  /*27640*/  IMAD.MOV.U32 R3, RZ, RZ, 0x181f ;  /* 0x0000181fff037424 */ /* 0x004fe200078e00ff */
[----:B------:R-:W-:Y:S02]  /*27650*/  MOV R2, 0x27670 ;  /* 0x0002767000027802 */ /* 0x000fe40000000f00 */
[----:B-1-34-:R-:W-:Y:S05]  /*27660*/  CALL.REL.NOINC `($__internal_13_$__cuda_sm70_shflsync_idx_p) ;  /* 0x0000159000007944 */ /* 0x01afea0003c00000 */
[----:B------:R-:W-:Y:S01]  /*27670*/  MOV R8, R10 ;  /* 0x0000000a00087202 */ /* 0x000fe20000000f00 */
[----:B------:R-:W-:Y:S05]  /*27680*/  BRA `(.L_x_1070) ;  /* 0xffffc3c000007947 */ /* 0x000fea000383ffff */
.L_x_991:
[----:B------:R-:W-:Y:S01]  /*27690*/  IMAD.MOV.U32 R11, RZ, RZ, R7 ;  /* 0x000000ffff0b7224 */ /* 0x000fe200078e0007 */
[----:B------:R-:W-:Y:S01]  /*276a0*/  MOV R10, 0x2 ;  /* 0x00000002000a7802 */ /* 0x000fe20000000f00 */
[----:B--2---:R-:W-:Y:S01]  /*276b0*/  IMAD.MOV.U32 R3, RZ, RZ, 0x181f ;  /* 0x0000181fff037424 */ /* 0x004fe200078e00ff */
[----:B------:R-:W-:Y:S02]  /*276c0*/  MOV R2, 0x276e0 ;  /* 0x000276e000027802 */ /* 0x000fe40000000f00 */
[----:B-1-34-:R-:W-:Y:S05]  /*276d0*/  CALL.REL.NOINC `($__internal_13_$__cuda_sm70_shflsync_idx_p) ;  /* 0x0000152000007944 */ /* 0x01afea0003c00000 */
[----:B------:R-:W-:Y:S01]  /*276e0*/  MOV R2, R10 ;  /* 0x0000000a00027202 */ /* 0x000fe20000000f00 */
[----:B------:R-:W-:Y:S05]  /*276f0*/  BRA `(.L_x_1071) ;  /* 0xffffc37000007947 */ /* 0x000fea000383ffff */
.L_x_992:
[----:B------:R-:W-:Y:S01]  /*27700*/  IMAD.MOV.U32 R11, RZ, RZ, R6 ;  /* 0x000000ffff0b7224 */ /* 0x000fe200078e0006 */
[----:B------:R-:W-:Y:S01]  /*27710*/  MOV R10, 0x3 ;  /* 0x00000003000a7802 */ /* 0x000fe20000000f00 */
[----:B---3--:R-:W-:Y:S01]  /*27720*/  IMAD.MOV.U32 R3, RZ, RZ, 0x181f ;  /* 0x0000181fff037424 */ /* 0x008fe200078e00ff */
[----:B------:R-:W-:-:S02]  /*27730*/  MOV R2, 0x27750 ;  /* 0x0002775000027802 */ /* 0x000fc40000000f00 */
[----:B-12---:R-:W-:Y:S05]  /*27740*/  CALL.REL.NOINC `($__internal_13_$__cuda_sm70_shflsync_idx_p) ;  /* 0x000014b000007944 */ /* 0x006fea0003c00000 */
        /* <DEDUP_REMOVED lines=8> */
.L_x_993:
[----:B------:R-:W-:Y:S01]  /*277d0*/  IMAD.MOV.U32 R11, RZ, RZ, R6 ;  /* 0x000000ffff0b7224 */ /* 0x000fe200078e0006 */
[----:B------:R-:W-:Y:S01]  /*277e0*/  MOV R10, 0x4 ;  /* 0x00000004000a7802 */ /* 0x000fe20000000f00 */
[----:B-1----:R-:W-:Y:S01]  /*277f0*/  IMAD.MOV.U32 R3, RZ, RZ, 0x181f ;  /* 0x0000181fff037424 */ /* 0x002fe200078e00ff */
[----:B------:R-:W-:Y:S02]  /*27800*/  MOV R2, 0x27820 ;  /* 0x0002782000027802 */ /* 0x000fe40000000f00 */
[----:B----4-:R-:W-:Y:S05]  /*27810*/  CALL.REL.NOINC `($__internal_13_$__cuda_sm70_shflsync_idx_p) ;  /* 0x000013e000007944 */ /* 0x010fea0003c00000 */
[----:B------:R-:W-:Y:S01]  /*27820*/  MOV R8, R10 ;  /* 0x0000000a00087202 */ /* 0x000fe20000000f00 */
[----:B------:R-:W-:Y:S05]  /*27830*/  BRA `(.L_x_1073) ;  /* 0xffffc32000007947 */ /* 0x000fea000383ffff */
.L_x_994:
[----:B------:R-:W-:Y:S01]  /*27840*/  IMAD.MOV.U32 R11, RZ, RZ, R7 ;  /* 0x000000ffff0b7224 */ /* 0x000fe200078e0007 */
[----:B------:R-:W-:Y:S01]  /*27850*/  MOV R10, 0x4 ;  /* 0x00000004000a7802 */ /* 0x000fe20000000f00 */
[----:B-1----:R-:W-:Y:S01]  /*27860*/  IMAD.MOV.U32 R3, RZ, RZ, 0x181f ;  /* 0x0000181fff037424 */ /* 0x002fe200078e00ff */
[----:B------:R-:W-:Y:S02]  /*27870*/  MOV R2, 0x27890 ;  /* 0x0002789000027802 */ /* 0x000fe40000000f00 */
[----:B--234-:R-:W-:Y:S05]  /*27880*/  CALL.REL.NOINC `($__internal_13_$__cuda_sm70_shflsync_idx_p) ;  /* 0x0000137000007944 */ /* 0x01cfea0003c00000 */
[----:B------:R-:W-:Y:S01]  /*27890*/  MOV R2, R10 ;  /* 0x0000000a00027202 */ /* 0x000fe20000000f00 */
[----:B------:R-:W-:Y:S05]  /*278a0*/  BRA `(.L_x_1074) ;  /* 0xffffc2d000007947 */ /* 0x000fea000383ffff */
.L_x_995:
        /* <DEDUP_REMOVED lines=13> */
.L_x_996:
[----:B------:R-:W-:Y:S01]  /*27980*/  IMAD.MOV.U32 R11, RZ, RZ, R6 ;  /* 0x000000ffff0b7224 */ /* 0x000fe200078e0006 */
[----:B------:R-:W-:Y:S01]  /*27990*/  MOV R10, 0x6 ;  /* 0x00000006000a7802 */ /* 0x000fe20000000f00 */
[----:B-1----:R-:W-:Y:S01]  /*279a0*/  IMAD.MOV.U32 R3, RZ, RZ, 0x181f ;  /* 0x0000181fff037424 */ /* 0x002fe200078e00ff */
[----:B------:R-:W-:Y:S02]  /*279b0*/  MOV R2, 0x279d0 ;  /* 0x000279d000027802 */ /* 0x000fe40000000f00 */
[----:B---34-:R-:W-:Y:S05]  /*279c0*/  CALL.REL.NOINC `($__internal_13_$__cuda_sm70_shflsync_idx_p) ;  /* 0x0000123000007944 */ /* 0x018fea0003c00000 */
[----:B------:R-:W-:Y:S01]  /*279d0*/  MOV R8, R10 ;  /* 0x0000000a00087202 */ /* 0x000fe20000000f00 */
[----:B------:R-:W-:Y:S05]  /*279e0*/  BRA `(.L_x_1076) ;  /* 0xffffc28000007947 */ /* 0x000fea000383ffff */
.L_x_997:
[----:B------:R-:W-:Y:S01]  /*279f0*/  IMAD.MOV.U32 R11, RZ, RZ, R7 ;  /* 0x000000ffff0b7224 */ /* 0x000fe200078e0007 */
[----:B------:R-:W-:Y:S01]  /*27a00*/  MOV R10, 0x6 ;  /* 0x00000006000a7802 */ /* 0x000fe20000000f00 */
[----:B-1----:R-:W-:Y:S01]  /*27a10*/  IMAD.MOV.U32 R3, RZ, RZ, 0x181f ;  /* 0x0000181fff037424 */ /* 0x002fe200078e00ff */
[----:B------:R-:W-:Y:S02]  /*27a20*/  MOV R2, 0x27a40 ;  /* 0x00027a4000027802 */ /* 0x000fe40000000f00 */
[----:B--234-:R-:W-:Y:S05]  /*27a30*/  CALL.REL.NOINC `($__internal_13_$__cuda_sm70_shflsync_idx_p) ;  /* 0x000011c000007944 */ /* 0x01cfea0003c00000 */
[----:B------:R-:W-:Y:S01]  /*27a40*/  MOV R2, R10 ;  /* 0x0000000a00027202 */ /* 0x000fe20000000f00 */
[----:B------:R-:W-:Y:S05]  /*27a50*/  BRA `(.L_x_1077) ;  /* 0xffffc23000007947 */ /* 0x000fea000383ffff */
.L_x_998:
[----:B------:R-:W-:Y:S01]  /*27a60*/  IMAD.MOV.U32 R11, RZ, RZ, R6 ;  /* 0x000000ffff0b7224 */ /* 0x000fe200078e0006 */
[----:B------:R-:W-:Y:S01]  /*27a70*/  MOV R10, 0x7 ;  /* 0x00000007000a7802 */ /* 0x000fe20000000f00 */
[----:B--2---:R-:W-:Y:S01]  /*27a80*/  IMAD.MOV.U32 R3, RZ, RZ, 0x181f ;  /* 0x0000181fff037424 */ /* 0x004fe200078e00ff */
[----:B------:R-:W-:-:S02]  /*27a90*/  MOV R2, 0x27ab0 ;  /* 0x00027ab000027802 */ /* 0x000fc40000000f00 */
[----:B-1-34-:R-:W-:Y:S05]  /*27aa0*/  CALL.REL.NOINC `($__internal_13_$__cuda_sm70_shflsync_idx_p) ;  /* 0x0000115000007944 */ /* 0x01afea0003c00000 */
        /* <DEDUP_REMOVED lines=8> */
.L_x_1000:
[----:B------:R-:W-:Y:S01]  /*27b30*/  IMAD.MOV.U32 R11, RZ, RZ, R13 ;  /* 0x000000ffff0b7224 */ /* 0x000fe200078e000d */
[----:B------:R-:W-:Y:S01]  /*27b40*/  MOV R10, RZ ;  /* 0x000000ff000a7202 */ /* 0x000fe20000000f00 */
[----:B------:R-:W-:Y:S01]  /*27b50*/  IMAD.MOV.U32 R3, RZ, RZ, 0x1c1f ;  /* 0x00001c1fff037424 */ /* 0x000fe200078e00ff */
[----:B------:R-:W-:Y:S02]  /*27b60*/  MOV R2, 0x27b80 ;  /* 0x00027b8000027802 */ /* 0x000fe40000000f00 */
[----:B------:R-:W-:Y:S05]  /*27b70*/  CALL.REL.NOINC `($__internal_13_$__cuda_sm70_shflsync_idx_p) ;  /* 0x0000108000007944 */ /* 0x000fea0003c00000 */
[----:B------:R-:W-:Y:S01]  /*27b80*/  MOV R12, R10 ;  /* 0x0000000a000c7202 */ /* 0x000fe20000000f00 */
[----:B------:R-:W-:Y:S05]  /*27b90*/  BRA `(.L_x_1079) ;  /* 0xffffc40000007947 */ /* 0x000fea000383ffff */
.L_x_1001:
[----:B------:R-:W-:Y:S01]  /*27ba0*/  IMAD.MOV.U32 R11, RZ, RZ, R19 ;  /* 0x000000ffff0b7224 */ /* 0x000fe200078e0013 */
[----:B------:R-:W-:Y:S01]  /*27bb0*/  MOV R10, RZ ;  /* 0x000000ff000a7202 */ /* 0x000fe20000000f00 */
[----:B------:R-:W-:Y:S01]  /*27bc0*/  IMAD.MOV.U32 R3, RZ, RZ, 0x1c1f ;  /* 0x00001c1fff037424 */ /* 0x000fe200078e00ff */
[----:B------:R-:W-:Y:S02]  /*27bd0*/  MOV R2, 0x27bf0 ;  /* 0x00027bf000027802 */ /* 0x000fe40000000f00 */
[----:B-12---:R-:W-:Y:S05]  /*27be0*/  CALL.REL.NOINC `($__internal_13_$__cuda_sm70_shflsync_idx_p) ;  /* 0x0000101000007944 */ /* 0x006fea0003c00000 */
[----:B------:R-:W-:Y:S01]  /*27bf0*/  MOV R2, R10 ;  /* 0x0000000a00027202 */ /* 0x000fe20000000f00 */
[----:B------:R-:W-:Y:S05]  /*27c00*/  BRA `(.L_x_1080) ;  /* 0xffffc3b000007947 */ /* 0x000fea000383ffff */
.L_x_1004:
[----:B----4-:R-:W-:Y:S01]  /*27c10*/  IMAD.MOV.U32 R11, RZ, RZ, R13 ;  /* 0x000000ffff0b7224 */ /* 0x010fe200078e000d */
[----:B------:R-:W-:Y:S01]  /*27c20*/  MOV R10, 0x1 ;  /* 0x00000001000a7802 */ /* 0x000fe20000000f00 */
[----:B------:R-:W-:Y:S01]  /*27c30*/  IMAD.MOV.U32 R3, RZ, RZ, 0x1c1f ;  /* 0x00001c1fff037424 */ /* 0x000fe200078e00ff */
[----:B------:R-:W-:-:S02]  /*27c40*/  MOV R2, 0x27c60 ;  /* 0x00027c6000027802 */ /* 0x000fc40000000f00 */
[----:B-123--:R-:W-:Y:S05]  /*27c50*/  CALL.REL.NOINC `($__internal_13_$__cuda_sm70_shflsync_idx_p) ;  /* 0x00000fa000007944 */ /* 0x00efea0003c00000 */
        /* <DEDUP_REMOVED lines=8> */
.L_x_1007:
[----:B----4-:R-:W-:Y:S01]  /*27ce0*/  IMAD.MOV.U32 R11, RZ, RZ, R13 ;  /* 0x000000ffff0b7224 */ /* 0x010fe200078e000d */
[----:B------:R-:W-:Y:S01]  /*27cf0*/  MOV R10, 0x2 ;  /* 0x00000002000a7802 */ /* 0x000fe20000000f00 */
[----:B------:R-:W-:Y:S01]  /*27d00*/  IMAD.MOV.U32 R3, RZ, RZ, 0x1c1f ;  /* 0x00001c1fff037424 */ /* 0x000fe200078e00ff */
[----:B------:R-:W-:Y:S02]  /*27d10*/  MOV R2, 0x27d30 ;  /* 0x00027d3000027802 */ /* 0x000fe40000000f00 */
[----:B-123--:R-:W-:Y:S05]  /*27d20*/  CALL.REL.NOINC `($__internal_13_$__cuda_sm70_shflsync_idx_p) ;  /* 0x00000ed000007944 */ /* 0x00efea0003c00000 */
[----:B------:R-:W-:Y:S01]  /*27d30*/  MOV R12, R10 ;  /* 0x0000000a000c7202 */ /* 0x000fe20000000f00 */
[----:B------:R-:W-:Y:S05]  /*27d40*/  BRA `(.L_x_1082) ;  /* 0xffffc83000007947 */ /* 0x000fea000383ffff */
.L_x_1008:
[----:B----4-:R-:W-:Y:S01]  /*27d50*/  IMAD.MOV.U32 R11, RZ, RZ, R19 ;  /* 0x000000ffff0b7224 */ /* 0x010fe200078e0013 */
[----:B------:R-:W-:Y:S01]  /*27d60*/  MOV R10, 0x2 ;  /* 0x00000002000a7802 */ /* 0x000fe20000000f00 */
[----:B------:R-:W-:Y:S01]  /*27d70*/  IMAD.MOV.U32 R3, RZ, RZ, 0x1c1f ;  /* 0x00001c1fff037424 */ /* 0x000fe200078e00ff */
[----:B------:R-:W-:Y:S02]  /*27d80*/  MOV R2, 0x27da0 ;  /* 0x00027da000027802 */ /* 0x000fe40000000f00 */
[----:B-123--:R-:W-:Y:S05]  /*27d90*/  CALL.REL.NOINC `($__internal_13_$__cuda_sm70_shflsync_idx_p) ;  /* 0x00000e6000007944 */ /* 0x00efea0003c00000 */
[----:B------:R-:W-:Y:S01]  /*27da0*/  MOV R2, R10 ;  /* 0x0000000a00027202 */ /* 0x000fe20000000f00 */
[----:B------:R-:W-:Y:S05]  /*27db0*/  BRA `(.L_x_1083) ;  /* 0xffffc7e000007947 */ /* 0x000fea000383ffff */
.L_x_1011:
[----:B--2---:R-:W-:Y:S01]  /*27dc0*/  IMAD.MOV.U32 R11, RZ, RZ, R13 ;  /* 0x000000ffff0b7224 */ /* 0x004fe200078e000d */
[----:B------:R-:W-:Y:S01]  /*27dd0*/  MOV R10, 0x3 ;  /* 0x00000003000a7802 */ /* 0x000fe20000000f00 */
[----:B------:R-:W-:Y:S01]  /*27de0*/  IMAD.MOV.U32 R3, RZ, RZ, 0x1c1f ;  /* 0x00001c1fff037424 */ /* 0x000fe200078e00ff */
[----:B-1----:R-:W-:-:S02]  /*27df0*/  MOV R2, 0x27e10 ;  /* 0x00027e1000027802 */ /* 0x002fc40000000f00 */
[----:B---34-:R-:W-:Y:S05]  /*27e00*/  CALL.REL.NOINC `($__internal_13_$__cuda_sm70_shflsync_idx_p) ;  /* 0x00000df000007944 */ /* 0x018fea0003c00000 */
        /* <DEDUP_REMOVED lines=8> */
.L_x_1015:
[----:B------:R-:W-:Y:S01]  /*27e90*/  IMAD.MOV.U32 R11, RZ, RZ, R6 ;  /* 0x000000ffff0b7224 */ /* 0x000fe200078e0006 */
[----:B------:R-:W-:Y:S01]  /*27ea0*/  MOV R10, RZ ;  /* 0x000000ff000a7202 */ /* 0x000fe20000000f00 */
[----:B------:R-:W-:Y:S01]  /*27eb0*/  IMAD.MOV.U32 R3, RZ, RZ, 0x181f ;  /* 0x0000181fff037424 */ /* 0x000fe200078e00ff */
[----:B------:R-:W-:Y:S02]  /*27ec0*/  MOV R2, 0x27ee0 ;  /* 0x00027ee000027802 */ /* 0x000fe40000000f00 */
[----:B------:R-:W-:Y:S05]  /*27ed0*/  CALL.REL.NOINC `($__internal_13_$__cuda_sm70_shflsync_idx_p) ;  /* 0x00000d2000007944 */ /* 0x000fea0003c00000 */
[----:B------:R-:W-:Y:S01]  /*27ee0*/  MOV R8, R10 ;  /* 0x0000000a00087202 */ /* 0x000fe20000000f00 */
[----:B------:R-:W-:Y:S05]  /*27ef0*/  BRA `(.L_x_1085) ;  /* 0xffffd2f000007947 */ /* 0x000fea000383ffff */
.L_x_1016:
[----:B------:R-:W-:Y:S01]  /*27f00*/  IMAD.MOV.U32 R11, RZ, RZ, R7 ;  /* 0x000000ffff0b7224 */ /* 0x000fe200078e0007 */
[----:B------:R-:W-:Y:S01]  /*27f10*/  MOV R10, RZ ;  /* 0x000000ff000a7202 */ /* 0x000fe20000000f00 */
[----:B------:R-:W-:Y:S01]  /*27f20*/  IMAD.MOV.U32 R3, RZ, RZ, 0x181f ;  /* 0x0000181fff037424 */ /* 0x000fe200078e00ff */
[----:B------:R-:W-:Y:S02]  /*27f30*/  MOV R2, 0x27f50 ;  /* 0x00027f5000027802 */ /* 0x000fe40000000f00 */
[----:B-12---:R-:W-:Y:S05]  /*27f40*/  CALL.REL.NOINC `($__internal_13_$__cuda_sm70_shflsync_idx_p) ;  /* 0x00000cb000007944 */ /* 0x006fea0003c00000 */
[----:B------:R-:W-:Y:S01]  /*27f50*/  MOV R2, R10 ;  /* 0x0000000a00027202 */ /* 0x000fe20000000f00 */
[----:B------:R-:W-:Y:S05]  /*27f60*/  BRA `(.L_x_1086) ;  /* 0xffffd2a000007947 */ /* 0x000fea000383ffff */
.L_x_1017:
[----:B------:R-:W-:Y:S01]  /*27f70*/  IMAD.MOV.U32 R11, RZ, RZ, R6 ;  /* 0x000000ffff0b7224 */ /* 0x000fe200078e0006 */
[----:B------:R-:W-:Y:S01]  /*27f80*/  MOV R10, 0x1 ;  /* 0x00000001000a7802 */ /* 0x000fe20000000f00 */
[----:B--2---:R-:W-:Y:S01]  /*27f90*/  IMAD.MOV.U32 R3, RZ, RZ, 0x181f ;  /* 0x0000181fff037424 */ /* 0x004fe200078e00ff */
[----:B------:R-:W-:-:S02]  /*27fa0*/  MOV R2, 0x27fc0 ;  /* 0x00027fc000027802 */ /* 0x000fc40000000f00 */
[----:B-1-3--:R-:W-:Y:S05]  /*27fb0*/  CALL.REL.NOINC `($__internal_13_$__cuda_sm70_shflsync_idx_p) ;  /* 0x00000c4000007944 */ /* 0x00afea0003c00000 */
        /* <DEDUP_REMOVED lines=8> */
.L_x_1018:
[----:B------:R-:W-:Y:S01]  /*28040*/  IMAD.MOV.U32 R11, RZ, RZ, R6 ;  /* 0x000000ffff0b7224 */ /* 0x000fe200078e0006 */
[----:B------:R-:W-:Y:S01]  /*28050*/  MOV R10, 0x2 ;  /* 0x00000002000a7802 */ /* 0x000fe20000000f00 */
[----:B-1----:R-:W-:Y:S01]  /*28060*/  IMAD.MOV.U32 R3, RZ, RZ, 0x181f ;  /* 0x0000181fff037424 */ /* 0x002fe200078e00ff */
[----:B------:R-:W-:Y:S02]  /*28070*/  MOV R2, 0x28090 ;  /* 0x0002809000027802 */ /* 0x000fe40000000f00 */
[----:B---34-:R-:W-:Y:S05]  /*28080*/  CALL.REL.NOINC `($__internal_13_$__cuda_sm70_shflsync_idx_p) ;  /* 0x00000b7000007944 */ /* 0x018fea0003c00000 */
[----:B------:R-:W-:Y:S01]  /*28090*/  MOV R8, R10 ;  /* 0x0000000a00087202 */ /* 0x000fe20000000f00 */
[----:B------:R-:W-:Y:S05]  /*280a0*/  BRA `(.L_x_1088) ;  /* 0xffffd25000007947 */ /* 0x000fea000383ffff */
.L_x_1019:
[----:B------:R-:W-:Y:S01]  /*280b0*/  IMAD.MOV.U32 R11, RZ, RZ, R7 ;  /* 0x000000ffff0b7224 */ /* 0x000fe200078e0007 */
[----:B------:R-:W-:Y:S01]  /*280c0*/  MOV R10, 0x2 ;  /* 0x00000002000a7802 */ /* 0x000fe20000000f00 */
[----:B-1----:R-:W-:Y:S01]  /*280d0*/  IMAD.MOV.U32 R3, RZ, RZ, 0x181f ;  /* 0x0000181fff037424 */ /* 0x002fe200078e00ff */
[----:B------:R-:W-:Y:S02]  /*280e0*/  MOV R2, 0x28100 ;  /* 0x0002810000027802 */ /* 0x000fe40000000f00 */
[----:B--234-:R-:W-:Y:S05]  /*280f0*/  CALL.REL.NOINC `($__internal_13_$__cuda_sm70_shflsync_idx_p) ;  /* 0x00000b0000007944 */ /* 0x01cfea0003c00000 */
[----:B------:R-:W-:Y:S01]  /*28100*/  MOV R2, R10 ;  /* 0x0000000a00027202 */ /* 0x000fe20000000f00 */
[----:B------:R-:W-:Y:S05]  /*28110*/  BRA `(.L_x_1089) ;  /* 0xffffd20000007947 */ /* 0x000fea000383ffff */
.L_x_1020:
        /* <DEDUP_REMOVED lines=13> */
.L_x_1021:
[----:B------:R-:W-:Y:S01]  /*281f0*/  IMAD.MOV.U32 R11, RZ, RZ, R6 ;  /* 0x000000ffff0b7224 */ /* 0x000fe200078e0006 */
[----:B------:R-:W-:Y:S01]  /*28200*/  MOV R10, 0x4 ;  /* 0x00000004000a7802 */ /* 0x000fe20000000f00 */
[----:B--2---:R-:W-:Y:S01]  /*28210*/  IMAD.MOV.U32 R3, RZ, RZ, 0x181f ;  /* 0x0000181fff037424 */ /* 0x004fe200078e00ff */
[----:B------:R-:W-:Y:S02]  /*28220*/  MOV R2, 0x28240 ;  /* 0x0002824000027802 */ /* 0x000fe40000000f00 */
[----:B-1-34-:R-:W-:Y:S05]  /*28230*/  CALL.REL.NOINC `($__internal_13_$__cuda_sm70_shflsync_idx_p) ;  /* 0x000009c000007944 */ /* 0x01afea0003c00000 */
[----:B------:R-:W-:Y:S01]  /*28240*/  MOV R8, R10 ;  /* 0x0000000a00087202 */ /* 0x000fe20000000f00 */
[----:B------:R-:W-:Y:S05]  /*28250*/  BRA `(.L_x_1091) ;  /* 0xffffd1b000007947 */ /* 0x000fea000383ffff */
.L_x_1022:
[----:B------:R-:W-:Y:S01]  /*28260*/  IMAD.MOV.U32 R11, RZ, RZ, R7 ;  /* 0x000000ffff0b7224 */ /* 0x000fe200078e0007 */
[----:B------:R-:W-:Y:S01]  /*28270*/  MOV R10, 0x4 ;  /* 0x00000004000a7802 */ /* 0x000fe20000000f00 */
[----:B--2---:R-:W-:Y:S01]  /*28280*/  IMAD.MOV.U32 R3, RZ, RZ, 0x181f ;  /* 0x0000181fff037424 */ /* 0x004fe200078e00ff */
[----:B------:R-:W-:Y:S02]  /*28290*/  MOV R2, 0x282b0 ;  /* 0x000282b000027802 */ /* 0x000fe40000000f00 */
[----:B-1-34-:R-:W-:Y:S05]  /*282a0*/  CALL.REL.NOINC `($__internal_13_$__cuda_sm70_shflsync_idx_p) ;  /* 0x0000095000007944 */ /* 0x01afea0003c00000 */
[----:B------:R-:W-:Y:S01]  /*282b0*/  MOV R2, R10 ;  /* 0x0000000a00027202 */ /* 0x000fe20000000f00 */
[----:B------:R-:W-:Y:S05]  /*282c0*/  BRA `(.L_x_1092) ;  /* 0xffffd16000007947 */ /* 0x000fea000383ffff */
.L_x_1023:
[----:B------:R-:W-:Y:S01]  /*282d0*/  IMAD.MOV.U32 R11, RZ, RZ, R6 ;  /* 0x000000ffff0b7224 */ /* 0x000fe200078e0006 */
[----:B------:R-:W-:Y:S01]  /*282e0*/  MOV R10, 0x5 ;  /* 0x00000005000a7802 */ /* 0x000fe20000000f00 */
[----:B-1----:R-:W-:Y:S01]  /*282f0*/  IMAD.MOV.U32 R3, RZ, RZ, 0x181f ;  /* 0x0000181fff037424 */ /* 0x002fe200078e00ff */
[----:B------:R-:W-:-:S02]  /*28300*/  MOV R2, 0x28320 ;  /* 0x0002832000027802 */ /* 0x000fc40000000f00 */
[----:B--234-:R-:W-:Y:S05]  /*28310*/  CALL.REL.NOINC `($__internal_13_$__cuda_sm70_shflsync_idx_p) ;  /* 0x000008e000007944 */ /* 0x01cfea0003c00000 */
        /* <DEDUP_REMOVED lines=8> */
.L_x_1024:
[----:B------:R-:W-:Y:S01]  /*283a0*/  IMAD.MOV.U32 R11, RZ, RZ, R6 ;  /* 0x000000ffff0b7224 */ /* 0x000fe200078e0006 */
[----:B------:R-:W-:Y:S01]  /*283b0*/  MOV R10, 0x6 ;  /* 0x00000006000a7802 */ /* 0x000fe20000000f00 */
[----:B--2---:R-:W-:Y:S01]  /*283c0*/  IMAD.MOV.U32 R3, RZ, RZ, 0x181f ;  /* 0x0000181fff037424 */ /* 0x004fe200078e00ff */
[----:B------:R-:W-:Y:S02]  /*283d0*/  MOV R2, 0x283f0 ;  /* 0x000283f000027802 */ /* 0x000fe40000000f00 */
[----:B-1--4-:R-:W-:Y:S05]  /*283e0*/  CALL.REL.NOINC `($__internal_13_$__cuda_sm70_shflsync_idx_p) ;  /* 0x0000081000007944 */ /* 0x012fea0003c00000 */
[----:B------:R-:W-:Y:S01]  /*283f0*/  MOV R8, R10 ;  /* 0x0000000a00087202 */ /* 0x000fe20000000f00 */
[----:B------:R-:W-:Y:S05]  /*28400*/  BRA `(.L_x_1094) ;  /* 0xffffd11000007947 */ /* 0x000fea000383ffff */
.L_x_1025:
[----:B------:R-:W-:Y:S01]  /*28410*/  IMAD.MOV.U32 R11, RZ, RZ, R7 ;  /* 0x000000ffff0b7224 */ /* 0x000fe200078e0007 */
[----:B------:R-:W-:Y:S01]  /*28420*/  MOV R10, 0x6 ;  /* 0x00000006000a7802 */ /* 0x000fe20000000f00 */
[----:B--2---:R-:W-:Y:S01]  /*28430*/  IMAD.MOV.U32 R3, RZ, RZ, 0x181f ;  /* 0x0000181fff037424 */ /* 0x004fe200078e00ff */
[----:B------:R-:W-:Y:S02]  /*28440*/  MOV R2, 0x28460 ;  /* 0x0002846000027802 */ /* 0x000fe40000000f00 */
[----:B-1-34-:R-:W-:Y:S05]  /*28450*/  CALL.REL.NOINC `($__internal_13_$__cuda_sm70_shflsync_idx_p) ;  /* 0x000007a000007944 */ /* 0x01afea0003c00000 */
[----:B------:R-:W-:Y:S01]  /*28460*/  MOV R2, R10 ;  /* 0x0000000a00027202 */ /* 0x000fe20000000f00 */
[----:B------:R-:W-:Y:S05]  /*28470*/  BRA `(.L_x_1095) ;  /* 0xffffd0c000007947 */ /* 0x000fea000383ffff */
.L_x_1026:
[----:B------:R-:W-:Y:S01]  /*28480*/  IMAD.MOV.U32 R11, RZ, RZ, R6 ;  /* 0x000000ffff0b7224 */ /* 0x000fe200078e0006 */
[----:B------:R-:W-:Y:S01]  /*28490*/  MOV R10, 0x7 ;  /* 0x00000007000a7802 */ /* 0x000fe20000000f00 */
[----:B-1----:R-:W-:Y:S01]  /*284a0*/  IMAD.MOV.U32 R3, RZ, RZ, 0x181f ;  /* 0x0000181fff037424 */ /* 0x002fe200078e00ff */
[----:B------:R-:W-:-:S02]  /*284b0*/  MOV R2, 0x284d0 ;  /* 0x000284d000027802 */ /* 0x000fc40000000f00 */
[----:B--2-4-:R-:W-:Y:S05]  /*284c0*/  CALL.REL.NOINC `($__internal_13_$__cuda_sm70_shflsync_idx_p) ;  /* 0x0000073000007944 */ /* 0x014fea0003c00000 */
        /* <DEDUP_REMOVED lines=8> */
.L_x_1028:
[----:B------:R-:W-:Y:S01]  /*28550*/  IMAD.MOV.U32 R11, RZ, RZ, R45 ;  /* 0x000000ffff0b7224 */ /* 0x000fe200078e002d */
[----:B------:R-:W-:Y:S01]  /*28560*/  MOV R10, RZ ;  /* 0x000000ff000a7202 */ /* 0x000fe20000000f00 */
[----:B----4-:R-:W-:Y:S01]  /*28570*/  IMAD.MOV.U32 R3, RZ, RZ, 0x1f ;  /* 0x0000001fff037424 */ /* 0x010fe200078e00ff */
[----:B------:R-:W-:Y:S02]  /*28580*/  MOV R2, 0x285a0 ;  /* 0x000285a000027802 */ /* 0x000fe40000000f00 */
[----:B------:R-:W-:Y:S05]  /*28590*/  CALL.REL.NOINC `($__internal_13_$__cuda_sm70_shflsync_idx_p) ;  /* 0x0000066000007944 */ /* 0x000fea0003c00000 */
[----:B------:R-:W-:Y:S01]  /*285a0*/  MOV R9, R10 ;  /* 0x0000000a00097202 */ /* 0x000fe20000000f00 */
[----:B------:R-:W-:Y:S05]  /*285b0*/  BRA `(.L_x_1097) ;  /* 0xffffd14000007947 */ /* 0x000fea000383ffff */
.L_x_1029:
[----:B------:R-:W-:Y:S01]  /*285c0*/  IMAD.MOV.U32 R11, RZ, RZ, R45 ;  /* 0x000000ffff0b7224 */ /* 0x000fe200078e002d */
[----:B------:R-:W-:Y:S01]  /*285d0*/  MOV R10, 0x1 ;  /* 0x00000001000a7802 */ /* 0x000fe20000000f00 */
[----:B----4-:R-:W-:Y:S01]  /*285e0*/  IMAD.MOV.U32 R3, RZ, RZ, 0x1f ;  /* 0x0000001fff037424 */ /* 0x010fe200078e00ff */
[----:B------:R-:W-:Y:S02]  /*285f0*/  MOV R2, 0x28610 ;  /* 0x0002861000027802 */ /* 0x000fe40000000f00 */
[----:B-12---:R-:W-:Y:S05]  /*28600*/  CALL.REL.NOINC `($__internal_13_$__cuda_sm70_shflsync_idx_p) ;  /* 0x000005f000007944 */ /* 0x006fea0003c00000 */
[----:B------:R-:W-:Y:S01]  /*28610*/  MOV R8, R10 ;  /* 0x0000000a00087202 */ /* 0x000fe20000000f00 */
[----:B------:R-:W-:Y:S05]  /*28620*/  BRA `(.L_x_1098) ;  /* 0xffffd0f000007947 */ /* 0x000fea000383ffff */
.L_x_1030:
[----:B------:R-:W-:Y:S02]  /*28630*/  MOV R2, 0x1 ;  /* 0x0000000100027802 */ /* 0x000fe40000000f00 */
[----:B------:R-:W-:-:S02]  /*28640*/  MOV R3, 0x28660 ;  /* 0x0002866000037802 */ /* 0x000fc40000000f00 */
[----:B-123--:R-:W-:Y:S05]  /*28650*/  CALL.REL.NOINC `($__internal_14_$__cuda_sm70_shflsync_up_p) ;  /* 0x000005f000007944 */ /* 0x00efea0003c00000 */
[----:B------:R-:W-:Y:S05]  /*28660*/  BRA `(.L_x_1099) ;  /* 0xffffd1e000007947 */ /* 0x000fea000383ffff */
.L_x_1031:
[----:B------:R-:W-:Y:S02]  /*28670*/  MOV R2, 0x2 ;  /* 0x0000000200027802 */ /* 0x000fe40000000f00 */
[----:B------:R-:W-:-:S02]  /*28680*/  MOV R3, 0x286a0 ;  /* 0x000286a000037802 */ /* 0x000fc40000000f00 */
[----:B-12---:R-:W-:Y:S05]  /*28690*/  CALL.REL.NOINC `($__internal_14_$__cuda_sm70_shflsync_up_p) ;  /* 0x000005b000007944 */ /* 0x006fea0003c00000 */
        /* <DEDUP_REMOVED lines=24> */
.L_x_1035:
[----:B------:R-:W-:Y:S02]  /*28820*/  MOV R2, 0x1 ;  /* 0x0000000100027802 */ /* 0x000fe40000000f00 */
[----:B------:R-:W-:Y:S02]  /*28830*/  MOV R3, 0x28850 ;  /* 0x0002885000037802 */ /* 0x000fe40000000f00 */
[----:B------:R-:W-:Y:S05]  /*28840*/  CALL.REL.NOINC `($__internal_14_$__cuda_sm70_shflsync_up_p) ;  /* 0x0000040000007944 */ /* 0x000fea0003c00000 */
[----:B------:R-:W-:Y:S01]  /*28850*/  MOV R2, R4 ;  /* 0x0000000400027202 */ /* 0x000fe20000000f00 */
[----:B------:R-:W-:Y:S05]  /*28860*/  BRA `(.L_x_1101) ;  /* 0xffffd24000007947 */ /* 0x000fea000383ffff */
.L_x_1036:
        /* <DEDUP_REMOVED lines=27> */
.L_x_1038:
[----:B------:R-:W-:Y:S02]  /*28a20*/  SEL R0, RZ, 0x1, P0 ;  /* 0x00000001ff007807 */ /* 0x000fe40000000000 */
[----:B------:R-:W-:Y:S02]  /*28a30*/  MOV R2, 0x28a50 ;  /* 0x00028a5000027802 */ /* 0x000fe40000000f00 */
[----:B---3--:R-:W-:Y:S05]  /*28a40*/  CALL.REL.NOINC `($__internal_15_$__cuda_sm70_votesync_ballot) ;  /* 0x0000027000007944 */ /* 0x008fea0003c00000 */
[----:B------:R-:W-:Y:S01]  /*28a50*/  MOV R5, R0 ;  /* 0x0000000000057202 */ /* 0x000fe20000000f00 */
[----:B------:R-:W-:Y:S05]  /*28a60*/  BRA `(.L_x_1103) ;  /* 0xffffd1d000007947 */ /* 0x000fea000383ffff */
.L_x_1039:
[----:B------:R-:W-:Y:S01]  /*28a70*/  IMAD.MOV.U32 R11, RZ, RZ, R6 ;  /* 0x000000ffff0b7224 */ /* 0x000fe200078e0006 */
[----:B------:R-:W-:Y:S01]  /*28a80*/  MOV R10, R0 ;  /* 0x00000000000a7202 */ /* 0x000fe20000000f00 */
[----:B------:R-:W-:Y:S01]  /*28a90*/  IMAD.MOV.U32 R3, RZ, RZ, 0x1f ;  /* 0x0000001fff037424 */ /* 0x000fe200078e00ff */
[----:B-1----:R-:W-:Y:S02]  /*28aa0*/  MOV R2, 0x28ac0 ;  /* 0x00028ac000027802 */ /* 0x002fe40000000f00 */
[----:B---3--:R-:W-:Y:S05]  /*28ab0*/  CALL.REL.NOINC `($__internal_13_$__cuda_sm70_shflsync_idx_p) ;  /* 0x0000014000007944 */ /* 0x008fea0003c00000 */
[----:B------:R-:W-:Y:S01]  /*28ac0*/  IMAD.MOV.U32 R12, RZ, RZ, R10 ;  /* 0x000000ffff0c7224 */ /* 0x000fe200078e000a */
[----:B------:R-:W-:Y:S01]  /*28ad0*/  MOV R10, R0 ;  /* 0x00000000000a7202 */ /* 0x000fe20000000f00 */
[----:B------:R-:W-:Y:S01]  /*28ae0*/  IMAD.MOV.U32 R11, RZ, RZ, R7 ;  /* 0x000000ffff0b7224 */ /* 0x000fe200078e0007 */
[----:B------:R-:W-:-:S02]  /*28af0*/  MOV R3, 0x1f ;  /* 0x0000001f00037802 */ /* 0x000fc40000000f00 */
[----:B------:R-:W-:Y:S02]  /*28b00*/  MOV R2, 0x28b20 ;  /* 0x00028b2000027802 */ /* 0x000fe40000000f00 */
[----:B------:R-:W-:Y:S05]  /*28b10*/  CALL.REL.NOINC `($__internal_13_$__cuda_sm70_shflsync_idx_p) ;  /* 0x000000e000007944 */ /* 0x000fea0003c00000 */
[----:B------:R-:W-:Y:S01]  /*28b20*/  MOV R7, R10 ;  /* 0x0000000a00077202 */ /* 0x000fe20000000f00 */
[----:B------:R-:W-:Y:S05]  /*28b30*/  BRA `(.L_x_1104) ;  /* 0xffffd17000007947 */ /* 0x000fea000383ffff */
.L_x_1042:
[----:B------:R-:W-:Y:S01]  /*28b40*/  IMAD.MOV.U32 R11, RZ, RZ, R4 ;  /* 0x000000ffff0b7224 */ /* 0x000fe200078e0004 */
[----:B------:R-:W-:Y:S01]  /*28b50*/  MOV R10, R0 ;  /* 0x00000000000a7202 */ /* 0x000fe20000000f00 */
[----:B------:R-:W-:Y:S01]  /*28b60*/  IMAD.MOV.U32 R3, RZ, RZ, 0x1f ;  /* 0x0000001fff037424 */ /* 0x000fe200078e00ff */
[----:B-1----:R-:W-:Y:S02]  /*28b70*/  MOV R2, 0x28b90 ;  /* 0x00028b9000027802 */ /* 0x002fe40000000f00 */
[----:B---34-:R-:W-:Y:S05]  /*28b80*/  CALL.REL.NOINC `($__internal_13_$__cuda_sm70_shflsync_idx_p) ;  /* 0x0000007000007944 */ /* 0x018fea0003c00000 */
[----:B------:R-:W-:Y:S01]  /*28b90*/  MOV R13, R10 ;  /* 0x0000000a000d7202 */ /* 0x000fe20000000f00 */
[----:B------:R-:W-:Y:S05]  /*28ba0*/  BRA `(.L_x_1041) ;  /* 0xffffd16000007947 */ /* 0x000fea000383ffff */
        .weak           $__internal_12_$__cuda_sm70_shflsync_bfly_p
        .type           $__internal_12_$__cuda_sm70_shflsync_bfly_p,@function
        .size           $__internal_12_$__cuda_sm70_shflsync_bfly_p,($__internal_13_$__cuda_sm70_shflsync_idx_p - $__internal_12_$__cuda_sm70_shflsync_bfly_p)
$__internal_12_$__cuda_sm70_shflsync_bfly_p:
[----:B------:R-:W-:Y:S04]  /*28bb0*/  WARPSYNC R10 ;  /* 0x0000000a00007348 */ /* 0x000fe80003800000 */
[----:B------:R1:W2:Y:S01]  /*28bc0*/  SHFL.BFLY PT, R0, R0, R8, R11 ;  /* 0x0c00000800007389 */ /* 0x0002a200000e000b */
[----:B------:R-:W-:-:S02]  /*28bd0*/  MOV R9, 0x0 ;  /* 0x0000000000097802 */ /* 0x000fc40000000f00 */
[----:B-1----:R-:W-:-:S04]  /*28be0*/  MOV R8, R4 ;  /* 0x0000000400087202 */ /* 0x002fc80000000f00 */
[----:B--2---:R-:W-:Y:S05]  /*28bf0*/  RET.REL.NODEC R8 `(_ZN7cutlass13device_kernelIN5flash19enable_sm80_to_sm89INS1_16FlashAttnFwdSm80INS1_25CollectiveMainloopFwdSm80ILi4ELi1ELb0EN4cute5tupleIJNS5_1CILi128EEENS7_ILi80EEENS7_ILi64EEEEEELi64ENS_10bfloat16_tEfNS_4arch4Sm80ELb0ELb1ELb1ELb1ELb0ELb1ELb1ELb1EEENS1_21CollectiveEpilogueFwdINS6_IJS8_SA_S9_EEENS6_IJNS7_ILi1EEESI_SI_EEESC_SE_Li128ELb1ELb1ELb1ELb0EEENS1_36VarlenDynamicPersistentTileSchedulerILi128ELi80ELi128ELi128ELb1ELb1ELb0ELb1ELb0ELb1EEEEEEEEEvNT_6ParamsE) ;  /* 0xfffd740008007950 */ /* 0x004fea0003c3ffff */
        .weak           $__internal_13_$__cuda_sm70_shflsync_idx_p
        .type           $__internal_13_$__cuda_sm70_shflsync_idx_p,@function
        .size           $__internal_13_$__cuda_sm70_shflsync_idx_p,($__internal_14_$__cuda_sm70_shflsync_up_p - $__internal_13_$__cuda_sm70_shflsync_idx_p)
$__internal_13_$__cuda_sm70_shflsync_idx_p:
[----:B------:R-:W-:-:S04]  /*28c00*/  MOV R44, 0xffffffff ;  /* 0xffffffff002c7802 */ /* 0x000fc80000000f00 */
[----:B------:R-:W-:Y:S04]  /*28c10*/  WARPSYNC R44 ;  /* 0x0000002c00007348 */ /* 0x000fe80003800000 */
[----:B------:R1:W2:Y:S02]  /*28c20*/  SHFL.IDX PT, R10, R11, R10, R3 ;  /* 0x0000000a0b0a7389 */ /* 0x0002a400000e0003 */
[----:B-1----:R-:W-:-:S04]  /*28c30*/  MOV R3, 0x0 ;  /* 0x0000000000037802 */ /* 0x002fc80000000f00 */
[----:B--2---:R-:W-:Y:S05]  /*28c40*/  RET.REL.NODEC R2 `(_ZN7cutlass13device_kernelIN5flash19enable_sm80_to_sm89INS1_16FlashAttnFwdSm80INS1_25CollectiveMainloopFwdSm80ILi4ELi1ELb0EN4cute5tupleIJNS5_1CILi128EEENS7_ILi80EEENS7_ILi64EEEEEELi64ENS_10bfloat16_tEfNS_4arch4Sm80ELb0ELb1ELb1ELb1ELb0ELb1ELb1ELb1EEENS1_21CollectiveEpilogueFwdINS6_IJS8_SA_S9_EEENS6_IJNS7_ILi1EEESI_SI_EEESC_SE_Li128ELb1ELb1ELb1ELb0EEENS1_36VarlenDynamicPersistentTileSchedulerILi128ELi80ELi128ELi128ELb1ELb1ELb0ELb1ELb0ELb1EEEEEEEEEvNT_6ParamsE) ;  /* 0xfffd73b002007950 */ /* 0x004fea0003c3ffff */
        .weak           $__internal_14_$__cuda_sm70_shflsync_up_p
        .type           $__internal_14_$__cuda_sm70_shflsync_up_p,@function
        .size           $__internal_14_$__cuda_sm70_shflsync_up_p,($__internal_15_$__cuda_sm70_votesync_ballot - $__internal_14_$__cuda_sm70_shflsync_up_p)
$__internal_14_$__cuda_sm70_shflsync_up_p:
[----:B------:R-:W-:Y:S02]  /*28c50*/  IMAD.MOV.U32 R4, RZ, RZ, RZ ;  /* 0x000000ffff047224 */ /* 0x000fe400078e00ff */
[----:B------:R-:W-:-:S04]  /*28c60*/  IMAD.MOV.U32 R10, RZ, RZ, -0x1 ;  /* 0xffffffffff0a7424 */ /* 0x000fc800078e00ff */
[----:B------:R-:W-:Y:S04]  /*28c70*/  WARPSYNC R10 ;  /* 0x0000000a00007348 */ /* 0x000fe80003800000 */
[----:B------:R1:W2:Y:S02]  /*28c80*/  SHFL.UP PT, R4, R0, R2, R4 ;  /* 0x0400000200047389 */ /* 0x0002a400000e0004 */
[----:B-1----:R-:W-:Y:S02]  /*28c90*/  MOV R2, R3 ;  /* 0x0000000300027202 */ /* 0x002fe40000000f00 */
[----:B------:R-:W-:-:S04]  /*28ca0*/  MOV R3, 0x0 ;  /* 0x0000000000037802 */ /* 0x000fc80000000f00 */
[----:B--2---:R-:W-:Y:S05]  /*28cb0*/  RET.REL.NODEC R2 `(_ZN7cutlass13device_kernelIN5flash19enable_sm80_to_sm89INS1_16FlashAttnFwdSm80INS1_25CollectiveMainloopFwdSm80ILi4ELi1ELb0EN4cute5tupleIJNS5_1CILi128EEENS7_ILi80EEENS7_ILi64EEEEEELi64ENS_10bfloat16_tEfNS_4arch4Sm80ELb0ELb1ELb1ELb1ELb0ELb1ELb1ELb1EEENS1_21CollectiveEpilogueFwdINS6_IJS8_SA_S9_EEENS6_IJNS7_ILi1EEESI_SI_EEESC_SE_Li128ELb1ELb1ELb1ELb0EEENS1_36VarlenDynamicPersistentTileSchedulerILi128ELi80ELi128ELi128ELb1ELb1ELb0ELb1ELb0ELb1EEEEEEEEEvNT_6ParamsE) ;  /* 0xfffd734002007950 */ /* 0x004fea0003c3ffff */
        .weak           $__internal_15_$__cuda_sm70_votesync_ballot
        .type           $__internal_15_$__cuda_sm70_votesync_ballot,@function
        .size           $__internal_15_$__cuda_sm70_votesync_ballot,(.L_x_3245 - $__internal_15_$__cuda_sm70_votesync_ballot)
$__internal_15_$__cuda_sm70_votesync_ballot:
[----:B------:R-:W-:Y:S01]  /*28cc0*/  ISETP.NE.U32.AND P0, PT, R0, 0x1, PT ;  /* 0x000000010000780c */ /* 0x000fe20003f05070 */
[----:B------:R-:W-:-:S04]  /*28cd0*/  IMAD.MOV.U32 R3, RZ, RZ, -0x1 ;  /* 0xffffffffff037424 */ /* 0x000fc800078e00ff */
[----:B------:R-:W-:Y:S08]  /*28ce0*/  WARPSYNC R3 ;  /* 0x0000000300007348 */ /* 0x000ff00003800000 */
[----:B------:R-:W-:-:S04]  /*28cf0*/  VOTE.ANY R0, PT, !P0 ;  /* 0x0000000000007806 */ /* 0x000fc800040e0100 */
[----:B------:R-:W-:Y:S01]  /*28d00*/  LOP3.LUT R0, R0, R3, RZ, 0xc0, !PT ;  /* 0x0000000300007212 */ /* 0x000fe200078ec0ff */
[----:B------:R-:W-:-:S04]  /*28d10*/  IMAD.MOV.U32 R3, RZ, RZ, 0x0 ;  /* 0x00000000ff037424 */ /* 0x000fc800078e00ff */
[----:B------:R-:W-:Y:S05]  /*28d20*/  RET.REL.NODEC R2 `(_ZN7cutlass13device_kernelIN5flash19enable_sm80_to_sm89INS1_16FlashAttnFwdSm80INS1_25CollectiveMainloopFwdSm80ILi4ELi1ELb0EN4cute5tupleIJNS5_1CILi128EEENS7_ILi80EEENS7_ILi64EEEEEELi64ENS_10bfloat16_tEfNS_4arch4Sm80ELb0ELb1ELb1ELb1ELb0ELb1ELb1ELb1EEENS1_21CollectiveEpilogueFwdINS6_IJS8_SA_S9_EEENS6_IJNS7_ILi1EEESI_SI_EEESC_SE_Li128ELb1ELb1ELb1ELb0EEENS1_36VarlenDynamicPersistentTileSchedulerILi128ELi80ELi128ELi128ELb1ELb1ELb0ELb1ELb0ELb1EEEEEEEEEvNT_6ParamsE) ;  /* 0xfffd72d002007950 */ /* 0x000fea0003c3ffff */
.L_x_1105:
        /* <DEDUP_REMOVED lines=13> */
.L_x_3245:


//--------------------- .text._ZN7cutlass13device_kernelIN5flash19enable_sm80_to_sm89INS1_16FlashAttnFwdSm80INS1_25CollectiveMainloopFwdSm80ILi4ELi1ELb0EN4cute5tupleIJNS5_1CILi128EEENS7_ILi112EEENS7_ILi64EEEEEELi64ENS_10bfloat16_tEfNS_4arch4Sm80ELb1ELb0ELb1ELb0ELb0ELb0ELb1ELb1EEENS1_21CollectiveEpilogueFwdINS6_IJS8_SA_S9_EEENS6_IJNS7_ILi1EEESI_SI_EEESC_SE_Li128ELb0ELb1ELb1ELb0EEENS1_30DynamicPersistentTileSchedulerILi128ELi128ELb1ELb1ELb0EEEEEEEEEvNT_6ParamsE --------------------------
	.section	.text._ZN7cutlass13device_kernelIN5flash19enable_sm80_to_sm89INS1_16FlashAttnFwdSm80INS1_25CollectiveMainloopFwdSm80ILi4ELi1ELb0EN4cute5tupleIJNS5_1CILi128EEENS7_ILi112EEENS7_ILi64EEEEEELi64ENS_10bfloat16_tEfNS_4arch4Sm80ELb1ELb0ELb1ELb0ELb0ELb0ELb1ELb1EEENS1_21CollectiveEpilogueFwdINS6_IJS8_SA_S9_EEENS6_IJNS7_ILi1EEESI_SI_EEESC_SE_Li128ELb0ELb1ELb1ELb0EEENS1_30DynamicPersistentTileSchedulerILi128ELi128ELb1ELb1ELb0EEEEEEEEEvNT_6ParamsE,"ax",@progbits
	.sectioninfo	@"SHI_REGISTERS=255"
	.align	128
.text._ZN7cutlass13device_kernelIN5flash19enable_sm80_to_sm89INS1_16FlashAttnFwdSm80INS1_25CollectiveMainloopFwdSm80ILi4ELi1ELb0EN4cute5tupleIJNS5_1CILi128EEENS7_ILi112EEENS7_ILi64EEEEEELi64ENS_10bfloat16_tEfNS_4arch4Sm80ELb1ELb0ELb1ELb0ELb0ELb0ELb1ELb1EEENS1_21CollectiveEpilogueFwdINS6_IJS8_SA_S9_EEENS6_IJNS7_ILi1EEESI_SI_EEESC_SE_Li128ELb0ELb1ELb1ELb0EEENS1_30DynamicPersistentTileSchedulerILi128ELi128ELb1ELb1ELb0EEEEEEEEEvNT_6ParamsE:
        .type           _ZN7cutlass13device_kernelIN5flash19enable_sm80_to_sm89INS1_16FlashAttnFwdSm80INS1_25CollectiveMainloopFwdSm80ILi4ELi1ELb0EN4cute5tupleIJNS5_1CILi128EEENS7_ILi112EEENS7_ILi64EEEEEELi64ENS_10bfloat16_tEfNS_4arch4Sm80ELb1ELb0ELb1ELb0ELb0ELb0ELb1ELb1EEENS1_21CollectiveEpilogueFwdINS6_IJS8_SA_S9_EEENS6_IJNS7_ILi1EEESI_SI_EEESC_SE_Li128ELb0ELb1ELb1ELb0EEENS1_30DynamicPersistentTileSchedulerILi128ELi128ELb1ELb1ELb0EEEEEEEEEvNT_6ParamsE,@function
        .size           _ZN7cutlass13device_kernelIN5flash19enable_sm80_to_sm89INS1_16FlashAttnFwdSm80INS1_25CollectiveMainloopFwdSm80ILi4ELi1ELb0EN4cute5tupleIJNS5_1CILi128EEENS7_ILi112EEENS7_ILi64EEEEEELi64ENS_10bfloat16_tEfNS_4arch4Sm80ELb1ELb0ELb1ELb0ELb0ELb0ELb1ELb1EEENS1_21CollectiveEpilogueFwdINS6_IJS8_SA_S9_EEENS6_IJNS7_ILi1EEESI_SI_EEESC_SE_Li128ELb0ELb1ELb1ELb0EEENS1_30DynamicPersistentTileSchedulerILi128ELi128ELb1ELb1ELb0EEEEEEEEEvNT_6ParamsE,(.L_x_3250 - _ZN7cutlass13device_kernelIN5flash19enable_sm80_to_sm89INS1_16FlashAttnFwdSm80INS1_25CollectiveMainloopFwdSm80ILi4ELi1ELb0EN4cute5tupleIJNS5_1CILi128EEENS7_ILi112EEENS7_ILi64EEEEEELi64ENS_10bfloat16_tEfNS_4arch4Sm80ELb1ELb0ELb1ELb0ELb0ELb0ELb1ELb1EEENS1_21CollectiveEpilogueFwdINS6_IJS8_SA_S9_EEENS6_IJNS7_ILi1EEESI_SI_EEESC_SE_Li128ELb0ELb1ELb1ELb0EEENS1_30DynamicPersistentTileSchedulerILi128ELi128ELb1ELb1ELb0EEEEEEEEEvNT_6ParamsE)
        .other          _ZN7cutlass13device_kernelIN5flash19enable_sm80_to_sm89INS1_16FlashAttnFwdSm80INS1_25CollectiveMainloopFwdSm80ILi4ELi1ELb0EN4cute5tupleIJNS5_1CILi128EEENS7_ILi112EEENS7_ILi64EEEEEELi64ENS_10bfloat16_tEfNS_4arch4Sm80ELb1ELb0ELb1ELb0ELb0ELb0ELb1ELb1EEENS1_21CollectiveEpilogueFwdINS6_IJS8_SA_S9_EEENS6_IJNS7_ILi1EEESI_SI_EEESC_SE_Li128ELb0ELb1ELb1ELb0EEENS1_30DynamicPersistentTileSchedulerILi128ELi128ELb1ELb1ELb0EEEEEEEEEvNT_6ParamsE,@"STO_CUDA_ENTRY STV_DEFAULT"
_ZN7cutlass13device_kernelIN5flash19enable_sm80_to_sm89INS1_16FlashAttnFwdSm80INS1_25CollectiveMainloopFwdSm80ILi4ELi1ELb0EN4cute5tupleIJNS5_1CILi128EEENS7_ILi112EEENS7_ILi64EEEEEELi64ENS_10bfloat16_tEfNS_4arch4Sm80ELb1ELb0ELb1ELb0ELb0ELb0ELb1ELb1EEENS1_21CollectiveEpilogueFwdINS6_IJS8_SA_S9_EEENS6_IJNS7_ILi1EEESI_SI_EEESC_SE_Li128ELb0ELb1ELb1ELb0EEENS1_30DynamicPersistentTileSchedulerILi128ELi128ELb1ELb1ELb0EEEEEEEEEvNT_6ParamsE:
[----:B------:R-:W-:-:S03]  /*0000*/  MOV R1, c[0x0][0x28] ;  /* 0x00000a0000017a02 */ /* 0x000fc60000000f00 */
[----:B------:R-:W1:Y:S01]  /*0010*/  S2R R17, SR_TID.X ;  /* 0x0000000000117919 */ /* 0x000e620000002100 */
[----:B------:R-:W-:-:S03]  /*0020*/  IADD3 R1, R1, -0x98, RZ ;  /* 0xffffff6801017810 */ /* 0x000fc60007ffe0ff */
[----:B------:R-:W2:Y:S01]  /*0030*/  S2R R16, SR_CTAID.X ;  /* 0x0000000000107919 */ /* 0x000ea20000002500 */
[----:B-1----:R-:W-:-:S05]  /*0040*/  SHF.R.U32.HI R2, RZ, 0x5, R17 ;  /* 0x00000005ff027819 */ /* 0x002fca0000011611 */
[----:B------:R-:W1:Y:S02]  /*0050*/  SHFL.IDX PT, R0, R2, RZ, 0x1f ;  /* 0x00001fff02007589 */ /* 0x000e6400000e0000 */
[----:B-1----:R-:W-:Y:S02]  /*0060*/  ISETP.GE.AND P0, PT, R0, 0x1, PT ;  /* 0x000000010000780c */ /* 0x002fe40003f06270 */
[----:B------:R1:W-:Y:S11]  /*0070*/  STL [R1+0x64], R0 ;  /* 0x0000640001007387 */ /* 0x0003f60000100800 */
[----:B------:R-:W-:Y:S06]  /*0080*/  @P0 BAR.ARV 0x4, 0x80 ;  /* 0x0102000000000b1d */ /* 0x000fec0000002000 */
[----:B--2---:R-:W-:-:S13]  /*0090*/  ISETP.GE.AND P0, PT, R16, c[0x0][0x538], PT ;  /* 0x00014e0010007a0c */ /* 0x004fda0003f06270 */
[----:B------:R-:W-:Y:S05]  /*00a0*/  @P0 EXIT ;  /* 0x000000000000094d */ /* 0x000fea0003800000 */
[----:B-1----:R-:W-:Y:S01]  /*00b0*/  SHF.R.S32.HI R15, RZ, 0x1f, R17 ;  /* 0x0000001fff0f7819 */ /* 0x002fe20000011411 */
[----:B------:R-:W-:Y:S01]  /*00c0*/  IMAD.MOV.U32 R225, RZ, RZ, 0x40 ;  /* 0x00000040ffe17424 */ /* 0x000fe200078e00ff */
[----:B------:R-:W-:Y:S01]  /*00d0*/  ULDC.64 UR8, c[0x0][0x118] ;  /* 0x0000460000087ab9 */ /* 0x000fe20000000a00 */
[----:B------:R-:W-:Y:S01]  /*00e0*/  IMAD.MOV.U32 R227, RZ, RZ, 0x20 ;  /* 0x00000020ffe37424 */ /* 0x000fe200078e00ff */
[CC--:B------:R-:W-:Y:S02]  /*00f0*/  LEA.HI R4, R15.reuse, R17.reuse, RZ, 0x4 ;  /* 0x000000110f047211 */ /* 0x0c0fe400078f20ff */
[CC--:B------:R-:W-:Y:S02]  /*0100*/  LEA.HI R12, R15.reuse, R17.reuse, RZ, 0x3 ;  /* 0x000000110f0c7211 */ /* 0x0c0fe400078f18ff */
[----:B------:R-:W-:Y:S02]  /*0110*/  LEA.HI R0, R15, R17, RZ, 0x2 ;  /* 0x000000110f007211 */ /* 0x000fe400078f10ff */
[----:B------:R-:W-:-:S02]  /*0120*/  LOP3.LUT R2, R4, 0xfffffff0, RZ, 0xc0, !PT ;  /* 0xfffffff004027812 */ /* 0x000fc400078ec0ff */
[----:B------:R-:W-:Y:S02]  /*0130*/  SHF.R.S32.HI R18, RZ, 0x3, R12 ;  /* 0x00000003ff127819 */ /* 0x000fe4000001140c */
[----:B------:R-:W-:Y:S01]  /*0140*/  LOP3.LUT R3, R12, 0xfffffff8, RZ, 0xc0, !PT ;  /* 0xfffffff80c037812 */ /* 0x000fe200078ec0ff */
[C---:B------:R-:W-:Y:S01]  /*0150*/  IMAD.IADD R2, R17.reuse, 0x1, -R2 ;  /* 0x0000000111027824 */ /* 0x040fe200078e0a02 */
[----:B------:R-:W-:Y:S01]  /*0160*/  LOP3.LUT R0, R0, 0xfffffffc, RZ, 0xc0, !PT ;  /* 0xfffffffc00007812 */ /* 0x000fe200078ec0ff */
[----:B------:R-:W-:Y:S01]  /*0170*/  IMAD.SHL.U32 R7, R18, 0x40, RZ ;  /* 0x0000004012077824 */ /* 0x000fe200078e00ff */
[----:B------:R-:W-:Y:S01]  /*0180*/  SHF.R.S32.HI R5, RZ, 0x4, R4 ;  /* 0x00000004ff057819 */ /* 0x000fe20000011404 */
[C---:B------:R-:W-:Y:S02]  /*0190*/  IMAD.IADD R9, R17.reuse, 0x1, -R3 ;  /* 0x0000000111097824 */ /* 0x040fe400078e0a03 */
[----:B------:R-:W-:Y:S01]  /*01a0*/  IMAD.IADD R3, R17, 0x1, -R0 ;  /* 0x0000000111037824 */ /* 0x000fe200078e0a00 */
[----:B------:R-:W-:Y:S01]  /*01b0*/  LEA.HI R4, R4, R5, RZ, 0x1 ;  /* 0x0000000504047211 */ /* 0x000fe200078f08ff */
[----:B------:R-:W-:Y:S01]  /*01c0*/  IMAD.SHL.U32 R10, R9, 0x8, RZ ;  /* 0x00000008090a7824 */ /* 0x000fe200078e00ff */
[----:B------:R-:W-:-:S02]  /*01d0*/  LOP3.LUT R0, R7, 0x1c0, RZ, 0xc0, !PT ;  /* 0x000001c007007812 */ /* 0x000fc400078ec0ff */
[----:B------:R-:W-:Y:S02]  /*01e0*/  LOP3.LUT R6, R4, 0xfffffffe, RZ, 0xc0, !PT ;  /* 0xfffffffe04067812 */ /* 0x000fe400078ec0ff */
[----:B------:R-:W-:Y:S01]  /*01f0*/  SHF.R.S32.HI R4, RZ, 0x1f, R2 ;  /* 0x0000001fff047819 */ /* 0x000fe20000011402 */
[----:B------:R1:W-:Y:S01]  /*0200*/  STL [R1+0x48], R10 ;  /* 0x0000480a01007387 */ /* 0x0003e20000100800 */
[----:B------:R-:W-:Y:S01]  /*0210*/  LEA.HI R8, R3, R3, RZ, 0x1 ;  /* 0x0000000303087211 */ /* 0x000fe200078f08ff */
[----:B------:R-:W-:Y:S01]  /*0220*/  IMAD.IADD R13, R5, 0x1, -R6 ;  /* 0x00000001050d7824 */ /* 0x000fe200078e0a06 */
[----:B------:R-:W-:Y:S02]  /*0230*/  SHF.R.U32.HI R7, RZ, 0x3, R0 ;  /* 0x00000003ff077819 */ /* 0x000fe40000011600 */
[----:B------:R-:W-:Y:S02]  /*0240*/  LEA.HI R11, R4, R2, RZ, 0x3 ;  /* 0x00000002040b7211 */ /* 0x000fe400078f18ff */
[----:B------:R-:W-:-:S02]  /*0250*/  LOP3.LUT R0, R0, 0x38, R10, 0xf8, !PT ;  /* 0x0000003800007812 */ /* 0x000fc400078ef80a */
[----:B------:R-:W-:Y:S02]  /*0260*/  LOP3.LUT R4, R8, 0x1ffffffe, RZ, 0xc0, !PT ;  /* 0x1ffffffe08047812 */ /* 0x000fe400078ec0ff */
[----:B------:R-:W-:-:S03]  /*0270*/  LEA.HI R5, R15, R17, RZ, 0x5 ;  /* 0x000000110f057211 */ /* 0x000fc600078f28ff */
[----:B------:R-:W-:Y:S01]  /*0280*/  IMAD.IADD R14, R3, 0x1, -R4 ;  /* 0x00000001030e7824 */ /* 0x000fe200078e0a04 */
[----:B------:R-:W-:Y:S01]  /*0290*/  SHF.R.S32.HI R230, RZ, 0x5, R5 ;  /* 0x00000005ffe67819 */ /* 0x000fe20000011405 */
[----:B------:R-:W-:Y:S01]  /*02a0*/  IMAD.SHL.U32 R3, R9, 0x40, RZ ;  /* 0x0000004009037824 */ /* 0x000fe200078e00ff */
[----:B------:R-:W-:-:S05]  /*02b0*/  LEA.HI R4, R15, R17, RZ, 0x6 ;  /* 0x000000110f047211 */ /* 0x000fca00078f30ff */
[----:B------:R-:W-:Y:S01]  /*02c0*/  IMAD.SHL.U32 R4, R4, 0x8, RZ ;  /* 0x0000000804047824 */ /* 0x000fe200078e00ff */
[----:B-1----:R-:W-:Y:S02]  /*02d0*/  LOP3.LUT R10, R0, R7, RZ, 0x3c, !PT ;  /* 0x00000007000a7212 */ /* 0x002fe400078e3cff */
[----:B------:R-:W-:Y:S02]  /*02e0*/  LOP3.LUT R0, R11, 0xfffffff8, RZ, 0xc0, !PT ;  /* 0xfffffff80b007812 */ /* 0x000fe400078ec0ff */
[----:B------:R-:W-:Y:S01]  /*02f0*/  LOP3.LUT R10, R10, 0x7ffffe00, R4, 0xf8, !PT ;  /* 0x7ffffe000a0a7812 */ /* 0x000fe200078ef804 */
[----:B------:R-:W-:Y:S02]  /*0300*/  IMAD.SHL.U32 R4, R8, 0x20, RZ ;  /* 0x0000002008047824 */ /* 0x000fe400078e00ff */
[----:B------:R-:W-:Y:S01]  /*0310*/  IMAD.IADD R7, R2, 0x1, -R0 ;  /* 0x0000000102077824 */ /* 0x000fe200078e0a00 */
[----:B------:R-:W-:Y:S01]  /*0320*/  LOP3.LUT R0, R3, 0x1c0, RZ, 0xc0, !PT ;  /* 0x000001c003007812 */ /* 0x000fe200078ec0ff */
[----:B------:R-:W-:Y:S01]  /*0330*/  IMAD.SHL.U32 R241, R10, 0x2, RZ ;  /* 0x000000020af17824 */ /* 0x000fe200078e00ff */
[----:B------:R-:W-:-:S02]  /*0340*/  SHF.R.S32.HI R2, RZ, 0x1f, R5 ;  /* 0x0000001fff027819 */ /* 0x000fc40000011405 */
[----:B------:R-:W-:Y:S02]  /*0350*/  LOP3.LUT R6, R0, 0x8, R12, 0xf8, !PT ;  /* 0x0000000800067812 */ /* 0x000fe400078ef80c */
[----:B------:R-:W-:Y:S02]  /*0360*/  SHF.R.U32.HI R3, RZ, 0x3, R0 ;  /* 0x00000003ff037819 */ /* 0x000fe40000011600 */
[----:B------:R-:W-:Y:S01]  /*0370*/  LEA.HI R0, R2, R230, RZ, 0x2 ;  /* 0x000000e602007211 */ /* 0x000fe200078f10ff */
[----:B------:R-:W-:Y:S01]  /*0380*/  IMAD.SHL.U32 R2, R13, 0x8, RZ ;  /* 0x000000080d027824 */ /* 0x000fe200078e00ff */
[----:B------:R-:W-:Y:S02]  /*0390*/  LOP3.LUT R5, R5, 0xffffffe0, RZ, 0xc0, !PT ;  /* 0xffffffe005057812 */ /* 0x000fe400078ec0ff */
[----:B------:R-:W-:Y:S01]  /*03a0*/  LOP3.LUT R12, R6, R3, RZ, 0x3c, !PT ;  /* 0x00000003060c7212 */ /* 0x000fe200078e3cff */
[----:B------:R-:W-:Y:S01]  /*03b0*/  IMAD.SHL.U32 R3, R7, 0x40, RZ ;  /* 0x0000004007037824 */ /* 0x000fe200078e00ff */
[----:B------:R-:W-:Y:S01]  /*03c0*/  LOP3.LUT R0, R0, 0xffffffc, RZ, 0xc0, !PT ;  /* 0x0ffffffc00007812 */ /* 0x000fe200078ec0ff */
[----:B------:R-:W-:Y:S01]  /*03d0*/  IMAD.IADD R17, R17, 0x1, -R5 ;  /* 0x0000000111117824 */ /* 0x000fe200078e0a05 */
[----:B------:R-:W-:-:S02]  /*03e0*/  LOP3.LUT R4, R4, 0xffffffc0, RZ, 0xc0, !PT ;  /* 0xffffffc004047812 */ /* 0x000fc400078ec0ff */
[----:B------:R-:W-:Y:S01]  /*03f0*/  LOP3.LUT P3, RZ, R7, 0x2, RZ, 0xc0, !PT ;  /* 0x0000000207ff7812 */ /* 0x000fe2000786c0ff */
[----:B------:R-:W-:Y:S01]  /*0400*/  IMAD.IADD R8, R230, 0x1, -R0 ;  /* 0x00000001e6087824 */ /* 0x000fe200078e0a00 */
[----:B------:R-:W-:Y:S01]  /*0410*/  LOP3.LUT R0, R3, 0x1c0, RZ, 0xc0, !PT ;  /* 0x000001c003007812 */ /* 0x000fe200078ec0ff */
[----:B------:R-:W-:Y:S01]  /*0420*/  IMAD.SHL.U32 R3, R11, 0x40, RZ ;  /* 0x000000400b037824 */ /* 0x000fe200078e00ff */
[----:B------:R-:W-:Y:S01]  /*0430*/  SHF.R.S32.HI R6, RZ, 0x1f, R17 ;  /* 0x0000001fff067819 */ /* 0x000fe20000011411 */
[----:B------:R-:W-:Y:S01]  /*0440*/  IMAD R4, R14, 0x8, R4 ;  /* 0x000000080e047824 */ /* 0x000fe200078e0204 */
[----:B------:R-:W-:Y:S02]  /*0450*/  LOP3.LUT R2, R0, 0x8, R2, 0xf8, !PT ;  /* 0x0000000800027812 */ /* 0x000fe400078ef802 */
[----:B------:R-:W-:Y:S02]  /*0460*/  LEA.HI R6, R6, R17, RZ, 0x2 ;  /* 0x0000001106067211 */ /* 0x000fe400078f10ff */
[----:B------:R-:W-:-:S02]  /*0470*/  SHF.R.U32.HI R0, RZ, 0x3, R0 ;  /* 0x00000003ff007819 */ /* 0x000fc40000011600 */
[----:B------:R-:W-:Y:S02]  /*0480*/  SHF.R.S32.HI R5, RZ, 0x2, R6 ;  /* 0x00000002ff057819 */ /* 0x000fe40000011406 */
[----:B------:R-:W-:Y:S01]  /*0490*/  LOP3.LUT R224, R2, R0, RZ, 0x3c, !PT ;  /* 0x0000000002e07212 */ /* 0x000fe200078e3cff */
[----:B------:R-:W-:Y:S01]  /*04a0*/  IMAD R0, R13, 0x200, R12 ;  /* 0x000002000d007824 */ /* 0x000fe200078e020c */
[----:B------:R-:W-:Y:S01]  /*04b0*/  LOP3.LUT R3, R3, 0xfffffe00, RZ, 0xc0, !PT ;  /* 0xfffffe0003037812 */ /* 0x000fe200078ec0ff */
[----:B------:R-:W-:Y:S01]  /*04c0*/  IMAD R15, R8, 0x10, R5 ;  /* 0x00000010080f7824 */ /* 0x000fe200078e0205 */
[----:B------:R-:W-:Y:S02]  /*04d0*/  LOP3.LUT R2, R6, 0x7ffffffc, RZ, 0xc0, !PT ;  /* 0x7ffffffc06027812 */ /* 0x000fe400078ec0ff */
[----:B------:R-:W-:Y:S01]  /*04e0*/  LEA R119, R0, 0x3900, 0x1 ;  /* 0x0000390000777811 */ /* 0x000fe200078e08ff */
[----:B------:R-:W-:Y:S01]  /*04f0*/  IMAD R230, R230, 0x400, R3 ;  /* 0x00000400e6e67824 */ /* 0x000fe200078e0203 */
[----:B------:R-:W-:Y:S01]  /*0500*/  STL [R1+0x68], R15 ;  /* 0x0000680f01007387 */ /* 0x000fe20000100800 */
[----:B------:R-:W-:Y:S01]  /*0510*/  IMAD R0, R9, 0x10, R18 ;  /* 0x0000001009007824 */ /* 0x000fe200078e0212 */
[----:B------:R-:W-:Y:S01]  /*0520*/  LOP3.LUT P0, RZ, R7, 0x4, RZ, 0xc0, !PT ;  /* 0x0000000407ff7812 */ /* 0x000fe2000780c0ff */
[----:B------:R-:W-:Y:S01]  /*0530*/  IMAD.IADD R2, R17, 0x1, -R2 ;  /* 0x0000000111027824 */ /* 0x000fe200078e0a02 */
[----:B------:R-:W-:Y:S01]  /*0540*/  STL [R1+0x5c], R16 ;  /* 0x00005c1001007387 */ /* 0x000fe20000100800 */
[----:B------:R-:W-:Y:S01]  /*0550*/  IMAD.IADD R230, R230, 0x1, R224 ;  /* 0x00000001e6e67824 */ /* 0x000fe200078e02e0 */
[----:B------:R-:W-:Y:S01]  /*0560*/  LOP3.LUT R224, R224, R3, RZ, 0xfc, !PT ;  /* 0x00000003e0e07212 */ /* 0x000fe200078efcff */
[----:B------:R-:W-:Y:S01]  /*0570*/  IMAD.IADD R3, R15, 0x1, R4 ;  /* 0x000000010f037824 */ /* 0x000fe200078e0204 */
[----:B------:R1:W-:Y:S01]  /*0580*/  STL [R1+0x6c], R0 ;  /* 0x00006c0001007387 */ /* 0x0003e20000100800 */
[----:B------:R-:W-:-:S02]  /*0590*/  R2P PR, R9, 0x6 ;  /* 0x0000000609007804 */ /* 0x000fc40000000000 */
[----:B------:R-:W-:Y:S01]  /*05a0*/  LEA R230, R230, 0x7100, 0x1 ;  /* 0x00007100e6e67811 */ /* 0x000fe200078e08ff */
[----:B------:R2:W-:Y:S01]  /*05b0*/  STL [R1+0x60], R3 ;  /* 0x0000600301007387 */ /* 0x0005e20000100800 */
[----:B------:R-:W-:Y:S02]  /*05c0*/  LEA R224, R224, 0x100, 0x1 ;  /* 0x00000100e0e07811 */ /* 0x000fe400078e08ff */
[C---:B------:R-:W-:Y:S02]  /*05d0*/  SEL R226, R225.reuse, 0xffffffc0, !P2 ;  /* 0xffffffc0e1e27807 */ /* 0x040fe40005000000 */
[----:B------:R-:W-:Y:S02]  /*05e0*/  SEL R225, R225, 0xffffffc0, !P0 ;  /* 0xffffffc0e1e17807 */ /* 0x000fe40004000000 */
[C---:B------:R-:W-:Y:S01]  /*05f0*/  IADD3 R234, R119.reuse, 0x20, RZ ;  /* 0x0000002077ea7810 */ /* 0x040fe20007ffe0ff */
[----:B------:R-:W-:Y:S01]  /*0600*/  IMAD.IADD R229, R119, 0x1, R226 ;  /* 0x0000000177e57824 */ /* 0x000fe200078e02e2 */
[----:B------:R-:W-:Y:S01]  /*0610*/  SEL R227, R227, 0xffffffe0, !P3 ;  /* 0xffffffe0e3e37807 */ /* 0x000fe20005800000 */
[----:B------:R-:W-:Y:S01]  /*0620*/  IMAD.IADD R231, R230, 0x1, R225 ;  /* 0x00000001e6e77824 */ /* 0x000fe200078e02e1 */
[----:B------:R-:W-:Y:S01]  /*0630*/  @P1 IADD3 R234, R119, -0x20, RZ ;  /* 0xffffffe077ea1810 */ /* 0x000fe20007ffe0ff */
[----:B------:R-:W-:-:S02]  /*0640*/  IMAD.IADD R225, R225, 0x1, R224 ;  /* 0x00000001e1e17824 */ /* 0x000fc400078e02e0 */
[----:B------:R-:W-:Y:S01]  /*0650*/  IMAD.IADD R233, R230, 0x1, R227 ;  /* 0x00000001e6e97824 */ /* 0x000fe200078e02e3 */
[C---:B------:R-:W-:Y:S01]  /*0660*/  IADD3 R240, R234.reuse, 0x800, RZ ;  /* 0x00000800eaf07810 */ /* 0x040fe20007ffe0ff */
[C---:B------:R-:W-:Y:S01]  /*0670*/  IMAD.IADD R228, R227.reuse, 0x1, R224 ;  /* 0x00000001e3e47824 */ /* 0x040fe200078e02e0 */
[C---:B------:R-:W-:Y:S01]  /*0680*/  IADD3 R239, R234.reuse, 0x1000, RZ ;  /* 0x00001000eaef7810 */ /* 0x040fe20007ffe0ff */
[C---:B------:R-:W-:Y:S01]  /*0690*/  IMAD.IADD R232, R227.reuse, 0x1, R231 ;  /* 0x00000001e3e87824 */ /* 0x040fe200078e02e7 */
[----:B------:R-:W-:Y:S01]  /*06a0*/  IADD3 R238, R234, 0x1800, RZ ;  /* 0x00001800eaee7810 */ /* 0x000fe20007ffe0ff */
[----:B------:R-:W-:Y:S01]  /*06b0*/  IMAD.IADD R226, R226, 0x1, R234 ;  /* 0x00000001e2e27824 */ /* 0x000fe200078e02ea */
[----:B------:R-:W-:Y:S01]  /*06c0*/  IADD3 R237, R234, 0x2000, RZ ;  /* 0x00002000eaed7810 */ /* 0x000fe20007ffe0ff */
[----:B-1----:R-:W-:Y:S01]  /*06d0*/  IMAD.SHL.U32 R0, R2, 0x2, RZ ;  /* 0x0000000202007824 */ /* 0x002fe200078e00ff */
[C---:B------:R-:W-:Y:S01]  /*06e0*/  IADD3 R236, R234.reuse, 0x2800, RZ ;  /* 0x00002800eaec7810 */ /* 0x040fe20007ffe0ff */
[----:B------:R-:W-:Y:S01]  /*06f0*/  IMAD.IADD R227, R227, 0x1, R225 ;  /* 0x00000001e3e37824 */ /* 0x000fe200078e02e1 */
[----:B------:R-:W-:-:S02]  /*0700*/  IADD3 R235, R234, 0x3000, RZ ;  /* 0x00003000eaeb7810 */ /* 0x000fc40007ffe0ff */
[----:B------:R2:W-:Y:S04]  /*0710*/  STL [R1+0x40], R0 ;  /* 0x0000400001007387 */ /* 0x0005e80000100800 */
.L_x_1161:
[----:B------:R-:W3:Y:S01]  /*0720*/  LDL R4, [R1+0x5c] ;  /* 0x00005c0001047983 */ /* 0x000ee20000100800 */
[----:B--2---:R-:W-:Y:S01]  /*0730*/  IMAD.MOV.U32 R0, RZ, RZ, c[0x0][0x560] ;  /* 0x00015800ff007624 */ /* 0x004fe200078e00ff */
[----:B------:R-:W-:Y:S01]  /*0740*/  YIELD ;  /* 0x0000000000007946 */ /* 0x000fe20003800000 */
[----:B------:R-:W-:Y:S03]  /*0750*/  BSSY B0, `(.L_x_1106) ;  /* 0x0000016000007945 */ /* 0x000fe60003800000 */
[----:B------:R-:W-:-:S13]  /*0760*/  ISETP.NE.AND P0, PT, R0, 0x1, PT ;  /* 0x000000010000780c */ /* 0x000fda0003f05270 */
[----:B---3--:R-:W-:Y:S01]  /*0770*/  @P0 IMAD.HI.U32 R0, R4, c[0x0][0x564], RZ ;  /* 0x0001590004000a27 */ /* 0x008fe200078e00ff */
[----:B------:R-:W-:-:S04]  /*0780*/  MOV R3, R4 ;  /* 0x0000000400037202 */ /* 0x000fc80000000f00 */
[----:B------:R-:W-:-:S04]  /*0790*/  @P0 SHF.R.U32.HI R3, RZ, c[0x0][0x568], R0 ;  /* 0x00015a00ff030a19 */ /* 0x000fc80000011600 */
[----:B------:R-:W-:Y:S01]  /*07a0*/  ISETP.GE.AND P0, PT, R3, c[0x0][0x578], PT ;  /* 0x00015e0003007a0c */ /* 0x000fe20003f06270 */
[----:B------:R-:W-:-:S04]  /*07b0*/  IMAD.MOV R2, RZ, RZ, -R3 ;  /* 0x000000ffff027224 */ /* 0x000fc800078e0a03 */
[----:B------:R-:W-:-:S08]  /*07c0*/  IMAD R2, R2, c[0x0][0x560], R4 ;  /* 0x0001580002027a24 */ /* 0x000fd000078e0204 */
[----:B------:R-:W-:Y:S05]  /*07d0*/  @!P0 BRA `(.L_x_1107) ;  /* 0x0000007000008947 */ /* 0x000fea0003800000 */
[----:B------:R-:W-:-:S04]  /*07e0*/  MOV R0, c[0x0][0x56c] ;  /* 0x00015b0000007a02 */ /* 0x000fc80000000f00 */
[----:B------:R-:W-:Y:S02]  /*07f0*/  ISETP.NE.AND P0, PT, R0, 0x1, PT ;  /* 0x000000010000780c */ /* 0x000fe40003f05270 */
[----:B------:R-:W-:-:S11]  /*0800*/  MOV R0, R2 ;  /* 0x0000000200007202 */ /* 0x000fd60000000f00 */
[----:B------:R-:W-:-:S05]  /*0810*/  @P0 IMAD.HI.U32 R4, R2, c[0x0][0x570], RZ ;  /* 0x00015c0002040a27 */ /* 0x000fca00078e00ff */
[----:B------:R-:W-:-:S05]  /*0820*/  @P0 SHF.R.U32.HI R0, RZ, c[0x0][0x574], R4 ;  /* 0x00015d00ff000a19 */ /* 0x000fca0000011604 */
[----:B------:R-:W-:Y:S01]  /*0830*/  IMAD R6, R0, c[0x0][0x56c], RZ ;  /* 0x00015b0000067a24 */ /* 0x000fe200078e02ff */
[----:B------:R-:W-:Y:S05]  /*0840*/  BRA `(.L_x_1108) ;  /* 0x0000006000007947 */ /* 0x000fea0003800000 */
.L_x_1107:
[----:B------:R-:W-:-:S04]  /*0850*/  MOV R0, c[0x0][0x554] ;  /* 0x0001550000007a02 */ /* 0x000fc80000000f00 */
[----:B------:R-:W-:Y:S02]  /*0860*/  ISETP.NE.AND P0, PT, R0, 0x1, PT ;  /* 0x000000010000780c */ /* 0x000fe40003f05270 */
[----:B------:R-:W-:-:S11]  /*0870*/  MOV R0, R2 ;  /* 0x0000000200007202 */ /* 0x000fd60000000f00 */
[----:B------:R-:W-:-:S05]  /*0880*/  @P0 IMAD.HI.U32 R4, R2, c[0x0][0x558], RZ ;  /* 0x0001560002040a27 */ /* 0x000fca00078e00ff */
[----:B------:R-:W-:-:S05]  /*0890*/  @P0 SHF.R.U32.HI R0, RZ, c[0x0][0x55c], R4 ;  /* 0x00015700ff000a19 */ /* 0x000fca0000011604 */
[----:B------:R-:W-:Y:S02]  /*08a0*/  IMAD R6, R0, c[0x0][0x554], RZ ;  /* 0x0001550000067a24 */ /* 0x000fe400078e02ff */
.L_x_1108:
[----:B------:R-:W-:Y:S05]  /*08b0*/  BSYNC B0 ;  /* 0x0000000000007941 */ /* 0x000fea0003800000 */
.L_x_1106:
[----:B------:R-:W-:Y:S01]  /*08c0*/  IMAD.MOV.U32 R4, RZ, RZ, c[0x0][0x53c] ;  /* 0x00014f00ff047624 */ /* 0x000fe200078e00ff */
[----:B------:R-:W-:Y:S01]  /*08d0*/  ULDC UR4, c[0x0][0x1d0] ;  /* 0x0000740000047ab9 */ /* 0x000fe20000000800 */
[----:B------:R-:W-:Y:S01]  /*08e0*/  IMAD.MOV.U32 R11, RZ, RZ, R0 ;  /* 0x000000ffff0b7224 */ /* 0x000fe200078e0000 */
[----:B------:R-:W-:Y:S01]  /*08f0*/  UIADD3 UR5, UR4, 0x6f, URZ ;  /* 0x0000006f04057890 */ /* 0x000fe2000fffe03f */
[----:B------:R-:W-:Y:S01]  /*0900*/  BSSY B0, `(.L_x_1109) ;  /* 0x0000048000007945 */ /* 0x000fe20003800000 */
[----:B------:R-:W-:Y:S01]  /*0910*/  ISETP.NE.AND P0, PT, R4, 0x1, PT ;  /* 0x000000010400780c */ /* 0x000fe20003f05270 */
[----:B------:R-:W-:Y:S01]  /*0920*/  UMOV UR4, URZ ;  /* 0x0000003f00047c82 */ /* 0x000fe20008000000 */
[----:B------:R-:W-:Y:S01]  /*0930*/  LOP3.LUT R4, RZ, R0, RZ, 0x33, !PT ;  /* 0x00000000ff047212 */ /* 0x000fe200078e33ff */
[----:B------:R-:W-:-:S04]  /*0940*/  UIMAD.WIDE UR4, UR5, -0x6db6db6d, UR4 ;  /* 0x92492493050478a5 */ /* 0x000fc8000f8e0204 */
[----:B------:R-:W-:-:S04]  /*0950*/  USHF.R.U32.HI UR4, URZ, 0x1f, UR5 ;  /* 0x0000001f3f047899 */ /* 0x000fc80008011605 */
[----:B------:R-:W-:Y:S02]  /*0960*/  ULEA.HI.SX32 UR4, UR5, UR4, 0x1a ;  /* 0x0000000405047291 */ /* 0x000fe4000f8fd23f */
[----:B------:R-:W-:Y:S01]  /*0970*/  @P0 IMAD.HI.U32 R5, R0, c[0x0][0x540], RZ ;  /* 0x0001500000050a27 */ /* 0x000fe200078e00ff */
[----:B------:R-:W-:-:S03]  /*0980*/  IADD3 R0, R4, c[0x0][0x53c], RZ ;  /* 0x00014f0004007a10 */ /* 0x000fc60007ffe0ff */
[----:B------:R-:W-:Y:S01]  /*0990*/  IMAD.MOV.U32 R4, RZ, RZ, c[0x0][0x2c4] ;  /* 0x0000b100ff047624 */ /* 0x000fe200078e00ff */
[----:B------:R-:W-:Y:S01]  /*09a0*/  @P0 SHF.R.U32.HI R11, RZ, c[0x0][0x544], R5 ;  /* 0x00015100ff0b0a19 */ /* 0x000fe20000011605 */
[----:B------:R-:W-:-:S03]  /*09b0*/  IMAD.MOV.U32 R5, RZ, RZ, c[0x0][0x168] ;  /* 0x00005a00ff057624 */ /* 0x000fc600078e00ff */
[----:B------:R-:W-:Y:S01]  /*09c0*/  ISETP.NE.AND P4, PT, R4, 0x1, PT ;  /* 0x000000010400780c */ /* 0x000fe20003f85270 */
[----:B------:R-:W-:Y:S01]  /*09d0*/  IMAD R0, R11, c[0x0][0x53c], R0 ;  /* 0x00014f000b007a24 */ /* 0x000fe200078e0200 */
[----:B------:R-:W-:Y:S01]  /*09e0*/  IADD3 R5, -R5, 0x70, RZ ;  /* 0x0000007005057810 */ /* 0x000fe20007ffe1ff */
[----:B------:R1:W-:Y:S03]  /*09f0*/  STL [R1+0x54], R11 ;  /* 0x0000540b01007387 */ /* 0x0003e60000100800 */
[----:B------:R-:W-:-:S04]  /*0a00*/  SHF.L.U32 R16, R0, 0x7, RZ ;  /* 0x0000000700107819 */ /* 0x000fc800000006ff */
[----:B------:R-:W-:Y:S01]  /*0a10*/  IADD3 R4, R16, 0x7f, RZ ;  /* 0x0000007f10047810 */ /* 0x000fe20007ffe0ff */
[----:B------:R1:W-:Y:S04]  /*0a20*/  STL [R1+0x58], R16 ;  /* 0x0000581001007387 */ /* 0x0003e80000100800 */
[----:B------:R-:W-:-:S05]  /*0a30*/  @P4 IMAD.HI.U32 R0, R4, c[0x0][0x2c8], RZ ;  /* 0x0000b20004004a27 */ /* 0x000fca00078e00ff */
[----:B------:R-:W-:Y:S01]  /*0a40*/  @P4 SHF.R.U32.HI R4, RZ, c[0x0][0x2cc], R0 ;  /* 0x0000b300ff044a19 */ /* 0x000fe20000011600 */
[----:B------:R-:W-:-:S03]  /*0a50*/  IMAD.MOV.U32 R0, RZ, RZ, c[0x0][0x548] ;  /* 0x00015200ff007624 */ /* 0x000fc600078e00ff */
[----:B------:R-:W-:Y:S01]  /*0a60*/  IADD3 R5, R4, c[0x0][0x1d0], R5 ;  /* 0x0000740004057a10 */ /* 0x000fe20007ffe005 */
[----:B------:R-:W-:Y:S01]  /*0a70*/  IMAD.MOV.U32 R4, RZ, RZ, RZ ;  /* 0x000000ffff047224 */ /* 0x000fe200078e00ff */
[----:B------:R-:W-:Y:S02]  /*0a80*/  ISETP.NE.AND P0, PT, R0, 0x1, PT ;  /* 0x000000010000780c */ /* 0x000fe40003f05270 */
[----:B------:R-:W-:Y:S01]  /*0a90*/  IADD3 R0, R2, -R6, RZ ;  /* 0x8000000602007210 */ /* 0x000fe20007ffe0ff */
[----:B------:R-:W-:-:S04]  /*0aa0*/  IMAD.HI R4, R5, -0x6db6db6d, R4 ;  /* 0x9249249305047827 */ /* 0x000fc800078e0204 */
[----:B------:R-:W-:Y:S01]  /*0ab0*/  IMAD R0, R3, c[0x0][0x554], R0 ;  /* 0x0001550003007a24 */ /* 0x000fe200078e0200 */
[----:B------:R-:W-:-:S03]  /*0ac0*/  SHF.R.U32.HI R6, RZ, 0x1f, R4 ;  /* 0x0000001fff067819 */ /* 0x000fc60000011604 */
[----:B------:R-:W-:Y:S01]  /*0ad0*/  IMAD.MOV.U32 R18, RZ, RZ, R0 ;  /* 0x000000ffff127224 */ /* 0x000fe200078e0000 */
[----:B------:R-:W-:Y:S01]  /*0ae0*/  LEA.HI.SX32 R6, R4, R6, 0x1a ;  /* 0x0000000604067211 */ /* 0x000fe200078fd2ff */
[----:B------:R-:W-:-:S03]  /*0af0*/  @P0 IMAD.HI.U32 R2, R0, c[0x0][0x54c], RZ ;  /* 0x0001530000020a27 */ /* 0x000fc600078e00ff */
[----:B------:R-:W-:Y:S02]  /*0b00*/  IMNMX R6, R6, UR4, PT ;  /* 0x0000000406067c17 */ /* 0x000fe4000b800200 */
[----:B------:R-:W-:Y:S01]  /*0b10*/  @P0 SHF.R.U32.HI R18, RZ, c[0x0][0x550], R2 ;  /* 0x00015400ff120a19 */ /* 0x000fe20000011602 */
[----:B------:R-:W-:Y:S01]  /*0b20*/  IMAD.MOV.U32 R2, RZ, RZ, RZ ;  /* 0x000000ffff027224 */ /* 0x000fe200078e00ff */
[----:B------:R-:W-:Y:S02]  /*0b30*/  ISETP.GE.AND P0, PT, R6, 0x1, PT ;  /* 0x000000010600780c */ /* 0x000fe40003f06270 */
[----:B------:R-:W-:Y:S01]  /*0b40*/  IADD3 R3, -R18, RZ, RZ ;  /* 0x000000ff12037210 */ /* 0x000fe20007ffe1ff */
[----:B------:R1:W-:Y:S04]  /*0b50*/  STL [R1+0x50], R18 ;  /* 0x0000501201007387 */ /* 0x0003e80000100800 */
[----:B------:R-:W-:-:S05]  /*0b60*/  IMAD R23, R3, c[0x0][0x548], R0 ;  /* 0x0001520003177a24 */ /* 0x000fca00078e0200 */
[----:B------:R1:W-:Y:S01]  /*0b70*/  STL [R1+0x44], R23 ;  /* 0x0000441701007387 */ /* 0x0003e20000100800 */
[----:B------:R-:W-:Y:S05]  /*0b80*/  @!P0 BRA `(.L_x_1110) ;  /* 0x000001f000008947 */ /* 0x000fea0003800000 */
[----:B------:R-:W-:-:S04]  /*0b90*/  SHF.R.U32.HI R0, RZ, 0x10, R11 ;  /* 0x00000010ff007819 */ /* 0x000fc8000001160b */
[----:B------:R-:W-:-:S04]  /*0ba0*/  ISETP.NE.AND P0, PT, R0, RZ, PT ;  /* 0x000000ff0000720c */ /* 0x000fc80003f05270 */
[----:B------:R-:W-:-:S04]  /*0bb0*/  SEL R0, R0, c[0x0][0x338], P0 ;  /* 0x0000ce0000007a07 */ /* 0x000fc80000000000 */
[-C--:B------:R-:W-:Y:S02]  /*0bc0*/  IABS R3, R0.reuse ;  /* 0x0000000000037213 */ /* 0x080fe40000000000 */
[----:B------:R-:W-:Y:S02]  /*0bd0*/  IADD3 R7, R0, -0x1, R6 ;  /* 0xffffffff00077810 */ /* 0x000fe40007ffe006 */
[----:B------:R-:W2:Y:S02]  /*0be0*/  I2F.RP R4, R3 ;  /* 0x0000000300047306 */ /* 0x000ea40000209400 */
[----:B------:R-:W-:Y:S02]  /*0bf0*/  IABS R10, R7 ;  /* 0x00000007000a7213 */ /* 0x000fe40000000000 */
[----:B------:R-:W-:-:S04]  /*0c00*/  LOP3.LUT R7, R7, R0, RZ, 0x3c, !PT ;  /* 0x0000000007077212 */ /* 0x000fc800078e3cff */
[----:B------:R-:W-:Y:S01]  /*0c10*/  ISETP.GE.AND P0, PT, R7, RZ, PT ;  /* 0x000000ff0700720c */ /* 0x000fe20003f06270 */
[----:B--2---:R-:W2:Y:S02]  /*0c20*/  MUFU.RCP R4, R4 ;  /* 0x0000000400047308 */ /* 0x004ea40000001000 */
[----:B--2---:R-:W-:-:S06]  /*0c30*/  IADD3 R4, R4, 0xffffffe, RZ ;  /* 0x0ffffffe04047810 */ /* 0x004fcc0007ffe0ff */
[----:B------:R-:W2:Y:S02]  /*0c40*/  F2I.FTZ.U32.TRUNC.NTZ R5, R4 ;  /* 0x0000000400057305 */ /* 0x000ea4000021f000 */
[----:B--2---:R-:W-:Y:S02]  /*0c50*/  IMAD.MOV R2, RZ, RZ, -R5 ;  /* 0x000000ffff027224 */ /* 0x004fe400078e0a05 */
        /* <DEDUP_REMOVED lines=14> */
[----:B------:R-:W-:-:S13]  /*0d40*/  ISETP.GE.U32.AND P2, PT, R4, R3, PT ;  /* 0x000000030400720c */ /* 0x000fda0003f46070 */
[----:B------:R-:W-:-:S05]  /*0d50*/  @P2 IADD3 R2, R2, 0x1, RZ ;  /* 0x0000000102022810 */ /* 0x000fca0007ffe0ff */
[----:B------:R-:W-:Y:S01]  /*0d60*/  @!P0 IMAD.MOV R2, RZ, RZ, -R2 ;  /* 0x000000ffff028224 */ /* 0x000fe200078e0a02 */
[----:B------:R-:W-:Y:S02]  /*0d70*/  @!P1 LOP3.LUT R2, RZ, R0, RZ, 0x33, !PT ;  /* 0x00000000ff029212 */ /* 0x000fe400078e33ff */
.L_x_1110:
[----:B------:R-:W-:Y:S05]  /*0d80*/  BSYNC B0 ;  /* 0x0000000000007941 */ /* 0x000fea0003800000 */
.L_x_1109:
[----:B------:R-:W-:Y:S01]  /*0d90*/  LOP3.LUT R0, R11, 0xffff, RZ, 0xc0, !PT ;  /* 0x0000ffff0b007812 */ /* 0x000fe200078ec0ff */
[----:B------:R-:W-:Y:S01]  /*0da0*/  IMAD.MOV.U32 R19, RZ, RZ, RZ ;  /* 0x000000ffff137224 */ /* 0x000fe200078e00ff */
[----:B------:R-:W-:Y:S01]  /*0db0*/  CS2R R20, SRZ ;  /* 0x0000000000147805 */ /* 0x000fe2000001ff00 */
[----:B------:R-:W-:Y:S01]  /*0dc0*/  IMAD.MOV.U32 R22, RZ, RZ, RZ ;  /* 0x000000ffff167224 */ /* 0x000fe200078e00ff */
[----:B------:R-:W-:Y:S01]  /*0dd0*/  CS2R R178, SRZ ;  /* 0x0000000000b27805 */ /* 0x000fe2000001ff00 */
[----:B------:R-:W-:Y:S01]  /*0de0*/  IMAD R3, R0, R2, RZ ;  /* 0x0000000200037224 */ /* 0x000fe200078e02ff */
[----:B------:R-:W-:Y:S01]  /*0df0*/  PRMT R0, RZ, 0x7610, R0 ;  /* 0x00007610ff007816 */ /* 0x000fe20000000000 */
        /* <DEDUP_REMOVED lines=12> */
[----:B------:R2:W-:Y:S01]  /*0ec0*/  STL [R1+0xc], R17 ;  /* 0x00000c1101007387 */ /* 0x0005e20000100800 */
        /* <DEDUP_REMOVED lines=24> */
[----:B------:R-:W3:Y:S04]  /*1050*/  LDL R5, [R1+0x6c] ;  /* 0x00006c0001057983 */ /* 0x000ee80000100800 */
[----:B------:R-:W4:Y:S04]  /*1060*/  LDL.64 R6, [R1+0x48] ;  /* 0x0000480001067983 */ /* 0x000f280000100a00 */
[----:B------:R1:W4:Y:S01]  /*1070*/  LDL.64 R24, [R1+0x48] ;  /* 0x0000480001187983 */ /* 0x0003220000100a00 */
[----:B------:R-:W-:-:S03]  /*1080*/  ISETP.NE.U32.AND P0, PT, RZ, c[0x0][0x340], PT ;  /* 0x0000d000ff007a0c */ /* 0x000fc60003f05070 */
[----:B------:R-:W5:Y:S01]  /*1090*/  S2R R4, SR_TID.X ;  /* 0x0000000000047919 */ /* 0x000f620000002100 */
[----:B------:R-:W-:-:S13]  /*10a0*/  ISETP.NE.AND.EX P0, PT, RZ, c[0x0][0x344], PT, P0 ;  /* 0x0000d100ff007a0c */ /* 0x000fda0003f05300 */
[----:B------:R-:W-:-:S05]  /*10b0*/  @P0 MOV R2, 0x4 ;  /* 0x0000000400020802 */ /* 0x000fca0000000f00 */
[----:B--2---:R-:W-:-:S05]  /*10c0*/  @P0 IMAD.WIDE R2, R18, R2, c[0x0][0x340] ;  /* 0x0000d00012020625 */ /* 0x004fca00078e0202 */
[----:B------:R2:W4:Y:S01]  /*10d0*/  @P0 LDG.E R14, [R2.64] ;  /* 0x00000008020e0981 */ /* 0x000522000c1e1900 */
[----:B-----5:R-:W-:Y:S02]  /*10e0*/  SHF.R.S32.HI R15, RZ, 0x1f, R4 ;  /* 0x0000001fff0f7819 */ /* 0x020fe40000011404 */
[----:B------:R-:W-:Y:S02]  /*10f0*/  SHF.R.S32.HI R12, RZ, 0x1f, R23 ;  /* 0x0000001fff0c7819 */ /* 0x000fe40000011417 */
[----:B------:R-:W-:Y:S02]  /*1100*/  LEA.HI R15, R15, R4, RZ, 0x3 ;  /* 0x000000040f0f7211 */ /* 0x000fe400078f18ff */
[----:B------:R-:W-:Y:S02]  /*1110*/  SHF.R.S32.HI R13, RZ, 0x1f, R18 ;  /* 0x0000001fff0d7819 */ /* 0x000fe40000011412 */
[----:B------:R-:W-:Y:S02]  /*1120*/  SHF.R.S32.HI R15, RZ, 0x3, R15 ;  /* 0x00000003ff0f7819 */ /* 0x000fe4000001140f */
[----:B------:R-:W-:Y:S01]  /*1130*/  IADD3 R92, R17, -0x1, RZ ;  /* 0xffffffff115c7810 */ /* 0x000fe20007ffe0ff */
[----:B-1----:R-:W-:Y:S01]  /*1140*/  IMAD R11, R13, c[0x0][0x1c0], RZ ;  /* 0x000070000d0b7a24 */ /* 0x002fe200078e02ff */
[----:B------:R-:W-:-:S03]  /*1150*/  SHF.R.S32.HI R9, RZ, 0x1f, R15 ;  /* 0x0000001fff097819 */ /* 0x000fc6000001140f */
[----:B------:R-:W-:Y:S02]  /*1160*/  IMAD R11, R18, c[0x0][0x1c4], R11 ;  /* 0x00007100120b7a24 */ /* 0x000fe400078e020b */
[C---:B------:R-:W-:Y:S02]  /*1170*/  IMAD R4, R9.reuse, c[0x0][0x1e0], RZ ;  /* 0x0000780009047a24 */ /* 0x040fe400078e02ff */
[----:B------:R-:W-:Y:S02]  /*1180*/  IMAD R9, R9, c[0x0][0x208], RZ ;  /* 0x0000820009097a24 */ /* 0x000fe400078e02ff */
[C---:B------:R-:W-:Y:S02]  /*1190*/  IMAD R10, R15.reuse, c[0x0][0x1e4], R4 ;  /* 0x000079000f0a7a24 */ /* 0x040fe400078e0204 */
[----:B------:R-:W-:Y:S01]  /*11a0*/  IMAD R9, R15, c[0x0][0x20c], R9 ;  /* 0x000083000f097a24 */ /* 0x000fe200078e0209 */
[----:B---3--:R-:W-:Y:S01]  /*11b0*/  IADD3 R8, R5, R16, RZ ;  /* 0x0000001005087210 */ /* 0x008fe20007ffe0ff */
[----:B------:R-:W-:-:S03]  /*11c0*/  IMAD R5, R12, c[0x0][0x1b8], RZ ;  /* 0x00006e000c057a24 */ /* 0x000fc600078e02ff */
[----:B------:R-:W-:Y:S01]  /*11d0*/  MOV R0, R8 ;  /* 0x0000000800007202 */ /* 0x000fe20000000f00 */
[----:B--2---:R-:W-:Y:S01]  /*11e0*/  @P4 IMAD.HI.U32 R2, R8, c[0x0][0x2c8], RZ ;  /* 0x0000b20008024a27 */ /* 0x004fe200078e00ff */
[----:B----4-:R-:W-:-:S03]  /*11f0*/  MOV R24, R6 ;  /* 0x0000000600187202 */ /* 0x010fc60000000f00 */
[C---:B------:R-:W-:Y:S01]  /*1200*/  IMAD R5, R23.reuse, c[0x0][0x1bc], R5 ;  /* 0x00006f0017057a24 */ /* 0x040fe200078e0205 */
[----:B------:R-:W-:Y:S01]  /*1210*/  @P4 SHF.R.U32.HI R0, RZ, c[0x0][0x2cc], R2 ;  /* 0x0000b300ff004a19 */ /* 0x000fe20000011602 */
[----:B------:R-:W-:Y:S01]  /*1220*/  IMAD.WIDE.U32 R2, R23, c[0x0][0x1b8], RZ ;  /* 0x00006e0017027a25 */ /* 0x000fe200078e00ff */
[--C-:B------:R-:W-:Y:S02]  /*1230*/  SHF.R.S32.HI R25, RZ, 0x1f, R24.reuse ;  /* 0x0000001fff197819 */ /* 0x100fe40000011418 */
[----:B------:R-:W-:Y:S02]  /*1240*/  ISETP.GE.AND P2, PT, R24, c[0x0][0x198], PT ;  /* 0x0000660018007a0c */ /* 0x000fe40003f46270 */
[----:B------:R-:W-:Y:S01]  /*1250*/  IADD3 R3, R3, R5, RZ ;  /* 0x0000000503037210 */ /* 0x000fe20007ffe0ff */
[C-C-:B------:R-:W-:Y:S01]  /*1260*/  IMAD.WIDE.U32 R4, R15.reuse, c[0x0][0x208], R24.reuse ;  /* 0x000082000f047a25 */ /* 0x140fe200078e0018 */
[----:B------:R1:W-:Y:S03]  /*1270*/  STL [R1+0x4c], R25 ;  /* 0x00004c1901007387 */ /* 0x0003e60000100800 */
[----:B------:R-:W-:Y:S01]  /*1280*/  IMAD.WIDE.U32 R6, R15, c[0x0][0x1e0], R24 ;  /* 0x000078000f067a25 */ /* 0x000fe200078e0018 */
[----:B------:R-:W-:-:S02]  /*1290*/  IADD3 R5, R5, R9, RZ ;  /* 0x0000000905057210 */ /* 0x000fc40007ffe0ff */
[----:B------:R-:W-:Y:S01]  /*12a0*/  SHF.R.S32.HI R9, RZ, 0x1f, R0 ;  /* 0x0000001fff097819 */ /* 0x000fe20000011400 */
[----:B------:R-:W-:Y:S01]  /*12b0*/  IMAD.WIDE.U32 R2, R18, c[0x0][0x1c0], R2 ;  /* 0x0000700012027a25 */ /* 0x000fe200078e0002 */
[----:B------:R-:W-:Y:S02]  /*12c0*/  IADD3 R7, R7, R10, RZ ;  /* 0x0000000a07077210 */ /* 0x000fe40007ffe0ff */
[----:B------:R-:W-:Y:S01]  /*12d0*/  IADD3 R10, -R0, RZ, RZ ;  /* 0x000000ff000a7210 */ /* 0x000fe20007ffe1ff */
[----:B------:R-:W-:Y:S01]  /*12e0*/  IMAD R9, R9, c[0x0][0x1b0], RZ ;  /* 0x00006c0009097a24 */ /* 0x000fe200078e02ff */
[----:B------:R-:W-:Y:S01]  /*12f0*/  IADD3 R3, R3, R11, RZ ;  /* 0x0000000b03037210 */ /* 0x000fe20007ffe0ff */
[C---:B------:R-:W-:Y:S02]  /*1300*/  IMAD R11, R12.reuse, c[0x0][0x1e8], RZ ;  /* 0x00007a000c0b7a24 */ /* 0x040fe400078e02ff */
[----:B------:R-:W-:Y:S02]  /*1310*/  IMAD R12, R12, c[0x0][0x210], RZ ;  /* 0x000084000c0c7a24 */ /* 0x000fe400078e02ff */
[----:B------:R-:W-:-:S02]  /*1320*/  IMAD R10, R10, c[0x0][0x2c4], R8 ;  /* 0x0000b1000a0a7a24 */ /* 0x000fc400078e0208 */
[C---:B------:R-:W-:Y:S02]  /*1330*/  IMAD R11, R23.reuse, c[0x0][0x1ec], R11 ;  /* 0x00007b00170b7a24 */ /* 0x040fe400078e020b */
[----:B------:R-:W-:-:S04]  /*1340*/  IMAD.WIDE.U32 R6, R23, c[0x0][0x1e8], R6 ;  /* 0x00007a0017067a25 */ /* 0x000fc800078e0006 */
[C---:B------:R-:W-:Y:S02]  /*1350*/  IMAD R12, R23.reuse, c[0x0][0x214], R12 ;  /* 0x00008500170c7a24 */ /* 0x040fe400078e020c */
[----:B------:R-:W-:-:S04]  /*1360*/  IMAD.WIDE.U32 R4, R23, c[0x0][0x210], R4 ;  /* 0x0000840017047a25 */ /* 0x000fc800078e0004 */
[C---:B------:R-:W-:Y:S01]  /*1370*/  IMAD R8, R0.reuse, c[0x0][0x1b4], R9 ;  /* 0x00006d0000087a24 */ /* 0x040fe200078e0209 */
[----:B------:R-:W-:Y:S01]  /*1380*/  IADD3 R9, R5, R12, RZ ;  /* 0x0000000c05097210 */ /* 0x000fe20007ffe0ff */
[----:B------:R-:W-:-:S04]  /*1390*/  IMAD.WIDE.U32 R2, R0, c[0x0][0x1b0], R2 ;  /* 0x00006c0000027a25 */ /* 0x000fc800078e0002 */
[----:B------:R-:W-:Y:S01]  /*13a0*/  IMAD.IADD R7, R7, 0x1, R11 ;  /* 0x0000000107077824 */ /* 0x000fe200078e020b */
[----:B------:R-:W-:Y:S02]  /*13b0*/  SHF.R.S32.HI R11, RZ, 0x1f, R10 ;  /* 0x0000001fff0b7819 */ /* 0x000fe4000001140a */
[----:B------:R-:W-:Y:S02]  /*13c0*/  IADD3 R5, R3, R8, RZ ;  /* 0x0000000803057210 */ /* 0x000fe40007ffe0ff */
[----:B------:R-:W-:Y:S01]  /*13d0*/  MOV R8, R4 ;  /* 0x0000000400087202 */ /* 0x000fe20000000f00 */
[----:B------:R-:W-:Y:S01]  /*13e0*/  IMAD R11, R11, c[0x0][0x1a8], RZ ;  /* 0x00006a000b0b7a24 */ /* 0x000fe200078e02ff */
[----:B------:R-:W-:Y:S02]  /*13f0*/  MOV R4, R2 ;  /* 0x0000000200047202 */ /* 0x000fe40000000f00 */
[----:B------:R-:W-:Y:S01]  /*1400*/  @P0 SHF.R.S32.HI R3, RZ, 0x1f, R14 ;  /* 0x0000001fff030819 */ /* 0x000fe2000001140e */
[C---:B------:R-:W-:Y:S01]  /*1410*/  IMAD R11, R10.reuse, c[0x0][0x1ac], R11 ;  /* 0x00006b000a0b7a24 */ /* 0x040fe200078e020b */
[----:B------:R-:W-:Y:S01]  /*1420*/  @P0 MOV R2, R14 ;  /* 0x0000000e00020202 */ /* 0x000fe20000000f00 */
[----:B------:R-:W-:Y:S01]  /*1430*/  @!P0 IMAD.MOV.U32 R2, RZ, RZ, R18 ;  /* 0x000000ffff028224 */ /* 0x000fe200078e0012 */
[----:B------:R-:W-:Y:S01]  /*1440*/  @!P0 MOV R3, R13 ;  /* 0x0000000d00038202 */ /* 0x000fe20000000f00 */
[----:B------:R-:W-:-:S04]  /*1450*/  IMAD.WIDE.U32 R4, R10, c[0x0][0x1a8], R4 ;  /* 0x00006a000a047a25 */ /* 0x000fc800078e0004 */
[----:B------:R-:W-:Y:S01]  /*1460*/  IMAD.WIDE.U32 R12, R2, c[0x0][0x1f0], R6 ;  /* 0x00007c00020c7a25 */ /* 0x000fe200078e0006 */
[----:B------:R-:W-:-:S03]  /*1470*/  IADD3 R7, R5, R11, RZ ;  /* 0x0000000b05077210 */ /* 0x000fc60007ffe0ff */
[C---:B------:R-:W-:Y:S01]  /*1480*/  IMAD R0, R3.reuse, c[0x0][0x218], RZ ;  /* 0x0000860003007a24 */ /* 0x040fe200078e02ff */
[----:B------:R1:W-:Y:S01]  /*1490*/  STL.64 [R1+0x28], R12 ;  /* 0x0000280c01007387 */ /* 0x0003e20000100a00 */
[----:B------:R-:W-:Y:S01]  /*14a0*/  IMAD R6, R3, c[0x0][0x1f0], RZ ;  /* 0x00007c0003067a24 */ /* 0x000fe200078e02ff */
[----:B------:R-:W-:Y:S01]  /*14b0*/  LEA R3, P0, R4, c[0x0][0x160], 0x1 ;  /* 0x0000580004037a11 */ /* 0x000fe200078008ff */
[----:B------:R-:W-:-:S04]  /*14c0*/  IMAD.WIDE.U32 R8, R2, c[0x0][0x218], R8 ;  /* 0x0000860002087a25 */ /* 0x000fc800078e0008 */
[C---:B------:R-:W-:Y:S01]  /*14d0*/  IMAD R5, R2.reuse, c[0x0][0x21c], R0 ;  /* 0x0000870002057a24 */ /* 0x040fe200078e0200 */
[----:B------:R1:W-:Y:S01]  /*14e0*/  STL.64 [R1+0x30], R8 ;  /* 0x0000300801007387 */ /* 0x0003e20000100a00 */
[----:B------:R-:W-:Y:S01]  /*14f0*/  IMAD R6, R2, c[0x0][0x1f4], R6 ;  /* 0x00007d0002067a24 */ /* 0x000fe200078e0206 */
[----:B------:R-:W-:Y:S02]  /*1500*/  LEA.HI.X R2, R4, c[0x0][0x164], R7, 0x1, P0 ;  /* 0x0000590004027a11 */ /* 0x000fe400000f0c07 */
[----:B------:R-:W-:Y:S02]  /*1510*/  IADD3 R4, R9, R5, RZ ;  /* 0x0000000509047210 */ /* 0x000fe40007ffe0ff */
[----:B------:R-:W-:Y:S02]  /*1520*/  IADD3 R6, R13, R6, RZ ;  /* 0x000000060d067210 */ /* 0x000fe40007ffe0ff */
[----:B------:R-:W-:Y:S01]  /*1530*/  IADD3 R0, R15, R16, RZ ;  /* 0x000000100f007210 */ /* 0x000fe20007ffe0ff */
[----:B------:R1:W-:Y:S04]  /*1540*/  STL [R1+0x3c], R4 ;  /* 0x00003c0401007387 */ /* 0x0003e80000100800 */
[----:B------:R1:W-:Y:S01]  /*1550*/  STL [R1+0x38], R6 ;  /* 0x0000380601007387 */ /* 0x0003e20000100800 */
[----:B------:R-:W-:Y:S05]  /*1560*/  BRA.DIV ~URZ, `(.L_x_1112) ;  /* 0x00014a627f007947 */ /* 0x000fea000b800000 */
[----:B------:R2:W3:Y:S02]  /*1570*/  SHFL.IDX PT, R5, R2, RZ, 0x181f ;  /* 0x00181fff02057589 */ /* 0x0004e400000e0000 */
.L_x_1162:
[----:B------:R-:W-:Y:S05]  /*1580*/  BRA.DIV ~URZ, `(.L_x_1113) ;  /* 0x00014ab27f007947 */ /* 0x000fea000b800000 */
[----:B-1----:R1:W4:Y:S02]  /*1590*/  SHFL.IDX PT, R4, R3, RZ, 0x181f ;  /* 0x00181fff03047589 */ /* 0x00232400000e0000 */
.L_x_1163:
[----:B------:R-:W-:Y:S01]  /*15a0*/  MOV R11, c[0x0][0x168] ;  /* 0x00005a00000b7a02 */ /* 0x000fe20000000f00 */
[----:B------:R-:W-:Y:S04]  /*15b0*/  BSSY B0, `(.L_x_1114) ;  /* 0x000000b000007945 */ /* 0x000fe80003800000 */
[----:B------:R-:W-:-:S05]  /*15c0*/  IMAD R11, R11, c[0x0][0x2c4], RZ ;  /* 0x0000b1000b0b7a24 */ /* 0x000fca00078e02ff */
[----:B------:R-:W-:-:S13]  /*15d0*/  ISETP.GE.AND P0, PT, R0, R11, PT ;  /* 0x0000000b0000720c */ /* 0x000fda0003f06270 */
[----:B------:R-:W-:Y:S05]  /*15e0*/  @P0 BRA `(.L_x_1115) ;  /* 0x0000007000000947 */ /* 0x000fea0003800000 */
[----:B------:R-:W5:Y:S02]  /*15f0*/  LDL.64 R6, [R1+0x48] ;  /* 0x0000480001067983 */ /* 0x000f640000100a00 */
[----:B----45:R-:W-:-:S04]  /*1600*/  LEA R4, P0, R6, R4, 0x1 ;  /* 0x0000000406047211 */ /* 0x030fc800078008ff */
[----:B---3--:R-:W-:-:S05]  /*1610*/  LEA.HI.X R5, R6, R5, R7, 0x1, P0 ;  /* 0x0000000506057211 */ /* 0x008fca00000f0c07 */
[----:B------:R-:W-:Y:S01]  /*1620*/  @!PT LDS RZ, [RZ] ;  /* 0x00000000fffff984 */ /* 0x000fe20000000800 */
[----:B------:R-:W-:Y:S01]  /*1630*/  @!PT LDS RZ, [RZ] ;  /* 0x00000000fffff984 */ /* 0x000fe20000000800 */
[----:B------:R-:W-:Y:S01]  /*1640*/  @!PT LDS RZ, [RZ] ;  /* 0x00000000fffff984 */ /* 0x000fe20000000800 */
[----:B------:R3:W-:Y:S04]  /*1650*/  LDGSTS.E.BYPASS.LTC128B.128 [R241+0x7100], [R4.64], !P2 ;  /* 0x0710000004f17fae */ /* 0x0007e8000d101d48 */
.L_x_1115:
[----:B------:R-:W-:Y:S05]  /*1660*/  BSYNC B0 ;  /* 0x0000000000007941 */ /* 0x000fea0003800000 */
.L_x_1114:
[----:B------:R-:W-:Y:S05]  /*1670*/  BRA.DIV ~URZ, `(.L_x_1116) ;  /* 0x00014a327f007947 */ /* 0x000fea000b800000 */
[----:B------:R1:W2:Y:S04]  /*1680*/  SHFL.IDX PT, R6, R2, 0x1, 0x181f ;  /* 0x00381f0002067f89 */ /* 0x0002a800000e0000 */
[----:B---34-:R1:W3:Y:S02]  /*1690*/  SHFL.IDX PT, R4, R3, 0x1, 0x181f ;  /* 0x00381f0003047f89 */ /* 0x0182e400000e0000 */
.L_x_1164:
[----:B------:R-:W-:Y:S01]  /*16a0*/  IADD3 R5, R0, 0x10, RZ ;  /* 0x0000001000057810 */ /* 0x000fe20007ffe0ff */
[----:B------:R-:W-:Y:S03]  /*16b0*/  BSSY B0, `(.L_x_1117) ;  /* 0x000000a000007945 */ /* 0x000fe60003800000 */
[----:B------:R-:W-:-:S13]  /*16c0*/  ISETP.GE.AND P0, PT, R5, R11, PT ;  /* 0x0000000b0500720c */ /* 0x000fda0003f06270 */
[----:B------:R-:W-:Y:S05]  /*16d0*/  @P0 BRA `(.L_x_1118) ;  /* 0x0000007000000947 */ /* 0x000fea0003800000 */
[----:B------:R-:W4:Y:S02]  /*16e0*/  LDL.64 R8, [R1+0x48] ;  /* 0x0000480001087983 */ /* 0x000f240000100a00 */
[----:B---34-:R-:W-:-:S04]  /*16f0*/  LEA R4, P0, R8, R4, 0x1 ;  /* 0x0000000408047211 */ /* 0x018fc800078008ff */
[----:B--2---:R-:W-:-:S05]  /*1700*/  LEA.HI.X R5, R8, R6, R9, 0x1, P0 ;  /* 0x0000000608057211 */ /* 0x004fca00000f0c09 */
[----:B------:R-:W-:Y:S01]  /*1710*/  @!PT LDS RZ, [RZ] ;  /* 0x00000000fffff984 */ /* 0x000fe20000000800 */
[----:B------:R-:W-:Y:S01]  /*1720*/  @!PT LDS RZ, [RZ] ;  /* 0x00000000fffff984 */ /* 0x000fe20000000800 */
[----:B------:R-:W-:Y:S01]  /*1730*/  @!PT LDS RZ, [RZ] ;  /* 0x00000000fffff984 */ /* 0x000fe20000000800 */
[----:B------:R2:W-:Y:S04]  /*1740*/  LDGSTS.E.BYPASS.LTC128B.128 [R241+0x7900], [R4.64], !P2 ;  /* 0x0790000004f17fae */ /* 0x0005e8000d101d48 */
.L_x_1118:
[----:B------:R-:W-:Y:S05]  /*1750*/  BSYNC B0 ;  /* 0x0000000000007941 */ /* 0x000fea0003800000 */
.L_x_1117:
[----:B------:R-:W-:Y:S05]  /*1760*/  BRA.DIV ~URZ, `(.L_x_1119) ;  /* 0x00014a127f007947 */ /* 0x000fea000b800000 */
[----:B--2---:R2:W4:Y:S02]  /*1770*/  SHFL.IDX PT, R6, R2, 0x2, 0x181f ;  /* 0x00581f0002067f89 */ /* 0x00452400000e0000 */
.L_x_1165:
[----:B------:R-:W-:Y:S05]  /*1780*/  BRA.DIV ~URZ, `(.L_x_1120) ;  /* 0x00014a627f007947 */ /* 0x000fea000b800000 */
[----:B---3--:R3:W1:Y:S02]  /*1790*/  SHFL.IDX PT, R4, R3, 0x2, 0x181f ;  /* 0x00581f0003047f89 */ /* 0x00866400000e0000 */
.L_x_1166:
[----:B------:R-:W-:Y:S01]  /*17a0*/  IADD3 R5, R0, 0x20, RZ ;  /* 0x0000002000057810 */ /* 0x000fe20007ffe0ff */
[----:B------:R-:W-:Y:S03]  /*17b0*/  BSSY B0, `(.L_x_1121) ;  /* 0x000000a000007945 */ /* 0x000fe60003800000 */
[----:B------:R-:W-:-:S13]  /*17c0*/  ISETP.GE.AND P0, PT, R5, R11, PT ;  /* 0x0000000b0500720c */ /* 0x000fda0003f06270 */
[----:B------:R-:W-:Y:S05]  /*17d0*/  @P0 BRA `(.L_x_1122) ;  /* 0x0000007000000947 */ /* 0x000fea0003800000 */
[----:B------:R-:W5:Y:S02]  /*17e0*/  LDL.64 R8, [R1+0x48] ;  /* 0x0000480001087983 */ /* 0x000f640000100a00 */
[----:B-1---5:R-:W-:-:S04]  /*17f0*/  LEA R4, P0, R8, R4, 0x1 ;  /* 0x0000000408047211 */ /* 0x022fc800078008ff */
[----:B----4-:R-:W-:-:S05]  /*1800*/  LEA.HI.X R5, R8, R6, R9, 0x1, P0 ;  /* 0x0000000608057211 */ /* 0x010fca00000f0c09 */
[----:B------:R-:W-:Y:S01]  /*1810*/  @!PT LDS RZ, [RZ] ;  /* 0x00000000fffff984 */ /* 0x000fe20000000800 */
[----:B------:R-:W-:Y:S01]  /*1820*/  @!PT LDS RZ, [RZ] ;  /* 0x00000000fffff984 */ /* 0x000fe20000000800 */
[----:B------:R-:W-:Y:S01]  /*1830*/  @!PT LDS RZ, [RZ] ;  /* 0x00000000fffff984 */ /* 0x000fe20000000800 */
[----:B------:R1:W-:Y:S04]  /*1840*/  LDGSTS.E.BYPASS.LTC128B.128 [R241+0x8100], [R4.64], !P2 ;  /* 0x0810000004f17fae */ /* 0x0003e8000d101d48 */
.L_x_1122:
[----:B------:R-:W-:Y:S05]  /*1850*/  BSYNC B0 ;  /* 0x0000000000007941 */ /* 0x000fea0003800000 */
.L_x_1121:
[----:B------:R-:W-:Y:S05]  /*1860*/  BRA.DIV ~URZ, `(.L_x_1123) ;  /* 0x000149f27f007947 */ /* 0x000fea000b800000 */
[----:B----4-:R4:W2:Y:S04]  /*1870*/  SHFL.IDX PT, R6, R2, 0x3, 0x181f ;  /* 0x00781f0002067f89 */ /* 0x0108a800000e0000 */
[----:B-1----:R4:W1:Y:S02]  /*1880*/  SHFL.IDX PT, R4, R3, 0x3, 0x181f ;  /* 0x00781f0003047f89 */ /* 0x00286400000e0000 */
.L_x_1167:
        /* <DEDUP_REMOVED lines=11> */
.L_x_1125:
[----:B------:R-:W-:Y:S05]  /*1940*/  BSYNC B0 ;  /* 0x0000000000007941 */ /* 0x000fea0003800000 */
.L_x_1124:
[----:B------:R-:W-:Y:S05]  /*1950*/  BRA.DIV ~URZ, `(.L_x_1126) ;  /* 0x000149d27f007947 */ /* 0x000fea000b800000 */
[----:B--2---:R2:W3:Y:S02]  /*1960*/  SHFL.IDX PT, R6, R2, 0x4, 0x181f ;  /* 0x00981f0002067f89 */ /* 0x0044e400000e0000 */
.L_x_1168:
[----:B------:R-:W-:Y:S05]  /*1970*/  BRA.DIV ~URZ, `(.L_x_1127) ;  /* 0x00014a227f007947 */ /* 0x000fea000b800000 */
[----:B-1----:R1:W2:Y:S02]  /*1980*/  SHFL.IDX PT, R4, R3, 0x4, 0x181f ;  /* 0x00981f0003047f89 */ /* 0x0022a400000e0000 */
.L_x_1169:
[----:B------:R-:W-:Y:S01]  /*1990*/  IADD3 R5, R0, 0x40, RZ ;  /* 0x0000004000057810 */ /* 0x000fe20007ffe0ff */
[----:B------:R-:W-:Y:S03]  /*19a0*/  BSSY B0, `(.L_x_1128) ;  /* 0x000000a000007945 */ /* 0x000fe60003800000 */
[----:B------:R-:W-:-:S13]  /*19b0*/  ISETP.GE.AND P0, PT, R5, R11, PT ;  /* 0x0000000b0500720c */ /* 0x000fda0003f06270 */
[----:B------:R-:W-:Y:S05]  /*19c0*/  @P0 BRA `(.L_x_1129) ;  /* 0x0000007000000947 */ /* 0x000fea0003800000 */
[----:B------:R-:W5:Y:S02]  /*19d0*/  LDL.64 R8, [R1+0x48] ;  /* 0x0000480001087983 */ /* 0x000f640000100a00 */
[----:B--2--5:R-:W-:-:S04]  /*19e0*/  LEA R4, P0, R8, R4, 0x1 ;  /* 0x0000000408047211 */ /* 0x024fc800078008ff */
[----:B---3--:R-:W-:-:S05]  /*19f0*/  LEA.HI.X R5, R8, R6, R9, 0x1, P0 ;  /* 0x0000000608057211 */ /* 0x008fca00000f0c09 */
[----:B------:R-:W-:Y:S01]  /*1a00*/  @!PT LDS RZ, [RZ] ;  /* 0x00000000fffff984 */ /* 0x000fe20000000800 */
[----:B------:R-:W-:Y:S01]  /*1a10*/  @!PT LDS RZ, [RZ] ;  /* 0x00000000fffff984 */ /* 0x000fe20000000800 */
[----:B------:R-:W-:Y:S01]  /*1a20*/  @!PT LDS RZ, [RZ] ;  /* 0x00000000fffff984 */ /* 0x000fe20000000800 */
[----:B------:R2:W-:Y:S04]  /*1a30*/  LDGSTS.E.BYPASS.LTC128B.128 [R241+0x9100], [R4.64], !P2 ;  /* 0x0910000004f17fae */ /* 0x0005e8000d101d48 */
.L_x_1129:
[----:B------:R-:W-:Y:S05]  /*1a40*/  BSYNC B0 ;  /* 0x0000000000007941 */ /* 0x000fea0003800000 */
.L_x_1128:
[----:B------:R-:W-:Y:S05]  /*1a50*/  BRA.DIV ~URZ, `(.L_x_1130) ;  /* 0x000149b27f007947 */ /* 0x000fea000b800000 */
[----:B---3--:R3:W1:Y:S04]  /*1a60*/  SHFL.IDX PT, R6, R2, 0x5, 0x181f ;  /* 0x00b81f0002067f89 */ /* 0x00866800000e0000 */
[----:B--2---:R3:W2:Y:S02]  /*1a70*/  SHFL.IDX PT, R4, R3, 0x5, 0x181f ;  /* 0x00b81f0003047f89 */ /* 0x0046a400000e0000 */
.L_x_1170:
[----:B------:R-:W-:Y:S01]  /*1a80*/  IADD3 R5, R0, 0x50, RZ ;  /* 0x0000005000057810 */ /* 0x000fe20007ffe0ff */
[----:B------:R-:W-:Y:S03]  /*1a90*/  BSSY B0, `(.L_x_1131) ;  /* 0x000000a000007945 */ /* 0x000fe60003800000 */
[----:B------:R-:W-:-:S13]  /*1aa0*/  ISETP.GE.AND P0, PT, R5, R11, PT ;  /* 0x0000000b0500720c */ /* 0x000fda0003f06270 */
[----:B------:R-:W-:Y:S05]  /*1ab0*/  @P0 BRA `(.L_x_1132) ;  /* 0x0000007000000947 */ /* 0x000fea0003800000 */
[----:B------:R-:W5:Y:S02]  /*1ac0*/  LDL.64 R8, [R1+0x48] ;  /* 0x0000480001087983 */ /* 0x000f640000100a00 */
[----:B--2--5:R-:W-:-:S04]  /*1ad0*/  LEA R4, P0, R8, R4, 0x1 ;  /* 0x0000000408047211 */ /* 0x024fc800078008ff */
[----:B-1----:R-:W-:-:S05]  /*1ae0*/  LEA.HI.X R5, R8, R6, R9, 0x1, P0 ;  /* 0x0000000608057211 */ /* 0x002fca00000f0c09 */
[----:B------:R-:W-:Y:S01]  /*1af0*/  @!PT LDS RZ, [RZ] ;  /* 0x00000000fffff984 */ /* 0x000fe20000000800 */
[----:B------:R-:W-:Y:S01]  /*1b00*/  @!PT LDS RZ, [RZ] ;  /* 0x00000000fffff984 */ /* 0x000fe20000000800 */
[----:B------:R-:W-:Y:S01]  /*1b10*/  @!PT LDS RZ, [RZ] ;  /* 0x00000000fffff984 */ /* 0x000fe20000000800 */
[----:B------:R1:W-:Y:S04]  /*1b20*/  LDGSTS.E.BYPASS.LTC128B.128 [R241+0x9900], [R4.64], !P2 ;  /* 0x0990000004f17fae */ /* 0x0003e8000d101d48 */
.L_x_1132:
[----:B------:R-:W-:Y:S05]  /*1b30*/  BSYNC B0 ;  /* 0x0000000000007941 */ /* 0x000fea0003800000 */
.L_x_1131:
[----:B------:R-:W-:Y:S05]  /*1b40*/  BRA.DIV ~URZ, `(.L_x_1133) ;  /* 0x000149927f007947 */ /* 0x000fea000b800000 */
[----:B-1----:R1:W3:Y:S02]  /*1b50*/  SHFL.IDX PT, R6, R2, 0x6, 0x181f ;  /* 0x00d81f0002067f89 */ /* 0x0022e400000e0000 */
.L_x_1171:
[----:B------:R-:W-:Y:S05]  /*1b60*/  BRA.DIV ~URZ, `(.L_x_1134) ;  /* 0x000149e27f007947 */ /* 0x000fea000b800000 */
[----:B--2---:R2:W1:Y:S02]  /*1b70*/  SHFL.IDX PT, R4, R3, 0x6, 0x181f ;  /* 0x00d81f0003047f89 */ /* 0x00446400000e0000 */
.L_x_1172:
        /* <DEDUP_REMOVED lines=11> */
.L_x_1136:
[----:B------:R-:W-:Y:S05]  /*1c30*/  BSYNC B0 ;  /* 0x0000000000007941 */ /* 0x000fea0003800000 */
.L_x_1135:
[----:B------:R-:W-:Y:S05]  /*1c40*/  BRA.DIV ~URZ, `(.L_x_1137) ;  /* 0x000149727f007947 */ /* 0x000fea000b800000 */
[----:B-1----:R1:W2:Y:S04]  /*1c50*/  SHFL.IDX PT, R4, R2, 0x7, 0x181f ;  /* 0x00f81f0002047f89 */ /* 0x0022a800000e0000 */
[----:B--234-:R-:W2:Y:S02]  /*1c60*/  SHFL.IDX PT, R3, R3, 0x7, 0x181f ;  /* 0x00f81f0003037f89 */ /* 0x01cea400000e0000 */
.L_x_1173:
[----:B------:R-:W3:Y:S01]  /*1c70*/  LDL.64 R18, [R1+0x48] ;  /* 0x0000480001127983 */ /* 0x000ee20000100a00 */
[----:B------:R-:W-:-:S04]  /*1c80*/  IADD3 R0, R0, 0x70, RZ ;  /* 0x0000007000007810 */ /* 0x000fc80007ffe0ff */
[----:B------:R-:W-:-:S13]  /*1c90*/  ISETP.GE.AND P1, PT, R0, R11, PT ;  /* 0x0000000b0000720c */ /* 0x000fda0003f26270 */
[C---:B-123--:R-:W-:Y:S02]  /*1ca0*/  @!P1 LEA R2, P0, R18.reuse, R3, 0x1 ;  /* 0x0000000312029211 */ /* 0x04efe400078008ff */
[C---:B------:R-:W-:Y:S02]  /*1cb0*/  ISETP.GE.AND P6, PT, R18.reuse, c[0x0][0x1d4], PT ;  /* 0x0000750012007a0c */ /* 0x040fe40003fc6270 */
[----:B------:R-:W-:-:S05]  /*1cc0*/  @!P1 LEA.HI.X R3, R18, R4, R19, 0x1, P0 ;  /* 0x0000000412039211 */ /* 0x000fca00000f0c13 */
[----:B------:R-:W-:Y:S01]  /*1cd0*/  @!PT LDS RZ, [RZ] ;  /* 0x00000000fffff984 */ /* 0x000fe20000000800 */
[----:B------:R-:W-:Y:S01]  /*1ce0*/  @!PT LDS RZ, [RZ] ;  /* 0x00000000fffff984 */ /* 0x000fe20000000800 */
[----:B------:R-:W-:Y:S01]  /*1cf0*/  @!PT LDS RZ, [RZ] ;  /* 0x00000000fffff984 */ /* 0x000fe20000000800 */
[----:B------:R1:W-:Y:S04]  /*1d00*/  @!P1 LDGSTS.E.BYPASS.LTC128B.128 [R241+0xa900], [R2.64], !P2 ;  /* 0x0a90000002f19fae */ /* 0x0003e8000d101d48 */
[----:B------:R-:W0:Y:S01]  /*1d10*/  LDGDEPBAR ;  /* 0x00000000000079af */ /* 0x000e220000000000 */
[----:B------:R-:W-:Y:S02]  /*1d20*/  WARPSYNC 0xffffffff ;  /* 0xffffffff00007948 */ /* 0x000fe40003800000 */
[----:B------:R-:W2:Y:S04]  /*1d30*/  LDL R204, [R1+0xc] ;  /* 0x00000c0001cc7983 */ /* 0x000ea80000100800 */
[----:B------:R-:W3:Y:S04]  /*1d40*/  LDL R5, [R1+0x38] ;  /* 0x0000380001057983 */ /* 0x000ee80000100800 */
[----:B------:R-:W4:Y:S04]  /*1d50*/  LDL.64 R6, [R1+0x28] ;  /* 0x0000280001067983 */ /* 0x000f280000100a00 */
[----:B------:R-:W5:Y:S04]  /*1d60*/  LDL R22, [R1+0x3c] ;  /* 0x00003c0001167983 */ /* 0x000f680000100800 */
[----:B------:R-:W5:Y:S04]  /*1d70*/  LDL.64 R20, [R1+0x30] ;  /* 0x0000300001147983 */ /* 0x000f680000100a00 */
[----:B------:R-:W1:Y:S01]  /*1d80*/  S2R R9, SR_TID.X ;  /* 0x0000000000097919 */ /* 0x000e620000002100 */
[----:B------:R-:W-:-:S02]  /*1d90*/  MOV R93, 0xffffff90 ;  /* 0xffffff90005d7802 */ /* 0x000fc40000000f00 */
[----:B------:R-:W-:Y:S01]  /*1da0*/  SHF.R.S32.HI R10, RZ, 0x1f, R92 ;  /* 0x0000001fff0a7819 */ /* 0x000fe2000001145c */
[----:B-1----:R-:W-:Y:S01]  /*1db0*/  IMAD.WIDE.U32 R2, R92, c[0x0][0x1e0], RZ ;  /* 0x000078005c027a25 */ /* 0x002fe200078e00ff */
[----:B------:R-:W-:Y:S01]  /*1dc0*/  MOV R179, c[0x0][0x1e0] ;  /* 0x0000780000b37a02 */ /* 0x000fe20000000f00 */
[----:B------:R-:W-:Y:S01]  /*1dd0*/  ULDC.64 UR4, c[0x0][0x208] ;  /* 0x0000820000047ab9 */ /* 0x000fe20000000a00 */
[----:B------:R-:W-:Y:S01]  /*1de0*/  MOV R180, c[0x0][0x1e4] ;  /* 0x0000790000b47a02 */ /* 0x000fe20000000f00 */
[----:B------:R-:W-:Y:S01]  /*1df0*/  IMAD R0, R10, c[0x0][0x1e0], RZ ;  /* 0x000078000a007a24 */ /* 0x000fe200078e02ff */
[----:B------:R-:W-:Y:S01]  /*1e00*/  UMOV UR6, 0x5 ;  /* 0x0000000500067882 */ /* 0x000fe20000000000 */
[----:B------:R-:W5:Y:S01]  /*1e10*/  LDL R181, [R1+0x20] ;  /* 0x0000200001b57983 */ /* 0x000f620000100800 */
[----:B------:R-:W-:-:S04]  /*1e20*/  SHF.R.S32.HI R8, RZ, 0x1f, R9 ;  /* 0x0000001fff087819 */ /* 0x000fc80000011409 */
[----:B------:R-:W-:-:S04]  /*1e30*/  LEA.HI R8, R8, R9, RZ, 0x3 ;  /* 0x0000000908087211 */ /* 0x000fc800078f18ff */
[----:B------:R-:W-:Y:S01]  /*1e40*/  SHF.R.S32.HI R8, RZ, 0x3, R8 ;  /* 0x00000003ff087819 */ /* 0x000fe20000011408 */
[----:B------:R-:W-:-:S05]  /*1e50*/  IMAD R0, R92, c[0x0][0x1e4], R0 ;  /* 0x000079005c007a24 */ /* 0x000fca00078e0200 */
[----:B------:R-:W-:-:S05]  /*1e60*/  IADD3 R0, R3, R0, RZ ;  /* 0x0000000003007210 */ /* 0x000fca0007ffe0ff */
[----:B------:R-:W-:Y:S02]  /*1e70*/  IMAD R0, R0, 0x70, RZ ;  /* 0x0000007000007824 */ /* 0x000fe400078e02ff */
[----:B------:R-:W-:Y:S01]  /*1e80*/  IMAD.WIDE.U32 R12, R179, 0x20, RZ ;  /* 0x00000020b30c7825 */ /* 0x000fe200078e00ff */
[----:B------:R-:W-:Y:S02]  /*1e90*/  USHF.L.U32 UR7, UR4, 0x5, URZ ;  /* 0x0000000504077899 */ /* 0x000fe4000800063f */
[----:B------:R-:W-:Y:S01]  /*1ea0*/  USHF.L.U64.HI UR5, UR4, UR6, UR5 ;  /* 0x0000000604057299 */ /* 0x000fe20008010205 */
[----:B------:R-:W-:Y:S01]  /*1eb0*/  BAR.SYNC.DEFER_BLOCKING 0x0 ;  /* 0x0000000000007b1d */ /* 0x000fe20000010000 */
[----:B--2---:R-:W-:-:S05]  /*1ec0*/  IMAD R93, R204, R93, 0x70 ;  /* 0x00000070cc5d7424 */ /* 0x004fca00078e025d */
[----:B------:R-:W-:-:S04]  /*1ed0*/  IADD3 R16, R93, c[0x0][0x1d0], -R8 ;  /* 0x000074005d107a10 */ /* 0x000fc80007ffe808 */
[C---:B------:R-:W-:Y:S02]  /*1ee0*/  ISETP.GE.AND P3, PT, R16.reuse, 0x1, PT ;  /* 0x000000011000780c */ /* 0x040fe40003f66270 */
[----:B------:R-:W-:Y:S02]  /*1ef0*/  ISETP.GE.AND P2, PT, R16, 0x11, PT ;  /* 0x000000111000780c */ /* 0x000fe40003f46270 */
[----:B----4-:R-:W-:Y:S02]  /*1f00*/  MOV R94, R6 ;  /* 0x00000006005e7202 */ /* 0x010fe40000000f00 */
[----:B---3--:R-:W-:-:S05]  /*1f10*/  MOV R95, R5 ;  /* 0x00000005005f7202 */ /* 0x008fca0000000f00 */
[----:B------:R-:W-:Y:S01]  /*1f20*/  IMAD.WIDE.U32 R2, R2, 0x70, R94 ;  /* 0x0000007002027825 */ /* 0x000fe200078e005e */
[----:B------:R-:W-:-:S04]  /*1f30*/  ISETP.GE.AND P0, PT, R16, 0x21, PT ;  /* 0x000000211000780c */ /* 0x000fc80003f06270 */
[C---:B------:R-:W-:Y:S02]  /*1f40*/  @P3 LEA R6, P5, R2.reuse, c[0x0][0x1c8], 0x1 ;  /* 0x0000720002063a11 */ /* 0x040fe400078a08ff */
[----:B------:R-:W-:Y:S02]  /*1f50*/  IADD3 R3, R3, R0, RZ ;  /* 0x0000000003037210 */ /* 0x000fe40007ffe0ff */
[C---:B------:R-:W-:Y:S02]  /*1f60*/  @P2 LEA R0, P1, R179.reuse, R2, 0x4 ;  /* 0x00000002b3002211 */ /* 0x040fe400078220ff */
[----:B------:R-:W-:Y:S02]  /*1f70*/  @P3 LEA.HI.X R7, R2, c[0x0][0x1cc], R3, 0x1, P5 ;  /* 0x0000730002073a11 */ /* 0x000fe400028f0c03 */
[C---:B------:R-:W-:Y:S02]  /*1f80*/  @P2 LEA R4, P5, R0.reuse, c[0x0][0x1c8], 0x1 ;  /* 0x0000720000042a11 */ /* 0x040fe400078a08ff */
[----:B------:R-:W-:Y:S01]  /*1f90*/  @P2 LEA.HI.X R5, R179, R3, R180, 0x4, P1 ;  /* 0x00000003b3052211 */ /* 0x000fe200008f24b4 */
[----:B------:R-:W-:Y:S01]  /*1fa0*/  @!PT LDS RZ, [RZ] ;  /* 0x00000000fffff984 */ /* 0x000fe20000000800 */
[----:B------:R-:W-:Y:S01]  /*1fb0*/  @!PT LDS RZ, [RZ] ;  /* 0x00000000fffff984 */ /* 0x000fe20000000800 */
[----:B------:R-:W-:Y:S01]  /*1fc0*/  @!PT LDS RZ, [RZ] ;  /* 0x00000000fffff984 */ /* 0x000fe20000000800 */
[----:B------:R1:W-:Y:S03]  /*1fd0*/  @P3 LDGSTS.E.BYPASS.LTC128B.128 [R241+0x3900], [R6.64], !P6 ;  /* 0x0390000006f13fae */ /* 0x0003e6000f101d48 */
[----:B------:R-:W-:-:S02]  /*1fe0*/  @P2 LEA.HI.X R5, R0, c[0x0][0x1cc], R5, 0x1, P5 ;  /* 0x0000730000052a11 */ /* 0x000fc400028f0c05 */
[----:B------:R-:W-:Y:S02]  /*1ff0*/  ISETP.GE.AND P5, PT, R16, 0x31, PT ;  /* 0x000000311000780c */ /* 0x000fe40003fa6270 */
[----:B------:R-:W-:Y:S01]  /*2000*/  SHF.L.U32 R8, R180, 0x5, RZ ;  /* 0x00000005b4087819 */ /* 0x000fe200000006ff */
[----:B------:R2:W-:Y:S01]  /*2010*/  @P2 LDGSTS.E.BYPASS.LTC128B.128 [R241+0x4100], [R4.64], !P6 ;  /* 0x0410000004f12fae */ /* 0x0005e2000f101d48 */
[----:B------:R-:W-:-:S04]  /*2020*/  @P0 IADD3 R9, P1, R2, R12, RZ ;  /* 0x0000000c02090210 */ /* 0x000fc80007f3e0ff */
[----:B------:R-:W-:Y:S02]  /*2030*/  @P0 IADD3.X R0, R3, R13, R8, P1, !PT ;  /* 0x0000000d03000210 */ /* 0x000fe40000ffe408 */
[C---:B------:R-:W-:Y:S02]  /*2040*/  @P0 LEA R8, P1, R9.reuse, c[0x0][0x1c8], 0x1 ;  /* 0x0000720009080a11 */ /* 0x040fe400078208ff */
[C---:B------:R-:W-:Y:S02]  /*2050*/  ISETP.GE.AND P3, PT, R16.reuse, 0x41, PT ;  /* 0x000000411000780c */ /* 0x040fe40003f66270 */
[----:B------:R-:W-:Y:S02]  /*2060*/  ISETP.GE.AND P2, PT, R16, 0x51, PT ;  /* 0x000000511000780c */ /* 0x000fe40003f46270 */
[----:B------:R-:W-:Y:S01]  /*2070*/  @P0 LEA.HI.X R9, R9, c[0x0][0x1cc], R0, 0x1, P1 ;  /* 0x0000730009090a11 */ /* 0x000fe200008f0c00 */
[----:B------:R-:W-:-:S04]  /*2080*/  @P5 IMAD R0, R180, 0x30, RZ ;  /* 0x00000030b4005824 */ /* 0x000fc800078e02ff */
[----:B------:R3:W-:Y:S01]  /*2090*/  @P0 LDGSTS.E.BYPASS.LTC128B.128 [R241+0x4900], [R8.64], !P6 ;  /* 0x0490000008f10fae */ /* 0x0007e2000f101d48 */
[----:B------:R-:W-:Y:S01]  /*20a0*/  ISETP.GE.AND P1, PT, R16, 0x61, PT ;  /* 0x000000611000780c */ /* 0x000fe20003f26270 */
[----:B--2---:R-:W-:-:S05]  /*20b0*/  @P5 IMAD.WIDE.U32 R4, R179, 0x30, R2 ;  /* 0x00000030b3045825 */ /* 0x004fca00078e0002 */
[----:B------:R-:W-:Y:S02]  /*20c0*/  @P5 IADD3 R0, R5, R0, RZ ;  /* 0x0000000005005210 */ /* 0x000fe40007ffe0ff */
[C---:B------:R-:W-:Y:S02]  /*20d0*/  @P5 LEA R14, P0, R4.reuse, c[0x0][0x1c8], 0x1 ;  /* 0x00007200040e5a11 */ /* 0x040fe400078008ff */
[-C--:B-1----:R-:W-:Y:S02]  /*20e0*/  @P2 MOV R6, R2.reuse ;  /* 0x0000000200062202 */ /* 0x082fe40000000f00 */
[----:B------:R-:W-:Y:S02]  /*20f0*/  @P5 LEA.HI.X R15, R4, c[0x0][0x1cc], R0, 0x1, P0 ;  /* 0x00007300040f5a11 */ /* 0x000fe400000f0c00 */
[C---:B------:R-:W-:Y:S02]  /*2100*/  @P3 LEA R0, P0, R179.reuse, R2, 0x6 ;  /* 0x00000002b3003211 */ /* 0x040fe400078030ff */
[-C--:B------:R-:W-:Y:S01]  /*2110*/  @P2 MOV R7, R3.reuse ;  /* 0x0000000300072202 */ /* 0x080fe20000000f00 */
[C---:B------:R-:W-:Y:S01]  /*2120*/  @P2 IMAD R5, R180.reuse, 0x50, RZ ;  /* 0x00000050b4052824 */ /* 0x040fe200078e02ff */
[C---:B------:R-:W-:Y:S01]  /*2130*/  @P3 LEA.HI.X R4, R179.reuse, R3, R180, 0x6, P0 ;  /* 0x00000003b3043211 */ /* 0x040fe200000f34b4 */
[----:B------:R-:W-:Y:S01]  /*2140*/  @P1 IMAD R17, R180, 0x60, RZ ;  /* 0x00000060b4111824 */ /* 0x000fe200078e02ff */
[C---:B------:R-:W-:Y:S01]  /*2150*/  @P3 LEA R12, P0, R0.reuse, c[0x0][0x1c8], 0x1 ;  /* 0x00007200000c3a11 */ /* 0x040fe200078008ff */
[----:B------:R-:W-:Y:S01]  /*2160*/  @P2 IMAD.WIDE.U32 R6, R179, 0x50, R6 ;  /* 0x00000050b3062825 */ /* 0x000fe200078e0006 */
[----:B------:R1:W-:Y:S02]  /*2170*/  @P5 LDGSTS.E.BYPASS.LTC128B.128 [R241+0x5100], [R14.64], !P6 ;  /* 0x051000000ef15fae */ /* 0x0003e4000f101d48 */
[----:B------:R-:W-:Y:S01]  /*2180*/  @P3 LEA.HI.X R13, R0, c[0x0][0x1cc], R4, 0x1, P0 ;  /* 0x00007300000d3a11 */ /* 0x000fe200000f0c04 */
[----:B------:R-:W-:Y:S01]  /*2190*/  IMAD R0, R10, c[0x0][0x208], RZ ;  /* 0x000082000a007a24 */ /* 0x000fe200078e02ff */
[----:B------:R-:W-:Y:S01]  /*21a0*/  @P2 IADD3 R7, R7, R5, RZ ;  /* 0x0000000507072210 */ /* 0x000fe20007ffe0ff */
[----:B------:R-:W-:Y:S01]  /*21b0*/  @P1 IMAD.WIDE.U32 R4, R179, 0x60, R2 ;  /* 0x00000060b3041825 */ /* 0x000fe200078e0002 */
[C---:B------:R-:W-:Y:S01]  /*21c0*/  @P2 LEA R10, P0, R6.reuse, c[0x0][0x1c8], 0x1 ;  /* 0x00007200060a2a11 */ /* 0x040fe200078008ff */
[----:B------:R2:W-:Y:S03]  /*21d0*/  @P3 LDGSTS.E.BYPASS.LTC128B.128 [R241+0x5900], [R12.64], !P6 ;  /* 0x059000000cf13fae */ /* 0x0005e6000f101d48 */
[----:B------:R-:W-:-:S02]  /*21e0*/  @P2 LEA.HI.X R11, R6, c[0x0][0x1cc], R7, 0x1, P0 ;  /* 0x00007300060b2a11 */ /* 0x000fc400000f0c07 */
[----:B------:R-:W-:Y:S02]  /*21f0*/  @P1 IADD3 R5, R5, R17, RZ ;  /* 0x0000001105051210 */ /* 0x000fe40007ffe0ff */
[C---:B------:R-:W-:Y:S01]  /*2200*/  @P1 LEA R6, P0, R4.reuse, c[0x0][0x1c8], 0x1 ;  /* 0x0000720004061a11 */ /* 0x040fe200078008ff */
[----:B------:R4:W-:Y:S03]  /*2210*/  @P2 LDGSTS.E.BYPASS.LTC128B.128 [R241+0x6100], [R10.64], !P6 ;  /* 0x061000000af12fae */ /* 0x0009e6000f101d48 */
[----:B------:R-:W-:-:S05]  /*2220*/  @P1 LEA.HI.X R7, R4, c[0x0][0x1cc], R5, 0x1, P0 ;  /* 0x0000730004071a11 */ /* 0x000fca00000f0c05 */
[----:B------:R1:W-:Y:S04]  /*2230*/  @P1 LDGSTS.E.BYPASS.LTC128B.128 [R241+0x6900], [R6.64], !P6 ;  /* 0x0690000006f11fae */ /* 0x0003e8000f101d48 */
[----:B------:R-:W0:Y:S01]  /*2240*/  LDGDEPBAR ;  /* 0x00000000000079af */ /* 0x000e220000000000 */
[----:B---3--:R-:W-:-:S04]  /*2250*/  IMAD.WIDE.U32 R8, R92, c[0x0][0x208], RZ ;  /* 0x000082005c087a25 */ /* 0x008fc800078e00ff */
[----:B------:R-:W-:Y:S01]  /*2260*/  IMAD R0, R92, c[0x0][0x20c], R0 ;  /* 0x000083005c007a24 */ /* 0x000fe200078e0200 */
[----:B-----5:R-:W-:Y:S02]  /*2270*/  MOV R2, R20 ;  /* 0x0000001400027202 */ /* 0x020fe40000000f00 */
[----:B------:R-:W-:Y:S01]  /*2280*/  MOV R3, R22 ;  /* 0x0000001600037202 */ /* 0x000fe20000000f00 */
[----:B------:R-:W-:-:S04]  /*2290*/  DEPBAR.LE SB0, 0x1 ;  /* 0x000080400000791a */ /* 0x000fc80000000000 */
[----:B------:R-:W-:-:S04]  /*22a0*/  DEPBAR.LE SB0, 0x0 ;  /* 0x000080000000791a */ /* 0x000fc80000000000 */
[----:B------:R-:W-:Y:S01]  /*22b0*/  BAR.SYNC.DEFER_BLOCKING 0x0 ;  /* 0x0000000000007b1d */ /* 0x000fe20000010000 */
[----:B------:R-:W-:Y:S01]  /*22c0*/  IADD3 R0, R9, R0, RZ ;  /* 0x0000000009007210 */ /* 0x000fe20007ffe0ff */
[----:B------:R-:W-:-:S04]  /*22d0*/  IMAD.WIDE.U32 R2, R8, 0x70, R2 ;  /* 0x0000007008027825 */ /* 0x000fc800078e0002 */
[----:B------:R-:W-:Y:S01]  /*22e0*/  IMAD R0, R0, 0x70, RZ ;  /* 0x0000007000007824 */ /* 0x000fe200078e02ff */
[----:B--2---:R-:W-:-:S04]  /*22f0*/  LEA R12, P1, R2, c[0x0][0x1f8], 0x1 ;  /* 0x00007e00020c7a11 */ /* 0x004fc800078208ff */
[----:B------:R-:W-:Y:S02]  /*2300*/  IADD3 R0, R3, R0, RZ ;  /* 0x0000000003007210 */ /* 0x000fe40007ffe0ff */
[----:B----4-:R-:W-:Y:S02]  /*2310*/  IADD3 R10, P0, R12, UR7, RZ ;  /* 0x000000070c0a7c10 */ /* 0x010fe4000ff1e0ff */
[----:B------:R-:W-:Y:S02]  /*2320*/  LEA.HI.X R13, R2, c[0x0][0x1fc], R0, 0x1, P1 ;  /* 0x00007f00020d7a11 */ /* 0x000fe400008f0c00 */
[----:B------:R-:W-:Y:S01]  /*2330*/  IADD3 R8, P2, R10, UR7, RZ ;  /* 0x000000070a087c10 */ /* 0x000fe2000ff5e0ff */
[----:B------:R-:W-:Y:S04]  /*2340*/  LDSM.16.M88.4 R32, [R230] ;  /* 0x00000000e620783b */ /* 0x000fe80000000200 */
[----:B------:R-:W2:Y:S01]  /*2350*/  LDSM.16.M88.4 R44, [R119] ;  /* 0x00000000772c783b */ /* 0x000ea20000000200 */
[----:B------:R-:W-:-:S02]  /*2360*/  IADD3.X R11, R13, UR5, RZ, P0, !PT ;  /* 0x000000050d0b7c10 */ /* 0x000fc400087fe4ff */
[----:B-1----:R-:W-:Y:S01]  /*2370*/  IADD3 R6, P1, R8, UR7, RZ ;  /* 0x0000000708067c10 */ /* 0x002fe2000ff3e0ff */
[----:B------:R-:W1:Y:S01]  /*2380*/  LDSM.16.M88.4 R28, [R230+0x2000] ;  /* 0x00200000e61c783b */ /* 0x000e620000000200 */
[----:B------:R-:W-:-:S03]  /*2390*/  IADD3.X R9, R11, UR5, RZ, P2, !PT ;  /* 0x000000050b097c10 */ /* 0x000fc600097fe4ff */
[----:B------:R-:W-:Y:S01]  /*23a0*/  LDSM.16.M88.4 R24, [R233] ;  /* 0x00000000e918783b */ /* 0x000fe20000000200 */
[----:B------:R-:W-:Y:S02]  /*23b0*/  IADD3.X R7, R9, UR5, RZ, P1, !PT ;  /* 0x0000000509077c10 */ /* 0x000fe40008ffe4ff */
[----:B------:R-:W-:Y:S01]  /*23c0*/  ISETP.GE.AND P1, PT, R18, c[0x0][0x1d4], PT ;  /* 0x0000750012007a0c */ /* 0x000fe20003f26270 */
[----:B------:R-:W3:Y:S01]  /*23d0*/  LDSM.16.M88.4 R48, [R234] ;  /* 0x00000000ea30783b */ /* 0x000ee20000000200 */
[----:B------:R-:W-:Y:S02]  /*23e0*/  IADD3 R4, P0, R6, UR7, RZ ;  /* 0x0000000706047c10 */ /* 0x000fe4000ff1e0ff */
[C---:B------:R-:W-:Y:S01]  /*23f0*/  ISETP.LT.OR P3, PT, R16.reuse, 0x1, P1 ;  /* 0x000000011000780c */ /* 0x040fe20000f61670 */
[----:B------:R-:W-:Y:S01]  /*2400*/  LDSM.16.M88.4 R72, [R119+0x800] ;  /* 0x000800007748783b */ /* 0x000fe20000000200 */
[C---:B------:R-:W-:Y:S02]  /*2410*/  ISETP.LT.OR P2, PT, R16.reuse, 0x11, P1 ;  /* 0x000000111000780c */ /* 0x040fe40000f41670 */
[----:B------:R-:W-:Y:S01]  /*2420*/  IADD3.X R5, R7, UR5, RZ, P0, !PT ;  /* 0x0000000507057c10 */ /* 0x000fe200087fe4ff */
[----:B------:R-:W-:Y:S01]  /*2430*/  LDSM.16.M88.4 R84, [R119+0x1000] ;  /* 0x001000007754783b */ /* 0x000fe20000000200 */
[----:B------:R-:W-:-:S02]  /*2440*/  ISETP.LT.OR P0, PT, R16, 0x21, P1 ;  /* 0x000000211000780c */ /* 0x000fc40000f01670 */
[----:B------:R-:W-:Y:S01]  /*2450*/  IADD3 R2, P5, R4, UR7, RZ ;  /* 0x0000000704027c10 */ /* 0x000fe2000ffbe0ff */
[----:B------:R-:W-:Y:S03]  /*2460*/  LDSM.16.M88.4 R96, [R119+0x1800] ;  /* 0x001800007760783b */ /* 0x000fe60000000200 */
[----:B------:R-:W-:Y:S01]  /*2470*/  IADD3.X R3, R5, UR5, RZ, P5, !PT ;  /* 0x0000000505037c10 */ /* 0x000fe2000affe4ff */
[----:B------:R-:W-:Y:S01]  /*2480*/  LDSM.16.M88.4 R104, [R119+0x2000] ;  /* 0x002000007768783b */ /* 0x000fe20000000200 */
[----:B------:R-:W-:-:S03]  /*2490*/  ISETP.LT.OR P5, PT, R16, 0x31, P1 ;  /* 0x000000311000780c */ /* 0x000fc60000fa1670 */
[----:B------:R-:W-:Y:S04]  /*24a0*/  LDSM.16.M88.4 R112, [R119+0x2800] ;  /* 0x002800007770783b */ /* 0x000fe80000000200 */
[----:B------:R-:W-:Y:S04]  /*24b0*/  LDSM.16.M88.4 R124, [R119+0x3000] ;  /* 0x00300000777c783b */ /* 0x000fe80000000200 */
[----:B------:R-:W4:Y:S04]  /*24c0*/  LDSM.16.M88.4 R20, [R233+0x2000] ;  /* 0x00200000e914783b */ /* 0x000f280000000200 */
[----:B------:R-:W-:Y:S04]  /*24d0*/  LDSM.16.M88.4 R80, [R240] ;  /* 0x00000000f050783b */ /* 0x000fe80000000200 */
[----:B------:R-:W-:Y:S04]  /*24e0*/  LDSM.16.M88.4 R88, [R239] ;  /* 0x00000000ef58783b */ /* 0x000fe80000000200 */
[----:B------:R-:W-:Y:S04]  /*24f0*/  LDSM.16.M88.4 R100, [R238] ;  /* 0x00000000ee64783b */ /* 0x000fe80000000200 */
[----:B------:R-:W-:Y:S04]  /*2500*/  LDSM.16.M88.4 R108, [R237] ;  /* 0x00000000ed6c783b */ /* 0x000fe80000000200 */
[----:B------:R-:W-:Y:S04]  /*2510*/  LDSM.16.M88.4 R120, [R236] ;  /* 0x00000000ec78783b */ /* 0x000fe80000000200 */
[----:B------:R-:W-:Y:S04]  /*2520*/  LDSM.16.M88.4 R128, [R235] ;  /* 0x00000000eb80783b */ /* 0x000fe80000000200 */
        /* <DEDUP_REMOVED lines=8> */
[----:B------:R1:W-:Y:S04]  /*25b0*/  LDGSTS.E.BYPASS.LTC128B.128 [R241+0x1100], [R8.64], !P0 ;  /* 0x0110000008f17fae */ /* 0x0003e8000c101d48 */
[----:B------:R3:W-:Y:S04]  /*25c0*/  LDGSTS.E.BYPASS.LTC128B.128 [R241+0x1900], [R6.64], !P5 ;  /* 0x0190000006f17fae */ /* 0x0007e8000e901d48 */
[----:B------:R3:W-:Y:S04]  /*25d0*/  LDGSTS.E.BYPASS.LTC128B.128 [R241+0x2100], [R4.64], !P3 ;  /* 0x0210000004f17fae */ /* 0x0007e8000d901d48 */
[----:B------:R3:W-:Y:S01]  /*25e0*/  LDGSTS.E.BYPASS.LTC128B.128 [R241+0x2900], [R2.64], !P2 ;  /* 0x0290000002f17fae */ /* 0x0007e2000d101d48 */
[----:B--2---:R-:W-:Y:S01]  /*25f0*/  HMMA.16816.F32.BF16 R12, R32, R44, RZ ;  /* 0x0000002c200c723c */ /* 0x004fe200000418ff */
[----:B-1----:R-:W-:-:S04]  /*2600*/  IADD3 R8, P0, R2, UR7, RZ ;  /* 0x0000000702087c10 */ /* 0x002fc8000ff1e0ff */
[----:B------:R-:W-:-:S05]  /*2610*/  IADD3.X R9, R3, UR5, RZ, P0, !PT ;  /* 0x0000000503097c10 */ /* 0x000fca00087fe4ff */
[----:B------:R5:W-:Y:S04]  /*2620*/  LDGSTS.E.BYPASS.LTC128B.128 [R241+0x3100], [R8.64], !P1 ;  /* 0x0310000008f17fae */ /* 0x000be8000c901d48 */
[----:B------:R-:W-:Y:S04]  /*2630*/  LDSM.16.M88.4 R36, [R229] ;  /* 0x00000000e524783b */ /* 0x000fe80000000200 */
[----:B------:R-:W1:Y:S01]  /*2640*/  LDSM.16.M88.4 R16, [R231] ;  /* 0x00000000e710783b */ /* 0x000e620000000200 */
[----:B------:R-:W-:Y:S03]  /*2650*/  HMMA.16816.F32.BF16 R52, R28, R44, RZ ;  /* 0x0000002c1c34723c */ /* 0x000fe600000418ff */
[----:B------:R-:W-:Y:S04]  /*2660*/  LDSM.16.M88.4 R40, [R226] ;  /* 0x00000000e228783b */ /* 0x000fe80000000200 */
[----:B---3--:R-:W-:Y:S01]  /*2670*/  LDSM.16.M88.4 R4, [R232+0x2000] ;  /* 0x00200000e804783b */ /* 0x008fe20000000200 */
[----:B------:R-:W-:Y:S03]  /*2680*/  HMMA.16816.F32.BF16 R56, R24, R48, R12 ;  /* 0x000000301838723c */ /* 0x000fe6000004180c */
[----:B------:R-:W2:Y:S04]  /*2690*/  LDSM.16.M88.4 R12, [R231+0x2000] ;  /* 0x00200000e70c783b */ /* 0x000ea80000000200 */
[----:B------:R-:W0:Y:S04]  /*26a0*/  LDGDEPBAR ;  /* 0x00000000000079af */ /* 0x000e280000000000 */
[----:B-----5:R-:W3:Y:S01]  /*26b0*/  LDSM.16.M88.4 R8, [R232] ;  /* 0x00000000e808783b */ /* 0x020ee20000000200 */
[----:B------:R-:W-:Y:S08]  /*26c0*/  HMMA.16816.F32.BF16 R64, R32, R46, RZ ;  /* 0x0000002e2040723c */ /* 0x000ff000000418ff */
[----:B----4-:R-:W-:Y:S08]  /*26d0*/  HMMA.16816.F32.BF16 R52, R20, R48, R52 ;  /* 0x000000301434723c */ /* 0x010ff00000041834 */
[----:B-1----:R-:W-:Y:S08]  /*26e0*/  HMMA.16816.F32.BF16 R60, R16, R36, R56 ;  /* 0x00000024103c723c */ /* 0x002ff00000041838 */
[----:B------:R-:W-:Y:S08]  /*26f0*/  HMMA.16816.F32.BF16 R56, R28, R46, RZ ;  /* 0x0000002e1c38723c */ /* 0x000ff000000418ff */
[----:B--2---:R-:W-:Y:S08]  /*2700*/  HMMA.16816.F32.BF16 R44, R12, R36, R52 ;  /* 0x000000240c2c723c */ /* 0x004ff00000041834 */
[----:B------:R-:W-:Y:S08]  /*2710*/  HMMA.16816.F32.BF16 R52, R24, R50, R64 ;  /* 0x000000321834723c */ /* 0x000ff00000041840 */
[----:B---3--:R-:W-:Y:S08]  /*2720*/  HMMA.16816.F32.BF16 R64, R8, R40, R60 ;  /* 0x000000280840723c */ /* 0x008ff0000004183c */
        /* <DEDUP_REMOVED lines=149> */
[----:B-1----:R-:W-:-:S07]  /*3080*/  FMUL.FTZ R0, R69, c[0x0][0x320] ;  /* 0x0000c80045007a20 */ /* 0x002fce0000410000 */
[----:B------:R-:W-:Y:S01]  /*3090*/  HMMA.16816.F32.BF16 R52, R28, R104, RZ ;  /* 0x000000681c34723c */ /* 0x000fe200000418ff */
        /* <DEDUP_REMOVED lines=12> */
[----:B------:R-:W-:Y:S01]  /*3160*/  HMMA.16816.F32.BF16 R52, R32, R106, RZ ;  /* 0x0000006a2034723c */ /* 0x000fe200000418ff */
[----:B-1----:R-:W-:-:S06]  /*3170*/  FMUL.FTZ R0, R66, c[0x0][0x320] ;  /* 0x0000c80042007a20 */ /* 0x002fcc0000410000 */
[----:B------:R1:W1:Y:S02]  /*3180*/  MUFU.TANH R103, R0 ;  /* 0x0000000000677308 */ /* 0x0002640000002400 */
[----:B-1----:R-:W-:Y:S02]  /*3190*/  FMUL.FTZ R0, R67, c[0x0][0x320] ;  /* 0x0000c80043007a20 */ /* 0x002fe40000410000 */
[----:B------:R-:W-:Y:S01]  /*31a0*/  HMMA.16816.F32.BF16 R64, R8, R38, R44 ;  /* 0x000000260840723c */ /* 0x000fe2000004182c */
[----:B------:R-:W1:Y:S03]  /*31b0*/  LDSM.16.M88.4 R44, [R226+0x2000] ;  /* 0x00200000e22c783b */ /* 0x000e660000000200 */
[----:B------:R2:W1:Y:S02]  /*31c0*/  MUFU.TANH R102, R0 ;  /* 0x0000000000667308 */ /* 0x0004640000002400 */
[----:B--2---:R-:W-:-:S06]  /*31d0*/  FMUL.FTZ R0, R72, c[0x0][0x320] ;  /* 0x0000c80048007a20 */ /* 0x004fcc0000410000 */
[----:B------:R2:W1:Y:S01]  /*31e0*/  MUFU.TANH R150, R0 ;  /* 0x0000000000967308 */ /* 0x0004620000002400 */
[----:B------:R-:W-:Y:S08]  /*31f0*/  HMMA.16816.F32.BF16 R68, R4, R38, R60 ;  /* 0x000000260444723c */ /* 0x000ff0000004183c */
[----:B-----5:R-:W-:Y:S01]  /*3200*/  HMMA.16816.F32.BF16 R56, R16, R40, R56 ;  /* 0x000000281038723c */ /* 0x020fe20000041838 */
[----:B--2---:R-:W-:-:S07]  /*3210*/  FMUL.FTZ R0, R73, c[0x0][0x320] ;  /* 0x0000c80049007a20 */ /* 0x004fce0000410000 */
[----:B------:R-:W-:Y:S01]  /*3220*/  HMMA.16816.F32.BF16 R60, R28, R106, RZ ;  /* 0x0000006a1c3c723c */ /* 0x000fe200000418ff */
[----:B------:R2:W1:Y:S07]  /*3230*/  MUFU.TANH R151, R0 ;  /* 0x0000000000977308 */ /* 0x00046e0000002400 */
        /* <DEDUP_REMOVED lines=10> */
[----:B------:R2:W2:Y:S01]  /*32e0*/  MUFU.TANH R91, R0 ;  /* 0x00000000005b7308 */ /* 0x0004a20000002400 */
[----:B-1----:R-:W-:Y:S01]  /*32f0*/  HMMA.16816.F32.BF16 R72, R4, R44, R36 ;  /* 0x0000002c0448723c */ /* 0x002fe20000041824 */
[----:B--2---:R-:W-:-:S06]  /*3300*/  FMUL.FTZ R0, R66, c[0x0][0x320] ;  /* 0x0000c80042007a20 */ /* 0x004fcc0000410000 */
[----:B------:R1:W2:Y:S01]  /*3310*/  MUFU.TANH R101, R0 ;  /* 0x0000000000657308 */ /* 0x0002a20000002400 */
[----:B------:R-:W-:Y:S01]  /*3320*/  HMMA.16816.F32.BF16 R36, R16, R42, R48 ;  /* 0x0000002a1024723c */ /* 0x000fe20000041830 */
[----:B------:R-:W5:Y:S01]  /*3330*/  LDSM.16.M88.4 R48, [R229+0x2800] ;  /* 0x00280000e530783b */ /* 0x000f620000000200 */
[----:B-1----:R-:W-:-:S06]  /*3340*/  FMUL.FTZ R0, R67, c[0x0][0x320] ;  /* 0x0000c80043007a20 */ /* 0x002fcc0000410000 */
[----:B------:R-:W-:Y:S08]  /*3350*/  HMMA.16816.F32.BF16 R64, R8, R44, R56 ;  /* 0x0000002c0840723c */ /* 0x000ff00000041838 */
[----:B------:R-:W-:Y:S01]  /*3360*/  HMMA.16816.F32.BF16 R56, R32, R112, RZ ;  /* 0x000000702038723c */ /* 0x000fe200000418ff */
[----:B------:R1:W1:Y:S02]  /*3370*/  MUFU.TANH R100, R0 ;  /* 0x0000000000647308 */ /* 0x0002640000002400 */
[----:B-1----:R-:W-:-:S06]  /*3380*/  FMUL.FTZ R0, R68, c[0x0][0x320] ;  /* 0x0000c80044007a20 */ /* 0x002fcc0000410000 */
[----:B------:R1:W1:Y:S01]  /*3390*/  MUFU.TANH R90, R0 ;  /* 0x00000000005a7308 */ /* 0x0002620000002400 */
[----:B------:R-:W-:Y:S08]  /*33a0*/  HMMA.16816.F32.BF16 R52, R28, R112, RZ ;  /* 0x000000701c34723c */ /* 0x000ff000000418ff */
        /* <DEDUP_REMOVED lines=13> */
[----:B------:R-:W-:Y:S08]  /*3480*/  HMMA.16816.F32.BF16 R68, R4, R46, R60 ;  /* 0x0000002e0444723c */ /* 0x000ff0000004183c */
[----:B-----5:R-:W-:Y:S01]  /*3490*/  HMMA.16816.F32.BF16 R52, R16, R48, R56 ;  /* 0x000000301034723c */ /* 0x020fe20000041838 */
[----:B-1----:R-:W-:-:S04]  /*34a0*/  FMUL.FTZ R0, R66, c[0x0][0x320] ;  /* 0x0000c80042007a20 */ /* 0x002fc80000410000 */
[----:B------:R1:W1:Y:S03]  /*34b0*/  MUFU.TANH R145, R0 ;  /* 0x0000000000917308 */ /* 0x0002660000002400 */
[----:B------:R-:W-:Y:S01]  /*34c0*/  HMMA.16816.F32.BF16 R56, R28, R114, RZ ;  /* 0x000000721c38723c */ /* 0x000fe200000418ff */
[----:B-1----:R-:W-:-:S07]  /*34d0*/  FMUL.FTZ R0, R67, c[0x0][0x320] ;  /* 0x0000c80043007a20 */ /* 0x002fce0000410000 */
[----:B------:R-:W-:Y:S01]  /*34e0*/  HMMA.16816.F32.BF16 R64, R8, R46, R36 ;  /* 0x0000002e0840723c */ /* 0x000fe20000041824 */
[----:B------:R-:W1:Y:S07]  /*34f0*/  LDSM.16.M88.4 R36, [R226+0x2800] ;  /* 0x00280000e224783b */ /* 0x000e6e0000000200 */
[----:B------:R-:W-:Y:S01]  /*3500*/  HMMA.16816.F32.BF16 R44, R32, R114, RZ ;  /* 0x00000072202c723c */ /* 0x000fe200000418ff */
[----:B------:R5:W1:Y:S07]  /*3510*/  MUFU.TANH R153, R0 ;  /* 0x0000000000997308 */ /* 0x000a6e0000002400 */
[-C--:B------:R-:W-:Y:S01]  /*3520*/  HMMA.16816.F32.BF16 R60, R20, R122.reuse, R56 ;  /* 0x0000007a143c723c */ /* 0x080fe20000041838 */
[----:B-----5:R-:W-:Y:S11]  /*3530*/  FMUL.FTZ R0, R72, c[0x0][0x320] ;  /* 0x0000c80048007a20 */ /* 0x020ff60000410000 */
[----:B------:R-:W-:Y:S04]  /*3540*/  @!UPT UIADD3 URZ, URZ, URZ, URZ ;  /* 0x0000003f3f3ff290 */ /* 0x000fe8000fffe03f */
[----:B------:R-:W-:Y:S01]  /*3550*/  HMMA.16816.F32.BF16 R44, R24, R122, R44 ;  /* 0x0000007a182c723c */ /* 0x000fe2000004182c */
[----:B------:R5:W1:Y:S02]  /*3560*/  MUFU.TANH R82, R0 ;  /* 0x0000000000527308 */ /* 0x000a640000002400 */
[----:B-----5:R-:W-:-:S06]  /*3570*/  FMUL.FTZ R0, R73, c[0x0][0x320] ;  /* 0x0000c80049007a20 */ /* 0x020fcc0000410000 */
[----:B------:R5:W1:Y:S01]  /*3580*/  MUFU.TANH R81, R0 ;  /* 0x0000000000517308 */ /* 0x000a620000002400 */
[----:B------:R-:W-:Y:S01]  /*3590*/  HMMA.16816.F32.BF16 R40, R12, R48, R40 ;  /* 0x000000300c28723c */ /* 0x000fe20000041828 */
[----:B-----5:R-:W-:-:S06]  /*35a0*/  FMUL.FTZ R0, R74, c[0x0][0x320] ;  /* 0x0000c8004a007a20 */ /* 0x020fcc0000410000 */
[----:B------:R5:W1:Y:S07]  /*35b0*/  MUFU.TANH R85, R0 ;  /* 0x0000000000557308 */ /* 0x000a6e0000002400 */
[-C--:B------:R-:W-:Y:S08]  /*35c0*/  HMMA.16816.F32.BF16 R44, R16, R50.reuse, R44 ;  /* 0x00000032102c723c */ /* 0x080ff0000004182c */
[----:B------:R-:W-:Y:S01]  /*35d0*/  HMMA.16816.F32.BF16 R48, R12, R50, R60 ;  /* 0x000000320c30723c */ /* 0x000fe2000004183c */
[----:B-----5:R-:W-:-:S04]  /*35e0*/  FMUL.FTZ R0, R75, c[0x0][0x320] ;  /* 0x0000c8004b007a20 */ /* 0x020fc80000410000 */
[----:B------:R5:W1:Y:S02]  /*35f0*/  MUFU.TANH R86, R0 ;  /* 0x0000000000567308 */ /* 0x000a640000002400 */
[----:B-----5:R-:W-:-:S06]  /*3600*/  FMUL.FTZ R0, R64, c[0x0][0x320] ;  /* 0x0000c80040007a20 */ /* 0x020fcc0000410000 */
[----:B------:R5:W1:Y:S02]  /*3610*/  MUFU.TANH R79, R0 ;  /* 0x00000000004f7308 */ /* 0x000a640000002400 */
[----:B-----5:R-:W-:-:S06]  /*3620*/  FMUL.FTZ R0, R65, c[0x0][0x320] ;  /* 0x0000c80041007a20 */ /* 0x020fcc0000410000 */
[----:B------:R5:W1:Y:S01]  /*3630*/  MUFU.TANH R78, R0 ;  /* 0x00000000004e7308 */ /* 0x000a620000002400 */
[----:B------:R-:W-:Y:S01]  /*3640*/  HMMA.16816.F32.BF16 R56, R32, R124, RZ ;  /* 0x0000007c2038723c */ /* 0x000fe200000418ff */
[----:B-----5:R-:W-:-:S06]  /*3650*/  FMUL.FTZ R0, R66, c[0x0][0x320] ;  /* 0x0000c80042007a20 */ /* 0x020fcc0000410000 */
[----:B------:R5:W1:Y:S01]  /*3660*/  MUFU.TANH R155, R0 ;  /* 0x00000000009b7308 */ /* 0x000a620000002400 */
[----:B------:R-:W-:Y:S01]  /*3670*/  HMMA.16816.F32.BF16 R32, R32, R126, RZ ;  /* 0x0000007e2020723c */ /* 0x000fe200000418ff */
[----:B-----5:R-:W-:-:S07]  /*3680*/  FMUL.FTZ R0, R67, c[0x0][0x320] ;  /* 0x0000c80043007a20 */ /* 0x020fce0000410000 */
[----:B-1----:R-:W-:Y:S01]  /*3690*/  HMMA.16816.F32.BF16 R64, R8, R36, R52 ;  /* 0x000000240840723c */ /* 0x002fe20000041834 */
[----:B------:R1:W1:Y:S07]  /*36a0*/  MUFU.TANH R156, R0 ;  /* 0x00000000009c7308 */ /* 0x00026e0000002400 */
[----:B------:R-:W-:Y:S01]  /*36b0*/  HMMA.16816.F32.BF16 R52, R28, R124, RZ ;  /* 0x0000007c1c34723c */ /* 0x000fe200000418ff */
[----:B-1----:R-:W-:-:S07]  /*36c0*/  FMUL.FTZ R0, R68, c[0x0][0x320] ;  /* 0x0000c80044007a20 */ /* 0x002fce0000410000 */
[----:B------:R-:W-:Y:S01]  /*36d0*/  HMMA.16816.F32.BF16 R60, R4, R38, R48 ;  /* 0x00000026043c723c */ /* 0x000fe20000041830 */
[----:B------:R1:W1:Y:S07]  /*36e0*/  MUFU.TANH R77, R0 ;  /* 0x00000000004d7308 */ /* 0x00026e0000002400 */
[----:B------:R-:W-:Y:S01]  /*36f0*/  HMMA.16816.F32.BF16 R48, R28, R126, RZ ;  /* 0x0000007e1c30723c */ /* 0x000fe200000418ff */
[----:B-1----:R-:W-:-:S07]  /*3700*/  FMUL.FTZ R0, R69, c[0x0][0x320] ;  /* 0x0000c80045007a20 */ /* 0x002fce0000410000 */
[----:B------:R-:W-:Y:S01]  /*3710*/  HMMA.16816.F32.BF16 R72, R4, R36, R40 ;  /* 0x000000240448723c */ /* 0x000fe20000041828 */
[----:B------:R-:W1:Y:S01]  /*3720*/  LDSM.16.M88.4 R40, [R229+0x3000] ;  /* 0x00300000e528783b */ /* 0x000e620000000200 */
[----:B------:R5:W1:Y:S02]  /*3730*/  MUFU.TANH R76, R0 ;  /* 0x00000000004c7308 */ /* 0x000a640000002400 */
[----:B-----5:R-:W-:-:S06]  /*3740*/  FMUL.FTZ R0, R70, c[0x0][0x320] ;  /* 0x0000c80046007a20 */ /* 0x020fcc0000410000 */
[----:B------:R5:W1:Y:S01]  /*3750*/  MUFU.TANH R80, R0 ;  /* 0x0000000000507308 */ /* 0x000a620000002400 */
[----:B------:R-:W-:Y:S01]  /*3760*/  HMMA.16816.F32.BF16 R56, R24, R128, R56 ;  /* 0x000000801838723c */ /* 0x000fe20000041838 */
[----:B-----5:R-:W-:-:S06]  /*3770*/  FMUL.FTZ R0, R71, c[0x0][0x320] ;  /* 0x0000c80047007a20 */ /* 0x020fcc0000410000 */
[----:B------:R5:W1:Y:S01]  /*3780*/  MUFU.TANH R71, R0 ;  /* 0x0000000000477308 */ /* 0x000a620000002400 */
[----:B------:R-:W-:Y:S01]  /*3790*/  HMMA.16816.F32.BF16 R52, R20, R128, R52 ;  /* 0x000000801434723c */ /* 0x000fe20000041834 */
[----:B-----5:R-:W-:-:S06]  /*37a0*/  FMUL.FTZ R0, R64, c[0x0][0x320] ;  /* 0x0000c80040007a20 */ /* 0x020fcc0000410000 */
[----:B------:R5:W1:Y:S01]  /*37b0*/  MUFU.TANH R70, R0 ;  /* 0x0000000000467308 */ /* 0x000a620000002400 */
[-C--:B------:R-:W-:Y:S08]  /*37c0*/  HMMA.16816.F32.BF16 R24, R24, R130.reuse, R32 ;  /* 0x000000821818723c */ /* 0x080ff00000041820 */
[----:B------:R-:W-:Y:S01]  /*37d0*/  HMMA.16816.F32.BF16 R32, R20, R130, R48 ;  /* 0x000000821420723c */ /* 0x000fe20000041830 */
[----:B-----5:R-:W-:-:S04]  /*37e0*/  FMUL.FTZ R0, R65, c[0x0][0x320] ;  /* 0x0000c80041007a20 */ /* 0x020fc80000410000 */
[----:B------:R5:W1:Y:S02]  /*37f0*/  MUFU.TANH R69, R0 ;  /* 0x0000000000457308 */ /* 0x000a640000002400 */
[----:B-----5:R-:W-:-:S06]  /*3800*/  FMUL.FTZ R0, R66, c[0x0][0x320] ;  /* 0x0000c80042007a20 */ /* 0x020fcc0000410000 */
[----:B------:R5:W1:Y:S02]  /*3810*/  MUFU.TANH R174, R0 ;  /* 0x0000000000ae7308 */ /* 0x000a640000002400 */
[----:B-----5:R-:W-:Y:S02]  /*3820*/  FMUL.FTZ R0, R67, c[0x0][0x320] ;  /* 0x0000c80043007a20 */ /* 0x020fe40000410000 */
[----:B------:R-:W-:Y:S01]  /*3830*/  HMMA.16816.F32.BF16 R64, R8, R38, R44 ;  /* 0x000000260840723c */ /* 0x000fe2000004182c */
[----:B------:R-:W5:Y:S07]  /*3840*/  LDSM.16.M88.4 R44, [R226+0x3000] ;  /* 0x00300000e22c783b */ /* 0x000f6e0000000200 */
[----:B-1----:R-:W-:Y:S01]  /*3850*/  HMMA.16816.F32.BF16 R28, R12, R40, R52 ;  /* 0x000000280c1c723c */ /* 0x002fe20000041834 */
[----:B------:R-:W-:Y:S01]  /*3860*/  FMUL.FTZ R73, R73, c[0x0][0x320] ;  /* 0x0000c80049497a20 */ /* 0x000fe20000410000 */
[----:B------:R1:W1:Y:S01]  /*3870*/  MUFU.TANH R173, R0 ;  /* 0x0000000000ad7308 */ /* 0x0002620000002400 */
[----:B------:R-:W-:Y:S01]  /*3880*/  FMUL.FTZ R74, R74, c[0x0][0x320] ;  /* 0x0000c8004a4a7a20 */ /* 0x000fe20000410000 */
[----:B------:R-:W-:Y:S01]  /*3890*/  ISETP.GT.AND P0, PT, R92, R181, PT ;  /* 0x000000b55c00720c */ /* 0x000fe20003f04270 */
[----:B------:R-:W-:Y:S01]  /*38a0*/  FMUL.FTZ R75, R75, c[0x0][0x320] ;  /* 0x0000c8004b4b7a20 */ /* 0x000fe20000410000 */
[----:B------:R-:W-:-:S04]  /*38b0*/  DEPBAR.LE SB0, 0x0 ;  /* 0x000080000000791a */ /* 0x000fc80000000000 */
[C---:B------:R-:W-:Y:S08]  /*38c0*/  HMMA.16816.F32.BF16 R36, R16.reuse, R40, R56 ;  /* 0x000000281024723c */ /* 0x040ff00000041838 */
[-C--:B------:R-:W-:Y:S08]  /*38d0*/  HMMA.16816.F32.BF16 R16, R16, R42.reuse, R24 ;  /* 0x0000002a1010723c */ /* 0x080ff00000041818 */
[----:B------:R-:W-:Y:S08]  /*38e0*/  HMMA.16816.F32.BF16 R12, R12, R42, R32 ;  /* 0x0000002a0c0c723c */ /* 0x000ff00000041820 */
[-C--:B-----5:R-:W-:Y:S08]  /*38f0*/  HMMA.16816.F32.BF16 R36, R8, R44.reuse, R36 ;  /* 0x0000002c0824723c */ /* 0x0a0ff00000041824 */
[----:B------:R-:W-:Y:S08]  /*3900*/  HMMA.16816.F32.BF16 R20, R4, R44, R28 ;  /* 0x0000002c0414723c */ /* 0x000ff0000004181c */
[-C--:B------:R-:W-:Y:S08]  /*3910*/  HMMA.16816.F32.BF16 R8, R8, R46.reuse, R16 ;  /* 0x0000002e0808723c */ /* 0x080ff00000041810 */
[----:B------:R-:W-:Y:S01]  /*3920*/  HMMA.16816.F32.BF16 R4, R4, R46, R12 ;  /* 0x0000002e0404723c */ /* 0x000fe2000004180c */
[----:B------:R-:W-:-:S02]  /*3930*/  FMUL.FTZ R64, R64, c[0x0][0x320] ;  /* 0x0000c80040407a20 */ /* 0x000fc40000410000 */
[----:B------:R-:W-:Y:S02]  /*3940*/  FMUL.FTZ R65, R65, c[0x0][0x320] ;  /* 0x0000c80041417a20 */ /* 0x000fe40000410000 */
[----:B------:R-:W-:Y:S02]  /*3950*/  FMUL.FTZ R66, R66, c[0x0][0x320] ;  /* 0x0000c80042427a20 */ /* 0x000fe40000410000 */
[----:B------:R-:W-:Y:S02]  /*3960*/  FMUL.FTZ R67, R67, c[0x0][0x320] ;  /* 0x0000c80043437a20 */ /* 0x000fe40000410000 */
[----:B------:R-:W-:Y:S02]  /*3970*/  FMUL.FTZ R60, R60, c[0x0][0x320] ;  /* 0x0000c8003c3c7a20 */ /* 0x000fe40000410000 */
[----:B------:R-:W-:Y:S02]  /*3980*/  FMUL.FTZ R61, R61, c[0x0][0x320] ;  /* 0x0000c8003d3d7a20 */ /* 0x000fe40000410000 */
        /* <DEDUP_REMOVED lines=8> */
[----:B-1----:R-:W-:Y:S02]  /*3a10*/  FMUL.FTZ R0, R72, c[0x0][0x320] ;  /* 0x0000c80048007a20 */ /* 0x002fe40000410000 */
        /* <DEDUP_REMOVED lines=9> */
[----:B------:R-:W-:Y:S01]  /*3ab0*/  FMUL.FTZ R7, R7, c[0x0][0x320] ;  /* 0x0000c80007077a20 */ /* 0x000fe20000410000 */
[----:B------:R1:W1:Y:S08]  /*3ac0*/  MUFU.TANH R68, R0 ;  /* 0x0000000000447308 */ /* 0x0002700000002400 */
        /* <DEDUP_REMOVED lines=17> */
[----:B------:R1:W1:Y:S08]  /*3be0*/  MUFU.TANH R28, R22 ;  /* 0x00000016001c7308 */ /* 0x0002700000002400 */
        /* <DEDUP_REMOVED lines=8> */
[----:B------:R1:W1:Y:S01]  /*3c70*/  MUFU.TANH R27, R7 ;  /* 0x00000007001b7308 */ /* 0x0002620000002400 */
[----:B------:R-:W-:Y:S01]  /*3c80*/  BSSY B0, `(.L_x_1138) ;  /* 0x0000026000007945 */ /* 0x000fe20003800000 */
[----:B------:R-:W-:Y:S06]  /*3c90*/  BAR.SYNC.DEFER_BLOCKING 0x0 ;  /* 0x0000000000007b1d */ /* 0x000fec0000010000 */
[----:B------:R-:W-:Y:S05]  /*3ca0*/  @!P0 BRA `(.L_x_1139) ;  /* 0x0000023000008947 */ /* 0x000fea0003800000 */
[----:B-1234-:R-:W-:Y:S01]  /*3cb0*/  IADD3 R0, R204, -0x2, RZ ;  /* 0xfffffffecc007810 */ /* 0x01efe20007ffe0ff */
[C---:B------:R-:W-:Y:S01]  /*3cc0*/  IMAD.SHL.U32 R19, R179.reuse, 0x20, RZ ;  /* 0x00000020b3137824 */ /* 0x040fe200078e00ff */
[----:B------:R-:W-:-:S02]  /*3cd0*/  SHF.L.U64.HI R14, R179, 0x5, R180 ;  /* 0x00000005b30e7819 */ /* 0x000fc400000102b4 */
[----:B------:R-:W-:-:S05]  /*3ce0*/  SHF.R.S32.HI R2, RZ, 0x1f, R0 ;  /* 0x0000001fff027819 */ /* 0x000fca0000011400 */
[----:B------:R-:W-:Y:S02]  /*3cf0*/  IMAD R4, R2, c[0x0][0x1e0], RZ ;  /* 0x0000780002047a24 */ /* 0x000fe400078e02ff */
[----:B------:R-:W-:-:S04]  /*3d00*/  IMAD.WIDE.U32 R2, R0, c[0x0][0x1e0], RZ ;  /* 0x0000780000027a25 */ /* 0x000fc800078e00ff */
[----:B------:R-:W-:-:S04]  /*3d10*/  IMAD R0, R0, c[0x0][0x1e4], R4 ;  /* 0x0000790000007a24 */ /* 0x000fc800078e0204 */
[----:B------:R-:W-:Y:S02]  /*3d20*/  IMAD.IADD R0, R3, 0x1, R0 ;  /* 0x0000000103007824 */ /* 0x000fe400078e0200 */
[----:B------:R-:W-:-:S04]  /*3d30*/  IMAD.WIDE.U32 R2, R2, 0x70, R94 ;  /* 0x0000007002027825 */ /* 0x000fc800078e005e */
[----:B------:R-:W-:Y:S01]  /*3d40*/  IMAD R0, R0, 0x70, RZ ;  /* 0x0000007000007824 */ /* 0x000fe200078e02ff */
[----:B------:R-:W-:-:S03]  /*3d50*/  LEA R12, P0, R2, c[0x0][0x1c8], 0x1 ;  /* 0x00007200020c7a11 */ /* 0x000fc600078008ff */
[----:B------:R-:W-:Y:S01]  /*3d60*/  IMAD.IADD R0, R3, 0x1, R0 ;  /* 0x0000000103007824 */ /* 0x000fe200078e0200 */
[----:B------:R-:W-:-:S04]  /*3d70*/  IADD3 R10, P1, R19, R12, RZ ;  /* 0x0000000c130a7210 */ /* 0x000fc80007f3e0ff */
[----:B------:R-:W-:Y:S02]  /*3d80*/  LEA.HI.X R13, R2, c[0x0][0x1cc], R0, 0x1, P0 ;  /* 0x00007300020d7a11 */ /* 0x000fe400000f0c00 */
[----:B------:R-:W-:Y:S02]  /*3d90*/  IADD3 R8, P0, R10, R19, RZ ;  /* 0x000000130a087210 */ /* 0x000fe40007f1e0ff */
[----:B------:R-:W-:Y:S01]  /*3da0*/  IADD3.X R11, R14, R13, RZ, P1, !PT ;  /* 0x0000000d0e0b7210 */ /* 0x000fe20000ffe4ff */
[----:B------:R-:W-:Y:S01]  /*3db0*/  @!PT LDS RZ, [RZ] ;  /* 0x00000000fffff984 */ /* 0x000fe20000000800 */
[----:B------:R-:W-:Y:S01]  /*3dc0*/  @!PT LDS RZ, [RZ] ;  /* 0x00000000fffff984 */ /* 0x000fe20000000800 */
[----:B------:R-:W-:Y:S01]  /*3dd0*/  @!PT LDS RZ, [RZ] ;  /* 0x00000000fffff984 */ /* 0x000fe20000000800 */
[----:B------:R1:W-:Y:S01]  /*3de0*/  LDGSTS.E.BYPASS.LTC128B.128 [R241+0x3900], [R12.64], !P6 ;  /* 0x039000000cf17fae */ /* 0x0003e2000f101d48 */
[----:B------:R-:W-:-:S03]  /*3df0*/  IADD3 R6, P1, R8, R19, RZ ;  /* 0x0000001308067210 */ /* 0x000fc60007f3e0ff */
[--C-:B------:R-:W-:Y:S01]  /*3e00*/  IMAD.X R9, R11, 0x1, R14.reuse, P0 ;  /* 0x000000010b097824 */ /* 0x100fe200000e060e */
[-C--:B------:R-:W-:Y:S01]  /*3e10*/  IADD3 R4, P0, R6, R19.reuse, RZ ;  /* 0x0000001306047210 */ /* 0x080fe20007f1e0ff */
[----:B------:R2:W-:Y:S02]  /*3e20*/  LDGSTS.E.BYPASS.LTC128B.128 [R241+0x4100], [R10.64], !P6 ;  /* 0x041000000af17fae */ /* 0x0005e4000f101d48 */
[--C-:B------:R-:W-:Y:S01]  /*3e30*/  IMAD.X R7, R9, 0x1, R14.reuse, P1 ;  /* 0x0000000109077824 */ /* 0x100fe200008e060e */
[-C--:B------:R-:W-:Y:S01]  /*3e40*/  IADD3 R2, P1, R4, R19.reuse, RZ ;  /* 0x0000001304027210 */ /* 0x080fe20007f3e0ff */
[----:B------:R2:W-:Y:S03]  /*3e50*/  LDGSTS.E.BYPASS.LTC128B.128 [R241+0x4900], [R8.64], !P6 ;  /* 0x0490000008f17fae */ /* 0x0005e6000f101d48 */
[----:B------:R-:W-:Y:S01]  /*3e60*/  IADD3.X R5, R7, R14, RZ, P0, !PT ;  /* 0x0000000e07057210 */ /* 0x000fe200007fe4ff */
[----:B------:R2:W-:Y:S04]  /*3e70*/  LDGSTS.E.BYPASS.LTC128B.128 [R241+0x5100], [R6.64], !P6 ;  /* 0x0510000006f17fae */ /* 0x0005e8000f101d48 */
[----:B------:R-:W-:Y:S01]  /*3e80*/  IMAD.X R3, R5, 0x1, R14, P1 ;  /* 0x0000000105037824 */ /* 0x000fe200008e060e */
[----:B------:R2:W-:Y:S04]  /*3e90*/  LDGSTS.E.BYPASS.LTC128B.128 [R241+0x5900], [R4.64], !P6 ;  /* 0x0590000004f17fae */ /* 0x0005e8000f101d48 */
[----:B------:R2:W-:Y:S01]  /*3ea0*/  LDGSTS.E.BYPASS.LTC128B.128 [R241+0x6100], [R2.64], !P6 ;  /* 0x0610000002f17fae */ /* 0x0005e2000f101d48 */
[----:B-1----:R-:W-:-:S04]  /*3eb0*/  IADD3 R12, P0, R2, R19, RZ ;  /* 0x00000013020c7210 */ /* 0x002fc80007f1e0ff */
[----:B------:R-:W-:-:S05]  /*3ec0*/  IADD3.X R13, R3, R14, RZ, P0, !PT ;  /* 0x0000000e030d7210 */ /* 0x000fca00007fe4ff */
[----:B------:R2:W-:Y:S04]  /*3ed0*/  LDGSTS.E.BYPASS.LTC128B.128 [R241+0x6900], [R12.64], !P6 ;  /* 0x069000000cf17fae */ /* 0x0005e8000f101d48 */
.L_x_1139:
[----:B--234-:R-:W-:Y:S05]  /*3ee0*/  BSYNC B0 ;  /* 0x0000000000007941 */ /* 0x01cfea0003800000 */
.L_x_1138:
[----:B------:R-:W2:Y:S04]  /*3ef0*/  LDL R2, [R1+0x58] ;  /* 0x0000580001027983 */ /* 0x000ea80000100800 */
[----:B-1----:R-:W2:Y:S04]  /*3f00*/  LDL R0, [R1+0x60] ;  /* 0x0000600001007983 */ /* 0x002ea80000100800 */
[----:B------:R-:W3:Y:S04]  /*3f10*/  LDL R8, [R1+0x40] ;  /* 0x0000400001087983 */ /* 0x000ee80000100800 */
        /* <DEDUP_REMOVED lines=10> */
[----:B------:R-:W-:Y:S04]  /*3fc0*/  LDSM.16.MT88.4 R48, [R225] ;  /* 0x00000000e130783b */ /* 0x000fe80000004200 */
[----:B------:R-:W-:Y:S04]  /*3fd0*/  LDSM.16.MT88.4 R56, [R227] ;  /* 0x00000000e338783b */ /* 0x000fe80000004200 */
[----:B------:R-:W-:Y:S04]  /*3fe0*/  LDSM.16.MT88.4 R52, [R224+0x800] ;  /* 0x00080000e034783b */ /* 0x000fe80000004200 */
[----:B------:R-:W-:Y:S04]  /*3ff0*/  LDSM.16.MT88.4 R40, [R225+0x800] ;  /* 0x00080000e128783b */ /* 0x000fe80000004200 */
[----:B------:R-:W-:Y:S04]  /*4000*/  LDSM.16.MT88.4 R44, [R228+0x800] ;  /* 0x00080000e42c783b */ /* 0x000fe80000004200 */
[----:B------:R-:W0:Y:S01]  /*4010*/  LDGDEPBAR ;  /* 0x00000000000079af */ /* 0x000e220000000000 */
[----:B--2---:R-:W-:-:S04]  /*4020*/  IMAD.IADD R2, R0, 0x1, R2 ;  /* 0x0000000100027824 */ /* 0x004fc800078e0202 */
[----:B------:R-:W-:Y:S01]  /*4030*/  @P4 IMAD.HI.U32 R0, R2, c[0x0][0x2c8], RZ ;  /* 0x0000b20002004a27 */ /* 0x000fe200078e00ff */
[----:B------:R-:W-:Y:S03]  /*4040*/  STL [R1+0x8], R2 ;  /* 0x0000080201007387 */ /* 0x000fe60000100800 */
[----:B------:R-:W-:Y:S01]  /*4050*/  IMAD.MOV.U32 R6, RZ, RZ, R2 ;  /* 0x000000ffff067224 */ /* 0x000fe200078e0002 */
[----:B------:R-:W-:Y:S02]  /*4060*/  @P4 SHF.R.U32.HI R6, RZ, c[0x0][0x2cc], R0 ;  /* 0x0000b300ff064a19 */ /* 0x000fe40000011600 */
[----:B------:R-:W-:-:S03]  /*4070*/  IADD3 R0, R93, c[0x0][0x1d0], RZ ;  /* 0x000074005d007a10 */ /* 0x000fc60007ffe0ff */
[----:B------:R-:W1:Y:S01]  /*4080*/  SHFL.IDX PT, R2, R6, RZ, 0x1c1f ;  /* 0x001c1fff06027589 */ /* 0x000e6200000e0000 */
[----:B---3--:R-:W-:Y:S01]  /*4090*/  IADD3 R3, -R8, 0x1, R0 ;  /* 0x0000000108037810 */ /* 0x008fe20007ffe100 */
[----:B------:R-:W-:Y:S02]  /*40a0*/  IMAD.IADD R8, R0, 0x1, -R8 ;  /* 0x0000000100087824 */ /* 0x000fe400078e0a08 */
[----:B------:R-:W2:Y:S01]  /*40b0*/  SHFL.IDX PT, R4, R6, 0x2, 0x1c1f ;  /* 0x005c1f0006047f89 */ /* 0x000ea200000e0000 */
[----:B------:R-:W-:-:S03]  /*40c0*/  IADD3 R7, R3, -c[0x0][0x168], RZ ;  /* 0x80005a0003077a10 */ /* 0x000fc60007ffe0ff */
[----:B------:R-:W3:Y:S04]  /*40d0*/  SHFL.IDX PT, R5, R6, 0x3, 0x1c1f ;  /* 0x007c1f0006057f89 */ /* 0x000ee800000e0000 */
[----:B------:R-:W-:Y:S01]  /*40e0*/  SHFL.IDX PT, R6, R6, 0x1, 0x1c1f ;  /* 0x003c1f0006067f89 */ /* 0x000fe200000e0000 */
[C---:B-1----:R-:W-:Y:S02]  /*40f0*/  IMAD.IADD R0, R7.reuse, 0x1, R2 ;  /* 0x0000000107007824 */ /* 0x042fe400078e0202 */
[----:B--2---:R-:W-:-:S03]  /*4100*/  IMAD.IADD R2, R7, 0x1, R4 ;  /* 0x0000000107027824 */ /* 0x004fc600078e0204 */
[----:B------:R-:W-:Y:S01]  /*4110*/  IMNMX R0, R8, R0, PT ;  /* 0x0000000008007217 */ /* 0x000fe20003800200 */
[----:B---3--:R-:W-:-:S03]  /*4120*/  IMAD.IADD R3, R7, 0x1, R5 ;  /* 0x0000000107037824 */ /* 0x008fc600078e0205 */
[C---:B------:R-:W-:Y:S02]  /*4130*/  ISETP.GT.AND P3, PT, R0.reuse, RZ, PT ;  /* 0x000000ff0000720c */ /* 0x040fe40003f64270 */
[C---:B------:R-:W-:Y:S02]  /*4140*/  ISETP.GT.AND P2, PT, R0.reuse, 0x1, PT ;  /* 0x000000010000780c */ /* 0x040fe40003f44270 */
[C---:B------:R-:W-:Y:S02]  /*4150*/  ISETP.GT.AND P1, PT, R0.reuse, 0x8, PT ;  /* 0x000000080000780c */ /* 0x040fe40003f24270 */
[----:B------:R-:W-:Y:S02]  /*4160*/  FSEL R9, R177, -INF , P3 ;  /* 0xff800000b1097808 */ /* 0x000fe40001800000 */
[C---:B------:R-:W-:Y:S02]  /*4170*/  ISETP.GT.AND P0, PT, R0.reuse, 0x9, PT ;  /* 0x000000090000780c */ /* 0x040fe40003f04270 */
[----:B------:R-:W-:-:S02]  /*4180*/  ISETP.GT.AND P5, PT, R0, 0x10, PT ;  /* 0x000000100000780c */ /* 0x000fc40003fa4270 */
[----:B------:R-:W-:Y:S02]  /*4190*/  ISETP.GT.AND P3, PT, R0, 0x11, PT ;  /* 0x000000110000780c */ /* 0x000fe40003f64270 */
[----:B------:R-:W-:Y:S02]  /*41a0*/  FSEL R11, R170, -INF , P2 ;  /* 0xff800000aa0b7808 */ /* 0x000fe40001000000 */
[----:B------:R-:W-:Y:S02]  /*41b0*/  FSEL R88, R165, -INF , P1 ;  /* 0xff800000a5587808 */ /* 0x000fe40000800000 */
[C---:B------:R-:W-:Y:S02]  /*41c0*/  ISETP.GT.AND P2, PT, R0.reuse, 0x18, PT ;  /* 0x000000180000780c */ /* 0x040fe40003f44270 */
[----:B------:R-:W-:Y:S02]  /*41d0*/  ISETP.GT.AND P1, PT, R0, 0x19, PT ;  /* 0x000000190000780c */ /* 0x000fe40003f24270 */
[----:B------:R-:W-:-:S02]  /*41e0*/  FSEL R89, R160, -INF , P0 ;  /* 0xff800000a0597808 */ /* 0x000fc40000000000 */
[----:B------:R-:W-:Y:S02]  /*41f0*/  FSEL R93, R159, -INF , P5 ;  /* 0xff8000009f5d7808 */ /* 0x000fe40002800000 */
[----:B------:R-:W-:Y:S02]  /*4200*/  FSEL R94, R152, -INF , P3 ;  /* 0xff800000985e7808 */ /* 0x000fe40001800000 */
[C---:B------:R-:W-:Y:S02]  /*4210*/  ISETP.GT.AND P0, PT, R0.reuse, 0x20, PT ;  /* 0x000000200000780c */ /* 0x040fe40003f04270 */
[C---:B------:R-:W-:Y:S02]  /*4220*/  ISETP.GT.AND P5, PT, R0.reuse, 0x21, PT ;  /* 0x000000210000780c */ /* 0x040fe40003fa4270 */
[----:B------:R-:W-:Y:S02]  /*4230*/  ISETP.GT.AND P3, PT, R0, 0x28, PT ;  /* 0x000000280000780c */ /* 0x000fe40003f64270 */
[----:B------:R-:W-:-:S02]  /*4240*/  FSEL R95, R138, -INF , P2 ;  /* 0xff8000008a5f7808 */ /* 0x000fc40001000000 */
[----:B------:R-:W-:Y:S02]  /*4250*/  FSEL R96, R116, -INF , P1 ;  /* 0xff80000074607808 */ /* 0x000fe40000800000 */
[C---:B------:R-:W-:Y:S02]  /*4260*/  ISETP.GT.AND P2, PT, R0.reuse, 0x29, PT ;  /* 0x000000290000780c */ /* 0x040fe40003f44270 */
[----:B------:R-:W-:Y:S02]  /*4270*/  ISETP.GT.AND P1, PT, R0, 0x30, PT ;  /* 0x000000300000780c */ /* 0x000fe40003f24270 */
[----:B------:R-:W-:Y:S02]  /*4280*/  FSEL R139, R139, -INF , P0 ;  /* 0xff8000008b8b7808 */ /* 0x000fe40000000000 */
[----:B------:R-:W-:Y:S02]  /*4290*/  FSEL R140, R140, -INF , P5 ;  /* 0xff8000008c8c7808 */ /* 0x000fe40002800000 */
[----:B------:R-:W-:-:S02]  /*42a0*/  FSEL R141, R141, -INF , P3 ;  /* 0xff8000008d8d7808 */ /* 0x000fc40001800000 */
[C---:B------:R-:W-:Y:S02]  /*42b0*/  ISETP.GT.AND P0, PT, R0.reuse, 0x31, PT ;  /* 0x000000310000780c */ /* 0x040fe40003f04270 */
[C---:B------:R-:W-:Y:S02]  /*42c0*/  ISETP.GT.AND P5, PT, R0.reuse, 0x38, PT ;  /* 0x000000380000780c */ /* 0x040fe40003fa4270 */
[C---:B------:R-:W-:Y:S02]  /*42d0*/  ISETP.GT.AND P3, PT, R0.reuse, 0x39, PT ;  /* 0x000000390000780c */ /* 0x040fe40003f64270 */
[----:B------:R-:W-:Y:S02]  /*42e0*/  FSEL R143, R143, -INF , P2 ;  /* 0xff8000008f8f7808 */ /* 0x000fe40001000000 */
[----:B------:R-:W-:Y:S02]  /*42f0*/  FSEL R157, R157, -INF , P1 ;  /* 0xff8000009d9d7808 */ /* 0x000fe40000800000 */
[----:B------:R-:W-:-:S02]  /*4300*/  ISETP.GT.AND P2, PT, R0, 0x40, PT ;  /* 0x000000400000780c */ /* 0x000fc40003f44270 */
[----:B------:R-:W-:Y:S02]  /*4310*/  ISETP.GT.AND P1, PT, R0, 0x41, PT ;  /* 0x000000410000780c */ /* 0x000fe40003f24270 */
[----:B------:R-:W-:Y:S02]  /*4320*/  FSEL R158, R158, -INF , P0 ;  /* 0xff8000009e9e7808 */ /* 0x000fe40000000000 */
[----:B------:R-:W-:Y:S02]  /*4330*/  FSEL R159, R97, -INF , P5 ;  /* 0xff800000619f7808 */ /* 0x000fe40002800000 */
        /* <DEDUP_REMOVED lines=14> */
[----:B------:R-:W-:-:S02]  /*4420*/  IMNMX R2, R8, R2, PT ;  /* 0x0000000208027217 */ /* 0x000fc40003800200 */
[----:B------:R-:W-:Y:S02]  /*4430*/  FSEL R234, R69, -INF , P2 ;  /* 0xff80000045ea7808 */ /* 0x000fe40001000000 */
[----:B------:R-:W-:Y:S02]  /*4440*/  FSEL R197, R64, -INF , P1 ;  /* 0xff80000040c57808 */ /* 0x000fe40000800000 */
[C---:B------:R-:W-:Y:S02]  /*4450*/  ISETP.GT.AND P2, PT, R0.reuse, 0x68, PT ;  /* 0x000000680000780c */ /* 0x040fe40003f44270 */
[----:B------:R-:W-:Y:S02]  /*4460*/  ISETP.GT.AND P1, PT, R0, 0x69, PT ;  /* 0x000000690000780c */ /* 0x000fe40003f24270 */
[----:B------:R-:W-:Y:S02]  /*4470*/  FSEL R233, R65, -INF , P0 ;  /* 0xff80000041e97808 */ /* 0x000fe40000000000 */
[----:B------:R-:W-:-:S02]  /*4480*/  FSEL R232, R36, -INF , P5 ;  /* 0xff80000024e87808 */ /* 0x000fc40002800000 */
[----:B------:R-:W-:Y:S02]  /*4490*/  FSEL R230, R37, -INF , P3 ;  /* 0xff80000025e67808 */ /* 0x000fe40001800000 */
[C---:B------:R-:W-:Y:S02]  /*44a0*/  ISETP.GT.AND P0, PT, R2.reuse, RZ, PT ;  /* 0x000000ff0200720c */ /* 0x040fe40003f04270 */
[C---:B------:R-:W-:Y:S02]  /*44b0*/  ISETP.GT.AND P5, PT, R2.reuse, 0x1, PT ;  /* 0x000000010200780c */ /* 0x040fe40003fa4270 */
[----:B------:R-:W-:Y:S02]  /*44c0*/  ISETP.GT.AND P3, PT, R2, 0x8, PT ;  /* 0x000000080200780c */ /* 0x000fe40003f64270 */
[----:B------:R-:W-:Y:S02]  /*44d0*/  FSEL R229, R18, -INF , P2 ;  /* 0xff80000012e57808 */ /* 0x000fe40001000000 */
[----:B------:R-:W-:-:S02]  /*44e0*/  FSEL R226, R17, -INF , P1 ;  /* 0xff80000011e27808 */ /* 0x000fc40000800000 */
[C---:B------:R-:W-:Y:S02]  /*44f0*/  ISETP.GT.AND P2, PT, R2.reuse, 0x9, PT ;  /* 0x000000090200780c */ /* 0x040fe40003f44270 */
[----:B------:R-:W-:Y:S02]  /*4500*/  ISETP.GT.AND P1, PT, R2, 0x10, PT ;  /* 0x000000100200780c */ /* 0x000fe40003f24270 */
[----:B------:R-:W-:Y:S02]  /*4510*/  FSEL R10, R178, -INF , P0 ;  /* 0xff800000b20a7808 */ /* 0x000fe40000000000 */
[----:B------:R-:W-:Y:S02]  /*4520*/  FSEL R12, R171, -INF , P5 ;  /* 0xff800000ab0c7808 */ /* 0x000fe40002800000 */
[----:B------:R-:W-:Y:S02]  /*4530*/  FSEL R13, R166, -INF , P3 ;  /* 0xff800000a60d7808 */ /* 0x000fe40001800000 */
[----:B------:R-:W-:-:S02]  /*4540*/  ISETP.GT.AND P0, PT, R2, 0x11, PT ;  /* 0x000000110200780c */ /* 0x000fc40003f04270 */
[C---:B------:R-:W-:Y:S02]  /*4550*/  ISETP.GT.AND P5, PT, R2.reuse, 0x18, PT ;  /* 0x000000180200780c */ /* 0x040fe40003fa4270 */
[----:B------:R-:W-:Y:S02]  /*4560*/  ISETP.GT.AND P3, PT, R2, 0x19, PT ;  /* 0x000000190200780c */ /* 0x000fe40003f64270 */
[----:B------:R-:W-:Y:S02]  /*4570*/  FSEL R17, R164, -INF , P2 ;  /* 0xff800000a4117808 */ /* 0x000fe40001000000 */
[----:B------:R-:W-:Y:S02]  /*4580*/  FSEL R19, R161, -INF , P1 ;  /* 0xff800000a1137808 */ /* 0x000fe40000800000 */
[C---:B------:R-:W-:Y:S02]  /*4590*/  ISETP.GT.AND P2, PT, R2.reuse, 0x20, PT ;  /* 0x000000200200780c */ /* 0x040fe40003f44270 */
[----:B------:R-:W-:-:S02]  /*45a0*/  ISETP.GT.AND P1, PT, R2, 0x21, PT ;  /* 0x000000210200780c */ /* 0x000fc40003f24270 */
[----:B------:R-:W-:Y:S02]  /*45b0*/  FSEL R22, R154, -INF , P0 ;  /* 0xff8000009a167808 */ /* 0x000fe40000000000 */
[----:B------:R-:W-:Y:S02]  /*45c0*/  FSEL R23, R142, -INF , P5 ;  /* 0xff8000008e177808 */ /* 0x000fe40002800000 */
[----:B------:R-:W-:Y:S02]  /*45d0*/  FSEL R24, R135, -INF , P3 ;  /* 0xff80000087187808 */ /* 0x000fe40001800000 */
[C---:B------:R-:W-:Y:S02]  /*45e0*/  ISETP.GT.AND P0, PT, R2.reuse, 0x28, PT ;  /* 0x000000280200780c */ /* 0x040fe40003f04270 */
[C---:B------:R-:W-:Y:S02]  /*45f0*/  ISETP.GT.AND P5, PT, R2.reuse, 0x29, PT ;  /* 0x000000290200780c */ /* 0x040fe40003fa4270 */
[----:B------:R-:W-:-:S02]  /*4600*/  ISETP.GT.AND P3, PT, R2, 0x30, PT ;  /* 0x000000300200780c */ /* 0x000fc40003f64270 */
[----:B------:R-:W-:Y:S02]  /*4610*/  FSEL R132, R132, -INF , P2 ;  /* 0xff80000084847808 */ /* 0x000fe40001000000 */
[----:B------:R-:W-:Y:S02]  /*4620*/  FSEL R133, R133, -INF , P1 ;  /* 0xff80000085857808 */ /* 0x000fe40000800000 */
[C---:B------:R-:W-:Y:S02]  /*4630*/  ISETP.GT.AND P2, PT, R2.reuse, 0x31, PT ;  /* 0x000000310200780c */ /* 0x040fe40003f44270 */
[----:B------:R-:W-:Y:S02]  /*4640*/  ISETP.GT.AND P1, PT, R2, 0x38, PT ;  /* 0x000000380200780c */ /* 0x000fe40003f24270 */
[----:B------:R-:W-:Y:S02]  /*4650*/  FSEL R134, R134, -INF , P0 ;  /* 0xff80000086867808 */ /* 0x000fe40000000000 */
[----:B------:R-:W-:-:S02]  /*4660*/  FSEL R136, R136, -INF , P5 ;  /* 0xff80000088887808 */ /* 0x000fc40002800000 */
[----:B------:R-:W-:Y:S02]  /*4670*/  FSEL R150, R150, -INF , P3 ;  /* 0xff80000096967808 */ /* 0x000fe40001800000 */
[C---:B------:R-:W-:Y:S02]  /*4680*/  ISETP.GT.AND P0, PT, R2.reuse, 0x39, PT ;  /* 0x000000390200780c */ /* 0x040fe40003f04270 */
        /* <DEDUP_REMOVED lines=14> */
[C---:B------:R-:W-:Y:S01]  /*4770*/  ISETP.GT.AND P2, PT, R2.reuse, 0x59, PT ;  /* 0x000000590200780c */ /* 0x040fe20003f44270 */
[----:B------:R-:W-:Y:S01]  /*4780*/  LDSM.16.MT88.4 R76, [R227+0x800] ;  /* 0x00080000e34c783b */ /* 0x000fe20000004200 */
[----:B------:R-:W-:-:S02]  /*4790*/  ISETP.GT.AND P1, PT, R2, 0x60, PT ;  /* 0x000000600200780c */ /* 0x000fc40003f24270 */
[----:B------:R-:W-:Y:S02]  /*47a0*/  IMNMX R0, R8, R3, PT ;  /* 0x0000000308007217 */ /* 0x000fe40003800200 */
[----:B------:R-:W-:Y:S02]  /*47b0*/  FSEL R25, R68, -INF , P0 ;  /* 0xff80000044197808 */ /* 0x000fe40000000000 */
[----:B------:R-:W-:Y:S02]  /*47c0*/  FSEL R203, R73, -INF , P5 ;  /* 0xff80000049cb7808 */ /* 0x000fe40002800000 */
[----:B------:R-:W-:Y:S02]  /*47d0*/  FSEL R196, R60, -INF , P3 ;  /* 0xff8000003cc47808 */ /* 0x000fe40001800000 */
[C---:B------:R-:W-:Y:S02]  /*47e0*/  ISETP.GT.AND P0, PT, R2.reuse, 0x61, PT ;  /* 0x000000610200780c */ /* 0x040fe40003f04270 */
[----:B------:R-:W-:-:S02]  /*47f0*/  ISETP.GT.AND P5, PT, R2, 0x68, PT ;  /* 0x000000680200780c */ /* 0x000fc40003fa4270 */
[----:B------:R-:W-:Y:S02]  /*4800*/  ISETP.GT.AND P3, PT, R2, 0x69, PT ;  /* 0x000000690200780c */ /* 0x000fe40003f64270 */
[----:B------:R-:W-:Y:S02]  /*4810*/  FMNMX.FTZ R2, R9, R11, !PT ;  /* 0x0000000b09027209 */ /* 0x000fe40007810000 */
[----:B------:R-:W-:Y:S02]  /*4820*/  FSEL R231, R61, -INF , P2 ;  /* 0xff8000003de77808 */ /* 0x000fe40001000000 */
[----:B------:R-:W-:Y:S02]  /*4830*/  FSEL R199, R20, -INF , P1 ;  /* 0xff80000014c77808 */ /* 0x000fe40000800000 */
[----:B------:R-:W-:Y:S02]  /*4840*/  FMNMX.FTZ R4, R10, R12, !PT ;  /* 0x0000000c0a047209 */ /* 0x000fe40007810000 */
[----:B------:R-:W-:-:S02]  /*4850*/  ISETP.GT.AND P2, PT, R0, RZ, PT ;  /* 0x000000ff0000720c */ /* 0x000fc40003f44270 */
[----:B------:R-:W-:Y:S02]  /*4860*/  ISETP.GT.AND P1, PT, R0, 0x1, PT ;  /* 0x000000010000780c */ /* 0x000fe40003f24270 */
[----:B------:R-:W-:Y:S02]  /*4870*/  FMNMX.FTZ R2, R88, R2, !PT ;  /* 0x0000000258027209 */ /* 0x000fe40007810000 */
[----:B------:R-:W-:Y:S02]  /*4880*/  FSEL R207, R21, -INF , P0 ;  /* 0xff80000015cf7808 */ /* 0x000fe40000000000 */
[----:B------:R-:W-:Y:S02]  /*4890*/  FSEL R200, R15, -INF , P3 ;  /* 0xff8000000fc87808 */ /* 0x000fe40001800000 */
[----:B------:R-:W-:Y:S02]  /*48a0*/  FMNMX.FTZ R4, R13, R4, !PT ;  /* 0x000000040d047209 */ /* 0x000fe40007810000 */
[----:B------:R-:W-:-:S02]  /*48b0*/  ISETP.GT.AND P0, PT, R0, 0x8, PT ;  /* 0x000000080000780c */ /* 0x000fc40003f04270 */
[----:B------:R-:W-:Y:S02]  /*48c0*/  FSEL R14, R185, -INF , P2 ;  /* 0xff800000b90e7808 */ /* 0x000fe40001000000 */
[----:B------:R-:W-:Y:S01]  /*48d0*/  FSEL R15, R184, -INF , P1 ;  /* 0xff800000b80f7808 */ /* 0x000fe20000800000 */
[----:B------:R-:W-:Y:S01]  /*48e0*/  IMAD.MOV.U32 R184, RZ, RZ, R25 ;  /* 0x000000ffffb87224 */ /* 0x000fe200078e0019 */
[----:B------:R-:W-:Y:S02]  /*48f0*/  FMNMX.FTZ R2, R89, R2, !PT ;  /* 0x0000000259027209 */ /* 0x000fe40007810000 */
[----:B------:R-:W-:Y:S02]  /*4900*/  FSEL R212, R16, -INF , P5 ;  /* 0xff80000010d47808 */ /* 0x000fe40002800000 */
[----:B------:R-:W-:Y:S02]  /*4910*/  FMNMX.FTZ R4, R17, R4, !PT ;  /* 0x0000000411047209 */ /* 0x000fe40007810000 */
[----:B------:R-:W-:-:S02]  /*4920*/  ISETP.GT.AND P5, PT, R0, 0x9, PT ;  /* 0x000000090000780c */ /* 0x000fc40003fa4270 */
[----:B------:R-:W-:Y:S02]  /*4930*/  FSEL R16, R169, -INF , P0 ;  /* 0xff800000a9107808 */ /* 0x000fe40000000000 */
[----:B------:R-:W-:Y:S02]  /*4940*/  FMNMX.FTZ R5, R14, R15, !PT ;  /* 0x0000000f0e057209 */ /* 0x000fe40007810000 */
[----:B------:R-:W-:Y:S02]  /*4950*/  FMNMX.FTZ R2, R93, R2, !PT ;  /* 0x000000025d027209 */ /* 0x000fe40007810000 */
[----:B------:R-:W-:Y:S02]  /*4960*/  FMNMX.FTZ R4, R19, R4, !PT ;  /* 0x0000000413047209 */ /* 0x000fe40007810000 */
[----:B------:R-:W-:Y:S02]  /*4970*/  ISETP.GT.AND P3, PT, R0, 0x10, PT ;  /* 0x000000100000780c */ /* 0x000fe40003f64270 */
[----:B------:R-:W-:-:S02]  /*4980*/  FSEL R18, R168, -INF , P5 ;  /* 0xff800000a8127808 */ /* 0x000fc40002800000 */
[----:B------:R-:W-:Y:S02]  /*4990*/  FMNMX.FTZ R5, R16, R5, !PT ;  /* 0x0000000510057209 */ /* 0x000fe40007810000 */
[----:B------:R-:W-:Y:S02]  /*49a0*/  FMNMX.FTZ R2, R94, R2, !PT ;  /* 0x000000025e027209 */ /* 0x000fe40007810000 */
[----:B------:R-:W-:Y:S02]  /*49b0*/  FMNMX.FTZ R4, R22, R4, !PT ;  /* 0x0000000416047209 */ /* 0x000fe40007810000 */
[----:B------:R-:W-:Y:S02]  /*49c0*/  ISETP.GT.AND P2, PT, R0, 0x11, PT ;  /* 0x000000110000780c */ /* 0x000fe40003f44270 */
[----:B------:R-:W-:Y:S02]  /*49d0*/  FSEL R20, R163, -INF , P3 ;  /* 0xff800000a3147808 */ /* 0x000fe40001800000 */
[----:B------:R-:W-:-:S02]  /*49e0*/  FMNMX.FTZ R5, R18, R5, !PT ;  /* 0x0000000512057209 */ /* 0x000fc40007810000 */
[----:B------:R-:W-:Y:S02]  /*49f0*/  FMNMX.FTZ R2, R95, R2, !PT ;  /* 0x000000025f027209 */ /* 0x000fe40007810000 */
[----:B------:R-:W-:Y:S02]  /*4a00*/  FMNMX.FTZ R4, R23, R4, !PT ;  /* 0x0000000417047209 */ /* 0x000fe40007810000 */
[----:B------:R-:W-:Y:S02]  /*4a10*/  ISETP.GT.AND P1, PT, R0, 0x18, PT ;  /* 0x000000180000780c */ /* 0x000fe40003f24270 */
[----:B------:R-:W-:Y:S02]  /*4a20*/  FSEL R21, R162, -INF , P2 ;  /* 0xff800000a2157808 */ /* 0x000fe40001000000 */
[----:B------:R-:W-:Y:S02]  /*4a30*/  FMNMX.FTZ R5, R20, R5, !PT ;  /* 0x0000000514057209 */ /* 0x000fe40007810000 */
[----:B------:R-:W-:-:S02]  /*4a40*/  FMNMX.FTZ R2, R96, R2, !PT ;  /* 0x0000000260027209 */ /* 0x000fc40007810000 */
[----:B------:R-:W-:Y:S02]  /*4a50*/  FMNMX.FTZ R4, R24, R4, !PT ;  /* 0x0000000418047209 */ /* 0x000fe40007810000 */
[----:B------:R-:W-:Y:S02]  /*4a60*/  ISETP.GT.AND P0, PT, R0, 0x19, PT ;  /* 0x000000190000780c */ /* 0x000fe40003f04270 */
[----:B------:R-:W-:Y:S02]  /*4a70*/  FSEL R25, R149, -INF , P1 ;  /* 0xff80000095197808 */ /* 0x000fe40000800000 */
[----:B------:R-:W-:Y:S02]  /*4a80*/  FMNMX.FTZ R5, R21, R5, !PT ;  /* 0x0000000515057209 */ /* 0x000fe40007810000 */
[----:B------:R-:W-:Y:S02]  /*4a90*/  FMNMX.FTZ R2, R139, R2, !PT ;  /* 0x000000028b027209 */ /* 0x000fe40007810000 */
[----:B------:R-:W-:-:S02]  /*4aa0*/  FMNMX.FTZ R4, R132, R4, !PT ;  /* 0x0000000484047209 */ /* 0x000fc40007810000 */
[----:B------:R-:W-:Y:S02]  /*4ab0*/  ISETP.GT.AND P5, PT, R0, 0x20, PT ;  /* 0x000000200000780c */ /* 0x000fe40003fa4270 */
[----:B------:R-:W-:Y:S02]  /*4ac0*/  FSEL R72, R146, -INF , P0 ;  /* 0xff80000092487808 */ /* 0x000fe40000000000 */
[----:B------:R-:W-:Y:S02]  /*4ad0*/  FMNMX.FTZ R5, R25, R5, !PT ;  /* 0x0000000519057209 */ /* 0x000fe40007810000 */
[----:B------:R-:W-:Y:S02]  /*4ae0*/  FMNMX.FTZ R2, R140, R2, !PT ;  /* 0x000000028c027209 */ /* 0x000fe40007810000 */
        /* <DEDUP_REMOVED lines=48> */
[----:B------:R-:W-:Y:S01]  /*4df0*/  FMNMX.FTZ R5, R170, R5, !PT ;  /* 0x00000005aa057209 */ /* 0x000fe20007810000 */
[----:B------:R-:W-:Y:S01]  /*4e00*/  LDSM.16.MT88.4 R84, [R228] ;  /* 0x00000000e454783b */ /* 0x000fe20000004200 */
[----:B------:R-:W-:-:S02]  /*4e10*/  FMNMX.FTZ R2, R183, R2, !PT ;  /* 0x00000002b7027209 */ /* 0x000fc40007810000 */
[----:B------:R-:W-:Y:S02]  /*4e20*/  FMNMX.FTZ R4, R179, R4, !PT ;  /* 0x00000004b3047209 */ /* 0x000fe40007810000 */
[----:B------:R-:W-:Y:S02]  /*4e30*/  ISETP.GT.AND P3, PT, R0, 0x49, PT ;  /* 0x000000490000780c */ /* 0x000fe40003f64270 */
[----:B------:R-:W-:Y:S02]  /*4e40*/  FSEL R169, R80, -INF , P5 ;  /* 0xff80000050a97808 */ /* 0x000fe40002800000 */
[----:B------:R-:W-:Y:S01]  /*4e50*/  FMNMX.FTZ R5, R168, R5, !PT ;  /* 0x00000005a8057209 */ /* 0x000fe20007810000 */
[----:B------:R-:W-:Y:S01]  /*4e60*/  LDSM.16.MT88.4 R80, [R224] ;  /* 0x00000000e050783b */ /* 0x000fe20000004200 */
[C---:B------:R-:W-:Y:S02]  /*4e70*/  ISETP.GT.AND P2, PT, R0.reuse, 0x50, PT ;  /* 0x000000500000780c */ /* 0x040fe40003f44270 */
[----:B------:R-:W-:-:S02]  /*4e80*/  ISETP.GT.AND P1, PT, R0, 0x51, PT ;  /* 0x000000510000780c */ /* 0x000fc40003f24270 */
[----:B------:R-:W-:Y:S02]  /*4e90*/  ISETP.GT.AND P0, PT, R0, 0x58, PT ;  /* 0x000000580000780c */ /* 0x000fe40003f04270 */
[----:B------:R-:W-:Y:S02]  /*4ea0*/  FMNMX.FTZ R3, R194, R2, !PT ;  /* 0x00000002c2037209 */ /* 0x000fe40007810000 */
[----:B------:R-:W-:Y:S02]  /*4eb0*/  FMNMX.FTZ R2, R184, R4, !PT ;  /* 0x00000004b8027209 */ /* 0x000fe40007810000 */
[----:B------:R-:W-:Y:S02]  /*4ec0*/  FSEL R166, R71, -INF , P3 ;  /* 0xff80000047a67808 */ /* 0x000fe40001800000 */
[----:B------:R-:W-:Y:S02]  /*4ed0*/  FMNMX.FTZ R5, R169, R5, !PT ;  /* 0x00000005a9057209 */ /* 0x000fe40007810000 */
[----:B------:R-:W-:-:S02]  /*4ee0*/  FSEL R218, R74, -INF , P2 ;  /* 0xff8000004ada7808 */ /* 0x000fc40001000000 */
[----:B------:R-:W-:Y:S02]  /*4ef0*/  FSEL R209, R75, -INF , P1 ;  /* 0xff8000004bd17808 */ /* 0x000fe40000800000 */
[----:B------:R-:W-:Y:S02]  /*4f00*/  FSEL R202, R62, -INF , P0 ;  /* 0xff8000003eca7808 */ /* 0x000fe40000000000 */
[C---:B------:R-:W-:Y:S02]  /*4f10*/  ISETP.GT.AND P5, PT, R0.reuse, 0x59, PT ;  /* 0x000000590000780c */ /* 0x040fe40003fa4270 */
[C---:B------:R-:W-:Y:S02]  /*4f20*/  ISETP.GT.AND P3, PT, R0.reuse, 0x60, PT ;  /* 0x000000600000780c */ /* 0x040fe40003f64270 */
[C---:B------:R-:W-:Y:S02]  /*4f30*/  ISETP.GT.AND P2, PT, R0.reuse, 0x61, PT ;  /* 0x000000610000780c */ /* 0x040fe40003f44270 */
[----:B------:R-:W-:-:S02]  /*4f40*/  ISETP.GT.AND P1, PT, R0, 0x68, PT ;  /* 0x000000680000780c */ /* 0x000fc40003f24270 */
[----:B------:R-:W-:Y:S02]  /*4f50*/  ISETP.GT.AND P0, PT, R0, 0x69, PT ;  /* 0x000000690000780c */ /* 0x000fe40003f04270 */
        /* <DEDUP_REMOVED lines=9> */
[----:B------:R-:W-:Y:S02]  /*4ff0*/  FSEL R201, R63, -INF , P5 ;  /* 0xff8000003fc97808 */ /* 0x000fe40002800000 */
[----:B------:R-:W-:-:S02]  /*5000*/  FMNMX.FTZ R3, R202, R3, !PT ;  /* 0x00000003ca037209 */ /* 0x000fc40007810000 */
[----:B------:R-:W-:Y:S02]  /*5010*/  FMNMX.FTZ R4, R233, R4, !PT ;  /* 0x00000004e9047209 */ /* 0x000fe40007810000 */
[----:B------:R-:W-:Y:S02]  /*5020*/  FMNMX.FTZ R2, R207, R0, !PT ;  /* 0x00000000cf027209 */ /* 0x000fe40007810000 */
[----:B------:R-:W-:Y:S02]  /*5030*/  FSEL R205, R28, -INF , P3 ;  /* 0xff8000001ccd7808 */ /* 0x000fe40001800000 */
[----:B------:R-:W-:Y:S02]  /*5040*/  FMNMX.FTZ R3, R201, R3, !PT ;  /* 0x00000003c9037209 */ /* 0x000fe40007810000 */
[----:B------:R-:W-:Y:S02]  /*5050*/  FMNMX.FTZ R4, R232, R4, !PT ;  /* 0x00000004e8047209 */ /* 0x000fe40007810000 */
[----:B------:R-:W-:-:S02]  /*5060*/  FMNMX.FTZ R2, R212, R2, !PT ;  /* 0x00000002d4027209 */ /* 0x000fc40007810000 */
[----:B------:R-:W-:Y:S02]  /*5070*/  FSEL R208, R29, -INF , P2 ;  /* 0xff8000001dd07808 */ /* 0x000fe40001000000 */
[----:B------:R-:W-:Y:S02]  /*5080*/  FMNMX.FTZ R3, R205, R3, !PT ;  /* 0x00000003cd037209 */ /* 0x000fe40007810000 */
[----:B------:R-:W-:Y:S02]  /*5090*/  FMNMX.FTZ R4, R230, R4, !PT ;  /* 0x00000004e6047209 */ /* 0x000fe40007810000 */
[----:B------:R-:W-:Y:S02]  /*50a0*/  FMNMX.FTZ R2, R200, R2, !PT ;  /* 0x00000002c8027209 */ /* 0x000fe40007810000 */
[----:B------:R-:W-:Y:S02]  /*50b0*/  FMNMX.FTZ R0, R208, R3, !PT ;  /* 0x00000003d0007209 */ /* 0x000fe40007810000 */
[----:B------:R-:W-:Y:S01]  /*50c0*/  FMNMX.FTZ R3, R229, R4, !PT ;  /* 0x00000004e5037209 */ /* 0x000fe20007810000 */
[----:B------:R-:W1:Y:S01]  /*50d0*/  SHFL.BFLY PT, R5, R2, 0x2, 0x1f ;  /* 0x0c401f0002057f89 */ /* 0x000e6200000e0000 */
[----:B------:R-:W-:-:S02]  /*50e0*/  FSEL R206, R26, -INF , P1 ;  /* 0xff8000001ace7808 */ /* 0x000fc40000800000 */
[----:B------:R-:W-:Y:S02]  /*50f0*/  FMNMX.FTZ R3, R226, R3, !PT ;  /* 0x00000003e2037209 */ /* 0x000fe40007810000 */
[----:B------:R-:W-:Y:S02]  /*5100*/  FSEL R219, R27, -INF , P0 ;  /* 0xff8000001bdb7808 */ /* 0x000fe40000000000 */
[----:B------:R-:W-:Y:S01]  /*5110*/  FMNMX.FTZ R0, R206, R0, !PT ;  /* 0x00000000ce007209 */ /* 0x000fe20007810000 */
[----:B------:R-:W2:Y:S03]  /*5120*/  SHFL.BFLY PT, R4, R3, 0x2, 0x1f ;  /* 0x0c401f0003047f89 */ /* 0x000ea600000e0000 */
[----:B------:R-:W-:-:S05]  /*5130*/  FMNMX.FTZ R0, R219, R0, !PT ;  /* 0x00000000db007209 */ /* 0x000fca0007810000 */
[----:B------:R-:W3:Y:S01]  /*5140*/  SHFL.BFLY PT, R70, R0, 0x2, 0x1f ;  /* 0x0c401f0000467f89 */ /* 0x000ee200000e0000 */
[----:B-1----:R-:W-:-:S05]  /*5150*/  FMNMX.FTZ R2, R2, R5, !PT ;  /* 0x0000000502027209 */ /* 0x002fca0007810000 */
[----:B------:R-:W1:Y:S01]  /*5160*/  SHFL.BFLY PT, R71, R2, 0x1, 0x1f ;  /* 0x0c201f0002477f89 */ /* 0x000e6200000e0000 */
[----:B--2---:R-:W-:-:S05]  /*5170*/  FMNMX.FTZ R3, R3, R4, !PT ;  /* 0x0000000403037209 */ /* 0x004fca0007810000 */
[----:B------:R-:W2:Y:S01]  /*5180*/  SHFL.BFLY PT, R73, R3, 0x1, 0x1f ;  /* 0x0c201f0003497f89 */ /* 0x000ea200000e0000 */
[----:B---3--:R-:W-:Y:S01]  /*5190*/  FMNMX.FTZ R70, R0, R70, !PT ;  /* 0x0000004600467209 */ /* 0x008fe20007810000 */
[----:B------:R-:W-:-:S04]  /*51a0*/  IMAD.IADD R0, R7, 0x1, R6 ;  /* 0x0000000107007824 */ /* 0x000fc800078e0206 */
[----:B------:R-:W3:Y:S01]  /*51b0*/  SHFL.BFLY PT, R4, R70, 0x1, 0x1f ;  /* 0x0c201f0046047f89 */ /* 0x000ee200000e0000 */
[----:B------:R-:W-:-:S04]  /*51c0*/  IMNMX R0, R8, R0, PT ;  /* 0x0000000008007217 */ /* 0x000fc80003800200 */
[C---:B------:R-:W-:Y:S02]  /*51d0*/  ISETP.GT.AND P0, PT, R0.reuse, RZ, PT ;  /* 0x000000ff0000720c */ /* 0x040fe40003f04270 */
[C---:B------:R-:W-:Y:S02]  /*51e0*/  ISETP.GT.AND P5, PT, R0.reuse, 0x1, PT ;  /* 0x000000010000780c */ /* 0x040fe40003fa4270 */
[----:B------:R-:W-:Y:S02]  /*51f0*/  ISETP.GT.AND P2, PT, R0, 0x8, PT ;  /* 0x000000080000780c */ /* 0x000fe40003f44270 */
[----:B------:R-:W-:Y:S02]  /*5200*/  FSEL R7, R193, -INF , P0 ;  /* 0xff800000c1077808 */ /* 0x000fe40000000000 */
[----:B------:R-:W-:Y:S02]  /*5210*/  FSEL R60, R192, -INF , P5 ;  /* 0xff800000c03c7808 */ /* 0x000fe40002800000 */
[----:B-1----:R-:W-:-:S02]  /*5220*/  FMNMX.FTZ R71, R2, R71, !PT ;  /* 0x0000004702477209 */ /* 0x002fc40007810000 */
[C---:B------:R-:W-:Y:S02]  /*5230*/  ISETP.GT.AND P3, PT, R0.reuse, 0x9, PT ;  /* 0x000000090000780c */ /* 0x040fe40003f64270 */
[----:B------:R-:W-:Y:S01]  /*5240*/  FSEL R61, R191, -INF , P2 ;  /* 0xff800000bf3d7808 */ /* 0x000fe20001000000 */
[----:B------:R-:W-:Y:S01]  /*5250*/  IMAD.MOV.U32 R191, RZ, RZ, R212 ;  /* 0x000000ffffbf7224 */ /* 0x000fe200078e00d4 */
[----:B------:R-:W-:Y:S02]  /*5260*/  FMNMX.FTZ R2, R7, R60, !PT ;  /* 0x0000003c07027209 */ /* 0x000fe40007810000 */
[----:B------:R-:W-:Y:S02]  /*5270*/  ISETP.GT.AND P1, PT, R0, 0x10, PT ;  /* 0x000000100000780c */ /* 0x000fe40003f24270 */
[----:B------:R-:W-:Y:S01]  /*5280*/  FSEL R62, R190, -INF , P3 ;  /* 0xff800000be3e7808 */ /* 0x000fe20001800000 */
[----:B------:R-:W-:Y:S01]  /*5290*/  IMAD.MOV.U32 R190, RZ, RZ, R218 ;  /* 0x000000ffffbe7224 */ /* 0x000fe200078e00da */
[----:B------:R-:W-:-:S02]  /*52a0*/  FMNMX.FTZ R2, R61, R2, !PT ;  /* 0x000000023d027209 */ /* 0x000fc40007810000 */
[----:B--2---:R-:W-:Y:S02]  /*52b0*/  FMNMX.FTZ R73, R3, R73, !PT ;  /* 0x0000004903497209 */ /* 0x004fe40007810000 */
[C---:B------:R-:W-:Y:S02]  /*52c0*/  ISETP.GT.AND P2, PT, R0.reuse, 0x19, PT ;  /* 0x000000190000780c */ /* 0x040fe40003f44270 */
[----:B------:R-:W-:Y:S02]  /*52d0*/  ISETP.GT.AND P0, PT, R0, 0x11, PT ;  /* 0x000000110000780c */ /* 0x000fe40003f04270 */
[----:B------:R-:W-:Y:S02]  /*52e0*/  FSEL R63, R189, -INF , P1 ;  /* 0xff800000bd3f7808 */ /* 0x000fe40000800000 */
[----:B------:R-:W-:Y:S01]  /*52f0*/  FMNMX.FTZ R3, R62, R2, !PT ;  /* 0x000000023e037209 */ /* 0x000fe20007810000 */
[----:B------:R-:W-:Y:S01]  /*5300*/  FMUL.FTZ R2, R73, c[0x0][0x2d0] ;  /* 0x0000b40049027a20 */ /* 0x000fe20000410000 */
[----:B------:R-:W-:-:S02]  /*5310*/  FSEL R74, R186, -INF , P2 ;  /* 0xff800000ba4a7808 */ /* 0x000fc40001000000 */
[----:B------:R-:W-:Y:S02]  /*5320*/  FSETP.NEU.FTZ.AND P2, PT, R73, -INF , PT ;  /* 0xff8000004900780b */ /* 0x000fe40003f5d000 */
[----:B------:R-:W-:Y:S02]  /*5330*/  ISETP.GT.AND P5, PT, R0, 0x18, PT ;  /* 0x000000180000780c */ /* 0x000fe40003fa4270 */
[----:B------:R-:W-:Y:S02]  /*5340*/  FSEL R68, R188, -INF , P0 ;  /* 0xff800000bc447808 */ /* 0x000fe40000000000 */
[----:B------:R-:W-:Y:S02]  /*5350*/  FMNMX.FTZ R3, R63, R3, !PT ;  /* 0x000000033f037209 */ /* 0x000fe40007810000 */
[----:B---3--:R-:W-:Y:S02]  /*5360*/  FMNMX.FTZ R70, R70, R4, !PT ;  /* 0x0000000446467209 */ /* 0x008fe40007810000 */
[----:B------:R-:W-:-:S02]  /*5370*/  FSEL R4, R2, RZ, P2 ;  /* 0x000000ff02047208 */ /* 0x000fc40001000000 */
[----:B------:R-:W-:Y:S02]  /*5380*/  FSEL R69, R187, -INF , P5 ;  /* 0xff800000bb457808 */ /* 0x000fe40002800000 */
[----:B------:R-:W-:Y:S01]  /*5390*/  FMNMX.FTZ R2, R68, R3, !PT ;  /* 0x0000000344027209 */ /* 0x000fe20007810000 */
[--C-:B------:R-:W-:Y:S01]  /*53a0*/  FFMA.FTZ R3, R9, c[0x0][0x2d0], -R4.reuse ;  /* 0x0000b40009037a23 */ /* 0x100fe20000010804 */
[C---:B------:R-:W-:Y:S01]  /*53b0*/  ISETP.GT.AND P3, PT, R0.reuse, 0x20, PT ;  /* 0x000000200000780c */ /* 0x040fe20003f64270 */
[----:B------:R-:W-:Y:S01]  /*53c0*/  FFMA.FTZ R5, R11, c[0x0][0x2d0], -R4 ;  /* 0x0000b4000b057a23 */ /* 0x000fe20000010804 */
[----:B------:R-:W-:Y:S01]  /*53d0*/  FMNMX.FTZ R2, R69, R2, !PT ;  /* 0x0000000245027209 */ /* 0x000fe20007810000 */
[----:B------:R1:W-:Y:S01]  /*53e0*/  MUFU.EX2 R242, R3 ;  /* 0x0000000300f27308 */ /* 0x0003e20000000800 */
[----:B------:R-:W-:Y:S02]  /*53f0*/  ISETP.GT.AND P1, PT, R0, 0x21, PT ;  /* 0x000000210000780c */ /* 0x000fe40003f24270 */
[----:B------:R-:W-:-:S02]  /*5400*/  FSEL R75, R176, -INF , P3 ;  /* 0xff800000b04b7808 */ /* 0x000fc40001800000 */
[----:B------:R-:W-:Y:S02]  /*5410*/  FMNMX.FTZ R2, R74, R2, !PT ;  /* 0x000000024a027209 */ /* 0x000fe40007810000 */
[----:B------:R-:W-:Y:S01]  /*5420*/  ISETP.GT.AND P0, PT, R0, 0x28, PT ;  /* 0x000000280000780c */ /* 0x000fe20003f04270 */
[----:B------:R2:W-:Y:S01]  /*5430*/  MUFU.EX2 R221, R5 ;  /* 0x0000000500dd7308 */ /* 0x0005e20000000800 */
[----:B------:R-:W-:Y:S02]  /*5440*/  FSEL R90, R175, -INF , P1 ;  /* 0xff800000af5a7808 */ /* 0x000fe40000800000 */
[----:B------:R-:W-:Y:S02]  /*5450*/  FMNMX.FTZ R2, R75, R2, !PT ;  /* 0x000000024b027209 */ /* 0x000fe40007810000 */
[----:B------:R-:W-:Y:S02]  /*5460*/  FSEL R91, R172, -INF , P0 ;  /* 0xff800000ac5b7808 */ /* 0x000fe40000000000 */
[----:B------:R-:W-:Y:S01]  /*5470*/  ISETP.GT.AND P5, PT, R0, 0x29, PT ;  /* 0x000000290000780c */ /* 0x000fe20003fa4270 */
[C---:B-1----:R-:W-:Y:S01]  /*5480*/  FMUL.FTZ R3, R71.reuse, c[0x0][0x2d0] ;  /* 0x0000b40047037a20 */ /* 0x042fe20000410000 */
[----:B------:R-:W-:-:S02]  /*5490*/  FSETP.NEU.FTZ.AND P0, PT, R71, -INF , PT ;  /* 0xff8000004700780b */ /* 0x000fc40003f1d000 */
[----:B------:R-:W-:Y:S02]  /*54a0*/  FMNMX.FTZ R2, R90, R2, !PT ;  /* 0x000000025a027209 */ /* 0x000fe40007810000 */
[C---:B------:R-:W-:Y:S02]  /*54b0*/  ISETP.GT.AND P3, PT, R0.reuse, 0x30, PT ;  /* 0x000000300000780c */ /* 0x040fe40003f64270 */
[----:B------:R-:W-:Y:S02]  /*54c0*/  FSEL R92, R167, -INF , P5 ;  /* 0xff800000a75c7808 */ /* 0x000fe40002800000 */
[----:B------:R-:W-:Y:S02]  /*54d0*/  FSEL R3, R3, RZ, P0 ;  /* 0x000000ff03037208 */ /* 0x000fe40000000000 */
[----:B------:R-:W-:Y:S02]  /*54e0*/  FMNMX.FTZ R2, R91, R2, !PT ;  /* 0x000000025b027209 */ /* 0x000fe40007810000 */
[----:B------:R-:W-:Y:S01]  /*54f0*/  ISETP.GT.AND P2, PT, R0, 0x31, PT ;  /* 0x000000310000780c */ /* 0x000fe20003f44270 */
[--C-:B--2---:R-:W-:Y:S01]  /*5500*/  FFMA.FTZ R5, R10, c[0x0][0x2d0], -R3.reuse ;  /* 0x0000b4000a057a23 */ /* 0x104fe20000010803 */
[----:B------:R-:W-:Y:S01]  /*5510*/  FSEL R116, R103, -INF , P3 ;  /* 0xff80000067747808 */ /* 0x000fe20001800000 */
[----:B------:R-:W-:Y:S01]  /*5520*/  FFMA.FTZ R6, R17, c[0x0][0x2d0], -R3 ;  /* 0x0000b40011067a23 */ /* 0x000fe20000010803 */
[----:B------:R-:W-:Y:S01]  /*5530*/  FMNMX.FTZ R2, R92, R2, !PT ;  /* 0x000000025c027209 */ /* 0x000fe20007810000 */
[----:B------:R1:W-:Y:S01]  /*5540*/  MUFU.EX2 R188, R5 ;  /* 0x0000000500bc7308 */ /* 0x0003e20000000800 */
[----:B------:R-:W-:-:S02]  /*5550*/  ISETP.GT.AND P1, PT, R0, 0x38, PT ;  /* 0x000000380000780c */ /* 0x000fc40003f24270 */
[----:B------:R-:W-:Y:S02]  /*5560*/  FSEL R135, R102, -INF , P2 ;  /* 0xff80000066877808 */ /* 0x000fe40001000000 */
[----:B------:R-:W-:Y:S02]  /*5570*/  FMNMX.FTZ R2, R116, R2, !PT ;  /* 0x0000000274027209 */ /* 0x000fe40007810000 */
[C---:B------:R-:W-:Y:S01]  /*5580*/  ISETP.GT.AND P0, PT, R0.reuse, 0x39, PT ;  /* 0x000000390000780c */ /* 0x040fe20003f04270 */
[----:B------:R-:W-:Y:S01]  /*5590*/  MUFU.EX2 R192, R6 ;  /* 0x0000000600c07308 */ /* 0x000fe20000000800 */
[----:B------:R-:W-:Y:S02]  /*55a0*/  FSEL R138, R101, -INF , P1 ;  /* 0xff800000658a7808 */ /* 0x000fe40000800000 */
[----:B------:R-:W-:Y:S02]  /*55b0*/  FMNMX.FTZ R2, R135, R2, !PT ;  /* 0x0000000287027209 */ /* 0x000fe40007810000 */
[----:B------:R-:W-:-:S02]  /*55c0*/  ISETP.GT.AND P5, PT, R0, 0x40, PT ;  /* 0x000000400000780c */ /* 0x000fc40003fa4270 */
[----:B------:R-:W-:Y:S01]  /*55d0*/  FSEL R142, R100, -INF , P0 ;  /* 0xff800000648e7808 */ /* 0x000fe20000000000 */
[----:B-1----:R-:W-:Y:S01]  /*55e0*/  FFMA.FTZ R5, R12, c[0x0][0x2d0], -R3 ;  /* 0x0000b4000c057a23 */ /* 0x002fe20000010803 */
[----:B------:R-:W-:Y:S02]  /*55f0*/  FMNMX.FTZ R2, R138, R2, !PT ;  /* 0x000000028a027209 */ /* 0x000fe40007810000 */
[C---:B------:R-:W-:Y:S01]  /*5600*/  ISETP.GT.AND P3, PT, R0.reuse, 0x41, PT ;  /* 0x000000410000780c */ /* 0x040fe20003f64270 */
[----:B------:R1:W2:Y:S01]  /*5610*/  MUFU.EX2 R193, R5 ;  /* 0x0000000500c17308 */ /* 0x0002a20000000800 */
[----:B------:R-:W-:Y:S02]  /*5620*/  FSEL R145, R145, -INF , P5 ;  /* 0xff80000091917808 */ /* 0x000fe40002800000 */
[----:B------:R-:W-:Y:S02]  /*5630*/  ISETP.GT.AND P2, PT, R0, 0x48, PT ;  /* 0x000000480000780c */ /* 0x000fe40003f44270 */
[----:B------:R-:W-:-:S02]  /*5640*/  FSEL R153, R153, -INF , P3 ;  /* 0xff80000099997808 */ /* 0x000fc40001800000 */
[C---:B------:R-:W-:Y:S02]  /*5650*/  ISETP.GT.AND P1, PT, R0.reuse, 0x49, PT ;  /* 0x000000490000780c */ /* 0x040fe40003f24270 */
[----:B------:R-:W-:Y:S02]  /*5660*/  FSEL R155, R155, -INF , P2 ;  /* 0xff8000009b9b7808 */ /* 0x000fe40001000000 */
[----:B------:R-:W-:Y:S02]  /*5670*/  ISETP.GT.AND P0, PT, R0, 0x50, PT ;  /* 0x000000500000780c */ /* 0x000fe40003f04270 */
[----:B------:R-:W-:Y:S02]  /*5680*/  FSEL R156, R156, -INF , P1 ;  /* 0xff8000009c9c7808 */ /* 0x000fe40000800000 */
[----:B------:R-:W-:Y:S01]  /*5690*/  ISETP.GT.AND P2, PT, R0, 0x51, PT ;  /* 0x000000510000780c */ /* 0x000fe20003f44270 */
[----:B-1----:R-:W-:Y:S01]  /*56a0*/  FFMA.FTZ R5, R13, c[0x0][0x2d0], -R3 ;  /* 0x0000b4000d057a23 */ /* 0x002fe20000010803 */
[----:B------:R-:W-:-:S02]  /*56b0*/  FSEL R174, R174, -INF , P0 ;  /* 0xff800000aeae7808 */ /* 0x000fc40000000000 */
[C---:B------:R-:W-:Y:S01]  /*56c0*/  ISETP.GT.AND P1, PT, R0.reuse, 0x58, PT ;  /* 0x000000580000780c */ /* 0x040fe20003f24270 */
[----:B------:R1:W3:Y:S01]  /*56d0*/  MUFU.EX2 R198, R5 ;  /* 0x0000000500c67308 */ /* 0x0002e20000000800 */
[----:B------:R-:W-:Y:S02]  /*56e0*/  FSEL R173, R173, -INF , P2 ;  /* 0xff800000adad7808 */ /* 0x000fe40001000000 */
[----:B------:R-:W-:Y:S02]  /*56f0*/  ISETP.GT.AND P0, PT, R0, 0x59, PT ;  /* 0x000000590000780c */ /* 0x000fe40003f04270 */
[----:B------:R-:W-:Y:S02]  /*5700*/  FSEL R172, R66, -INF , P1 ;  /* 0xff80000042ac7808 */ /* 0x000fe40000800000 */
[----:B------:R-:W-:Y:S02]  /*5710*/  FSETP.NEU.FTZ.AND P3, PT, R70, -INF , PT ;  /* 0xff8000004600780b */ /* 0x000fe40003f7d000 */
[----:B------:R-:W-:-:S02]  /*5720*/  ISETP.GT.AND P2, PT, R0, 0x60, PT ;  /* 0x000000600000780c */ /* 0x000fc40003f44270 */
[----:B------:R-:W-:Y:S02]  /*5730*/  FSEL R167, R67, -INF , P0 ;  /* 0xff80000043a77808 */ /* 0x000fe40000000000 */
[----:B------:R-:W-:Y:S02]  /*5740*/  ISETP.GT.AND P1, PT, R0, 0x61, PT ;  /* 0x000000610000780c */ /* 0x000fe40003f24270 */
[----:B------:R-:W-:Y:S02]  /*5750*/  FSEL R165, R38, -INF , P2 ;  /* 0xff80000026a57808 */ /* 0x000fe40001000000 */
[----:B-1----:R-:W-:Y:S01]  /*5760*/  FMNMX.FTZ R5, R142, R2, !PT ;  /* 0x000000028e057209 */ /* 0x002fe20007810000 */
[----:B------:R-:W-:Y:S01]  /*5770*/  FMUL.FTZ R2, R70, c[0x0][0x2d0] ;  /* 0x0000b40046027a20 */ /* 0x000fe20000410000 */
[----:B------:R-:W-:Y:S02]  /*5780*/  ISETP.GT.AND P0, PT, R0, 0x68, PT ;  /* 0x000000680000780c */ /* 0x000fe40003f04270 */
[----:B------:R-:W-:-:S02]  /*5790*/  FMNMX.FTZ R5, R145, R5, !PT ;  /* 0x0000000591057209 */ /* 0x000fc40007810000 */
[----:B------:R-:W-:Y:S02]  /*57a0*/  FSEL R2, R2, RZ, P3 ;  /* 0x000000ff02027208 */ /* 0x000fe40001800000 */
[----:B------:R-:W-:Y:S02]  /*57b0*/  FMNMX.FTZ R5, R153, R5, !PT ;  /* 0x0000000599057209 */ /* 0x000fe40007810000 */
[----:B------:R-:W-:Y:S01]  /*57c0*/  ISETP.GT.AND P2, PT, R0, 0x69, PT ;  /* 0x000000690000780c */ /* 0x000fe20003f44270 */
[--C-:B------:R-:W-:Y:S01]  /*57d0*/  FFMA.FTZ R0, R18, c[0x0][0x2d0], -R2.reuse ;  /* 0x0000b40012007a23 */ /* 0x100fe20000010802 */
[----:B------:R-:W-:Y:S01]  /*57e0*/  FMNMX.FTZ R5, R155, R5, !PT ;  /* 0x000000059b057209 */ /* 0x000fe20007810000 */
[----:B------:R-:W-:Y:S01]  /*57f0*/  FFMA.FTZ R6, R14, c[0x0][0x2d0], -R2 ;  /* 0x0000b4000e067a23 */ /* 0x000fe20000010802 */
[----:B------:R-:W-:Y:S01]  /*5800*/  FSEL R164, R39, -INF , P1 ;  /* 0xff80000027a47808 */ /* 0x000fe20000800000 */
[----:B------:R-:W-:Y:S01]  /*5810*/  MUFU.EX2 R235, R0 ;  /* 0x0000000000eb7308 */ /* 0x000fe20000000800 */
[----:B------:R-:W-:-:S02]  /*5820*/  FMNMX.FTZ R5, R156, R5, !PT ;  /* 0x000000059c057209 */ /* 0x000fc40007810000 */
[----:B------:R-:W-:Y:S02]  /*5830*/  FSEL R163, R30, -INF , P0 ;  /* 0xff8000001ea37808 */ /* 0x000fe40000000000 */
[----:B------:R-:W-:Y:S02]  /*5840*/  FMNMX.FTZ R5, R174, R5, !PT ;  /* 0x00000005ae057209 */ /* 0x000fe40007810000 */
[----:B------:R-:W-:Y:S01]  /*5850*/  FSEL R162, R31, -INF , P2 ;  /* 0xff8000001fa27808 */ /* 0x000fe20001000000 */
[----:B------:R1:W-:Y:S01]  /*5860*/  MUFU.EX2 R249, R6 ;  /* 0x0000000600f97308 */ /* 0x0003e20000000800 */
[----:B------:R-:W-:Y:S02]  /*5870*/  FMNMX.FTZ R5, R173, R5, !PT ;  /* 0x00000005ad057209 */ /* 0x000fe40007810000 */
[----:B--2---:R-:W-:Y:S02]  /*5880*/  F2FP.BF16.PACK_AB R8, R193, R188 ;  /* 0x000000bcc108723e */ /* 0x004fe400000010ff */
[----:B------:R-:W-:-:S02]  /*5890*/  FMNMX.FTZ R5, R172, R5, !PT ;  /* 0x00000005ac057209 */ /* 0x000fc40007810000 */
[----:B---3--:R-:W-:Y:S02]  /*58a0*/  F2FP.BF16.PACK_AB R10, R192, R198 ;  /* 0x000000c6c00a723e */ /* 0x008fe400000010ff */
[----:B------:R-:W-:-:S04]  /*58b0*/  FMNMX.FTZ R5, R167, R5, !PT ;  /* 0x00000005a7057209 */ /* 0x000fc80007810000 */
[----:B------:R-:W-:Y:S01]  /*58c0*/  FMNMX.FTZ R5, R165, R5, !PT ;  /* 0x00000005a5057209 */ /* 0x000fe20007810000 */
[----:B-1----:R-:W-:-:S03]  /*58d0*/  FFMA.FTZ R6, R15, c[0x0][0x2d0], -R2 ;  /* 0x0000b4000f067a23 */ /* 0x002fc60000010802 */
[----:B------:R-:W-:Y:S01]  /*58e0*/  FMNMX.FTZ R0, R164, R5, !PT ;  /* 0x00000005a4007209 */ /* 0x000fe20007810000 */
[----:B------:R-:W-:Y:S01]  /*58f0*/  FFMA.FTZ R5, R19, c[0x0][0x2d0], -R3 ;  /* 0x0000b40013057a23 */ /* 0x000fe20000010803 */
[----:B------:R1:W2:Y:S02]  /*5900*/  MUFU.EX2 R244, R6 ;  /* 0x0000000600f47308 */ /* 0x0002a40000000800 */
[----:B------:R-:W-:-:S04]  /*5910*/  FMNMX.FTZ R0, R163, R0, !PT ;  /* 0x00000000a3007209 */ /* 0x000fc80007810000 */
[----:B------:R-:W-:Y:S02]  /*5920*/  FMNMX.FTZ R0, R162, R0, !PT ;  /* 0x00000000a2007209 */ /* 0x000fe40007810000 */
[----:B------:R3:W-:Y:S01]  /*5930*/  MUFU.EX2 R220, R5 ;  /* 0x0000000500dc7308 */ /* 0x0007e20000000800 */
[----:B-1----:R-:W-:Y:S01]  /*5940*/  FFMA.FTZ R6, R16, c[0x0][0x2d0], -R2 ;  /* 0x0000b40010067a23 */ /* 0x002fe20000010802 */
[----:B--2---:R-:W-:-:S06]  /*5950*/  F2FP.BF16.PACK_AB R9, R244, R249 ;  /* 0x000000f9f409723e */ /* 0x004fcc00000010ff */
[----:B------:R1:W2:Y:S01]  /*5960*/  MUFU.EX2 R246, R6 ;  /* 0x0000000600f67308 */ /* 0x0002a20000000800 */
[----:B---3--:R-:W-:-:S07]  /*5970*/  FFMA.FTZ R5, R22, c[0x0][0x2d0], -R3 ;  /* 0x0000b40016057a23 */ /* 0x008fce0000010803 */
[----:B------:R3:W4:Y:S01]  /*5980*/  MUFU.EX2 R195, R5 ;  /* 0x0000000500c37308 */ /* 0x0007220000000800 */
[----:B-1----:R-:W1:Y:S01]  /*5990*/  SHFL.BFLY PT, R6, R0, 0x2, 0x1f ;  /* 0x0c401f0000067f89 */ /* 0x002e6200000e0000 */
[----:B--2---:R-:W-:Y:S01]  /*59a0*/  F2FP.BF16.PACK_AB R11, R235, R246 ;  /* 0x000000f6eb0b723e */ /* 0x004fe200000010ff */
[----:B---3--:R-:W-:-:S06]  /*59b0*/  FFMA.FTZ R5, R23, c[0x0][0x2d0], -R3 ;  /* 0x0000b40017057a23 */ /* 0x008fcc0000010803 */
[C---:B------:R-:W-:Y:S01]  /*59c0*/  HMMA.16816.F32.BF16 R32, R8.reuse, R80, RZ ;  /* 0x000000500820723c */ /* 0x040fe200000418ff */
[----:B----4-:R-:W-:Y:S01]  /*59d0*/  F2FP.BF16.PACK_AB R12, R195, R220 ;  /* 0x000000dcc30c723e */ /* 0x010fe200000010ff */
[----:B------:R2:W-:Y:S06]  /*59e0*/  MUFU.EX2 R210, R5 ;  /* 0x0000000500d27308 */ /* 0x0005ec0000000800 */
[----:B------:R-:W-:Y:S01]  /*59f0*/  HMMA.16816.F32.BF16 R64, R8, R84, RZ ;  /* 0x000000540840723c */ /* 0x000fe200000418ff */
[----:B-1----:R-:W-:-:S07]  /*5a00*/  FMNMX.FTZ R0, R0, R6, !PT ;  /* 0x0000000600007209 */ /* 0x002fce0007810000 */
[C---:B------:R-:W-:Y:S01]  /*5a10*/  HMMA.16816.F32.BF16 R36, R8.reuse, R48, RZ ;  /* 0x000000300824723c */ /* 0x040fe200000418ff */
[----:B--2---:R-:W-:Y:S01]  /*5a20*/  FFMA.FTZ R5, R24, c[0x0][0x2d0], -R3 ;  /* 0x0000b40018057a23 */ /* 0x004fe20000010803 */
[----:B------:R-:W1:Y:S03]  /*5a30*/  SHFL.BFLY PT, R6, R0, 0x1, 0x1f ;  /* 0x0c201f0000067f89 */ /* 0x000e6600000e0000 */
[----:B------:R2:W3:Y:S03]  /*5a40*/  MUFU.EX2 R211, R5 ;  /* 0x0000000500d37308 */ /* 0x0004e60000000800 */
[C---:B------:R-:W-:Y:S08]  /*5a50*/  HMMA.16816.F32.BF16 R16, R8.reuse, R56, RZ ;  /* 0x000000380810723c */ /* 0x040ff000000418ff */
[----:B------:R-:W-:Y:S01]  /*5a60*/  HMMA.16816.F32.BF16 R28, R8, R82, RZ ;  /* 0x00000052081c723c */ /* 0x000fe200000418ff */
[----:B--2---:R-:W-:Y:S01]  /*5a70*/  FFMA.FTZ R5, R20, c[0x0][0x2d0], -R2 ;  /* 0x0000b40014057a23 */ /* 0x004fe20000010802 */
[----:B---3--:R-:W-:-:S03]  /*5a80*/  F2FP.BF16.PACK_AB R14, R211, R210 ;  /* 0x000000d2d30e723e */ /* 0x008fc600000010ff */
[----:B------:R2:W-:Y:S02]  /*5a90*/  MUFU.EX2 R185, R5 ;  /* 0x0000000500b97308 */ /* 0x0005e40000000800 */
[--C-:B--2---:R-:W-:Y:S02]  /*5aa0*/  FFMA.FTZ R5, R21, c[0x0][0x2d0], -R2.reuse ;  /* 0x0000b40015057a23 */ /* 0x104fe40000010802 */
[C---:B------:R-:W-:Y:S04]  /*5ab0*/  HMMA.16816.F32.BF16 R20, R8.reuse, R50, RZ ;  /* 0x000000320814723c */ /* 0x040fe800000418ff */
[----:B------:R2:W3:Y:S02]  /*5ac0*/  MUFU.EX2 R186, R5 ;  /* 0x0000000500ba7308 */ /* 0x0004e40000000800 */
[--C-:B--2---:R-:W-:Y:S01]  /*5ad0*/  FFMA.FTZ R5, R25, c[0x0][0x2d0], -R2.reuse ;  /* 0x0000b40019057a23 */ /* 0x104fe20000010802 */
[----:B---3--:R-:W-:Y:S01]  /*5ae0*/  F2FP.BF16.PACK_AB R13, R186, R185 ;  /* 0x000000b9ba0d723e */ /* 0x008fe200000010ff */
[C---:B------:R-:W-:Y:S04]  /*5af0*/  HMMA.16816.F32.BF16 R24, R8.reuse, R86, RZ ;  /* 0x000000560818723c */ /* 0x040fe800000418ff */
[----:B------:R2:W-:Y:S04]  /*5b00*/  MUFU.EX2 R189, R5 ;  /* 0x0000000500bd7308 */ /* 0x0005e80000000800 */
[----:B------:R-:W-:Y:S01]  /*5b10*/  HMMA.16816.F32.BF16 R8, R8, R58, RZ ;  /* 0x0000003a0808723c */ /* 0x000fe200000418ff */
[----:B--2---:R-:W-:Y:S01]  /*5b20*/  FFMA.FTZ R5, R72, c[0x0][0x2d0], -R2 ;  /* 0x0000b40048057a23 */ /* 0x004fe20000010802 */
[----:B-1----:R-:W-:-:S03]  /*5b30*/  FMNMX.FTZ R72, R0, R6, !PT ;  /* 0x0000000600487209 */ /* 0x002fc60007810000 */
[----:B------:R1:W2:Y:S01]  /*5b40*/  MUFU.EX2 R215, R5 ;  /* 0x0000000500d77308 */ /* 0x0002a20000000800 */
[C---:B------:R-:W-:Y:S01]  /*5b50*/  FSETP.NEU.FTZ.AND P0, PT, R72.reuse, -INF , PT ;  /* 0xff8000004800780b */ /* 0x040fe20003f1d000 */
[----:B------:R-:W-:-:S05]  /*5b60*/  FMUL.FTZ R0, R72, c[0x0][0x2d0] ;  /* 0x0000b40048007a20 */ /* 0x000fca0000410000 */
[----:B------:R-:W-:Y:S01]  /*5b70*/  FSEL R0, R0, RZ, P0 ;  /* 0x000000ff00007208 */ /* 0x000fe20000000000 */
[----:B-1----:R-:W-:Y:S01]  /*5b80*/  FFMA.FTZ R5, R88, c[0x0][0x2d0], -R4 ;  /* 0x0000b40058057a23 */ /* 0x002fe20000010804 */
[----:B--2---:R-:W-:-:S03]  /*5b90*/  F2FP.BF16.PACK_AB R15, R215, R189 ;  /* 0x000000bdd70f723e */ /* 0x004fc600000010ff */
[----:B------:R1:W-:Y:S04]  /*5ba0*/  MUFU.EX2 R213, R5 ;  /* 0x0000000500d57308 */ /* 0x0003e80000000800 */
        /* <DEDUP_REMOVED lines=12> */
[----:B------:R1:W-:Y:S02]  /*5c70*/  MUFU.EX2 R6, R5 ;  /* 0x0000000500067308 */ /* 0x0003e40000000800 */
[----:B-1----:R-:W-:-:S06]  /*5c80*/  FFMA.FTZ R5, R7, c[0x0][0x2d0], -R0 ;  /* 0x0000b40007057a23 */ /* 0x002fcc0000010800 */
[----:B------:R1:W-:Y:S02]  /*5c90*/  MUFU.EX2 R161, R5 ;  /* 0x0000000500a17308 */ /* 0x0003e40000000800 */
[----:B-1----:R-:W-:-:S06]  /*5ca0*/  FFMA.FTZ R5, R60, c[0x0][0x2d0], -R0 ;  /* 0x0000b4003c057a23 */ /* 0x002fcc0000010800 */
[----:B------:R1:W3:Y:S02]  /*5cb0*/  MUFU.EX2 R7, R5 ;  /* 0x0000000500077308 */ /* 0x0002e40000000800 */
[----:B-1----:R-:W-:-:S06]  /*5cc0*/  FFMA.FTZ R5, R61, c[0x0][0x2d0], -R0 ;  /* 0x0000b4003d057a23 */ /* 0x002fcc0000010800 */
[----:B------:R1:W-:Y:S02]  /*5cd0*/  MUFU.EX2 R175, R5 ;  /* 0x0000000500af7308 */ /* 0x0003e40000000800 */
[----:B-1----:R-:W-:-:S06]  /*5ce0*/  FFMA.FTZ R5, R62, c[0x0][0x2d0], -R0 ;  /* 0x0000b4003e057a23 */ /* 0x002fcc0000010800 */
[----:B------:R1:W4:Y:S02]  /*5cf0*/  MUFU.EX2 R176, R5 ;  /* 0x0000000500b07308 */ /* 0x0003240000000800 */
[----:B-1----:R-:W-:-:S06]  /*5d00*/  FFMA.FTZ R5, R95, c[0x0][0x2d0], -R4 ;  /* 0x0000b4005f057a23 */ /* 0x002fcc0000010804 */
[----:B------:R1:W-:Y:S02]  /*5d10*/  MUFU.EX2 R187, R5 ;  /* 0x0000000500bb7308 */ /* 0x0003e40000000800 */
[----:B-1----:R-:W-:Y:S02]  /*5d20*/  FFMA.FTZ R5, R96, c[0x0][0x2d0], -R4 ;  /* 0x0000b40060057a23 */ /* 0x002fe40000010804 */
[----:B------:R-:W-:Y:S04]  /*5d30*/  HMMA.16816.F32.BF16 R96, R12, R78, R8 ;  /* 0x0000004e0c60723c */ /* 0x000fe80000041808 */
[----:B------:R1:W1:Y:S03]  /*5d40*/  MUFU.EX2 R119, R5 ;  /* 0x0000000500777308 */ /* 0x0002660000000800 */
[----:B------:R-:W-:-:S02]  /*5d50*/  F2FP.BF16.PACK_AB R8, R221, R242 ;  /* 0x000000f2dd08723e */ /* 0x000fc400000010ff */
[----:B--2---:R-:W-:Y:S02]  /*5d60*/  F2FP.BF16.PACK_AB R10, R214, R213 ;  /* 0x000000d5d60a723e */ /* 0x004fe400000010ff */
[----:B---3--:R-:W-:Y:S02]  /*5d70*/  F2FP.BF16.PACK_AB R9, R7, R161 ;  /* 0x000000a10709723e */ /* 0x008fe400000010ff */
[----:B----4-:R-:W-:Y:S01]  /*5d80*/  F2FP.BF16.PACK_AB R11, R176, R175 ;  /* 0x000000afb00b723e */ /* 0x010fe200000010ff */
[----:B-1----:R-:W-:-:S06]  /*5d90*/  FFMA.FTZ R5, R63, c[0x0][0x2d0], -R0 ;  /* 0x0000b4003f057a23 */ /* 0x002fcc0000010800 */
[C---:B------:R-:W-:Y:S01]  /*5da0*/  HMMA.16816.F32.BF16 R28, R8.reuse, R84, RZ ;  /* 0x00000054081c723c */ /* 0x040fe200000418ff */
[----:B------:R1:W-:Y:S07]  /*5db0*/  MUFU.EX2 R217, R5 ;  /* 0x0000000500d97308 */ /* 0x0003ee0000000800 */
[C---:B------:R-:W-:Y:S08]  /*5dc0*/  HMMA.16816.F32.BF16 R20, R8.reuse, R48, RZ ;  /* 0x000000300814723c */ /* 0x040ff000000418ff */
[----:B------:R-:W-:Y:S01]  /*5dd0*/  HMMA.16816.F32.BF16 R24, R8, R86, RZ ;  /* 0x000000560818723c */ /* 0x000fe200000418ff */
[----:B-1----:R-:W-:-:S02]  /*5de0*/  FFMA.FTZ R5, R68, c[0x0][0x2d0], -R0 ;  /* 0x0000b40044057a23 */ /* 0x002fc40000010800 */
[----:B------:R-:W-:Y:S02]  /*5df0*/  IMAD.MOV.U32 R68, RZ, RZ, R215 ;  /* 0x000000ffff447224 */ /* 0x000fe400078e00d7 */
[----:B------:R1:W2:Y:S03]  /*5e00*/  MUFU.EX2 R216, R5 ;  /* 0x0000000500d87308 */ /* 0x0002a60000000800 */
[C---:B------:R-:W-:Y:S08]  /*5e10*/  HMMA.16816.F32.BF16 R12, R8.reuse, R56, RZ ;  /* 0x00000038080c723c */ /* 0x040ff000000418ff */
[----:B------:R-:W-:Y:S01]  /*5e20*/  HMMA.16816.F32.BF16 R16, R8, R50, RZ ;  /* 0x000000320810723c */ /* 0x000fe200000418ff */
[----:B-1----:R-:W-:-:S02]  /*5e30*/  FFMA.FTZ R5, R69, c[0x0][0x2d0], -R0 ;  /* 0x0000b40045057a23 */ /* 0x002fc40000010800 */
[----:B------:R-:W-:-:S05]  /*5e40*/  IMAD.MOV.U32 R69, RZ, RZ, R119 ;  /* 0x000000ffff457224 */ /* 0x000fca00078e0077 */
[C---:B------:R-:W-:Y:S01]  /*5e50*/  HMMA.16816.F32.BF16 R36, R8.reuse, R80, RZ ;  /* 0x000000500824723c */ /* 0x040fe200000418ff */
[----:B------:R1:W-:Y:S07]  /*5e60*/  MUFU.EX2 R119, R5 ;  /* 0x0000000500777308 */ /* 0x0003ee0000000800 */
[C---:B------:R-:W-:Y:S08]  /*5e70*/  HMMA.16816.F32.BF16 R32, R8.reuse, R82, RZ ;  /* 0x000000520820723c */ /* 0x040ff000000418ff */
[----:B------:R-:W-:Y:S01]  /*5e80*/  HMMA.16816.F32.BF16 R56, R8, R58, RZ ;  /* 0x0000003a0838723c */ /* 0x000fe200000418ff */
[----:B-1----:R-:W-:-:S04]  /*5e90*/  FFMA.FTZ R5, R74, c[0x0][0x2d0], -R0 ;  /* 0x0000b4004a057a23 */ /* 0x002fc80000010800 */
[----:B------:R1:W3:Y:S02]  /*5ea0*/  MUFU.EX2 R74, R5 ;  /* 0x00000005004a7308 */ /* 0x0002e40000000800 */
[----:B------:R-:W-:Y:S02]  /*5eb0*/  F2FP.BF16.PACK_AB R8, R6, R236 ;  /* 0x000000ec0608723e */ /* 0x000fe400000010ff */
[----:B--2---:R-:W-:Y:S02]  /*5ec0*/  F2FP.BF16.PACK_AB R9, R216, R217 ;  /* 0x000000d9d809723e */ /* 0x004fe400000010ff */
[----:B------:R-:W-:Y:S01]  /*5ed0*/  F2FP.BF16.PACK_AB R10, R69, R187 ;  /* 0x000000bb450a723e */ /* 0x000fe200000010ff */
[----:B-1----:R-:W-:Y:S01]  /*5ee0*/  FFMA.FTZ R5, R139, c[0x0][0x2d0], -R4 ;  /* 0x0000b4008b057a23 */ /* 0x002fe20000010804 */
[----:B---3--:R-:W-:-:S03]  /*5ef0*/  F2FP.BF16.PACK_AB R11, R74, R119 ;  /* 0x000000774a0b723e */ /* 0x008fc600000010ff */
[----:B------:R1:W-:Y:S04]  /*5f00*/  MUFU.EX2 R252, R5 ;  /* 0x0000000500fc7308 */ /* 0x0003e80000000800 */
[C---:B------:R-:W-:Y:S08]  /*5f10*/  HMMA.16816.F32.BF16 R80, R8.reuse, R44, R28 ;  /* 0x0000002c0850723c */ /* 0x040ff0000004181c */
[----:B------:R-:W-:Y:S01]  /*5f20*/  HMMA.16816.F32.BF16 R64, R8, R40, R20 ;  /* 0x000000280840723c */ /* 0x000fe20000041814 */
[----:B------:R-:W2:Y:S01]  /*5f30*/  LDSM.16.MT88.4 R20, [R224+0x1000] ;  /* 0x00100000e014783b */ /* 0x000ea20000004200 */
[----:B-1----:R-:W-:-:S02]  /*5f40*/  FFMA.FTZ R5, R140, c[0x0][0x2d0], -R4 ;  /* 0x0000b4008c057a23 */ /* 0x002fc40000010804 */
[----:B------:R-:W-:Y:S02]  /*5f50*/  IMAD.MOV.U32 R140, RZ, RZ, R204 ;  /* 0x000000ffff8c7224 */ /* 0x000fe400078e00cc */
[----:B------:R1:W-:Y:S02]  /*5f60*/  MUFU.EX2 R60, R5 ;  /* 0x00000005003c7308 */ /* 0x0003e40000000800 */
[C---:B------:R-:W-:Y:S01]  /*5f70*/  HMMA.16816.F32.BF16 R48, R8.reuse, R76, R12 ;  /* 0x0000004c0830723c */ /* 0x040fe2000004180c */
[----:B------:R-:W-:Y:S07]  /*5f80*/  LDSM.16.MT88.4 R12, [R225+0x1000] ;  /* 0x00100000e10c783b */ /* 0x000fee0000004200 */
[----:B------:R-:W-:Y:S01]  /*5f90*/  HMMA.16816.F32.BF16 R44, R8, R46, R24 ;  /* 0x0000002e082c723c */ /* 0x000fe20000041818 */
[----:B------:R-:W-:Y:S01]  /*5fa0*/  LDSM.16.MT88.4 R24, [R227+0x1000] ;  /* 0x00100000e318783b */ /* 0x000fe20000004200 */
[----:B-1----:R-:W-:-:S06]  /*5fb0*/  FFMA.FTZ R5, R141, c[0x0][0x2d0], -R4 ;  /* 0x0000b4008d057a23 */ /* 0x002fcc0000010804 */
[C---:B------:R-:W-:Y:S01]  /*5fc0*/  HMMA.16816.F32.BF16 R40, R8.reuse, R42, R16 ;  /* 0x0000002a0828723c */ /* 0x040fe20000041810 */
[----:B------:R-:W-:Y:S01]  /*5fd0*/  IMAD.MOV.U32 R141, RZ, RZ, R211 ;  /* 0x000000ffff8d7224 */ /* 0x000fe200078e00d3 */
[----:B------:R-:W1:Y:S01]  /*5fe0*/  LDSM.16.MT88.4 R16, [R228+0x1000] ;  /* 0x00100000e410783b */ /* 0x000e620000004200 */
[----:B------:R3:W-:Y:S05]  /*5ff0*/  MUFU.EX2 R139, R5 ;  /* 0x00000005008b7308 */ /* 0x0007ea0000000800 */
[C---:B------:R-:W-:Y:S08]  /*6000*/  HMMA.16816.F32.BF16 R84, R8.reuse, R52, R36 ;  /* 0x000000340854723c */ /* 0x040ff00000041824 */
[----:B------:R-:W-:Y:S01]  /*6010*/  HMMA.16816.F32.BF16 R32, R8, R54, R32 ;  /* 0x000000360820723c */ /* 0x000fe20000041820 */
[----:B---3--:R-:W-:-:S02]  /*6020*/  FFMA.FTZ R5, R143, c[0x0][0x2d0], -R4 ;  /* 0x0000b4008f057a23 */ /* 0x008fc40000010804 */
[----:B------:R-:W-:Y:S02]  /*6030*/  IMAD.MOV.U32 R143, RZ, RZ, R210 ;  /* 0x000000ffff8f7224 */ /* 0x000fe400078e00d2 */
[----:B------:R3:W-:Y:S03]  /*6040*/  MUFU.EX2 R61, R5 ;  /* 0x00000005003d7308 */ /* 0x0007e60000000800 */
[----:B------:R-:W-:Y:S01]  /*6050*/  HMMA.16816.F32.BF16 R28, R8, R78, R56 ;  /* 0x0000004e081c723c */ /* 0x000fe20000041838 */
[----:B---3--:R-:W-:Y:S02]  /*6060*/  FFMA.FTZ R5, R75, c[0x0][0x2d0], -R0 ;  /* 0x0000b4004b057a23 */ /* 0x008fe40000010800 */
[----:B------:R-:W-:Y:S02]  /*6070*/  IMAD.MOV.U32 R75, RZ, RZ, R209 ;  /* 0x000000ffff4b7224 */ /* 0x000fe400078e00d1 */
[----:B------:R3:W-:Y:S02]  /*6080*/  MUFU.EX2 R247, R5 ;  /* 0x0000000500f77308 */ /* 0x0007e40000000800 */
[----:B---3--:R-:W-:-:S02]  /*6090*/  FFMA.FTZ R5, R132, c[0x0][0x2d0], -R3 ;  /* 0x0000b40084057a23 */ /* 0x008fc40000010803 */
[----:B------:R-:W-:-:S04]  /*60a0*/  IMAD.MOV.U32 R132, RZ, RZ, R220 ;  /* 0x000000ffff847224 */ /* 0x000fc800078e00dc */
[----:B------:R3:W-:Y:S02]  /*60b0*/  MUFU.EX2 R245, R5 ;  /* 0x0000000500f57308 */ /* 0x0007e40000000800 */
[----:B---3--:R-:W-:Y:S02]  /*60c0*/  FFMA.FTZ R5, R133, c[0x0][0x2d0], -R3 ;  /* 0x0000b40085057a23 */ /* 0x008fe40000010803 */
[----:B------:R-:W-:-:S04]  /*60d0*/  IMAD.MOV.U32 R133, RZ, RZ, R219 ;  /* 0x000000ffff857224 */ /* 0x000fc800078e00db */
[----:B------:R3:W4:Y:S02]  /*60e0*/  MUFU.EX2 R248, R5 ;  /* 0x0000000500f87308 */ /* 0x0007240000000800 */
[----:B---3--:R-:W-:Y:S01]  /*60f0*/  FFMA.FTZ R5, R134, c[0x0][0x2d0], -R3 ;  /* 0x0000b40086057a23 */ /* 0x008fe20000010803 */
[----:B----4-:R-:W-:Y:S01]  /*6100*/  F2FP.BF16.PACK_AB R8, R248, R245 ;  /* 0x000000f5f808723e */ /* 0x010fe200000010ff */
        /* <DEDUP_REMOVED lines=8> */
[----:B------:R3:W-:Y:S01]  /*6190*/  MUFU.EX2 R223, R5 ;  /* 0x0000000500df7308 */ /* 0x0007e20000000800 */
[----:B------:R-:W-:Y:S02]  /*61a0*/  IMAD.MOV.U32 R75, RZ, RZ, R141 ;  /* 0x000000ffff4b7224 */ /* 0x000fe400078e008d */
[----:B------:R-:W-:Y:S02]  /*61b0*/  IMAD.MOV.U32 R141, RZ, RZ, R189 ;  /* 0x000000ffff8d7224 */ /* 0x000fe400078e00bd */
[----:B------:R-:W-:Y:S02]  /*61c0*/  IMAD.MOV.U32 R189, RZ, RZ, R200 ;  /* 0x000000ffffbd7224 */ /* 0x000fe400078e00c8 */
[----:B---3--:R-:W-:-:S04]  /*61d0*/  FFMA.FTZ R5, R118, c[0x0][0x2d0], -R2 ;  /* 0x0000b40076057a23 */ /* 0x008fc80000010802 */
        /* <DEDUP_REMOVED lines=9> */
[----:B----4-:R-:W-:-:S05]  /*6270*/  F2FP.BF16.PACK_AB R11, R222, R220 ;  /* 0x000000dcde0b723e */ /* 0x010fca00000010ff */
[----:B------:R3:W4:Y:S02]  /*6280*/  MUFU.EX2 R219, R5 ;  /* 0x0000000500db7308 */ /* 0x0007240000000800 */
[C---:B--2---:R-:W-:Y:S08]  /*6290*/  HMMA.16816.F32.BF16 R52, R8.reuse, R20, R128 ;  /* 0x000000140834723c */ /* 0x044ff00000041880 */
[----:B-1----:R-:W-:Y:S01]  /*62a0*/  HMMA.16816.F32.BF16 R60, R8, R16, R124 ;  /* 0x00000010083c723c */ /* 0x002fe2000004187c */
[----:B---3--:R-:W-:-:S04]  /*62b0*/  FFMA.FTZ R5, R91, c[0x0][0x2d0], -R0 ;  /* 0x0000b4005b057a23 */ /* 0x008fc80000010800 */
[----:B------:R1:W-:Y:S03]  /*62c0*/  MUFU.EX2 R218, R5 ;  /* 0x0000000500da7308 */ /* 0x0003e60000000800 */
[C---:B------:R-:W-:Y:S08]  /*62d0*/  HMMA.16816.F32.BF16 R88, R8.reuse, R12, R120 ;  /* 0x0000000c0858723c */ /* 0x040ff00000041878 */
[----:B------:R-:W-:Y:S01]  /*62e0*/  HMMA.16816.F32.BF16 R100, R8, R24, R100 ;  /* 0x000000180864723c */ /* 0x000fe20000041864 */
[----:B-1----:R-:W-:-:S07]  /*62f0*/  FFMA.FTZ R5, R92, c[0x0][0x2d0], -R0 ;  /* 0x0000b4005c057a23 */ /* 0x002fce0000010800 */
[C---:B------:R-:W-:Y:S01]  /*6300*/  HMMA.16816.F32.BF16 R36, R8.reuse, R22, R112 ;  /* 0x000000160824723c */ /* 0x040fe20000041870 */
[----:B------:R1:W2:Y:S07]  /*6310*/  MUFU.EX2 R215, R5 ;  /* 0x0000000500d77308 */ /* 0x0002ae0000000800 */
[C---:B------:R-:W-:Y:S08]  /*6320*/  HMMA.16816.F32.BF16 R56, R8.reuse, R18, R108 ;  /* 0x000000120838723c */ /* 0x040ff0000004186c */
[----:B------:R-:W-:Y:S01]  /*6330*/  HMMA.16816.F32.BF16 R92, R8, R14, R104 ;  /* 0x0000000e085c723c */ /* 0x000fe20000041868 */
[----:B-1----:R-:W-:-:S04]  /*6340*/  FFMA.FTZ R5, R157, c[0x0][0x2d0], -R4 ;  /* 0x0000b4009d057a23 */ /* 0x002fc80000010804 */
[----:B------:R1:W-:Y:S03]  /*6350*/  MUFU.EX2 R209, R5 ;  /* 0x0000000500d17308 */ /* 0x0003e60000000800 */
[----:B------:R-:W-:Y:S07]  /*6360*/  HMMA.16816.F32.BF16 R96, R8, R26, R96 ;  /* 0x0000001a0860723c */ /* 0x000fee0000041860 */
[----:B------:R-:W-:-:S02]  /*6370*/  F2FP.BF16.PACK_AB R8, R137, R252 ;  /* 0x000000fc8908723e */ /* 0x000fc400000010ff */
[----:B----4-:R-:W-:Y:S02]  /*6380*/  F2FP.BF16.PACK_AB R9, R219, R247 ;  /* 0x000000f7db09723e */ /* 0x010fe400000010ff */
[----:B------:R-:W-:Y:S02]  /*6390*/  F2FP.BF16.PACK_AB R10, R136, R139 ;  /* 0x0000008b880a723e */ /* 0x000fe400000010ff */
[----:B--2---:R-:W-:Y:S01]  /*63a0*/  F2FP.BF16.PACK_AB R11, R215, R218 ;  /* 0x000000dad70b723e */ /* 0x004fe200000010ff */
[--C-:B-1----:R-:W-:Y:S02]  /*63b0*/  FFMA.FTZ R5, R158, c[0x0][0x2d0], -R4.reuse ;  /* 0x0000b4009e057a23 */ /* 0x102fe40000010804 */
[----:B------:R-:W-:Y:S02]  /*63c0*/  IMAD.MOV.U32 R158, RZ, RZ, R193 ;  /* 0x000000ffff9e7224 */ /* 0x000fe400078e00c1 */
[----:B------:R1:W-:Y:S02]  /*63d0*/  MUFU.EX2 R210, R5 ;  /* 0x0000000500d27308 */ /* 0x0003e40000000800 */
[C---:B------:R-:W-:Y:S08]  /*63e0*/  HMMA.16816.F32.BF16 R104, R8.reuse, R20, R84 ;  /* 0x000000140868723c */ /* 0x040ff00000041854 */
[----:B------:R-:W-:Y:S01]  /*63f0*/  HMMA.16816.F32.BF16 R108, R8, R22, R32 ;  /* 0x00000016086c723c */ /* 0x000fe20000041820 */
[----:B------:R-:W2:Y:S01]  /*6400*/  LDSM.16.MT88.4 R20, [R224+0x1800] ;  /* 0x00180000e014783b */ /* 0x000ea20000004200 */
[----:B-1----:R-:W-:-:S06]  /*6410*/  FFMA.FTZ R5, R159, c[0x0][0x2d0], -R4 ;  /* 0x0000b4009f057a23 */ /* 0x002fcc0000010804 */
[C---:B------:R-:W-:Y:S01]  /*6420*/  HMMA.16816.F32.BF16 R80, R8.reuse, R16, R80 ;  /* 0x000000100850723c */ /* 0x040fe20000041850 */
[----:B------:R-:W-:Y:S01]  /*6430*/  IMAD.MOV.U32 R159, RZ, RZ, R188 ;  /* 0x000000ffff9f7224 */ /* 0x000fe200078e00bc */
[----:B------:R1:W-:Y:S06]  /*6440*/  MUFU.EX2 R211, R5 ;  /* 0x0000000500d37308 */ /* 0x0003ec0000000800 */
[C---:B------:R-:W-:Y:S01]  /*6450*/  HMMA.16816.F32.BF16 R76, R8.reuse, R18, R44 ;  /* 0x00000012084c723c */ /* 0x040fe2000004182c */
[----:B------:R-:W3:Y:S07]  /*6460*/  LDSM.16.MT88.4 R16, [R228+0x1800] ;  /* 0x00180000e410783b */ /* 0x000eee0000004200 */
[----:B------:R-:W-:Y:S01]  /*6470*/  HMMA.16816.F32.BF16 R64, R8, R12, R64 ;  /* 0x0000000c0840723c */ /* 0x000fe20000041840 */
[----:B-1----:R-:W-:-:S02]  /*6480*/  FFMA.FTZ R5, R160, c[0x0][0x2d0], -R4 ;  /* 0x0000b400a0057a23 */ /* 0x002fc40000010804 */
[----:B------:R-:W-:Y:S02]  /*6490*/  IMAD.MOV.U32 R160, RZ, RZ, R187 ;  /* 0x000000ffffa07224 */ /* 0x000fe400078e00bb */
[----:B------:R1:W-:Y:S03]  /*64a0*/  MUFU.EX2 R212, R5 ;  /* 0x0000000500d47308 */ /* 0x0003e60000000800 */
[C---:B------:R-:W-:Y:S01]  /*64b0*/  HMMA.16816.F32.BF16 R40, R8.reuse, R14, R40 ;  /* 0x0000000e0828723c */ /* 0x040fe20000041828 */
[----:B------:R-:W4:Y:S07]  /*64c0*/  LDSM.16.MT88.4 R12, [R225+0x1800] ;  /* 0x00180000e10c783b */ /* 0x000f2e0000004200 */
[----:B------:R-:W-:Y:S01]  /*64d0*/  HMMA.16816.F32.BF16 R32, R8, R24, R48 ;  /* 0x000000180820723c */ /* 0x000fe20000041830 */
[----:B-1----:R-:W-:-:S07]  /*64e0*/  FFMA.FTZ R5, R116, c[0x0][0x2d0], -R0 ;  /* 0x0000b40074057a23 */ /* 0x002fce0000010800 */
[----:B------:R-:W-:Y:S01]  /*64f0*/  HMMA.16816.F32.BF16 R28, R8, R26, R28 ;  /* 0x0000001a081c723c */ /* 0x000fe2000004181c */
[----:B------:R-:W1:Y:S01]  /*6500*/  LDSM.16.MT88.4 R24, [R227+0x1800] ;  /* 0x00180000e318783b */ /* 0x000e620000004200 */
[----:B------:R2:W-:Y:S02]  /*6510*/  MUFU.EX2 R205, R5 ;  /* 0x0000000500cd7308 */ /* 0x0005e40000000800 */
[----:B--2---:R-:W-:Y:S02]  /*6520*/  FFMA.FTZ R5, R150, c[0x0][0x2d0], -R3 ;  /* 0x0000b40096057a23 */ /* 0x004fe40000010803 */
[----:B------:R-:W-:-:S04]  /*6530*/  IMAD.MOV.U32 R150, RZ, RZ, R206 ;  /* 0x000000ffff967224 */ /* 0x000fc800078e00ce */
[----:B------:R2:W-:Y:S02]  /*6540*/  MUFU.EX2 R204, R5 ;  /* 0x0000000500cc7308 */ /* 0x0005e40000000800 */
[----:B--2---:R-:W-:Y:S02]  /*6550*/  FFMA.FTZ R5, R151, c[0x0][0x2d0], -R3 ;  /* 0x0000b40097057a23 */ /* 0x004fe40000010803 */
[----:B------:R-:W-:-:S04]  /*6560*/  IMAD.MOV.U32 R151, RZ, RZ, R192 ;  /* 0x000000ffff977224 */ /* 0x000fc800078e00c0 */
[----:B------:R2:W1:Y:S02]  /*6570*/  MUFU.EX2 R206, R5 ;  /* 0x0000000500ce7308 */ /* 0x0004640000000800 */
[----:B--2---:R-:W-:Y:S01]  /*6580*/  FFMA.FTZ R5, R152, c[0x0][0x2d0], -R3 ;  /* 0x0000b40098057a23 */ /* 0x004fe20000010803 */
[----:B-1----:R-:W-:Y:S01]  /*6590*/  F2FP.BF16.PACK_AB R8, R206, R204 ;  /* 0x000000ccce08723e */ /* 0x002fe200000010ff */
[----:B------:R-:W-:-:S04]  /*65a0*/  IMAD.MOV.U32 R152, RZ, RZ, R207 ;  /* 0x000000ffff987224 */ /* 0x000fc800078e00cf */
[----:B------:R1:W-:Y:S02]  /*65b0*/  MUFU.EX2 R207, R5 ;  /* 0x0000000500cf7308 */ /* 0x0003e40000000800 */
[----:B-1----:R-:W-:Y:S02]  /*65c0*/  FFMA.FTZ R5, R154, c[0x0][0x2d0], -R3 ;  /* 0x0000b4009a057a23 */ /* 0x002fe40000010803 */
[----:B------:R-:W-:-:S04]  /*65d0*/  IMAD.MOV.U32 R154, RZ, RZ, R208 ;  /* 0x000000ffff9a7224 */ /* 0x000fc800078e00d0 */
[----:B------:R1:W2:Y:S02]  /*65e0*/  MUFU.EX2 R208, R5 ;  /* 0x0000000500d07308 */ /* 0x0002a40000000800 */
[----:B-1----:R-:W-:Y:S01]  /*65f0*/  FFMA.FTZ R5, R148, c[0x0][0x2d0], -R2 ;  /* 0x0000b40094057a23 */ /* 0x002fe20000010802 */
[----:B--2---:R-:W-:Y:S01]  /*6600*/  F2FP.BF16.PACK_AB R10, R208, R207 ;  /* 0x000000cfd00a723e */ /* 0x004fe200000010ff */
[----:B------:R-:W-:Y:S02]  /*6610*/  IMAD.MOV.U32 R148, RZ, RZ, R134 ;  /* 0x000000ffff947224 */ /* 0x000fe400078e0086 */
[----:B------:R-:W-:Y:S02]  /*6620*/  IMAD.MOV.U32 R134, RZ, RZ, R143 ;  /* 0x000000ffff867224 */ /* 0x000fe400078e008f */
[----:B------:R-:W-:Y:S02]  /*6630*/  IMAD.MOV.U32 R143, RZ, RZ, R68 ;  /* 0x000000ffff8f7224 */ /* 0x000fe400078e0044 */
[----:B------:R-:W-:-:S02]  /*6640*/  IMAD.MOV.U32 R68, RZ, RZ, R190 ;  /* 0x000000ffff447224 */ /* 0x000fc400078e00be */
[----:B------:R-:W-:Y:S02]  /*6650*/  IMAD.MOV.U32 R190, RZ, RZ, R203 ;  /* 0x000000ffffbe7224 */ /* 0x000fe400078e00cb */
[----:B------:R1:W-:Y:S01]  /*6660*/  MUFU.EX2 R203, R5 ;  /* 0x0000000500cb7308 */ /* 0x0003e20000000800 */
[----:B------:R-:W-:Y:S02]  /*6670*/  IMAD.MOV.U32 R75, RZ, RZ, R143 ;  /* 0x000000ffff4b7224 */ /* 0x000fe400078e008f */
[----:B------:R-:W-:Y:S02]  /*6680*/  IMAD.MOV.U32 R143, RZ, RZ, R141 ;  /* 0x000000ffff8f7224 */ /* 0x000fe400078e008d */
[----:B------:R-:W-:Y:S02]  /*6690*/  IMAD.MOV.U32 R141, RZ, RZ, R198 ;  /* 0x000000ffff8d7224 */ /* 0x000fe400078e00c6 */
[----:B------:R-:W-:Y:S02]  /*66a0*/  IMAD.MOV.U32 R157, RZ, RZ, R134 ;  /* 0x000000ffff9d7224 */ /* 0x000fe400078e0086 */
[----:B------:R-:W-:-:S02]  /*66b0*/  IMAD.MOV.U32 R134, RZ, RZ, R185 ;  /* 0x000000ffff867224 */ /* 0x000fc400078e00b9 */
[----:B-1----:R-:W-:Y:S02]  /*66c0*/  FFMA.FTZ R5, R147, c[0x0][0x2d0], -R2 ;  /* 0x0000b40093057a23 */ /* 0x002fe40000010802 */
[----:B------:R-:W-:Y:S02]  /*66d0*/  IMAD.MOV.U32 R147, RZ, RZ, R186 ;  /* 0x000000ffff937224 */ /* 0x000fe400078e00ba */
[----:B------:R1:W2:Y:S02]  /*66e0*/  MUFU.EX2 R200, R5 ;  /* 0x0000000500c87308 */ /* 0x0002a40000000800 */
[----:B-1----:R-:W-:Y:S01]  /*66f0*/  FFMA.FTZ R5, R149, c[0x0][0x2d0], -R2 ;  /* 0x0000b40095057a23 */ /* 0x002fe20000010802 */
[----:B--2---:R-:W-:Y:S01]  /*6700*/  F2FP.BF16.PACK_AB R9, R200, R203 ;  /* 0x000000cbc809723e */ /* 0x004fe200000010ff */
[----:B------:R-:W-:-:S04]  /*6710*/  IMAD.MOV.U32 R149, RZ, RZ, R201 ;  /* 0x000000ffff957224 */ /* 0x000fc800078e00c9 */
[----:B------:R1:W-:Y:S02]  /*6720*/  MUFU.EX2 R201, R5 ;  /* 0x0000000500c97308 */ /* 0x0003e40000000800 */
[----:B-1----:R-:W-:Y:S02]  /*6730*/  FFMA.FTZ R5, R146, c[0x0][0x2d0], -R2 ;  /* 0x0000b40092057a23 */ /* 0x002fe40000010802 */
[----:B------:R-:W-:-:S04]  /*6740*/  IMAD.MOV.U32 R146, RZ, RZ, R202 ;  /* 0x000000ffff927224 */ /* 0x000fc800078e00ca */
[----:B------:R1:W2:Y:S02]  /*6750*/  MUFU.EX2 R202, R5 ;  /* 0x0000000500ca7308 */ /* 0x0002a40000000800 */
[----:B-1----:R-:W-:Y:S01]  /*6760*/  FFMA.FTZ R5, R135, c[0x0][0x2d0], -R0 ;  /* 0x0000b40087057a23 */ /* 0x002fe20000010800 */
[----:B--2---:R-:W-:Y:S01]  /*6770*/  F2FP.BF16.PACK_AB R11, R202, R201 ;  /* 0x000000c9ca0b723e */ /* 0x004fe200000010ff */
[----:B------:R-:W-:-:S04]  /*6780*/  IMAD.MOV.U32 R135, RZ, RZ, R199 ;  /* 0x000000ffff877224 */ /* 0x000fc800078e00c7 */
[----:B------:R1:W2:Y:S02]  /*6790*/  MUFU.EX2 R199, R5 ;  /* 0x0000000500c77308 */ /* 0x0002a40000000800 */
[C---:B------:R-:W-:Y:S08]  /*67a0*/  HMMA.16816.F32.BF16 R112, R8.reuse, R20, R52 ;  /* 0x000000140870723c */ /* 0x040ff00000041834 */
[----:B------:R-:W-:Y:S01]  /*67b0*/  HMMA.16816.F32.BF16 R84, R8, R22, R36 ;  /* 0x000000160854723c */ /* 0x000fe20000041824 */
[----:B-1----:R-:W-:-:S02]  /*67c0*/  FFMA.FTZ R5, R138, c[0x0][0x2d0], -R0 ;  /* 0x0000b4008a057a23 */ /* 0x002fc40000010800 */
[----:B------:R-:W-:Y:S02]  /*67d0*/  IMAD.MOV.U32 R138, RZ, RZ, R117 ;  /* 0x000000ffff8a7224 */ /* 0x000fe400078e0075 */
[----:B------:R1:W-:Y:S03]  /*67e0*/  MUFU.EX2 R198, R5 ;  /* 0x0000000500c67308 */ /* 0x0003e60000000800 */
[C---:B---3--:R-:W-:Y:S08]  /*67f0*/  HMMA.16816.F32.BF16 R60, R8.reuse, R16, R60 ;  /* 0x00000010083c723c */ /* 0x048ff0000004183c */
[----:B------:R-:W-:Y:S01]  /*6800*/  HMMA.16816.F32.BF16 R56, R8, R18, R56 ;  /* 0x000000120838723c */ /* 0x000fe20000041838 */
[----:B-1----:R-:W-:-:S07]  /*6810*/  FFMA.FTZ R5, R142, c[0x0][0x2d0], -R0 ;  /* 0x0000b4008e057a23 */ /* 0x002fce0000010800 */
[C---:B----4-:R-:W-:Y:S01]  /*6820*/  HMMA.16816.F32.BF16 R52, R8.reuse, R12, R88 ;  /* 0x0000000c0834723c */ /* 0x050fe20000041858 */
[----:B------:R-:W-:Y:S02]  /*6830*/  IMAD.MOV.U32 R142, RZ, RZ, R189 ;  /* 0x000000ffff8e7224 */ /* 0x000fe400078e00bd */
[----:B------:R-:W-:Y:S02]  /*6840*/  IMAD.MOV.U32 R189, RZ, RZ, R197 ;  /* 0x000000ffffbd7224 */ /* 0x000fe400078e00c5 */
[----:B------:R1:W3:Y:S03]  /*6850*/  MUFU.EX2 R197, R5 ;  /* 0x0000000500c57308 */ /* 0x0002e60000000800 */
[C---:B------:R-:W-:Y:S08]  /*6860*/  HMMA.16816.F32.BF16 R48, R8.reuse, R14, R92 ;  /* 0x0000000e0830723c */ /* 0x040ff0000004185c */
[----:B------:R-:W-:Y:S01]  /*6870*/  HMMA.16816.F32.BF16 R44, R8, R24, R100 ;  /* 0x00000018082c723c */ /* 0x000fe20000041864 */
[----:B-1----:R-:W-:-:S02]  /*6880*/  FFMA.FTZ R5, R180, c[0x0][0x2d0], -R4 ;  /* 0x0000b400b4057a23 */ /* 0x002fc40000010804 */
[----:B------:R-:W-:-:S05]  /*6890*/  IMAD.MOV.U32 R180, RZ, RZ, R191 ;  /* 0x000000ffffb47224 */ /* 0x000fca00078e00bf */
[----:B------:R-:W-:Y:S01]  /*68a0*/  HMMA.16816.F32.BF16 R36, R8, R26, R96 ;  /* 0x0000001a0824723c */ /* 0x000fe20000041860 */
[----:B------:R1:W-:Y:S06]  /*68b0*/  MUFU.EX2 R191, R5 ;  /* 0x0000000500bf7308 */ /* 0x0003ec0000000800 */
[----:B------:R-:W-:Y:S02]  /*68c0*/  F2FP.BF16.PACK_AB R8, R210, R209 ;  /* 0x000000d1d208723e */ /* 0x000fe400000010ff */
[----:B--2---:R-:W-:Y:S02]  /*68d0*/  F2FP.BF16.PACK_AB R9, R199, R205 ;  /* 0x000000cdc709723e */ /* 0x004fe400000010ff */
[----:B------:R-:W-:-:S02]  /*68e0*/  F2FP.BF16.PACK_AB R10, R212, R211 ;  /* 0x000000d3d40a723e */ /* 0x000fc400000010ff */
[----:B---3--:R-:W-:Y:S01]  /*68f0*/  F2FP.BF16.PACK_AB R11, R197, R198 ;  /* 0x000000c6c50b723e */ /* 0x008fe200000010ff */
[----:B-1----:R-:W-:Y:S02]  /*6900*/  FFMA.FTZ R5, R181, c[0x0][0x2d0], -R4 ;  /* 0x0000b400b5057a23 */ /* 0x002fe40000010804 */
[----:B------:R-:W-:-:S04]  /*6910*/  IMAD.MOV.U32 R181, RZ, RZ, R68 ;  /* 0x000000ffffb57224 */ /* 0x000fc800078e0044 */
[----:B------:R-:W-:Y:S01]  /*6920*/  HMMA.16816.F32.BF16 R92, R8, R18, R76 ;  /* 0x00000012085c723c */ /* 0x000fe2000004184c */
[----:B------:R1:W-:Y:S01]  /*6930*/  MUFU.EX2 R193, R5 ;  /* 0x0000000500c17308 */ /* 0x0003e20000000800 */
[----:B------:R-:W-:-:S06]  /*6940*/  IMAD.MOV.U32 R68, RZ, RZ, R195 ;  /* 0x000000ffff447224 */ /* 0x000fcc00078e00c3 */
[C---:B------:R-:W-:Y:S08]  /*6950*/  HMMA.16816.F32.BF16 R104, R8.reuse, R20, R104 ;  /* 0x000000140868723c */ /* 0x040ff00000041868 */
[----:B------:R-:W-:Y:S01]  /*6960*/  HMMA.16816.F32.BF16 R108, R8, R22, R108 ;  /* 0x00000016086c723c */ /* 0x000fe2000004186c */
[----:B-1----:R-:W-:Y:S01]  /*6970*/  FFMA.FTZ R5, R182, c[0x0][0x2d0], -R4 ;  /* 0x0000b400b6057a23 */ /* 0x002fe20000010804 */
[----:B------:R-:W1:Y:S01]  /*6980*/  LDSM.16.MT88.4 R20, [R224+0x2000] ;  /* 0x00200000e014783b */ /* 0x000e620000004200 */
[----:B------:R-:W-:-:S02]  /*6990*/  IMAD.MOV.U32 R182, RZ, RZ, R189 ;  /* 0x000000ffffb67224 */ /* 0x000fc400078e00bd */
[----:B------:R2:W-:Y:S03]  /*69a0*/  MUFU.EX2 R195, R5 ;  /* 0x0000000500c37308 */ /* 0x0005e60000000800 */
[C---:B------:R-:W-:Y:S08]  /*69b0*/  HMMA.16816.F32.BF16 R88, R8.reuse, R12, R64 ;  /* 0x0000000c0858723c */ /* 0x040ff00000041840 */
[----:B------:R-:W-:Y:S01]  /*69c0*/  HMMA.16816.F32.BF16 R76, R8, R14, R40 ;  /* 0x0000000e084c723c */ /* 0x000fe20000041828 */
[----:B------:R-:W3:Y:S01]  /*69d0*/  LDSM.16.MT88.4 R12, [R225+0x2000] ;  /* 0x00200000e10c783b */ /* 0x000ee20000004200 */
[----:B--2---:R-:W-:-:S02]  /*69e0*/  FFMA.FTZ R5, R183, c[0x0][0x2d0], -R4 ;  /* 0x0000b400b7057a23 */ /* 0x004fc40000010804 */
[----:B------:R-:W-:-:S04]  /*69f0*/  IMAD.MOV.U32 R183, RZ, RZ, R196 ;  /* 0x000000ffffb77224 */ /* 0x000fc800078e00c4 */
[C---:B------:R-:W-:Y:S01]  /*6a00*/  HMMA.16816.F32.BF16 R100, R8.reuse, R16, R80 ;  /* 0x000000100864723c */ /* 0x040fe20000041850 */
[----:B------:R2:W-:Y:S01]  /*6a10*/  MUFU.EX2 R196, R5 ;  /* 0x0000000500c47308 */ /* 0x0005e20000000800 */
[----:B------:R-:W4:Y:S06]  /*6a20*/  LDSM.16.MT88.4 R16, [R228+0x2000] ;  /* 0x00200000e410783b */ /* 0x000f2c0000004200 */
[C---:B------:R-:W-:Y:S08]  /*6a30*/  HMMA.16816.F32.BF16 R32, R8.reuse, R24, R32 ;  /* 0x000000180820723c */ /* 0x040ff00000041820 */
[----:B------:R-:W-:Y:S01]  /*6a40*/  HMMA.16816.F32.BF16 R28, R8, R26, R28 ;  /* 0x0000001a081c723c */ /* 0x000fe2000004181c */
[----:B--2---:R-:W-:Y:S01]  /*6a50*/  FFMA.FTZ R5, R145, c[0x0][0x2d0], -R0 ;  /* 0x0000b40091057a23 */ /* 0x004fe20000010800 */
[----:B------:R-:W2:Y:S01]  /*6a60*/  LDSM.16.MT88.4 R24, [R227+0x2000] ;  /* 0x00200000e318783b */ /* 0x000ea20000004200 */
[----:B------:R-:W-:-:S02]  /*6a70*/  IMAD.MOV.U32 R145, RZ, RZ, R190 ;  /* 0x000000ffff917224 */ /* 0x000fc400078e00be */
[----:B------:R1:W-:Y:S02]  /*6a80*/  MUFU.EX2 R189, R5 ;  /* 0x0000000500bd7308 */ /* 0x0003e40000000800 */
[----:B-1----:R-:W-:-:S06]  /*6a90*/  FFMA.FTZ R5, R171, c[0x0][0x2d0], -R3 ;  /* 0x0000b400ab057a23 */ /* 0x002fcc0000010803 */
[----:B------:R1:W-:Y:S02]  /*6aa0*/  MUFU.EX2 R188, R5 ;  /* 0x0000000500bc7308 */ /* 0x0003e40000000800 */
[----:B-1----:R-:W-:Y:S02]  /*6ab0*/  FFMA.FTZ R5, R177, c[0x0][0x2d0], -R3 ;  /* 0x0000b400b1057a23 */ /* 0x002fe40000010803 */
[----:B------:R-:W-:-:S04]  /*6ac0*/  IMAD.MOV.U32 R177, RZ, RZ, R184 ;  /* 0x000000ffffb17224 */ /* 0x000fc800078e00b8 */
[----:B------:R1:W1:Y:S02]  /*6ad0*/  MUFU.EX2 R190, R5 ;  /* 0x0000000500be7308 */ /* 0x0002640000000800 */
[----:B-1----:R-:W-:Y:S01]  /*6ae0*/  FFMA.FTZ R5, R178, c[0x0][0x2d0], -R3 ;  /* 0x0000b400b2057a23 */ /* 0x002fe20000010803 */
[----:B------:R-:W-:Y:S01]  /*6af0*/  F2FP.BF16.PACK_AB R8, R190, R188 ;  /* 0x000000bcbe08723e */ /* 0x000fe200000010ff */
[----:B------:R-:W-:-:S04]  /*6b00*/  IMAD.MOV.U32 R178, RZ, RZ, R194 ;  /* 0x000000ffffb27224 */ /* 0x000fc800078e00c2 */
[----:B------:R1:W-:Y:S02]  /*6b10*/  MUFU.EX2 R192, R5 ;  /* 0x0000000500c07308 */ /* 0x0003e40000000800 */
[----:B-1----:R-:W-:-:S06]  /*6b20*/  FFMA.FTZ R5, R179, c[0x0][0x2d0], -R3 ;  /* 0x0000b400b3057a23 */ /* 0x002fcc0000010803 */
[----:B------:R1:W1:Y:S02]  /*6b30*/  MUFU.EX2 R194, R5 ;  /* 0x0000000500c27308 */ /* 0x0002640000000800 */
[----:B-1----:R-:W-:Y:S01]  /*6b40*/  FFMA.FTZ R5, R170, c[0x0][0x2d0], -R2 ;  /* 0x0000b400aa057a23 */ /* 0x002fe20000010802 */
[----:B------:R-:W-:-:S05]  /*6b50*/  F2FP.BF16.PACK_AB R10, R194, R192 ;  /* 0x000000c0c20a723e */ /* 0x000fca00000010ff */
        /* <DEDUP_REMOVED lines=10> */
[----:B------:R1:W1:Y:S02]  /*6c00*/  MUFU.EX2 R118, R5 ;  /* 0x0000000500767308 */ /* 0x0002640000000800 */
[C---:B------:R-:W-:Y:S08]  /*6c10*/  HMMA.16816.F32.BF16 R128, R8.reuse, R20, R112 ;  /* 0x000000140880723c */ /* 0x040ff00000041870 */
[----:B------:R-:W-:Y:S01]  /*6c20*/  HMMA.16816.F32.BF16 R124, R8, R22, R84 ;  /* 0x00000016087c723c */ /* 0x000fe20000041854 */
[----:B-1----:R-:W-:-:S04]  /*6c30*/  FFMA.FTZ R5, R155, c[0x0][0x2d0], -R0 ;  /* 0x0000b4009b057a23 */ /* 0x002fc80000010800 */
[----:B------:R1:W-:Y:S03]  /*6c40*/  MUFU.EX2 R117, R5 ;  /* 0x0000000500757308 */ /* 0x0003e60000000800 */
[C---:B---3--:R-:W-:Y:S08]  /*6c50*/  HMMA.16816.F32.BF16 R96, R8.reuse, R12, R52 ;  /* 0x0000000c0860723c */ /* 0x048ff00000041834 */
[----:B----4-:R-:W-:Y:S01]  /*6c60*/  HMMA.16816.F32.BF16 R120, R8, R16, R60 ;  /* 0x000000100878723c */ /* 0x010fe2000004183c */
[----:B-1----:R-:W-:-:S07]  /*6c70*/  FFMA.FTZ R5, R156, c[0x0][0x2d0], -R0 ;  /* 0x0000b4009c057a23 */ /* 0x002fce0000010800 */
[C---:B------:R-:W-:Y:S01]  /*6c80*/  HMMA.16816.F32.BF16 R112, R8.reuse, R18, R56 ;  /* 0x000000120870723c */ /* 0x040fe20000041838 */
[----:B------:R1:W3:Y:S07]  /*6c90*/  MUFU.EX2 R116, R5 ;  /* 0x0000000500747308 */ /* 0x0002ee0000000800 */
[C---:B------:R-:W-:Y:S08]  /*6ca0*/  HMMA.16816.F32.BF16 R84, R8.reuse, R14, R48 ;  /* 0x0000000e0854723c */ /* 0x040ff00000041830 */
[----:B--2---:R-:W-:Y:S01]  /*6cb0*/  HMMA.16816.F32.BF16 R80, R8, R24, R44 ;  /* 0x000000180850723c */ /* 0x004fe2000004182c */
[----:B-1----:R-:W-:-:S02]  /*6cc0*/  FFMA.FTZ R5, R178, c[0x0][0x2d0], -R4 ;  /* 0x0000b400b2057a23 */ /* 0x002fc40000010804 */
[----:B------:R-:W-:Y:S02]  /*6cd0*/  IMAD.MOV.U32 R178, RZ, RZ, R177 ;  /* 0x000000ffffb27224 */ /* 0x000fe400078e00b1 */
[----:B------:R-:W-:-:S03]  /*6ce0*/  IMAD.MOV.U32 R177, RZ, RZ, R145 ;  /* 0x000000ffffb17224 */ /* 0x000fc600078e0091 */
[----:B------:R-:W-:Y:S01]  /*6cf0*/  HMMA.16816.F32.BF16 R52, R8, R26, R36 ;  /* 0x0000001a0834723c */ /* 0x000fe20000041824 */
[----:B------:R-:W-:Y:S02]  /*6d00*/  IMAD.MOV.U32 R145, RZ, RZ, R183 ;  /* 0x000000ffff917224 */ /* 0x000fe400078e00b7 */
[----:B------:R-:W-:Y:S02]  /*6d10*/  IMAD.MOV.U32 R183, RZ, RZ, R182 ;  /* 0x000000ffffb77224 */ /* 0x000fe400078e00b6 */
[----:B------:R-:W-:Y:S02]  /*6d20*/  IMAD.MOV.U32 R182, RZ, RZ, R181 ;  /* 0x000000ffffb67224 */ /* 0x000fe400078e00b5 */
[----:B------:R-:W-:Y:S01]  /*6d30*/  F2FP.BF16.PACK_AB R8, R193, R191 ;  /* 0x000000bfc108723e */ /* 0x000fe200000010ff */
[----:B------:R-:W-:Y:S01]  /*6d40*/  IMAD.MOV.U32 R181, RZ, RZ, R180 ;  /* 0x000000ffffb57224 */ /* 0x000fe200078e00b4 */
[----:B------:R-:W-:Y:S01]  /*6d50*/  F2FP.BF16.PACK_AB R9, R118, R189 ;  /* 0x000000bd7609723e */ /* 0x000fe200000010ff */
[----:B------:R-:W-:Y:S01]  /*6d60*/  IMAD.MOV.U32 R180, RZ, RZ, R142 ;  /* 0x000000ffffb47224 */ /* 0x000fe200078e008e */
[----:B------:R-:W-:Y:S01]  /*6d70*/  F2FP.BF16.PACK_AB R10, R196, R195 ;  /* 0x000000c3c40a723e */ /* 0x000fe200000010ff */
[----:B------:R-:W-:Y:S01]  /*6d80*/  IMAD.MOV.U32 R142, RZ, RZ, R138 ;  /* 0x000000ffff8e7224 */ /* 0x000fe200078e008a */
[----:B---3--:R-:W-:Y:S01]  /*6d90*/  F2FP.BF16.PACK_AB R11, R116, R117 ;  /* 0x00000075740b723e */ /* 0x008fe200000010ff */
[----:B------:R-:W-:-:S02]  /*6da0*/  IMAD.MOV.U32 R138, RZ, RZ, R135 ;  /* 0x000000ffff8a7224 */ /* 0x000fc400078e0087 */
[----:B------:R-:W-:Y:S02]  /*6db0*/  IMAD.MOV.U32 R135, RZ, RZ, R146 ;  /* 0x000000ffff877224 */ /* 0x000fe400078e0092 */
[----:B------:R-:W-:Y:S02]  /*6dc0*/  IMAD.MOV.U32 R146, RZ, RZ, R149 ;  /* 0x000000ffff927224 */ /* 0x000fe400078e0095 */
[----:B------:R-:W-:Y:S01]  /*6dd0*/  HMMA.16816.F32.BF16 R48, R8, R16, R100 ;  /* 0x000000100830723c */ /* 0x000fe20000041864 */
[----:B------:R1:W-:Y:S01]  /*6de0*/  MUFU.EX2 R101, R5 ;  /* 0x0000000500657308 */ /* 0x0003e20000000800 */
[----:B------:R-:W-:Y:S02]  /*6df0*/  IMAD.MOV.U32 R149, RZ, RZ, R148 ;  /* 0x000000ffff957224 */ /* 0x000fe400078e0094 */
[----:B------:R-:W-:Y:S02]  /*6e00*/  IMAD.MOV.U32 R148, RZ, RZ, R154 ;  /* 0x000000ffff947224 */ /* 0x000fe400078e009a */
[----:B------:R-:W-:-:S02]  /*6e10*/  IMAD.MOV.U32 R154, RZ, RZ, R152 ;  /* 0x000000ffff9a7224 */ /* 0x000fc400078e0098 */
[C---:B------:R-:W-:Y:S01]  /*6e20*/  HMMA.16816.F32.BF16 R64, R8.reuse, R20, R104 ;  /* 0x000000140840723c */ /* 0x040fe20000041868 */
[----:B------:R-:W-:Y:S02]  /*6e30*/  IMAD.MOV.U32 R152, RZ, RZ, R150 ;  /* 0x000000ffff987224 */ /* 0x000fe400078e0096 */
[----:B------:R-:W-:Y:S02]  /*6e40*/  IMAD.MOV.U32 R150, RZ, RZ, R133 ;  /* 0x000000ffff967224 */ /* 0x000fe400078e0085 */
[----:B------:R-:W-:Y:S02]  /*6e50*/  IMAD.MOV.U32 R133, RZ, RZ, R236 ;  /* 0x000000ffff857224 */ /* 0x000fe400078e00ec */
[----:B------:R2:W5:Y:S01]  /*6e60*/  LDL.LU R236, [R1+0x94] ;  /* 0x0000940001ec7983 */ /* 0x0005620000300800 */
[----:B------:R-:W-:Y:S01]  /*6e70*/  HMMA.16816.F32.BF16 R168, R8, R24, R32 ;  /* 0x0000001808a8723c */ /* 0x000fe20000041820 */
[----:B-1----:R-:W-:Y:S02]  /*6e80*/  FFMA.FTZ R5, R178, c[0x0][0x2d0], -R3 ;  /* 0x0000b400b2057a23 */ /* 0x002fe40000010803 */
[----:B------:R-:W-:-:S02]  /*6e90*/  IMAD.MOV.U32 R178, RZ, RZ, R177 ;  /* 0x000000ffffb27224 */ /* 0x000fc400078e00b1 */
[----:B------:R1:W-:Y:S01]  /*6ea0*/  MUFU.EX2 R102, R5 ;  /* 0x0000000500667308 */ /* 0x0003e20000000800 */
[----:B------:R-:W-:Y:S02]  /*6eb0*/  IMAD.MOV.U32 R177, RZ, RZ, R145 ;  /* 0x000000ffffb17224 */ /* 0x000fe400078e0091 */
[----:B------:R-:W-:Y:S01]  /*6ec0*/  IMAD.MOV.U32 R145, RZ, RZ, R183 ;  /* 0x000000ffff917224 */ /* 0x000fe200078e00b7 */
[----:B------:R-:W-:Y:S01]  /*6ed0*/  HMMA.16816.F32.BF16 R44, R8, R18, R92 ;  /* 0x00000012082c723c */ /* 0x000fe2000004185c */
[----:B------:R-:W-:Y:S01]  /*6ee0*/  IMAD.MOV.U32 R183, RZ, RZ, R182 ;  /* 0x000000ffffb77224 */ /* 0x000fe200078e00b6 */
[----:B------:R-:W-:Y:S01]  /*6ef0*/  LDSM.16.MT88.4 R16, [R228+0x2800] ;  /* 0x00280000e410783b */ /* 0x000fe20000004200 */
[----:B------:R-:W-:Y:S02]  /*6f00*/  IMAD.MOV.U32 R182, RZ, RZ, R181 ;  /* 0x000000ffffb67224 */ /* 0x000fe400078e00b5 */
[----:B------:R-:W-:-:S03]  /*6f10*/  IMAD.MOV.U32 R181, RZ, RZ, R180 ;  /* 0x000000ffffb57224 */ /* 0x000fc600078e00b4 */
[C---:B------:R-:W-:Y:S01]  /*6f20*/  HMMA.16816.F32.BF16 R60, R8.reuse, R22, R108 ;  /* 0x00000016083c723c */ /* 0x040fe2000004186c */
[----:B-1----:R-:W-:Y:S01]  /*6f30*/  FFMA.FTZ R5, R178, c[0x0][0x2d0], -R3 ;  /* 0x0000b400b2057a23 */ /* 0x002fe20000010803 */
[----:B------:R-:W1:Y:S01]  /*6f40*/  LDSM.16.MT88.4 R20, [R224+0x2800] ;  /* 0x00280000e014783b */ /* 0x000e620000004200 */
[----:B------:R-:W-:Y:S02]  /*6f50*/  IMAD.MOV.U32 R180, RZ, RZ, R142 ;  /* 0x000000ffffb47224 */ /* 0x000fe400078e008e */
[----:B------:R3:W4:Y:S01]  /*6f60*/  MUFU.EX2 R104, R5 ;  /* 0x0000000500687308 */ /* 0x0007220000000800 */
[----:B------:R-:W-:Y:S02]  /*6f70*/  IMAD.MOV.U32 R142, RZ, RZ, R138 ;  /* 0x000000ffff8e7224 */ /* 0x000fe400078e008a */
[----:B------:R-:W-:Y:S01]  /*6f80*/  HMMA.16816.F32.BF16 R40, R8, R12, R88 ;  /* 0x0000000c0828723c */ /* 0x000fe20000041858 */
[----:B------:R-:W-:Y:S02]  /*6f90*/  IMAD.MOV.U32 R138, RZ, RZ, R135 ;  /* 0x000000ffff8a7224 */ /* 0x000fe400078e0087 */
[----:B------:R-:W-:-:S02]  /*6fa0*/  IMAD.MOV.U32 R135, RZ, RZ, R146 ;  /* 0x000000ffff877224 */ /* 0x000fc400078e0092 */
[----:B------:R-:W-:Y:S02]  /*6fb0*/  IMAD.MOV.U32 R146, RZ, RZ, R149 ;  /* 0x000000ffff927224 */ /* 0x000fe400078e0095 */
[----:B------:R-:W-:Y:S01]  /*6fc0*/  IMAD.MOV.U32 R149, RZ, RZ, R148 ;  /* 0x000000ffff957224 */ /* 0x000fe200078e0094 */
[----:B------:R-:W-:Y:S01]  /*6fd0*/  HMMA.16816.F32.BF16 R56, R8, R14, R76 ;  /* 0x0000000e0838723c */ /* 0x000fe2000004184c */
[----:B---3--:R-:W-:Y:S01]  /*6fe0*/  FFMA.FTZ R5, R177, c[0x0][0x2d0], -R3 ;  /* 0x0000b400b1057a23 */ /* 0x008fe20000010803 */
[----:B------:R-:W3:Y:S01]  /*6ff0*/  LDSM.16.MT88.4 R12, [R225+0x2800] ;  /* 0x00280000e10c783b */ /* 0x000ee20000004200 */
[----:B------:R-:W-:Y:S02]  /*7000*/  IMAD.MOV.U32 R177, RZ, RZ, R145 ;  /* 0x000000ffffb17224 */ /* 0x000fe400078e0091 */
[----:B------:R-:W-:Y:S02]  /*7010*/  IMAD.MOV.U32 R145, RZ, RZ, R183 ;  /* 0x000000ffff917224 */ /* 0x000fe400078e00b7 */
[----:B------:R-:W-:-:S02]  /*7020*/  IMAD.MOV.U32 R183, RZ, RZ, R182 ;  /* 0x000000ffffb77224 */ /* 0x000fc400078e00b6 */
[----:B------:R-:W-:Y:S02]  /*7030*/  IMAD.MOV.U32 R182, RZ, RZ, R181 ;  /* 0x000000ffffb67224 */ /* 0x000fe400078e00b5 */
[----:B------:R-:W-:Y:S02]  /*7040*/  IMAD.MOV.U32 R181, RZ, RZ, R180 ;  /* 0x000000ffffb57224 */ /* 0x000fe400078e00b4 */
[----:B------:R-:W-:Y:S02]  /*7050*/  IMAD.MOV.U32 R180, RZ, RZ, R142 ;  /* 0x000000ffffb47224 */ /* 0x000fe400078e008e */
        /* <DEDUP_REMOVED lines=23> */
[----:B------:R-:W-:Y:S01]  /*71d0*/  IMAD.MOV.U32 R149, RZ, RZ, R148 ;  /* 0x000000ffff957224 */ /* 0x000fe200078e0094 */
[----:B------:R2:W5:Y:S01]  /*71e0*/  LDL.LU R235, [R1+0x90] ;  /* 0x0000900001eb7983 */ /* 0x0005620000300800 */
[----:B------:R-:W-:Y:S02]  /*71f0*/  FFMA.FTZ R6, R234, c[0x0][0x2d0], -R4 ;  /* 0x0000b400ea067a23 */ /* 0x000fe40000010804 */
[----:B------:R-:W-:Y:S01]  /*7200*/  IMAD.MOV.U32 R148, RZ, RZ, R154 ;  /* 0x000000ffff947224 */ /* 0x000fe200078e009a */
[----:B------:R2:W5:Y:S01]  /*7210*/  LDL.LU R234, [R1+0x8c] ;  /* 0x00008c0001ea7983 */ /* 0x0005620000300800 */
[----:B------:R-:W-:-:S03]  /*7220*/  IMAD.MOV.U32 R154, RZ, RZ, R152 ;  /* 0x000000ffff9a7224 */ /* 0x000fc600078e0098 */
[----:B------:R-:W2:Y:S01]  /*7230*/  LDL R152, [R1+0x58] ;  /* 0x0000580001987983 */ /* 0x000ea20000100800 */
[----:B------:R-:W-:Y:S02]  /*7240*/  FFMA.FTZ R35, R178, c[0x0][0x2d0], -R4 ;  /* 0x0000b400b2237a23 */ /* 0x000fe40000010804 */
        /* <DEDUP_REMOVED lines=14> */
[----:B------:R-:W-:Y:S01]  /*7330*/  IMAD.MOV.U32 R182, RZ, RZ, R181 ;  /* 0x000000ffffb67224 */ /* 0x000fe200078e00b5 */
[----:B------:R1:W-:Y:S01]  /*7340*/  MUFU.EX2 R105, R5 ;  /* 0x0000000500697308 */ /* 0x0003e20000000800 */
[----:B------:R-:W-:Y:S02]  /*7350*/  FFMA.FTZ R34, R233, c[0x0][0x2d0], -R4 ;  /* 0x0000b400e9227a23 */ /* 0x000fe40000010804 */
[----:B------:R-:W-:Y:S01]  /*7360*/  IMAD.MOV.U32 R154, RZ, RZ, R68 ;  /* 0x000000ffff9a7224 */ /* 0x000fe200078e0044 */
[----:B------:R2:W5:Y:S01]  /*7370*/  LDL.LU R233, [R1+0x88] ;  /* 0x0000880001e97983 */ /* 0x0005620000300800 */
[----:B------:R-:W-:-:S02]  /*7380*/  IMAD.MOV.U32 R181, RZ, RZ, R180 ;  /* 0x000000ffffb57224 */ /* 0x000fc400078e00b4 */
[----:B------:R-:W-:Y:S02]  /*7390*/  FFMA.FTZ R68, R232, c[0x0][0x2d0], -R4 ;  /* 0x0000b400e8447a23 */ /* 0x000fe40000010804 */
[----:B------:R-:W-:Y:S01]  /*73a0*/  IMAD.MOV.U32 R180, RZ, RZ, R142 ;  /* 0x000000ffffb47224 */ /* 0x000fe200078e008e */
[----:B------:R2:W5:Y:S01]  /*73b0*/  LDL.LU R232, [R1+0x84] ;  /* 0x0000840001e87983 */ /* 0x0005620000300800 */
[----:B------:R-:W-:Y:S02]  /*73c0*/  IMAD.MOV.U32 R142, RZ, RZ, R138 ;  /* 0x000000ffff8e7224 */ /* 0x000fe400078e008a */
[----:B------:R-:W-:Y:S02]  /*73d0*/  FFMA.FTZ R92, R230, c[0x0][0x2d0], -R4 ;  /* 0x0000b400e65c7a23 */ /* 0x000fe40000010804 */
[----:B------:R-:W-:Y:S02]  /*73e0*/  IMAD.MOV.U32 R138, RZ, RZ, R135 ;  /* 0x000000ffff8a7224 */ /* 0x000fe400078e0087 */
[----:B-1----:R-:W-:-:S02]  /*73f0*/  FFMA.FTZ R5, R231, c[0x0][0x2d0], -R3 ;  /* 0x0000b400e7057a23 */ /* 0x002fc40000010803 */
[----:B------:R1:W5:Y:S01]  /*7400*/  LDL.LU R231, [R1+0x80] ;  /* 0x0000800001e77983 */ /* 0x0003620000300800 */
[----:B------:R-:W-:Y:S02]  /*7410*/  FFMA.FTZ R103, R229, c[0x0][0x2d0], -R4 ;  /* 0x0000b400e5677a23 */ /* 0x000fe40000010804 */
[----:B------:R-:W-:Y:S01]  /*7420*/  IMAD.MOV.U32 R135, RZ, RZ, R146 ;  /* 0x000000ffff877224 */ /* 0x000fe200078e0092 */
[----:B------:R1:W5:Y:S01]  /*7430*/  LDL.LU R230, [R1+0x7c] ;  /* 0x00007c0001e67983 */ /* 0x0003620000300800 */
[----:B------:R-:W-:Y:S02]  /*7440*/  FFMA.FTZ R107, R226, c[0x0][0x2d0], -R4 ;  /* 0x0000b400e26b7a23 */ /* 0x000fe40000010804 */
[----:B------:R-:W-:Y:S01]  /*7450*/  IMAD.MOV.U32 R146, RZ, RZ, R149 ;  /* 0x000000ffff927224 */ /* 0x000fe200078e0095 */
[----:B------:R1:W5:Y:S01]  /*7460*/  LDL.LU R229, [R1+0x78] ;  /* 0x0000780001e57983 */ /* 0x0003620000300800 */
[----:B------:R-:W-:-:S03]  /*7470*/  IMAD.MOV.U32 R149, RZ, RZ, R154 ;  /* 0x000000ffff957224 */ /* 0x000fc600078e009a */
[----:B------:R1:W5:Y:S04]  /*7480*/  LDL.LU R226, [R1+0x74] ;  /* 0x0000740001e27983 */ /* 0x0003680000300800 */
[----:B------:R-:W2:Y:S01]  /*7490*/  LDL R154, [R1+0x20] ;  /* 0x00002000019a7983 */ /* 0x000ea20000100800 */
[----:B------:R-:W-:Y:S01]  /*74a0*/  HMMA.16816.F32.BF16 R88, R8, R26, R28 ;  /* 0x0000001a0858723c */ /* 0x000fe2000004181c */
[----:B------:R-:W-:Y:S02]  /*74b0*/  FFMA.FTZ R4, R179, c[0x0][0x2d0], -R2 ;  /* 0x0000b400b3047a23 */ /* 0x000fe40000010802 */
[----:B------:R-:W1:Y:S01]  /*74c0*/  LDSM.16.MT88.4 R8, [R227+0x2800] ;  /* 0x00280000e308783b */ /* 0x000e620000004200 */
[----:B------:R-:W-:Y:S02]  /*74d0*/  IMAD.MOV.U32 R179, RZ, RZ, R178 ;  /* 0x000000ffffb37224 */ /* 0x000fe400078e00b2 */
[----:B------:R-:W-:-:S02]  /*74e0*/  FFMA.FTZ R33, R174, c[0x0][0x2d0], -R0 ;  /* 0x0000b400ae217a23 */ /* 0x000fc40000010800 */
[--C-:B------:R-:W-:Y:S02]  /*74f0*/  FFMA.FTZ R32, R173, c[0x0][0x2d0], -R0.reuse ;  /* 0x0000b400ad207a23 */ /* 0x100fe40000010800 */
[--C-:B------:R-:W-:Y:S02]  /*7500*/  FFMA.FTZ R25, R172, c[0x0][0x2d0], -R0.reuse ;  /* 0x0000b400ac197a23 */ /* 0x100fe40000010800 */
[----:B------:R-:W-:Y:S02]  /*7510*/  IMAD.MOV.U32 R178, RZ, RZ, R177 ;  /* 0x000000ffffb27224 */ /* 0x000fe400078e00b1 */
[--C-:B------:R-:W-:Y:S02]  /*7520*/  FFMA.FTZ R24, R167, c[0x0][0x2d0], -R0.reuse ;  /* 0x0000b400a7187a23 */ /* 0x100fe40000010800 */
[--C-:B------:R-:W-:Y:S02]  /*7530*/  FFMA.FTZ R108, R165, c[0x0][0x2d0], -R0.reuse ;  /* 0x0000b400a56c7a23 */ /* 0x100fe40000010800 */
[----:B------:R-:W-:-:S02]  /*7540*/  FFMA.FTZ R109, R164, c[0x0][0x2d0], -R0 ;  /* 0x0000b400a46d7a23 */ /* 0x000fc40000010800 */
[--C-:B------:R-:W-:Y:S02]  /*7550*/  FFMA.FTZ R110, R163, c[0x0][0x2d0], -R0.reuse ;  /* 0x0000b400a36e7a23 */ /* 0x100fe40000010800 */
[----:B------:R-:W-:Y:S02]  /*7560*/  FFMA.FTZ R111, R162, c[0x0][0x2d0], -R0 ;  /* 0x0000b400a26f7a23 */ /* 0x000fe40000010800 */
[--C-:B------:R-:W-:Y:S02]  /*7570*/  FFMA.FTZ R31, R145, c[0x0][0x2d0], -R3.reuse ;  /* 0x0000b400911f7a23 */ /* 0x100fe40000010803 */
[----:B------:R-:W-:Y:S01]  /*7580*/  FFMA.FTZ R30, R183, c[0x0][0x2d0], -R3 ;  /* 0x0000b400b71e7a23 */ /* 0x000fe20000010803 */
[----:B------:R-:W-:Y:S01]  /*7590*/  MUFU.EX2 R106, R5 ;  /* 0x00000005006a7308 */ /* 0x000fe20000000800 */
[----:B------:R-:W-:Y:S01]  /*75a0*/  IMAD.MOV.U32 R177, RZ, RZ, R138 ;  /* 0x000000ffffb17224 */ /* 0x000fe200078e008a */
[----:B------:R-:W-:Y:S01]  /*75b0*/  LDSM.16.MT88.4 R164, [R225+0x3000] ;  /* 0x00300000e1a4783b */ /* 0x000fe20000004200 */
[----:B------:R-:W-:-:S02]  /*75c0*/  FFMA.FTZ R0, R179, c[0x0][0x2d0], -R2 ;  /* 0x0000b400b3007a23 */ /* 0x000fc40000010802 */
[----:B------:R-:W-:Y:S02]  /*75d0*/  IMAD.MOV.U32 R138, RZ, RZ, R135 ;  /* 0x000000ffff8a7224 */ /* 0x000fe400078e0087 */
[----:B------:R-:W-:Y:S01]  /*75e0*/  IMAD.MOV.U32 R135, RZ, RZ, R146 ;  /* 0x000000ffff877224 */ /* 0x000fe200078e0092 */
[----:B------:R1:W-:Y:S01]  /*75f0*/  MUFU.EX2 R93, R0 ;  /* 0x00000000005d7308 */ /* 0x0003e20000000800 */
[--C-:B------:R-:W-:Y:S02]  /*7600*/  FFMA.FTZ R26, R178, c[0x0][0x2d0], -R3.reuse ;  /* 0x0000b400b21a7a23 */ /* 0x100fe40000010803 */
[----:B------:R-:W-:Y:S02]  /*7610*/  FFMA.FTZ R27, R177, c[0x0][0x2d0], -R3 ;  /* 0x0000b400b11b7a23 */ /* 0x000fe40000010803 */
[----:B------:R-:W-:Y:S02]  /*7620*/  IMAD.MOV.U32 R146, RZ, RZ, R147 ;  /* 0x000000ffff927224 */ /* 0x000fe400078e0093 */
[----:B------:R-:W-:-:S02]  /*7630*/  FFMA.FTZ R3, R181, c[0x0][0x2d0], -R2 ;  /* 0x0000b400b5037a23 */ /* 0x000fc40000010802 */
[----:B------:R-:W-:Y:S02]  /*7640*/  IMAD.MOV.U32 R147, RZ, RZ, R160 ;  /* 0x000000ffff937224 */ /* 0x000fe400078e00a0 */
[----:B------:R-:W-:Y:S01]  /*7650*/  IMAD.MOV.U32 R160, RZ, RZ, R159 ;  /* 0x000000ffffa07224 */ /* 0x000fe200078e009f */
[----:B------:R-:W3:Y:S01]  /*7660*/  MUFU.EX2 R100, R4 ;  /* 0x0000000400647308 */ /* 0x000ee20000000800 */
[----:B------:R-:W-:Y:S02]  /*7670*/  IMAD.MOV.U32 R159, RZ, RZ, R158 ;  /* 0x000000ffff9f7224 */ /* 0x000fe400078e009e */
[----:B-1----:R-:W-:Y:S02]  /*7680*/  FFMA.FTZ R0, R182, c[0x0][0x2d0], -R2 ;  /* 0x0000b400b6007a23 */ /* 0x002fe40000010802 */
[----:B------:R-:W-:-:S03]  /*7690*/  IMAD.MOV.U32 R158, RZ, RZ, R119 ;  /* 0x000000ffff9e7224 */ /* 0x000fc600078e0077 */
[----:B------:R-:W-:Y:S01]  /*76a0*/  MUFU.EX2 R94, R0 ;  /* 0x00000000005e7308 */ /* 0x000fe20000000800 */
[----:B------:R-:W-:Y:S01]  /*76b0*/  FFMA.FTZ R36, R138, c[0x0][0x2d0], -R2 ;  /* 0x0000b4008a247a23 */ /* 0x000fe20000010802 */
[----:B------:R1:W5:Y:S01]  /*76c0*/  LDL.LU R119, [R1+0x70] ;  /* 0x0000700001777983 */ /* 0x0003620000300800 */
[----:B------:R-:W-:-:S05]  /*76d0*/  IMAD.MOV.U32 R138, RZ, RZ, R160 ;  /* 0x000000ffff8a7224 */ /* 0x000fca00078e00a0 */
[----:B------:R1:W1:Y:S01]  /*76e0*/  MUFU.EX2 R95, R3 ;  /* 0x00000003005f7308 */ /* 0x0002620000000800 */
[----:B------:R-:W-:Y:S02]  /*76f0*/  IMAD.MOV.U32 R160, RZ, RZ, R158 ;  /* 0x000000ffffa07224 */ /* 0x000fe400078e009e */
[--C-:B------:R-:W-:Y:S02]  /*7700*/  FFMA.FTZ R28, R142, c[0x0][0x2d0], -R2.reuse ;  /* 0x0000b4008e1c7a23 */ /* 0x100fe40000010802 */
[----:B------:R-:W-:Y:S02]  /*7710*/  FFMA.FTZ R37, R135, c[0x0][0x2d0], -R2 ;  /* 0x0000b40087257a23 */ /* 0x000fe40000010802 */
[----:B------:R-:W-:Y:S02]  /*7720*/  IMAD.MOV.U32 R158, RZ, RZ, R144 ;  /* 0x000000ffff9e7224 */ /* 0x000fe400078e0090 */
[----:B------:R-:W-:Y:S02]  /*7730*/  IMAD.MOV.U32 R142, RZ, RZ, R159 ;  /* 0x000000ffff8e7224 */ /* 0x000fe400078e009f */
[----:B------:R-:W-:-:S02]  /*7740*/  IMAD.MOV.U32 R144, RZ, RZ, R143 ;  /* 0x000000ffff907224 */ /* 0x000fc400078e008f */
[----:B------:R-:W-:Y:S02]  /*7750*/  IMAD.MOV.U32 R135, RZ, RZ, R141 ;  /* 0x000000ffff877224 */ /* 0x000fe400078e008d */
[----:B------:R-:W-:Y:S02]  /*7760*/  IMAD.MOV.U32 R159, RZ, RZ, R157 ;  /* 0x000000ffff9f7224 */ /* 0x000fe400078e009d */
[----:B------:R-:W-:Y:S02]  /*7770*/  IMAD.MOV.U32 R141, RZ, RZ, R74 ;  /* 0x000000ffff8d7224 */ /* 0x000fe400078e004a */
[----:B------:R-:W-:Y:S01]  /*7780*/  IMAD.MOV.U32 R143, RZ, RZ, R69 ;  /* 0x000000ffff8f7224 */ /* 0x000fe200078e0045 */
[----:B------:R-:W-:Y:S01]  /*7790*/  MUFU.EX2 R74, R35 ;  /* 0x00000023004a7308 */ /* 0x000fe20000000800 */
[----:B------:R-:W-:-:S07]  /*77a0*/  IMAD.MOV.U32 R157, RZ, RZ, R75 ;  /* 0x000000ffff9d7224 */ /* 0x000fce00078e004b */
[----:B------:R-:W-:Y:S01]  /*77b0*/  MUFU.EX2 R69, R34 ;  /* 0x0000002200457308 */ /* 0x000fe20000000800 */
[----:B-1----:R-:W-:-:S07]  /*77c0*/  FADD.FTZ R3, R161, R7 ;  /* 0x00000007a1037221 */ /* 0x002fce0000010000 */
[----:B------:R1:W1:Y:S01]  /*77d0*/  MUFU.EX2 R75, R6 ;  /* 0x00000006004b7308 */ /* 0x0002620000000800 */
[----:B----4-:R-:W-:-:S07]  /*77e0*/  F2FP.BF16.PACK_AB R4, R104, R102 ;  /* 0x000000666804723e */ /* 0x010fce00000010ff */
[----:B------:R-:W-:Y:S01]  /*77f0*/  MUFU.EX2 R39, R33 ;  /* 0x0000002100277308 */ /* 0x000fe20000000800 */
[----:B---3--:R-:W-:-:S07]  /*7800*/  F2FP.BF16.PACK_AB R5, R93, R100 ;  /* 0x000000645d05723e */ /* 0x008fce00000010ff */
[----:B------:R-:W3:Y:S01]  /*7810*/  MUFU.EX2 R38, R32 ;  /* 0x0000002000267308 */ /* 0x000ee20000000800 */
[----:B-1----:R-:W-:-:S07]  /*7820*/  F2FP.BF16.PACK_AB R6, R106, R105 ;  /* 0x000000696a06723e */ /* 0x002fce00000010ff */
[----:B------:R1:W-:Y:S01]  /*7830*/  MUFU.EX2 R35, R25 ;  /* 0x0000001900237308 */ /* 0x0003e20000000800 */
[----:B------:R-:W-:-:S07]  /*7840*/  F2FP.BF16.PACK_AB R7, R95, R94 ;  /* 0x0000005e5f07723e */ /* 0x000fce00000010ff */
[----:B------:R4:W3:Y:S01]  /*7850*/  MUFU.EX2 R34, R24 ;  /* 0x0000001800227308 */ /* 0x0008e20000000800 */
[----:B------:R-:W-:Y:S02]  /*7860*/  FADD.FTZ R0, R242, R221 ;  /* 0x000000ddf2007221 */ /* 0x000fe40000010000 */
[----:B------:R-:W-:Y:S01]  /*7870*/  FFMA.FTZ R29, R180, c[0x0][0x2d0], -R2 ;  /* 0x0000b400b41d7a23 */ /* 0x000fe20000010802 */
[----:B------:R-:W-:Y:S01]  /*7880*/  HMMA.16816.F32.BF16 R76, R4, R20, R128 ;  /* 0x00000014044c723c */ /* 0x000fe20000041880 */
[----:B------:R-:W-:Y:S02]  /*7890*/  FADD.FTZ R2, R213, R0 ;  /* 0x00000000d5027221 */ /* 0x000fe40000010000 */
[----:B------:R-:W-:Y:S02]  /*78a0*/  FADD.FTZ R0, R175, R3 ;  /* 0x00000003af007221 */ /* 0x000fe40000010000 */
[----:B-1----:R-:W-:-:S03]  /*78b0*/  FADD.FTZ R25, R138, R142 ;  /* 0x0000008e8a197221 */ /* 0x002fc60000010000 */
[----:B------:R-:W-:Y:S01]  /*78c0*/  HMMA.16816.F32.BF16 R128, R4, R22, R124 ;  /* 0x000000160480723c */ /* 0x000fe2000004187c */
[----:B------:R-:W-:Y:S02]  /*78d0*/  IMAD.MOV.U32 R182, RZ, RZ, R133 ;  /* 0x000000ffffb67224 */ /* 0x000fe400078e0085 */
[----:B------:R-:W-:-:S05]  /*78e0*/  FADD.FTZ R2, R214, R2 ;  /* 0x00000002d6027221 */ /* 0x000fca0000010000 */
[----:B------:R-:W-:Y:S01]  /*78f0*/  HMMA.16816.F32.BF16 R120, R4, R16, R120 ;  /* 0x000000100478723c */ /* 0x000fe20000041878 */
[----:B----4-:R-:W-:Y:S02]  /*7900*/  FADD.FTZ R24, R249, R244 ;  /* 0x000000f4f9187221 */ /* 0x010fe40000010000 */
[----:B------:R-:W-:-:S05]  /*7910*/  FADD.FTZ R25, R135, R25 ;  /* 0x0000001987197221 */ /* 0x000fca0000010000 */
[----:B------:R-:W-:Y:S01]  /*7920*/  HMMA.16816.F32.BF16 R112, R4, R18, R112 ;  /* 0x000000120470723c */ /* 0x000fe20000041870 */
[----:B------:R-:W-:-:S07]  /*7930*/  IMAD.MOV.U32 R145, RZ, RZ, R151 ;  /* 0x000000ffff917224 */ /* 0x000fce00078e0097 */
[----:B------:R-:W-:Y:S01]  /*7940*/  HMMA.16816.F32.BF16 R96, R4, R12, R96 ;  /* 0x0000000c0460723c */ /* 0x000fe20000041860 */
[----:B------:R-:W-:-:S07]  /*7950*/  IMAD.MOV.U32 R142, RZ, RZ, R148 ;  /* 0x000000ffff8e7224 */ /* 0x000fce00078e0094 */
[----:B------:R-:W-:Y:S01]  /*7960*/  HMMA.16816.F32.BF16 R84, R4, R14, R84 ;  /* 0x0000000e0454723c */ /* 0x000fe20000041854 */
[----:B------:R-:W-:-:S07]  /*7970*/  FADD.FTZ R0, R176, R0 ;  /* 0x00000000b0007221 */ /* 0x000fce0000010000 */
[----:B------:R-:W-:Y:S01]  /*7980*/  HMMA.16816.F32.BF16 R80, R4, R8, R80 ;  /* 0x000000080450723c */ /* 0x000fe20000041850 */
[----:B------:R-:W-:-:S07]  /*7990*/  FADD.FTZ R2, R182, R2 ;  /* 0x00000002b6027221 */ /* 0x000fce0000010000 */
[----:B------:R-:W-:Y:S07]  /*79a0*/  HMMA.16816.F32.BF16 R52, R4, R10, R52 ;  /* 0x0000000a0434723c */ /* 0x000fee0000041834 */
[----:B------:R-:W-:Y:S02]  /*79b0*/  F2FP.BF16.PACK_AB R4, R75, R101 ;  /* 0x000000654b04723e */ /* 0x000fe400000010ff */
[----:B---3--:R-:W-:Y:S02]  /*79c0*/  F2FP.BF16.PACK_AB R5, R38, R39 ;  /* 0x000000272605723e */ /* 0x008fe400000010ff */
[----:B------:R-:W-:-:S02]  /*79d0*/  F2FP.BF16.PACK_AB R6, R69, R74 ;  /* 0x0000004a4506723e */ /* 0x000fc400000010ff */
[----:B------:R-:W-:Y:S01]  /*79e0*/  F2FP.BF16.PACK_AB R7, R34, R35 ;  /* 0x000000232207723e */ /* 0x000fe200000010ff */
[----:B------:R-:W-:Y:S02]  /*79f0*/  IMAD.MOV.U32 R183, RZ, RZ, R150 ;  /* 0x000000ffffb77224 */ /* 0x000fe400078e0096 */
[----:B------:R-:W-:Y:S02]  /*7a00*/  IMAD.MOV.U32 R181, RZ, RZ, R132 ;  /* 0x000000ffffb57224 */ /* 0x000fe400078e0084 */
[----:B------:R-:W-:Y:S02]  /*7a10*/  FADD.FTZ R3, R246, R24 ;  /* 0x00000018f6037221 */ /* 0x000fe40000010000 */
[----:B------:R-:W-:Y:S01]  /*7a20*/  HMMA.16816.F32.BF16 R168, R4, R8, R168 ;  /* 0x0000000804a8723c */ /* 0x000fe200000418a8 */
[----:B------:R-:W-:Y:S02]  /*7a30*/  FADD.FTZ R0, R217, R0 ;  /* 0x00000000d9007221 */ /* 0x000fe40000010000 */
[----:B------:R-:W-:-:S02]  /*7a40*/  FADD.FTZ R2, R142, R2 ;  /* 0x000000028e027221 */ /* 0x000fc40000010000 */
[----:B------:R-:W-:Y:S02]  /*7a50*/  IMAD.MOV.U32 R242, RZ, RZ, R147 ;  /* 0x000000fffff27224 */ /* 0x000fe400078e0093 */
[----:B------:R-:W-:Y:S02]  /*7a60*/  FADD.FTZ R8, R145, R25 ;  /* 0x0000001991087221 */ /* 0x000fe40000010000 */
[----:B------:R-:W-:Y:S02]  /*7a70*/  IMAD.MOV.U32 R180, RZ, RZ, R134 ;  /* 0x000000ffffb47224 */ /* 0x000fe400078e0086 */
[----:B------:R-:W-:Y:S02]  /*7a80*/  FADD.FTZ R3, R183, R3 ;  /* 0x00000003b7037221 */ /* 0x000fe40000010000 */
[----:B------:R-:W-:Y:S01]  /*7a90*/  IMAD.MOV.U32 R221, RZ, RZ, R160 ;  /* 0x000000ffffdd7224 */ /* 0x000fe200078e00a0 */
[----:B------:R-:W-:Y:S01]  /*7aa0*/  HMMA.16816.F32.BF16 R48, R4, R16, R48 ;  /* 0x000000100430723c */ /* 0x000fe20000041830 */
[----:B------:R-:W-:-:S02]  /*7ab0*/  FADD.FTZ R8, R181, R8 ;  /* 0x00000008b5087221 */ /* 0x000fc40000010000 */
[----:B------:R-:W-:-:S05]  /*7ac0*/  IMAD.MOV.U32 R244, RZ, RZ, R146 ;  /* 0x000000fffff47224 */ /* 0x000fca00078e0092 */
[----:B------:R-:W-:Y:S01]  /*7ad0*/  HMMA.16816.F32.BF16 R44, R4, R18, R44 ;  /* 0x00000012042c723c */ /* 0x000fe2000004182c */
[----:B------:R-:W-:-:S07]  /*7ae0*/  IMAD.MOV.U32 R181, RZ, RZ, R143 ;  /* 0x000000ffffb57224 */ /* 0x000fce00078e008f */
[----:B------:R-:W-:Y:S01]  /*7af0*/  HMMA.16816.F32.BF16 R64, R4, R20, R64 ;  /* 0x000000140440723c */ /* 0x000fe20000041840 */
[----:B------:R-:W-:-:S07]  /*7b00*/  FADD.FTZ R0, R216, R0 ;  /* 0x00000000d8007221 */ /* 0x000fce0000010000 */
[----:B------:R-:W-:Y:S01]  /*7b10*/  HMMA.16816.F32.BF16 R60, R4, R22, R60 ;  /* 0x00000016043c723c */ /* 0x000fe2000004183c */
[----:B------:R-:W-:-:S07]  /*7b20*/  FADD.FTZ R2, R242, R2 ;  /* 0x00000002f2027221 */ /* 0x000fce0000010000 */
[----:B------:R-:W-:Y:S01]  /*7b30*/  HMMA.16816.F32.BF16 R40, R4, R12, R40 ;  /* 0x0000000c0428723c */ /* 0x000fe20000041828 */
[----:B------:R-:W-:-:S07]  /*7b40*/  FADD.FTZ R3, R180, R3 ;  /* 0x00000003b4037221 */ /* 0x000fce0000010000 */
[C---:B------:R-:W-:Y:S01]  /*7b50*/  HMMA.16816.F32.BF16 R56, R4.reuse, R14, R56 ;  /* 0x0000000e0438723c */ /* 0x040fe20000041838 */
[----:B------:R-:W-:Y:S02]  /*7b60*/  IMAD.MOV.U32 R180, RZ, RZ, R141 ;  /* 0x000000ffffb47224 */ /* 0x000fe400078e008d */
[----:B------:R-:W-:Y:S02]  /*7b70*/  IMAD.MOV.U32 R182, RZ, RZ, R144 ;  /* 0x000000ffffb67224 */ /* 0x000fe400078e0090 */
[----:B------:R-:W-:Y:S02]  /*7b80*/  IMAD.MOV.U32 R138, RZ, RZ, R149 ;  /* 0x000000ffff8a7224 */ /* 0x000fe400078e0095 */
[----:B------:R-:W-:Y:S01]  /*7b90*/  IMAD.MOV.U32 R155, RZ, RZ, R159 ;  /* 0x000000ffff9b7224 */ /* 0x000fe200078e009f */
[----:B------:R-:W-:Y:S01]  /*7ba0*/  HMMA.16816.F32.BF16 R16, R4, R10, R88 ;  /* 0x0000000a0410723c */ /* 0x000fe20000041858 */
[----:B------:R-:W-:Y:S02]  /*7bb0*/  FADD.FTZ R0, R221, R0 ;  /* 0x00000000dd007221 */ /* 0x000fe40000010000 */
[----:B------:R-:W-:-:S02]  /*7bc0*/  IMAD.MOV.U32 R153, RZ, RZ, R158 ;  /* 0x000000ffff997224 */ /* 0x000fc400078e009e */
[----:B------:R-:W-:Y:S02]  /*7bd0*/  IMAD.MOV.U32 R213, RZ, RZ, R137 ;  /* 0x000000ffffd57224 */ /* 0x000fe400078e0089 */
[----:B------:R-:W-:Y:S01]  /*7be0*/  IMAD.MOV.U32 R249, RZ, RZ, R139 ;  /* 0x000000fffff97224 */ /* 0x000fe200078e008b */
[----:B------:R-:W-:Y:S01]  /*7bf0*/  MUFU.EX2 R9, R108 ;  /* 0x0000006c00097308 */ /* 0x000fe20000000800 */
[----:B------:R-:W-:Y:S01]  /*7c00*/  FADD.FTZ R7, R181, R2 ;  /* 0x00000002b5077221 */ /* 0x000fe20000010000 */
[----:B------:R-:W1:Y:S01]  /*7c10*/  LDSM.16.MT88.4 R148, [R228+0x3000] ;  /* 0x00300000e494783b */ /* 0x000e620000004200 */
[----:B--2---:R-:W-:-:S03]  /*7c20*/  @P4 IMAD.HI.U32 R2, R152, c[0x0][0x2c8], RZ ;  /* 0x0000b20098024a27 */ /* 0x004fc600078e00ff */
[----:B------:R-:W2:Y:S01]  /*7c30*/  LDSM.16.MT88.4 R132, [R224+0x3000] ;  /* 0x00300000e084783b */ /* 0x000ea20000004200 */
[----:B------:R-:W-:Y:S02]  /*7c40*/  FADD.FTZ R6, R180, R0 ;  /* 0x00000000b4067221 */ /* 0x000fe40000010000 */
[----:B------:R-:W-:Y:S01]  /*7c50*/  IMAD.MOV.U32 R0, RZ, RZ, R152 ;  /* 0x000000ffff007224 */ /* 0x000fe200078e0098 */
[----:B------:R-:W-:Y:S01]  /*7c60*/  @P4 SHF.R.U32.HI R0, RZ, c[0x0][0x2cc], R2 ;  /* 0x0000b300ff004a19 */ /* 0x000fe20000011602 */
[----:B------:R-:W-:Y:S02]  /*7c70*/  FADD.FTZ R3, R244, R3 ;  /* 0x00000003f4037221 */ /* 0x000fe40000010000 */
[----:B------:R-:W-:Y:S01]  /*7c80*/  IMAD.MOV.U32 R183, RZ, RZ, R157 ;  /* 0x000000ffffb77224 */ /* 0x000fe200078e009d */
[----:B------:R-:W3:Y:S01]  /*7c90*/  MUFU.EX2 R22, R68 ;  /* 0x0000004400167308 */ /* 0x000ee20000000800 */
[----:B------:R-:W-:Y:S01]  /*7ca0*/  IMAD.MOV.U32 R2, RZ, RZ, c[0x0][0x168] ;  /* 0x00005a00ff027624 */ /* 0x000fe200078e00ff */
[----:B------:R-:W4:Y:S01]  /*7cb0*/  LDSM.16.MT88.4 R12, [R227+0x3000] ;  /* 0x00300000e30c783b */ /* 0x000f220000004200 */
[----:B------:R-:W-:-:S03]  /*7cc0*/  FADD.FTZ R5, R182, R3 ;  /* 0x00000003b6057221 */ /* 0x000fc60000010000 */
[----:B------:R-:W-:Y:S01]  /*7cd0*/  IADD3 R3, R0, c[0x0][0x1d0], -R2 ;  /* 0x0000740000037a10 */ /* 0x000fe20007ffe802 */
[----:B------:R-:W-:Y:S02]  /*7ce0*/  IMAD.MOV.U32 R2, RZ, RZ, RZ ;  /* 0x000000ffff027224 */ /* 0x000fe400078e00ff */
[----:B------:R-:W-:Y:S02]  /*7cf0*/  IMAD.MOV.U32 R174, RZ, RZ, R138 ;  /* 0x000000ffffae7224 */ /* 0x000fe400078e008a */
[----:B------:R-:W-:-:S04]  /*7d00*/  IMAD.HI R2, R3, -0x6db6db6d, R2 ;  /* 0x9249249303027827 */ /* 0x000fc800078e0202 */
[----:B------:R-:W-:Y:S01]  /*7d10*/  FADD.FTZ R4, R174, R8 ;  /* 0x00000008ae047221 */ /* 0x000fe20000010000 */
[----:B------:R-:W-:Y:S01]  /*7d20*/  SHF.R.U32.HI R0, RZ, 0x1f, R2 ;  /* 0x0000001fff007819 */ /* 0x000fe20000011602 */
[----:B------:R-:W-:Y:S02]  /*7d30*/  IMAD.MOV.U32 R214, RZ, RZ, R153 ;  /* 0x000000ffffd67224 */ /* 0x000fe400078e0099 */
[----:B------:R-:W-:Y:S02]  /*7d40*/  FADD.FTZ R4, R155, R4 ;  /* 0x000000049b047221 */ /* 0x000fe40000010000 */
[----:B------:R-:W-:Y:S01]  /*7d50*/  IMAD.MOV.U32 R246, RZ, RZ, R183 ;  /* 0x000000fffff67224 */ /* 0x000fe200078e00b7 */
[----:B------:R-:W-:Y:S01]  /*7d60*/  LEA.HI.SX32 R8, R2, R0, 0x1a ;  /* 0x0000000002087211 */ /* 0x000fe200078fd2ff */
        /* <DEDUP_REMOVED lines=10> */
[----:B------:R-:W-:Y:S02]  /*7e10*/  IMAD.MOV.U32 R244, RZ, RZ, R136 ;  /* 0x000000fffff47224 */ /* 0x000fe400078e0088 */
        /* <DEDUP_REMOVED lines=40> */
[----:B------:R-:W-:Y:S01]  /*80a0*/  FADD.FTZ R0, R101, R0 ;  /* 0x0000000065007221 */ /* 0x000fe20000010000 */
[----:B------:R-:W1:Y:S01]  /*80b0*/  MUFU.EX2 R33, R26 ;  /* 0x0000001a00217308 */ /* 0x000e620000000800 */
[----:B------:R-:W-:Y:S02]  /*80c0*/  FADD.FTZ R3, R39, R3 ;  /* 0x0000000327037221 */ /* 0x000fe40000010000 */
[----:B------:R-:W-:Y:S02]  /*80d0*/  FADD.FTZ R4, R102, R4 ;  /* 0x0000000466047221 */ /* 0x000fe40000010000 */
[----:B------:R-:W-:Y:S02]  /*80e0*/  FADD.FTZ R5, R100, R5 ;  /* 0x0000000564057221 */ /* 0x000fe40000010000 */
[----:B------:R-:W-:Y:S01]  /*80f0*/  FADD.FTZ R0, R75, R0 ;  /* 0x000000004b007221 */ /* 0x000fe20000010000 */
[----:B------:R-:W1:Y:S01]  /*8100*/  MUFU.EX2 R29, R29 ;  /* 0x0000001d001d7308 */ /* 0x000e620000000800 */
[----:B------:R-:W-:-:S02]  /*8110*/  FADD.FTZ R3, R38, R3 ;  /* 0x0000000326037221 */ /* 0x000fc40000010000 */
[----:B------:R-:W-:Y:S02]  /*8120*/  FADD.FTZ R4, R104, R4 ;  /* 0x0000000468047221 */ /* 0x000fe40000010000 */
[----:B------:R-:W-:-:S03]  /*8130*/  FADD.FTZ R5, R93, R5 ;  /* 0x000000055d057221 */ /* 0x000fc60000010000 */
[----:B------:R-:W1:Y:S01]  /*8140*/  MUFU.EX2 R10, R92 ;  /* 0x0000005c000a7308 */ /* 0x000e620000000800 */
[----:B------:R-:W-:Y:S02]  /*8150*/  FADD.FTZ R0, R74, R0 ;  /* 0x000000004a007221 */ /* 0x000fe40000010000 */
[----:B------:R-:W-:-:S05]  /*8160*/  FADD.FTZ R3, R35, R3 ;  /* 0x0000000323037221 */ /* 0x000fca0000010000 */
[----:B------:R-:W1:Y:S01]  /*8170*/  MUFU.EX2 R11, R109 ;  /* 0x0000006d000b7308 */ /* 0x000e620000000800 */
[----:B------:R-:W-:Y:S02]  /*8180*/  FADD.FTZ R4, R105, R4 ;  /* 0x0000000469047221 */ /* 0x000fe40000010000 */
[----:B------:R-:W-:-:S05]  /*8190*/  FADD.FTZ R5, R94, R5 ;  /* 0x000000055e057221 */ /* 0x000fca0000010000 */
[----:B------:R-:W1:Y:S01]  /*81a0*/  MUFU.EX2 R32, R27 ;  /* 0x0000001b00207308 */ /* 0x000e620000000800 */
[----:B------:R-:W-:-:S07]  /*81b0*/  FADD.FTZ R2, R69, R0 ;  /* 0x0000000045027221 */ /* 0x000fce0000010000 */
[----:B------:R-:W1:Y:S01]  /*81c0*/  MUFU.EX2 R28, R28 ;  /* 0x0000001c001c7308 */ /* 0x000e620000000800 */
[----:B------:R-:W-:-:S07]  /*81d0*/  FADD.FTZ R0, R34, R3 ;  /* 0x0000000322007221 */ /* 0x000fce0000010000 */
[----:B------:R-:W1:Y:S01]  /*81e0*/  MUFU.EX2 R20, R103 ;  /* 0x0000006700147308 */ /* 0x000e620000000800 */
[----:B------:R-:W-:-:S07]  /*81f0*/  FADD.FTZ R4, R106, R4 ;  /* 0x000000046a047221 */ /* 0x000fce0000010000 */
[----:B------:R-:W1:Y:S01]  /*8200*/  MUFU.EX2 R21, R110 ;  /* 0x0000006e00157308 */ /* 0x000e620000000800 */
[----:B------:R-:W-:-:S07]  /*8210*/  FADD.FTZ R5, R95, R5 ;  /* 0x000000055f057221 */ /* 0x000fce0000010000 */
[----:B------:R-:W2:Y:S01]  /*8220*/  MUFU.EX2 R31, R31 ;  /* 0x0000001f001f7308 */ /* 0x000ea20000000800 */
[----:B---3--:R-:W-:-:S07]  /*8230*/  FADD.FTZ R3, R22, R2 ;  /* 0x0000000216037221 */ /* 0x008fce0000010000 */
[----:B------:R-:W3:Y:S01]  /*8240*/  MUFU.EX2 R27, R36 ;  /* 0x00000024001b7308 */ /* 0x000ee20000000800 */
[----:B------:R-:W-:Y:S02]  /*8250*/  FADD.FTZ R2, R9, R0 ;  /* 0x0000000009027221 */ /* 0x000fe40000010000 */
[----:B-1----:R-:W-:-:S05]  /*8260*/  FADD.FTZ R0, R33, R4 ;  /* 0x0000000421007221 */ /* 0x002fca0000010000 */
[----:B------:R-:W1:Y:S01]  /*8270*/  MUFU.EX2 R23, R107 ;  /* 0x0000006b00177308 */ /* 0x000e620000000800 */
[----:B------:R-:W-:-:S07]  /*8280*/  FADD.FTZ R5, R29, R5 ;  /* 0x000000051d057221 */ /* 0x000fce0000010000 */
[----:B------:R-:W1:Y:S01]  /*8290*/  MUFU.EX2 R24, R111 ;  /* 0x0000006f00187308 */ /* 0x000e620000000800 */
[----:B------:R-:W-:-:S07]  /*82a0*/  FADD.FTZ R3, R10, R3 ;  /* 0x000000030a037221 */ /* 0x000fce0000010000 */
[----:B------:R-:W1:Y:S01]  /*82b0*/  MUFU.EX2 R26, R37 ;  /* 0x00000025001a7308 */ /* 0x000e620000000800 */
[----:B------:R-:W-:-:S07]  /*82c0*/  FADD.FTZ R2, R11, R2 ;  /* 0x000000020b027221 */ /* 0x000fce0000010000 */
[----:B------:R-:W1:Y:S01]  /*82d0*/  MUFU.EX2 R30, R30 ;  /* 0x0000001e001e7308 */ /* 0x000e620000000800 */
[----:B------:R-:W-:Y:S02]  /*82e0*/  FADD.FTZ R0, R32, R0 ;  /* 0x0000000020007221 */ /* 0x000fe40000010000 */
[----:B------:R-:W-:Y:S02]  /*82f0*/  IMAD.MOV.U32 R221, RZ, RZ, R154 ;  /* 0x000000ffffdd7224 */ /* 0x000fe400078e009a */
[----:B------:R-:W-:Y:S02]  /*8300*/  FADD.FTZ R5, R28, R5 ;  /* 0x000000051c057221 */ /* 0x000fe40000010000 */
[----:B------:R-:W-:Y:S02]  /*8310*/  FADD.FTZ R4, R20, R3 ;  /* 0x0000000314047221 */ /* 0x000fe40000010000 */
[----:B------:R-:W-:Y:S02]  /*8320*/  FADD.FTZ R3, R21, R2 ;  /* 0x0000000215037221 */ /* 0x000fe40000010000 */
[----:B--2---:R-:W-:Y:S01]  /*8330*/  FADD.FTZ R2, R31, R0 ;  /* 0x000000001f027221 */ /* 0x004fe20000010000 */
[----:B------:R-:W-:Y:S01]  /*8340*/  IMNMX R6, R221, R8, !PT ;  /* 0x00000008dd067217 */ /* 0x000fe20007800200 */
[----:B---3--:R-:W-:-:S02]  /*8350*/  FADD.FTZ R0, R27, R5 ;  /* 0x000000051b007221 */ /* 0x008fc40000010000 */
[----:B------:R-:W-:Y:S02]  /*8360*/  IMAD.MOV.U32 R138, RZ, RZ, R140 ;  /* 0x000000ffff8a7224 */ /* 0x000fe400078e008c */
[----:B-1----:R-:W-:Y:S02]  /*8370*/  FADD.FTZ R4, R23, R4 ;  /* 0x0000000417047221 */ /* 0x002fe40000010000 */
[----:B------:R-:W-:Y:S02]  /*8380*/  FADD.FTZ R3, R24, R3 ;  /* 0x0000000318037221 */ /* 0x000fe40000010000 */
[----:B------:R-:W-:Y:S01]  /*8390*/  FADD.FTZ R0, R26, R0 ;  /* 0x000000001a007221 */ /* 0x000fe20000010000 */
[----:B------:R1:W-:Y:S01]  /*83a0*/  STL [R1], R6 ;  /* 0x0000000601007387 */ /* 0x0003e20000100800 */
[----:B------:R-:W-:Y:S02]  /*83b0*/  FADD.FTZ R2, R30, R2 ;  /* 0x000000021e027221 */ /* 0x000fe40000010000 */
[----:B------:R-:W-:Y:S01]  /*83c0*/  IMAD.MOV.U32 R242, RZ, RZ, R138 ;  /* 0x000000fffff27224 */ /* 0x000fe200078e008a */
[----:B------:R1:W-:Y:S04]  /*83d0*/  STL [R1+0x10], R4 ;  /* 0x0000100401007387 */ /* 0x0003e80000100800 */
[----:B------:R1:W-:Y:S01]  /*83e0*/  STL [R1+0x14], R3 ;  /* 0x0000140301007387 */ /* 0x0003e20000100800 */
[----:B------:R-:W-:-:S03]  /*83f0*/  IADD3 R242, R242, -0x2, RZ ;  /* 0xfffffffef2f27810 */ /* 0x000fc60007ffe0ff */
[----:B------:R1:W-:Y:S04]  /*8400*/  STL [R1+0x1c], R0 ;  /* 0x00001c0001007387 */ /* 0x0003e80000100800 */
[----:B------:R1:W-:Y:S01]  /*8410*/  STL [R1+0x18], R2 ;  /* 0x0000180201007387 */ /* 0x0003e20000100800 */
[----:B------:R-:W-:Y:S02]  /*8420*/  ISETP.GE.AND P0, PT, R242, R6, PT ;  /* 0x00000006f200720c */ /* 0x000fe40003f06270 */
[----:B------:R-:W-:Y:S02]  /*8430*/  F2FP.BF16.PACK_AB R176, R32, R33 ;  /* 0x0000002120b0723e */ /* 0x000fe400000010ff */
[----:B------:R-:W-:Y:S02]  /*8440*/  F2FP.BF16.PACK_AB R177, R28, R29 ;  /* 0x0000001d1cb1723e */ /* 0x000fe400000010ff */
[----:B------:R-:W-:-:S02]  /*8450*/  F2FP.BF16.PACK_AB R178, R30, R31 ;  /* 0x0000001f1eb2723e */ /* 0x000fc400000010ff */
[----:B------:R-:W-:Y:S02]  /*8460*/  F2FP.BF16.PACK_AB R179, R26, R27 ;  /* 0x0000001b1ab3723e */ /* 0x000fe400000010ff */
[----:B------:R-:W-:Y:S02]  /*8470*/  F2FP.BF16.PACK_AB R180, R10, R22 ;  /* 0x000000160ab4723e */ /* 0x000fe400000010ff */
[----:B------:R-:W-:Y:S02]  /*8480*/  F2FP.BF16.PACK_AB R181, R11, R9 ;  /* 0x000000090bb5723e */ /* 0x000fe400000010ff */
[----:B------:R-:W-:Y:S02]  /*8490*/  F2FP.BF16.PACK_AB R182, R23, R20 ;  /* 0x0000001417b6723e */ /* 0x000fe400000010ff */
[----:B------:R-:W-:Y:S01]  /*84a0*/  F2FP.BF16.PACK_AB R183, R24, R21 ;  /* 0x0000001518b7723e */ /* 0x000fe200000010ff */
        /* <DEDUP_REMOVED lines=8> */
[----:B------:R-:W-:Y:S08]  /*8530*/  HMMA.16816.F32.BF16 R152, R180, R164, R40 ;  /* 0x000000a4b498723c */ /* 0x000ff00000041828 */
[----:B----4-:R-:W-:Y:S08]  /*8540*/  HMMA.16816.F32.BF16 R172, R176, R12, R80 ;  /* 0x0000000cb0ac723c */ /* 0x010ff00000041850 */
[C---:B------:R-:W-:Y:S08]  /*8550*/  HMMA.16816.F32.BF16 R132, R180.reuse, R134, R60 ;  /* 0x00000086b484723c */ /* 0x040ff0000004183c */
[C---:B------:R-:W-:Y:S08]  /*8560*/  HMMA.16816.F32.BF16 R148, R180.reuse, R150, R44 ;  /* 0x00000096b494723c */ /* 0x040ff0000004182c */
[C---:B------:R-:W-:Y:S08]  /*8570*/  HMMA.16816.F32.BF16 R164, R180.reuse, R166, R56 ;  /* 0x000000a6b4a4723c */ /* 0x040ff00000041838 */
[----:B------:R-:W-:Y:S08]  /*8580*/  HMMA.16816.F32.BF16 R168, R180, R12, R168 ;  /* 0x0000000cb4a8723c */ /* 0x000ff000000418a8 */
[-C--:B------:R-:W-:Y:S08]  /*8590*/  HMMA.16816.F32.BF16 R176, R176, R14.reuse, R52 ;  /* 0x0000000eb0b0723c */ /* 0x080ff00000041834 */
[----:B------:R-:W-:Y:S01]  /*85a0*/  HMMA.16816.F32.BF16 R180, R180, R14, R16 ;  /* 0x0000000eb4b4723c */ /* 0x000fe20000041810 */
[----:B------:R-:W-:Y:S07]  /*85b0*/  @!P0 BRA `(.L_x_1140) ;  /* 0x0000657000008947 */ /* 0x000fee0003800000 */
[----:B-1----:R-:W2:Y:S01]  /*85c0*/  LDL R221, [R1+0x8] ;  /* 0x0000080001dd7983 */ /* 0x002ea20000100800 */
[----:B------:R-:W-:Y:S01]  /*85d0*/  MOV R116, R72 ;  /* 0x0000004800747202 */ /* 0x000fe20000000f00 */
[----:B------:R-:W-:Y:S01]  /*85e0*/  IMAD.MOV.U32 R118, RZ, RZ, R70 ;  /* 0x000000ffff767224 */ /* 0x000fe200078e0046 */
[----:B------:R-:W-:Y:S01]  /*85f0*/  MOV R3, R73 ;  /* 0x0000004900037202 */ /* 0x000fe20000000f00 */
[----:B------:R-:W-:Y:S01]  /*8600*/  IMAD.MOV.U32 R204, RZ, RZ, R242 ;  /* 0x000000ffffcc7224 */ /* 0x000fe200078e00f2 */
[----:B------:R-:W-:Y:S01]  /*8610*/  MOV R117, R71 ;  /* 0x0000004700757202 */ /* 0x000fe20000000f00 */
[----:B--2---:R-:W-:-:S05]  /*8620*/  @P4 IMAD.HI.U32 R0, R221, c[0x0][0x2c8], RZ ;  /* 0x0000b200dd004a27 */ /* 0x004fca00078e00ff */
[----:B------:R-:W-:-:S05]  /*8630*/  @P4 SHF.R.U32.HI R0, RZ, c[0x0][0x2cc], R0 ;  /* 0x0000b300ff004a19 */ /* 0x000fca0000011600 */
[----:B------:R1:W-:Y:S02]  /*8640*/  @P4 STL [R1+0x4], R0 ;  /* 0x0000040001004387 */ /* 0x0003e40000100800 */
.L_x_1141:
[----:B------:R-:W-:Y:S04]  /*8650*/  DEPBAR.LE SB0, 0x0 ;  /* 0x000080000000791a */ /* 0x000fe80000000000 */
[----:B------:R-:W-:Y:S01]  /*8660*/  WARPSYNC 0xffffffff ;  /* 0xffffffff00007948 */ /* 0x000fe20003800000 */
[----:B------:R-:W-:Y:S08]  /*8670*/  BAR.SYNC.DEFER_BLOCKING 0x0 ;  /* 0x0000000000007b1d */ /* 0x000ff00000010000 */
[----:B-----5:R-:W-:Y:S08]  /*8680*/  LDSM.16.M88.4 R112, [R230] ;  /* 0x00000000e670783b */ /* 0x020ff00000000200 */
[----:B--2---:R-:W2:Y:S08]  /*8690*/  LDSM.16.M88.4 R16, [R119] ;  /* 0x000000007710783b */ /* 0x004eb00000000200 */
[----:B------:R-:W3:Y:S08]  /*86a0*/  LDSM.16.M88.4 R108, [R230+0x2000] ;  /* 0x00200000e66c783b */ /* 0x000ef00000000200 */
[----:B------:R-:W2:Y:S08]  /*86b0*/  LDSM.16.M88.4 R32, [R119+0x800] ;  /* 0x000800007720783b */ /* 0x000eb00000000200 */
[----:B------:R-:W1:Y:S08]  /*86c0*/  LDSM.16.M88.4 R48, [R119+0x1000] ;  /* 0x001000007730783b */ /* 0x000e700000000200 */
[----:B------:R-:W1:Y:S08]  /*86d0*/  LDSM.16.M88.4 R64, [R119+0x1800] ;  /* 0x001800007740783b */ /* 0x000e700000000200 */
[----:B------:R-:W4:Y:S04]  /*86e0*/  LDL R250, [R1+0x20] ;  /* 0x0000200001fa7983 */ /* 0x000f280000100800 */
[----:B------:R-:W1:Y:S08]  /*86f0*/  LDSM.16.M88.4 R80, [R119+0x2000] ;  /* 0x002000007750783b */ /* 0x000e700000000200 */
[----:B------:R-:W4:Y:S04]  /*8700*/  LDL R2, [R1+0x3c] ;  /* 0x00003c0001027983 */ /* 0x000f280000100800 */
[----:B------:R-:W4:Y:S06]  /*8710*/  LDL.64 R206, [R1+0x30] ;  /* 0x0000300001ce7983 */ /* 0x000f2c0000100a00 */
[----:B------:R-:W1:Y:S08]  /*8720*/  LDSM.16.M88.4 R96, [R119+0x2800] ;  /* 0x002800007760783b */ /* 0x000e700000000200 */
[----:B------:R-:W1:Y:S08]  /*8730*/  LDSM.16.M88.4 R184, [R119+0x3000] ;  /* 0x0030000077b8783b */ /* 0x000e700000000200 */
[----:B------:R-:W-:Y:S08]  /*8740*/  LDSM.16.M88.4 R188, [R233] ;  /* 0x00000000e9bc783b */ /* 0x000ff00000000200 */
[----:B------:R-:W1:Y:S08]  /*8750*/  LDSM.16.M88.4 R192, [R234] ;  /* 0x00000000eac0783b */ /* 0x000e700000000200 */
[----:B------:R-:W1:Y:S08]  /*8760*/  LDSM.16.M88.4 R196, [R233+0x2000] ;  /* 0x00200000e9c4783b */ /* 0x000e700000000200 */
[----:B------:R-:W1:Y:S08]  /*8770*/  LDSM.16.M88.4 R200, [R240] ;  /* 0x00000000f0c8783b */ /* 0x000e700000000200 */
[----:B------:R2:W-:Y:S04]  /*8780*/  STL [R1+0x70], R230 ;  /* 0x000070e601007387 */ /* 0x0005e80000100800 */
[----:B------:R3:W-:Y:S04]  /*8790*/  STL [R1+0x74], R119 ;  /* 0x0000747701007387 */ /* 0x0007e80000100800 */
[----:B------:R-:W-:Y:S04]  /*87a0*/  STL [R1+0x78], R234 ;  /* 0x000078ea01007387 */ /* 0x000fe80000100800 */
[----:B------:R-:W-:Y:S04]  /*87b0*/  STL [R1+0x7c], R233 ;  /* 0x00007ce901007387 */ /* 0x000fe80000100800 */
[----:B--2---:R-:W2:Y:S04]  /*87c0*/  LDL R230, [R1+0x4] ;  /* 0x0000040001e67983 */ /* 0x004ea80000100800 */
[----:B---3--:R-:W3:Y:S01]  /*87d0*/  LDL R119, [R1+0x40] ;  /* 0x0000400001777983 */ /* 0x008ee20000100800 */
        /* <DEDUP_REMOVED lines=26> */
[----:B----4-:R-:W-:Y:S06]  /*8980*/  ISETP.GT.AND P2, PT, R250, R204, PT ;  /* 0x000000ccfa00720c */ /* 0x010fec0003f44270 */
[-C--:B------:R-:W-:Y:S07]  /*8990*/  HMMA.16816.F32.BF16 R108, R108, R186.reuse, RZ ;  /* 0x000000ba6c6c723c */ /* 0x080fee00000418ff */
[----:B------:R-:W-:Y:S01]  /*89a0*/  @!P2 SHF.R.S32.HI R0, RZ, 0x1f, R204 ;  /* 0x0000001fff00a819 */ /* 0x000fe200000114cc */
[----:B------:R-:W-:Y:S01]  /*89b0*/  HMMA.16816.F32.BF16 R112, R112, R186, RZ ;  /* 0x000000ba7070723c */ /* 0x000fe200000418ff */
[----:B------:R-:W1:Y:S03]  /*89c0*/  LDSM.16.M88.4 R184, [R239] ;  /* 0x00000000efb8783b */ /* 0x000e660000000200 */
[----:B------:R-:W-:Y:S04]  /*89d0*/  @!P2 IMAD R0, R0, c[0x0][0x208], RZ ;  /* 0x000082000000aa24 */ /* 0x000fe800078e02ff */
[-C--:B------:R-:W-:Y:S05]  /*89e0*/  HMMA.16816.F32.BF16 R4, R188, R192.reuse, R4 ;  /* 0x000000c0bc04723c */ /* 0x080fea0000041804 */
[C---:B------:R-:W-:Y:S03]  /*89f0*/  @!P2 IMAD R0, R204.reuse, c[0x0][0x20c], R0 ;  /* 0x00008300cc00aa24 */ /* 0x040fe600078e0200 */
[C---:B------:R-:W-:Y:S08]  /*8a00*/  HMMA.16816.F32.BF16 R8, R196.reuse, R192, R8 ;  /* 0x000000c0c408723c */ /* 0x040ff00000041808 */
[-C--:B------:R-:W-:Y:S08]  /*8a10*/  HMMA.16816.F32.BF16 R12, R196, R194.reuse, R12 ;  /* 0x000000c2c40c723c */ /* 0x080ff0000004180c */
[C---:B------:R-:W-:Y:S01]  /*8a20*/  HMMA.16816.F32.BF16 R16, R188.reuse, R194, R16 ;  /* 0x000000c2bc10723c */ /* 0x040fe20000041810 */
[----:B------:R-:W4:Y:S07]  /*8a30*/  LDSM.16.M88.4 R192, [R238] ;  /* 0x00000000eec0783b */ /* 0x000f2e0000000200 */
[-C--:B------:R-:W-:Y:S08]  /*8a40*/  HMMA.16816.F32.BF16 R20, R188, R200.reuse, R20 ;  /* 0x000000c8bc14723c */ /* 0x080ff00000041814 */
[C---:B------:R-:W-:Y:S08]  /*8a50*/  HMMA.16816.F32.BF16 R24, R196.reuse, R200, R24 ;  /* 0x000000c8c418723c */ /* 0x040ff00000041818 */
[-C--:B------:R-:W-:Y:S08]  /*8a60*/  HMMA.16816.F32.BF16 R28, R196, R202.reuse, R28 ;  /* 0x000000cac41c723c */ /* 0x080ff0000004181c */
[C---:B------:R-:W-:Y:S01]  /*8a70*/  HMMA.16816.F32.BF16 R32, R188.reuse, R202, R32 ;  /* 0x000000cabc20723c */ /* 0x040fe20000041820 */
[----:B------:R-:W2:Y:S07]  /*8a80*/  LDSM.16.M88.4 R200, [R237] ;  /* 0x00000000edc8783b */ /* 0x000eae0000000200 */
[-C--:B-1----:R-:W-:Y:S08]  /*8a90*/  HMMA.16816.F32.BF16 R36, R188, R184.reuse, R36 ;  /* 0x000000b8bc24723c */ /* 0x082ff00000041824 */
[C---:B------:R-:W-:Y:S08]  /*8aa0*/  HMMA.16816.F32.BF16 R40, R196.reuse, R184, R40 ;  /* 0x000000b8c428723c */ /* 0x040ff00000041828 */
[-C--:B------:R-:W-:Y:S08]  /*8ab0*/  HMMA.16816.F32.BF16 R44, R196, R186.reuse, R44 ;  /* 0x000000bac42c723c */ /* 0x080ff0000004182c */
[C---:B------:R-:W-:Y:S01]  /*8ac0*/  HMMA.16816.F32.BF16 R48, R188.reuse, R186, R48 ;  /* 0x000000babc30723c */ /* 0x040fe20000041830 */
[----:B------:R-:W1:Y:S07]  /*8ad0*/  LDSM.16.M88.4 R184, [R236] ;  /* 0x00000000ecb8783b */ /* 0x000e6e0000000200 */
[-C--:B----4-:R-:W-:Y:S08]  /*8ae0*/  HMMA.16816.F32.BF16 R52, R188, R192.reuse, R52 ;  /* 0x000000c0bc34723c */ /* 0x090ff00000041834 */
[C---:B------:R-:W-:Y:S08]  /*8af0*/  HMMA.16816.F32.BF16 R56, R196.reuse, R192, R56 ;  /* 0x000000c0c438723c */ /* 0x040ff00000041838 */
[-C--:B------:R-:W-:Y:S08]  /*8b00*/  HMMA.16816.F32.BF16 R60, R196, R194.reuse, R60 ;  /* 0x000000c2c43c723c */ /* 0x080ff0000004183c */
[C---:B------:R-:W-:Y:S01]  /*8b10*/  HMMA.16816.F32.BF16 R64, R188.reuse, R194, R64 ;  /* 0x000000c2bc40723c */ /* 0x040fe20000041840 */
[----:B------:R-:W4:Y:S07]  /*8b20*/  LDSM.16.M88.4 R192, [R235] ;  /* 0x00000000ebc0783b */ /* 0x000f2e0000000200 */
[-C--:B--2---:R-:W-:Y:S08]  /*8b30*/  HMMA.16816.F32.BF16 R68, R188, R200.reuse, R68 ;  /* 0x000000c8bc44723c */ /* 0x084ff00000041844 */
[C---:B------:R-:W-:Y:S07]  /*8b40*/  HMMA.16816.F32.BF16 R72, R196.reuse, R200, R72 ;  /* 0x000000c8c448723c */ /* 0x040fee0000041848 */
[----:B------:R-:W-:Y:S01]  /*8b50*/  @!P2 MOV R201, R2 ;  /* 0x0000000200c9a202 */ /* 0x000fe20000000f00 */
[-C--:B------:R-:W-:Y:S04]  /*8b60*/  HMMA.16816.F32.BF16 R76, R196, R202.reuse, R76 ;  /* 0x000000cac44c723c */ /* 0x080fe8000004184c */
[----:B------:R-:W-:Y:S04]  /*8b70*/  @!P2 IMAD.MOV.U32 R200, RZ, RZ, R206 ;  /* 0x000000ffffc8a224 */ /* 0x000fe800078e00ce */
[C---:B------:R-:W-:Y:S07]  /*8b80*/  HMMA.16816.F32.BF16 R80, R188.reuse, R202, R80 ;  /* 0x000000cabc50723c */ /* 0x040fee0000041850 */
[----:B------:R-:W-:Y:S01]  /*8b90*/  @!P2 IMAD.WIDE.U32 R202, R204, c[0x0][0x208], RZ ;  /* 0x00008200cccaaa25 */ /* 0x000fe200078e00ff */
[-C--:B-1----:R-:W-:Y:S04]  /*8ba0*/  HMMA.16816.F32.BF16 R84, R188, R184.reuse, R84 ;  /* 0x000000b8bc54723c */ /* 0x082fe80000041854 */
[----:B------:R-:W-:Y:S02]  /*8bb0*/  @!P2 IMAD.IADD R0, R203, 0x1, R0 ;  /* 0x00000001cb00a824 */ /* 0x000fe400078e0200 */
[----:B------:R-:W-:Y:S02]  /*8bc0*/  @!P2 IMAD.WIDE.U32 R200, R202, 0x70, R200 ;  /* 0x00000070cac8a825 */ /* 0x000fe400078e00c8 */
[C---:B------:R-:W-:Y:S04]  /*8bd0*/  HMMA.16816.F32.BF16 R88, R196.reuse, R184, R88 ;  /* 0x000000b8c458723c */ /* 0x040fe80000041858 */
[----:B------:R-:W-:Y:S03]  /*8be0*/  @!P2 IMAD R0, R0, 0x70, RZ ;  /* 0x000000700000a824 */ /* 0x000fe600078e02ff */
[C---:B------:R-:W-:Y:S01]  /*8bf0*/  @!P2 LEA R184, P0, R200.reuse, c[0x0][0x1f8], 0x1 ;  /* 0x00007e00c8b8aa11 */ /* 0x040fe200078008ff */
[----:B------:R-:W-:Y:S01]  /*8c00*/  @!P2 IMAD.IADD R0, R201, 0x1, R0 ;  /* 0x00000001c900a824 */ /* 0x000fe200078e0200 */
[-C--:B------:R-:W-:Y:S03]  /*8c10*/  HMMA.16816.F32.BF16 R92, R196, R186.reuse, R92 ;  /* 0x000000bac45c723c */ /* 0x080fe6000004185c */
[----:B------:R-:W-:Y:S01]  /*8c20*/  @!P2 IMAD.MOV.U32 R201, RZ, RZ, c[0x0][0x208] ;  /* 0x00008200ffc9a624 */ /* 0x000fe200078e00ff */
[----:B------:R-:W-:Y:S02]  /*8c30*/  @!P2 LEA.HI.X R185, R200, c[0x0][0x1fc], R0, 0x1, P0 ;  /* 0x00007f00c8b9aa11 */ /* 0x000fe400000f0c00 */
[----:B------:R-:W-:Y:S01]  /*8c40*/  @!P2 MOV R0, 0x5 ;  /* 0x000000050000a802 */ /* 0x000fe20000000f00 */
[C---:B------:R-:W-:Y:S01]  /*8c50*/  @!P2 IMAD.SHL.U32 R2, R201.reuse, 0x20, RZ ;  /* 0x00000020c902a824 */ /* 0x040fe200078e00ff */
[C---:B------:R-:W-:Y:S01]  /*8c60*/  HMMA.16816.F32.BF16 R96, R188.reuse, R186, R96 ;  /* 0x000000babc60723c */ /* 0x040fe20000041860 */
[----:B------:R-:W-:Y:S01]  /*8c70*/  @!PT LDS RZ, [RZ] ;  /* 0x00000000fffff984 */ /* 0x000fe20000000800 */
[----:B------:R-:W-:Y:S01]  /*8c80*/  @!PT LDS RZ, [RZ] ;  /* 0x00000000fffff984 */ /* 0x000fe20000000800 */
[----:B------:R-:W-:Y:S01]  /*8c90*/  @!PT LDS RZ, [RZ] ;  /* 0x00000000fffff984 */ /* 0x000fe20000000800 */
[----:B------:R1:W-:Y:S03]  /*8ca0*/  @!P2 LDGSTS.E.BYPASS.LTC128B.128 [R241+0x100], [R184.64], !P6 ;  /* 0x00100000b8f1afae */ /* 0x0003e6000f101d48 */
[----:B------:R-:W-:Y:S02]  /*8cb0*/  @!P2 SHF.L.U64.HI R0, R201, R0, c[0x0][0x20c] ;  /* 0x00008300c900a619 */ /* 0x000fe40000010200 */
[-C--:B------:R-:W-:Y:S02]  /*8cc0*/  @!P2 IADD3 R200, P0, R184, R2.reuse, RZ ;  /* 0x00000002b8c8a210 */ /* 0x080fe40007f1e0ff */
[-C--:B----4-:R-:W-:Y:S04]  /*8cd0*/  HMMA.16816.F32.BF16 R100, R188, R192.reuse, R100 ;  /* 0x000000c0bc64723c */ /* 0x090fe80000041864 */
[--C-:B------:R-:W-:Y:S04]  /*8ce0*/  @!P2 IMAD.X R201, R185, 0x1, R0.reuse, P0 ;  /* 0x00000001b9c9a824 */ /* 0x100fe800000e0600 */
[C---:B------:R-:W-:Y:S01]  /*8cf0*/  HMMA.16816.F32.BF16 R104, R196.reuse, R192, R104 ;  /* 0x000000c0c468723c */ /* 0x040fe20000041868 */
[----:B------:R2:W-:Y:S07]  /*8d00*/  @!P2 LDGSTS.E.BYPASS.LTC128B.128 [R241+0x900], [R200.64], !P6 ;  /* 0x00900000c8f1afae */ /* 0x0005ee000f101d48 */
[-C--:B------:R-:W-:Y:S04]  /*8d10*/  HMMA.16816.F32.BF16 R108, R196, R194.reuse, R108 ;  /* 0x000000c2c46c723c */ /* 0x080fe8000004186c */
[----:B-1----:R-:W-:Y:S04]  /*8d20*/  @!P2 IADD3 R184, P0, R200, R2, RZ ;  /* 0x00000002c8b8a210 */ /* 0x002fe80007f1e0ff */
[----:B------:R-:W-:Y:S01]  /*8d30*/  @!P2 IADD3.X R185, R201, R0, RZ, P0, !PT ;  /* 0x00000000c9b9a210 */ /* 0x000fe200007fe4ff */
[----:B------:R-:W-:Y:S04]  /*8d40*/  HMMA.16816.F32.BF16 R112, R188, R194, R112 ;  /* 0x000000c2bc70723c */ /* 0x000fe80000041870 */
[----:B------:R1:W-:Y:S01]  /*8d50*/  @!P2 LDGSTS.E.BYPASS.LTC128B.128 [R241+0x1100], [R184.64], !P6 ;  /* 0x01100000b8f1afae */ /* 0x0003e2000f101d48 */
[-C--:B--2---:R-:W-:Y:S04]  /*8d60*/  @!P2 IADD3 R200, P1, R184, R2.reuse, RZ ;  /* 0x00000002b8c8a210 */ /* 0x084fe80007f3e0ff */
[-C--:B------:R-:W-:Y:S03]  /*8d70*/  @!P2 IADD3 R186, P0, R200, R2.reuse, RZ ;  /* 0x00000002c8baa210 */ /* 0x080fe60007f1e0ff */
[--C-:B------:R-:W-:Y:S04]  /*8d80*/  @!P2 IMAD.X R201, R185, 0x1, R0.reuse, P1 ;  /* 0x00000001b9c9a824 */ /* 0x100fe800008e0600 */
[--C-:B------:R-:W-:Y:S01]  /*8d90*/  @!P2 IMAD.X R187, R201, 0x1, R0.reuse, P0 ;  /* 0x00000001c9bba824 */ /* 0x100fe200000e0600 */
[----:B------:R2:W-:Y:S08]  /*8da0*/  @!P2 LDGSTS.E.BYPASS.LTC128B.128 [R241+0x1900], [R200.64], !P6 ;  /* 0x01900000c8f1afae */ /* 0x0005f0000f101d48 */
[----:B------:R4:W-:Y:S01]  /*8db0*/  @!P2 LDGSTS.E.BYPASS.LTC128B.128 [R241+0x2100], [R186.64], !P6 ;  /* 0x02100000baf1afae */ /* 0x0009e2000f101d48 */
[----:B-1----:R-:W-:Y:S04]  /*8dc0*/  @!P2 IADD3 R184, P1, R186, R2, RZ ;  /* 0x00000002bab8a210 */ /* 0x002fe80007f3e0ff */
[----:B------:R-:W-:Y:S02]  /*8dd0*/  @!P2 IADD3.X R185, R187, R0, RZ, P1, !PT ;  /* 0x00000000bbb9a210 */ /* 0x000fe40000ffe4ff */
[----:B------:R-:W-:Y:S03]  /*8de0*/  @!P2 IADD3 R202, P0, R184, R2, RZ ;  /* 0x00000002b8caa210 */ /* 0x000fe60007f1e0ff */
[----:B------:R4:W-:Y:S02]  /*8df0*/  @!P2 LDGSTS.E.BYPASS.LTC128B.128 [R241+0x2900], [R184.64], !P6 ;  /* 0x02900000b8f1afae */ /* 0x0009e4000f101d48 */
[----:B------:R-:W-:Y:S06]  /*8e00*/  @!P2 IMAD.X R203, R185, 0x1, R0, P0 ;  /* 0x00000001b9cba824 */ /* 0x000fec00000e0600 */
[----:B------:R2:W-:Y:S08]  /*8e10*/  @!P2 LDGSTS.E.BYPASS.LTC128B.128 [R241+0x3100], [R202.64], !P6 ;  /* 0x03100000caf1afae */ /* 0x0005f0000f101d48 */
[----:B------:R-:W-:Y:S08]  /*8e20*/  LDSM.16.M88.4 R196, [R231+0x2000] ;  /* 0x00200000e7c4783b */ /* 0x000ff00000000200 */
[----:B------:R-:W-:Y:S08]  /*8e30*/  LDSM.16.M88.4 R188, [R229+0x800] ;  /* 0x00080000e5bc783b */ /* 0x000ff00000000200 */
[----:B----4-:R-:W-:Y:S08]  /*8e40*/  LDSM.16.M88.4 R184, [R231] ;  /* 0x00000000e7b8783b */ /* 0x010ff00000000200 */
[----:B--2---:R-:W1:Y:S08]  /*8e50*/  LDSM.16.M88.4 R200, [R229] ;  /* 0x00000000e5c8783b */ /* 0x004e700000000200 */
[----:B------:R-:W2:Y:S08]  /*8e60*/  LDSM.16.M88.4 R192, [R229+0x1000] ;  /* 0x00100000e5c0783b */ /* 0x000eb00000000200 */
[----:B------:R4:W3:Y:S04]  /*8e70*/  LDL R0, [R1+0x8] ;  /* 0x0000080001007983 */ /* 0x0008e80000100800 */
[----:B------:R-:W0:Y:S01]  /*8e80*/  LDGDEPBAR ;  /* 0x00000000000079af */ /* 0x000e220000000000 */
[-C--:B-1----:R-:W-:Y:S08]  /*8e90*/  HMMA.16816.F32.BF16 R4, R184, R200.reuse, R4 ;  /* 0x000000c8b804723c */ /* 0x082ff00000041804 */
        /* <DEDUP_REMOVED lines=8> */
[----:B------:R-:W4:Y:S07]  /*8f20*/  LDSM.16.M88.4 R188, [R229+0x2000] ;  /* 0x00200000e5bc783b */ /* 0x000f2e0000000200 */
[-C--:B--2---:R-:W-:Y:S08]  /*8f30*/  HMMA.16816.F32.BF16 R36, R184, R192.reuse, R36 ;  /* 0x000000c0b824723c */ /* 0x084ff00000041824 */
[C---:B------:R-:W-:Y:S08]  /*8f40*/  HMMA.16816.F32.BF16 R40, R196.reuse, R192, R40 ;  /* 0x000000c0c428723c */ /* 0x040ff00000041828 */
[-C--:B------:R-:W-:Y:S08]  /*8f50*/  HMMA.16816.F32.BF16 R44, R196, R194.reuse, R44 ;  /* 0x000000c2c42c723c */ /* 0x080ff0000004182c */
[C---:B------:R-:W-:Y:S01]  /*8f60*/  HMMA.16816.F32.BF16 R48, R184.reuse, R194, R48 ;  /* 0x000000c2b830723c */ /* 0x040fe20000041830 */
[----:B------:R-:W2:Y:S07]  /*8f70*/  LDSM.16.M88.4 R192, [R229+0x2800] ;  /* 0x00280000e5c0783b */ /* 0x000eae0000000200 */
[-C--:B-1----:R-:W-:Y:S08]  /*8f80*/  HMMA.16816.F32.BF16 R52, R184, R200.reuse, R52 ;  /* 0x000000c8b834723c */ /* 0x082ff00000041834 */
[C---:B------:R-:W-:Y:S08]  /*8f90*/  HMMA.16816.F32.BF16 R56, R196.reuse, R200, R56 ;  /* 0x000000c8c438723c */ /* 0x040ff00000041838 */
[-C--:B------:R-:W-:Y:S08]  /*8fa0*/  HMMA.16816.F32.BF16 R60, R196, R202.reuse, R60 ;  /* 0x000000cac43c723c */ /* 0x080ff0000004183c */
[C---:B------:R-:W-:Y:S01]  /*8fb0*/  HMMA.16816.F32.BF16 R64, R184.reuse, R202, R64 ;  /* 0x000000cab840723c */ /* 0x040fe20000041840 */
[----:B------:R-:W1:Y:S07]  /*8fc0*/  LDSM.16.M88.4 R200, [R229+0x3000] ;  /* 0x00300000e5c8783b */ /* 0x000e6e0000000200 */
[-C--:B----4-:R-:W-:Y:S08]  /*8fd0*/  HMMA.16816.F32.BF16 R68, R184, R188.reuse, R68 ;  /* 0x000000bcb844723c */ /* 0x090ff00000041844 */
[C---:B------:R-:W-:Y:S08]  /*8fe0*/  HMMA.16816.F32.BF16 R72, R196.reuse, R188, R72 ;  /* 0x000000bcc448723c */ /* 0x040ff00000041848 */
[-C--:B------:R-:W-:Y:S08]  /*8ff0*/  HMMA.16816.F32.BF16 R76, R196, R190.reuse, R76 ;  /* 0x000000bec44c723c */ /* 0x080ff0000004184c */
[C---:B------:R-:W-:Y:S01]  /*9000*/  HMMA.16816.F32.BF16 R80, R184.reuse, R190, R80 ;  /* 0x000000beb850723c */ /* 0x040fe20000041850 */
[----:B------:R-:W-:Y:S07]  /*9010*/  LDSM.16.M88.4 R188, [R232] ;  /* 0x00000000e8bc783b */ /* 0x000fee0000000200 */
[-C--:B--2---:R-:W-:Y:S08]  /*9020*/  HMMA.16816.F32.BF16 R84, R184, R192.reuse, R84 ;  /* 0x000000c0b854723c */ /* 0x084ff00000041854 */
[C---:B------:R-:W-:Y:S08]  /*9030*/  HMMA.16816.F32.BF16 R88, R196.reuse, R192, R88 ;  /* 0x000000c0c458723c */ /* 0x040ff00000041858 */
[-C--:B------:R-:W-:Y:S08]  /*9040*/  HMMA.16816.F32.BF16 R92, R196, R194.reuse, R92 ;  /* 0x000000c2c45c723c */ /* 0x080ff0000004185c */
[C---:B------:R-:W-:Y:S01]  /*9050*/  HMMA.16816.F32.BF16 R96, R184.reuse, R194, R96 ;  /* 0x000000c2b860723c */ /* 0x040fe20000041860 */
[----:B------:R-:W2:Y:S07]  /*9060*/  LDSM.16.M88.4 R192, [R226] ;  /* 0x00000000e2c0783b */ /* 0x000eae0000000200 */
[-C--:B-1----:R-:W-:Y:S08]  /*9070*/  HMMA.16816.F32.BF16 R100, R184, R200.reuse, R100 ;  /* 0x000000c8b864723c */ /* 0x082ff00000041864 */
[C---:B------:R-:W-:Y:S08]  /*9080*/  HMMA.16816.F32.BF16 R104, R196.reuse, R200, R104 ;  /* 0x000000c8c468723c */ /* 0x040ff00000041868 */
[-C--:B------:R-:W-:Y:S01]  /*9090*/  HMMA.16816.F32.BF16 R108, R196, R202.reuse, R108 ;  /* 0x000000cac46c723c */ /* 0x080fe2000004186c */
[----:B------:R-:W1:Y:S07]  /*90a0*/  LDSM.16.M88.4 R196, [R232+0x2000] ;  /* 0x00200000e8c4783b */ /* 0x000e6e0000000200 */
[----:B------:R-:W-:Y:S08]  /*90b0*/  HMMA.16816.F32.BF16 R112, R184, R202, R112 ;  /* 0x000000cab870723c */ /* 0x000ff00000041870 */
[-C--:B--2---:R-:W-:Y:S11]  /*90c0*/  HMMA.16816.F32.BF16 R4, R188, R192.reuse, R4 ;  /* 0x000000c0bc04723c */ /* 0x084ff60000041804 */
[----:B------:R-:W-:Y:S11]  /*90d0*/  @!UPT UIADD3 URZ, URZ, URZ, URZ ;  /* 0x0000003f3f3ff290 */ /* 0x000ff6000fffe03f */
[----:B------:R-:W-:Y:S02]  /*90e0*/  @!UPT UIADD3 URZ, URZ, URZ, URZ ;  /* 0x0000003f3f3ff290 */ /* 0x000fe4000fffe03f */
[----:B------:R-:W-:Y:S01]  /*90f0*/  FMUL.FTZ R4, R4, c[0x0][0x320] ;  /* 0x0000c80004047a20 */ /* 0x000fe20000410000 */
[C---:B-1----:R-:W-:Y:S03]  /*9100*/  HMMA.16816.F32.BF16 R8, R196.reuse, R192, R8 ;  /* 0x000000c0c408723c */ /* 0x042fe60000041808 */
[----:B------:R-:W-:Y:S01]  /*9110*/  MUFU.TANH R245, R4 ;  /* 0x0000000400f57308 */ /* 0x000fe20000002400 */
[----:B------:R-:W-:Y:S02]  /*9120*/  FMUL.FTZ R5, R5, c[0x0][0x320] ;  /* 0x0000c80005057a20 */ /* 0x000fe40000410000 */
[----:B------:R-:W-:Y:S02]  /*9130*/  FMUL.FTZ R6, R6, c[0x0][0x320] ;  /* 0x0000c80006067a20 */ /* 0x000fe40000410000 */
[----:B------:R-:W-:Y:S01]  /*9140*/  FMUL.FTZ R7, R7, c[0x0][0x320] ;  /* 0x0000c80007077a20 */ /* 0x000fe20000410000 */
[-C--:B------:R-:W-:Y:S04]  /*9150*/  HMMA.16816.F32.BF16 R12, R196, R194.reuse, R12 ;  /* 0x000000c2c40c723c */ /* 0x080fe8000004180c */
[----:B------:R-:W1:Y:S04]  /*9160*/  MUFU.TANH R244, R5 ;  /* 0x0000000500f47308 */ /* 0x000e680000002400 */
[C---:B------:R-:W-:Y:S06]  /*9170*/  HMMA.16816.F32.BF16 R16, R188.reuse, R194, R16 ;  /* 0x000000c2bc10723c */ /* 0x040fec0000041810 */
[----:B------:R-:W-:Y:S01]  /*9180*/  MUFU.TANH R243, R6 ;  /* 0x0000000600f37308 */ /* 0x000fe20000002400 */
[----:B------:R-:W-:Y:S02]  /*9190*/  FMUL.FTZ R8, R8, c[0x0][0x320] ;  /* 0x0000c80008087a20 */ /* 0x000fe40000410000 */
[----:B------:R-:W-:Y:S03]  /*91a0*/  FMUL.FTZ R9, R9, c[0x0][0x320] ;  /* 0x0000c80009097a20 */ /* 0x000fe60000410000 */
[----:B------:R-:W-:Y:S02]  /*91b0*/  FMUL.FTZ R10, R10, c[0x0][0x320] ;  /* 0x0000c8000a0a7a20 */ /* 0x000fe40000410000 */
[----:B------:R-:W-:Y:S02]  /*91c0*/  FMUL.FTZ R11, R11, c[0x0][0x320] ;  /* 0x0000c8000b0b7a20 */ /* 0x000fe40000410000 */
[----:B------:R2:W-:Y:S01]  /*91d0*/  MUFU.TANH R242, R7 ;  /* 0x0000000700f27308 */ /* 0x0005e20000002400 */
[----:B------:R-:W-:Y:S02]  /*91e0*/  FMUL.FTZ R12, R12, c[0x0][0x320] ;  /* 0x0000c8000c0c7a20 */ /* 0x000fe40000410000 */
[----:B------:R-:W-:Y:S02]  /*91f0*/  FMUL.FTZ R13, R13, c[0x0][0x320] ;  /* 0x0000c8000d0d7a20 */ /* 0x000fe40000410000 */
[----:B------:R-:W-:Y:S02]  /*9200*/  FMUL.FTZ R14, R14, c[0x0][0x320] ;  /* 0x0000c8000e0e7a20 */ /* 0x000fe40000410000 */
[----:B------:R-:W-:Y:S02]  /*9210*/  FMUL.FTZ R15, R15, c[0x0][0x320] ;  /* 0x0000c8000f0f7a20 */ /* 0x000fe40000410000 */
[----:B---3--:R-:W-:Y:S01]  /*9220*/  @P4 IMAD.MOV.U32 R0, RZ, RZ, R230 ;  /* 0x000000ffff004224 */ /* 0x008fe200078e00e6 */
[----:B------:R-:W-:Y:S01]  /*9230*/  MUFU.TANH R223, R8 ;  /* 0x0000000800df7308 */ /* 0x000fe20000002400 */
[----:B------:R-:W-:Y:S02]  /*9240*/  FMUL.FTZ R16, R16, c[0x0][0x320] ;  /* 0x0000c80010107a20 */ /* 0x000fe40000410000 */
[----:B------:R-:W-:Y:S01]  /*9250*/  FMUL.FTZ R19, R19, c[0x0][0x320] ;  /* 0x0000c80013137a20 */ /* 0x000fe20000410000 */
[----:B------:R-:W-:Y:S01]  /*9260*/  SHFL.IDX PT, R2, R0, 0x1, 0x1c1f ;  /* 0x003c1f0000027f89 */ /* 0x000fe200000e0000 */
[----:B------:R-:W-:Y:S02]  /*9270*/  FMUL.FTZ R18, R18, c[0x0][0x320] ;  /* 0x0000c80012127a20 */ /* 0x000fe40000410000 */
[----:B------:R-:W-:Y:S03]  /*9280*/  FMUL.FTZ R17, R17, c[0x0][0x320] ;  /* 0x0000c80011117a20 */ /* 0x000fe60000410000 */
[----:B------:R-:W-:Y:S02]  /*9290*/  MUFU.TANH R222, R9 ;  /* 0x0000000900de7308 */ /* 0x000fe40000002400 */
[----:B--2---:R-:W2:Y:S08]  /*92a0*/  LDSM.16.M88.4 R4, [R226+0x800] ;  /* 0x00080000e204783b */ /* 0x004eb00000000200 */
[----:B------:R-:W-:Y:S10]  /*92b0*/  MUFU.TANH R214, R17 ;  /* 0x0000001100d67308 */ /* 0x000ff40000002400 */
[----:B------:R-:W3:Y:S10]  /*92c0*/  MUFU.TANH R221, R10 ;  /* 0x0000000a00dd7308 */ /* 0x000ef40000002400 */
[----:B------:R4:W-:Y:S10]  /*92d0*/  MUFU.TANH R220, R11 ;  /* 0x0000000b00dc7308 */ /* 0x0009f40000002400 */
[----:B------:R-:W-:Y:S01]  /*92e0*/  MUFU.TANH R219, R12 ;  /* 0x0000000c00db7308 */ /* 0x000fe20000002400 */
[-C--:B--2---:R-:W-:Y:S09]  /*92f0*/  HMMA.16816.F32.BF16 R20, R188, R4.reuse, R20 ;  /* 0x00000004bc14723c */ /* 0x084ff20000041814 */
[----:B------:R-:W-:Y:S01]  /*9300*/  MUFU.TANH R218, R13 ;  /* 0x0000000d00da7308 */ /* 0x000fe20000002400 */
[C---:B------:R-:W-:Y:S01]  /*9310*/  HMMA.16816.F32.BF16 R24, R196.reuse, R4, R24 ;  /* 0x00000004c418723c */ /* 0x040fe20000041818 */
[----:B----4-:R-:W2:Y:S08]  /*9320*/  LDSM.16.M88.4 R8, [R226+0x1000] ;  /* 0x00100000e208783b */ /* 0x010eb00000000200 */
[----:B------:R-:W-:Y:S01]  /*9330*/  MUFU.TANH R217, R14 ;  /* 0x0000000e00d97308 */ /* 0x000fe20000002400 */
[-C--:B------:R-:W-:Y:S04]  /*9340*/  HMMA.16816.F32.BF16 R28, R196, R6.reuse, R28 ;  /* 0x00000006c41c723c */ /* 0x080fe8000004181c */
[----:B------:R-:W-:Y:S04]  /*9350*/  FMUL.FTZ R20, R20, c[0x0][0x320] ;  /* 0x0000c80014147a20 */ /* 0x000fe80000410000 */
[C---:B------:R-:W-:Y:S01]  /*9360*/  HMMA.16816.F32.BF16 R32, R188.reuse, R6, R32 ;  /* 0x00000006bc20723c */ /* 0x040fe20000041820 */
[----:B------:R4:W1:Y:S01]  /*9370*/  MUFU.TANH R216, R15 ;  /* 0x0000000f00d87308 */ /* 0x0008620000002400 */
        /* <DEDUP_REMOVED lines=13> */
[-C--:B--2---:R-:W-:Y:S01]  /*9450*/  HMMA.16816.F32.BF16 R36, R188, R8.reuse, R36 ;  /* 0x00000008bc24723c */ /* 0x084fe20000041824 */
[----:B----4-:R-:W-:Y:S02]  /*9460*/  LDSM.16.M88.4 R12, [R226+0x3000] ;  /* 0x00300000e20c783b */ /* 0x010fe40000000200 */
[----:B------:R-:W-:Y:S02]  /*9470*/  FMUL.FTZ R33, R33, c[0x0][0x320] ;  /* 0x0000c80021217a20 */ /* 0x000fe40000410000 */
[----:B------:R-:W-:Y:S01]  /*9480*/  FMUL.FTZ R28, R28, c[0x0][0x320] ;  /* 0x0000c8001c1c7a20 */ /* 0x000fe20000410000 */
[----:B------:R-:W-:Y:S01]  /*9490*/  MUFU.TANH R211, R20 ;  /* 0x0000001400d37308 */ /* 0x000fe20000002400 */
        /* <DEDUP_REMOVED lines=9> */
[----:B------:R-:W4:Y:S02]  /*9530*/  LDSM.16.M88.4 R8, [R226+0x2000] ;  /* 0x00200000e208783b */ /* 0x000f240000000200 */
[----:B------:R-:W-:Y:S02]  /*9540*/  FMUL.FTZ R38, R38, c[0x0][0x320] ;  /* 0x0000c80026267a20 */ /* 0x000fe40000410000 */
[----:B------:R-:W-:Y:S02]  /*9550*/  FMUL.FTZ R39, R39, c[0x0][0x320] ;  /* 0x0000c80027277a20 */ /* 0x000fe40000410000 */
[-C--:B-1----:R-:W-:Y:S03]  /*9560*/  HMMA.16816.F32.BF16 R52, R188, R4.reuse, R52 ;  /* 0x00000004bc34723c */ /* 0x082fe60000041834 */
[----:B------:R-:W1:Y:S01]  /*9570*/  MUFU.TANH R208, R23 ;  /* 0x0000001700d07308 */ /* 0x000e620000002400 */
[----:B------:R-:W-:Y:S02]  /*9580*/  FMUL.FTZ R40, R40, c[0x0][0x320] ;  /* 0x0000c80028287a20 */ /* 0x000fe40000410000 */
[----:B------:R-:W-:Y:S02]  /*9590*/  FMUL.FTZ R37, R37, c[0x0][0x320] ;  /* 0x0000c80025257a20 */ /* 0x000fe40000410000 */
[C---:B------:R-:W-:Y:S04]  /*95a0*/  HMMA.16816.F32.BF16 R56, R196.reuse, R4, R56 ;  /* 0x00000004c438723c */ /* 0x040fe80000041838 */
[----:B------:R-:W-:Y:S01]  /*95b0*/  FMUL.FTZ R45, R45, c[0x0][0x320] ;  /* 0x0000c8002d2d7a20 */ /* 0x000fe20000410000 */
[----:B------:R-:W-:Y:S01]  /*95c0*/  MUFU.TANH R210, R21 ;  /* 0x0000001500d27308 */ /* 0x000fe20000002400 */
[----:B------:R-:W-:Y:S02]  /*95d0*/  FMUL.FTZ R41, R41, c[0x0][0x320] ;  /* 0x0000c80029297a20 */ /* 0x000fe40000410000 */
[-C--:B------:R-:W-:Y:S04]  /*95e0*/  HMMA.16816.F32.BF16 R60, R196, R6.reuse, R60 ;  /* 0x00000006c43c723c */ /* 0x080fe8000004183c */
[----:B------:R-:W-:Y:S02]  /*95f0*/  FMUL.FTZ R50, R50, c[0x0][0x320] ;  /* 0x0000c80032327a20 */ /* 0x000fe40000410000 */
[----:B------:R-:W-:Y:S01]  /*9600*/  FMUL.FTZ R43, R43, c[0x0][0x320] ;  /* 0x0000c8002b2b7a20 */ /* 0x000fe20000410000 */
[----:B------:R-:W-:Y:S01]  /*9610*/  MUFU.TANH R187, R31 ;  /* 0x0000001f00bb7308 */ /* 0x000fe20000002400 */
[C---:B------:R-:W-:Y:S01]  /*9620*/  HMMA.16816.F32.BF16 R64, R188.reuse, R6, R64 ;  /* 0x00000006bc40723c */ /* 0x040fe20000041840 */
[----:B------:R-:W1:Y:S01]  /*9630*/  LDSM.16.M88.4 R4, [R226+0x2800] ;  /* 0x00280000e204783b */ /* 0x000e620000000200 */
[----:B------:R-:W-:Y:S04]  /*9640*/  DEPBAR.LE SB0, 0x0 ;  /* 0x000080000000791a */ /* 0x000fe80000000000 */
[----:B------:R-:W-:Y:S02]  /*9650*/  FMUL.FTZ R53, R53, c[0x0][0x320] ;  /* 0x0000c80035357a20 */ /* 0x000fe40000410000 */
[----:B------:R-:W-:Y:S01]  /*9660*/  FMUL.FTZ R59, R59, c[0x0][0x320] ;  /* 0x0000c8003b3b7a20 */ /* 0x000fe20000410000 */
[----:B------:R-:W-:Y:S01]  /*9670*/  MUFU.TANH R192, R36 ;  /* 0x0000002400c07308 */ /* 0x000fe20000002400 */
[-C--:B----4-:R-:W-:Y:S01]  /*9680*/  HMMA.16816.F32.BF16 R68, R188, R8.reuse, R68 ;  /* 0x00000008bc44723c */ /* 0x090fe20000041844 */
[----:B------:R-:W-:Y:S04]  /*9690*/  BAR.SYNC.DEFER_BLOCKING 0x0 ;  /* 0x0000000000007b1d */ /* 0x000fe80000010000 */
[----:B------:R-:W-:Y:S02]  /*96a0*/  FMUL.FTZ R58, R58, c[0x0][0x320] ;  /* 0x0000c8003a3a7a20 */ /* 0x000fe40000410000 */
[----:B------:R-:W-:Y:S01]  /*96b0*/  FMUL.FTZ R54, R54, c[0x0][0x320] ;  /* 0x0000c80036367a20 */ /* 0x000fe20000410000 */
[C---:B------:R-:W-:Y:S01]  /*96c0*/  HMMA.16816.F32.BF16 R72, R196.reuse, R8, R72 ;  /* 0x00000008c448723c */ /* 0x040fe20000041848 */
[----:B------:R-:W-:Y:S01]  /*96d0*/  MUFU.TANH R36, R40 ;  /* 0x0000002800247308 */ /* 0x000fe20000002400 */
[----:B------:R-:W-:Y:S02]  /*96e0*/  SHFL.IDX PT, R9, R0, 0x2, 0x1c1f ;  /* 0x005c1f0000097f89 */ /* 0x000fe400000e0000 */
[----:B------:R-:W-:Y:S02]  /*96f0*/  FMUL.FTZ R55, R55, c[0x0][0x320] ;  /* 0x0000c80037377a20 */ /* 0x000fe40000410000 */
[----:B------:R-:W-:Y:S02]  /*9700*/  FMUL.FTZ R61, R61, c[0x0][0x320] ;  /* 0x0000c8003d3d7a20 */ /* 0x000fe40000410000 */
[-C--:B------:R-:W-:Y:S02]  /*9710*/  HMMA.16816.F32.BF16 R76, R196, R10.reuse, R76 ;  /* 0x0000000ac44c723c */ /* 0x080fe4000004184c */
[----:B------:R-:W-:Y:S01]  /*9720*/  SHFL.IDX PT, R8, R0, 0x3, 0x1c1f ;  /* 0x007c1f0000087f89 */ /* 0x000fe200000e0000 */
[----:B------:R-:W-:Y:S01]  /*9730*/  MUFU.TANH R31, R59 ;  /* 0x0000003b001f7308 */ /* 0x000fe20000002400 */
[----:B------:R-:W-:Y:S02]  /*9740*/  FMUL.FTZ R62, R62, c[0x0][0x320] ;  /* 0x0000c8003e3e7a20 */ /* 0x000fe40000410000 */
[----:B------:R-:W-:Y:S02]  /*9750*/  FMUL.FTZ R60, R60, c[0x0][0x320] ;  /* 0x0000c8003c3c7a20 */ /* 0x000fe40000410000 */
[C---:B------:R-:W-:Y:S04]  /*9760*/  HMMA.16816.F32.BF16 R80, R188.reuse, R10, R80 ;  /* 0x0000000abc50723c */ /* 0x040fe80000041850 */
[----:B------:R-:W-:Y:S01]  /*9770*/  FMUL.FTZ R56, R56, c[0x0][0x320] ;  /* 0x0000c80038387a20 */ /* 0x000fe20000410000 */
[----:B------:R4:W-:Y:S01]  /*9780*/  MUFU.TANH R206, R25 ;  /* 0x0000001900ce7308 */ /* 0x0009e20000002400 */
[----:B------:R-:W-:Y:S02]  /*9790*/  FMUL.FTZ R63, R63, c[0x0][0x320] ;  /* 0x0000c8003f3f7a20 */ /* 0x000fe40000410000 */
[-C--:B-1----:R-:W-:Y:S04]  /*97a0*/  HMMA.16816.F32.BF16 R84, R188, R4.reuse, R84 ;  /* 0x00000004bc54723c */ /* 0x082fe80000041854 */
[----:B------:R-:W-:Y:S02]  /*97b0*/  FMUL.FTZ R73, R73, c[0x0][0x320] ;  /* 0x0000c80049497a20 */ /* 0x000fe40000410000 */
[----:B------:R-:W-:Y:S01]  /*97c0*/  FMUL.FTZ R57, R57, c[0x0][0x320] ;  /* 0x0000c80039397a20 */ /* 0x000fe20000410000 */
[----:B------:R-:W1:Y:S01]  /*97d0*/  MUFU.TANH R205, R28 ;  /* 0x0000001c00cd7308 */ /* 0x000e620000002400 */
[C---:B------:R-:W-:Y:S01]  /*97e0*/  HMMA.16816.F32.BF16 R88, R196.reuse, R4, R88 ;  /* 0x00000004c458723c */ /* 0x040fe20000041858 */
[----:B------:R-:W1:Y:S03]  /*97f0*/  SHFL.IDX PT, R5, R0, RZ, 0x1c1f ;  /* 0x001c1fff00057589 */ /* 0x000e6600000e0000 */
[----:B------:R-:W-:Y:S02]  /*9800*/  FMUL.FTZ R52, R52, c[0x0][0x320] ;  /* 0x0000c80034347a20 */ /* 0x000fe40000410000 */
[----:B------:R-:W-:Y:S02]  /*9810*/  FMUL.FTZ R64, R64, c[0x0][0x320] ;  /* 0x0000c80040407a20 */ /* 0x000fe40000410000 */
[-C--:B------:R-:W-:Y:S01]  /*9820*/  HMMA.16816.F32.BF16 R92, R196, R6.reuse, R92 ;  /* 0x00000006c45c723c */ /* 0x080fe2000004185c */
[----:B------:R-:W-:Y:S03]  /*9830*/  MUFU.TANH R203, R29 ;  /* 0x0000001d00cb7308 */ /* 0x000fe60000002400 */
[----:B------:R-:W-:Y:S02]  /*9840*/  IMAD R4, R204, -0x70, RZ ;  /* 0xffffff90cc047824 */ /* 0x000fe400078e02ff */
[----:B----4-:R-:W-:Y:S02]  /*9850*/  FMUL.FTZ R25, R82, c[0x0][0x320] ;  /* 0x0000c80052197a20 */ /* 0x010fe40000410000 */
[C---:B------:R-:W-:Y:S03]  /*9860*/  HMMA.16816.F32.BF16 R96, R188.reuse, R6, R96 ;  /* 0x00000006bc60723c */ /* 0x040fe60000041860 */
[----:B------:R-:W-:Y:S01]  /*9870*/  MUFU.TANH R29, R61 ;  /* 0x0000003d001d7308 */ /* 0x000fe20000002400 */
[----:B------:R-:W-:Y:S01]  /*9880*/  IADD3 R4, -R119, 0x1, R4 ;  /* 0x0000000177047810 */ /* 0x000fe20007ffe104 */
[----:B------:R-:W-:Y:S02]  /*9890*/  FMUL.FTZ R85, R85, c[0x0][0x320] ;  /* 0x0000c80055557a20 */ /* 0x000fe40000410000 */
[----:B------:R-:W-:Y:S01]  /*98a0*/  FMUL.FTZ R7, R80, c[0x0][0x320] ;  /* 0x0000c80050077a20 */ /* 0x000fe20000410000 */
[-C--:B------:R-:W-:Y:S04]  /*98b0*/  HMMA.16816.F32.BF16 R100, R188, R12.reuse, R100 ;  /* 0x0000000cbc64723c */ /* 0x080fe80000041864 */
[----:B------:R-:W-:Y:S01]  /*98c0*/  IADD3 R4, R4, c[0x0][0x1d0], RZ ;  /* 0x0000740004047a10 */ /* 0x000fe20007ffe0ff */
[----:B------:R-:W-:Y:S01]  /*98d0*/  MUFU.TANH R28, R62 ;  /* 0x0000003e001c7308 */ /* 0x000fe20000002400 */
[----:B------:R-:W-:Y:S02]  /*98e0*/  FMUL.FTZ R65, R65, c[0x0][0x320] ;  /* 0x0000c80041417a20 */ /* 0x000fe40000410000 */
[C---:B------:R-:W-:Y:S04]  /*98f0*/  HMMA.16816.F32.BF16 R104, R196.reuse, R12, R104 ;  /* 0x0000000cc468723c */ /* 0x040fe80000041868 */
[----:B------:R-:W-:Y:S01]  /*9900*/  IADD3 R4, R4, -c[0x0][0x168], RZ ;  /* 0x80005a0004047a10 */ /* 0x000fe20007ffe0ff */
[----:B------:R-:W-:Y:S02]  /*9910*/  FMUL.FTZ R69, R69, c[0x0][0x320] ;  /* 0x0000c80045457a20 */ /* 0x000fe40000410000 */
[----:B------:R4:W-:Y:S01]  /*9920*/  MUFU.TANH R209, R22 ;  /* 0x0000001600d17308 */ /* 0x0009e20000002400 */
[C---:B-1----:R-:W-:Y:S01]  /*9930*/  IADD3 R5, R4.reuse, R5, RZ ;  /* 0x0000000504057210 */ /* 0x042fe20007ffe0ff */
[C---:B------:R-:W-:Y:S01]  /*9940*/  IMAD.IADD R0, R4.reuse, 0x1, R9 ;  /* 0x0000000104007824 */ /* 0x040fe200078e0209 */
[-C--:B------:R-:W-:Y:S03]  /*9950*/  HMMA.16816.F32.BF16 R108, R196, R14.reuse, R108 ;  /* 0x0000000ec46c723c */ /* 0x080fe6000004186c */
[C---:B------:R-:W-:Y:S01]  /*9960*/  IMAD.IADD R2, R4.reuse, 0x1, R2 ;  /* 0x0000000104027824 */ /* 0x040fe200078e0202 */
[----:B------:R-:W-:Y:S01]  /*9970*/  IADD3 R4, R4, R8, RZ ;  /* 0x0000000804047210 */ /* 0x000fe20007ffe0ff */
[----:B------:R-:W-:Y:S01]  /*9980*/  FMUL.FTZ R92, R92, c[0x0][0x320] ;  /* 0x0000c8005c5c7a20 */ /* 0x000fe20000410000 */
[----:B------:R-:W-:Y:S01]  /*9990*/  ISETP.GT.AND P1, PT, R5, 0x1, PT ;  /* 0x000000010500780c */ /* 0x000fe20003f24270 */
[----:B------:R-:W1:Y:S01]  /*99a0*/  MUFU.TANH R185, R30 ;  /* 0x0000001e00b97308 */ /* 0x000e620000002400 */
[----:B------:R-:W-:Y:S04]  /*99b0*/  HMMA.16816.F32.BF16 R112, R188, R14, R112 ;  /* 0x0000000ebc70723c */ /* 0x000fe80000041870 */
[----:B------:R-:W-:Y:S01]  /*99c0*/  FSEL R9, R244, -INF , P1 ;  /* 0xff800000f4097808 */ /* 0x000fe20000800000 */
[----:B------:R-:W-:Y:S01]  /*99d0*/  FMUL.FTZ R70, R70, c[0x0][0x320] ;  /* 0x0000c80046467a20 */ /* 0x000fe20000410000 */
[----:B------:R-:W-:Y:S01]  /*99e0*/  ISETP.GT.AND P1, PT, R4, RZ, PT ;  /* 0x000000ff0400720c */ /* 0x000fe20003f24270 */
[----:B------:R-:W-:Y:S01]  /*99f0*/  FMUL.FTZ R75, R75, c[0x0][0x320] ;  /* 0x0000c8004b4b7a20 */ /* 0x000fe20000410000 */
[----:B------:R-:W-:Y:S01]  /*9a00*/  ISETP.GT.AND P0, PT, R2, RZ, PT ;  /* 0x000000ff0200720c */ /* 0x000fe20003f04270 */
[----:B------:R-:W-:Y:S01]  /*9a10*/  MUFU.TANH R193, R35 ;  /* 0x0000002300c17308 */ /* 0x000fe20000002400 */
[----:B------:R-:W-:Y:S02]  /*9a20*/  ISETP.GT.AND P3, PT, R0, RZ, PT ;  /* 0x000000ff0000720c */ /* 0x000fe40003f64270 */
[----:B---3--:R-:W-:Y:S01]  /*9a30*/  FSEL R20, R221, -INF , P1 ;  /* 0xff800000dd147808 */ /* 0x008fe20000800000 */
[----:B------:R-:W-:Y:S01]  /*9a40*/  FMUL.FTZ R76, R76, c[0x0][0x320] ;  /* 0x0000c8004c4c7a20 */ /* 0x000fe20000410000 */
[----:B------:R-:W-:Y:S01]  /*9a50*/  FSEL R12, R243, -INF , P0 ;  /* 0xff800000f30c7808 */ /* 0x000fe20000000000 */
[----:B------:R-:W-:Y:S01]  /*9a60*/  FMUL.FTZ R77, R77, c[0x0][0x320] ;  /* 0x0000c8004d4d7a20 */ /* 0x000fe20000410000 */
[----:B------:R-:W-:Y:S01]  /*9a70*/  FSEL R16, R223, -INF , P3 ;  /* 0xff800000df107808 */ /* 0x000fe20001800000 */
[----:B------:R-:W-:Y:S01]  /*9a80*/  FMUL.FTZ R84, R84, c[0x0][0x320] ;  /* 0x0000c80054547a20 */ /* 0x000fe20000410000 */
[C---:B------:R-:W-:Y:S01]  /*9a90*/  ISETP.GT.AND P1, PT, R4.reuse, 0x9, PT ;  /* 0x000000090400780c */ /* 0x040fe20003f24270 */
[----:B------:R-:W-:Y:S01]  /*9aa0*/  MUFU.TANH R35, R41 ;  /* 0x0000002900237308 */ /* 0x000fe20000002400 */
[----:B------:R-:W-:Y:S01]  /*9ab0*/  ISETP.GT.AND P0, PT, R4, 0x1, PT ;  /* 0x000000010400780c */ /* 0x000fe20003f04270 */
[----:B------:R-:W-:Y:S01]  /*9ac0*/  FMUL.FTZ R87, R87, c[0x0][0x320] ;  /* 0x0000c80057577a20 */ /* 0x000fe20000410000 */
[----:B------:R-:W-:Y:S01]  /*9ad0*/  FSEL R23, R216, -INF , P1 ;  /* 0xff800000d8177808 */ /* 0x000fe20000800000 */
[----:B------:R-:W-:Y:S01]  /*9ae0*/  FMUL.FTZ R83, R83, c[0x0][0x320] ;  /* 0x0000c80053537a20 */ /* 0x000fe20000410000 */
[----:B------:R-:W-:Y:S01]  /*9af0*/  FSEL R21, R220, -INF , P0 ;  /* 0xff800000dc157808 */ /* 0x000fe20000000000 */
[----:B------:R-:W-:Y:S01]  /*9b00*/  FMUL.FTZ R112, R112, c[0x0][0x320] ;  /* 0x0000c80070707a20 */ /* 0x000fe20000410000 */
[----:B------:R-:W-:Y:S01]  /*9b10*/  ISETP.GT.AND P2, PT, R5, RZ, PT ;  /* 0x000000ff0500720c */ /* 0x000fe20003f44270 */
[----:B------:R-:W-:Y:S01]  /*9b20*/  FMUL.FTZ R86, R86, c[0x0][0x320] ;  /* 0x0000c80056567a20 */ /* 0x000fe20000410000 */
[----:B------:R-:W-:Y:S01]  /*9b30*/  ISETP.GT.AND P3, PT, R0, 0x9, PT ;  /* 0x000000090000780c */ /* 0x000fe20003f64270 */
[----:B------:R-:W-:Y:S01]  /*9b40*/  MUFU.TANH R201, R45 ;  /* 0x0000002d00c97308 */ /* 0x000fe20000002400 */
[----:B------:R-:W-:Y:S01]  /*9b50*/  FSEL R8, R245, -INF , P2 ;  /* 0xff800000f5087808 */ /* 0x000fe20001000000 */
[----:B------:R-:W-:Y:S01]  /*9b60*/  FMUL.FTZ R113, R113, c[0x0][0x320] ;  /* 0x0000c80071717a20 */ /* 0x000fe20000410000 */
[----:B------:R-:W-:Y:S01]  /*9b70*/  FSEL R19, R218, -INF , P3 ;  /* 0xff800000da137808 */ /* 0x000fe20001800000 */
[----:B------:R-:W-:Y:S01]  /*9b80*/  FMUL.FTZ R98, R98, c[0x0][0x320] ;  /* 0x0000c80062627a20 */ /* 0x000fe20000410000 */
[C---:B------:R-:W-:Y:S01]  /*9b90*/  ISETP.GT.AND P5, PT, R2.reuse, 0x1, PT ;  /* 0x000000010200780c */ /* 0x040fe20003fa4270 */
[----:B------:R-:W-:Y:S01]  /*9ba0*/  FMUL.FTZ R99, R99, c[0x0][0x320] ;  /* 0x0000c80063637a20 */ /* 0x000fe20000410000 */
[----:B------:R-:W-:Y:S01]  /*9bb0*/  ISETP.GT.AND P3, PT, R2, 0x8, PT ;  /* 0x000000080200780c */ /* 0x000fe20003f64270 */
[----:B------:R-:W-:Y:S01]  /*9bc0*/  FMUL.FTZ R93, R93, c[0x0][0x320] ;  /* 0x0000c8005d5d7a20 */ /* 0x000fe20000410000 */
[----:B------:R-:W-:Y:S01]  /*9bd0*/  FSEL R13, R242, -INF , P5 ;  /* 0xff800000f20d7808 */ /* 0x000fe20002800000 */
[----:B------:R-:W3:Y:S01]  /*9be0*/  MUFU.TANH R184, R26 ;  /* 0x0000001a00b87308 */ /* 0x000ee20000002400 */
[----:B--2---:R-:W-:Y:S01]  /*9bf0*/  FSEL R14, R213, -INF , P3 ;  /* 0xff800000d50e7808 */ /* 0x004fe20001800000 */
[----:B------:R-:W-:Y:S01]  /*9c00*/  FMUL.FTZ R90, R90, c[0x0][0x320] ;  /* 0x0000c8005a5a7a20 */ /* 0x000fe20000410000 */
[----:B------:R-:W-:Y:S01]  /*9c10*/  ISETP.GT.AND P3, PT, R2, 0x11, PT ;  /* 0x000000110200780c */ /* 0x000fe20003f64270 */
[----:B------:R-:W-:Y:S01]  /*9c20*/  FMUL.FTZ R94, R94, c[0x0][0x320] ;  /* 0x0000c8005e5e7a20 */ /* 0x000fe20000410000 */
[----:B------:R-:W-:Y:S01]  /*9c30*/  ISETP.GT.AND P2, PT, R0, 0x1, PT ;  /* 0x000000010000780c */ /* 0x000fe20003f44270 */
[----:B------:R-:W-:Y:S01]  /*9c40*/  FMUL.FTZ R91, R91, c[0x0][0x320] ;  /* 0x0000c8005b5b7a20 */ /* 0x000fe20000410000 */
[----:B------:R-:W-:Y:S01]  /*9c50*/  FSEL R59, R208, -INF , P3 ;  /* 0xff800000d03b7808 */ /* 0x000fe20001800000 */
[----:B------:R-:W-:Y:S01]  /*9c60*/  FMUL.FTZ R6, R78, c[0x0][0x320] ;  /* 0x0000c8004e067a20 */ /* 0x000fe20000410000 */
[----:B------:R-:W-:Y:S01]  /*9c70*/  FSEL R17, R222, -INF , P2 ;  /* 0xff800000de117808 */ /* 0x000fe20001000000 */
[----:B------:R2:W-:Y:S01]  /*9c80*/  MUFU.TANH R26, R73 ;  /* 0x00000049001a7308 */ /* 0x0005e20000002400 */
[----:B------:R-:W-:Y:S01]  /*9c90*/  ISETP.GT.AND P2, PT, R4, 0x8, PT ;  /* 0x000000080400780c */ /* 0x000fe20003f44270 */
[----:B------:R-:W-:Y:S01]  /*9ca0*/  FMUL.FTZ R48, R48, c[0x0][0x320] ;  /* 0x0000c80030307a20 */ /* 0x000fe20000410000 */
[----:B------:R-:W-:Y:S01]  /*9cb0*/  ISETP.GT.AND P0, PT, R5, 0x8, PT ;  /* 0x000000080500780c */ /* 0x000fe20003f04270 */
[----:B------:R-:W-:Y:S01]  /*9cc0*/  FMUL.FTZ R109, R109, c[0x0][0x320] ;  /* 0x0000c8006d6d7a20 */ /* 0x000fe20000410000 */
[----:B----4-:R-:W-:Y:S01]  /*9cd0*/  FSEL R22, R217, -INF , P2 ;  /* 0xff800000d9167808 */ /* 0x010fe20001000000 */
        /* <DEDUP_REMOVED lines=11> */
[----:B------:R-:W-:Y:S01]  /*9d90*/  ISETP.GT.AND P5, PT, R5, 0x9, PT ;  /* 0x000000090500780c */ /* 0x000fe20003fa4270 */
[----:B------:R-:W-:Y:S01]  /*9da0*/  FMUL.FTZ R68, R68, c[0x0][0x320] ;  /* 0x0000c80044447a20 */ /* 0x000fe20000410000 */
[----:B------:R-:W-:Y:S01]  /*9db0*/  ISETP.GT.AND P2, PT, R2, 0x9, PT ;  /* 0x000000090200780c */ /* 0x000fe20003f44270 */
[----:B------:R-:W-:Y:S01]  /*9dc0*/  MUFU.TANH R6, R6 ;  /* 0x0000000600067308 */ /* 0x000fe20000002400 */
[----:B------:R-:W-:Y:S01]  /*9dd0*/  FSEL R11, R214, -INF , P5 ;  /* 0xff800000d60b7808 */ /* 0x000fe20002800000 */
[----:B------:R-:W-:Y:S01]  /*9de0*/  FMUL.FTZ R47, R47, c[0x0][0x320] ;  /* 0x0000c8002f2f7a20 */ /* 0x000fe20000410000 */
[----:B------:R-:W-:Y:S01]  /*9df0*/  FSEL R15, R212, -INF , P2 ;  /* 0xff800000d40f7808 */ /* 0x000fe20001000000 */
[----:B------:R-:W-:Y:S01]  /*9e00*/  FMUL.FTZ R66, R66, c[0x0][0x320] ;  /* 0x0000c80042427a20 */ /* 0x000fe20000410000 */
[----:B--2---:R-:W-:Y:S01]  /*9e10*/  FMNMX.FTZ R73, R8, R3, !PT ;  /* 0x0000000308497209 */ /* 0x004fe20007810000 */
[----:B------:R-:W-:Y:S01]  /*9e20*/  FMUL.FTZ R67, R67, c[0x0][0x320] ;  /* 0x0000c80043437a20 */ /* 0x000fe20000410000 */
[----:B------:R-:W-:Y:S01]  /*9e30*/  ISETP.GT.AND P2, PT, R0, 0x10, PT ;  /* 0x000000100000780c */ /* 0x000fe20003f44270 */
[----:B------:R-:W-:Y:S01]  /*9e40*/  FMUL.FTZ R71, R71, c[0x0][0x320] ;  /* 0x0000c80047477a20 */ /* 0x000fe20000410000 */
[----:B------:R-:W-:Y:S01]  /*9e50*/  FMNMX.FTZ R73, R9, R73, !PT ;  /* 0x0000004909497209 */ /* 0x000fe20007810000 */
[----:B------:R-:W2:Y:S01]  /*9e60*/  MUFU.TANH R38, R38 ;  /* 0x0000002600267308 */ /* 0x000ea20000002400 */
[----:B------:R-:W-:Y:S01]  /*9e70*/  ISETP.GT.AND P5, PT, R2, 0x10, PT ;  /* 0x000000100200780c */ /* 0x000fe20003fa4270 */
[----:B------:R-:W-:Y:S01]  /*9e80*/  FMUL.FTZ R72, R72, c[0x0][0x320] ;  /* 0x0000c80048487a20 */ /* 0x000fe20000410000 */
[----:B------:R-:W-:Y:S01]  /*9e90*/  FMNMX.FTZ R73, R10, R73, !PT ;  /* 0x000000490a497209 */ /* 0x000fe20007810000 */
[----:B------:R-:W-:Y:S01]  /*9ea0*/  FMUL.FTZ R96, R96, c[0x0][0x320] ;  /* 0x0000c80060607a20 */ /* 0x000fe20000410000 */
[----:B------:R-:W-:Y:S01]  /*9eb0*/  ISETP.GT.AND P1, PT, R5, 0x10, PT ;  /* 0x000000100500780c */ /* 0x000fe20003f24270 */
[----:B------:R-:W-:Y:S01]  /*9ec0*/  FMUL.FTZ R97, R97, c[0x0][0x320] ;  /* 0x0000c80061617a20 */ /* 0x000fe20000410000 */
[----:B------:R-:W-:Y:S01]  /*9ed0*/  FMNMX.FTZ R73, R11, R73, !PT ;  /* 0x000000490b497209 */ /* 0x000fe20007810000 */
[----:B------:R-:W-:Y:S01]  /*9ee0*/  FMUL.FTZ R100, R100, c[0x0][0x320] ;  /* 0x0000c80064647a20 */ /* 0x000fe20000410000 */
[----:B------:R-:W-:Y:S01]  /*9ef0*/  FSEL R40, R211, -INF , P1 ;  /* 0xff800000d3287808 */ /* 0x000fe20000800000 */
[----:B------:R-:W-:Y:S01]  /*9f00*/  MUFU.TANH R109, R109 ;  /* 0x0000006d006d7308 */ /* 0x000fe20000002400 */
[----:B------:R-:W-:Y:S01]  /*9f10*/  ISETP.GT.AND P1, PT, R0, 0x11, PT ;  /* 0x000000110000780c */ /* 0x000fe20003f24270 */
[----:B------:R-:W-:Y:S01]  /*9f20*/  FMUL.FTZ R102, R102, c[0x0][0x320] ;  /* 0x0000c80066667a20 */ /* 0x000fe20000410000 */
[----:B------:R-:W-:Y:S01]  /*9f30*/  FMNMX.FTZ R73, R40, R73, !PT ;  /* 0x0000004928497209 */ /* 0x000fe20007810000 */
[----:B------:R-:W-:Y:S01]  /*9f40*/  FMUL.FTZ R114, R114, c[0x0][0x320] ;  /* 0x0000c80072727a20 */ /* 0x000fe20000410000 */
[----:B------:R-:W-:Y:S01]  /*9f50*/  FSEL R62, R206, -INF , P1 ;  /* 0xff800000ce3e7808 */ /* 0x000fe20000800000 */
[----:B------:R-:W-:Y:S01]  /*9f60*/  FMUL.FTZ R115, R115, c[0x0][0x320] ;  /* 0x0000c80073737a20 */ /* 0x000fe20000410000 */
[----:B------:R-:W-:Y:S01]  /*9f70*/  ISETP.GT.AND P1, PT, R4, 0x18, PT ;  /* 0x000000180400780c */ /* 0x000fe20003f24270 */
[----:B------:R-:W-:Y:S01]  /*9f80*/  FMUL.FTZ R88, R88, c[0x0][0x320] ;  /* 0x0000c80058587a20 */ /* 0x000fe20000410000 */
[----:B------:R-:W-:Y:S01]  /*9f90*/  ISETP.GT.AND P3, PT, R5, 0x19, PT ;  /* 0x000000190500780c */ /* 0x000fe20003f64270 */
[----:B------:R4:W-:Y:S01]  /*9fa0*/  MUFU.TANH R32, R58 ;  /* 0x0000003a00207308 */ /* 0x0009e20000002400 */
[----:B-1----:R-:W-:Y:S01]  /*9fb0*/  FSEL R185, R185, -INF , P1 ;  /* 0xff800000b9b97808 */ /* 0x002fe20000800000 */
[----:B------:R-:W-:Y:S01]  /*9fc0*/  FMUL.FTZ R89, R89, c[0x0][0x320] ;  /* 0x0000c80059597a20 */ /* 0x000fe20000410000 */
[----:B------:R-:W-:Y:S01]  /*9fd0*/  FSEL R45, R195, -INF , P3 ;  /* 0xff800000c32d7808 */ /* 0x000fe20001800000 */
[----:B------:R-:W-:Y:S01]  /*9fe0*/  FMUL.FTZ R79, R79, c[0x0][0x320] ;  /* 0x0000c8004f4f7a20 */ /* 0x000fe20000410000 */
[----:B------:R-:W-:Y:S01]  /*9ff0*/  ISETP.GT.AND P1, PT, R2, 0x19, PT ;  /* 0x000000190200780c */ /* 0x000fe20003f24270 */
[----:B------:R-:W-:Y:S01]  /*a000*/  FMUL.FTZ R104, R104, c[0x0][0x320] ;  /* 0x0000c80068687a20 */ /* 0x000fe20000410000 */
[----:B------:R-:W-:Y:S01]  /*a010*/  ISETP.GT.AND P3, PT, R2, 0x20, PT ;  /* 0x000000200200780c */ /* 0x000fe20003f64270 */
[----:B------:R-:W-:Y:S01]  /*a020*/  FMUL.FTZ R105, R105, c[0x0][0x320] ;  /* 0x0000c80069697a20 */ /* 0x000fe20000410000 */
[----:B------:R-:W-:Y:S01]  /*a030*/  IADD3 R242, R204, -0x1, RZ ;  /* 0xffffffffccf27810 */ /* 0x000fe20007ffe0ff */
[----:B------:R1:W-:Y:S01]  /*a040*/  MUFU.TANH R207, R24 ;  /* 0x0000001800cf7308 */ /* 0x0003e20000002400 */
[----:B------:R-:W-:Y:S01]  /*a050*/  ISETP.GT.AND P0, PT, R5, 0x11, PT ;  /* 0x000000110500780c */ /* 0x000fe20003f04270 */
[----:B------:R-:W-:Y:S02]  /*a060*/  FMUL.FTZ R108, R108, c[0x0][0x320] ;  /* 0x0000c8006c6c7a20 */ /* 0x000fe40000410000 */
[----:B------:R-:W-:Y:S01]  /*a070*/  FMUL.FTZ R95, R95, c[0x0][0x320] ;  /* 0x0000c8005f5f7a20 */ /* 0x000fe20000410000 */
[----:B------:R-:W-:Y:S01]  /*a080*/  FSEL R41, R210, -INF , P0 ;  /* 0xff800000d2297808 */ /* 0x000fe20000000000 */
[----:B------:R-:W-:Y:S01]  /*a090*/  FMUL.FTZ R106, R106, c[0x0][0x320] ;  /* 0x0000c8006a6a7a20 */ /* 0x000fe20000410000 */
[----:B------:R-:W-:Y:S01]  /*a0a0*/  ISETP.GT.AND P0, PT, R4, 0x10, PT ;  /* 0x000000100400780c */ /* 0x000fe20003f04270 */
[----:B------:R-:W-:Y:S01]  /*a0b0*/  FMUL.FTZ R110, R110, c[0x0][0x320] ;  /* 0x0000c8006e6e7a20 */ /* 0x000fe20000410000 */
[----:B------:R-:W-:Y:S01]  /*a0c0*/  FMNMX.FTZ R73, R41, R73, !PT ;  /* 0x0000004929497209 */ /* 0x000fe20007810000 */
[----:B------:R-:W1:Y:S01]  /*a0d0*/  MUFU.TANH R43, R43 ;  /* 0x0000002b002b7308 */ /* 0x000e620000002400 */
[----:B---3--:R-:W-:Y:S01]  /*a0e0*/  FSEL R184, R184, -INF , P0 ;  /* 0xff800000b8b87808 */ /* 0x008fe20000000000 */
[----:B------:R-:W-:Y:S01]  /*a0f0*/  FMUL.FTZ R74, R74, c[0x0][0x320] ;  /* 0x0000c8004a4a7a20 */ /* 0x000fe20000410000 */
[----:B------:R-:W-:Y:S01]  /*a100*/  ISETP.GT.AND P0, PT, R4, 0x19, PT ;  /* 0x000000190400780c */ /* 0x000fe20003f04270 */
[----:B------:R-:W-:Y:S01]  /*a110*/  FMUL.FTZ R101, R101, c[0x0][0x320] ;  /* 0x0000c80065657a20 */ /* 0x000fe20000410000 */
[----:B----4-:R-:W-:Y:S02]  /*a120*/  FSEL R58, R193, -INF , P1 ;  /* 0xff800000c13a7808 */ /* 0x010fe40000800000 */
[----:B--2---:R-:W-:Y:S02]  /*a130*/  FSEL R193, R38, -INF , P3 ;  /* 0xff80000026c17808 */ /* 0x004fe40001800000 */
[----:B------:R-:W-:Y:S01]  /*a140*/  FSEL R187, R187, -INF , P0 ;  /* 0xff800000bbbb7808 */ /* 0x000fe20000000000 */
[----:B------:R2:W-:Y:S01]  /*a150*/  MUFU.TANH R30, R60 ;  /* 0x0000003c001e7308 */ /* 0x0005e20000002400 */
[----:B------:R-:W-:Y:S02]  /*a160*/  ISETP.GT.AND P1, PT, R0, 0x20, PT ;  /* 0x000000200000780c */ /* 0x000fe40003f24270 */
[----:B------:R-:W-:Y:S01]  /*a170*/  ISETP.GT.AND P3, PT, R4, 0x21, PT ;  /* 0x000000210400780c */ /* 0x000fe20003f64270 */
[----:B-1----:R-:W-:Y:S01]  /*a180*/  FMUL.FTZ R24, R81, c[0x0][0x320] ;  /* 0x0000c80051187a20 */ /* 0x002fe20000410000 */
[----:B------:R-:W-:Y:S02]  /*a190*/  FSEL R198, R36, -INF , P1 ;  /* 0xff80000024c67808 */ /* 0x000fe40000800000 */
[----:B------:R-:W-:Y:S02]  /*a1a0*/  ISETP.GT.AND P1, PT, R0, 0x29, PT ;  /* 0x000000290000780c */ /* 0x000fe40003f24270 */
[----:B------:R-:W-:Y:S01]  /*a1b0*/  ISETP.GT.AND P0, PT, R5, 0x20, PT ;  /* 0x000000200500780c */ /* 0x000fe20003f04270 */
[----:B------:R-:W-:Y:S01]  /*a1c0*/  MUFU.TANH R194, R34 ;  /* 0x0000002200c27308 */ /* 0x000fe20000002400 */
[----:B------:R-:W-:Y:S02]  /*a1d0*/  FSEL R201, R201, -INF , P1 ;  /* 0xff800000c9c97808 */ /* 0x000fe40000800000 */
[----:B------:R-:W-:Y:S02]  /*a1e0*/  FSEL R189, R192, -INF , P0 ;  /* 0xff800000c0bd7808 */ /* 0x000fe40000000000 */
[----:B------:R-:W-:Y:S02]  /*a1f0*/  FSEL R205, R43, -INF , P3 ;  /* 0xff8000002bcd7808 */ /* 0x000fe40001800000 */
[----:B------:R-:W-:Y:S02]  /*a200*/  ISETP.GT.AND P3, PT, R5, 0x28, PT ;  /* 0x000000280500780c */ /* 0x000fe40003f64270 */
[----:B------:R-:W-:Y:S01]  /*a210*/  ISETP.GT.AND P0, PT, R0, 0x21, PT ;  /* 0x000000210000780c */ /* 0x000fe20003f04270 */
[----:B------:R1:W-:Y:S01]  /*a220*/  MUFU.TANH R34, R56 ;  /* 0x0000003800227308 */ /* 0x0003e20000002400 */
[----:B------:R-:W-:Y:S02]  /*a230*/  ISETP.GT.AND P1, PT, R2, 0x28, PT ;  /* 0x000000280200780c */ /* 0x000fe40003f24270 */
[----:B------:R-:W-:Y:S02]  /*a240*/  FSEL R199, R35, -INF , P0 ;  /* 0xff80000023c77808 */ /* 0x000fe40000000000 */
[----:B--2---:R-:W-:Y:S02]  /*a250*/  FSEL R60, R207, -INF , P2 ;  /* 0xff800000cf3c7808 */ /* 0x004fe40001000000 */
[----:B------:R-:W-:Y:S02]  /*a260*/  ISETP.GT.AND P2, PT, R0, 0x19, PT ;  /* 0x000000190000780c */ /* 0x000fe40003f44270 */
[C---:B------:R-:W-:Y:S01]  /*a270*/  ISETP.GT.AND P0, PT, R4.reuse, 0x28, PT ;  /* 0x000000280400780c */ /* 0x040fe20003f04270 */
[----:B------:R-:W2:Y:S10]  /*a280*/  MUFU.TANH R186, R27 ;  /* 0x0000001b00ba7308 */ /* 0x000eb40000002400 */
[----:B------:R-:W3:Y:S01]  /*a290*/  MUFU.TANH R48, R48 ;  /* 0x0000003000307308 */ /* 0x000ee20000002400 */
[----:B-1----:R-:W-:Y:S02]  /*a2a0*/  FSEL R56, R209, -INF , P5 ;  /* 0xff800000d1387808 */ /* 0x002fe40002800000 */
[----:B------:R-:W-:Y:S07]  /*a2b0*/  ISETP.GT.AND P5, PT, R4, 0x11, PT ;  /* 0x000000110400780c */ /* 0x000fee0003fa4270 */
[----:B------:R1:W-:Y:S01]  /*a2c0*/  MUFU.TANH R27, R63 ;  /* 0x0000003f001b7308 */ /* 0x0003e20000002400 */
[----:B--2---:R-:W-:Y:S02]  /*a2d0*/  FSEL R186, R186, -INF , P5 ;  /* 0xff800000baba7808 */ /* 0x004fe40002800000 */
[C---:B------:R-:W-:Y:S07]  /*a2e0*/  ISETP.GT.AND P5, PT, R5.reuse, 0x18, PT ;  /* 0x000000180500780c */ /* 0x040fee0003fa4270 */
[----:B------:R-:W2:Y:S01]  /*a2f0*/  MUFU.TANH R53, R53 ;  /* 0x0000003500357308 */ /* 0x000ea20000002400 */
[----:B---3--:R-:W-:Y:S02]  /*a300*/  FSEL R190, R48, -INF , P3 ;  /* 0xff80000030be7808 */ /* 0x008fe40001800000 */
[----:B------:R-:W-:Y:S07]  /*a310*/  ISETP.GT.AND P3, PT, R5, 0x31, PT ;  /* 0x000000310500780c */ /* 0x000fee0003f64270 */
[----:B------:R3:W-:Y:S01]  /*a320*/  MUFU.TANH R33, R57 ;  /* 0x0000003900217308 */ /* 0x0007e20000002400 */
[----:B-1----:R-:W-:Y:S02]  /*a330*/  FSEL R63, R203, -INF , P2 ;  /* 0xff800000cb3f7808 */ /* 0x002fe40001000000 */
[----:B------:R-:W-:Y:S07]  /*a340*/  ISETP.GT.AND P2, PT, R2, 0x18, PT ;  /* 0x000000180200780c */ /* 0x000fee0003f44270 */
[----:B------:R1:W-:Y:S01]  /*a350*/  MUFU.TANH R200, R44 ;  /* 0x0000002c00c87308 */ /* 0x0003e20000002400 */
[----:B--2---:R-:W-:Y:S02]  /*a360*/  FSEL R215, R53, -INF , P3 ;  /* 0xff80000035d77808 */ /* 0x004fe40001800000 */
[----:B------:R-:W-:Y:S07]  /*a370*/  ISETP.GT.AND P3, PT, R4, 0x30, PT ;  /* 0x000000300400780c */ /* 0x000fee0003f64270 */
[----:B------:R-:W2:Y:S01]  /*a380*/  MUFU.TANH R39, R39 ;  /* 0x0000002700277308 */ /* 0x000ea20000002400 */
[----:B------:R-:W-:Y:S02]  /*a390*/  FSEL R234, R32, -INF , P3 ;  /* 0xff80000020ea7808 */ /* 0x000fe40001800000 */
[----:B------:R-:W-:Y:S02]  /*a3a0*/  ISETP.GT.AND P3, PT, R4, 0x39, PT ;  /* 0x000000390400780c */ /* 0x000fe40003f64270 */
[----:B---3--:R-:W-:Y:S02]  /*a3b0*/  FSEL R57, R194, -INF , P2 ;  /* 0xff800000c2397808 */ /* 0x008fe40001000000 */
[----:B------:R-:W-:Y:S03]  /*a3c0*/  ISETP.GT.AND P2, PT, R2, 0x21, PT ;  /* 0x000000210200780c */ /* 0x000fe60003f44270 */
[----:B------:R-:W3:Y:S01]  /*a3d0*/  MUFU.TANH R46, R46 ;  /* 0x0000002e002e7308 */ /* 0x000ee20000002400 */
[----:B-1----:R-:W-:Y:S02]  /*a3e0*/  FSEL R44, R202, -INF , P5 ;  /* 0xff800000ca2c7808 */ /* 0x002fe40002800000 */
[----:B------:R-:W-:Y:S02]  /*a3f0*/  ISETP.GT.AND P5, PT, R5, 0x21, PT ;  /* 0x000000210500780c */ /* 0x000fe40003fa4270 */
[----:B------:R-:W-:Y:S05]  /*a400*/  FMNMX.FTZ R73, R44, R73, !PT ;  /* 0x000000492c497209 */ /* 0x000fea0007810000 */
[----:B------:R-:W1:Y:S01]  /*a410*/  MUFU.TANH R37, R37 ;  /* 0x0000002500257308 */ /* 0x000e620000002400 */
[----:B------:R-:W-:Y:S02]  /*a420*/  FMNMX.FTZ R73, R45, R73, !PT ;  /* 0x000000492d497209 */ /* 0x000fe40007810000 */
[----:B--2---:R-:W-:Y:S02]  /*a430*/  FSEL R196, R39, -INF , P2 ;  /* 0xff80000027c47808 */ /* 0x004fe40001000000 */
[----:B------:R-:W-:Y:S02]  /*a440*/  ISETP.GT.AND P2, PT, R0, 0x28, PT ;  /* 0x000000280000780c */ /* 0x000fe40003f44270 */
[----:B------:R-:W-:Y:S03]  /*a450*/  FMNMX.FTZ R73, R189, R73, !PT ;  /* 0x00000049bd497209 */ /* 0x000fe60007810000 */
        /* <DEDUP_REMOVED lines=12> */
[----:B------:R-:W-:Y:S02]  /*a520*/  FSEL R51, R27, -INF , P3 ;  /* 0xff8000001b337808 */ /* 0x000fe40001800000 */
[----:B------:R-:W-:Y:S03]  /*a530*/  ISETP.GT.AND P3, PT, R5, 0x40, PT ;  /* 0x000000400500780c */ /* 0x000fe60003f64270 */
[----:B------:R-:W2:Y:S01]  /*a540*/  MUFU.TANH R68, R68 ;  /* 0x0000004400447308 */ /* 0x000ea20000002400 */
[----:B------:R-:W-:Y:S02]  /*a550*/  ISETP.GT.AND P0, PT, R0, 0x30, PT ;  /* 0x000000300000780c */ /* 0x000fe40003f04270 */
[----:B---3--:R-:W-:Y:S02]  /*a560*/  FSEL R203, R42, -INF , P5 ;  /* 0xff8000002acb7808 */ /* 0x008fe40002800000 */
[----:B------:R-:W-:Y:S02]  /*a570*/  ISETP.GT.AND P5, PT, R4, 0x29, PT ;  /* 0x000000290400780c */ /* 0x000fe40003fa4270 */
[----:B------:R-:W-:Y:S03]  /*a580*/  FSEL R48, R34, -INF , P0 ;  /* 0xff80000022307808 */ /* 0x000fe60000000000 */
[----:B------:R-:W3:Y:S01]  /*a590*/  MUFU.TANH R47, R47 ;  /* 0x0000002f002f7308 */ /* 0x000ee20000002400 */
[----:B------:R-:W-:Y:S02]  /*a5a0*/  ISETP.GT.AND P0, PT, R0, 0x39, PT ;  /* 0x000000390000780c */ /* 0x000fe40003f04270 */
[----:B-1----:R-:W-:Y:S02]  /*a5b0*/  FSEL R192, R49, -INF , P2 ;  /* 0xff80000031c07808 */ /* 0x002fe40001000000 */
[----:B------:R-:W-:Y:S02]  /*a5c0*/  FSEL R82, R29, -INF , P0 ;  /* 0xff8000001d527808 */ /* 0x000fe40000000000 */
[C---:B------:R-:W-:Y:S03]  /*a5d0*/  ISETP.GT.AND P2, PT, R2.reuse, 0x30, PT ;  /* 0x000000300200780c */ /* 0x040fe60003f44270 */
[----:B------:R-:W1:Y:S01]  /*a5e0*/  MUFU.TANH R52, R52 ;  /* 0x0000003400347308 */ /* 0x000e620000002400 */
[----:B------:R-:W-:Y:S02]  /*a5f0*/  ISETP.GT.AND P0, PT, R2, 0x38, PT ;  /* 0x000000380200780c */ /* 0x000fe40003f04270 */
[----:B------:R-:W-:Y:S02]  /*a600*/  FMNMX.FTZ R73, R192, R73, !PT ;  /* 0x00000049c0497209 */ /* 0x000fe40007810000 */
[----:B--2---:R-:W-:Y:S02]  /*a610*/  FSEL R49, R68, -INF , P3 ;  /* 0xff80000044317808 */ /* 0x004fe40001800000 */
[----:B------:R-:W-:Y:S03]  /*a620*/  ISETP.GT.AND P3, PT, R0, 0x41, PT ;  /* 0x000000410000780c */ /* 0x000fe60003f64270 */
[----:B------:R-:W2:Y:S01]  /*a630*/  MUFU.TANH R54, R54 ;  /* 0x0000003600367308 */ /* 0x000ea20000002400 */
[----:B------:R-:W-:Y:S02]  /*a640*/  FSEL R46, R26, -INF , P3 ;  /* 0xff8000001a2e7808 */ /* 0x000fe40001800000 */
[----:B------:R-:W-:Y:S02]  /*a650*/  ISETP.GT.AND P3, PT, R4, 0x48, PT ;  /* 0x000000480400780c */ /* 0x000fe40003f64270 */
[----:B---3--:R-:W-:Y:S02]  /*a660*/  FSEL R211, R47, -INF , P5 ;  /* 0xff8000002fd37808 */ /* 0x008fe40002800000 */
[----:B------:R-:W-:Y:S02]  /*a670*/  FSEL R244, R6, -INF , P3 ;  /* 0xff80000006f47808 */ /* 0x000fe40001800000 */
[----:B------:R-:W-:Y:S01]  /*a680*/  FMNMX.FTZ R6, R12, R116, !PT ;  /* 0x000000740c067209 */ /* 0x000fe20007810000 */
[----:B------:R-:W3:Y:S01]  /*a690*/  MUFU.TANH R85, R85 ;  /* 0x0000005500557308 */ /* 0x000ee20000002400 */
[----:B------:R-:W-:Y:S02]  /*a6a0*/  ISETP.GT.AND P5, PT, R5, 0x30, PT ;  /* 0x000000300500780c */ /* 0x000fe40003fa4270 */
[----:B------:R-:W-:Y:S02]  /*a6b0*/  FMNMX.FTZ R6, R13, R6, !PT ;  /* 0x000000060d067209 */ /* 0x000fe40007810000 */
[----:B-1----:R-:W-:Y:S02]  /*a6c0*/  FSEL R212, R52, -INF , P5 ;  /* 0xff80000034d47808 */ /* 0x002fe40002800000 */
[----:B------:R-:W-:Y:S02]  /*a6d0*/  ISETP.GT.AND P5, PT, R0, 0x31, PT ;  /* 0x000000310000780c */ /* 0x000fe40003fa4270 */
[----:B------:R-:W-:Y:S01]  /*a6e0*/  ISETP.GT.AND P3, PT, R5, 0x51, PT ;  /* 0x000000510500780c */ /* 0x000fe20003f64270 */
[----:B------:R-:W1:Y:S01]  /*a6f0*/  MUFU.TANH R50, R50 ;  /* 0x0000003200327308 */ /* 0x000e620000002400 */
[----:B------:R-:W-:Y:S02]  /*a700*/  FSEL R33, R33, -INF , P5 ;  /* 0xff80000021217808 */ /* 0x000fe40002800000 */
[----:B------:R-:W-:Y:S02]  /*a710*/  ISETP.GT.AND P5, PT, R4, 0x38, PT ;  /* 0x000000380400780c */ /* 0x000fe40003fa4270 */
[----:B--2---:R-:W-:Y:S02]  /*a720*/  FSEL R248, R54, -INF , P2 ;  /* 0xff80000036f87808 */ /* 0x004fe40001000000 */
[----:B------:R-:W-:Y:S02]  /*a730*/  ISETP.GT.AND P2, PT, R4, 0x31, PT ;  /* 0x000000310400780c */ /* 0x000fe40003f44270 */
[----:B------:R-:W-:Y:S01]  /*a740*/  FSEL R78, R28, -INF , P5 ;  /* 0xff8000001c4e7808 */ /* 0x000fe20002800000 */
[----:B------:R-:W2:Y:S01]  /*a750*/  MUFU.TANH R112, R112 ;  /* 0x0000007000707308 */ /* 0x000ea20000002400 */
[----:B------:R-:W-:Y:S02]  /*a760*/  ISETP.GT.AND P5, PT, R2, 0x39, PT ;  /* 0x000000390200780c */ /* 0x000fe40003fa4270 */
[----:B------:R-:W-:Y:S02]  /*a770*/  FMNMX.FTZ R6, R14, R6, !PT ;  /* 0x000000060e067209 */ /* 0x000fe40007810000 */
[----:B---3--:R-:W-:Y:S02]  /*a780*/  FSEL R42, R85, -INF , P3 ;  /* 0xff800000552a7808 */ /* 0x008fe40001800000 */
[----:B------:R-:W-:Y:S02]  /*a790*/  ISETP.GT.AND P3, PT, R5, 0x68, PT ;  /* 0x000000680500780c */ /* 0x000fe40003f64270 */
[----:B------:R-:W-:Y:S01]  /*a7a0*/  FMNMX.FTZ R73, R212, R73, !PT ;  /* 0x00000049d4497209 */ /* 0x000fe20007810000 */
[----:B------:R-:W3:Y:S03]  /*a7b0*/  MUFU.TANH R55, R55 ;  /* 0x0000003700377308 */ /* 0x000ee60000002400 */
[----:B------:R-:W-:Y:S02]  /*a7c0*/  FMNMX.FTZ R73, R215, R73, !PT ;  /* 0x00000049d7497209 */ /* 0x000fe40007810000 */
[----:B-1----:R-:W-:Y:S02]  /*a7d0*/  FSEL R194, R50, -INF , P1 ;  /* 0xff80000032c27808 */ /* 0x002fe40000800000 */
[----:B------:R-:W-:Y:S02]  /*a7e0*/  FSEL R50, R31, -INF , P2 ;  /* 0xff8000001f327808 */ /* 0x000fe40001000000 */
[----:B------:R-:W4:Y:S01]  /*a7f0*/  LDL R31, [R1+0x38] ;  /* 0x00003800011f7983 */ /* 0x000f220000100800 */
[----:B------:R-:W1:Y:S01]  /*a800*/  MUFU.TANH R64, R64 ;  /* 0x0000004000407308 */ /* 0x000e620000002400 */
[----:B------:R-:W-:Y:S02]  /*a810*/  ISETP.GT.AND P1, PT, R2, 0x31, PT ;  /* 0x000000310200780c */ /* 0x000fe40003f24270 */
[----:B------:R-:W-:Y:S02]  /*a820*/  ISETP.GT.AND P2, PT, R5, 0x38, PT ;  /* 0x000000380500780c */ /* 0x000fe40003f44270 */
[----:B--2---:R-:W-:Y:S01]  /*a830*/  FSEL R29, R112, -INF , P3 ;  /* 0xff800000701d7808 */ /* 0x004fe20001800000 */
[----:B------:R-:W-:Y:S01]  /*a840*/  IMAD.MOV.U32 R112, RZ, RZ, R33 ;  /* 0x000000ffff707224 */ /* 0x000fe200078e0021 */
[----:B------:R-:W-:Y:S01]  /*a850*/  ISETP.GT.AND P3, PT, R2, 0x58, PT ;  /* 0x000000580200780c */ /* 0x000fe20003f64270 */
[----:B------:R-:W2:Y:S02]  /*a860*/  LDL.64 R32, [R1+0x28] ;  /* 0x0000280001207983 */ /* 0x000ea40000100a00 */
[----:B------:R-:W1:Y:S01]  /*a870*/  MUFU.TANH R65, R65 ;  /* 0x0000004100417308 */ /* 0x000e620000002400 */
[----:B---3--:R-:W-:Y:S02]  /*a880*/  FSEL R251, R55, -INF , P1 ;  /* 0xff80000037fb7808 */ /* 0x008fe40000800000 */
[----:B------:R-:W-:Y:S07]  /*a890*/  ISETP.GT.AND P1, PT, R0, 0x38, PT ;  /* 0x000000380000780c */ /* 0x000fee0003f24270 */
[----:B------:R-:W-:Y:S01]  /*a8a0*/  MUFU.TANH R66, R66 ;  /* 0x0000004200427308 */ /* 0x000fe20000002400 */
[----:B------:R-:W-:Y:S02]  /*a8b0*/  FSEL R81, R30, -INF , P1 ;  /* 0xff8000001e517808 */ /* 0x000fe40000800000 */
[C---:B------:R-:W-:Y:S02]  /*a8c0*/  ISETP.GT.AND P1, PT, R5.reuse, 0x39, PT ;  /* 0x000000390500780c */ /* 0x040fe40003f24270 */
[----:B-1----:R-:W-:Y:S02]  /*a8d0*/  FSEL R207, R64, -INF , P2 ;  /* 0xff80000040cf7808 */ /* 0x002fe40001000000 */
[----:B------:R-:W-:Y:S02]  /*a8e0*/  ISETP.GT.AND P2, PT, R5, 0x41, PT ;  /* 0x000000410500780c */ /* 0x000fe40003f44270 */
[----:B------:R-:W-:Y:S01]  /*a8f0*/  FMNMX.FTZ R73, R207, R73, !PT ;  /* 0x00000049cf497209 */ /* 0x000fe20007810000 */
[----:B------:R-:W1:Y:S01]  /*a900*/  MUFU.TANH R67, R67 ;  /* 0x0000004300437308 */ /* 0x000e620000002400 */
[----:B------:R-:W-:Y:S02]  /*a910*/  FSEL R218, R65, -INF , P1 ;  /* 0xff80000041da7808 */ /* 0x000fe40000800000 */
[----:B------:R-:W-:Y:S02]  /*a920*/  ISETP.GT.AND P1, PT, R2, 0x40, PT ;  /* 0x000000400200780c */ /* 0x000fe40003f24270 */
[----:B------:R-:W-:Y:S05]  /*a930*/  FMNMX.FTZ R73, R218, R73, !PT ;  /* 0x00000049da497209 */ /* 0x000fea0007810000 */
[----:B------:R-:W3:Y:S01]  /*a940*/  MUFU.TANH R69, R69 ;  /* 0x0000004500457308 */ /* 0x000ee20000002400 */
[----:B------:R-:W-:Y:S09]  /*a950*/  FMNMX.FTZ R73, R49, R73, !PT ;  /* 0x0000004931497209 */ /* 0x000ff20007810000 */
[----:B------:R3:W-:Y:S01]  /*a960*/  MUFU.TANH R243, R92 ;  /* 0x0000005c00f37308 */ /* 0x0007e20000002400 */
[----:B-1----:R-:W-:Y:S02]  /*a970*/  FSEL R67, R67, -INF , P5 ;  /* 0xff80000043437808 */ /* 0x002fe40002800000 */
[----:B------:R-:W-:Y:S07]  /*a980*/  ISETP.GT.AND P5, PT, R0, 0x40, PT ;  /* 0x000000400000780c */ /* 0x000fee0003fa4270 */
[----:B------:R-:W1:Y:S01]  /*a990*/  MUFU.TANH R70, R70 ;  /* 0x0000004600467308 */ /* 0x000e620000002400 */
[----:B---3--:R-:W-:Y:S02]  /*a9a0*/  FSEL R230, R69, -INF , P2 ;  /* 0xff80000045e67808 */ /* 0x008fe40001000000 */
[----:B------:R-:W-:Y:S02]  /*a9b0*/  ISETP.GT.AND P2, PT, R4, 0x40, PT ;  /* 0x000000400400780c */ /* 0x000fe40003f44270 */
[----:B------:R-:W-:Y:S05]  /*a9c0*/  FMNMX.FTZ R73, R230, R73, !PT ;  /* 0x00000049e6497209 */ /* 0x000fea0007810000 */
[----:B------:R-:W3:Y:S01]  /*a9d0*/  MUFU.TANH R71, R71 ;  /* 0x0000004700477308 */ /* 0x000ee20000002400 */
[----:B------:R-:W-:Y:S02]  /*a9e0*/  FSEL R92, R66, -INF , P0 ;  /* 0xff800000425c7808 */ /* 0x000fe40000000000 */
[----:B------:R-:W-:Y:S07]  /*a9f0*/  ISETP.GT.AND P0, PT, R2, 0x41, PT ;  /* 0x000000410200780c */ /* 0x000fee0003f04270 */
[----:B------:R-:W3:Y:S01]  /*aa00*/  MUFU.TANH R72, R72 ;  /* 0x0000004800487308 */ /* 0x000ee20000002400 */
[----:B-1----:R-:W-:Y:S02]  /*aa10*/  FSEL R38, R70, -INF , P1 ;  /* 0xff80000046267808 */ /* 0x002fe40000800000 */
[----:B------:R-:W-:Y:S07]  /*aa20*/  ISETP.GT.AND P1, PT, R4, 0x41, PT ;  /* 0x000000410400780c */ /* 0x000fee0003f24270 */
[----:B------:R-:W1:Y:S01]  /*aa30*/  MUFU.TANH R74, R74 ;  /* 0x0000004a004a7308 */ /* 0x000e620000002400 */
[----:B---3--:R-:W-:Y:S02]  /*aa40*/  FSEL R71, R71, -INF , P0 ;  /* 0xff80000047477808 */ /* 0x008fe40000000000 */
[----:B------:R-:W-:Y:S03]  /*aa50*/  ISETP.GT.AND P0, PT, R0, 0x48, PT ;  /* 0x000000480000780c */ /* 0x000fe60003f04270 */
[----:B------:R-:W-:Y:S04]  /*aa60*/  IMAD.MOV.U32 R85, RZ, RZ, R71 ;  /* 0x000000ffff557224 */ /* 0x000fe800078e0047 */
[----:B------:R-:W3:Y:S01]  /*aa70*/  MUFU.TANH R75, R75 ;  /* 0x0000004b004b7308 */ /* 0x000ee20000002400 */
[----:B------:R-:W-:Y:S02]  /*aa80*/  FSEL R245, R72, -INF , P5 ;  /* 0xff80000048f57808 */ /* 0x000fe40002800000 */
[----:B------:R-:W-:Y:S07]  /*aa90*/  ISETP.GT.AND P5, PT, R0, 0x49, PT ;  /* 0x000000490000780c */ /* 0x000fee0003fa4270 */
[----:B------:R-:W3:Y:S01]  /*aaa0*/  MUFU.TANH R76, R76 ;  /* 0x0000004c004c7308 */ /* 0x000ee20000002400 */
[----:B-1----:R-:W-:Y:S01]  /*aab0*/  FSEL R221, R74, -INF , P2 ;  /* 0xff8000004add7808 */ /* 0x002fe20001000000 */
[----:B------:R-:W-:Y:S01]  /*aac0*/  FMUL.FTZ R74, R111, c[0x0][0x320] ;  /* 0x0000c8006f4a7a20 */ /* 0x000fe20000410000 */
[----:B------:R-:W-:Y:S01]  /*aad0*/  ISETP.GT.AND P2, PT, R5, 0x48, PT ;  /* 0x000000480500780c */ /* 0x000fe20003f44270 */
[----:B------:R-:W-:Y:S06]  /*aae0*/  IMAD.MOV.U32 R111, RZ, RZ, R78 ;  /* 0x000000ffff6f7224 */ /* 0x000fec00078e004e */
[----:B------:R-:W1:Y:S01]  /*aaf0*/  MUFU.TANH R77, R77 ;  /* 0x0000004d004d7308 */ /* 0x000e620000002400 */
[----:B---3--:R-:W-:Y:S02]  /*ab00*/  FSEL R39, R75, -INF , P1 ;  /* 0xff8000004b277808 */ /* 0x008fe40000800000 */
[----:B------:R-:W-:Y:S07]  /*ab10*/  ISETP.GT.AND P1, PT, R5, 0x49, PT ;  /* 0x000000490500780c */ /* 0x000fee0003f24270 */
[----:B------:R-:W-:Y:S01]  /*ab20*/  MUFU.TANH R74, R74 ;  /* 0x0000004a004a7308 */ /* 0x000fe20000002400 */
[----:B------:R-:W-:Y:S02]  /*ab30*/  FSEL R47, R76, -INF , P0 ;  /* 0xff8000004c2f7808 */ /* 0x000fe40000000000 */
[----:B------:R-:W-:Y:S07]  /*ab40*/  ISETP.GT.AND P0, PT, R2, 0x48, PT ;  /* 0x000000480200780c */ /* 0x000fee0003f04270 */
[----:B------:R-:W3:Y:S01]  /*ab50*/  MUFU.TANH R7, R7 ;  /* 0x0000000700077308 */ /* 0x000ee20000002400 */
[----:B-1----:R-:W-:Y:S02]  /*ab60*/  FSEL R119, R77, -INF , P5 ;  /* 0xff8000004d777808 */ /* 0x002fe40002800000 */
[----:B------:R-:W-:Y:S07]  /*ab70*/  ISETP.GT.AND P5, PT, R5, 0x50, PT ;  /* 0x000000500500780c */ /* 0x000fee0003fa4270 */
[----:B------:R-:W1:Y:S10]  /*ab80*/  MUFU.TANH R24, R24 ;  /* 0x0000001800187308 */ /* 0x000e740000002400 */
[----:B------:R-:W1:Y:S01]  /*ab90*/  MUFU.TANH R25, R25 ;  /* 0x0000001900197308 */ /* 0x000e620000002400 */
[----:B---3--:R-:W-:Y:S02]  /*aba0*/  FSEL R35, R7, -INF , P2 ;  /* 0xff80000007237808 */ /* 0x008fe40001000000 */
[----:B------:R-:W-:Y:S02]  /*abb0*/  ISETP.GT.AND P2, PT, R5, 0x58, PT ;  /* 0x000000580500780c */ /* 0x000fe40003f44270 */
[----:B------:R-:W-:Y:S05]  /*abc0*/  FMNMX.FTZ R73, R35, R73, !PT ;  /* 0x0000004923497209 */ /* 0x000fea0007810000 */
[----:B------:R-:W3:Y:S01]  /*abd0*/  MUFU.TANH R84, R84 ;  /* 0x0000005400547308 */ /* 0x000ee20000002400 */
[----:B-1----:R-:W-:Y:S01]  /*abe0*/  FSEL R37, R24, -INF , P1 ;  /* 0xff80000018257808 */ /* 0x002fe20000800000 */
[----:B------:R-:W-:Y:S01]  /*abf0*/  FMUL.FTZ R24, R103, c[0x0][0x320] ;  /* 0x0000c80067187a20 */ /* 0x000fe20000410000 */
[----:B------:R-:W-:Y:S02]  /*ac00*/  ISETP.GT.AND P1, PT, R5, 0x59, PT ;  /* 0x000000590500780c */ /* 0x000fe40003f24270 */
[----:B------:R-:W-:Y:S05]  /*ac10*/  FMNMX.FTZ R73, R37, R73, !PT ;  /* 0x0000004925497209 */ /* 0x000fea0007810000 */
[----:B------:R-:W1:Y:S01]  /*ac20*/  MUFU.TANH R96, R96 ;  /* 0x0000006000607308 */ /* 0x000e620000002400 */
[----:B------:R-:W-:Y:S02]  /*ac30*/  FSEL R233, R25, -INF , P0 ;  /* 0xff80000019e97808 */ /* 0x000fe40000000000 */
[C---:B------:R-:W-:Y:S07]  /*ac40*/  ISETP.GT.AND P0, PT, R5.reuse, 0x60, PT ;  /* 0x000000600500780c */ /* 0x040fee0003f04270 */
[----:B------:R-:W1:Y:S01]  /*ac50*/  MUFU.TANH R101, R101 ;  /* 0x0000006500657308 */ /* 0x000e620000002400 */
[----:B---3--:R-:W-:Y:S01]  /*ac60*/  FSEL R43, R84, -INF , P5 ;  /* 0xff800000542b7808 */ /* 0x008fe20002800000 */
[----:B------:R-:W-:Y:S01]  /*ac70*/  IMAD.MOV.U32 R84, RZ, RZ, R119 ;  /* 0x000000ffff547224 */ /* 0x000fe200078e0077 */
[----:B------:R-:W-:Y:S02]  /*ac80*/  ISETP.GT.AND P5, PT, R5, 0x61, PT ;  /* 0x000000610500780c */ /* 0x000fe40003fa4270 */
[----:B------:R-:W-:Y:S05]  /*ac90*/  FMNMX.FTZ R73, R43, R73, !PT ;  /* 0x000000492b497209 */ /* 0x000fea0007810000 */
[----:B------:R-:W3:Y:S01]  /*aca0*/  MUFU.TANH R87, R87 ;  /* 0x0000005700577308 */ /* 0x000ee20000002400 */
[----:B------:R-:W-:Y:S02]  /*acb0*/  FMNMX.FTZ R73, R42, R73, !PT ;  /* 0x000000492a497209 */ /* 0x000fe40007810000 */
[----:B-1----:R-:W-:Y:S02]  /*acc0*/  FSEL R25, R96, -INF , P2 ;  /* 0xff80000060197808 */ /* 0x002fe40001000000 */
[----:B------:R-:W-:Y:S02]  /*acd0*/  ISETP.GT.AND P2, PT, R5, 0x69, PT ;  /* 0x000000690500780c */ /* 0x000fe40003f44270 */
[----:B------:R-:W-:Y:S03]  /*ace0*/  FMNMX.FTZ R5, R15, R6, !PT ;  /* 0x000000060f057209 */ /* 0x000fe60007810000 */
[----:B------:R-:W1:Y:S01]  /*acf0*/  MUFU.TANH R97, R97 ;  /* 0x0000006100617308 */ /* 0x000e620000002400 */
[----:B------:R-:W-:Y:S02]  /*ad00*/  FMNMX.FTZ R6, R16, R117, !PT ;  /* 0x0000007510067209 */ /* 0x000fe40007810000 */
[----:B------:R-:W-:Y:S02]  /*ad10*/  FMNMX.FTZ R5, R56, R5, !PT ;  /* 0x0000000538057209 */ /* 0x000fe40007810000 */
[----:B------:R-:W-:Y:S02]  /*ad20*/  FSEL R28, R101, -INF , P5 ;  /* 0xff800000651c7808 */ /* 0x000fe40002800000 */
[----:B------:R-:W-:Y:S02]  /*ad30*/  FMNMX.FTZ R5, R59, R5, !PT ;  /* 0x000000053b057209 */ /* 0x000fe40007810000 */
[----:B------:R-:W-:Y:S01]  /*ad40*/  ISETP.GT.AND P5, PT, R2, 0x51, PT ;  /* 0x000000510200780c */ /* 0x000fe20003fa4270 */
[----:B------:R-:W1:Y:S01]  /*ad50*/  MUFU.TANH R100, R100 ;  /* 0x0000006400647308 */ /* 0x000e620000002400 */
[----:B------:R-:W-:Y:S02]  /*ad60*/  FMNMX.FTZ R5, R57, R5, !PT ;  /* 0x0000000539057209 */ /* 0x000fe40007810000 */
[----:B------:R-:W-:Y:S02]  /*ad70*/  FMNMX.FTZ R73, R25, R73, !PT ;  /* 0x0000004919497209 */ /* 0x000fe40007810000 */
[----:B------:R-:W-:Y:S02]  /*ad80*/  FMNMX.FTZ R5, R58, R5, !PT ;  /* 0x000000053a057209 */ /* 0x000fe40007810000 */
[----:B---3--:R-:W-:Y:S02]  /*ad90*/  FSEL R80, R87, -INF , P5 ;  /* 0xff80000057507808 */ /* 0x008fe40002800000 */
[----:B------:R-:W-:Y:S01]  /*ada0*/  FMNMX.FTZ R5, R193, R5, !PT ;  /* 0x00000005c1057209 */ /* 0x000fe20007810000 */
[----:B------:R-:W-:Y:S01]  /*adb0*/  MUFU.TANH R83, R83 ;  /* 0x0000005300537308 */ /* 0x000fe20000002400 */
[----:B------:R-:W-:Y:S02]  /*adc0*/  MOV R87, R67 ;  /* 0x0000004300577202 */ /* 0x000fe40000000f00 */
[----:B------:R-:W-:Y:S02]  /*add0*/  FMNMX.FTZ R5, R196, R5, !PT ;  /* 0x00000005c4057209 */ /* 0x000fe40007810000 */
[----:B-1----:R-:W-:Y:S02]  /*ade0*/  FSEL R26, R97, -INF , P1 ;  /* 0xff800000611a7808 */ /* 0x002fe40000800000 */
[----:B------:R-:W-:Y:S02]  /*adf0*/  FMNMX.FTZ R5, R194, R5, !PT ;  /* 0x00000005c2057209 */ /* 0x000fe40007810000 */
[----:B------:R-:W-:Y:S01]  /*ae00*/  FMNMX.FTZ R6, R17, R6, !PT ;  /* 0x0000000611067209 */ /* 0x000fe20007810000 */
[----:B------:R-:W1:Y:S01]  /*ae10*/  MUFU.TANH R86, R86 ;  /* 0x0000005600567308 */ /* 0x000e620000002400 */
[----:B------:R-:W-:Y:S02]  /*ae20*/  FMNMX.FTZ R5, R197, R5, !PT ;  /* 0x00000005c5057209 */ /* 0x000fe40007810000 */
[----:B------:R-:W-:Y:S02]  /*ae30*/  FMNMX.FTZ R73, R26, R73, !PT ;  /* 0x000000491a497209 */ /* 0x000fe40007810000 */
[----:B------:R-:W-:Y:S02]  /*ae40*/  FMNMX.FTZ R5, R248, R5, !PT ;  /* 0x00000005f8057209 */ /* 0x000fe40007810000 */
[----:B------:R-:W-:Y:S02]  /*ae50*/  FSEL R27, R100, -INF , P0 ;  /* 0xff800000641b7808 */ /* 0x000fe40000000000 */
[----:B------:R-:W-:Y:S01]  /*ae60*/  FMNMX.FTZ R5, R251, R5, !PT ;  /* 0x00000005fb057209 */ /* 0x000fe20007810000 */
[----:B------:R-:W3:Y:S01]  /*ae70*/  MUFU.TANH R113, R113 ;  /* 0x0000007100717308 */ /* 0x000ee20000002400 */
[----:B------:R-:W-:Y:S02]  /*ae80*/  ISETP.GT.AND P0, PT, R2, 0x50, PT ;  /* 0x000000500200780c */ /* 0x000fe40003f04270 */
[----:B------:R-:W-:Y:S02]  /*ae90*/  FMNMX.FTZ R72, R92, R5, !PT ;  /* 0x000000055c487209 */ /* 0x000fe40007810000 */
[----:B------:R-:W-:Y:S02]  /*aea0*/  FMNMX.FTZ R5, R20, R118, !PT ;  /* 0x0000007614057209 */ /* 0x000fe40007810000 */
[----:B------:R-:W-:Y:S02]  /*aeb0*/  FMNMX.FTZ R72, R87, R72, !PT ;  /* 0x0000004857487209 */ /* 0x000fe40007810000 */
[----:B------:R-:W-:Y:S01]  /*aec0*/  FMNMX.FTZ R5, R21, R5, !PT ;  /* 0x0000000515057209 */ /* 0x000fe20007810000 */
[----:B------:R-:W3:Y:S01]  /*aed0*/  MUFU.TANH R98, R98 ;  /* 0x0000006200627308 */ /* 0x000ee20000002400 */
[----:B------:R-:W-:Y:S02]  /*aee0*/  FMNMX.FTZ R72, R38, R72, !PT ;  /* 0x0000004826487209 */ /* 0x000fe40007810000 */
[----:B------:R-:W-:Y:S02]  /*aef0*/  FMNMX.FTZ R5, R22, R5, !PT ;  /* 0x0000000516057209 */ /* 0x000fe40007810000 */
[----:B------:R-:W-:Y:S02]  /*af00*/  FMNMX.FTZ R72, R85, R72, !PT ;  /* 0x0000004855487209 */ /* 0x000fe40007810000 */
[----:B-1----:R-:W-:Y:S01]  /*af10*/  FSEL R119, R86, -INF , P0 ;  /* 0xff80000056777808 */ /* 0x002fe20000000000 */
[----:B------:R-:W-:Y:S01]  /*af20*/  IMAD.MOV.U32 R86, RZ, RZ, R35 ;  /* 0x000000ffff567224 */ /* 0x000fe200078e0023 */
[----:B------:R-:W-:Y:S01]  /*af30*/  FMNMX.FTZ R72, R233, R72, !PT ;  /* 0x00000048e9487209 */ /* 0x000fe20007810000 */
[----:B------:R-:W1:Y:S01]  /*af40*/  MUFU.TANH R99, R99 ;  /* 0x0000006300637308 */ /* 0x000e620000002400 */
[----:B------:R-:W-:Y:S02]  /*af50*/  ISETP.GT.AND P1, PT, R2, 0x49, PT ;  /* 0x000000490200780c */ /* 0x000fe40003f24270 */
[----:B------:R-:W-:Y:S02]  /*af60*/  FMNMX.FTZ R6, R18, R6, !PT ;  /* 0x0000000612067209 */ /* 0x000fe40007810000 */
[----:B---3--:R-:W-:Y:S02]  /*af70*/  FSEL R52, R113, -INF , P2 ;  /* 0xff80000071347808 */ /* 0x008fe40001000000 */
[----:B------:R-:W-:Y:S02]  /*af80*/  FMNMX.FTZ R5, R23, R5, !PT ;  /* 0x0000000517057209 */ /* 0x000fe40007810000 */
[----:B------:R-:W-:Y:S01]  /*af90*/  FSEL R100, R83, -INF , P1 ;  /* 0xff80000053647808 */ /* 0x000fe20000800000 */
[----:B------:R-:W3:Y:S01]  /*afa0*/  MUFU.TANH R102, R102 ;  /* 0x0000006600667308 */ /* 0x000ee20000002400 */
[----:B------:R-:W-:Y:S02]  /*afb0*/  FMNMX.FTZ R73, R27, R73, !PT ;  /* 0x000000491b497209 */ /* 0x000fe40007810000 */
[----:B------:R-:W-:Y:S02]  /*afc0*/  ISETP.GT.AND P2, PT, R2, 0x59, PT ;  /* 0x000000590200780c */ /* 0x000fe40003f44270 */
[----:B------:R-:W-:Y:S01]  /*afd0*/  FSEL R83, R98, -INF , P3 ;  /* 0xff80000062537808 */ /* 0x000fe20001800000 */
[----:B------:R-:W-:Y:S01]  /*afe0*/  IMAD.MOV.U32 R98, RZ, RZ, R25 ;  /* 0x000000ffff627224 */ /* 0x000fe200078e0019 */
[C---:B------:R-:W-:Y:S02]  /*aff0*/  ISETP.GT.AND P1, PT, R2.reuse, 0x60, PT ;  /* 0x000000600200780c */ /* 0x040fe40003f24270 */
[C---:B------:R-:W-:Y:S01]  /*b000*/  ISETP.GT.AND P0, PT, R2.reuse, 0x61, PT ;  /* 0x000000610200780c */ /* 0x040fe20003f04270 */
[----:B------:R-:W1:Y:S01]  /*b010*/  MUFU.TANH R24, R24 ;  /* 0x0000001800187308 */ /* 0x000e620000002400 */
[C---:B------:R-:W-:Y:S02]  /*b020*/  ISETP.GT.AND P5, PT, R2.reuse, 0x68, PT ;  /* 0x000000680200780c */ /* 0x040fe40003fa4270 */
[----:B------:R-:W-:Y:S02]  /*b030*/  ISETP.GT.AND P3, PT, R2, 0x69, PT ;  /* 0x000000690200780c */ /* 0x000fe40003f64270 */
[----:B------:R-:W-:Y:S02]  /*b040*/  FMNMX.FTZ R2, R19, R6, !PT ;  /* 0x0000000613027209 */ /* 0x000fe40007810000 */
[----:B------:R-:W-:Y:S02]  /*b050*/  FMNMX.FTZ R73, R28, R73, !PT ;  /* 0x000000491c497209 */ /* 0x000fe40007810000 */
[----:B------:R-:W-:Y:S01]  /*b060*/  FMNMX.FTZ R2, R60, R2, !PT ;  /* 0x000000023c027209 */ /* 0x000fe20007810000 */
[----:B------:R-:W2:Y:S01]  /*b070*/  MUFU.TANH R114, R114 ;  /* 0x0000007200727308 */ /* 0x000ea20000002400 */
[----:B------:R-:W-:Y:S02]  /*b080*/  FMNMX.FTZ R73, R29, R73, !PT ;  /* 0x000000491d497209 */ /* 0x000fe40007810000 */
[----:B------:R-:W-:Y:S02]  /*b090*/  FMNMX.FTZ R72, R100, R72, !PT ;  /* 0x0000004864487209 */ /* 0x000fe40007810000 */
[----:B------:R-:W-:Y:S02]  /*b0a0*/  FMNMX.FTZ R2, R62, R2, !PT ;  /* 0x000000023e027209 */ /* 0x000fe40007810000 */
[----:B------:R-:W-:Y:S02]  /*b0b0*/  FMNMX.FTZ R73, R52, R73, !PT ;  /* 0x0000004934497209 */ /* 0x000fe40007810000 */
[----:B------:R-:W-:Y:S01]  /*b0c0*/  FMNMX.FTZ R72, R119, R72, !PT ;  /* 0x0000004877487209 */ /* 0x000fe20007810000 */
[----:B------:R-:W2:Y:S01]  /*b0d0*/  MUFU.TANH R115, R115 ;  /* 0x0000007300737308 */ /* 0x000ea20000002400 */
[----:B------:R-:W-:Y:S01]  /*b0e0*/  FMNMX.FTZ R2, R61, R2, !PT ;  /* 0x000000023d027209 */ /* 0x000fe20007810000 */
[----:B------:R-:W4:Y:S01]  /*b0f0*/  SHFL.BFLY PT, R7, R73, 0x2, 0x1f ;  /* 0x0c401f0049077f89 */ /* 0x000f2200000e0000 */
[----:B------:R-:W-:Y:S02]  /*b100*/  FMNMX.FTZ R72, R80, R72, !PT ;  /* 0x0000004850487209 */ /* 0x000fe40007810000 */
[----:B------:R-:W-:Y:S02]  /*b110*/  FMNMX.FTZ R2, R63, R2, !PT ;  /* 0x000000023f027209 */ /* 0x000fe40007810000 */
[----:B------:R-:W-:Y:S02]  /*b120*/  FMNMX.FTZ R72, R83, R72, !PT ;  /* 0x0000004853487209 */ /* 0x000fe40007810000 */
[----:B-1----:R-:W-:Y:S01]  /*b130*/  FSEL R252, R99, -INF , P2 ;  /* 0xff80000063fc7808 */ /* 0x002fe20001000000 */
[----:B------:R-:W1:Y:S01]  /*b140*/  MUFU.TANH R88, R88 ;  /* 0x0000005800587308 */ /* 0x000e620000002400 */
[----:B------:R-:W-:Y:S02]  /*b150*/  FMNMX.FTZ R2, R198, R2, !PT ;  /* 0x00000002c6027209 */ /* 0x000fe40007810000 */
[----:B---3--:R-:W-:Y:S02]  /*b160*/  FSEL R113, R102, -INF , P1 ;  /* 0xff80000066717808 */ /* 0x008fe40000800000 */
[----:B------:R-:W-:Y:S02]  /*b170*/  FMNMX.FTZ R72, R252, R72, !PT ;  /* 0x00000048fc487209 */ /* 0x000fe40007810000 */
[----:B------:R-:W-:Y:S02]  /*b180*/  FMNMX.FTZ R2, R199, R2, !PT ;  /* 0x00000002c7027209 */ /* 0x000fe40007810000 */
[----:B------:R-:W-:Y:S01]  /*b190*/  FSEL R249, R24, -INF , P0 ;  /* 0xff80000018f97808 */ /* 0x000fe20000000000 */
[----:B------:R-:W3:Y:S01]  /*b1a0*/  MUFU.TANH R89, R89 ;  /* 0x0000005900597308 */ /* 0x000ee20000002400 */
[----:B------:R-:W-:Y:S01]  /*b1b0*/  FMNMX.FTZ R72, R113, R72, !PT ;  /* 0x0000004871487209 */ /* 0x000fe20007810000 */
[----:B------:R-:W-:Y:S01]  /*b1c0*/  FMUL.FTZ R24, R107, c[0x0][0x320] ;  /* 0x0000c8006b187a20 */ /* 0x000fe20000410000 */
[----:B------:R-:W-:Y:S02]  /*b1d0*/  FMNMX.FTZ R2, R200, R2, !PT ;  /* 0x00000002c8027209 */ /* 0x000fe40007810000 */
[----:B--2---:R-:W-:Y:S02]  /*b1e0*/  FSEL R247, R114, -INF , P5 ;  /* 0xff80000072f77808 */ /* 0x004fe40002800000 */
[----:B------:R-:W-:Y:S02]  /*b1f0*/  FMNMX.FTZ R72, R249, R72, !PT ;  /* 0x00000048f9487209 */ /* 0x000fe40007810000 */
[----:B------:R-:W-:Y:S01]  /*b200*/  FMNMX.FTZ R2, R201, R2, !PT ;  /* 0x00000002c9027209 */ /* 0x000fe20007810000 */
[----:B------:R-:W2:Y:S01]  /*b210*/  MUFU.TANH R93, R93 ;  /* 0x0000005d005d7308 */ /* 0x000ea20000002400 */
[----:B------:R-:W-:Y:S02]  /*b220*/  FSEL R246, R115, -INF , P3 ;  /* 0xff80000073f67808 */ /* 0x000fe40001800000 */
[----:B------:R-:W-:Y:S02]  /*b230*/  FMNMX.FTZ R72, R247, R72, !PT ;  /* 0x00000048f7487209 */ /* 0x000fe40007810000 */
[----:B------:R-:W-:Y:S02]  /*b240*/  FMNMX.FTZ R2, R48, R2, !PT ;  /* 0x0000000230027209 */ /* 0x000fe40007810000 */
[----:B------:R-:W-:Y:S02]  /*b250*/  FMNMX.FTZ R72, R246, R72, !PT ;  /* 0x00000048f6487209 */ /* 0x000fe40007810000 */
[----:B------:R-:W-:Y:S01]  /*b260*/  FMNMX.FTZ R2, R112, R2, !PT ;  /* 0x0000000270027209 */ /* 0x000fe20007810000 */
[----:B------:R-:W1:Y:S01]  /*b270*/  MUFU.TANH R79, R79 ;  /* 0x0000004f004f7308 */ /* 0x000e620000002400 */
[----:B----4-:R-:W-:Y:S01]  /*b280*/  FMNMX.FTZ R73, R73, R7, !PT ;  /* 0x0000000749497209 */ /* 0x010fe20007810000 */
[----:B------:R-:W-:Y:S01]  /*b290*/  SHFL.BFLY PT, R6, R72, 0x2, 0x1f ;  /* 0x0c401f0048067f89 */ /* 0x000fe200000e0000 */
[----:B------:R-:W-:Y:S02]  /*b2a0*/  FMNMX.FTZ R2, R81, R2, !PT ;  /* 0x0000000251027209 */ /* 0x000fe40007810000 */
[----:B------:R-:W-:Y:S02]  /*b2b0*/  ISETP.GT.AND P5, PT, R0, 0x58, PT ;  /* 0x000000580000780c */ /* 0x000fe40003fa4270 */
[----:B------:R-:W-:Y:S02]  /*b2c0*/  FMNMX.FTZ R2, R82, R2, !PT ;  /* 0x0000000252027209 */ /* 0x000fe40007810000 */
[----:B------:R-:W-:Y:S01]  /*b2d0*/  FSEL R243, R243, -INF , P5 ;  /* 0xff800000f3f37808 */ /* 0x000fe20002800000 */
[----:B------:R-:W4:Y:S01]  /*b2e0*/  MUFU.TANH R90, R90 ;  /* 0x0000005a005a7308 */ /* 0x000f220000002400 */
[----:B------:R-:W2:Y:S01]  /*b2f0*/  SHFL.BFLY PT, R7, R73, 0x1, 0x1f ;  /* 0x0c201f0049077f89 */ /* 0x000ea200000e0000 */
[----:B------:R-:W-:Y:S02]  /*b300*/  ISETP.GT.AND P5, PT, R0, 0x69, PT ;  /* 0x000000690000780c */ /* 0x000fe40003fa4270 */
[----:B------:R-:W-:Y:S02]  /*b310*/  FMNMX.FTZ R2, R245, R2, !PT ;  /* 0x00000002f5027209 */ /* 0x000fe40007810000 */
[----:B------:R-:W-:Y:S02]  /*b320*/  FSEL R109, R109, -INF , P5 ;  /* 0xff8000006d6d7808 */ /* 0x000fe40002800000 */
[----:B------:R-:W-:Y:S02]  /*b330*/  ISETP.GT.AND P5, PT, R204, R250, PT ;  /* 0x000000facc00720c */ /* 0x000fe40003fa4270 */
[----:B------:R-:W4:Y:S01]  /*b340*/  MUFU.TANH R104, R104 ;  /* 0x0000006800687308 */ /* 0x000f220000002400 */
[----:B------:R-:W-:Y:S02]  /*b350*/  FMNMX.FTZ R2, R46, R2, !PT ;  /* 0x000000022e027209 */ /* 0x000fe40007810000 */
[----:B------:R-:W-:Y:S02]  /*b360*/  ISETP.GT.AND P1, PT, R0, 0x50, PT ;  /* 0x000000500000780c */ /* 0x000fe40003f24270 */
[----:B------:R-:W-:Y:S02]  /*b370*/  FMNMX.FTZ R2, R47, R2, !PT ;  /* 0x000000022f027209 */ /* 0x000fe40007810000 */
[----:B-1----:R-:W-:Y:S02]  /*b380*/  FSEL R103, R88, -INF , P1 ;  /* 0xff80000058677808 */ /* 0x002fe40000800000 */
[----:B------:R-:W-:Y:S01]  /*b390*/  FMNMX.FTZ R2, R84, R2, !PT ;  /* 0x0000000254027209 */ /* 0x000fe20007810000 */
[----:B------:R-:W1:Y:S01]  /*b3a0*/  MUFU.TANH R105, R105 ;  /* 0x0000006900697308 */ /* 0x000e620000002400 */
[C---:B------:R-:W-:Y:S02]  /*b3b0*/  ISETP.GT.AND P0, PT, R0.reuse, 0x51, PT ;  /* 0x000000510000780c */ /* 0x040fe40003f04270 */
[----:B------:R-:W-:Y:S02]  /*b3c0*/  FMNMX.FTZ R2, R103, R2, !PT ;  /* 0x0000000267027209 */ /* 0x000fe40007810000 */
[----:B---3--:R-:W-:Y:S02]  /*b3d0*/  FSEL R223, R89, -INF , P0 ;  /* 0xff80000059df7808 */ /* 0x008fe40000000000 */
[----:B--2---:R-:W-:Y:S02]  /*b3e0*/  FMNMX.FTZ R73, R73, R7, !PT ;  /* 0x0000000749497209 */ /* 0x004fe40007810000 */
[----:B------:R-:W-:Y:S01]  /*b3f0*/  ISETP.GT.AND P3, PT, R0, 0x59, PT ;  /* 0x000000590000780c */ /* 0x000fe20003f64270 */
[----:B------:R-:W2:Y:S01]  /*b400*/  MUFU.TANH R108, R108 ;  /* 0x0000006c006c7308 */ /* 0x000ea20000002400 */
[C---:B------:R-:W-:Y:S01]  /*b410*/  ISETP.GT.AND P2, PT, R4.reuse, 0x49, PT ;  /* 0x000000490400780c */ /* 0x040fe20003f44270 */
[----:B------:R-:W-:Y:S01]  /*b420*/  FMUL.FTZ R75, R73, c[0x0][0x2d0] ;  /* 0x0000b400494b7a20 */ /* 0x000fe20000410000 */
[----:B------:R-:W-:Y:S02]  /*b430*/  FSEL R210, R93, -INF , P3 ;  /* 0xff8000005dd27808 */ /* 0x000fe40001800000 */
[----:B------:R-:W-:Y:S02]  /*b440*/  FSEL R97, R79, -INF , P2 ;  /* 0xff8000004f617808 */ /* 0x000fe40001000000 */
[----:B------:R-:W-:Y:S02]  /*b450*/  ISETP.GT.AND P3, PT, R4, 0x50, PT ;  /* 0x000000500400780c */ /* 0x000fe40003f64270 */
[----:B------:R-:W-:Y:S01]  /*b460*/  FMNMX.FTZ R72, R72, R6, !PT ;  /* 0x0000000648487209 */ /* 0x000fe20007810000 */
[----:B------:R-:W3:Y:S01]  /*b470*/  MUFU.TANH R94, R94 ;  /* 0x0000005e005e7308 */ /* 0x000ee20000002400 */
[----:B----4-:R-:W-:Y:S02]  /*b480*/  FSEL R222, R90, -INF , P3 ;  /* 0xff8000005ade7808 */ /* 0x010fe40001800000 */
[----:B------:R-:W-:Y:S01]  /*b490*/  MOV R90, R38 ;  /* 0x00000026005a7202 */ /* 0x000fe20000000f00 */
[----:B------:R-:W4:Y:S01]  /*b4a0*/  SHFL.BFLY PT, R6, R72, 0x1, 0x1f ;  /* 0x0c201f0048067f89 */ /* 0x000f2200000e0000 */
[----:B------:R-:W-:Y:S02]  /*b4b0*/  FSETP.NEU.FTZ.AND P3, PT, R73, -INF , PT ;  /* 0xff8000004900780b */ /* 0x000fe40003f7d000 */
[----:B------:R-:W-:Y:S02]  /*b4c0*/  ISETP.GT.AND P2, PT, R0, 0x60, PT ;  /* 0x000000600000780c */ /* 0x000fe40003f44270 */
[----:B------:R-:W-:Y:S01]  /*b4d0*/  FSEL R75, R75, RZ, P3 ;  /* 0x000000ff4b4b7208 */ /* 0x000fe20001800000 */
[----:B------:R-:W4:Y:S01]  /*b4e0*/  MUFU.TANH R95, R95 ;  /* 0x0000005f005f7308 */ /* 0x000f220000002400 */
[----:B------:R-:W-:Y:S02]  /*b4f0*/  FMNMX.FTZ R5, R184, R5, !PT ;  /* 0x00000005b8057209 */ /* 0x000fe40007810000 */
[----:B------:R-:W-:Y:S01]  /*b500*/  FSEL R208, R104, -INF , P2 ;  /* 0xff80000068d07808 */ /* 0x000fe20001000000 */
[--C-:B------:R-:W-:Y:S01]  /*b510*/  FFMA.FTZ R98, R98, c[0x0][0x2d0], -R75.reuse ;  /* 0x0000b40062627a23 */ /* 0x100fe2000001084b */
[----:B------:R-:W-:Y:S02]  /*b520*/  ISETP.GT.AND P2, PT, R4, 0x51, PT ;  /* 0x000000510400780c */ /* 0x000fe40003f44270 */
[C---:B------:R-:W-:Y:S02]  /*b530*/  ISETP.GT.AND P1, PT, R0.reuse, 0x61, PT ;  /* 0x000000610000780c */ /* 0x040fe40003f24270 */
[----:B------:R-:W-:Y:S01]  /*b540*/  ISETP.GT.AND P0, PT, R0, 0x68, PT ;  /* 0x000000680000780c */ /* 0x000fe20003f04270 */
[----:B------:R-:W4:Y:S01]  /*b550*/  MUFU.TANH R106, R106 ;  /* 0x0000006a006a7308 */ /* 0x000f220000002400 */
[----:B-1----:R-:W-:Y:S02]  /*b560*/  FSEL R107, R105, -INF , P1 ;  /* 0xff800000696b7808 */ /* 0x002fe40000800000 */
[----:B--2---:R-:W-:Y:S02]  /*b570*/  FSEL R104, R108, -INF , P0 ;  /* 0xff8000006c687808 */ /* 0x004fe40000000000 */
[C---:B------:R-:W-:Y:S02]  /*b580*/  ISETP.GT.AND P1, PT, R4.reuse, 0x58, PT ;  /* 0x000000580400780c */ /* 0x040fe40003f24270 */
[----:B------:R-:W-:Y:S02]  /*b590*/  ISETP.GT.AND P0, PT, R4, 0x59, PT ;  /* 0x000000590400780c */ /* 0x000fe40003f04270 */
[----:B---3--:R-:W-:Y:S01]  /*b5a0*/  FSEL R219, R94, -INF , P1 ;  /* 0xff8000005edb7808 */ /* 0x008fe20000800000 */
[----:B------:R-:W1:Y:S01]  /*b5b0*/  MUFU.TANH R24, R24 ;  /* 0x0000001800187308 */ /* 0x000e620000002400 */
[----:B------:R-:W-:Y:S02]  /*b5c0*/  FMNMX.FTZ R5, R186, R5, !PT ;  /* 0x00000005ba057209 */ /* 0x000fe40007810000 */
[----:B------:R-:W-:Y:S02]  /*b5d0*/  FMNMX.FTZ R2, R223, R2, !PT ;  /* 0x00000002df027209 */ /* 0x000fe40007810000 */
[----:B------:R-:W-:Y:S02]  /*b5e0*/  FMNMX.FTZ R5, R185, R5, !PT ;  /* 0x00000005b9057209 */ /* 0x000fe40007810000 */
[----:B------:R-:W-:Y:S02]  /*b5f0*/  FMNMX.FTZ R2, R243, R2, !PT ;  /* 0x00000002f3027209 */ /* 0x000fe40007810000 */
[----:B------:R-:W-:Y:S01]  /*b600*/  FMNMX.FTZ R5, R187, R5, !PT ;  /* 0x00000005bb057209 */ /* 0x000fe20007810000 */
[----:B------:R-:W2:Y:S01]  /*b610*/  MUFU.TANH R91, R91 ;  /* 0x0000005b005b7308 */ /* 0x000ea20000002400 */
[----:B----4-:R-:W-:Y:S01]  /*b620*/  FSEL R217, R95, -INF , P0 ;  /* 0xff8000005fd97808 */ /* 0x010fe20000000000 */
[----:B------:R-:W-:Y:S01]  /*b630*/  IMAD.MOV.U32 R95, RZ, RZ, R112 ;  /* 0x000000ffff5f7224 */ /* 0x000fe200078e0070 */
[----:B------:R-:W-:Y:S02]  /*b640*/  FMNMX.FTZ R5, R203, R5, !PT ;  /* 0x00000005cb057209 */ /* 0x000fe40007810000 */
[C---:B------:R-:W-:Y:S02]  /*b650*/  ISETP.GT.AND P0, PT, R4.reuse, 0x61, PT ;  /* 0x000000610400780c */ /* 0x040fe40003f04270 */
[----:B------:R-:W-:Y:S02]  /*b660*/  FMNMX.FTZ R5, R205, R5, !PT ;  /* 0x00000005cd057209 */ /* 0x000fe40007810000 */
[----:B------:R-:W-:Y:S01]  /*b670*/  ISETP.GT.AND P1, PT, R4, 0x60, PT ;  /* 0x000000600400780c */ /* 0x000fe20003f24270 */
[----:B------:R3:W4:Y:S01]  /*b680*/  MUFU.TANH R7, R110 ;  /* 0x0000006e00077308 */ /* 0x0007220000002400 */
[----:B------:R-:W-:Y:S02]  /*b690*/  FMNMX.FTZ R5, R206, R5, !PT ;  /* 0x00000005ce057209 */ /* 0x000fe40007810000 */
[----:B------:R-:W-:Y:S02]  /*b6a0*/  FMNMX.FTZ R2, R210, R2, !PT ;  /* 0x00000002d2027209 */ /* 0x000fe40007810000 */
[----:B------:R-:W-:Y:S02]  /*b6b0*/  FMNMX.FTZ R5, R211, R5, !PT ;  /* 0x00000005d3057209 */ /* 0x000fe40007810000 */
[----:B------:R-:W-:Y:S02]  /*b6c0*/  FSEL R216, R106, -INF , P1 ;  /* 0xff8000006ad87808 */ /* 0x000fe40000800000 */
[----:B-1----:R-:W-:Y:S02]  /*b6d0*/  FSEL R213, R24, -INF , P0 ;  /* 0xff80000018d57808 */ /* 0x002fe40000000000 */
[----:B------:R-:W-:Y:S02]  /*b6e0*/  ISETP.GT.AND P0, PT, R4, 0x69, PT ;  /* 0x000000690400780c */ /* 0x000fe40003f04270 */
[----:B------:R-:W-:Y:S02]  /*b6f0*/  FMNMX.FTZ R2, R208, R2, !PT ;  /* 0x00000002d0027209 */ /* 0x000fe40007810000 */
[----:B------:R-:W-:Y:S01]  /*b700*/  ISETP.GT.AND P1, PT, R4, 0x68, PT ;  /* 0x000000680400780c */ /* 0x000fe20003f24270 */
[--C-:B------:R-:W-:Y:S01]  /*b710*/  FFMA.FTZ R4, R10, c[0x0][0x2d0], -R75.reuse ;  /* 0x0000b4000a047a23 */ /* 0x100fe2000001084b */
[----:B------:R-:W-:Y:S01]  /*b720*/  FMNMX.FTZ R5, R234, R5, !PT ;  /* 0x00000005ea057209 */ /* 0x000fe20007810000 */
[----:B------:R-:W-:Y:S01]  /*b730*/  @P5 IMAD.MOV.U32 R10, RZ, RZ, 0x5 ;  /* 0x00000005ff0a5424 */ /* 0x000fe200078e00ff */
[----:B------:R-:W-:Y:S01]  /*b740*/  FMNMX.FTZ R2, R107, R2, !PT ;  /* 0x000000026b027209 */ /* 0x000fe20007810000 */
[----:B------:R1:W-:Y:S01]  /*b750*/  MUFU.EX2 R30, R4 ;  /* 0x00000004001e7308 */ /* 0x0003e20000000800 */
[----:B------:R-:W-:Y:S01]  /*b760*/  FMNMX.FTZ R0, R50, R5, !PT ;  /* 0x0000000532007209 */ /* 0x000fe20007810000 */
[----:B------:R-:W-:Y:S01]  /*b770*/  FFMA.FTZ R5, R8, c[0x0][0x2d0], -R75 ;  /* 0x0000b40008057a23 */ /* 0x000fe2000001084b */
[----:B------:R-:W-:Y:S01]  /*b780*/  FMNMX.FTZ R2, R104, R2, !PT ;  /* 0x0000000268027209 */ /* 0x000fe20007810000 */
[----:B---3--:R-:W-:Y:S01]  /*b790*/  IMAD.MOV.U32 R110, RZ, RZ, R27 ;  /* 0x000000ffff6e7224 */ /* 0x008fe200078e001b */
[----:B------:R-:W-:Y:S02]  /*b7a0*/  FMNMX.FTZ R0, R111, R0, !PT ;  /* 0x000000006f007209 */ /* 0x000fe40007810000 */
[----:B------:R-:W-:Y:S01]  /*b7b0*/  FMNMX.FTZ R2, R109, R2, !PT ;  /* 0x000000026d027209 */ /* 0x000fe20007810000 */
[----:B------:R-:W-:Y:S01]  /*b7c0*/  FFMA.FTZ R110, R110, c[0x0][0x2d0], -R75 ;  /* 0x0000b4006e6e7a23 */ /* 0x000fe2000001084b */
[----:B------:R-:W-:Y:S01]  /*b7d0*/  FMNMX.FTZ R72, R72, R6, !PT ;  /* 0x0000000648487209 */ /* 0x000fe20007810000 */
[----:B------:R3:W-:Y:S01]  /*b7e0*/  MUFU.EX2 R94, R5 ;  /* 0x00000005005e7308 */ /* 0x0007e20000000800 */
[----:B------:R-:W-:Y:S01]  /*b7f0*/  FMNMX.FTZ R0, R51, R0, !PT ;  /* 0x0000000033007209 */ /* 0x000fe20007810000 */
[----:B------:R-:W3:Y:S01]  /*b800*/  SHFL.BFLY PT, R71, R2, 0x2, 0x1f ;  /* 0x0c401f0002477f89 */ /* 0x000ee200000e0000 */
[----:B--2---:R-:W-:Y:S01]  /*b810*/  FSEL R220, R91, -INF , P2 ;  /* 0xff8000005bdc7808 */ /* 0x004fe20001000000 */
[C---:B------:R-:W-:Y:S01]  /*b820*/  FMUL.FTZ R88, R72.reuse, c[0x0][0x2d0] ;  /* 0x0000b40048587a20 */ /* 0x040fe20000410000 */
[----:B------:R-:W-:Y:S01]  /*b830*/  FSETP.NEU.FTZ.AND P2, PT, R72, -INF , PT ;  /* 0xff8000004800780b */ /* 0x000fe20003f5d000 */
[----:B------:R-:W-:Y:S01]  /*b840*/  IMAD.MOV.U32 R91, RZ, RZ, R37 ;  /* 0x000000ffff5b7224 */ /* 0x000fe200078e0025 */
[----:B------:R-:W-:Y:S02]  /*b850*/  FMNMX.FTZ R0, R221, R0, !PT ;  /* 0x00000000dd007209 */ /* 0x000fe40007810000 */
[----:B------:R-:W-:Y:S01]  /*b860*/  FSEL R88, R88, RZ, P2 ;  /* 0x000000ff58587208 */ /* 0x000fe20001000000 */
[----:B------:R-:W-:Y:S01]  /*b870*/  MUFU.EX2 R110, R110 ;  /* 0x0000006e006e7308 */ /* 0x000fe20000000800 */
[----:B------:R-:W-:Y:S02]  /*b880*/  FMNMX.FTZ R0, R39, R0, !PT ;  /* 0x0000000027007209 */ /* 0x000fe40007810000 */
[----:B----4-:R-:W-:Y:S01]  /*b890*/  FSEL R209, R7, -INF , P1 ;  /* 0xff80000007d17808 */ /* 0x010fe20000800000 */
[--C-:B-1----:R-:W-:Y:S01]  /*b8a0*/  FFMA.FTZ R4, R12, c[0x0][0x2d0], -R88.reuse ;  /* 0x0000b4000c047a23 */ /* 0x102fe20000010858 */
[----:B------:R-:W-:Y:S01]  /*b8b0*/  FMNMX.FTZ R0, R244, R0, !PT ;  /* 0x00000000f4007209 */ /* 0x000fe20007810000 */
[--C-:B------:R-:W-:Y:S01]  /*b8c0*/  FFMA.FTZ R6, R15, c[0x0][0x2d0], -R88.reuse ;  /* 0x0000b4000f067a23 */ /* 0x100fe20000010858 */
[----:B------:R-:W-:Y:S01]  /*b8d0*/  FSEL R74, R74, -INF , P0 ;  /* 0xff8000004a4a7808 */ /* 0x000fe20000000000 */
[----:B------:R-:W-:Y:S01]  /*b8e0*/  FFMA.FTZ R113, R113, c[0x0][0x2d0], -R88 ;  /* 0x0000b40071717a23 */ /* 0x000fe20000010858 */
[----:B------:R-:W-:Y:S01]  /*b8f0*/  FMNMX.FTZ R0, R97, R0, !PT ;  /* 0x0000000061007209 */ /* 0x000fe20007810000 */
[----:B------:R1:W-:Y:S01]  /*b900*/  MUFU.EX2 R93, R4 ;  /* 0x00000004005d7308 */ /* 0x0003e20000000800 */
[----:B------:R-:W-:Y:S02]  /*b910*/  MOV R101, R26 ;  /* 0x0000001a00657202 */ /* 0x000fe40000000f00 */
[----:B------:R-:W-:Y:S01]  /*b920*/  FMNMX.FTZ R0, R222, R0, !PT ;  /* 0x00000000de007209 */ /* 0x000fe20007810000 */
[--C-:B---3--:R-:W-:Y:S01]  /*b930*/  FFMA.FTZ R5, R9, c[0x0][0x2d0], -R75.reuse ;  /* 0x0000b40009057a23 */ /* 0x108fe2000001084b */
[----:B------:R-:W-:Y:S01]  /*b940*/  @P5 MOV R9, c[0x0][0x1e0] ;  /* 0x0000780000095a02 */ /* 0x000fe20000000f00 */
[--C-:B------:R-:W-:Y:S01]  /*b950*/  FFMA.FTZ R101, R101, c[0x0][0x2d0], -R75.reuse ;  /* 0x0000b40065657a23 */ /* 0x100fe2000001084b */
[----:B------:R-:W-:Y:S02]  /*b960*/  FMNMX.FTZ R0, R220, R0, !PT ;  /* 0x00000000dc007209 */ /* 0x000fe40007810000 */
[----:B------:R-:W-:Y:S01]  /*b970*/  FMNMX.FTZ R71, R2, R71, !PT ;  /* 0x0000004702477209 */ /* 0x000fe20007810000 */
[----:B------:R2:W3:Y:S01]  /*b980*/  MUFU.EX2 R214, R5 ;  /* 0x0000000500d67308 */ /* 0x0004e20000000800 */
[--C-:B------:R-:W-:Y:S01]  /*b990*/  FFMA.FTZ R2, R11, c[0x0][0x2d0], -R75.reuse ;  /* 0x0000b4000b027a23 */ /* 0x100fe2000001084b */
[----:B------:R-:W-:Y:S02]  /*b9a0*/  FMNMX.FTZ R0, R219, R0, !PT ;  /* 0x00000000db007209 */ /* 0x000fe40007810000 */
[----:B------:R-:W-:Y:S02]  /*b9b0*/  MOV R114, R28 ;  /* 0x0000001c00727202 */ /* 0x000fe40000000f00 */
[----:B------:R-:W-:Y:S02]  /*b9c0*/  FMNMX.FTZ R0, R217, R0, !PT ;  /* 0x00000000d9007209 */ /* 0x000fe40007810000 */
[----:B------:R-:W-:Y:S01]  /*b9d0*/  @P5 SHF.R.S32.HI R7, RZ, 0x1f, R242 ;  /* 0x0000001fff075819 */ /* 0x000fe200000114f2 */
[----:B------:R-:W-:Y:S01]  /*b9e0*/  FFMA.FTZ R114, R114, c[0x0][0x2d0], -R75 ;  /* 0x0000b40072727a23 */ /* 0x000fe2000001084b */
[----:B------:R4:W-:Y:S01]  /*b9f0*/  MUFU.EX2 R108, R2 ;  /* 0x00000002006c7308 */ /* 0x0009e20000000800 */
[----:B------:R-:W-:Y:S02]  /*ba00*/  FMNMX.FTZ R0, R216, R0, !PT ;  /* 0x00000000d8007209 */ /* 0x000fe40007810000 */
[----:B------:R-:W-:Y:S02]  /*ba10*/  @P5 IMAD R7, R7, c[0x0][0x1e0], RZ ;  /* 0x0000780007075a24 */ /* 0x000fe400078e02ff */
[--C-:B-1----:R-:W-:Y:S01]  /*ba20*/  FFMA.FTZ R4, R13, c[0x0][0x2d0], -R88.reuse ;  /* 0x0000b4000d047a23 */ /* 0x102fe20000010858 */
[----:B------:R-:W-:Y:S01]  /*ba30*/  FMNMX.FTZ R0, R213, R0, !PT ;  /* 0x00000000d5007209 */ /* 0x000fe20007810000 */
[----:B------:R-:W-:Y:S03]  /*ba40*/  @P5 IMAD R7, R242, c[0x0][0x1e4], R7 ;  /* 0x00007900f2075a24 */ /* 0x000fe600078e0207 */
[----:B------:R1:W1:Y:S01]  /*ba50*/  MUFU.EX2 R202, R4 ;  /* 0x0000000400ca7308 */ /* 0x0002620000000800 */
[----:B------:R-:W-:Y:S01]  /*ba60*/  FMNMX.FTZ R0, R209, R0, !PT ;  /* 0x00000000d1007209 */ /* 0x000fe20007810000 */
[----:B--2---:R-:W2:Y:S03]  /*ba70*/  SHFL.BFLY PT, R5, R71, 0x1, 0x1f ;  /* 0x0c201f0047057f89 */ /* 0x004ea600000e0000 */
[----:B------:R-:W-:Y:S02]  /*ba80*/  FMNMX.FTZ R0, R74, R0, !PT ;  /* 0x000000004a007209 */ /* 0x000fe40007810000 */
[----:B---3--:R-:W-:Y:S03]  /*ba90*/  F2FP.BF16.PACK_AB R76, R214, R94 ;  /* 0x0000005ed64c723e */ /* 0x008fe600000010ff */
[----:B------:R3:W-:Y:S01]  /*baa0*/  MUFU.EX2 R106, R6 ;  /* 0x00000006006a7308 */ /* 0x0007e20000000800 */
[----:B----4-:R-:W4:Y:S01]  /*bab0*/  SHFL.BFLY PT, R2, R0, 0x2, 0x1f ;  /* 0x0c401f0000027f89 */ /* 0x010f2200000e0000 */
[----:B-1----:R-:W-:Y:S01]  /*bac0*/  FFMA.FTZ R4, R14, c[0x0][0x2d0], -R88 ;  /* 0x0000b4000e047a23 */ /* 0x002fe20000010858 */
[----:B------:R-:W-:Y:S07]  /*bad0*/  F2FP.BF16.PACK_AB R77, R202, R93 ;  /* 0x0000005dca4d723e */ /* 0x000fee00000010ff */
[----:B------:R1:W-:Y:S01]  /*bae0*/  MUFU.EX2 R24, R4 ;  /* 0x0000000400187308 */ /* 0x0003e20000000800 */
[----:B--2---:R-:W-:Y:S04]  /*baf0*/  FMNMX.FTZ R71, R71, R5, !PT ;  /* 0x0000000547477209 */ /* 0x004fe80007810000 */
[C---:B------:R-:W-:Y:S01]  /*bb00*/  FSETP.NEU.FTZ.AND P1, PT, R71.reuse, -INF , PT ;  /* 0xff8000004700780b */ /* 0x040fe20003f3d000 */
[----:B------:R-:W-:Y:S02]  /*bb10*/  FMUL.FTZ R89, R71, c[0x0][0x2d0] ;  /* 0x0000b40047597a20 */ /* 0x000fe40000410000 */
[----:B---3--:R-:W-:Y:S01]  /*bb20*/  @P5 IMAD.MOV.U32 R6, RZ, RZ, R32 ;  /* 0x000000ffff065224 */ /* 0x008fe200078e0020 */
[----:B----4-:R-:W-:Y:S02]  /*bb30*/  FMNMX.FTZ R0, R0, R2, !PT ;  /* 0x0000000200007209 */ /* 0x010fe40007810000 */
[----:B------:R-:W-:Y:S03]  /*bb40*/  FSEL R89, R89, RZ, P1 ;  /* 0x000000ff59597208 */ /* 0x000fe60000800000 */
[----:B------:R-:W2:Y:S02]  /*bb50*/  SHFL.BFLY PT, R2, R0, 0x1, 0x1f ;  /* 0x0c201f0000027f89 */ /* 0x000ea400000e0000 */
[----:B------:R-:W-:Y:S02]  /*bb60*/  FFMA.FTZ R103, R103, c[0x0][0x2d0], -R89 ;  /* 0x0000b40067677a23 */ /* 0x000fe40000010859 */
[----:B-1----:R-:W-:Y:S05]  /*bb70*/  @P5 IMAD.WIDE.U32 R4, R242, c[0x0][0x1e0], RZ ;  /* 0x00007800f2045a25 */ /* 0x002fea00078e00ff */
[----:B------:R-:W-:Y:S01]  /*bb80*/  @P5 IADD3 R5, R5, R7, RZ ;  /* 0x0000000705055210 */ /* 0x000fe20007ffe0ff */
[----:B------:R-:W-:Y:S04]  /*bb90*/  @P5 IMAD.MOV.U32 R7, RZ, RZ, R31 ;  /* 0x000000ffff075224 */ /* 0x000fe800078e001f */
[----:B------:R-:W-:Y:S04]  /*bba0*/  @P5 IMAD.WIDE.U32 R6, R4, 0x70, R6 ;  /* 0x0000007004065825 */ /* 0x000fe800078e0006 */
[----:B------:R-:W-:Y:S01]  /*bbb0*/  @P5 IMAD R4, R5, 0x70, RZ ;  /* 0x0000007005045824 */ /* 0x000fe200078e02ff */
[----:B--2---:R-:W-:Y:S01]  /*bbc0*/  FMNMX.FTZ R70, R0, R2, !PT ;  /* 0x0000000200467209 */ /* 0x004fe20007810000 */
[--C-:B------:R-:W-:Y:S01]  /*bbd0*/  FFMA.FTZ R5, R16, c[0x0][0x2d0], -R89.reuse ;  /* 0x0000b40010057a23 */ /* 0x100fe20000010859 */
[----:B------:R-:W-:Y:S01]  /*bbe0*/  @P5 LEA R8, P0, R6, c[0x0][0x1c8], 0x1 ;  /* 0x0000720006085a11 */ /* 0x000fe200078008ff */
[--C-:B------:R-:W-:Y:S02]  /*bbf0*/  FFMA.FTZ R0, R18, c[0x0][0x2d0], -R89.reuse ;  /* 0x0000b40012007a23 */ /* 0x100fe40000010859 */
[----:B------:R1:W-:Y:S01]  /*bc00*/  MUFU.EX2 R191, R5 ;  /* 0x0000000500bf7308 */ /* 0x0003e20000000800 */
[----:B------:R-:W-:Y:S01]  /*bc10*/  @P5 IMAD.IADD R7, R7, 0x1, R4 ;  /* 0x0000000107075824 */ /* 0x000fe200078e0204 */
[----:B------:R-:W-:Y:S01]  /*bc20*/  @P5 SHF.L.U64.HI R4, R9, R10, c[0x0][0x1e4] ;  /* 0x0000790009045619 */ /* 0x000fe2000001020a */
[----:B------:R-:W-:Y:S02]  /*bc30*/  FFMA.FTZ R10, R17, c[0x0][0x2d0], -R89 ;  /* 0x0000b400110a7a23 */ /* 0x000fe40000010859 */
[----:B------:R-:W-:Y:S05]  /*bc40*/  FMUL.FTZ R96, R70, c[0x0][0x2d0] ;  /* 0x0000b40046607a20 */ /* 0x000fea0000410000 */
[----:B------:R2:W-:Y:S10]  /*bc50*/  MUFU.EX2 R14, R0 ;  /* 0x00000000000e7308 */ /* 0x0005f40000000800 */
[----:B------:R3:W4:Y:S01]  /*bc60*/  MUFU.EX2 R195, R10 ;  /* 0x0000000a00c37308 */ /* 0x0007220000000800 */
[----:B-1----:R-:W-:Y:S02]  /*bc70*/  @P5 SHF.L.U32 R5, R9, 0x5, RZ ;  /* 0x0000000509055819 */ /* 0x002fe400000006ff */
[----:B------:R-:W-:Y:S02]  /*bc80*/  @P5 LEA.HI.X R9, R6, c[0x0][0x1cc], R7, 0x1, P0 ;  /* 0x0000730006095a11 */ /* 0x000fe400000f0c07 */
[-C--:B------:R-:W-:Y:S03]  /*bc90*/  @P5 IADD3 R6, P0, R8, R5.reuse, RZ ;  /* 0x0000000508065210 */ /* 0x080fe60007f1e0ff */
[----:B------:R1:W-:Y:S02]  /*bca0*/  @P5 LDGSTS.E.BYPASS.LTC128B.128 [R241+0x3900], [R8.64], !P6 ;  /* 0x0390000008f15fae */ /* 0x0003e4000f101d48 */
[----:B------:R-:W-:Y:S02]  /*bcb0*/  @P5 IMAD.X R7, R4, 0x1, R9, P0 ;  /* 0x0000000104075824 */ /* 0x000fe400000e0609 */
[----:B--2---:R-:W-:Y:S04]  /*bcc0*/  FFMA.FTZ R0, R19, c[0x0][0x2d0], -R89 ;  /* 0x0000b40013007a23 */ /* 0x004fe80000010859 */
[----:B------:R2:W-:Y:S01]  /*bcd0*/  MUFU.EX2 R105, R0 ;  /* 0x0000000000697308 */ /* 0x0005e20000000800 */
[----:B------:R1:W-:Y:S01]  /*bce0*/  @P5 LDGSTS.E.BYPASS.LTC128B.128 [R241+0x4100], [R6.64], !P6 ;  /* 0x0410000006f15fae */ /* 0x0003e2000f101d48 */
[----:B---3--:R-:W-:Y:S02]  /*bcf0*/  @P5 IADD3 R10, P0, R6, R5, RZ ;  /* 0x00000005060a5210 */ /* 0x008fe40007f1e0ff */
[----:B----4-:R-:W-:Y:S03]  /*bd00*/  F2FP.BF16.PACK_AB R64, R195, R191 ;  /* 0x000000bfc340723e */ /* 0x010fe600000010ff */
[----:B------:R-:W-:Y:S01]  /*bd10*/  @P5 IMAD.X R11, R7, 0x1, R4, P0 ;  /* 0x00000001070b5824 */ /* 0x000fe200000e0604 */
[----:B------:R-:W-:Y:S04]  /*bd20*/  @P5 IADD3 R12, P0, R10, R5, RZ ;  /* 0x000000050a0c5210 */ /* 0x000fe80007f1e0ff */
[----:B------:R-:W-:Y:S01]  /*bd30*/  @P5 IADD3.X R13, R11, R4, RZ, P0, !PT ;  /* 0x000000040b0d5210 */ /* 0x000fe200007fe4ff */
[----:B------:R3:W-:Y:S01]  /*bd40*/  @P5 LDGSTS.E.BYPASS.LTC128B.128 [R241+0x4900], [R10.64], !P6 ;  /* 0x049000000af15fae */ /* 0x0007e2000f101d48 */
[----:B------:R-:W-:Y:S04]  /*bd50*/  FSETP.NEU.FTZ.AND P0, PT, R70, -INF , PT ;  /* 0xff8000004600780b */ /* 0x000fe80003f1d000 */
[----:B------:R-:W-:Y:S03]  /*bd60*/  FSEL R96, R96, RZ, P0 ;  /* 0x000000ff60607208 */ /* 0x000fe60000000000 */
[----:B------:R4:W-:Y:S02]  /*bd70*/  @P5 LDGSTS.E.BYPASS.LTC128B.128 [R241+0x5100], [R12.64], !P6 ;  /* 0x051000000cf15fae */ /* 0x0009e4000f101d48 */
[--C-:B--2---:R-:W-:Y:S02]  /*bd80*/  FFMA.FTZ R0, R20, c[0x0][0x2d0], -R96.reuse ;  /* 0x0000b40014007a23 */ /* 0x104fe40000010860 */
[--C-:B------:R-:W-:Y:S02]  /*bd90*/  FFMA.FTZ R2, R23, c[0x0][0x2d0], -R96.reuse ;  /* 0x0000b40017027a23 */ /* 0x100fe40000010860 */
[----:B------:R2:W-:Y:S01]  /*bda0*/  MUFU.EX2 R99, R0 ;  /* 0x0000000000637308 */ /* 0x0005e20000000800 */
[--C-:B------:R-:W-:Y:S09]  /*bdb0*/  FFMA.FTZ R209, R209, c[0x0][0x2d0], -R96.reuse ;  /* 0x0000b400d1d17a23 */ /* 0x100ff20000010860 */
[----:B------:R-:W-:Y:S01]  /*bdc0*/  MUFU.EX2 R102, R2 ;  /* 0x0000000200667308 */ /* 0x000fe20000000800 */
[--C-:B--2---:R-:W-:Y:S09]  /*bdd0*/  FFMA.FTZ R0, R21, c[0x0][0x2d0], -R96.reuse ;  /* 0x0000b40015007a23 */ /* 0x104ff20000010860 */
[----:B------:R2:W1:Y:S02]  /*bde0*/  MUFU.EX2 R115, R0 ;  /* 0x0000000000737308 */ /* 0x0004640000000800 */
[----:B--2---:R-:W-:Y:S01]  /*bdf0*/  FFMA.FTZ R0, R22, c[0x0][0x2d0], -R96 ;  /* 0x0000b40016007a23 */ /* 0x004fe20000010860 */
[----:B-1----:R-:W-:Y:S07]  /*be00*/  F2FP.BF16.PACK_AB R65, R115, R99 ;  /* 0x000000637341723e */ /* 0x002fee00000010ff */
[----:B------:R1:W2:Y:S02]  /*be10*/  MUFU.EX2 R250, R0 ;  /* 0x0000000000fa7308 */ /* 0x0002a40000000800 */
[----:B-1----:R-:W-:Y:S02]  /*be20*/  FSEL R0, R73, RZ, P3 ;  /* 0x000000ff49007208 */ /* 0x002fe40001800000 */
[-C--:B------:R-:W-:Y:S02]  /*be30*/  @P5 IADD3 R8, P3, R12, R5.reuse, RZ ;  /* 0x000000050c085210 */ /* 0x080fe40007f7e0ff */
[----:B--2---:R-:W-:Y:S01]  /*be40*/  F2FP.BF16.PACK_AB R67, R102, R250 ;  /* 0x000000fa6643723e */ /* 0x004fe200000010ff */
[----:B------:R-:W-:Y:S01]  /*be50*/  FADD.FTZ R2, -R0, R3 ;  /* 0x0000000300027221 */ /* 0x000fe20000010100 */
[----:B------:R-:W-:Y:S01]  /*be60*/  FSEL R0, R72, RZ, P2 ;  /* 0x000000ff48007208 */ /* 0x000fe20001000000 */
[----:B------:R-:W-:Y:S01]  /*be70*/  @P5 IMAD.X R9, R13, 0x1, R4, P3 ;  /* 0x000000010d095824 */ /* 0x000fe200018e0604 */
[-C--:B------:R-:W-:Y:S01]  /*be80*/  @P5 IADD3 R6, P2, R8, R5.reuse, RZ ;  /* 0x0000000508065210 */ /* 0x080fe20007f5e0ff */
[----:B------:R-:W-:Y:S02]  /*be90*/  FMUL.FTZ R2, R2, c[0x0][0x2d0] ;  /* 0x0000b40002027a20 */ /* 0x000fe40000410000 */
[----:B------:R-:W-:Y:S01]  /*bea0*/  FADD.FTZ R0, -R0, R116 ;  /* 0x0000007400007221 */ /* 0x000fe20000010100 */
[----:B------:R1:W-:Y:S01]  /*beb0*/  @P5 LDGSTS.E.BYPASS.LTC128B.128 [R241+0x5900], [R8.64], !P6 ;  /* 0x0590000008f15fae */ /* 0x0003e2000f101d48 */
[----:B------:R2:W2:Y:S01]  /*bec0*/  MUFU.EX2 R69, R2 ;  /* 0x0000000200457308 */ /* 0x0004a20000000800 */
[----:B------:R-:W-:Y:S01]  /*bed0*/  @P5 IADD3.X R7, R9, R4, RZ, P2, !PT ;  /* 0x0000000409075210 */ /* 0x000fe200017fe4ff */
[----:B------:R-:W-:Y:S01]  /*bee0*/  FMUL.FTZ R0, R0, c[0x0][0x2d0] ;  /* 0x0000b40000007a20 */ /* 0x000fe20000410000 */
[----:B---3--:R-:W-:Y:S01]  /*bef0*/  @P5 IADD3 R10, P3, R6, R5, RZ ;  /* 0x00000005060a5210 */ /* 0x008fe20007f7e0ff */
[----:B------:R-:W-:Y:S03]  /*bf00*/  IMAD.MOV.U32 R116, RZ, RZ, R30 ;  /* 0x000000ffff747224 */ /* 0x000fe600078e001e */
[----:B------:R3:W-:Y:S01]  /*bf10*/  @P5 LDGSTS.E.BYPASS.LTC128B.128 [R241+0x6100], [R6.64], !P6 ;  /* 0x0610000006f15fae */ /* 0x0007e2000f101d48 */
[----:B------:R-:W-:Y:S01]  /*bf20*/  @P5 IMAD.X R11, R7, 0x1, R4, P3 ;  /* 0x00000001070b5824 */ /* 0x000fe200018e0604 */
[----:B------:R-:W-:Y:S01]  /*bf30*/  F2FP.BF16.PACK_AB R78, R108, R116 ;  /* 0x000000746c4e723e */ /* 0x000fe200000010ff */
[----:B------:R1:W1:Y:S05]  /*bf40*/  MUFU.EX2 R3, R0 ;  /* 0x0000000000037308 */ /* 0x00026a0000000800 */
[----:B------:R3:W-:Y:S08]  /*bf50*/  @P5 LDGSTS.E.BYPASS.LTC128B.128 [R241+0x6900], [R10.64], !P6 ;  /* 0x069000000af15fae */ /* 0x0007f0000f101d48 */
[----:B------:R-:W4:Y:S01]  /*bf60*/  LDSM.16.MT88.4 R20, [R224] ;  /* 0x00000000e014783b */ /* 0x000f220000004200 */
[----:B--2---:R-:W-:Y:S01]  /*bf70*/  FSEL R2, R71, RZ, P1 ;  /* 0x000000ff47027208 */ /* 0x004fe20000800000 */
[C---:B------:R-:W-:Y:S02]  /*bf80*/  FMUL.FTZ R33, R69.reuse, R149 ;  /* 0x0000009545217220 */ /* 0x040fe40000410000 */
[C---:B------:R-:W-:Y:S02]  /*bf90*/  FMUL.FTZ R4, R69.reuse, R120 ;  /* 0x0000007845047220 */ /* 0x040fe40000410000 */
[C---:B------:R-:W-:Y:S02]  /*bfa0*/  FMUL.FTZ R32, R69.reuse, R148 ;  /* 0x0000009445207220 */ /* 0x040fe40000410000 */
[C---:B------:R-:W-:Y:S01]  /*bfb0*/  FMUL.FTZ R5, R69.reuse, R121 ;  /* 0x0000007945057220 */ /* 0x040fe20000410000 */
[----:B------:R-:W0:Y:S01]  /*bfc0*/  LDGDEPBAR ;  /* 0x00000000000079af */ /* 0x000e220000000000 */
[----:B------:R-:W-:Y:S02]  /*bfd0*/  FMUL.FTZ R17, R69, R133 ;  /* 0x0000008545117220 */ /* 0x000fe40000410000 */
[----:B-1----:R-:W-:Y:S01]  /*bfe0*/  FADD.FTZ R0, -R2, R117 ;  /* 0x0000007502007221 */ /* 0x002fe20000010100 */
[----:B------:R-:W-:Y:S01]  /*bff0*/  FSEL R2, R70, RZ, P0 ;  /* 0x000000ff46027208 */ /* 0x000fe20000000000 */
[C---:B------:R-:W-:Y:S02]  /*c000*/  FMUL.FTZ R35, R3.reuse, R151 ;  /* 0x0000009703237220 */ /* 0x040fe40000410000 */
[----:B------:R-:W-:Y:S02]  /*c010*/  FMUL.FTZ R0, R0, c[0x0][0x2d0] ;  /* 0x0000b40000007a20 */ /* 0x000fe40000410000 */
[C---:B------:R-:W-:Y:S02]  /*c020*/  FMUL.FTZ R18, R3.reuse, R134 ;  /* 0x0000008603127220 */ /* 0x040fe40000410000 */
[----:B------:R1:W2:Y:S01]  /*c030*/  MUFU.EX2 R68, R0 ;  /* 0x0000000000447308 */ /* 0x0002a20000000800 */
[----:B------:R-:W-:Y:S02]  /*c040*/  IMAD.MOV.U32 R117, RZ, RZ, R24 ;  /* 0x000000ffff757224 */ /* 0x000fe400078e0018 */
[C---:B---3--:R-:W-:Y:S02]  /*c050*/  FMUL.FTZ R6, R3.reuse, R122 ;  /* 0x0000007a03067220 */ /* 0x048fe40000410000 */
[----:B------:R-:W-:Y:S01]  /*c060*/  FMUL.FTZ R7, R3, R123 ;  /* 0x0000007b03077220 */ /* 0x000fe20000410000 */
[----:B------:R-:W-:Y:S01]  /*c070*/  F2FP.BF16.PACK_AB R79, R106, R117 ;  /* 0x000000756a4f723e */ /* 0x000fe200000010ff */
[----:B------:R-:W-:Y:S02]  /*c080*/  FMUL.FTZ R16, R69, R132 ;  /* 0x0000008445107220 */ /* 0x000fe40000410000 */
[----:B------:R-:W-:Y:S02]  /*c090*/  IMAD.MOV.U32 R132, RZ, RZ, R39 ;  /* 0x000000ffff847224 */ /* 0x000fe400078e0027 */
[----:B------:R-:W3:Y:S01]  /*c0a0*/  LDSM.16.MT88.4 R36, [R228] ;  /* 0x00000000e424783b */ /* 0x000ee20000004200 */
[C---:B------:R-:W-:Y:S01]  /*c0b0*/  FMUL.FTZ R19, R3.reuse, R135 ;  /* 0x0000008703137220 */ /* 0x040fe20000410000 */
[----:B------:R-:W-:Y:S01]  /*c0c0*/  MOV R135, R221 ;  /* 0x000000dd00877202 */ /* 0x000fe20000000f00 */
[----:B------:R-:W-:Y:S02]  /*c0d0*/  IMAD.MOV.U32 R121, RZ, RZ, R29 ;  /* 0x000000ffff797224 */ /* 0x000fe400078e001d */
[----:B------:R-:W-:Y:S01]  /*c0e0*/  FMUL.FTZ R34, R3, R150 ;  /* 0x0000009603227220 */ /* 0x000fe20000410000 */
[----:B------:R-:W-:Y:S01]  /*c0f0*/  MOV R150, R52 ;  /* 0x0000003400967202 */ /* 0x000fe20000000f00 */
[--C-:B------:R-:W-:Y:S01]  /*c100*/  FFMA.FTZ R121, R121, c[0x0][0x2d0], -R75.reuse ;  /* 0x0000b40079797a23 */ /* 0x100fe2000001084b */
[----:B------:R-:W3:Y:S01]  /*c110*/  LDSM.16.MT88.4 R52, [R225] ;  /* 0x00000000e134783b */ /* 0x000ee20000004200 */
[-C--:B----4-:R-:W-:Y:S05]  /*c120*/  HMMA.16816.F32.BF16 R4, R76, R20.reuse, R4 ;  /* 0x000000144c04723c */ /* 0x090fea0000041804 */
[----:B-1----:R-:W-:Y:S01]  /*c130*/  FADD.FTZ R0, -R2, R118 ;  /* 0x0000007602007221 */ /* 0x002fe20000010100 */
[----:B------:R-:W-:Y:S01]  /*c140*/  MOV R118, R14 ;  /* 0x0000000e00767202 */ /* 0x000fe20000000f00 */
[----:B------:R-:W-:Y:S02]  /*c150*/  FFMA.FTZ R2, R40, c[0x0][0x2d0], -R75 ;  /* 0x0000b40028027a23 */ /* 0x000fe4000001084b */
[----:B------:R-:W-:Y:S03]  /*c160*/  FMUL.FTZ R0, R0, c[0x0][0x2d0] ;  /* 0x0000b40000007a20 */ /* 0x000fe60000410000 */
[C---:B--2---:R-:W-:Y:S01]  /*c170*/  FMUL.FTZ R9, R68.reuse, R125 ;  /* 0x0000007d44097220 */ /* 0x044fe20000410000 */
[----:B------:R-:W-:Y:S01]  /*c180*/  F2FP.BF16.PACK_AB R66, R105, R118 ;  /* 0x000000766942723e */ /* 0x000fe200000010ff */
[----:B------:R1:W-:Y:S01]  /*c190*/  MUFU.EX2 R125, R2 ;  /* 0x00000002007d7308 */ /* 0x0003e20000000800 */
[C---:B------:R-:W-:Y:S02]  /*c1a0*/  FMUL.FTZ R13, R68.reuse, R129 ;  /* 0x00000081440d7220 */ /* 0x040fe40000410000 */
[----:B------:R-:W-:Y:S02]  /*c1b0*/  IMAD.MOV.U32 R129, RZ, RZ, R111 ;  /* 0x000000ffff817224 */ /* 0x000fe400078e006f */
[C---:B------:R-:W-:Y:S02]  /*c1c0*/  FMUL.FTZ R12, R68.reuse, R128 ;  /* 0x00000080440c7220 */ /* 0x040fe40000410000 */
[C---:B------:R-:W-:Y:S02]  /*c1d0*/  FMUL.FTZ R8, R68.reuse, R124 ;  /* 0x0000007c44087220 */ /* 0x040fe40000410000 */
[----:B------:R-:W-:Y:S01]  /*c1e0*/  IMAD.MOV.U32 R124, RZ, RZ, R80 ;  /* 0x000000ffff7c7224 */ /* 0x000fe200078e0050 */
[----:B------:R-:W2:Y:S01]  /*c1f0*/  MUFU.EX2 R0, R0 ;  /* 0x0000000000007308 */ /* 0x000ea20000000800 */
[C---:B------:R-:W-:Y:S02]  /*c200*/  FMUL.FTZ R29, R68.reuse, R145 ;  /* 0x00000091441d7220 */ /* 0x040fe40000410000 */
[C---:B------:R-:W-:Y:S02]  /*c210*/  FMUL.FTZ R24, R68.reuse, R140 ;  /* 0x0000008c44187220 */ /* 0x040fe40000410000 */
[C---:B------:R-:W-:Y:S02]  /*c220*/  FMUL.FTZ R25, R68.reuse, R141 ;  /* 0x0000008d44197220 */ /* 0x040fe40000410000 */
[C---:B------:R-:W-:Y:S02]  /*c230*/  FMUL.FTZ R28, R68.reuse, R144 ;  /* 0x00000090441c7220 */ /* 0x040fe40000410000 */
[C---:B------:R-:W-:Y:S02]  /*c240*/  FMUL.FTZ R40, R68.reuse, R156 ;  /* 0x0000009c44287220 */ /* 0x040fe40000410000 */
[----:B------:R-:W-:Y:S02]  /*c250*/  IMAD.MOV.U32 R144, RZ, RZ, R84 ;  /* 0x000000ffff907224 */ /* 0x000fe400078e0054 */
[----:B-1----:R-:W-:Y:S02]  /*c260*/  FFMA.FTZ R2, R41, c[0x0][0x2d0], -R75 ;  /* 0x0000b40029027a23 */ /* 0x002fe4000001084b */
[----:B------:R-:W-:Y:S01]  /*c270*/  FMUL.FTZ R41, R68, R157 ;  /* 0x0000009d44297220 */ /* 0x000fe20000410000 */
[----:B------:R-:W-:Y:S01]  /*c280*/  MOV R157, R42 ;  /* 0x0000002a009d7202 */ /* 0x000fe20000000f00 */
[C---:B--2---:R-:W-:Y:S02]  /*c290*/  FMUL.FTZ R11, R0.reuse, R127 ;  /* 0x0000007f000b7220 */ /* 0x044fe40000410000 */
[----:B------:R1:W-:Y:S01]  /*c2a0*/  MUFU.EX2 R127, R2 ;  /* 0x00000002007f7308 */ /* 0x0003e20000000800 */
[C---:B------:R-:W-:Y:S02]  /*c2b0*/  FMUL.FTZ R31, R0.reuse, R147 ;  /* 0x00000093001f7220 */ /* 0x040fe40000410000 */
[C---:B------:R-:W-:Y:S02]  /*c2c0*/  FMUL.FTZ R26, R0.reuse, R142 ;  /* 0x0000008e001a7220 */ /* 0x040fe40000410000 */
[C---:B------:R-:W-:Y:S02]  /*c2d0*/  FMUL.FTZ R27, R0.reuse, R143 ;  /* 0x0000008f001b7220 */ /* 0x040fe40000410000 */
[C---:B------:R-:W-:Y:S02]  /*c2e0*/  FMUL.FTZ R10, R0.reuse, R126 ;  /* 0x0000007e000a7220 */ /* 0x040fe40000410000 */
[C---:B------:R-:W-:Y:S02]  /*c2f0*/  FMUL.FTZ R14, R0.reuse, R130 ;  /* 0x00000082000e7220 */ /* 0x040fe40000410000 */
[C---:B------:R-:W-:Y:S02]  /*c300*/  FMUL.FTZ R15, R0.reuse, R131 ;  /* 0x00000083000f7220 */ /* 0x040fe40000410000 */
[C---:B------:R-:W-:Y:S01]  /*c310*/  FMUL.FTZ R30, R0.reuse, R146 ;  /* 0x00000092001e7220 */ /* 0x040fe20000410000 */
[C---:B------:R-:W-:Y:S04]  /*c320*/  HMMA.16816.F32.BF16 R8, R64.reuse, R20, R8 ;  /* 0x000000144008723c */ /* 0x040fe80000041808 */
[----:B------:R-:W-:Y:S02]  /*c330*/  FMUL.FTZ R42, R0, R158 ;  /* 0x0000009e002a7220 */ /* 0x000fe40000410000 */
[----:B------:R-:W-:Y:S02]  /*c340*/  IMAD.MOV.U32 R158, RZ, RZ, R43 ;  /* 0x000000ffff9e7224 */ /* 0x000fe400078e002b */
[-C--:B------:R-:W-:Y:S04]  /*c350*/  HMMA.16816.F32.BF16 R12, R64, R22.reuse, R12 ;  /* 0x00000016400c723c */ /* 0x080fe8000004180c */
[--C-:B-1----:R-:W-:Y:S02]  /*c360*/  FFMA.FTZ R2, R44, c[0x0][0x2d0], -R75.reuse ;  /* 0x0000b4002c027a23 */ /* 0x102fe4000001084b */
[C---:B------:R-:W-:Y:S02]  /*c370*/  FMUL.FTZ R20, R69.reuse, R136 ;  /* 0x0000008845147220 */ /* 0x040fe40000410000 */
[----:B------:R1:W-:Y:S01]  /*c380*/  MUFU.EX2 R151, R2 ;  /* 0x0000000200977308 */ /* 0x0003e20000000800 */
[C---:B------:R-:W-:Y:S04]  /*c390*/  HMMA.16816.F32.BF16 R16, R76.reuse, R22, R16 ;  /* 0x000000164c10723c */ /* 0x040fe80000041810 */
[----:B------:R-:W-:Y:S02]  /*c3a0*/  FMUL.FTZ R21, R69, R137 ;  /* 0x0000008945157220 */ /* 0x000fe40000410000 */
[----:B------:R-:W-:Y:S01]  /*c3b0*/  FMUL.FTZ R43, R0, R159 ;  /* 0x0000009f002b7220 */ /* 0x000fe20000410000 */
[----:B------:R-:W-:Y:S01]  /*c3c0*/  MOV R159, R91 ;  /* 0x0000005b009f7202 */ /* 0x000fe20000000f00 */
[C---:B------:R-:W-:Y:S01]  /*c3d0*/  FMUL.FTZ R22, R3.reuse, R138 ;  /* 0x0000008a03167220 */ /* 0x040fe20000410000 */
[----:B------:R-:W-:Y:S03]  /*c3e0*/  MOV R91, R83 ;  /* 0x00000053005b7202 */ /* 0x000fe60000000f00 */
[----:B------:R-:W-:Y:S02]  /*c3f0*/  FMUL.FTZ R23, R3, R139 ;  /* 0x0000008b03177220 */ /* 0x000fe40000410000 */
[C---:B------:R-:W-:Y:S02]  /*c400*/  FMUL.FTZ R44, R68.reuse, R160 ;  /* 0x000000a0442c7220 */ /* 0x040fe40000410000 */
[----:B------:R-:W-:Y:S02]  /*c410*/  IMAD.MOV.U32 R160, RZ, RZ, R90 ;  /* 0x000000ffffa07224 */ /* 0x000fe400078e005a */
[----:B------:R-:W-:Y:S01]  /*c420*/  IMAD.MOV.U32 R90, RZ, RZ, R48 ;  /* 0x000000ffff5a7224 */ /* 0x000fe200078e0030 */
[-C--:B---3--:R-:W-:Y:S03]  /*c430*/  HMMA.16816.F32.BF16 R20, R76, R36.reuse, R20 ;  /* 0x000000244c14723c */ /* 0x088fe60000041814 */
[----:B------:R-:W-:Y:S01]  /*c440*/  FMUL.FTZ R48, R69, R164 ;  /* 0x000000a445307220 */ /* 0x000fe20000410000 */
[----:B------:R-:W-:Y:S01]  /*c450*/  MOV R164, R51 ;  /* 0x0000003300a47202 */ /* 0x000fe20000000f00 */
[----:B-1----:R-:W-:Y:S02]  /*c460*/  FFMA.FTZ R2, R45, c[0x0][0x2d0], -R75 ;  /* 0x0000b4002d027a23 */ /* 0x002fe4000001084b */
[----:B------:R-:W-:Y:S01]  /*c470*/  FMUL.FTZ R45, R68, R161 ;  /* 0x000000a1442d7220 */ /* 0x000fe20000410000 */
[C---:B------:R-:W-:Y:S01]  /*c480*/  HMMA.16816.F32.BF16 R24, R64.reuse, R36, R24 ;  /* 0x000000244018723c */ /* 0x040fe20000041818 */
[----:B------:R1:W-:Y:S03]  /*c490*/  MUFU.EX2 R149, R2 ;  /* 0x0000000200957308 */ /* 0x0003e60000000800 */
[----:B------:R-:W-:Y:S01]  /*c4a0*/  MOV R161, R46 ;  /* 0x0000002e00a17202 */ /* 0x000fe20000000f00 */
[C---:B------:R-:W-:Y:S02]  /*c4b0*/  FMUL.FTZ R46, R0.reuse, R162 ;  /* 0x000000a2002e7220 */ /* 0x040fe40000410000 */
[C---:B------:R-:W-:Y:S01]  /*c4c0*/  FMUL.FTZ R36, R69.reuse, R152 ;  /* 0x0000009845247220 */ /* 0x040fe20000410000 */
[-C--:B------:R-:W-:Y:S04]  /*c4d0*/  HMMA.16816.F32.BF16 R28, R64, R38.reuse, R28 ;  /* 0x00000026401c723c */ /* 0x080fe8000004181c */
[----:B------:R-:W-:Y:S01]  /*c4e0*/  FMUL.FTZ R37, R69, R153 ;  /* 0x0000009945257220 */ /* 0x000fe20000410000 */
[----:B------:R-:W-:Y:S01]  /*c4f0*/  MOV R152, R245 ;  /* 0x000000f500987202 */ /* 0x000fe20000000f00 */
[----:B------:R-:W-:Y:S01]  /*c500*/  IMAD.MOV.U32 R162, RZ, RZ, R47 ;  /* 0x000000ffffa27224 */ /* 0x000fe200078e002f */
[----:B------:R-:W-:Y:S01]  /*c510*/  MOV R153, R85 ;  /* 0x0000005500997202 */ /* 0x000fe20000000f00 */
[C---:B------:R-:W-:Y:S04]  /*c520*/  HMMA.16816.F32.BF16 R32, R76.reuse, R38, R32 ;  /* 0x000000264c20723c */ /* 0x040fe80000041820 */
[----:B------:R-:W-:Y:S01]  /*c530*/  FMUL.FTZ R47, R0, R163 ;  /* 0x000000a3002f7220 */ /* 0x000fe20000410000 */
[----:B------:R-:W-:Y:S01]  /*c540*/  MOV R163, R86 ;  /* 0x0000005600a37202 */ /* 0x000fe20000000f00 */
[----:B------:R-:W-:Y:S02]  /*c550*/  IMAD.MOV.U32 R86, RZ, RZ, R49 ;  /* 0x000000ffff567224 */ /* 0x000fe400078e0031 */
[C---:B------:R-:W-:Y:S04]  /*c560*/  FMUL.FTZ R38, R3.reuse, R154 ;  /* 0x0000009a03267220 */ /* 0x040fe80000410000 */
[----:B-1----:R-:W-:Y:S02]  /*c570*/  FFMA.FTZ R2, R56, c[0x0][0x2d0], -R88 ;  /* 0x0000b40038027a23 */ /* 0x002fe40000010858 */
[----:B------:R-:W-:Y:S02]  /*c580*/  IMAD.MOV.U32 R156, RZ, RZ, R86 ;  /* 0x000000ffff9c7224 */ /* 0x000fe400078e0056 */
[----:B------:R1:W-:Y:S01]  /*c590*/  MUFU.EX2 R120, R2 ;  /* 0x0000000200787308 */ /* 0x0003e20000000800 */
[----:B------:R-:W-:Y:S02]  /*c5a0*/  FMUL.FTZ R39, R3, R155 ;  /* 0x0000009b03277220 */ /* 0x000fe40000410000 */
[----:B------:R-:W-:Y:S01]  /*c5b0*/  FMUL.FTZ R49, R69, R165 ;  /* 0x000000a545317220 */ /* 0x000fe20000410000 */
[----:B------:R-:W-:Y:S01]  /*c5c0*/  MOV R165, R50 ;  /* 0x0000003200a57202 */ /* 0x000fe20000000f00 */
[C---:B------:R-:W-:Y:S02]  /*c5d0*/  FMUL.FTZ R50, R3.reuse, R166 ;  /* 0x000000a603327220 */ /* 0x040fe40000410000 */
[----:B------:R-:W-:Y:S01]  /*c5e0*/  FMUL.FTZ R51, R3, R167 ;  /* 0x000000a703337220 */ /* 0x000fe20000410000 */
[-C--:B------:R-:W-:Y:S03]  /*c5f0*/  HMMA.16816.F32.BF16 R36, R76, R52.reuse, R36 ;  /* 0x000000344c24723c */ /* 0x080fe60000041824 */
[----:B------:R-:W-:Y:S01]  /*c600*/  IMAD.MOV.U32 R166, RZ, RZ, R82 ;  /* 0x000000ffffa67224 */ /* 0x000fe200078e0052 */
[----:B------:R-:W-:Y:S01]  /*c610*/  MOV R167, R81 ;  /* 0x0000005100a77202 */ /* 0x000fe20000000f00 */
[C---:B------:R-:W-:Y:S01]  /*c620*/  FMUL.FTZ R56, R68.reuse, R172 ;  /* 0x000000ac44387220 */ /* 0x040fe20000410000 */
[----:B------:R-:W2:Y:S01]  /*c630*/  LDSM.16.MT88.4 R80, [R227] ;  /* 0x00000000e350783b */ /* 0x000ea20000004200 */
[----:B------:R-:W-:Y:S01]  /*c640*/  IMAD.MOV.U32 R123, RZ, RZ, R91 ;  /* 0x000000ffff7b7224 */ /* 0x000fe200078e005b */
[C---:B------:R-:W-:Y:S04]  /*c650*/  HMMA.16816.F32.BF16 R40, R64.reuse, R52, R40 ;  /* 0x000000344028723c */ /* 0x040fe80000041828 */
[--C-:B------:R-:W-:Y:S03]  /*c660*/  FFMA.FTZ R91, R193, c[0x0][0x2d0], -R88.reuse ;  /* 0x0000b400c15b7a23 */ /* 0x100fe60000010858 */
[--C-:B------:R-:W-:Y:S01]  /*c670*/  FFMA.FTZ R53, R59, c[0x0][0x2d0], -R88.reuse ;  /* 0x0000b4003b357a23 */ /* 0x100fe20000010858 */
[----:B------:R3:W-:Y:S01]  /*c680*/  MUFU.EX2 R136, R91 ;  /* 0x0000005b00887308 */ /* 0x0007e20000000800 */
[----:B-1----:R-:W-:Y:S01]  /*c690*/  FFMA.FTZ R2, R57, c[0x0][0x2d0], -R88 ;  /* 0x0000b40039027a23 */ /* 0x002fe20000010858 */
[-C--:B------:R-:W-:Y:S03]  /*c6a0*/  HMMA.16816.F32.BF16 R44, R64, R54.reuse, R44 ;  /* 0x00000036402c723c */ /* 0x080fe6000004182c */
[----:B------:R-:W-:Y:S01]  /*c6b0*/  FMUL.FTZ R52, R69, R168 ;  /* 0x000000a845347220 */ /* 0x000fe20000410000 */
[----:B------:R-:W-:Y:S01]  /*c6c0*/  MOV R168, R95 ;  /* 0x0000005f00a87202 */ /* 0x000fe20000000f00 */
[----:B------:R-:W-:Y:S02]  /*c6d0*/  IMAD.MOV.U32 R95, RZ, RZ, R244 ;  /* 0x000000ffff5f7224 */ /* 0x000fe400078e00f4 */
[----:B------:R-:W-:Y:S01]  /*c6e0*/  FMUL.FTZ R57, R68, R173 ;  /* 0x000000ad44397220 */ /* 0x000fe20000410000 */
[----:B------:R1:W-:Y:S01]  /*c6f0*/  MUFU.EX2 R147, R2 ;  /* 0x0000000200937308 */ /* 0x0003e20000000800 */
[C---:B------:R-:W-:Y:S04]  /*c700*/  HMMA.16816.F32.BF16 R48, R76.reuse, R54, R48 ;  /* 0x000000364c30723c */ /* 0x040fe80000041830 */
[----:B------:R-:W-:Y:S03]  /*c710*/  FMUL.FTZ R59, R0, R175 ;  /* 0x000000af003b7220 */ /* 0x000fe60000410000 */
[C---:B------:R-:W-:Y:S02]  /*c720*/  FMUL.FTZ R55, R3.reuse, R171 ;  /* 0x000000ab03377220 */ /* 0x040fe40000410000 */
[----:B------:R4:W-:Y:S03]  /*c730*/  MUFU.EX2 R122, R53 ;  /* 0x00000035007a7308 */ /* 0x0009e60000000800 */
[----:B------:R-:W-:Y:S02]  /*c740*/  IMAD.MOV.U32 R171, RZ, RZ, R251 ;  /* 0x000000ffffab7224 */ /* 0x000fe400078e00fb */
[----:B------:R-:W-:Y:S01]  /*c750*/  FMUL.FTZ R54, R3, R170 ;  /* 0x000000aa03367220 */ /* 0x000fe20000410000 */
[----:B------:R-:W-:Y:S01]  /*c760*/  MOV R170, R87 ;  /* 0x0000005700aa7202 */ /* 0x000fe20000000f00 */
[--C-:B---3--:R-:W-:Y:S01]  /*c770*/  FFMA.FTZ R91, R92, c[0x0][0x2d0], -R88.reuse ;  /* 0x0000b4005c5b7a23 */ /* 0x108fe20000010858 */
[----:B------:R-:W3:Y:S01]  /*c780*/  LDSM.16.MT88.4 R84, [R224+0x800] ;  /* 0x00080000e054783b */ /* 0x000ee20000004200 */
[--C-:B-1----:R-:W-:Y:S02]  /*c790*/  FFMA.FTZ R2, R58, c[0x0][0x2d0], -R88.reuse ;  /* 0x0000b4003a027a23 */ /* 0x102fe40000010858 */
[----:B------:R-:W-:Y:S01]  /*c7a0*/  FMUL.FTZ R58, R0, R174 ;  /* 0x000000ae003a7220 */ /* 0x000fe20000410000 */
[----:B------:R-:W-:Y:S01]  /*c7b0*/  MOV R174, R106 ;  /* 0x0000006a00ae7202 */ /* 0x000fe20000000f00 */
[----:B------:R1:W-:Y:S01]  /*c7c0*/  MUFU.EX2 R148, R2 ;  /* 0x0000000200947308 */ /* 0x0003e20000000800 */
[--C-:B------:R-:W-:Y:S02]  /*c7d0*/  FFMA.FTZ R106, R243, c[0x0][0x2d0], -R89.reuse ;  /* 0x0000b400f36a7a23 */ /* 0x100fe40000010859 */
[----:B----4-:R-:W-:Y:S01]  /*c7e0*/  FMUL.FTZ R53, R69, R169 ;  /* 0x000000a945357220 */ /* 0x010fe20000410000 */
[----:B------:R-:W-:Y:S01]  /*c7f0*/  MOV R169, R90 ;  /* 0x0000005a00a97202 */ /* 0x000fe20000000f00 */
[----:B------:R-:W-:Y:S05]  /*c800*/  FFMA.FTZ R90, R197, c[0x0][0x2d0], -R88 ;  /* 0x0000b400c55a7a23 */ /* 0x000fea0000010858 */
[----:B------:R-:W-:Y:S01]  /*c810*/  MUFU.EX2 R244, R90 ;  /* 0x0000005a00f47308 */ /* 0x000fe20000000800 */
[-C--:B--2---:R-:W-:Y:S08]  /*c820*/  HMMA.16816.F32.BF16 R52, R76, R80.reuse, R52 ;  /* 0x000000504c34723c */ /* 0x084ff00000041834 */
[C---:B------:R-:W-:Y:S04]  /*c830*/  HMMA.16816.F32.BF16 R56, R64.reuse, R80, R56 ;  /* 0x000000504038723c */ /* 0x040fe80000041838 */
[--C-:B-1----:R-:W-:Y:S02]  /*c840*/  FFMA.FTZ R2, R60, c[0x0][0x2d0], -R89.reuse ;  /* 0x0000b4003c027a23 */ /* 0x102fe40000010859 */
[----:B------:R-:W-:Y:S02]  /*c850*/  FMUL.FTZ R60, R68, R176 ;  /* 0x000000b0443c7220 */ /* 0x000fe40000410000 */
[----:B------:R1:W-:Y:S04]  /*c860*/  MUFU.EX2 R112, R2 ;  /* 0x0000000200707308 */ /* 0x0003e80000000800 */
[--C-:B-1----:R-:W-:Y:S02]  /*c870*/  FFMA.FTZ R2, R62, c[0x0][0x2d0], -R89.reuse ;  /* 0x0000b4003e027a23 */ /* 0x102fe40000010859 */
[----:B------:R-:W-:Y:S04]  /*c880*/  FMUL.FTZ R62, R0, R178 ;  /* 0x000000b2003e7220 */ /* 0x000fe80000410000 */
[----:B------:R1:W2:Y:S02]  /*c890*/  MUFU.EX2 R134, R2 ;  /* 0x0000000200867308 */ /* 0x0002a40000000800 */
[--C-:B-1----:R-:W-:Y:S01]  /*c8a0*/  FFMA.FTZ R2, R61, c[0x0][0x2d0], -R89.reuse ;  /* 0x0000b4003d027a23 */ /* 0x102fe20000010859 */
[----:B--2---:R-:W-:Y:S01]  /*c8b0*/  F2FP.BF16.PACK_AB R80, R134, R112 ;  /* 0x000000708650723e */ /* 0x004fe200000010ff */
[----:B------:R-:W-:Y:S06]  /*c8c0*/  FMUL.FTZ R61, R68, R177 ;  /* 0x000000b1443d7220 */ /* 0x000fec0000410000 */
[----:B------:R1:W-:Y:S02]  /*c8d0*/  MUFU.EX2 R142, R2 ;  /* 0x00000002008e7308 */ /* 0x0003e40000000800 */
[----:B-1----:R-:W-:Y:S02]  /*c8e0*/  FFMA.FTZ R2, R63, c[0x0][0x2d0], -R89 ;  /* 0x0000b4003f027a23 */ /* 0x002fe40000010859 */
[----:B------:R-:W-:Y:S06]  /*c8f0*/  FMUL.FTZ R63, R0, R179 ;  /* 0x000000b3003f7220 */ /* 0x000fec0000410000 */
[----:B------:R1:W2:Y:S01]  /*c900*/  MUFU.EX2 R143, R2 ;  /* 0x00000002008f7308 */ /* 0x0002a20000000800 */
[-C--:B------:R-:W-:Y:S07]  /*c910*/  HMMA.16816.F32.BF16 R60, R64, R82.reuse, R60 ;  /* 0x00000052403c723c */ /* 0x080fee000004183c */
[C---:B------:R-:W-:Y:S01]  /*c920*/  FMUL.FTZ R64, R69.reuse, R180 ;  /* 0x000000b445407220 */ /* 0x040fe20000410000 */
[----:B------:R-:W-:Y:S01]  /*c930*/  MOV R180, R117 ;  /* 0x0000007500b47202 */ /* 0x000fe20000000f00 */
[----:B------:R-:W-:Y:S01]  /*c940*/  FMUL.FTZ R65, R69, R181 ;  /* 0x000000b545417220 */ /* 0x000fe20000410000 */
[----:B------:R-:W-:Y:S02]  /*c950*/  MUFU.EX2 R117, R106 ;  /* 0x0000006a00757308 */ /* 0x000fe40000000800 */
[C---:B------:R-:W-:Y:S02]  /*c960*/  FMUL.FTZ R66, R3.reuse, R182 ;  /* 0x000000b603427220 */ /* 0x040fe40000410000 */
[----:B------:R-:W-:Y:S02]  /*c970*/  FMUL.FTZ R67, R3, R183 ;  /* 0x000000b703437220 */ /* 0x000fe40000410000 */
[----:B------:R-:W-:Y:S02]  /*c980*/  IMAD.MOV.U32 R181, RZ, RZ, R116 ;  /* 0x000000ffffb57224 */ /* 0x000fe400078e0074 */
[--C-:B-1----:R-:W-:Y:S03]  /*c990*/  FFMA.FTZ R2, R184, c[0x0][0x2d0], -R96.reuse ;  /* 0x0000b400b8027a23 */ /* 0x102fe60000010860 */
[----:B------:R-:W-:Y:S01]  /*c9a0*/  HMMA.16816.F32.BF16 R64, R76, R82, R64 ;  /* 0x000000524c40723c */ /* 0x000fe20000041840 */
[----:B------:R1:W-:Y:S06]  /*c9b0*/  MUFU.EX2 R111, R2 ;  /* 0x00000002006f7308 */ /* 0x0003ec0000000800 */
[----:B------:R-:W-:Y:S02]  /*c9c0*/  F2FP.BF16.PACK_AB R78, R149, R151 ;  /* 0x00000097954e723e */ /* 0x000fe400000010ff */
[----:B------:R-:W-:Y:S03]  /*c9d0*/  F2FP.BF16.PACK_AB R79, R148, R147 ;  /* 0x00000093944f723e */ /* 0x000fe600000010ff */
[----:B------:R-:W-:Y:S02]  /*c9e0*/  F2FP.BF16.PACK_AB R76, R127, R125 ;  /* 0x0000007d7f4c723e */ /* 0x000fe400000010ff */
[----:B------:R-:W-:Y:S02]  /*c9f0*/  F2FP.BF16.PACK_AB R77, R122, R120 ;  /* 0x000000787a4d723e */ /* 0x000fe400000010ff */
[----:B--2---:R-:W-:Y:S05]  /*ca00*/  F2FP.BF16.PACK_AB R82, R143, R142 ;  /* 0x0000008e8f52723e */ /* 0x004fea00000010ff */
[-C--:B---3--:R-:W-:Y:S03]  /*ca10*/  HMMA.16816.F32.BF16 R4, R76, R84.reuse, R4 ;  /* 0x000000544c04723c */ /* 0x088fe60000041804 */
[--C-:B-1----:R-:W-:Y:S02]  /*ca20*/  FFMA.FTZ R2, R186, c[0x0][0x2d0], -R96.reuse ;  /* 0x0000b400ba027a23 */ /* 0x102fe40000010860 */
[----:B------:R-:W-:Y:S10]  /*ca30*/  MUFU.EX2 R186, R101 ;  /* 0x0000006500ba7308 */ /* 0x000ff40000000800 */
[----:B------:R1:W2:Y:S02]  /*ca40*/  MUFU.EX2 R126, R2 ;  /* 0x00000002007e7308 */ /* 0x0002a40000000800 */
[--C-:B-1----:R-:W-:Y:S01]  /*ca50*/  FFMA.FTZ R2, R185, c[0x0][0x2d0], -R96.reuse ;  /* 0x0000b400b9027a23 */ /* 0x102fe20000010860 */
[----:B--2---:R-:W-:Y:S07]  /*ca60*/  F2FP.BF16.PACK_AB R81, R126, R111 ;  /* 0x0000006f7e51723e */ /* 0x004fee00000010ff */
[----:B------:R1:W-:Y:S02]  /*ca70*/  MUFU.EX2 R128, R2 ;  /* 0x0000000200807308 */ /* 0x0003e40000000800 */
[----:B-1----:R-:W-:Y:S08]  /*ca80*/  FFMA.FTZ R2, R187, c[0x0][0x2d0], -R96 ;  /* 0x0000b400bb027a23 */ /* 0x002ff00000010860 */
[----:B------:R-:W-:Y:S10]  /*ca90*/  MUFU.EX2 R187, R98 ;  /* 0x0000006200bb7308 */ /* 0x000ff40000000800 */
        /* <DEDUP_REMOVED lines=9> */
[----:B------:R1:W3:Y:S04]  /*cb30*/  MUFU.EX2 R146, R2 ;  /* 0x0000000200927308 */ /* 0x0002e80000000800 */
[--C-:B-1----:R-:W-:Y:S06]  /*cb40*/  FFMA.FTZ R2, R190, c[0x0][0x2d0], -R75.reuse ;  /* 0x0000b400be027a23 */ /* 0x102fec000001084b */
[----:B------:R1:W-:Y:S01]  /*cb50*/  MUFU.EX2 R176, R2 ;  /* 0x0000000200b07308 */ /* 0x0003e20000000800 */
[-C--:B--2---:R-:W-:Y:S08]  /*cb60*/  HMMA.16816.F32.BF16 R20, R76, R84.reuse, R20 ;  /* 0x000000544c14723c */ /* 0x084ff00000041814 */
[C---:B------:R-:W-:Y:S08]  /*cb70*/  HMMA.16816.F32.BF16 R24, R80.reuse, R84, R24 ;  /* 0x000000545018723c */ /* 0x040ff00000041818 */
[-C--:B------:R-:W-:Y:S04]  /*cb80*/  HMMA.16816.F32.BF16 R28, R80, R86.reuse, R28 ;  /* 0x00000056501c723c */ /* 0x080fe8000004181c */
[----:B-1----:R-:W-:Y:S04]  /*cb90*/  FFMA.FTZ R2, R192, c[0x0][0x2d0], -R75 ;  /* 0x0000b400c0027a23 */ /* 0x002fe8000001084b */
[C---:B------:R-:W-:Y:S01]  /*cba0*/  HMMA.16816.F32.BF16 R32, R76.reuse, R86, R32 ;  /* 0x000000564c20723c */ /* 0x040fe20000041820 */
[----:B------:R1:W2:Y:S01]  /*cbb0*/  MUFU.EX2 R251, R2 ;  /* 0x0000000200fb7308 */ /* 0x0002a20000000800 */
[----:B------:R-:W4:Y:S02]  /*cbc0*/  LDSM.16.MT88.4 R84, [R225+0x800] ;  /* 0x00080000e154783b */ /* 0x000f240000004200 */
[--C-:B-1----:R-:W-:Y:S07]  /*cbd0*/  FFMA.FTZ R2, R196, c[0x0][0x2d0], -R88.reuse ;  /* 0x0000b400c4027a23 */ /* 0x102fee0000010858 */
[----:B------:R1:W1:Y:S01]  /*cbe0*/  MUFU.EX2 R139, R2 ;  /* 0x00000002008b7308 */ /* 0x0002620000000800 */
[-C--:B----4-:R-:W-:Y:S08]  /*cbf0*/  HMMA.16816.F32.BF16 R36, R76, R84.reuse, R36 ;  /* 0x000000544c24723c */ /* 0x090ff00000041824 */
[C---:B------:R-:W-:Y:S04]  /*cc00*/  HMMA.16816.F32.BF16 R40, R80.reuse, R84, R40 ;  /* 0x000000545028723c */ /* 0x040fe80000041828 */
[----:B-1----:R-:W-:Y:S04]  /*cc10*/  FFMA.FTZ R2, R194, c[0x0][0x2d0], -R88 ;  /* 0x0000b400c2027a23 */ /* 0x002fe80000010858 */
[----:B------:R1:W4:Y:S01]  /*cc20*/  MUFU.EX2 R141, R2 ;  /* 0x00000002008d7308 */ /* 0x0003220000000800 */
[-C--:B------:R-:W-:Y:S08]  /*cc30*/  HMMA.16816.F32.BF16 R44, R80, R86.reuse, R44 ;  /* 0x00000056502c723c */ /* 0x080ff0000004182c */
[C---:B------:R-:W-:Y:S01]  /*cc40*/  HMMA.16816.F32.BF16 R48, R76.reuse, R86, R48 ;  /* 0x000000564c30723c */ /* 0x040fe20000041830 */
[----:B------:R-:W2:Y:S03]  /*cc50*/  LDSM.16.MT88.4 R84, [R227+0x800] ;  /* 0x00080000e354783b */ /* 0x000ea60000004200 */
[--C-:B-1----:R-:W-:Y:S04]  /*cc60*/  FFMA.FTZ R2, R198, c[0x0][0x2d0], -R89.reuse ;  /* 0x0000b400c6027a23 */ /* 0x102fe80000010859 */
[----:B------:R1:W-:Y:S01]  /*cc70*/  MUFU.EX2 R137, R2 ;  /* 0x0000000200897308 */ /* 0x0003e20000000800 */
[-C--:B--2---:R-:W-:Y:S03]  /*cc80*/  HMMA.16816.F32.BF16 R52, R76, R84.reuse, R52 ;  /* 0x000000544c34723c */ /* 0x084fe60000041834 */
[----:B-1----:R-:W-:Y:S06]  /*cc90*/  FFMA.FTZ R2, R199, c[0x0][0x2d0], -R89 ;  /* 0x0000b400c7027a23 */ /* 0x002fec0000010859 */
[----:B------:R1:W2:Y:S01]  /*cca0*/  MUFU.EX2 R138, R2 ;  /* 0x00000002008a7308 */ /* 0x0002a20000000800 */
[C---:B------:R-:W-:Y:S07]  /*ccb0*/  HMMA.16816.F32.BF16 R56, R80.reuse, R84, R56 ;  /* 0x000000545038723c */ /* 0x040fee0000041838 */
[----:B------:R-:W-:Y:S01]  /*ccc0*/  FFMA.FTZ R84, R212, c[0x0][0x2d0], -R75 ;  /* 0x0000b400d4547a23 */ /* 0x000fe2000001084b */
[-C--:B------:R-:W-:Y:S01]  /*ccd0*/  HMMA.16816.F32.BF16 R60, R80, R86.reuse, R60 ;  /* 0x00000056503c723c */ /* 0x080fe2000004183c */
[----:B------:R-:W2:Y:S02]  /*cce0*/  LDSM.16.MT88.4 R80, [R224+0x1000] ;  /* 0x00100000e050783b */ /* 0x000ea40000004200 */
[----:B------:R2:W-:Y:S05]  /*ccf0*/  MUFU.EX2 R212, R84 ;  /* 0x0000005400d47308 */ /* 0x0005ea0000000800 */
[----:B------:R-:W-:Y:S04]  /*cd00*/  HMMA.16816.F32.BF16 R64, R76, R86, R64 ;  /* 0x000000564c40723c */ /* 0x000fe80000041840 */
[--C-:B-1----:R-:W-:Y:S03]  /*cd10*/  FFMA.FTZ R2, R200, c[0x0][0x2d0], -R89.reuse ;  /* 0x0000b400c8027a23 */ /* 0x102fe60000010859 */
[----:B---3--:R-:W-:Y:S01]  /*cd20*/  F2FP.BF16.PACK_AB R76, R146, R145 ;  /* 0x00000091924c723e */ /* 0x008fe200000010ff */
[----:B------:R1:W-:Y:S01]  /*cd30*/  MUFU.EX2 R140, R2 ;  /* 0x00000002008c7308 */ /* 0x0003e20000000800 */
[----:B------:R-:W-:Y:S03]  /*cd40*/  F2FP.BF16.PACK_AB R78, R251, R176 ;  /* 0x000000b0fb4e723e */ /* 0x000fe600000010ff */
[----:B------:R-:W-:Y:S02]  /*cd50*/  F2FP.BF16.PACK_AB R77, R139, R136 ;  /* 0x000000888b4d723e */ /* 0x000fe400000010ff */
[----:B----4-:R-:W-:Y:S02]  /*cd60*/  F2FP.BF16.PACK_AB R79, R244, R141 ;  /* 0x0000008df44f723e */ /* 0x010fe400000010ff */
[----:B--2---:R-:W-:Y:S05]  /*cd70*/  F2FP.BF16.PACK_AB R84, R138, R137 ;  /* 0x000000898a54723e */ /* 0x004fea00000010ff */
[-C--:B------:R-:W-:Y:S03]  /*cd80*/  HMMA.16816.F32.BF16 R4, R76, R80.reuse, R4 ;  /* 0x000000504c04723c */ /* 0x080fe60000041804 */
[----:B-1----:R-:W-:Y:S04]  /*cd90*/  FFMA.FTZ R2, R201, c[0x0][0x2d0], -R89 ;  /* 0x0000b400c9027a23 */ /* 0x002fe80000010859 */
[----:B------:R1:W2:Y:S02]  /*cda0*/  MUFU.EX2 R245, R2 ;  /* 0x0000000200f57308 */ /* 0x0002a40000000800 */
[--C-:B-1----:R-:W-:Y:S03]  /*cdb0*/  FFMA.FTZ R2, R203, c[0x0][0x2d0], -R96.reuse ;  /* 0x0000b400cb027a23 */ /* 0x102fe60000010860 */
[----:B--2---:R-:W-:Y:S05]  /*cdc0*/  F2FP.BF16.PACK_AB R86, R245, R140 ;  /* 0x0000008cf556723e */ /* 0x004fea00000010ff */
[----:B------:R-:W-:Y:S10]  /*cdd0*/  MUFU.EX2 R203, R91 ;  /* 0x0000005b00cb7308 */ /* 0x000ff40000000800 */
        /* <DEDUP_REMOVED lines=16> */
[----:B------:R1:W-:Y:S04]  /*cee0*/  MUFU.EX2 R221, R2 ;  /* 0x0000000200dd7308 */ /* 0x0003e80000000800 */
[----:B-1----:R-:W-:Y:S06]  /*cef0*/  FFMA.FTZ R2, R218, c[0x0][0x2d0], -R75 ;  /* 0x0000b400da027a23 */ /* 0x002fec000001084b */
[----:B------:R1:W-:Y:S01]  /*cf00*/  MUFU.EX2 R218, R2 ;  /* 0x0000000200da7308 */ /* 0x0003e20000000800 */
[-C--:B--2---:R-:W-:Y:S08]  /*cf10*/  HMMA.16816.F32.BF16 R20, R76, R80.reuse, R20 ;  /* 0x000000504c14723c */ /* 0x084ff00000041814 */
[C---:B------:R-:W-:Y:S08]  /*cf20*/  HMMA.16816.F32.BF16 R24, R84.reuse, R80, R24 ;  /* 0x000000505418723c */ /* 0x040ff00000041818 */
[-C--:B------:R-:W-:Y:S04]  /*cf30*/  HMMA.16816.F32.BF16 R28, R84, R82.reuse, R28 ;  /* 0x00000052541c723c */ /* 0x080fe8000004181c */
[--C-:B-1----:R-:W-:Y:S04]  /*cf40*/  FFMA.FTZ R2, R248, c[0x0][0x2d0], -R88.reuse ;  /* 0x0000b400f8027a23 */ /* 0x102fe80000010858 */
[C---:B------:R-:W-:Y:S01]  /*cf50*/  HMMA.16816.F32.BF16 R32, R76.reuse, R82, R32 ;  /* 0x000000524c20723c */ /* 0x040fe20000041820 */
[----:B------:R1:W-:Y:S01]  /*cf60*/  MUFU.EX2 R154, R2 ;  /* 0x00000002009a7308 */ /* 0x0003e20000000800 */
[----:B------:R-:W2:Y:S02]  /*cf70*/  LDSM.16.MT88.4 R80, [R225+0x1000] ;  /* 0x00100000e150783b */ /* 0x000ea40000004200 */
[--C-:B-1----:R-:W-:Y:S01]  /*cf80*/  FFMA.FTZ R2, R171, c[0x0][0x2d0], -R88.reuse ;  /* 0x0000b400ab027a23 */ /* 0x102fe20000010858 */
[----:B------:R-:W-:Y:S01]  /*cf90*/  MOV R171, R170 ;  /* 0x000000aa00ab7202 */ /* 0x000fe20000000f00 */
[----:B------:R-:W-:Y:S01]  /*cfa0*/  IMAD.MOV.U32 R170, RZ, RZ, R169 ;  /* 0x000000ffffaa7224 */ /* 0x000fe200078e00a9 */
[----:B------:R-:W-:Y:S04]  /*cfb0*/  MOV R169, R168 ;  /* 0x000000a800a97202 */ /* 0x000fe80000000f00 */
[----:B------:R1:W-:Y:S01]  /*cfc0*/  MUFU.EX2 R207, R2 ;  /* 0x0000000200cf7308 */ /* 0x0003e20000000800 */
[----:B------:R-:W-:Y:S01]  /*cfd0*/  IMAD.MOV.U32 R168, RZ, RZ, R167 ;  /* 0x000000ffffa87224 */ /* 0x000fe200078e00a7 */
[----:B------:R-:W-:Y:S01]  /*cfe0*/  MOV R167, R166 ;  /* 0x000000a600a77202 */ /* 0x000fe20000000f00 */
        /* <DEDUP_REMOVED lines=10> */
[-C--:B--2---:R-:W-:Y:S01]  /*d090*/  HMMA.16816.F32.BF16 R36, R76, R80.reuse, R36 ;  /* 0x000000504c24723c */ /* 0x084fe20000041824 */
[----:B------:R2:W5:Y:S07]  /*d0a0*/  LDL.LU R233, [R1+0x7c] ;  /* 0x00007c0001e97983 */ /* 0x00056e0000300800 */
[C---:B------:R-:W-:Y:S04]  /*d0b0*/  HMMA.16816.F32.BF16 R40, R84.reuse, R80, R40 ;  /* 0x000000505428723c */ /* 0x040fe80000041828 */
[----:B-1----:R-:W-:Y:S02]  /*d0c0*/  FFMA.FTZ R2, R171, c[0x0][0x2d0], -R88 ;  /* 0x0000b400ab027a23 */ /* 0x002fe40000010858 */
[----:B------:R-:W-:Y:S01]  /*d0d0*/  IMAD.MOV.U32 R171, RZ, RZ, R170 ;  /* 0x000000ffffab7224 */ /* 0x000fe200078e00aa */
[----:B------:R-:W-:Y:S01]  /*d0e0*/  MOV R170, R169 ;  /* 0x000000a900aa7202 */ /* 0x000fe20000000f00 */
[-C--:B------:R-:W-:Y:S01]  /*d0f0*/  HMMA.16816.F32.BF16 R44, R84, R82.reuse, R44 ;  /* 0x00000052542c723c */ /* 0x080fe2000004182c */
[----:B------:R1:W-:Y:S03]  /*d100*/  MUFU.EX2 R206, R2 ;  /* 0x0000000200ce7308 */ /* 0x0003e60000000800 */
[----:B------:R-:W-:Y:S01]  /*d110*/  IMAD.MOV.U32 R169, RZ, RZ, R168 ;  /* 0x000000ffffa97224 */ /* 0x000fe200078e00a8 */
[----:B------:R-:W-:Y:S01]  /*d120*/  MOV R168, R167 ;  /* 0x000000a700a87202 */ /* 0x000fe20000000f00 */
[----:B------:R-:W-:Y:S01]  /*d130*/  IMAD.MOV.U32 R167, RZ, RZ, R166 ;  /* 0x000000ffffa77224 */ /* 0x000fe200078e00a6 */
[----:B------:R-:W-:Y:S01]  /*d140*/  MOV R166, R165 ;  /* 0x000000a500a67202 */ /* 0x000fe20000000f00 */
[C---:B------:R-:W-:Y:S04]  /*d150*/  HMMA.16816.F32.BF16 R48, R76.reuse, R82, R48 ;  /* 0x000000524c30723c */ /* 0x040fe80000041830 */
[----:B------:R-:W-:Y:S01]  /*d160*/  IMAD.MOV.U32 R165, RZ, RZ, R164 ;  /* 0x000000ffffa57224 */ /* 0x000fe200078e00a4 */
[----:B------:R-:W-:Y:S01]  /*d170*/  MOV R164, R163 ;  /* 0x000000a300a47202 */ /* 0x000fe20000000f00 */
[----:B------:R-:W-:Y:S01]  /*d180*/  IMAD.MOV.U32 R163, RZ, RZ, R162 ;  /* 0x000000ffffa37224 */ /* 0x000fe200078e00a2 */
[----:B------:R-:W-:Y:S01]  /*d190*/  MOV R162, R160 ;  /* 0x000000a000a27202 */ /* 0x000fe20000000f00 */
[----:B------:R-:W-:Y:S01]  /*d1a0*/  IMAD.MOV.U32 R160, RZ, RZ, R159 ;  /* 0x000000ffffa07224 */ /* 0x000fe200078e009f */
[----:B------:R-:W-:Y:S03]  /*d1b0*/  MOV R159, R158 ;  /* 0x0000009e009f7202 */ /* 0x000fe60000000f00 */
[----:B------:R-:W-:Y:S01]  /*d1c0*/  IMAD.MOV.U32 R158, RZ, RZ, R157 ;  /* 0x000000ffff9e7224 */ /* 0x000fe200078e009d */
[----:B------:R-:W-:Y:S01]  /*d1d0*/  MOV R157, R156 ;  /* 0x0000009c009d7202 */ /* 0x000fe20000000f00 */
[----:B------:R-:W-:Y:S01]  /*d1e0*/  IMAD.MOV.U32 R156, RZ, RZ, R153 ;  /* 0x000000ffff9c7224 */ /* 0x000fe200078e0099 */
[----:B------:R-:W-:Y:S01]  /*d1f0*/  MOV R153, R234 ;  /* 0x000000ea00997202 */ /* 0x000fe20000000f00 */
[----:B------:R-:W-:Y:S01]  /*d200*/  IMAD.MOV.U32 R172, RZ, RZ, R170 ;  /* 0x000000ffffac7224 */ /* 0x000fe200078e00aa */
[----:B------:R2:W5:Y:S01]  /*d210*/  LDL.LU R234, [R1+0x78] ;  /* 0x0000780001ea7983 */ /* 0x0005620000300800 */
[----:B-1----:R-:W-:Y:S01]  /*d220*/  FFMA.FTZ R2, R171, c[0x0][0x2d0], -R89 ;  /* 0x0000b400ab027a23 */ /* 0x002fe20000010859 */
        /* <DEDUP_REMOVED lines=13> */
[----:B------:R1:W-:Y:S01]  /*d300*/  MUFU.EX2 R153, R2 ;  /* 0x0000000200997308 */ /* 0x0003e20000000800 */
[----:B------:R-:W-:Y:S01]  /*d310*/  IMAD.MOV.U32 R159, RZ, RZ, R157 ;  /* 0x000000ffff9f7224 */ /* 0x000fe200078e009d */
[----:B------:R-:W-:Y:S01]  /*d320*/  MOV R157, R156 ;  /* 0x0000009c009d7202 */ /* 0x000fe20000000f00 */
[----:B------:R-:W-:Y:S01]  /*d330*/  FFMA.FTZ R90, R172, c[0x0][0x2d0], -R89 ;  /* 0x0000b400ac5a7a23 */ /* 0x000fe20000010859 */
        /* <DEDUP_REMOVED lines=14> */
[----:B------:R-:W3:Y:S01]  /*d420*/  MUFU.EX2 R158, R90 ;  /* 0x0000005a009e7308 */ /* 0x000ee20000000800 */
[----:B------:R-:W-:Y:S02]  /*d430*/  IMAD.MOV.U32 R129, RZ, RZ, R119 ;  /* 0x000000ffff817224 */ /* 0x000fe400078e0077 */
[----:B------:R2:W5:Y:S01]  /*d440*/  LDL.LU R119, [R1+0x74] ;  /* 0x0000740001777983 */ /* 0x0005620000300800 */
[--C-:B------:R-:W-:Y:S01]  /*d450*/  FFMA.FTZ R80, R166, c[0x0][0x2d0], -R89.reuse ;  /* 0x0000b400a6507a23 */ /* 0x100fe20000010859 */
[----:B------:R-:W-:Y:S01]  /*d460*/  MOV R166, R102 ;  /* 0x0000006600a67202 */ /* 0x000fe20000000f00 */
[--C-:B-1----:R-:W-:Y:S01]  /*d470*/  FFMA.FTZ R2, R173, c[0x0][0x2d0], -R89.reuse ;  /* 0x0000b400ad027a23 */ /* 0x102fe20000010859 */
[----:B------:R-:W-:Y:S01]  /*d480*/  MOV R173, R172 ;  /* 0x000000ac00ad7202 */ /* 0x000fe20000000f00 */
[----:B------:R-:W-:Y:S01]  /*d490*/  IMAD.MOV.U32 R172, RZ, RZ, R160 ;  /* 0x000000ffffac7224 */ /* 0x000fe200078e00a0 */
[----:B------:R-:W-:Y:S01]  /*d4a0*/  MOV R160, R159 ;  /* 0x0000009f00a07202 */ /* 0x000fe20000000f00 */
[----:B------:R2:W5:Y:S01]  /*d4b0*/  LDL.LU R230, [R1+0x70] ;  /* 0x0000700001e67983 */ /* 0x0005620000300800 */
[----:B------:R1:W-:Y:S01]  /*d4c0*/  MUFU.EX2 R159, R2 ;  /* 0x00000002009f7308 */ /* 0x0003e20000000800 */
[----:B------:R-:W-:Y:S09]  /*d4d0*/  FFMA.FTZ R102, R252, c[0x0][0x2d0], -R88 ;  /* 0x0000b400fc667a23 */ /* 0x000ff20000010858 */
[----:B------:R4:W-:Y:S10]  /*d4e0*/  MUFU.EX2 R194, R80 ;  /* 0x0000005000c27308 */ /* 0x0009f40000000800 */
[----:B------:R-:W-:Y:S01]  /*d4f0*/  MUFU.EX2 R184, R102 ;  /* 0x0000006600b87308 */ /* 0x000fe20000000800 */
[--C-:B-1----:R-:W-:Y:S02]  /*d500*/  FFMA.FTZ R2, R173, c[0x0][0x2d0], -R89.reuse ;  /* 0x0000b400ad027a23 */ /* 0x102fe40000010859 */
[----:B------:R-:W-:Y:S02]  /*d510*/  IMAD.MOV.U32 R173, RZ, RZ, R108 ;  /* 0x000000ffffad7224 */ /* 0x000fe400078e006c */
[----:B------:R-:W-:Y:S05]  /*d520*/  FFMA.FTZ R108, R210, c[0x0][0x2d0], -R89 ;  /* 0x0000b400d26c7a23 */ /* 0x000fea0000010859 */
[----:B------:R1:W1:Y:S01]  /*d530*/  MUFU.EX2 R205, R2 ;  /* 0x0000000200cd7308 */ /* 0x0002620000000800 */
[----:B----4-:R-:W4:Y:S01]  /*d540*/  LDSM.16.MT88.4 R80, [R227+0x1000] ;  /* 0x00100000e350783b */ /* 0x010f220000004200 */
[----:B-1----:R-:W-:Y:S02]  /*d550*/  FFMA.FTZ R2, R172, c[0x0][0x2d0], -R96 ;  /* 0x0000b400ac027a23 */ /* 0x002fe40000010860 */
[----:B------:R-:W-:Y:S01]  /*d560*/  IMAD.MOV.U32 R172, RZ, RZ, R160 ;  /* 0x000000ffffac7224 */ /* 0x000fe200078e00a0 */
[----:B------:R-:W-:Y:S01]  /*d570*/  MOV R160, R156 ;  /* 0x0000009c00a07202 */ /* 0x000fe20000000f00 */
[----:B------:R-:W-:Y:S04]  /*d580*/  IMAD.MOV.U32 R156, RZ, RZ, R152 ;  /* 0x000000ffff9c7224 */ /* 0x000fe800078e0098 */
[----:B------:R1:W-:Y:S01]  /*d590*/  MUFU.EX2 R152, R2 ;  /* 0x0000000200987308 */ /* 0x0003e20000000800 */
[-C--:B----4-:R-:W-:Y:S08]  /*d5a0*/  HMMA.16816.F32.BF16 R52, R76, R80.reuse, R52 ;  /* 0x000000504c34723c */ /* 0x090ff00000041834 */
[C---:B------:R-:W-:Y:S04]  /*d5b0*/  HMMA.16816.F32.BF16 R56, R84.reuse, R80, R56 ;  /* 0x000000505438723c */ /* 0x040fe80000041838 */
[----:B-1----:R-:W-:Y:S01]  /*d5c0*/  FFMA.FTZ R2, R171, c[0x0][0x2d0], -R96 ;  /* 0x0000b400ab027a23 */ /* 0x002fe20000010860 */
[----:B------:R-:W-:Y:S01]  /*d5d0*/  MOV R171, R170 ;  /* 0x000000aa00ab7202 */ /* 0x000fe20000000f00 */
[----:B------:R-:W-:Y:S01]  /*d5e0*/  IMAD.MOV.U32 R170, RZ, RZ, R169 ;  /* 0x000000ffffaa7224 */ /* 0x000fe200078e00a9 */
[----:B------:R-:W-:Y:S01]  /*d5f0*/  MOV R169, R168 ;  /* 0x000000a800a97202 */ /* 0x000fe20000000f00 */
[-C--:B------:R-:W-:Y:S01]  /*d600*/  HMMA.16816.F32.BF16 R60, R84, R82.reuse, R60 ;  /* 0x00000052543c723c */ /* 0x080fe2000004183c */
[----:B------:R-:W-:Y:S03]  /*d610*/  LDSM.16.MT88.4 R84, [R228+0x1800] ;  /* 0x00180000e454783b */ /* 0x000fe60000004200 */
[----:B------:R-:W-:Y:S01]  /*d620*/  IMAD.MOV.U32 R168, RZ, RZ, R157 ;  /* 0x000000ffffa87224 */ /* 0x000fe200078e009d */
[----:B---3--:R-:W-:Y:S01]  /*d630*/  F2FP.BF16.PACK_AB R80, R158, R153 ;  /* 0x000000999e50723e */ /* 0x008fe200000010ff */
[----:B------:R1:W3:Y:S01]  /*d640*/  MUFU.EX2 R157, R2 ;  /* 0x00000002009d7308 */ /* 0x0002e20000000800 */
[--C-:B------:R-:W-:Y:S01]  /*d650*/  FFMA.FTZ R92, R169, c[0x0][0x2d0], -R75.reuse ;  /* 0x0000b400a95c7a23 */ /* 0x100fe2000001084b */
[----:B------:R-:W-:Y:S04]  /*d660*/  HMMA.16816.F32.BF16 R64, R76, R82, R64 ;  /* 0x000000524c40723c */ /* 0x000fe80000041840 */
[----:B------:R-:W-:Y:S01]  /*d670*/  MOV R169, R168 ;  /* 0x000000a800a97202 */ /* 0x000fe20000000f00 */
[----:B------:R-:W-:Y:S02]  /*d680*/  IMAD.MOV.U32 R168, RZ, RZ, R162 ;  /* 0x000000ffffa87224 */ /* 0x000fe400078e00a2 */
[----:B------:R-:W-:Y:S01]  /*d690*/  F2FP.BF16.PACK_AB R76, R215, R212 ;  /* 0x000000d4d74c723e */ /* 0x000fe200000010ff */
[----:B------:R-:W-:Y:S01]  /*d6a0*/  MUFU.EX2 R162, R92 ;  /* 0x0000005c00a27308 */ /* 0x000fe20000000800 */
[----:B------:R-:W-:Y:S03]  /*d6b0*/  F2FP.BF16.PACK_AB R78, R218, R221 ;  /* 0x000000ddda4e723e */ /* 0x000fe600000010ff */
[----:B------:R-:W-:Y:S02]  /*d6c0*/  F2FP.BF16.PACK_AB R77, R207, R154 ;  /* 0x0000009acf4d723e */ /* 0x000fe400000010ff */
[----:B------:R-:W-:Y:S02]  /*d6d0*/  F2FP.BF16.PACK_AB R79, R206, R203 ;  /* 0x000000cbce4f723e */ /* 0x000fe400000010ff */
[----:B------:R-:W-:Y:S01]  /*d6e0*/  F2FP.BF16.PACK_AB R82, R205, R159 ;  /* 0x0000009fcd52723e */ /* 0x000fe200000010ff */
[----:B-1----:R-:W-:Y:S01]  /*d6f0*/  FFMA.FTZ R2, R172, c[0x0][0x2d0], -R96 ;  /* 0x0000b400ac027a23 */ /* 0x002fe20000010860 */
[----:B------:R-:W-:Y:S01]  /*d700*/  MOV R172, R160 ;  /* 0x000000a000ac7202 */ /* 0x000fe20000000f00 */
[----:B------:R-:W-:Y:S01]  /*d710*/  IMAD.MOV.U32 R160, RZ, RZ, R156 ;  /* 0x000000ffffa07224 */ /* 0x000fe200078e009c */
[----:B---3--:R-:W-:Y:S01]  /*d720*/  F2FP.BF16.PACK_AB R81, R157, R152 ;  /* 0x000000989d51723e */ /* 0x008fe200000010ff */
[----:B------:R1:W-:Y:S02]  /*d730*/  MUFU.EX2 R156, R2 ;  /* 0x00000002009c7308 */ /* 0x0003e40000000800 */
[----:B------:R-:W-:Y:S01]  /*d740*/  FFMA.FTZ R91, R172, c[0x0][0x2d0], -R75 ;  /* 0x0000b400ac5b7a23 */ /* 0x000fe2000001084b */
[----:B------:R-:W-:Y:S01]  /*d750*/  MOV R172, R118 ;  /* 0x0000007600ac7202 */ /* 0x000fe20000000f00 */
[----:B------:R-:W-:Y:S04]  /*d760*/  FFMA.FTZ R118, R249, c[0x0][0x2d0], -R88 ;  /* 0x0000b400f9767a23 */ /* 0x000fe80000010858 */
[----:B------:R-:W-:Y:S02]  /*d770*/  IMAD.MOV.U32 R179, RZ, RZ, R172 ;  /* 0x000000ffffb37224 */ /* 0x000fe400078e00ac */
[----:B------:R3:W-:Y:S10]  /*d780*/  MUFU.EX2 R198, R91 ;  /* 0x0000005b00c67308 */ /* 0x0007f40000000800 */
[----:B------:R4:W-:Y:S01]  /*d790*/  MUFU.EX2 R106, R118 ;  /* 0x00000076006a7308 */ /* 0x0009e20000000800 */
[--C-:B-1----:R-:W-:Y:S01]  /*d7a0*/  FFMA.FTZ R2, R171, c[0x0][0x2d0], -R96.reuse ;  /* 0x0000b400ab027a23 */ /* 0x102fe20000010860 */
[----:B------:R-:W-:Y:S01]  /*d7b0*/  MOV R171, R170 ;  /* 0x000000aa00ab7202 */ /* 0x000fe20000000f00 */
[----:B------:R-:W-:Y:S01]  /*d7c0*/  IMAD.MOV.U32 R170, RZ, RZ, R165 ;  /* 0x000000ffffaa7224 */ /* 0x000fe200078e00a5 */
[----:B------:R-:W-:Y:S01]  /*d7d0*/  MOV R165, R164 ;  /* 0x000000a400a57202 */ /* 0x000fe20000000f00 */
[----:B------:R-:W-:Y:S05]  /*d7e0*/  IMAD.MOV.U32 R164, RZ, RZ, R163 ;  /* 0x000000ffffa47224 */ /* 0x000fea00078e00a3 */
[----:B------:R1:W1:Y:S01]  /*d7f0*/  MUFU.EX2 R163, R2 ;  /* 0x0000000200a37308 */ /* 0x0002620000000800 */
[--C-:B------:R-:W-:Y:S02]  /*d800*/  FFMA.FTZ R90, R170, c[0x0][0x2d0], -R75.reuse ;  /* 0x0000b400aa5a7a23 */ /* 0x100fe4000001084b */
[--C-:B---3--:R-:W-:Y:S02]  /*d810*/  FFMA.FTZ R91, R164, c[0x0][0x2d0], -R75.reuse ;  /* 0x0000b400a45b7a23 */ /* 0x108fe4000001084b */
[----:B------:R-:W-:Y:S05]  /*d820*/  FFMA.FTZ R164, R74, c[0x0][0x2d0], -R96 ;  /* 0x0000b4004aa47a23 */ /* 0x000fea0000010860 */
[----:B------:R3:W-:Y:S01]  /*d830*/  MUFU.EX2 R201, R90 ;  /* 0x0000005a00c97308 */ /* 0x0007e20000000800 */
[----:B----4-:R-:W-:Y:S09]  /*d840*/  IMAD.MOV.U32 R118, RZ, RZ, R70 ;  /* 0x000000ffff767224 */ /* 0x010ff200078e0046 */
[----:B------:R-:W-:Y:S01]  /*d850*/  MUFU.EX2 R190, R91 ;  /* 0x0000005b00be7308 */ /* 0x000fe20000000800 */
[--C-:B-1----:R-:W-:Y:S01]  /*d860*/  FFMA.FTZ R2, R171, c[0x0][0x2d0], -R75.reuse ;  /* 0x0000b400ab027a23 */ /* 0x102fe2000001084b */
[----:B------:R-:W-:Y:S08]  /*d870*/  F2FP.BF16.PACK_AB R83, R163, R156 ;  /* 0x0000009ca353723e */ /* 0x000ff000000010ff */
[----:B------:R1:W-:Y:S01]  /*d880*/  MUFU.EX2 R199, R2 ;  /* 0x0000000200c77308 */ /* 0x0003e20000000800 */
[----:B---3--:R-:W-:Y:S02]  /*d890*/  FFMA.FTZ R90, R165, c[0x0][0x2d0], -R75 ;  /* 0x0000b400a55a7a23 */ /* 0x008fe4000001084b */
[----:B------:R-:W-:Y:S02]  /*d8a0*/  FFMA.FTZ R165, R109, c[0x0][0x2d0], -R89 ;  /* 0x0000b4006da57a23 */ /* 0x000fe40000010859 */
[----:B------:R-:W-:Y:S05]  /*d8b0*/  FFMA.FTZ R75, R150, c[0x0][0x2d0], -R75 ;  /* 0x0000b400964b7a23 */ /* 0x000fea000001084b */
[----:B------:R-:W-:Y:S01]  /*d8c0*/  MUFU.EX2 R171, R90 ;  /* 0x0000005a00ab7308 */ /* 0x000fe20000000800 */
[--C-:B------:R-:W-:Y:S02]  /*d8d0*/  FFMA.FTZ R150, R104, c[0x0][0x2d0], -R89.reuse ;  /* 0x0000b40068967a23 */ /* 0x100fe40000010859 */
[--C-:B------:R-:W-:Y:S02]  /*d8e0*/  FFMA.FTZ R104, R220, c[0x0][0x2d0], -R96.reuse ;  /* 0x0000b400dc687a23 */ /* 0x100fe40000010860 */
[----:B------:R-:W-:Y:S05]  /*d8f0*/  FFMA.FTZ R109, R217, c[0x0][0x2d0], -R96 ;  /* 0x0000b400d96d7a23 */ /* 0x000fea0000010860 */
[----:B------:R-:W-:Y:S01]  /*d900*/  MUFU.EX2 R116, R104 ;  /* 0x0000006800747308 */ /* 0x000fe20000000800 */
[--C-:B-1----:R-:W-:Y:S09]  /*d910*/  FFMA.FTZ R2, R161, c[0x0][0x2d0], -R88.reuse ;  /* 0x0000b400a1027a23 */ /* 0x102ff20000010858 */
[----:B------:R1:W-:Y:S02]  /*d920*/  MUFU.EX2 R161, R2 ;  /* 0x0000000200a17308 */ /* 0x0003e40000000800 */
[--C-:B-1----:R-:W-:Y:S08]  /*d930*/  FFMA.FTZ R2, R169, c[0x0][0x2d0], -R88.reuse ;  /* 0x0000b400a9027a23 */ /* 0x102ff00000010858 */
[----:B------:R1:W-:Y:S02]  /*d940*/  MUFU.EX2 R196, R2 ;  /* 0x0000000200c47308 */ /* 0x0003e40000000800 */
[--C-:B-1----:R-:W-:Y:S08]  /*d950*/  FFMA.FTZ R2, R168, c[0x0][0x2d0], -R88.reuse ;  /* 0x0000b400a8027a23 */ /* 0x102ff00000010858 */
[----:B------:R1:W-:Y:S02]  /*d960*/  MUFU.EX2 R197, R2 ;  /* 0x0000000200c57308 */ /* 0x0003e40000000800 */
[--C-:B-1----:R-:W-:Y:S02]  /*d970*/  FFMA.FTZ R2, R100, c[0x0][0x2d0], -R88.reuse ;  /* 0x0000b40064027a23 */ /* 0x102fe40000010858 */
[--C-:B------:R-:W-:Y:S06]  /*d980*/  FFMA.FTZ R100, R123, c[0x0][0x2d0], -R88.reuse ;  /* 0x0000b4007b647a23 */ /* 0x100fec0000010858 */
[----:B------:R1:W-:Y:S01]  /*d990*/  MUFU.EX2 R200, R2 ;  /* 0x0000000200c87308 */ /* 0x0003e20000000800 */
[----:B------:R-:W-:Y:S09]  /*d9a0*/  FFMA.FTZ R123, R247, c[0x0][0x2d0], -R88 ;  /* 0x0000b400f77b7a23 */ /* 0x000ff20000010858 */
[----:B------:R-:W-:Y:S10]  /*d9b0*/  MUFU.EX2 R185, R100 ;  /* 0x0000006400b97308 */ /* 0x000ff40000000800 */
[----:B------:R-:W-:Y:S01]  /*d9c0*/  MUFU.EX2 R104, R123 ;  /* 0x0000007b00687308 */ /* 0x000fe20000000800 */
[--C-:B-1----:R-:W-:Y:S09]  /*d9d0*/  FFMA.FTZ R2, R160, c[0x0][0x2d0], -R89.reuse ;  /* 0x0000b400a0027a23 */ /* 0x102ff20000010859 */
[----:B------:R1:W-:Y:S02]  /*d9e0*/  MUFU.EX2 R160, R2 ;  /* 0x0000000200a07308 */ /* 0x0003e40000000800 */
[----:B-1----:R-:W-:Y:S02]  /*d9f0*/  FFMA.FTZ R2, R167, c[0x0][0x2d0], -R89 ;  /* 0x0000b400a7027a23 */ /* 0x002fe40000010859 */
[----:B------:R-:W-:Y:S06]  /*da00*/  IMAD.MOV.U32 R167, RZ, RZ, R105 ;  /* 0x000000ffffa77224 */ /* 0x000fec00078e0069 */
[----:B------:R1:W-:Y:S01]  /*da10*/  MUFU.EX2 R193, R2 ;  /* 0x0000000200c17308 */ /* 0x0003e20000000800 */
[--C-:B------:R-:W-:Y:S02]  /*da20*/  FFMA.FTZ R105, R223, c[0x0][0x2d0], -R89.reuse ;  /* 0x0000b400df697a23 */ /* 0x100fe40000010859 */
[--C-:B-1----:R-:W-:Y:S02]  /*da30*/  FFMA.FTZ R2, R144, c[0x0][0x2d0], -R89.reuse ;  /* 0x0000b40090027a23 */ /* 0x102fe40000010859 */
[--C-:B------:R-:W-:Y:S05]  /*da40*/  FFMA.FTZ R144, R107, c[0x0][0x2d0], -R89.reuse ;  /* 0x0000b4006b907a23 */ /* 0x100fea0000010859 */
[----:B------:R1:W-:Y:S01]  /*da50*/  MUFU.EX2 R192, R2 ;  /* 0x0000000200c07308 */ /* 0x0003e20000000800 */
[--C-:B------:R-:W-:Y:S09]  /*da60*/  FFMA.FTZ R107, R219, c[0x0][0x2d0], -R96.reuse ;  /* 0x0000b400db6b7a23 */ /* 0x100ff20000010860 */
[----:B------:R-:W-:Y:S01]  /*da70*/  MUFU.EX2 R101, R144 ;  /* 0x0000009000657308 */ /* 0x000fe20000000800 */
[--C-:B-1----:R-:W-:Y:S02]  /*da80*/  FFMA.FTZ R2, R135, c[0x0][0x2d0], -R96.reuse ;  /* 0x0000b40087027a23 */ /* 0x102fe40000010860 */
[--C-:B------:R-:W-:Y:S07]  /*da90*/  FFMA.FTZ R135, R213, c[0x0][0x2d0], -R96.reuse ;  /* 0x0000b400d5877a23 */ /* 0x100fee0000010860 */
[----:B------:R1:W-:Y:S02]  /*daa0*/  MUFU.EX2 R168, R2 ;  /* 0x0000000200a87308 */ /* 0x0003e40000000800 */
[--C-:B-1----:R-:W-:Y:S02]  /*dab0*/  FFMA.FTZ R2, R132, c[0x0][0x2d0], -R96.reuse ;  /* 0x0000b40084027a23 */ /* 0x102fe40000010860 */
[--C-:B------:R-:W-:Y:S06]  /*dac0*/  FFMA.FTZ R132, R216, c[0x0][0x2d0], -R96.reuse ;  /* 0x0000b400d8847a23 */ /* 0x100fec0000010860 */
[----:B------:R1:W-:Y:S02]  /*dad0*/  MUFU.EX2 R169, R2 ;  /* 0x0000000200a97308 */ /* 0x0003e40000000800 */
[--C-:B-1----:R-:W-:Y:S02]  /*dae0*/  FFMA.FTZ R2, R95, c[0x0][0x2d0], -R96.reuse ;  /* 0x0000b4005f027a23 */ /* 0x102fe40000010860 */
[----:B------:R-:W3:Y:S06]  /*daf0*/  LDL.LU R95, [R1+0x10] ;  /* 0x00001000015f7983 */ /* 0x000eec0000300800 */
[----:B------:R1:W-:Y:S01]  /*db00*/  MUFU.EX2 R170, R2 ;  /* 0x0000000200aa7308 */ /* 0x0003e20000000800 */
[----:B------:R-:W4:Y:S04]  /*db10*/  LDL.LU R92, [R1+0x14] ;  /* 0x00001400015c7983 */ /* 0x000f280000300800 */
[----:B------:R-:W2:Y:S04]  /*db20*/  LDL.LU R178, [R1+0x18] ;  /* 0x0000180001b27983 */ /* 0x000ea80000300800 */
[----:B------:R-:W2:Y:S01]  /*db30*/  LDL.LU R177, [R1+0x1c] ;  /* 0x00001c0001b17983 */ /* 0x000ea20000300800 */
[----:B-1----:R-:W-:Y:S02]  /*db40*/  FFMA.FTZ R2, R97, c[0x0][0x2d0], -R96 ;  /* 0x0000b40061027a23 */ /* 0x002fe40000010860 */
[--C-:B------:R-:W-:Y:S02]  /*db50*/  FFMA.FTZ R97, R124, c[0x0][0x2d0], -R88.reuse ;  /* 0x0000b4007c617a23 */ /* 0x100fe40000010858 */
[----:B------:R1:W-:Y:S01]  /*db60*/  MUFU.EX2 R189, R2 ;  /* 0x0000000200bd7308 */ /* 0x0003e20000000800 */
[--C-:B------:R-:W-:Y:S09]  /*db70*/  FFMA.FTZ R124, R246, c[0x0][0x2d0], -R88.reuse ;  /* 0x0000b400f67c7a23 */ /* 0x100ff20000010858 */
[----:B------:R-:W-:Y:S01]  /*db80*/  MUFU.EX2 R175, R97 ;  /* 0x0000006100af7308 */ /* 0x000fe20000000800 */
[----:B-1----:R-:W-:Y:S02]  /*db90*/  FFMA.FTZ R2, R129, c[0x0][0x2d0], -R88 ;  /* 0x0000b40081027a23 */ /* 0x002fe40000010858 */
[----:B------:R-:W-:Y:S02]  /*dba0*/  FFMA.FTZ R129, R208, c[0x0][0x2d0], -R89 ;  /* 0x0000b400d0817a23 */ /* 0x000fe40000010859 */
[----:B------:R-:W1:Y:S05]  /*dbb0*/  LDSM.16.MT88.4 R88, [R224+0x1800] ;  /* 0x00180000e058783b */ /* 0x000e6a0000004200 */
[----:B------:R1:W-:Y:S10]  /*dbc0*/  MUFU.EX2 R188, R2 ;  /* 0x0000000200bc7308 */ /* 0x0003f40000000800 */
[----:B------:R-:W-:Y:S01]  /*dbd0*/  MUFU.EX2 R102, R129 ;  /* 0x0000008100667308 */ /* 0x000fe20000000800 */
[----:B-1----:R-:W-:Y:S09]  /*dbe0*/  FFMA.FTZ R2, R222, c[0x0][0x2d0], -R96 ;  /* 0x0000b400de027a23 */ /* 0x002ff20000010860 */
[----:B------:R1:W-:Y:S01]  /*dbf0*/  MUFU.EX2 R172, R2 ;  /* 0x0000000200ac7308 */ /* 0x0003e20000000800 */
[-C--:B------:R-:W-:Y:S08]  /*dc00*/  HMMA.16816.F32.BF16 R4, R76, R88.reuse, R4 ;  /* 0x000000584c04723c */ /* 0x080ff00000041804 */
[C---:B------:R-:W-:Y:S08]  /*dc10*/  HMMA.16816.F32.BF16 R8, R80.reuse, R88, R8 ;  /* 0x000000585008723c */ /* 0x040ff00000041808 */
[-C--:B------:R-:W-:Y:S08]  /*dc20*/  HMMA.16816.F32.BF16 R12, R80, R90.reuse, R12 ;  /* 0x0000005a500c723c */ /* 0x080ff0000004180c */
[C---:B------:R-:W-:Y:S01]  /*dc30*/  HMMA.16816.F32.BF16 R16, R76.reuse, R90, R16 ;  /* 0x0000005a4c10723c */ /* 0x040fe20000041810 */
[----:B------:R-:W-:Y:S07]  /*dc40*/  LDSM.16.MT88.4 R88, [R228+0x2000] ;  /* 0x00200000e458783b */ /* 0x000fee0000004200 */
[-C--:B------:R-:W-:Y:S08]  /*dc50*/  HMMA.16816.F32.BF16 R20, R76, R84.reuse, R20 ;  /* 0x000000544c14723c */ /* 0x080ff00000041814 */
[C---:B------:R-:W-:Y:S08]  /*dc60*/  HMMA.16816.F32.BF16 R24, R80.reuse, R84, R24 ;  /* 0x000000545018723c */ /* 0x040ff00000041818 */
[-C--:B------:R-:W-:Y:S08]  /*dc70*/  HMMA.16816.F32.BF16 R28, R80, R86.reuse, R28 ;  /* 0x00000056501c723c */ /* 0x080ff0000004181c */
[C---:B------:R-:W-:Y:S01]  /*dc80*/  HMMA.16816.F32.BF16 R32, R76.reuse, R86, R32 ;  /* 0x000000564c20723c */ /* 0x040fe20000041820 */
[----:B------:R-:W-:Y:S03]  /*dc90*/  LDSM.16.MT88.4 R84, [R224+0x2000] ;  /* 0x00200000e054783b */ /* 0x000fe60000004200 */
[----:B---3--:R-:W-:Y:S02]  /*dca0*/  FFMA.FTZ R69, R69, R95, R94 ;  /* 0x0000005f45457223 */ /* 0x008fe4000001005e */
[----:B----4-:R-:W-:Y:S03]  /*dcb0*/  FFMA.FTZ R3, R3, R92, R93 ;  /* 0x0000005c03037223 */ /* 0x010fe6000001005d */
[----:B------:R-:W3:Y:S03]  /*dcc0*/  LDSM.16.MT88.4 R92, [R225+0x1800] ;  /* 0x00180000e15c783b */ /* 0x000ee60000004200 */
[----:B------:R-:W-:Y:S02]  /*dcd0*/  FADD.FTZ R74, R214, R69 ;  /* 0x00000045d64a7221 */ /* 0x000fe40000010000 */
[----:B--2---:R-:W-:Y:S01]  /*dce0*/  FFMA.FTZ R68, R68, R178, R191 ;  /* 0x000000b244447223 */ /* 0x004fe200000100bf */
[----:B------:R-:W-:Y:S01]  /*dcf0*/  MOV R178, R173 ;  /* 0x000000ad00b27202 */ /* 0x000fe20000000f00 */
[----:B------:R-:W-:Y:S01]  /*dd00*/  FADD.FTZ R3, R202, R3 ;  /* 0x00000003ca037221 */ /* 0x000fe20000010000 */
[----:B------:R-:W-:Y:S01]  /*dd10*/  MUFU.EX2 R173, R105 ;  /* 0x0000006900ad7308 */ /* 0x000fe20000000800 */
[----:B------:R-:W-:Y:S01]  /*dd20*/  FFMA.FTZ R0, R0, R177, R99 ;  /* 0x000000b100007223 */ /* 0x000fe20000010063 */
[----:B------:R-:W2:Y:S01]  /*dd30*/  LDL R191, [R1] ;  /* 0x0000000001bf7983 */ /* 0x000ea20000100800 */
[----:B------:R-:W-:Y:S02]  /*dd40*/  FADD.FTZ R68, R195, R68 ;  /* 0x00000044c3447221 */ /* 0x000fe40000010000 */
[----:B------:R-:W-:Y:S01]  /*dd50*/  FADD.FTZ R69, R115, R0 ;  /* 0x0000000073457221 */ /* 0x000fe20000010000 */
[----:B------:R-:W4:Y:S01]  /*dd60*/  LDSM.16.MT88.4 R96, [R227+0x1800] ;  /* 0x00180000e360783b */ /* 0x000f220000004200 */
[----:B------:R-:W-:Y:S02]  /*dd70*/  FADD.FTZ R0, R181, R74 ;  /* 0x0000004ab5007221 */ /* 0x000fe40000010000 */
[----:B-1----:R-:W-:Y:S01]  /*dd80*/  FADD.FTZ R2, R179, R68 ;  /* 0x00000044b3027221 */ /* 0x002fe20000010000 */
[----:B------:R-:W-:Y:S01]  /*dd90*/  MUFU.EX2 R105, R75 ;  /* 0x0000004b00697308 */ /* 0x000fe20000000800 */
[----:B------:R-:W-:Y:S02]  /*dda0*/  FADD.FTZ R69, R250, R69 ;  /* 0x00000045fa457221 */ /* 0x000fe40000010000 */
[----:B------:R-:W-:Y:S02]  /*ddb0*/  FADD.FTZ R2, R167, R2 ;  /* 0x00000002a7027221 */ /* 0x000fe40000010000 */
[----:B------:R-:W-:Y:S02]  /*ddc0*/  FADD.FTZ R68, R178, R0 ;  /* 0x00000000b2447221 */ /* 0x000fe40000010000 */
[----:B------:R-:W-:Y:S02]  /*ddd0*/  FADD.FTZ R0, R166, R69 ;  /* 0x00000045a6007221 */ /* 0x000fe40000010000 */
[----:B------:R-:W-:Y:S01]  /*dde0*/  FADD.FTZ R74, R112, R2 ;  /* 0x00000002704a7221 */ /* 0x000fe20000010000 */
        /* <DEDUP_REMOVED lines=8> */
[----:B------:R-:W-:Y:S01]  /*de70*/  IMAD.MOV.U32 R177, RZ, RZ, R174 ;  /* 0x000000ffffb17224 */ /* 0x000fe200078e00ae */
[-C--:B---3--:R-:W-:Y:S03]  /*de80*/  HMMA.16816.F32.BF16 R36, R76, R92.reuse, R36 ;  /* 0x0000005c4c24723c */ /* 0x088fe60000041824 */
[----:B------:R-:W-:Y:S02]  /*de90*/  FADD.FTZ R100, R149, R2 ;  /* 0x0000000295647221 */ /* 0x000fe40000010000 */
[----:B------:R-:W-:Y:S01]  /*dea0*/  FADD.FTZ R3, R177, R3 ;  /* 0x00000003b1037221 */ /* 0x000fe20000010000 */
[----:B------:R-:W1:Y:S01]  /*deb0*/  MUFU.EX2 R74, R164 ;  /* 0x000000a4004a7308 */ /* 0x000e620000000800 */
[----:B------:R-:W-:Y:S01]  /*dec0*/  FADD.FTZ R68, R142, R68 ;  /* 0x000000448e447221 */ /* 0x000fe20000010000 */
[C---:B------:R-:W-:Y:S04]  /*ded0*/  HMMA.16816.F32.BF16 R40, R80.reuse, R92, R40 ;  /* 0x0000005c5028723c */ /* 0x040fe80000041828 */
[----:B------:R-:W-:Y:S04]  /*dee0*/  FADD.FTZ R3, R120, R3 ;  /* 0x0000000378037221 */ /* 0x000fe80000010000 */
[-C--:B------:R-:W-:Y:S01]  /*def0*/  HMMA.16816.F32.BF16 R44, R80, R94.reuse, R44 ;  /* 0x0000005e502c723c */ /* 0x080fe2000004182c */
[----:B------:R-:W3:Y:S03]  /*df00*/  MUFU.EX2 R107, R121 ;  /* 0x00000079006b7308 */ /* 0x000ee60000000800 */
[----:B------:R-:W-:Y:S02]  /*df10*/  FADD.FTZ R0, R122, R3 ;  /* 0x000000037a007221 */ /* 0x000fe40000010000 */
[----:B------:R-:W-:Y:S02]  /*df20*/  FADD.FTZ R3, R126, R69 ;  /* 0x000000457e037221 */ /* 0x000fe40000010000 */
[C---:B------:R-:W-:Y:S01]  /*df30*/  HMMA.16816.F32.BF16 R48, R76.reuse, R94, R48 ;  /* 0x0000005e4c30723c */ /* 0x040fe20000041830 */
[----:B------:R-:W3:Y:S02]  /*df40*/  LDSM.16.MT88.4 R92, [R225+0x2000] ;  /* 0x00200000e15c783b */ /* 0x000ee40000004200 */
[----:B------:R-:W-:Y:S01]  /*df50*/  MUFU.EX2 R174, R103 ;  /* 0x0000006700ae7308 */ /* 0x000fe20000000800 */
[----:B------:R-:W-:Y:S02]  /*df60*/  FADD.FTZ R3, R128, R3 ;  /* 0x0000000380037221 */ /* 0x000fe40000010000 */
[----:B------:R-:W-:Y:S01]  /*df70*/  FADD.FTZ R0, R147, R0 ;  /* 0x0000000093007221 */ /* 0x000fe20000010000 */
[----:B-1----:R-:W-:Y:S01]  /*df80*/  F2FP.BF16.PACK_AB R179, R74, R75 ;  /* 0x0000004b4ab3723e */ /* 0x002fe200000010ff */
[-C--:B----4-:R-:W-:Y:S04]  /*df90*/  HMMA.16816.F32.BF16 R52, R76, R96.reuse, R52 ;  /* 0x000000604c34723c */ /* 0x090fe80000041834 */
[----:B------:R-:W-:Y:S01]  /*dfa0*/  FADD.FTZ R2, R133, R3 ;  /* 0x0000000385027221 */ /* 0x000fe20000010000 */
[----:B------:R-:W1:Y:S01]  /*dfb0*/  MUFU.EX2 R103, R124 ;  /* 0x0000007c00677308 */ /* 0x000e620000000800 */
[----:B------:R-:W-:Y:S02]  /*dfc0*/  FADD.FTZ R69, R148, R0 ;  /* 0x0000000094457221 */ /* 0x000fe40000010000 */
[C---:B------:R-:W-:Y:S04]  /*dfd0*/  HMMA.16816.F32.BF16 R56, R80.reuse, R96, R56 ;  /* 0x000000605038723c */ /* 0x040fe80000041838 */
[----:B---3--:R-:W-:Y:S01]  /*dfe0*/  F2FP.BF16.PACK_AB R182, R105, R107 ;  /* 0x0000006b69b6723e */ /* 0x008fe200000010ff */
[----:B------:R-:W-:Y:S02]  /*dff0*/  FADD.FTZ R0, R143, R68 ;  /* 0x000000448f007221 */ /* 0x000fe40000010000 */
[----:B------:R-:W-:Y:S01]  /*e000*/  MUFU.EX2 R115, R108 ;  /* 0x0000006c00737308 */ /* 0x000fe20000000800 */
[-C--:B------:R-:W-:Y:S04]  /*e010*/  HMMA.16816.F32.BF16 R60, R80, R98.reuse, R60 ;  /* 0x00000062503c723c */ /* 0x080fe8000004183c */
[----:B------:R-:W-:Y:S02]  /*e020*/  FADD.FTZ R68, R145, R100 ;  /* 0x0000006491447221 */ /* 0x000fe40000010000 */
[----:B------:R-:W-:Y:S01]  /*e030*/  FADD.FTZ R2, R130, R2 ;  /* 0x0000000282027221 */ /* 0x000fe20000010000 */
[----:B------:R-:W-:Y:S01]  /*e040*/  F2FP.BF16.PACK_AB R80, R193, R160 ;  /* 0x000000a0c150723e */ /* 0x000fe200000010ff */
[----:B------:R-:W-:Y:S01]  /*e050*/  HMMA.16816.F32.BF16 R64, R76, R98, R64 ;  /* 0x000000624c40723c */ /* 0x000fe20000041840 */
[----:B------:R-:W3:Y:S01]  /*e060*/  LDSM.16.MT88.4 R96, [R227+0x2000] ;  /* 0x00200000e360783b */ /* 0x000ee20000004200 */
[----:B------:R-:W4:Y:S02]  /*e070*/  MUFU.EX2 R108, R113 ;  /* 0x00000071006c7308 */ /* 0x000f240000000800 */
[----:B------:R-:W-:Y:S01]  /*e080*/  F2FP.BF16.PACK_AB R82, R192, R194 ;  /* 0x000000c2c052723e */ /* 0x000fe200000010ff */
[----:B------:R-:W-:Y:S01]  /*e090*/  FADD.FTZ R68, R146, R68 ;  /* 0x0000004492447221 */ /* 0x000fe20000010000 */
[----:B------:R-:W-:Y:S01]  /*e0a0*/  F2FP.BF16.PACK_AB R81, R169, R168 ;  /* 0x000000a8a951723e */ /* 0x000fe200000010ff */
[----:B------:R-:W-:Y:S01]  /*e0b0*/  FADD.FTZ R2, R131, R2 ;  /* 0x0000000283027221 */ /* 0x000fe20000010000 */
[----:B------:R-:W-:Y:S01]  /*e0c0*/  F2FP.BF16.PACK_AB R76, R198, R162 ;  /* 0x000000a2c64c723e */ /* 0x000fe200000010ff */
[----:B------:R-:W-:Y:S03]  /*e0d0*/  FADD.FTZ R68, R176, R68 ;  /* 0x00000044b0447221 */ /* 0x000fe60000010000 */
[----:B------:R-:W-:Y:S01]  /*e0e0*/  F2FP.BF16.PACK_AB R78, R201, R199 ;  /* 0x000000c7c94e723e */ /* 0x000fe200000010ff */
[----:B------:R-:W-:Y:S01]  /*e0f0*/  MUFU.EX2 R111, R109 ;  /* 0x0000006d006f7308 */ /* 0x000fe20000000800 */
[----:B------:R-:W-:Y:S01]  /*e100*/  F2FP.BF16.PACK_AB R77, R196, R161 ;  /* 0x000000a1c44d723e */ /* 0x000fe200000010ff */
[----:B------:R-:W-:Y:S01]  /*e110*/  FADD.FTZ R2, R155, R2 ;  /* 0x000000029b027221 */ /* 0x000fe20000010000 */
[----:B------:R-:W-:Y:S01]  /*e120*/  F2FP.BF16.PACK_AB R79, R200, R197 ;  /* 0x000000c5c84f723e */ /* 0x000fe200000010ff */
[----:B------:R-:W-:Y:S01]  /*e130*/  FADD.FTZ R3, R136, R69 ;  /* 0x0000004588037221 */ /* 0x000fe20000010000 */
[----:B------:R-:W-:Y:S01]  /*e140*/  F2FP.BF16.PACK_AB R83, R189, R170 ;  /* 0x000000aabd53723e */ /* 0x000fe200000010ff */
[----:B------:R-:W-:Y:S01]  /*e150*/  FADD.FTZ R2, R211, R2 ;  /* 0x00000002d3027221 */ /* 0x000fe20000010000 */
[----:B-1----:R-:W-:Y:S01]  /*e160*/  F2FP.BF16.PACK_AB R183, R103, R104 ;  /* 0x0000006867b7723e */ /* 0x002fe200000010ff */
[----:B------:R-:W-:Y:S01]  /*e170*/  FADD.FTZ R0, R137, R0 ;  /* 0x0000000089007221 */ /* 0x000fe20000010000 */
[----:B------:R-:W-:Y:S01]  /*e180*/  F2FP.BF16.PACK_AB R176, R101, R102 ;  /* 0x0000006665b0723e */ /* 0x000fe200000010ff */
[-C--:B------:R-:W-:Y:S01]  /*e190*/  HMMA.16816.F32.BF16 R4, R76, R84.reuse, R4 ;  /* 0x000000544c04723c */ /* 0x080fe20000041804 */
[----:B------:R-:W1:Y:S02]  /*e1a0*/  MUFU.EX2 R109, R114 ;  /* 0x00000072006d7308 */ /* 0x000e640000000800 */
[----:B----4-:R-:W-:Y:S01]  /*e1b0*/  F2FP.BF16.PACK_AB R181, R106, R108 ;  /* 0x0000006c6ab5723e */ /* 0x010fe200000010ff */
[----:B------:R-:W-:Y:S02]  /*e1c0*/  FADD.FTZ R3, R139, R3 ;  /* 0x000000038b037221 */ /* 0x000fe40000010000 */
[----:B------:R-:W-:Y:S02]  /*e1d0*/  FADD.FTZ R0, R138, R0 ;  /* 0x000000008a007221 */ /* 0x000fe40000010000 */
[C---:B------:R-:W-:Y:S04]  /*e1e0*/  HMMA.16816.F32.BF16 R8, R80.reuse, R84, R8 ;  /* 0x000000545008723c */ /* 0x040fe80000041808 */
[----:B------:R-:W-:Y:S02]  /*e1f0*/  FADD.FTZ R3, R141, R3 ;  /* 0x000000038d037221 */ /* 0x000fe40000010000 */
[----:B------:R-:W-:Y:S02]  /*e200*/  FADD.FTZ R69, R140, R0 ;  /* 0x000000008c457221 */ /* 0x000fe40000010000 */
[-C--:B------:R-:W-:Y:S04]  /*e210*/  HMMA.16816.F32.BF16 R12, R80, R86.reuse, R12 ;  /* 0x00000056500c723c */ /* 0x080fe8000004180c */
[----:B------:R-:W-:Y:S04]  /*e220*/  FADD.FTZ R0, R251, R68 ;  /* 0x00000044fb007221 */ /* 0x000fe80000010000 */
[C---:B------:R-:W-:Y:S01]  /*e230*/  HMMA.16816.F32.BF16 R16, R76.reuse, R86, R16 ;  /* 0x000000564c10723c */ /* 0x040fe20000041810 */
[----:B------:R-:W4:Y:S03]  /*e240*/  LDSM.16.MT88.4 R84, [R224+0x2800] ;  /* 0x00280000e054783b */ /* 0x000f260000004200 */
[----:B-1----:R-:W-:Y:S01]  /*e250*/  F2FP.BF16.PACK_AB R180, R109, R110 ;  /* 0x0000006e6db4723e */ /* 0x002fe200000010ff */
[----:B------:R-:W-:Y:S03]  /*e260*/  FADD.FTZ R0, R212, R0 ;  /* 0x00000000d4007221 */ /* 0x000fe60000010000 */
[-C--:B------:R-:W-:Y:S08]  /*e270*/  HMMA.16816.F32.BF16 R20, R76, R88.reuse, R20 ;  /* 0x000000584c14723c */ /* 0x080ff00000041814 */
[C---:B------:R-:W-:Y:S08]  /*e280*/  HMMA.16816.F32.BF16 R24, R80.reuse, R88, R24 ;  /* 0x000000585018723c */ /* 0x040ff00000041818 */
[-C--:B------:R-:W-:Y:S08]  /*e290*/  HMMA.16816.F32.BF16 R28, R80, R90.reuse, R28 ;  /* 0x0000005a501c723c */ /* 0x080ff0000004181c */
[C---:B------:R-:W-:Y:S01]  /*e2a0*/  HMMA.16816.F32.BF16 R32, R76.reuse, R90, R32 ;  /* 0x0000005a4c20723c */ /* 0x040fe20000041820 */
[----:B------:R-:W1:Y:S07]  /*e2b0*/  LDSM.16.MT88.4 R88, [R228+0x2800] ;  /* 0x00280000e458783b */ /* 0x000e6e0000004200 */
[-C--:B------:R-:W-:Y:S08]  /*e2c0*/  HMMA.16816.F32.BF16 R36, R76, R92.reuse, R36 ;  /* 0x0000005c4c24723c */ /* 0x080ff00000041824 */
[C---:B------:R-:W-:Y:S08]  /*e2d0*/  HMMA.16816.F32.BF16 R40, R80.reuse, R92, R40 ;  /* 0x0000005c5028723c */ /* 0x040ff00000041828 */
[-C--:B------:R-:W-:Y:S08]  /*e2e0*/  HMMA.16816.F32.BF16 R44, R80, R94.reuse, R44 ;  /* 0x0000005e502c723c */ /* 0x080ff0000004182c */
[C---:B------:R-:W-:Y:S01]  /*e2f0*/  HMMA.16816.F32.BF16 R48, R76.reuse, R94, R48 ;  /* 0x0000005e4c30723c */ /* 0x040fe20000041830 */
[----:B------:R-:W1:Y:S07]  /*e300*/  LDSM.16.MT88.4 R92, [R225+0x2800] ;  /* 0x00280000e15c783b */ /* 0x000e6e0000004200 */
[-C--:B---3--:R-:W-:Y:S08]  /*e310*/  HMMA.16816.F32.BF16 R52, R76, R96.reuse, R52 ;  /* 0x000000604c34723c */ /* 0x088ff00000041834 */
[C---:B------:R-:W-:Y:S08]  /*e320*/  HMMA.16816.F32.BF16 R56, R80.reuse, R96, R56 ;  /* 0x000000605038723c */ /* 0x040ff00000041838 */
[-C--:B------:R-:W-:Y:S07]  /*e330*/  HMMA.16816.F32.BF16 R60, R80, R98.reuse, R60 ;  /* 0x00000062503c723c */ /* 0x080fee000004183c */
[----:B------:R-:W-:Y:S01]  /*e340*/  F2FP.BF16.PACK_AB R80, R173, R174 ;  /* 0x000000aead50723e */ /* 0x000fe200000010ff */
[----:B------:R-:W-:Y:S01]  /*e350*/  HMMA.16816.F32.BF16 R64, R76, R98, R64 ;  /* 0x000000624c40723c */ /* 0x000fe20000041840 */
[----:B------:R-:W3:Y:S03]  /*e360*/  LDSM.16.MT88.4 R96, [R227+0x2800] ;  /* 0x00280000e360783b */ /* 0x000ee60000004200 */
[----:B------:R-:W-:Y:S02]  /*e370*/  F2FP.BF16.PACK_AB R81, R116, R172 ;  /* 0x000000ac7451723e */ /* 0x000fe400000010ff */
[----:B------:R-:W-:Y:S02]  /*e380*/  F2FP.BF16.PACK_AB R82, R115, R117 ;  /* 0x000000757352723e */ /* 0x000fe400000010ff */
[----:B------:R-:W-:Y:S04]  /*e390*/  F2FP.BF16.PACK_AB R76, R190, R171 ;  /* 0x000000abbe4c723e */ /* 0x000fe800000010ff */
[----:B------:R-:W-:Y:S02]  /*e3a0*/  F2FP.BF16.PACK_AB R77, R175, R188 ;  /* 0x000000bcaf4d723e */ /* 0x000fe400000010ff */
[----:B------:R-:W-:Y:S02]  /*e3b0*/  F2FP.BF16.PACK_AB R78, R186, R187 ;  /* 0x000000bbba4e723e */ /* 0x000fe400000010ff */
[----:B------:R-:W-:Y:S02]  /*e3c0*/  F2FP.BF16.PACK_AB R79, R184, R185 ;  /* 0x000000b9b84f723e */ /* 0x000fe400000010ff */
[----:B------:R-:W-:Y:S05]  /*e3d0*/  F2FP.BF16.PACK_AB R83, R111, R112 ;  /* 0x000000706f53723e */ /* 0x000fea00000010ff */
[-C--:B----4-:R-:W-:Y:S08]  /*e3e0*/  HMMA.16816.F32.BF16 R4, R76, R84.reuse, R4 ;  /* 0x000000544c04723c */ /* 0x090ff00000041804 */
[C---:B------:R-:W-:Y:S01]  /*e3f0*/  HMMA.16816.F32.BF16 R8, R80.reuse, R84, R8 ;  /* 0x000000545008723c */ /* 0x040fe20000041808 */
[----:B------:R4:W-:Y:S07]  /*e400*/  MUFU.EX2 R85, R150 ;  /* 0x0000009600557308 */ /* 0x0009ee0000000800 */
[-C--:B------:R-:W-:Y:S03]  /*e410*/  HMMA.16816.F32.BF16 R12, R80, R86.reuse, R12 ;  /* 0x00000056500c723c */ /* 0x080fe6000004180c */
[----:B------:R3:W3:Y:S05]  /*e420*/  MUFU.EX2 R84, R165 ;  /* 0x000000a500547308 */ /* 0x0006ea0000000800 */
[C---:B------:R-:W-:Y:S05]  /*e430*/  HMMA.16816.F32.BF16 R16, R76.reuse, R86, R16 ;  /* 0x000000564c10723c */ /* 0x040fea0000041810 */
[----:B------:R-:W-:Y:S03]  /*e440*/  MUFU.EX2 R87, R132 ;  /* 0x0000008400577308 */ /* 0x000fe60000000800 */
[-C--:B-1----:R-:W-:Y:S01]  /*e450*/  HMMA.16816.F32.BF16 R20, R76, R88.reuse, R20 ;  /* 0x000000584c14723c */ /* 0x082fe20000041814 */
[----:B----4-:R-:W-:Y:S06]  /*e460*/  LDSM.16.MT88.4 R148, [R228+0x3000] ;  /* 0x00300000e494783b */ /* 0x010fec0000004200 */
[----:B------:R1:W4:Y:S01]  /*e470*/  MUFU.EX2 R86, R135 ;  /* 0x0000008700567308 */ /* 0x0003220000000800 */
[C---:B------:R-:W-:Y:S01]  /*e480*/  HMMA.16816.F32.BF16 R24, R80.reuse, R88, R24 ;  /* 0x000000585018723c */ /* 0x040fe20000041818 */
[----:B---3--:R-:W-:Y:S03]  /*e490*/  LDSM.16.MT88.4 R164, [R225+0x3000] ;  /* 0x00300000e1a4783b */ /* 0x008fe60000004200 */
[----:B------:R-:W-:Y:S02]  /*e4a0*/  F2FP.BF16.PACK_AB R178, R84, R85 ;  /* 0x0000005554b2723e */ /* 0x000fe400000010ff */
[----:B--2---:R-:W-:Y:S02]  /*e4b0*/  ISETP.GT.AND P0, PT, R204, R191, PT ;  /* 0x000000bfcc00720c */ /* 0x004fe40003f04270 */
[-C--:B------:R-:W-:Y:S04]  /*e4c0*/  HMMA.16816.F32.BF16 R28, R80, R90.reuse, R28 ;  /* 0x0000005a501c723c */ /* 0x080fe8000004181c */
[----:B------:R-:W-:Y:S04]  /*e4d0*/  MOV R204, R242 ;  /* 0x000000f200cc7202 */ /* 0x000fe80000000f00 */
[C---:B------:R-:W-:Y:S01]  /*e4e0*/  HMMA.16816.F32.BF16 R32, R76.reuse, R90, R32 ;  /* 0x0000005a4c20723c */ /* 0x040fe20000041820 */
[----:B-1----:R-:W1:Y:S07]  /*e4f0*/  LDSM.16.MT88.4 R132, [R224+0x3000] ;  /* 0x00300000e084783b */ /* 0x002e6e0000004200 */
[-C--:B------:R-:W-:Y:S04]  /*e500*/  HMMA.16816.F32.BF16 R36, R76, R92.reuse, R36 ;  /* 0x0000005c4c24723c */ /* 0x080fe80000041824 */
[----:B----4-:R-:W-:Y:S04]  /*e510*/  F2FP.BF16.PACK_AB R177, R86, R87 ;  /* 0x0000005756b1723e */ /* 0x010fe800000010ff */
[C---:B------:R-:W-:Y:S08]  /*e520*/  HMMA.16816.F32.BF16 R40, R80.reuse, R92, R40 ;  /* 0x0000005c5028723c */ /* 0x040ff00000041828 */
[-C--:B------:R-:W-:Y:S08]  /*e530*/  HMMA.16816.F32.BF16 R44, R80, R94.reuse, R44 ;  /* 0x0000005e502c723c */ /* 0x080ff0000004182c */
[C---:B------:R-:W-:Y:S08]  /*e540*/  HMMA.16816.F32.BF16 R48, R76.reuse, R94, R48 ;  /* 0x0000005e4c30723c */ /* 0x040ff00000041830 */
[-C--:B------:R-:W-:Y:S08]  /*e550*/  HMMA.16816.F32.BF16 R52, R76, R96.reuse, R52 ;  /* 0x000000604c34723c */ /* 0x080ff00000041834 */
[C---:B------:R-:W-:Y:S08]  /*e560*/  HMMA.16816.F32.BF16 R56, R80.reuse, R96, R56 ;  /* 0x000000605038723c */ /* 0x040ff00000041838 */
[-C--:B------:R-:W-:Y:S08]  /*e570*/  HMMA.16816.F32.BF16 R60, R80, R98.reuse, R60 ;  /* 0x00000062503c723c */ /* 0x080ff0000004183c */
[----:B------:R-:W-:Y:S08]  /*e580*/  HMMA.16816.F32.BF16 R64, R76, R98, R64 ;  /* 0x000000624c40723c */ /* 0x000ff00000041840 */
[-C--:B-1----:R-:W-:Y:S01]  /*e590*/  HMMA.16816.F32.BF16 R120, R180, R132.reuse, R4 ;  /* 0x00000084b478723c */ /* 0x082fe20000041804 */
[----:B------:R-:W1:Y:S07]  /*e5a0*/  LDSM.16.MT88.4 R4, [R227+0x3000] ;  /* 0x00300000e304783b */ /* 0x000e6e0000004200 */
[C---:B------:R-:W-:Y:S07]  /*e5b0*/  HMMA.16816.F32.BF16 R124, R176.reuse, R132, R8 ;  /* 0x00000084b07c723c */ /* 0x040fee0000041808 */
[----:B------:R-:W-:Y:S01]  /*e5c0*/  FADD.FTZ R11, R244, R3 ;  /* 0x00000003f40b7221 */ /* 0x000fe20000010000 */
[-C--:B------:R-:W-:Y:S04]  /*e5d0*/  HMMA.16816.F32.BF16 R128, R176, R134.reuse, R12 ;  /* 0x00000086b080723c */ /* 0x080fe8000004180c */
        /* <DEDUP_REMOVED lines=79> */
[----:B------:R-:W-:Y:S01]  /*ead0*/  FADD.FTZ R0, R74, R0 ;  /* 0x000000004a007221 */ /* 0x000fe20000010000 */
[----:B------:R1:W-:Y:S04]  /*eae0*/  STL [R1+0x14], R3 ;  /* 0x0000140301007387 */ /* 0x0003e80000100800 */
[----:B------:R2:W-:Y:S04]  /*eaf0*/  STL [R1+0x18], R2 ;  /* 0x0000180201007387 */ /* 0x0005e80000100800 */
[----:B------:R2:W-:Y:S01]  /*eb00*/  STL [R1+0x1c], R0 ;  /* 0x00001c0001007387 */ /* 0x0005e20000100800 */
[----:B-1----:R-:W-:Y:S01]  /*eb10*/  IMAD.MOV.U32 R3, RZ, RZ, R73 ;  /* 0x000000ffff037224 */ /* 0x002fe200078e0049 */
[----:B------:R-:W-:-:S05]  /*eb20*/  @P0 BRA `(.L_x_1141) ;  /* 0xffff9b2000000947 */ /* 0x000fca000383ffff */
.L_x_1140:
[----:B-12---:R-:W2:Y:S02]  /*eb30*/  LDL R0, [R1+0x20] ;  /* 0x0000200001007983 */ /* 0x006ea40000100800 */
[----:B--2---:R-:W-:-:S13]  /*eb40*/  ISETP.GE.AND P0, PT, R242, R0, PT ;  /* 0x00000000f200720c */ /* 0x004fda0003f06270 */
[----:B------:R-:W-:Y:S05]  /*eb50*/  @!P0 BRA `(.L_x_1142) ;  /* 0x000055b000008947 */ /* 0x000fea0003800000 */
[----:B------:R-:W-:Y:S01]  /*eb60*/  IMAD.MOV.U32 R3, RZ, RZ, R72 ;  /* 0x000000ffff037224 */ /* 0x000fe200078e0048 */
[----:B------:R-:W-:Y:S01]  /*eb70*/  MOV R117, R70 ;  /* 0x0000004600757202 */ /* 0x000fe20000000f00 */
[----:B------:R-:W-:Y:S01]  /*eb80*/  IMAD.MOV.U32 R2, RZ, RZ, R73 ;  /* 0x000000ffff027224 */ /* 0x000fe200078e0049 */
[----:B------:R-:W-:Y:S02]  /*eb90*/  MOV R116, R71 ;  /* 0x0000004700747202 */ /* 0x000fe40000000f00 */
.L_x_1143:
[----:B--2---:R-:W2:Y:S01]  /*eba0*/  LDL R76, [R1+0x3c] ;  /* 0x00003c00014c7983 */ /* 0x004ea20000100800 */
[----:B------:R-:W-:Y:S04]  /*ebb0*/  DEPBAR.LE SB0, 0x0 ;  /* 0x000080000000791a */ /* 0x000fe80000000000 */
[----:B------:R-:W3:Y:S01]  /*ebc0*/  LDL.64 R74, [R1+0x30] ;  /* 0x00003000014a7983 */ /* 0x000ee20000100a00 */
[----:B------:R-:W-:Y:S01]  /*ebd0*/  WARPSYNC 0xffffffff ;  /* 0xffffffff00007948 */ /* 0x000fe20003800000 */
[----:B------:R-:W-:Y:S01]  /*ebe0*/  SHF.R.S32.HI R0, RZ, 0x1f, R242 ;  /* 0x0000001fff007819 */ /* 0x000fe200000114f2 */
[----:B------:R-:W-:Y:S01]  /*ebf0*/  IMAD.WIDE.U32 R72, R242, c[0x0][0x208], RZ ;  /* 0x00008200f2487a25 */ /* 0x000fe200078e00ff */
[----:B------:R-:W-:Y:S02]  /*ec00*/  MOV R78, c[0x0][0x208] ;  /* 0x00008200004e7a02 */ /* 0x000fe40000000f00 */
[----:B------:R-:W-:Y:S01]  /*ec10*/  BAR.SYNC.DEFER_BLOCKING 0x0 ;  /* 0x0000000000007b1d */ /* 0x000fe20000010000 */
[----:B------:R-:W-:Y:S01]  /*ec20*/  IMAD R0, R0, c[0x0][0x208], RZ ;  /* 0x0000820000007a24 */ /* 0x000fe200078e02ff */
[----:B------:R-:W-:Y:S02]  /*ec30*/  SHF.L.U32 R104, R78, 0x5, RZ ;  /* 0x000000054e687819 */ /* 0x000fe400000006ff */
[----:B------:R-:W-:Y:S01]  /*ec40*/  MOV R246, 0x5 ;  /* 0x0000000500f67802 */ /* 0x000fe20000000f00 */
[----:B------:R-:W-:Y:S03]  /*ec50*/  IMAD R0, R242, c[0x0][0x20c], R0 ;  /* 0x00008300f2007a24 */ /* 0x000fe600078e0200 */
[----:B-----5:R-:W-:Y:S02]  /*ec60*/  STL [R1+0x70], R230 ;  /* 0x000070e601007387 */ /* 0x020fe40000100800 */
[----:B------:R-:W-:Y:S02]  /*ec70*/  IADD3 R0, R73, R0, RZ ;  /* 0x0000000049007210 */ /* 0x000fe40007ffe0ff */
[----:B------:R-:W-:Y:S03]  /*ec80*/  STL [R1+0x74], R119 ;  /* 0x0000747701007387 */ /* 0x000fe60000100800 */
[----:B------:R-:W-:Y:S01]  /*ec90*/  IMAD R0, R0, 0x70, RZ ;  /* 0x0000007000007824 */ /* 0x000fe200078e02ff */
[----:B------:R-:W-:Y:S04]  /*eca0*/  STL [R1+0x78], R234 ;  /* 0x000078ea01007387 */ /* 0x000fe80000100800 */
[----:B------:R-:W-:Y:S04]  /*ecb0*/  STL [R1+0x7c], R233 ;  /* 0x00007ce901007387 */ /* 0x000fe80000100800 */
[----:B------:R-:W-:Y:S08]  /*ecc0*/  LDSM.16.M88.4 R112, [R230] ;  /* 0x00000000e670783b */ /* 0x000ff00000000200 */
[----:B------:R-:W1:Y:S08]  /*ecd0*/  LDSM.16.M88.4 R16, [R119] ;  /* 0x000000007710783b */ /* 0x000e700000000200 */
[----:B------:R-:W4:Y:S08]  /*ece0*/  LDSM.16.M88.4 R108, [R230+0x2000] ;  /* 0x00200000e66c783b */ /* 0x000f300000000200 */
[----:B------:R-:W1:Y:S08]  /*ecf0*/  LDSM.16.M88.4 R32, [R119+0x800] ;  /* 0x000800007720783b */ /* 0x000e700000000200 */
[----:B------:R-:W1:Y:S08]  /*ed00*/  LDSM.16.M88.4 R48, [R119+0x1000] ;  /* 0x001000007730783b */ /* 0x000e700000000200 */
        /* <DEDUP_REMOVED lines=9> */
[----:B------:R-:W1:Y:S08]  /*eda0*/  LDSM.16.M88.4 R208, [R238] ;  /* 0x00000000eed0783b */ /* 0x000e700000000200 */
[----:B------:R-:W2:Y:S08]  /*edb0*/  LDSM.16.M88.4 R212, [R237] ;  /* 0x00000000edd4783b */ /* 0x000eb00000000200 */
[----:B------:R-:W2:Y:S08]  /*edc0*/  LDSM.16.M88.4 R216, [R236] ;  /* 0x00000000ecd8783b */ /* 0x000eb00000000200 */
[----:B------:R-:W2:Y:S08]  /*edd0*/  LDSM.16.M88.4 R220, [R235] ;  /* 0x00000000ebdc783b */ /* 0x000eb00000000200 */
[----:B------:R-:W-:Y:S04]  /*ede0*/  STL [R1+0x80], R240 ;  /* 0x000080f001007387 */ /* 0x000fe80000100800 */
[----:B------:R-:W-:Y:S04]  /*edf0*/  STL [R1+0x84], R239 ;  /* 0x000084ef01007387 */ /* 0x000fe80000100800 */
[----:B------:R-:W-:Y:S01]  /*ee00*/  STL [R1+0x88], R238 ;  /* 0x000088ee01007387 */ /* 0x000fe20000100800 */
[-C--:B-1----:R-:W-:Y:S08]  /*ee10*/  HMMA.16816.F32.BF16 R4, R112, R16.reuse, RZ ;  /* 0x000000107004723c */ /* 0x082ff000000418ff */
[C---:B----4-:R-:W-:Y:S08]  /*ee20*/  HMMA.16816.F32.BF16 R8, R108.reuse, R16, RZ ;  /* 0x000000106c08723c */ /* 0x050ff000000418ff */
        /* <DEDUP_REMOVED lines=11> */
[C---:B------:R-:W-:Y:S04]  /*eee0*/  HMMA.16816.F32.BF16 R56, R108.reuse, R64, RZ ;  /* 0x000000406c38723c */ /* 0x040fe800000418ff */
[----:B--2---:R-:W-:Y:S04]  /*eef0*/  MOV R77, R76 ;  /* 0x0000004c004d7202 */ /* 0x004fe80000000f00 */
[-C--:B------:R-:W-:Y:S01]  /*ef00*/  HMMA.16816.F32.BF16 R60, R108, R66.reuse, RZ ;  /* 0x000000426c3c723c */ /* 0x080fe200000418ff */
[----:B---3--:R-:W-:Y:S07]  /*ef10*/  MOV R76, R74 ;  /* 0x0000004a004c7202 */ /* 0x008fee0000000f00 */
[C---:B------:R-:W-:Y:S04]  /*ef20*/  HMMA.16816.F32.BF16 R64, R112.reuse, R66, RZ ;  /* 0x000000427040723c */ /* 0x040fe800000418ff */
[----:B------:R-:W-:Y:S04]  /*ef30*/  IMAD.WIDE.U32 R76, R72, 0x70, R76 ;  /* 0x00000070484c7825 */ /* 0x000fe800078e004c */
[-C--:B------:R-:W-:Y:S01]  /*ef40*/  HMMA.16816.F32.BF16 R68, R112, R80.reuse, RZ ;  /* 0x000000507044723c */ /* 0x080fe200000418ff */
[----:B------:R-:W-:Y:S03]  /*ef50*/  LEA R90, P0, R76, c[0x0][0x1f8], 0x1 ;  /* 0x00007e004c5a7a11 */ /* 0x000fe600078008ff */
[----:B------:R-:W-:Y:S02]  /*ef60*/  IADD3 R0, R77, R0, RZ ;  /* 0x000000004d007210 */ /* 0x000fe40007ffe0ff */
[----:B------:R-:W-:Y:S02]  /*ef70*/  IADD3 R88, P1, R90, R104, RZ ;  /* 0x000000685a587210 */ /* 0x000fe40007f3e0ff */
[----:B------:R-:W-:Y:S01]  /*ef80*/  LEA.HI.X R91, R76, c[0x0][0x1fc], R0, 0x1, P0 ;  /* 0x00007f004c5b7a11 */ /* 0x000fe200000f0c00 */
[C---:B------:R-:W-:Y:S03]  /*ef90*/  HMMA.16816.F32.BF16 R72, R108.reuse, R80, RZ ;  /* 0x000000506c48723c */ /* 0x040fe600000418ff */
[----:B------:R-:W-:Y:S01]  /*efa0*/  SHF.L.U64.HI R0, R78, R246, c[0x0][0x20c] ;  /* 0x000083004e007619 */ /* 0x000fe200000102f6 */
[----:B------:R-:W-:Y:S01]  /*efb0*/  @!PT LDS RZ, [RZ] ;  /* 0x00000000fffff984 */ /* 0x000fe20000000800 */
[----:B------:R-:W-:Y:S01]  /*efc0*/  @!PT LDS RZ, [RZ] ;  /* 0x00000000fffff984 */ /* 0x000fe20000000800 */
[----:B------:R-:W-:Y:S01]  /*efd0*/  @!PT LDS RZ, [RZ] ;  /* 0x00000000fffff984 */ /* 0x000fe20000000800 */
[----:B------:R1:W-:Y:S01]  /*efe0*/  LDGSTS.E.BYPASS.LTC128B.128 [R241+0x100], [R90.64], !P6 ;  /* 0x001000005af17fae */ /* 0x0003e2000f101d48 */
[----:B------:R-:W-:Y:S02]  /*eff0*/  IADD3 R94, P0, R88, R104, RZ ;  /* 0x00000068585e7210 */ /* 0x000fe40007f1e0ff */
[----:B------:R-:W-:Y:S01]  /*f000*/  IADD3.X R89, R91, R0, RZ, P1, !PT ;  /* 0x000000005b597210 */ /* 0x000fe20000ffe4ff */
[-C--:B------:R-:W-:Y:S01]  /*f010*/  HMMA.16816.F32.BF16 R76, R108, R82.reuse, RZ ;  /* 0x000000526c4c723c */ /* 0x080fe200000418ff */
[----:B------:R-:W-:Y:S03]  /*f020*/  IADD3 R92, P1, R94, R104, RZ ;  /* 0x000000685e5c7210 */ /* 0x000fe60007f3e0ff */
[----:B------:R1:W-:Y:S01]  /*f030*/  LDGSTS.E.BYPASS.LTC128B.128 [R241+0x900], [R88.64], !P6 ;  /* 0x0090000058f17fae */ /* 0x0003e2000f101d48 */
[----:B------:R-:W-:Y:S02]  /*f040*/  IADD3.X R95, R89, R0, RZ, P0, !PT ;  /* 0x00000000595f7210 */ /* 0x000fe400007fe4ff */
[----:B------:R-:W-:Y:S01]  /*f050*/  IADD3 R102, P0, R92, R104, RZ ;  /* 0x000000685c667210 */ /* 0x000fe20007f1e0ff */
[C---:B------:R-:W-:Y:S04]  /*f060*/  HMMA.16816.F32.BF16 R80, R112.reuse, R82, RZ ;  /* 0x000000527050723c */ /* 0x040fe800000418ff */
[----:B------:R2:W-:Y:S01]  /*f070*/  LDGSTS.E.BYPASS.LTC128B.128 [R241+0x1100], [R94.64], !P6 ;  /* 0x011000005ef17fae */ /* 0x0005e2000f101d48 */
[-C--:B------:R-:W-:Y:S03]  /*f080*/  IADD3.X R93, R95, R0.reuse, RZ, P1, !PT ;  /* 0x000000005f5d7210 */ /* 0x080fe60000ffe4ff */
[-C--:B------:R-:W-:Y:S01]  /*f090*/  HMMA.16816.F32.BF16 R84, R112, R96.reuse, RZ ;  /* 0x000000607054723c */ /* 0x080fe200000418ff */
[----:B------:R-:W-:Y:S03]  /*f0a0*/  IADD3.X R103, R93, R0, RZ, P0, !PT ;  /* 0x000000005d677210 */ /* 0x000fe600007fe4ff */
[----:B------:R2:W-:Y:S01]  /*f0b0*/  LDGSTS.E.BYPASS.LTC128B.128 [R241+0x1900], [R92.64], !P6 ;  /* 0x019000005cf17fae */ /* 0x0005e2000f101d48 */
[----:B------:R-:W-:Y:S04]  /*f0c0*/  IADD3 R100, P0, R102, R104, RZ ;  /* 0x0000006866647210 */ /* 0x000fe80007f1e0ff */
[----:B------:R-:W-:Y:S03]  /*f0d0*/  IADD3.X R101, R103, R0, RZ, P0, !PT ;  /* 0x0000000067657210 */ /* 0x000fe600007fe4ff */
[----:B------:R3:W-:Y:S01]  /*f0e0*/  LDGSTS.E.BYPASS.LTC128B.128 [R241+0x2100], [R102.64], !P6 ;  /* 0x0210000066f17fae */ /* 0x0007e2000f101d48 */
[C---:B-1----:R-:W-:Y:S07]  /*f0f0*/  HMMA.16816.F32.BF16 R88, R108.reuse, R96, RZ ;  /* 0x000000606c58723c */ /* 0x042fee00000418ff */
[----:B------:R1:W-:Y:S01]  /*f100*/  LDGSTS.E.BYPASS.LTC128B.128 [R241+0x2900], [R100.64], !P6 ;  /* 0x0290000064f17fae */ /* 0x0003e2000f101d48 */
[-C--:B--2---:R-:W-:Y:S01]  /*f110*/  HMMA.16816.F32.BF16 R92, R108, R98.reuse, RZ ;  /* 0x000000626c5c723c */ /* 0x084fe200000418ff */
[----:B---3--:R-:W-:Y:S07]  /*f120*/  IADD3 R102, P0, R100, R104, RZ ;  /* 0x0000006864667210 */ /* 0x008fee0007f1e0ff */
[C---:B------:R-:W-:Y:S04]  /*f130*/  HMMA.16816.F32.BF16 R96, R112.reuse, R98, RZ ;  /* 0x000000627060723c */ /* 0x040fe800000418ff */
[----:B------:R-:W-:Y:S05]  /*f140*/  IADD3.X R103, R101, R0, RZ, P0, !PT ;  /* 0x0000000065677210 */ /* 0x000fea00007fe4ff */
[----:B------:R1:W-:Y:S08]  /*f150*/  LDGSTS.E.BYPASS.LTC128B.128 [R241+0x3100], [R102.64], !P6 ;  /* 0x0310000066f17fae */ /* 0x0003f0000f101d48 */
[----:B------:R-:W0:Y:S01]  /*f160*/  LDGDEPBAR ;  /* 0x00000000000079af */ /* 0x000e220000000000 */
[-C--:B-1----:R-:W-:Y:S08]  /*f170*/  HMMA.16816.F32.BF16 R100, R112, R184.reuse, RZ ;  /* 0x000000b87064723c */ /* 0x082ff000000418ff */
[C---:B------:R-:W-:Y:S08]  /*f180*/  HMMA.16816.F32.BF16 R104, R108.reuse, R184, RZ ;  /* 0x000000b86c68723c */ /* 0x040ff000000418ff */
[-C--:B------:R-:W-:Y:S08]  /*f190*/  HMMA.16816.F32.BF16 R108, R108, R186.reuse, RZ ;  /* 0x000000ba6c6c723c */ /* 0x080ff000000418ff */
[----:B------:R-:W-:Y:S01]  /*f1a0*/  HMMA.16816.F32.BF16 R112, R112, R186, RZ ;  /* 0x000000ba7070723c */ /* 0x000fe200000418ff */
[----:B------:R-:W-:Y:S07]  /*f1b0*/  LDSM.16.M88.4 R184, [R231] ;  /* 0x00000000e7b8783b */ /* 0x000fee0000000200 */
[-C--:B------:R-:W-:Y:S08]  /*f1c0*/  HMMA.16816.F32.BF16 R4, R188, R192.reuse, R4 ;  /* 0x000000c0bc04723c */ /* 0x080ff00000041804 */
[C---:B------:R-:W-:Y:S08]  /*f1d0*/  HMMA.16816.F32.BF16 R8, R196.reuse, R192, R8 ;  /* 0x000000c0c408723c */ /* 0x040ff00000041808 */
[-C--:B------:R-:W-:Y:S08]  /*f1e0*/  HMMA.16816.F32.BF16 R12, R196, R194.reuse, R12 ;  /* 0x000000c2c40c723c */ /* 0x080ff0000004180c */
[C---:B------:R-:W-:Y:S01]  /*f1f0*/  HMMA.16816.F32.BF16 R16, R188.reuse, R194, R16 ;  /* 0x000000c2bc10723c */ /* 0x040fe20000041810 */
[----:B------:R-:W1:Y:S07]  /*f200*/  LDSM.16.M88.4 R192, [R229] ;  /* 0x00000000e5c0783b */ /* 0x000e6e0000000200 */
        /* <DEDUP_REMOVED lines=14> */
[----:B------:R-:W4:Y:S07]  /*f2f0*/  LDSM.16.M88.4 R208, [R229+0x1000] ;  /* 0x00100000e5d0783b */ /* 0x000f2e0000000200 */
[-C--:B------:R-:W-:Y:S08]  /*f300*/  HMMA.16816.F32.BF16 R68, R188, R212.reuse, R68 ;  /* 0x000000d4bc44723c */ /* 0x080ff00000041844 */
[C---:B------:R-:W-:Y:S08]  /*f310*/  HMMA.16816.F32.BF16 R72, R196.reuse, R212, R72 ;  /* 0x000000d4c448723c */ /* 0x040ff00000041848 */
[-C--:B------:R-:W-:Y:S08]  /*f320*/  HMMA.16816.F32.BF16 R76, R196, R214.reuse, R76 ;  /* 0x000000d6c44c723c */ /* 0x080ff0000004184c */
[C---:B------:R-:W-:Y:S01]  /*f330*/  HMMA.16816.F32.BF16 R80, R188.reuse, R214, R80 ;  /* 0x000000d6bc50723c */ /* 0x040fe20000041850 */
[----:B------:R-:W-:Y:S07]  /*f340*/  LDSM.16.M88.4 R212, [R232] ;  /* 0x00000000e8d4783b */ /* 0x000fee0000000200 */
        /* <DEDUP_REMOVED lines=24> */
[C---:B------:R-:W-:Y:S08]  /*f4d0*/  HMMA.16816.F32.BF16 R48, R184.reuse, R210, R48 ;  /* 0x000000d2b830723c */ /* 0x040ff00000041830 */
[-C--:B------:R-:W-:Y:S08]  /*f4e0*/  HMMA.16816.F32.BF16 R52, R184, R188.reuse, R52 ;  /* 0x000000bcb834723c */ /* 0x080ff00000041834 */
[C---:B------:R-:W-:Y:S08]  /*f4f0*/  HMMA.16816.F32.BF16 R56, R200.reuse, R188, R56 ;  /* 0x000000bcc838723c */ /* 0x040ff00000041838 */
[-C--:B------:R-:W-:Y:S08]  /*f500*/  HMMA.16816.F32.BF16 R60, R200, R190.reuse, R60 ;  /* 0x000000bec83c723c */ /* 0x080ff0000004183c */
[C---:B------:R-:W-:Y:S01]  /*f510*/  HMMA.16816.F32.BF16 R64, R184.reuse, R190, R64 ;  /* 0x000000beb840723c */ /* 0x040fe20000041840 */
[----:B------:R-:W3:Y:S07]  /*f520*/  LDSM.16.M88.4 R188, [R232+0x2000] ;  /* 0x00200000e8bc783b */ /* 0x000eee0000000200 */
        /* <DEDUP_REMOVED lines=11> */
[----:B------:R-:W-:Y:S08]  /*f5e0*/  HMMA.16816.F32.BF16 R112, R184, R206, R112 ;  /* 0x000000ceb870723c */ /* 0x000ff00000041870 */
[-C--:B------:R-:W-:Y:S08]  /*f5f0*/  HMMA.16816.F32.BF16 R4, R212, R216.reuse, R4 ;  /* 0x000000d8d404723c */ /* 0x080ff00000041804 */
        /* <DEDUP_REMOVED lines=23> */
[----:B------:R-:W-:Y:S09]  /*f770*/  FMUL.FTZ R19, R19, c[0x0][0x320] ;  /* 0x0000c80013137a20 */ /* 0x000ff20000410000 */
[----:B------:R1:W-:Y:S10]  /*f780*/  MUFU.TANH R185, R7 ;  /* 0x0000000700b97308 */ /* 0x0003f40000002400 */
[----:B------:R-:W-:Y:S10]  /*f790*/  MUFU.TANH R13, R13 ;  /* 0x0000000d000d7308 */ /* 0x000ff40000002400 */
[----:B------:R-:W3:Y:S01]  /*f7a0*/  MUFU.TANH R193, R8 ;  /* 0x0000000800c17308 */ /* 0x000ee20000002400 */
[----:B-1----:R-:W1:Y:S09]  /*f7b0*/  LDSM.16.M88.4 R4, [R226+0x800] ;  /* 0x00080000e204783b */ /* 0x002e720000000200 */
[----:B------:R-:W-:Y:S10]  /*f7c0*/  MUFU.TANH R14, R14 ;  /* 0x0000000e000e7308 */ /* 0x000ff40000002400 */
[----:B------:R-:W4:Y:S10]  /*f7d0*/  MUFU.TANH R192, R9 ;  /* 0x0000000900c07308 */ /* 0x000f340000002400 */
[----:B------:R-:W-:Y:S10]  /*f7e0*/  MUFU.TANH R15, R15 ;  /* 0x0000000f000f7308 */ /* 0x000ff40000002400 */
[----:B------:R-:W-:Y:S01]  /*f7f0*/  MUFU.TANH R195, R10 ;  /* 0x0000000a00c37308 */ /* 0x000fe20000002400 */
[-C--:B-1----:R-:W-:Y:S09]  /*f800*/  HMMA.16816.F32.BF16 R20, R212, R4.reuse, R20 ;  /* 0x00000004d414723c */ /* 0x082ff20000041814 */
[----:B------:R1:W-:Y:S01]  /*f810*/  MUFU.TANH R194, R11 ;  /* 0x0000000b00c27308 */ /* 0x0003e20000002400 */
[C---:B------:R-:W-:Y:S09]  /*f820*/  HMMA.16816.F32.BF16 R24, R188.reuse, R4, R24 ;  /* 0x00000004bc18723c */ /* 0x040ff20000041818 */
[----:B------:R-:W2:Y:S01]  /*f830*/  MUFU.TANH R18, R18 ;  /* 0x0000001200127308 */ /* 0x000ea20000002400 */
[-C--:B------:R-:W-:Y:S04]  /*f840*/  HMMA.16816.F32.BF16 R28, R188, R6.reuse, R28 ;  /* 0x00000006bc1c723c */ /* 0x080fe8000004181c */
[----:B------:R-:W-:Y:S04]  /*f850*/  FMUL.FTZ R22, R22, c[0x0][0x320] ;  /* 0x0000c80016167a20 */ /* 0x000fe80000410000 */
[C---:B------:R-:W-:Y:S01]  /*f860*/  HMMA.16816.F32.BF16 R32, R212.reuse, R6, R32 ;  /* 0x00000006d420723c */ /* 0x040fe20000041820 */
[----:B------:R-:W-:Y:S01]  /*f870*/  MUFU.TANH R16, R16 ;  /* 0x0000001000107308 */ /* 0x000fe20000002400 */
[----:B------:R-:W-:Y:S02]  /*f880*/  LDSM.16.M88.4 R4, [R226+0x1800] ;  /* 0x00180000e204783b */ /* 0x000fe40000000200 */
[----:B------:R-:W-:Y:S02]  /*f890*/  FMUL.FTZ R20, R20, c[0x0][0x320] ;  /* 0x0000c80014147a20 */ /* 0x000fe40000410000 */
[----:B------:R-:W-:Y:S02]  /*f8a0*/  FMUL.FTZ R23, R23, c[0x0][0x320] ;  /* 0x0000c80017177a20 */ /* 0x000fe40000410000 */
[----:B------:R-:W-:Y:S02]  /*f8b0*/  FMUL.FTZ R21, R21, c[0x0][0x320] ;  /* 0x0000c80015157a20 */ /* 0x000fe40000410000 */
[----:B-1----:R-:W1:Y:S01]  /*f8c0*/  LDSM.16.M88.4 R8, [R226+0x1000] ;  /* 0x00100000e208783b */ /* 0x002e620000000200 */
        /* <DEDUP_REMOVED lines=14> */
[----:B------:R-:W-:Y:S07]  /*f9b0*/  FMUL.FTZ R34, R34, c[0x0][0x320] ;  /* 0x0000c80022227a20 */ /* 0x000fee0000410000 */
[----:B------:R-:W-:Y:S01]  /*f9c0*/  MUFU.TANH R30, R30 ;  /* 0x0000001e001e7308 */ /* 0x000fe20000002400 */
[-C--:B-1----:R-:W-:Y:S09]  /*f9d0*/  HMMA.16816.F32.BF16 R36, R212, R8.reuse, R36 ;  /* 0x00000008d424723c */ /* 0x082ff20000041824 */
[----:B------:R-:W1:Y:S01]  /*f9e0*/  MUFU.TANH R22, R22 ;  /* 0x0000001600167308 */ /* 0x000e620000002400 */
[C---:B------:R-:W-:Y:S09]  /*f9f0*/  HMMA.16816.F32.BF16 R40, R188.reuse, R8, R40 ;  /* 0x00000008bc28723c */ /* 0x040ff20000041828 */
[----:B------:R-:W-:Y:S01]  /*fa00*/  MUFU.TANH R20, R20 ;  /* 0x0000001400147308 */ /* 0x000fe20000002400 */
[-C--:B------:R-:W-:Y:S09]  /*fa10*/  HMMA.16816.F32.BF16 R44, R188, R10.reuse, R44 ;  /* 0x0000000abc2c723c */ /* 0x080ff2000004182c */
[----:B------:R-:W1:Y:S01]  /*fa20*/  MUFU.TANH R23, R23 ;  /* 0x0000001700177308 */ /* 0x000e620000002400 */
[C---:B------:R-:W-:Y:S01]  /*fa30*/  HMMA.16816.F32.BF16 R48, R212.reuse, R10, R48 ;  /* 0x0000000ad430723c */ /* 0x040fe20000041830 */
[----:B------:R-:W1:Y:S03]  /*fa40*/  LDSM.16.M88.4 R8, [R226+0x2000] ;  /* 0x00200000e208783b */ /* 0x000e660000000200 */
[----:B------:R-:W-:Y:S02]  /*fa50*/  FMUL.FTZ R38, R38, c[0x0][0x320] ;  /* 0x0000c80026267a20 */ /* 0x000fe40000410000 */
[----:B------:R-:W-:Y:S03]  /*fa60*/  FMUL.FTZ R36, R36, c[0x0][0x320] ;  /* 0x0000c80024247a20 */ /* 0x000fe60000410000 */
[----:B------:R-:W1:Y:S01]  /*fa70*/  MUFU.TANH R24, R24 ;  /* 0x0000001800187308 */ /* 0x000e620000002400 */
[-C--:B------:R-:W-:Y:S03]  /*fa80*/  HMMA.16816.F32.BF16 R52, R212, R4.reuse, R52 ;  /* 0x00000004d434723c */ /* 0x080fe60000041834 */
[----:B------:R-:W-:Y:S02]  /*fa90*/  FMUL.FTZ R39, R39, c[0x0][0x320] ;  /* 0x0000c80027277a20 */ /* 0x000fe40000410000 */
[----:B------:R-:W-:Y:S03]  /*faa0*/  FMUL.FTZ R37, R37, c[0x0][0x320] ;  /* 0x0000c80025257a20 */ /* 0x000fe60000410000 */
[C---:B------:R-:W-:Y:S01]  /*fab0*/  HMMA.16816.F32.BF16 R56, R188.reuse, R4, R56 ;  /* 0x00000004bc38723c */ /* 0x040fe20000041838 */
[----:B------:R-:W1:Y:S03]  /*fac0*/  MUFU.TANH R21, R21 ;  /* 0x0000001500157308 */ /* 0x000e660000002400 */
[----:B------:R-:W-:Y:S02]  /*fad0*/  FMUL.FTZ R47, R47, c[0x0][0x320] ;  /* 0x0000c8002f2f7a20 */ /* 0x000fe40000410000 */
[----:B------:R-:W-:Y:S02]  /*fae0*/  FMUL.FTZ R40, R40, c[0x0][0x320] ;  /* 0x0000c80028287a20 */ /* 0x000fe40000410000 */
[-C--:B------:R-:W-:Y:S03]  /*faf0*/  HMMA.16816.F32.BF16 R60, R188, R6.reuse, R60 ;  /* 0x00000006bc3c723c */ /* 0x080fe6000004183c */
[----:B------:R-:W2:Y:S01]  /*fb00*/  MUFU.TANH R25, R25 ;  /* 0x0000001900197308 */ /* 0x000ea20000002400 */
[----:B------:R-:W-:Y:S02]  /*fb10*/  FMUL.FTZ R48, R48, c[0x0][0x320] ;  /* 0x0000c80030307a20 */ /* 0x000fe40000410000 */
[----:B------:R-:W-:Y:S02]  /*fb20*/  FMUL.FTZ R49, R49, c[0x0][0x320] ;  /* 0x0000c80031317a20 */ /* 0x000fe40000410000 */
[C---:B------:R-:W-:Y:S01]  /*fb30*/  HMMA.16816.F32.BF16 R64, R212.reuse, R6, R64 ;  /* 0x00000006d440723c */ /* 0x040fe20000041840 */
[----:B------:R-:W2:Y:S03]  /*fb40*/  LDSM.16.M88.4 R4, [R226+0x2800] ;  /* 0x00280000e204783b */ /* 0x000ea60000000200 */
[----:B------:R-:W-:Y:S01]  /*fb50*/  FMUL.FTZ R54, R54, c[0x0][0x320] ;  /* 0x0000c80036367a20 */ /* 0x000fe20000410000 */
        /* <DEDUP_REMOVED lines=11> */
[----:B------:R-:W-:Y:S01]  /*fc10*/  MUFU.TANH R28, R28 ;  /* 0x0000001c001c7308 */ /* 0x000fe20000002400 */
[-C--:B------:R-:W-:Y:S03]  /*fc20*/  HMMA.16816.F32.BF16 R76, R188, R10.reuse, R76 ;  /* 0x0000000abc4c723c */ /* 0x080fe6000004184c */
[----:B------:R-:W-:Y:S02]  /*fc30*/  FMUL.FTZ R66, R66, c[0x0][0x320] ;  /* 0x0000c80042427a20 */ /* 0x000fe40000410000 */
[----:B------:R-:W-:Y:S02]  /*fc40*/  FMUL.FTZ R64, R64, c[0x0][0x320] ;  /* 0x0000c80040407a20 */ /* 0x000fe40000410000 */
[----:B------:R-:W-:Y:S01]  /*fc50*/  FMUL.FTZ R70, R70, c[0x0][0x320] ;  /* 0x0000c80046467a20 */ /* 0x000fe20000410000 */
[C---:B------:R-:W-:Y:S01]  /*fc60*/  HMMA.16816.F32.BF16 R80, R212.reuse, R10, R80 ;  /* 0x0000000ad450723c */ /* 0x040fe20000041850 */
[----:B------:R-:W1:Y:S01]  /*fc70*/  MUFU.TANH R35, R35 ;  /* 0x0000002300237308 */ /* 0x000e620000002400 */
[----:B------:R-:W1:Y:S01]  /*fc80*/  LDSM.16.M88.4 R8, [R226+0x3000] ;  /* 0x00300000e208783b */ /* 0x000e620000000200 */
[----:B------:R-:W-:Y:S04]  /*fc90*/  DEPBAR.LE SB0, 0x0 ;  /* 0x000080000000791a */ /* 0x000fe80000000000 */
[----:B------:R-:W-:Y:S01]  /*fca0*/  FMUL.FTZ R73, R73, c[0x0][0x320] ;  /* 0x0000c80049497a20 */ /* 0x000fe20000410000 */
[-C--:B--2---:R-:W-:Y:S03]  /*fcb0*/  HMMA.16816.F32.BF16 R84, R212, R4.reuse, R84 ;  /* 0x00000004d454723c */ /* 0x084fe60000041854 */
[----:B------:R2:W-:Y:S01]  /*fcc0*/  MUFU.TANH R239, R73 ;  /* 0x0000004900ef7308 */ /* 0x0005e20000002400 */
[----:B------:R-:W-:Y:S01]  /*fcd0*/  BAR.SYNC.DEFER_BLOCKING 0x0 ;  /* 0x0000000000007b1d */ /* 0x000fe20000010000 */
[----:B------:R-:W-:Y:S02]  /*fce0*/  FMUL.FTZ R65, R65, c[0x0][0x320] ;  /* 0x0000c80041417a20 */ /* 0x000fe40000410000 */
[----:B------:R-:W-:Y:S01]  /*fcf0*/  FMUL.FTZ R71, R71, c[0x0][0x320] ;  /* 0x0000c80047477a20 */ /* 0x000fe20000410000 */
[C---:B------:R-:W-:Y:S04]  /*fd00*/  HMMA.16816.F32.BF16 R88, R188.reuse, R4, R88 ;  /* 0x00000004bc58723c */ /* 0x040fe80000041858 */
[----:B------:R-:W-:Y:S01]  /*fd10*/  FMUL.FTZ R76, R76, c[0x0][0x320] ;  /* 0x0000c8004c4c7a20 */ /* 0x000fe20000410000 */
[----:B------:R-:W1:Y:S01]  /*fd20*/  MUFU.TANH R33, R33 ;  /* 0x0000002100217308 */ /* 0x000e620000002400 */
[----:B------:R-:W-:Y:S01]  /*fd30*/  FMUL.FTZ R77, R77, c[0x0][0x320] ;  /* 0x0000c8004d4d7a20 */ /* 0x000fe20000410000 */
[----:B------:R-:W-:Y:S01]  /*fd40*/  FMNMX.FTZ R4, R186, R3, !PT ;  /* 0x00000003ba047209 */ /* 0x000fe20007810000 */
[-C--:B------:R-:W-:Y:S04]  /*fd50*/  HMMA.16816.F32.BF16 R92, R188, R6.reuse, R92 ;  /* 0x00000006bc5c723c */ /* 0x080fe8000004185c */
[----:B---3--:R-:W-:Y:S01]  /*fd60*/  FMNMX.FTZ R5, R193, R116, !PT ;  /* 0x00000074c1057209 */ /* 0x008fe20007810000 */
[----:B------:R-:W-:Y:S02]  /*fd70*/  FMUL.FTZ R80, R80, c[0x0][0x320] ;  /* 0x0000c80050507a20 */ /* 0x000fe40000410000 */
[----:B------:R-:W-:Y:S01]  /*fd80*/  MUFU.TANH R29, R29 ;  /* 0x0000001d001d7308 */ /* 0x000fe20000002400 */
[C---:B------:R-:W-:Y:S04]  /*fd90*/  HMMA.16816.F32.BF16 R96, R212.reuse, R6, R96 ;  /* 0x00000006d460723c */ /* 0x040fe80000041860 */
[----:B--2---:R-:W-:Y:S01]  /*fda0*/  FMNMX.FTZ R73, R118, R0, !PT ;  /* 0x0000000076497209 */ /* 0x004fe20007810000 */
[----:B------:R-:W-:Y:S01]  /*fdb0*/  FMUL.FTZ R81, R81, c[0x0][0x320] ;  /* 0x0000c80051517a20 */ /* 0x000fe20000410000 */
[----:B------:R-:W-:Y:S01]  /*fdc0*/  FMNMX.FTZ R0, R185, R4, !PT ;  /* 0x00000004b9007209 */ /* 0x000fe20007810000 */
[----:B------:R-:W-:Y:S01]  /*fdd0*/  FMUL.FTZ R82, R82, c[0x0][0x320] ;  /* 0x0000c80052527a20 */ /* 0x000fe20000410000 */
[----:B----4-:R-:W-:Y:S01]  /*fde0*/  FMNMX.FTZ R4, R192, R5, !PT ;  /* 0x00000005c0047209 */ /* 0x010fe20007810000 */
[----:B------:R-:W2:Y:S01]  /*fdf0*/  MUFU.TANH R38, R38 ;  /* 0x0000002600267308 */ /* 0x000ea20000002400 */
[-C--:B-1----:R-:W-:Y:S03]  /*fe00*/  HMMA.16816.F32.BF16 R100, R212, R8.reuse, R100 ;  /* 0x00000008d464723c */ /* 0x082fe60000041864 */
[----:B------:R-:W-:Y:S01]  /*fe10*/  FMNMX.FTZ R0, R18, R0, !PT ;  /* 0x0000000012007209 */ /* 0x000fe20007810000 */
[----:B------:R-:W-:Y:S01]  /*fe20*/  FMUL.FTZ R90, R90, c[0x0][0x320] ;  /* 0x0000c8005a5a7a20 */ /* 0x000fe20000410000 */
[----:B------:R-:W-:Y:S01]  /*fe30*/  FMNMX.FTZ R4, R12, R4, !PT ;  /* 0x000000040c047209 */ /* 0x000fe20007810000 */
[----:B------:R-:W-:Y:S01]  /*fe40*/  FMUL.FTZ R91, R91, c[0x0][0x320] ;  /* 0x0000c8005b5b7a20 */ /* 0x000fe20000410000 */
[----:B------:R-:W-:Y:S01]  /*fe50*/  FMNMX.FTZ R0, R19, R0, !PT ;  /* 0x0000000013007209 */ /* 0x000fe20007810000 */
[C---:B------:R-:W-:Y:S01]  /*fe60*/  HMMA.16816.F32.BF16 R104, R188.reuse, R8, R104 ;  /* 0x00000008bc68723c */ /* 0x040fe20000041868 */
[----:B------:R-:W1:Y:S03]  /*fe70*/  MUFU.TANH R36, R36 ;  /* 0x0000002400247308 */ /* 0x000e660000002400 */
[----:B------:R-:W-:Y:S01]  /*fe80*/  FMNMX.FTZ R73, R16, R73, !PT ;  /* 0x0000004910497209 */ /* 0x000fe20007810000 */
[----:B------:R-:W-:Y:S01]  /*fe90*/  FMUL.FTZ R50, R50, c[0x0][0x320] ;  /* 0x0000c80032327a20 */ /* 0x000fe20000410000 */
[----:B------:R-:W-:Y:S01]  /*fea0*/  FMNMX.FTZ R5, R22, R0, !PT ;  /* 0x0000000016057209 */ /* 0x000fe20007810000 */
[----:B------:R-:W-:Y:S01]  /*feb0*/  FMUL.FTZ R93, R93, c[0x0][0x320] ;  /* 0x0000c8005d5d7a20 */ /* 0x000fe20000410000 */
[-C--:B------:R-:W-:Y:S03]  /*fec0*/  HMMA.16816.F32.BF16 R108, R188, R10.reuse, R108 ;  /* 0x0000000abc6c723c */ /* 0x080fe6000004186c */
[----:B------:R-:W-:Y:S01]  /*fed0*/  MUFU.TANH R39, R39 ;  /* 0x0000002700277308 */ /* 0x000fe20000002400 */
[----:B------:R-:W-:Y:S01]  /*fee0*/  FMNMX.FTZ R5, R23, R5, !PT ;  /* 0x0000000517057209 */ /* 0x000fe20007810000 */
[----:B------:R-:W-:Y:S01]  /*fef0*/  FMUL.FTZ R92, R92, c[0x0][0x320] ;  /* 0x0000c8005c5c7a20 */ /* 0x000fe20000410000 */
[----:B------:R-:W-:Y:S01]  /*ff00*/  FMNMX.FTZ R4, R13, R4, !PT ;  /* 0x000000040d047209 */ /* 0x000fe20007810000 */
[----:B------:R-:W-:Y:S01]  /*ff10*/  FMUL.FTZ R83, R83, c[0x0][0x320] ;  /* 0x0000c80053537a20 */ /* 0x000fe20000410000 */
[----:B------:R-:W-:Y:S01]  /*ff20*/  HMMA.16816.F32.BF16 R112, R212, R10, R112 ;  /* 0x0000000ad470723c */ /* 0x000fe20000041870 */
[----:B------:R-:W3:Y:S03]  /*ff30*/  LDL R10, [R1+0x38] ;  /* 0x00003800010a7983 */ /* 0x000ee60000100800 */
[----:B------:R-:W-:Y:S01]  /*ff40*/  FMNMX.FTZ R73, R17, R73, !PT ;  /* 0x0000004911497209 */ /* 0x000fe20007810000 */
[----:B------:R-:W-:Y:S01]  /*ff50*/  MUFU.TANH R40, R40 ;  /* 0x0000002800287308 */ /* 0x000fe20000002400 */
[----:B------:R-:W-:Y:S01]  /*ff60*/  FMUL.FTZ R84, R84, c[0x0][0x320] ;  /* 0x0000c80054547a20 */ /* 0x000fe20000410000 */
[----:B------:R-:W-:Y:S01]  /*ff70*/  FMNMX.FTZ R0, R24, R4, !PT ;  /* 0x0000000418007209 */ /* 0x000fe20007810000 */
[----:B------:R-:W-:Y:S01]  /*ff80*/  FMUL.FTZ R86, R86, c[0x0][0x320] ;  /* 0x0000c80056567a20 */ /* 0x000fe20000410000 */
[----:B------:R-:W-:Y:S03]  /*ff90*/  FMNMX.FTZ R73, R20, R73, !PT ;  /* 0x0000004914497209 */ /* 0x000fe60007810000 */
[----:B------:R-:W-:Y:S01]  /*ffa0*/  FMUL.FTZ R87, R87, c[0x0][0x320] ;  /* 0x0000c80057577a20 */ /* 0x000fe20000410000 */
[----:B------:R-:W-:Y:S01]  /*ffb0*/  FMNMX.FTZ R73, R21, R73, !PT ;  /* 0x0000004915497209 */ /* 0x000fe20007810000 */
[----:B------:R-:W-:Y:S01]  /*ffc0*/  FMUL.FTZ R98, R98, c[0x0][0x320] ;  /* 0x0000c80062627a20 */ /* 0x000fe20000410000 */
[----:B------:R-:W4:Y:S01]  /*ffd0*/  MUFU.TANH R37, R37 ;  /* 0x0000002500257308 */ /* 0x000f220000002400 */
        /* <DEDUP_REMOVED lines=9> */
[----:B------:R-:W4:Y:S01]  /*10070*/  MUFU.TANH R50, R50 ;  /* 0x0000003200327308 */ /* 0x000f220000002400 */
[----:B------:R-:W-:Y:S01]  /*10080*/  FMNMX.FTZ R73, R33, R73, !PT ;  /* 0x0000004921497209 */ /* 0x000fe20007810000 */
[----:B------:R-:W-:Y:S01]  /*10090*/  FMUL.FTZ R96, R96, c[0x0][0x320] ;  /* 0x0000c80060607a20 */ /* 0x000fe20000410000 */
[----:B--2---:R-:W-:Y:S01]  /*100a0*/  FMNMX.FTZ R5, R38, R5, !PT ;  /* 0x0000000526057209 */ /* 0x004fe20007810000 */
[----:B------:R-:W-:Y:S01]  /*100b0*/  FMUL.FTZ R97, R97, c[0x0][0x320] ;  /* 0x0000c80061617a20 */ /* 0x000fe20000410000 */
[----:B-1----:R-:W-:Y:S01]  /*100c0*/  FMNMX.FTZ R73, R36, R73, !PT ;  /* 0x0000004924497209 */ /* 0x002fe20007810000 */
[----:B------:R-:W-:Y:S01]  /*100d0*/  FMUL.FTZ R101, R101, c[0x0][0x320] ;  /* 0x0000c80065657a20 */ /* 0x000fe20000410000 */
[----:B------:R-:W-:Y:S01]  /*100e0*/  FMNMX.FTZ R0, R28, R0, !PT ;  /* 0x000000001c007209 */ /* 0x000fe20007810000 */
[----:B------:R-:W-:Y:S02]  /*100f0*/  FMUL.FTZ R100, R100, c[0x0][0x320] ;  /* 0x0000c80064647a20 */ /* 0x000fe40000410000 */
[----:B------:R-:W1:Y:S01]  /*10100*/  MUFU.TANH R48, R48 ;  /* 0x0000003000307308 */ /* 0x000e620000002400 */
[----:B------:R-:W-:Y:S01]  /*10110*/  FMNMX.FTZ R0, R29, R0, !PT ;  /* 0x000000001d007209 */ /* 0x000fe20007810000 */
[----:B------:R-:W-:Y:S01]  /*10120*/  FMUL.FTZ R112, R112, c[0x0][0x320] ;  /* 0x0000c80070707a20 */ /* 0x000fe20000410000 */
[----:B----4-:R-:W-:Y:S01]  /*10130*/  FMNMX.FTZ R73, R37, R73, !PT ;  /* 0x0000004925497209 */ /* 0x010fe20007810000 */
[----:B------:R-:W-:Y:S01]  /*10140*/  FMUL.FTZ R95, R95, c[0x0][0x320] ;  /* 0x0000c8005f5f7a20 */ /* 0x000fe20000410000 */
[----:B------:R-:W-:Y:S01]  /*10150*/  FMNMX.FTZ R4, R40, R0, !PT ;  /* 0x0000000028047209 */ /* 0x000fe20007810000 */
[----:B------:R-:W-:Y:S01]  /*10160*/  FMUL.FTZ R94, R94, c[0x0][0x320] ;  /* 0x0000c8005e5e7a20 */ /* 0x000fe20000410000 */
[----:B------:R-:W-:Y:S01]  /*10170*/  FMNMX.FTZ R0, R39, R5, !PT ;  /* 0x0000000527007209 */ /* 0x000fe20007810000 */
[----:B------:R-:W-:Y:S02]  /*10180*/  FMUL.FTZ R106, R106, c[0x0][0x320] ;  /* 0x0000c8006a6a7a20 */ /* 0x000fe40000410000 */
[----:B------:R-:W2:Y:S01]  /*10190*/  MUFU.TANH R51, R51 ;  /* 0x0000003300337308 */ /* 0x000ea20000002400 */
[----:B------:R-:W-:Y:S01]  /*101a0*/  FMUL.FTZ R88, R88, c[0x0][0x320] ;  /* 0x0000c80058587a20 */ /* 0x000fe20000410000 */
[----:B------:R-:W-:Y:S01]  /*101b0*/  FMNMX.FTZ R5, R195, R117, !PT ;  /* 0x00000075c3057209 */ /* 0x000fe20007810000 */
[----:B------:R-:W-:Y:S01]  /*101c0*/  FMUL.FTZ R104, R104, c[0x0][0x320] ;  /* 0x0000c80068687a20 */ /* 0x000fe20000410000 */
[----:B------:R-:W-:Y:S01]  /*101d0*/  FMNMX.FTZ R0, R50, R0, !PT ;  /* 0x0000000032007209 */ /* 0x000fe20007810000 */
[----:B------:R-:W-:Y:S01]  /*101e0*/  FMUL.FTZ R105, R105, c[0x0][0x320] ;  /* 0x0000c80069697a20 */ /* 0x000fe20000410000 */
[----:B------:R-:W-:Y:S01]  /*101f0*/  FMNMX.FTZ R5, R194, R5, !PT ;  /* 0x00000005c2057209 */ /* 0x000fe20007810000 */
[----:B------:R-:W-:Y:S02]  /*10200*/  FMUL.FTZ R68, R68, c[0x0][0x320] ;  /* 0x0000c80044447a20 */ /* 0x000fe40000410000 */
[----:B------:R-:W-:Y:S01]  /*10210*/  FMUL.FTZ R69, R69, c[0x0][0x320] ;  /* 0x0000c80045457a20 */ /* 0x000fe20000410000 */
[----:B------:R-:W4:Y:S01]  /*10220*/  MUFU.TANH R49, R49 ;  /* 0x0000003100317308 */ /* 0x000f220000002400 */
[----:B------:R-:W-:Y:S01]  /*10230*/  FMNMX.FTZ R5, R14, R5, !PT ;  /* 0x000000050e057209 */ /* 0x000fe20007810000 */
[----:B------:R-:W-:Y:S01]  /*10240*/  FMUL.FTZ R114, R114, c[0x0][0x320] ;  /* 0x0000c80072727a20 */ /* 0x000fe20000410000 */
[----:B-1----:R-:W-:Y:S01]  /*10250*/  FMNMX.FTZ R73, R48, R73, !PT ;  /* 0x0000004930497209 */ /* 0x002fe20007810000 */
[----:B------:R-:W-:Y:S01]  /*10260*/  FMUL.FTZ R113, R113, c[0x0][0x320] ;  /* 0x0000c80071717a20 */ /* 0x000fe20000410000 */
[----:B------:R-:W-:Y:S01]  /*10270*/  FMNMX.FTZ R5, R15, R5, !PT ;  /* 0x000000050f057209 */ /* 0x000fe20007810000 */
[----:B------:R-:W-:Y:S02]  /*10280*/  FMUL.FTZ R59, R59, c[0x0][0x320] ;  /* 0x0000c8003b3b7a20 */ /* 0x000fe40000410000 */
[----:B------:R-:W-:Y:S02]  /*10290*/  FMUL.FTZ R62, R62, c[0x0][0x320] ;  /* 0x0000c8003e3e7a20 */ /* 0x000fe40000410000 */
[----:B------:R-:W1:Y:S01]  /*102a0*/  MUFU.TANH R202, R54 ;  /* 0x0000003600ca7308 */ /* 0x000e620000002400 */
[----:B------:R-:W-:Y:S02]  /*102b0*/  FMUL.FTZ R75, R75, c[0x0][0x320] ;  /* 0x0000c8004b4b7a20 */ /* 0x000fe40000410000 */
[----:B------:R-:W-:Y:S01]  /*102c0*/  FMUL.FTZ R107, R107, c[0x0][0x320] ;  /* 0x0000c8006b6b7a20 */ /* 0x000fe20000410000 */
[----:B--2---:R-:W-:Y:S01]  /*102d0*/  FMNMX.FTZ R0, R51, R0, !PT ;  /* 0x0000000033007209 */ /* 0x004fe20007810000 */
        /* <DEDUP_REMOVED lines=10> */
[----:B------:R-:W2:Y:S01]  /*10380*/  MUFU.TANH R47, R52 ;  /* 0x00000034002f7308 */ /* 0x000ea20000002400 */
[----:B------:R-:W-:Y:S02]  /*10390*/  FMUL.FTZ R78, R78, c[0x0][0x320] ;  /* 0x0000c8004e4e7a20 */ /* 0x000fe40000410000 */
[----:B------:R-:W-:Y:S01]  /*103a0*/  FMUL.FTZ R79, R79, c[0x0][0x320] ;  /* 0x0000c8004f4f7a20 */ /* 0x000fe20000410000 */
[----:B-1----:R-:W-:Y:S01]  /*103b0*/  FMNMX.FTZ R0, R202, R0, !PT ;  /* 0x00000000ca007209 */ /* 0x002fe20007810000 */
[----:B------:R-:W-:Y:S02]  /*103c0*/  FMUL.FTZ R41, R41, c[0x0][0x320] ;  /* 0x0000c80029297a20 */ /* 0x000fe40000410000 */
[----:B------:R-:W-:Y:S02]  /*103d0*/  FMUL.FTZ R44, R44, c[0x0][0x320] ;  /* 0x0000c8002c2c7a20 */ /* 0x000fe40000410000 */
[----:B------:R-:W-:Y:S01]  /*103e0*/  FMUL.FTZ R45, R45, c[0x0][0x320] ;  /* 0x0000c8002d2d7a20 */ /* 0x000fe20000410000 */
[----:B------:R1:W4:Y:S01]  /*103f0*/  MUFU.TANH R203, R55 ;  /* 0x0000003700cb7308 */ /* 0x0003220000002400 */
[----:B------:R-:W-:Y:S02]  /*10400*/  FMUL.FTZ R57, R57, c[0x0][0x320] ;  /* 0x0000c80039397a20 */ /* 0x000fe40000410000 */
[----:B------:R-:W-:Y:S02]  /*10410*/  FMUL.FTZ R108, R108, c[0x0][0x320] ;  /* 0x0000c8006c6c7a20 */ /* 0x000fe40000410000 */
[----:B------:R-:W-:Y:S02]  /*10420*/  FMUL.FTZ R109, R109, c[0x0][0x320] ;  /* 0x0000c8006d6d7a20 */ /* 0x000fe40000410000 */
[----:B------:R-:W-:Y:S03]  /*10430*/  FMUL.FTZ R74, R74, c[0x0][0x320] ;  /* 0x0000c8004a4a7a20 */ /* 0x000fe60000410000 */
[----:B------:R4:W4:Y:S01]  /*10440*/  MUFU.TANH R198, R53 ;  /* 0x0000003500c67308 */ /* 0x0009220000002400 */
[----:B--2---:R-:W-:Y:S09]  /*10450*/  FMNMX.FTZ R73, R47, R73, !PT ;  /* 0x000000492f497209 */ /* 0x004ff20007810000 */
[----:B------:R-:W2:Y:S01]  /*10460*/  MUFU.TANH R200, R66 ;  /* 0x0000004200c87308 */ /* 0x000ea20000002400 */
[----:B-1----:R-:W3:Y:S01]  /*10470*/  LDL.64 R54, [R1+0x28] ;  /* 0x0000280001367983 */ /* 0x002ee20000100a00 */
[----:B----4-:R-:W-:Y:S08]  /*10480*/  FMNMX.FTZ R0, R203, R0, !PT ;  /* 0x00000000cb007209 */ /* 0x010ff00007810000 */
[----:B------:R-:W-:Y:S01]  /*10490*/  MUFU.TANH R205, R56 ;  /* 0x0000003800cd7308 */ /* 0x000fe20000002400 */
[----:B------:R-:W4:Y:S01]  /*104a0*/  LDL R53, [R1+0x20] ;  /* 0x0000200001357983 */ /* 0x000f220000100800 */
[----:B------:R-:W-:Y:S08]  /*104b0*/  FMNMX.FTZ R73, R198, R73, !PT ;  /* 0x00000049c6497209 */ /* 0x000ff00007810000 */
[----:B------:R-:W1:Y:S01]  /*104c0*/  MUFU.TANH R56, R64 ;  /* 0x0000004000387308 */ /* 0x000e620000002400 */
[----:B--2---:R-:W-:Y:S09]  /*104d0*/  FMNMX.FTZ R0, R200, R0, !PT ;  /* 0x00000000c8007209 */ /* 0x004ff20007810000 */
[----:B------:R-:W2:Y:S10]  /*104e0*/  MUFU.TANH R201, R67 ;  /* 0x0000004300c97308 */ /* 0x000eb40000002400 */
[----:B------:R-:W2:Y:S01]  /*104f0*/  MUFU.TANH R197, R70 ;  /* 0x0000004600c57308 */ /* 0x000ea20000002400 */
[----:B-1----:R-:W-:Y:S09]  /*10500*/  FMNMX.FTZ R73, R56, R73, !PT ;  /* 0x0000004938497209 */ /* 0x002ff20007810000 */
[----:B------:R1:W-:Y:S01]  /*10510*/  MUFU.TANH R211, R80 ;  /* 0x0000005000d37308 */ /* 0x0003e20000002400 */
[----:B--2---:R-:W-:Y:S09]  /*10520*/  FMNMX.FTZ R0, R201, R0, !PT ;  /* 0x00000000c9007209 */ /* 0x004ff20007810000 */
[----:B------:R-:W-:Y:S10]  /*10530*/  MUFU.TANH R204, R60 ;  /* 0x0000003c00cc7308 */ /* 0x000ff40000002400 */
[----:B------:R-:W2:Y:S01]  /*10540*/  MUFU.TANH R60, R65 ;  /* 0x00000041003c7308 */ /* 0x000ea20000002400 */
[----:B-1----:R-:W-:Y:S04]  /*10550*/  MOV R80, R197 ;  /* 0x000000c500507202 */ /* 0x002fe80000000f00 */
[----:B------:R-:W-:Y:S05]  /*10560*/  FMNMX.FTZ R0, R80, R0, !PT ;  /* 0x0000000050007209 */ /* 0x000fea0007810000 */
[----:B------:R-:W1:Y:S10]  /*10570*/  MUFU.TANH R209, R71 ;  /* 0x0000004700d17308 */ /* 0x000e740000002400 */
[----:B------:R-:W-:Y:S01]  /*10580*/  MUFU.TANH R243, R90 ;  /* 0x0000005a00f37308 */ /* 0x000fe20000002400 */
[----:B--2---:R-:W-:Y:S09]  /*10590*/  FMNMX.FTZ R73, R60, R73, !PT ;  /* 0x000000493c497209 */ /* 0x004ff20007810000 */
[----:B------:R1:W-:Y:S10]  /*105a0*/  MUFU.TANH R90, R93 ;  /* 0x0000005d005a7308 */ /* 0x0003f40000002400 */
[----:B------:R-:W2:Y:S10]  /*105b0*/  MUFU.TANH R210, R68 ;  /* 0x0000004400d27308 */ /* 0x000eb40000002400 */
[----:B------:R-:W2:Y:S01]  /*105c0*/  MUFU.TANH R196, R69 ;  /* 0x0000004500c47308 */ /* 0x000ea20000002400 */
[----:B-1----:R-:W-:Y:S04]  /*105d0*/  MOV R93, R209 ;  /* 0x000000d1005d7202 */ /* 0x002fe80000000f00 */
[----:B------:R-:W-:Y:S05]  /*105e0*/  FMNMX.FTZ R0, R93, R0, !PT ;  /* 0x000000005d007209 */ /* 0x000fea0007810000 */
[----:B------:R-:W-:Y:S01]  /*105f0*/  MUFU.TANH R220, R91 ;  /* 0x0000005b00dc7308 */ /* 0x000fe20000002400 */
[----:B--2---:R-:W-:Y:S09]  /*10600*/  FMNMX.FTZ R73, R210, R73, !PT ;  /* 0x00000049d2497209 */ /* 0x004ff20007810000 */
[----:B------:R1:W-:Y:S10]  /*10610*/  MUFU.TANH R91, R92 ;  /* 0x0000005c005b7308 */ /* 0x0003f40000002400 */
[----:B------:R2:W2:Y:S10]  /*10620*/  MUFU.TANH R222, R81 ;  /* 0x0000005100de7308 */ /* 0x0004b40000002400 */
[----:B------:R-:W2:Y:S01]  /*10630*/  MUFU.TANH R238, R82 ;  /* 0x0000005200ee7308 */ /* 0x000ea20000002400 */
[----:B-1----:R-:W-:Y:S04]  /*10640*/  MOV R92, R196 ;  /* 0x000000c4005c7202 */ /* 0x002fe80000000f00 */
[----:B------:R-:W-:Y:S05]  /*10650*/  FMNMX.FTZ R73, R92, R73, !PT ;  /* 0x000000495c497209 */ /* 0x000fea0007810000 */
[----:B------:R-:W1:Y:S01]  /*10660*/  MUFU.TANH R247, R83 ;  /* 0x0000005300f77308 */ /* 0x000e620000002400 */
[----:B--2---:R-:W-:Y:S02]  /*10670*/  MOV R81, R211 ;  /* 0x000000d300517202 */ /* 0x004fe40000000f00 */
[----:B------:R-:W-:Y:S02]  /*10680*/  MOV R214, R222 ;  /* 0x000000de00d67202 */ /* 0x000fe40000000f00 */
[----:B------:R-:W-:Y:S05]  /*10690*/  FMNMX.FTZ R73, R81, R73, !PT ;  /* 0x0000004951497209 */ /* 0x000fea0007810000 */
[----:B------:R-:W2:Y:S01]  /*106a0*/  MUFU.TANH R119, R84 ;  /* 0x0000005400777308 */ /* 0x000ea20000002400 */
[----:B------:R-:W-:Y:S02]  /*106b0*/  FMNMX.FTZ R73, R214, R73, !PT ;  /* 0x00000049d6497209 */ /* 0x000fe40007810000 */
[----:B------:R-:W-:Y:S07]  /*106c0*/  FMNMX.FTZ R0, R238, R0, !PT ;  /* 0x00000000ee007209 */ /* 0x000fee0007810000 */
[----:B------:R2:W-:Y:S01]  /*106d0*/  MUFU.TANH R191, R114 ;  /* 0x0000007200bf7308 */ /* 0x0005e20000002400 */
[----:B-1----:R-:W-:Y:S09]  /*106e0*/  FMNMX.FTZ R0, R247, R0, !PT ;  /* 0x00000000f7007209 */ /* 0x002ff20007810000 */
[----:B------:R-:W1:Y:S10]  /*106f0*/  MUFU.TANH R250, R63 ;  /* 0x0000003f00fa7308 */ /* 0x000e740000002400 */
[----:B------:R1:W1:Y:S01]  /*10700*/  MUFU.TANH R63, R86 ;  /* 0x00000056003f7308 */ /* 0x0002620000002400 */
[----:B--2---:R-:W-:Y:S04]  /*10710*/  MOV R114, R119 ;  /* 0x0000007700727202 */ /* 0x004fe80000000f00 */
[----:B------:R-:W-:Y:S05]  /*10720*/  FMNMX.FTZ R73, R114, R73, !PT ;  /* 0x0000004972497209 */ /* 0x000fea0007810000 */
[----:B------:R-:W2:Y:S10]  /*10730*/  MUFU.TANH R26, R26 ;  /* 0x0000001a001a7308 */ /* 0x000eb40000002400 */
[----:B------:R-:W2:Y:S01]  /*10740*/  MUFU.TANH R249, R87 ;  /* 0x0000005700f97308 */ /* 0x000ea20000002400 */
[----:B-1----:R-:W-:Y:S02]  /*10750*/  MOV R86, R250 ;  /* 0x000000fa00567202 */ /* 0x002fe40000000f00 */
[----:B------:R-:W-:Y:S07]  /*10760*/  FMNMX.FTZ R0, R63, R0, !PT ;  /* 0x000000003f007209 */ /* 0x000fee0007810000 */
[----:B------:R-:W1:Y:S01]  /*10770*/  MUFU.TANH R187, R98 ;  /* 0x0000006200bb7308 */ /* 0x000e620000002400 */
[----:B--2---:R-:W-:Y:S04]  /*10780*/  FMNMX.FTZ R5, R26, R5, !PT ;  /* 0x000000051a057209 */ /* 0x004fe80007810000 */
[----:B------:R-:W-:Y:S05]  /*10790*/  FMNMX.FTZ R5, R27, R5, !PT ;  /* 0x000000051b057209 */ /* 0x000fea0007810000 */
[----:B------:R1:W-:Y:S01]  /*107a0*/  MUFU.TANH R217, R102 ;  /* 0x0000006600d97308 */ /* 0x0003e20000002400 */
[----:B------:R-:W-:Y:S02]  /*107b0*/  FMNMX.FTZ R5, R30, R5, !PT ;  /* 0x000000051e057209 */ /* 0x000fe40007810000 */
[----:B------:R-:W-:Y:S07]  /*107c0*/  FMNMX.FTZ R0, R249, R0, !PT ;  /* 0x00000000f9007209 */ /* 0x000fee0007810000 */
[----:B------:R-:W2:Y:S10]  /*107d0*/  MUFU.TANH R233, R85 ;  /* 0x0000005500e97308 */ /* 0x000eb40000002400 */
[----:B------:R-:W3:Y:S01]  /*107e0*/  MUFU.TANH R219, R99 ;  /* 0x0000006300db7308 */ /* 0x000ee20000002400 */
[----:B-1----:R-:W-:Y:S04]  /*107f0*/  MOV R102, R187 ;  /* 0x000000bb00667202 */ /* 0x002fe80000000f00 */
[----:B------:R-:W-:Y:S05]  /*10800*/  FMNMX.FTZ R0, R102, R0, !PT ;  /* 0x0000000066007209 */ /* 0x000fea0007810000 */
[----:B------:R3:W1:Y:S01]  /*10810*/  MUFU.TANH R234, R103 ;  /* 0x0000006700ea7308 */ /* 0x0006620000002400 */
[----:B--2---:R-:W-:Y:S09]  /*10820*/  FMNMX.FTZ R73, R233, R73, !PT ;  /* 0x00000049e9497209 */ /* 0x004ff20007810000 */
[----:B------:R-:W-:Y:S10]  /*10830*/  MUFU.TANH R85, R89 ;  /* 0x0000005900557308 */ /* 0x000ff40000002400 */
[----:B------:R-:W2:Y:S01]  /*10840*/  MUFU.TANH R89, R96 ;  /* 0x0000006000597308 */ /* 0x000ea20000002400 */
[----:B---3--:R-:W-:Y:S04]  /*10850*/  MOV R103, R219 ;  /* 0x000000db00677202 */ /* 0x008fe80000000f00 */
[----:B------:R-:W-:Y:S05]  /*10860*/  FMNMX.FTZ R0, R103, R0, !PT ;  /* 0x0000000067007209 */ /* 0x000fea0007810000 */
[----:B------:R-:W3:Y:S01]  /*10870*/  MUFU.TANH R207, R97 ;  /* 0x0000006100cf7308 */ /* 0x000ee20000002400 */
[----:B------:R-:W-:Y:S02]  /*10880*/  FMNMX.FTZ R0, R217, R0, !PT ;  /* 0x00000000d9007209 */ /* 0x000fe40007810000 */
[----:B----4-:R-:W-:Y:S02]  /*10890*/  ISETP.GT.AND P0, PT, R242, R53, PT ;  /* 0x00000035f200720c */ /* 0x010fe40003f04270 */
[----:B-1----:R-:W-:Y:S02]  /*108a0*/  FMNMX.FTZ R0, R234, R0, !PT ;  /* 0x00000000ea007209 */ /* 0x002fe40007810000 */
[----:B------:R-:W-:Y:S03]  /*108b0*/  IADD3 R242, R242, -0x1, RZ ;  /* 0xfffffffff2f27810 */ /* 0x000fe60007ffe0ff */
[----:B------:R3:W-:Y:S01]  /*108c0*/  MUFU.TANH R98, R101 ;  /* 0x0000006500627308 */ /* 0x0007e20000002400 */
[----:B------:R-:W-:Y:S02]  /*108d0*/  FMNMX.FTZ R0, R191, R0, !PT ;  /* 0x00000000bf007209 */ /* 0x000fe40007810000 */
[----:B--2---:R-:W-:Y:S07]  /*108e0*/  FMNMX.FTZ R73, R89, R73, !PT ;  /* 0x0000004959497209 */ /* 0x004fee0007810000 */
[----:B------:R-:W1:Y:S10]  /*108f0*/  MUFU.TANH R31, R31 ;  /* 0x0000001f001f7308 */ /* 0x000e740000002400 */
[----:B------:R-:W2:Y:S01]  /*10900*/  MUFU.TANH R42, R42 ;  /* 0x0000002a002a7308 */ /* 0x000ea20000002400 */
[----:B---3--:R-:W-:Y:S04]  /*10910*/  MOV R101, R207 ;  /* 0x000000cf00657202 */ /* 0x008fe80000000f00 */
[----:B------:R-:W-:Y:S05]  /*10920*/  FMNMX.FTZ R73, R101, R73, !PT ;  /* 0x0000004965497209 */ /* 0x000fea0007810000 */
[----:B------:R-:W3:Y:S01]  /*10930*/  MUFU.TANH R99, R100 ;  /* 0x0000006400637308 */ /* 0x000ee20000002400 */
[----:B-1----:R-:W-:Y:S09]  /*10940*/  FMNMX.FTZ R5, R31, R5, !PT ;  /* 0x000000051f057209 */ /* 0x002ff20007810000 */
[----:B------:R-:W1:Y:S01]  /*10950*/  MUFU.TANH R43, R43 ;  /* 0x0000002b002b7308 */ /* 0x000e620000002400 */
[----:B--2---:R-:W-:Y:S09]  /*10960*/  FMNMX.FTZ R5, R42, R5, !PT ;  /* 0x000000052a057209 */ /* 0x004ff20007810000 */
[----:B------:R-:W2:Y:S01]  /*10970*/  MUFU.TANH R46, R46 ;  /* 0x0000002e002e7308 */ /* 0x000ea20000002400 */
[----:B---3--:R-:W-:Y:S04]  /*10980*/  FMNMX.FTZ R73, R99, R73, !PT ;  /* 0x0000004963497209 */ /* 0x008fe80007810000 */
[----:B------:R-:W-:Y:S05]  /*10990*/  FMNMX.FTZ R73, R98, R73, !PT ;  /* 0x0000004962497209 */ /* 0x000fea0007810000 */
[----:B------:R-:W3:Y:S01]  /*109a0*/  MUFU.TANH R97, R112 ;  /* 0x0000007000617308 */ /* 0x000ee20000002400 */
[----:B-1----:R-:W-:Y:S09]  /*109b0*/  FMNMX.FTZ R5, R43, R5, !PT ;  /* 0x000000052b057209 */ /* 0x002ff20007810000 */
[----:B------:R-:W1:Y:S01]  /*109c0*/  MUFU.TANH R190, R115 ;  /* 0x0000007300be7308 */ /* 0x000e620000002400 */
[----:B--2---:R-:W-:Y:S04]  /*109d0*/  FMNMX.FTZ R5, R46, R5, !PT ;  /* 0x000000052e057209 */ /* 0x004fe80007810000 */
[----:B------:R-:W-:Y:S05]  /*109e0*/  FMNMX.FTZ R5, R199, R5, !PT ;  /* 0x00000005c7057209 */ /* 0x000fea0007810000 */
[----:B------:R-:W2:Y:S01]  /*109f0*/  MUFU.TANH R113, R113 ;  /* 0x0000007100717308 */ /* 0x000ea20000002400 */
[----:B---3--:R-:W-:Y:S09]  /*10a00*/  FMNMX.FTZ R73, R97, R73, !PT ;  /* 0x0000004961497209 */ /* 0x008ff20007810000 */
[----:B------:R-:W3:Y:S01]  /*10a10*/  MUFU.TANH R221, R58 ;  /* 0x0000003a00dd7308 */ /* 0x000ee20000002400 */
[----:B-1----:R-:W-:Y:S09]  /*10a20*/  FMNMX.FTZ R0, R190, R0, !PT ;  /* 0x00000000be007209 */ /* 0x002ff20007810000 */
[----:B------:R1:W-:Y:S01]  /*10a30*/  MUFU.TANH R248, R72 ;  /* 0x0000004800f87308 */ /* 0x0003e20000002400 */
[----:B--2---:R-:W-:Y:S05]  /*10a40*/  FMNMX.FTZ R73, R113, R73, !PT ;  /* 0x0000004971497209 */ /* 0x004fea0007810000 */
[----:B------:R-:W2:Y:S04]  /*10a50*/  SHFL.BFLY PT, R6, R73, 0x2, 0x1f ;  /* 0x0c401f0049067f89 */ /* 0x000ea800000e0000 */
[----:B------:R-:W4:Y:S01]  /*10a60*/  MUFU.TANH R216, R59 ;  /* 0x0000003b00d87308 */ /* 0x000f220000002400 */
[----:B---3--:R-:W-:Y:S09]  /*10a70*/  FMNMX.FTZ R5, R221, R5, !PT ;  /* 0x00000005dd057209 */ /* 0x008ff20007810000 */
[----:B------:R-:W3:Y:S01]  /*10a80*/  MUFU.TANH R251, R62 ;  /* 0x0000003e00fb7308 */ /* 0x000ee20000002400 */
[----:B-1----:R-:W1:Y:S09]  /*10a90*/  SHFL.BFLY PT, R72, R0, 0x2, 0x1f ;  /* 0x0c401f0000487f89 */ /* 0x002e7200000e0000 */
[----:B------:R-:W1:Y:S01]  /*10aa0*/  MUFU.TANH R245, R74 ;  /* 0x0000004a00f57308 */ /* 0x000e620000002400 */
[----:B--2---:R-:W-:Y:S02]  /*10ab0*/  FMNMX.FTZ R73, R73, R6, !PT ;  /* 0x0000000649497209 */ /* 0x004fe40007810000 */
[----:B----4-:R-:W-:Y:S03]  /*10ac0*/  FMNMX.FTZ R5, R216, R5, !PT ;  /* 0x00000005d8057209 */ /* 0x010fe60007810000 */
[----:B------:R-:W2:Y:S04]  /*10ad0*/  SHFL.BFLY PT, R8, R73, 0x1, 0x1f ;  /* 0x0c201f0049087f89 */ /* 0x000ea800000e0000 */
[----:B------:R4:W4:Y:S01]  /*10ae0*/  MUFU.TANH R244, R75 ;  /* 0x0000004b00f47308 */ /* 0x0009220000002400 */
[----:B---3--:R-:W-:Y:S04]  /*10af0*/  MOV R84, R251 ;  /* 0x000000fb00547202 */ /* 0x008fe80000000f00 */
[----:B------:R-:W-:Y:S05]  /*10b00*/  FMNMX.FTZ R5, R84, R5, !PT ;  /* 0x0000000554057209 */ /* 0x000fea0007810000 */
[----:B------:R3:W-:Y:S01]  /*10b10*/  MUFU.TANH R82, R95 ;  /* 0x0000005f00527308 */ /* 0x0007e20000002400 */
[----:B-1----:R-:W-:Y:S02]  /*10b20*/  FMNMX.FTZ R72, R0, R72, !PT ;  /* 0x0000004800487209 */ /* 0x002fe40007810000 */
[----:B------:R-:W-:Y:S02]  /*10b30*/  FMNMX.FTZ R5, R86, R5, !PT ;  /* 0x0000000556057209 */ /* 0x000fe40007810000 */
[----:B------:R-:W-:Y:S01]  /*10b40*/  MOV R215, R245 ;  /* 0x000000f500d77202 */ /* 0x000fe20000000f00 */
[----:B------:R-:W1:Y:S03]  /*10b50*/  SHFL.BFLY PT, R6, R72, 0x1, 0x1f ;  /* 0x0c201f0048067f89 */ /* 0x000e6600000e0000 */
[----:B------:R-:W-:Y:S01]  /*10b60*/  FMNMX.FTZ R5, R215, R5, !PT ;  /* 0x00000005d7057209 */ /* 0x000fe20007810000 */
[----:B------:R-:W1:Y:S01]  /*10b70*/  MUFU.TANH R252, R78 ;  /* 0x0000004e00fc7308 */ /* 0x000e620000002400 */
[----:B--2---:R-:W-:Y:S01]  /*10b80*/  FMNMX.FTZ R73, R73, R8, !PT ;  /* 0x0000000849497209 */ /* 0x004fe20007810000 */
[----:B----4-:R-:W-:Y:S01]  /*10b90*/  FMUL.FTZ R75, R110, c[0x0][0x320] ;  /* 0x0000c8006e4b7a20 */ /* 0x010fe20000410000 */
[----:B------:R-:W-:Y:S03]  /*10ba0*/  MOV R110, R243 ;  /* 0x000000f3006e7202 */ /* 0x000fe60000000f00 */
[----:B------:R-:W-:Y:S04]  /*10bb0*/  FMUL.FTZ R96, R73, c[0x0][0x2d0] ;  /* 0x0000b40049607a20 */ /* 0x000fe80000410000 */
[----:B------:R-:W2:Y:S01]  /*10bc0*/  MUFU.TANH R223, R79 ;  /* 0x0000004f00df7308 */ /* 0x000ea20000002400 */
[--C-:B------:R-:W-:Y:S02]  /*10bd0*/  FFMA.FTZ R8, R20, c[0x0][0x2d0], -R96.reuse ;  /* 0x0000b40014087a23 */ /* 0x100fe40000010860 */
[--C-:B------:R-:W-:Y:S01]  /*10be0*/  FFMA.FTZ R101, R101, c[0x0][0x2d0], -R96.reuse ;  /* 0x0000b40065657a23 */ /* 0x100fe20000010860 */
[----:B---3--:R-:W-:Y:S04]  /*10bf0*/  MOV R95, R244 ;  /* 0x000000f4005f7202 */ /* 0x008fe80000000f00 */
[----:B------:R-:W-:Y:S02]  /*10c00*/  FMNMX.FTZ R5, R95, R5, !PT ;  /* 0x000000055f057209 */ /* 0x000fe40007810000 */
[----:B------:R3:W-:Y:S01]  /*10c10*/  MUFU.EX2 R244, R8 ;  /* 0x0000000800f47308 */ /* 0x0007e20000000800 */
[----:B-1----:R-:W-:Y:S01]  /*10c20*/  FMNMX.FTZ R72, R72, R6, !PT ;  /* 0x0000000648487209 */ /* 0x002fe20007810000 */
[----:B------:R-:W-:Y:S01]  /*10c30*/  FFMA.FTZ R6, R32, c[0x0][0x2d0], -R96 ;  /* 0x0000b40020067a23 */ /* 0x000fe20000010860 */
[----:B------:R-:W-:Y:S04]  /*10c40*/  MOV R115, R252 ;  /* 0x000000fc00737202 */ /* 0x000fe80000000f00 */
[----:B------:R-:W-:Y:S03]  /*10c50*/  FMNMX.FTZ R0, R115, R5, !PT ;  /* 0x0000000573007209 */ /* 0x000fe60007810000 */
[----:B------:R-:W1:Y:S01]  /*10c60*/  MUFU.TANH R119, R94 ;  /* 0x0000005e00777308 */ /* 0x000e620000002400 */
[----:B--2---:R-:W-:Y:S04]  /*10c70*/  MOV R112, R223 ;  /* 0x000000df00707202 */ /* 0x004fe80000000f00 */
[----:B------:R-:W-:Y:S05]  /*10c80*/  FMNMX.FTZ R0, R112, R0, !PT ;  /* 0x0000000070007209 */ /* 0x000fea0007810000 */
[----:B------:R-:W2:Y:S01]  /*10c90*/  MUFU.TANH R83, R106 ;  /* 0x0000006a00537308 */ /* 0x000ea20000002400 */
[----:B------:R-:W-:Y:S01]  /*10ca0*/  FMNMX.FTZ R5, R110, R0, !PT ;  /* 0x000000006e057209 */ /* 0x000fe20007810000 */
[----:B------:R-:W-:Y:S01]  /*10cb0*/  FMUL.FTZ R0, R111, c[0x0][0x320] ;  /* 0x0000c8006f007a20 */ /* 0x000fe20000410000 */
[----:B---3--:R-:W-:Y:S02]  /*10cc0*/  @P0 MOV R8, c[0x0][0x1e0] ;  /* 0x0000780000080a02 */ /* 0x008fe40000000f00 */
[----:B------:R-:W-:Y:S05]  /*10cd0*/  FMNMX.FTZ R5, R220, R5, !PT ;  /* 0x00000005dc057209 */ /* 0x000fea0007810000 */
[----:B------:R3:W-:Y:S01]  /*10ce0*/  MUFU.TANH R74, R0 ;  /* 0x00000000004a7308 */ /* 0x0007e20000002400 */
[----:B-1----:R-:W-:Y:S02]  /*10cf0*/  FMNMX.FTZ R5, R119, R5, !PT ;  /* 0x0000000577057209 */ /* 0x002fe40007810000 */
[----:B------:R-:W-:Y:S02]  /*10d00*/  MOV R94, R249 ;  /* 0x000000f9005e7202 */ /* 0x000fe40000000f00 */
[----:B------:R-:W-:Y:S05]  /*10d10*/  FMNMX.FTZ R5, R82, R5, !PT ;  /* 0x0000000552057209 */ /* 0x000fea0007810000 */
[----:B------:R-:W1:Y:S01]  /*10d20*/  MUFU.TANH R212, R107 ;  /* 0x0000006b00d47308 */ /* 0x000e620000002400 */
[----:B--2---:R-:W-:Y:S02]  /*10d30*/  FMNMX.FTZ R5, R83, R5, !PT ;  /* 0x0000000553057209 */ /* 0x004fe40007810000 */
[----:B------:R-:W-:Y:S07]  /*10d40*/  MOV R106, R248 ;  /* 0x000000f8006a7202 */ /* 0x000fee0000000f00 */
[----:B------:R-:W2:Y:S01]  /*10d50*/  MUFU.TANH R75, R75 ;  /* 0x0000004b004b7308 */ /* 0x000ea20000002400 */
[----:B---3--:R-:W-:Y:S04]  /*10d60*/  FADD.FTZ R0, -R73, R2 ;  /* 0x0000000249007221 */ /* 0x008fe80000010100 */
[----:B------:R-:W-:Y:S05]  /*10d70*/  FMUL.FTZ R2, R0, c[0x0][0x2d0] ;  /* 0x0000b40000027a20 */ /* 0x000fea0000410000 */
[----:B------:R-:W3:Y:S01]  /*10d80*/  MUFU.TANH R41, R41 ;  /* 0x0000002900297308 */ /* 0x000ee20000002400 */
[----:B-1----:R-:W-:Y:S01]  /*10d90*/  FMNMX.FTZ R0, R212, R5, !PT ;  /* 0x00000005d4007209 */ /* 0x002fe20007810000 */
[--C-:B------:R-:W-:Y:S01]  /*10da0*/  FFMA.FTZ R5, R33, c[0x0][0x2d0], -R96.reuse ;  /* 0x0000b40021057a23 */ /* 0x100fe20000010860 */
[----:B------:R-:W-:Y:S07]  /*10db0*/  MOV R107, R247 ;  /* 0x000000f7006b7202 */ /* 0x000fee0000000f00 */
[----:B------:R1:W-:Y:S01]  /*10dc0*/  MUFU.EX2 R9, R5 ;  /* 0x0000000500097308 */ /* 0x0003e20000000800 */
[----:B--2---:R-:W-:Y:S04]  /*10dd0*/  FMNMX.FTZ R0, R75, R0, !PT ;  /* 0x000000004b007209 */ /* 0x004fe80007810000 */
[----:B------:R-:W-:Y:S05]  /*10de0*/  FMNMX.FTZ R0, R74, R0, !PT ;  /* 0x000000004a007209 */ /* 0x000fea0007810000 */
[----:B------:R-:W2:Y:S01]  /*10df0*/  MUFU.TANH R44, R44 ;  /* 0x0000002c002c7308 */ /* 0x000ea20000002400 */
[----:B---3--:R-:W-:Y:S09]  /*10e00*/  FMNMX.FTZ R4, R41, R4, !PT ;  /* 0x0000000429047209 */ /* 0x008ff20007810000 */
[----:B------:R3:W-:Y:S01]  /*10e10*/  MUFU.EX2 R70, R2 ;  /* 0x0000000200467308 */ /* 0x0007e20000000800 */
[----:B-1----:R-:W-:Y:S09]  /*10e20*/  @P0 MOV R5, R10 ;  /* 0x0000000a00050202 */ /* 0x002ff20000000f00 */
[----:B------:R-:W1:Y:S01]  /*10e30*/  MUFU.TANH R45, R45 ;  /* 0x0000002d002d7308 */ /* 0x000e620000002400 */
[----:B--2---:R-:W-:Y:S09]  /*10e40*/  FMNMX.FTZ R4, R44, R4, !PT ;  /* 0x000000042c047209 */ /* 0x004ff20007810000 */
[----:B------:R-:W2:Y:S01]  /*10e50*/  MUFU.TANH R208, R57 ;  /* 0x0000003900d07308 */ /* 0x000ea20000002400 */
[----:B---3--:R-:W-:Y:S02]  /*10e60*/  FADD.FTZ R2, -R72, R3 ;  /* 0x0000000348027221 */ /* 0x008fe40000010100 */
[----:B------:R-:W3:Y:S02]  /*10e70*/  SHFL.BFLY PT, R3, R0, 0x2, 0x1f ;  /* 0x0c401f0000037f89 */ /* 0x000ee400000e0000 */
[----:B------:R-:W-:Y:S05]  /*10e80*/  FMUL.FTZ R2, R2, c[0x0][0x2d0] ;  /* 0x0000b40002027a20 */ /* 0x000fea0000410000 */
[----:B------:R-:W4:Y:S01]  /*10e90*/  MUFU.TANH R206, R61 ;  /* 0x0000003d00ce7308 */ /* 0x000f220000002400 */
[----:B-1----:R-:W-:Y:S04]  /*10ea0*/  FMNMX.FTZ R4, R45, R4, !PT ;  /* 0x000000042d047209 */ /* 0x002fe80007810000 */
[----:B------:R-:W-:Y:S05]  /*10eb0*/  FMNMX.FTZ R4, R205, R4, !PT ;  /* 0x00000004cd047209 */ /* 0x000fea0007810000 */
[----:B------:R-:W1:Y:S01]  /*10ec0*/  MUFU.TANH R240, R76 ;  /* 0x0000004c00f07308 */ /* 0x000e620000002400 */
[----:B--2---:R-:W-:Y:S04]  /*10ed0*/  FMNMX.FTZ R4, R208, R4, !PT ;  /* 0x00000004d0047209 */ /* 0x004fe80007810000 */
[----:B------:R-:W-:Y:S05]  /*10ee0*/  FMNMX.FTZ R4, R204, R4, !PT ;  /* 0x00000004cc047209 */ /* 0x000fea0007810000 */
[----:B------:R-:W2:Y:S01]  /*10ef0*/  MUFU.TANH R230, R77 ;  /* 0x0000004d00e67308 */ /* 0x000ea20000002400 */
[----:B---3--:R-:W-:Y:S01]  /*10f00*/  FMNMX.FTZ R0, R0, R3, !PT ;  /* 0x0000000300007209 */ /* 0x008fe20007810000 */
[----:B------:R-:W-:Y:S02]  /*10f10*/  FFMA.FTZ R3, R17, c[0x0][0x2d0], -R96 ;  /* 0x0000b40011037a23 */ /* 0x000fe40000010860 */
[----:B------:R-:W-:Y:S01]  /*10f20*/  FMUL.FTZ R17, R70, R133 ;  /* 0x0000008546117220 */ /* 0x000fe20000410000 */
[----:B----4-:R-:W-:Y:S04]  /*10f30*/  FMNMX.FTZ R4, R206, R4, !PT ;  /* 0x00000004ce047209 */ /* 0x010fe80007810000 */
[----:B------:R-:W-:Y:S01]  /*10f40*/  FMNMX.FTZ R4, R248, R4, !PT ;  /* 0x00000004f8047209 */ /* 0x000fe20007810000 */
[----:B------:R-:W3:Y:S03]  /*10f50*/  MUFU.TANH R218, R88 ;  /* 0x0000005800da7308 */ /* 0x000ee60000002400 */
[----:B------:R-:W-:Y:S04]  /*10f60*/  FMNMX.FTZ R4, R239, R4, !PT ;  /* 0x00000004ef047209 */ /* 0x000fe80007810000 */
[----:B-1----:R-:W-:Y:S03]  /*10f70*/  FMNMX.FTZ R4, R240, R4, !PT ;  /* 0x00000004f0047209 */ /* 0x002fe60007810000 */
[----:B------:R1:W4:Y:S01]  /*10f80*/  MUFU.TANH R88, R104 ;  /* 0x0000006800587308 */ /* 0x0003220000002400 */
[----:B--2---:R-:W-:Y:S09]  /*10f90*/  FMNMX.FTZ R4, R230, R4, !PT ;  /* 0x00000004e6047209 */ /* 0x004ff20007810000 */
[----:B------:R2:W-:Y:S01]  /*10fa0*/  MUFU.EX2 R245, R3 ;  /* 0x0000000300f57308 */ /* 0x0005e20000000800 */
[----:B---3--:R-:W-:Y:S02]  /*10fb0*/  FMNMX.FTZ R4, R218, R4, !PT ;  /* 0x00000004da047209 */ /* 0x008fe40007810000 */
[----:B------:R-:W-:Y:S02]  /*10fc0*/  MOV R133, R218 ;  /* 0x000000da00857202 */ /* 0x000fe40000000f00 */
[----:B------:R-:W-:Y:S05]  /*10fd0*/  FMNMX.FTZ R4, R85, R4, !PT ;  /* 0x0000000455047209 */ /* 0x000fea0007810000 */
[----:B------:R-:W3:Y:S01]  /*10fe0*/  MUFU.TANH R87, R105 ;  /* 0x0000006900577308 */ /* 0x000ee20000002400 */
[----:B------:R-:W-:Y:S01]  /*10ff0*/  FMNMX.FTZ R4, R91, R4, !PT ;  /* 0x000000045b047209 */ /* 0x000fe20007810000 */
[----:B-1----:R-:W-:Y:S03]  /*11000*/  FMUL.FTZ R104, R72, c[0x0][0x2d0] ;  /* 0x0000b40048687a20 */ /* 0x002fe60000410000 */
[----:B------:R-:W-:Y:S01]  /*11010*/  FMNMX.FTZ R4, R90, R4, !PT ;  /* 0x000000045a047209 */ /* 0x000fe20007810000 */
[--C-:B------:R-:W-:Y:S04]  /*11020*/  FFMA.FTZ R102, R102, c[0x0][0x2d0], -R104.reuse ;  /* 0x0000b40066667a23 */ /* 0x100fe80000010868 */
[----:B------:R-:W1:Y:S01]  /*11030*/  MUFU.TANH R108, R108 ;  /* 0x0000006c006c7308 */ /* 0x000e620000002400 */
[----:B----4-:R-:W-:Y:S01]  /*11040*/  FMNMX.FTZ R4, R88, R4, !PT ;  /* 0x0000000458047209 */ /* 0x010fe20007810000 */
[--C-:B------:R-:W-:Y:S02]  /*11050*/  FFMA.FTZ R103, R103, c[0x0][0x2d0], -R104.reuse ;  /* 0x0000b40067677a23 */ /* 0x100fe40000010868 */
[--C-:B--2---:R-:W-:Y:S06]  /*11060*/  FFMA.FTZ R3, R186, c[0x0][0x2d0], -R104.reuse ;  /* 0x0000b400ba037a23 */ /* 0x104fec0000010868 */
[----:B------:R-:W2:Y:S01]  /*11070*/  MUFU.TANH R109, R109 ;  /* 0x0000006d006d7308 */ /* 0x000ea20000002400 */
[----:B---3--:R-:W-:Y:S09]  /*11080*/  FMNMX.FTZ R4, R87, R4, !PT ;  /* 0x0000000457047209 */ /* 0x008ff20007810000 */
[----:B------:R3:W-:Y:S01]  /*11090*/  MUFU.EX2 R187, R3 ;  /* 0x0000000300bb7308 */ /* 0x0007e20000000800 */
[----:B-1----:R-:W-:Y:S09]  /*110a0*/  FMNMX.FTZ R4, R108, R4, !PT ;  /* 0x000000046c047209 */ /* 0x002ff20007810000 */
[----:B------:R-:W-:Y:S01]  /*110b0*/  MUFU.EX2 R69, R2 ;  /* 0x0000000200457308 */ /* 0x000fe20000000800 */
[----:B--2---:R-:W-:Y:S05]  /*110c0*/  FMNMX.FTZ R4, R109, R4, !PT ;  /* 0x000000046d047209 */ /* 0x004fea0007810000 */
[----:B------:R-:W1:Y:S04]  /*110d0*/  SHFL.BFLY PT, R7, R4, 0x2, 0x1f ;  /* 0x0c401f0004077f89 */ /* 0x000e6800000e0000 */
[----:B------:R-:W-:Y:S01]  /*110e0*/  MUFU.EX2 R32, R6 ;  /* 0x0000000600207308 */ /* 0x000fe20000000800 */
[----:B---3--:R-:W-:Y:S09]  /*110f0*/  FFMA.FTZ R3, R185, c[0x0][0x2d0], -R104 ;  /* 0x0000b400b9037a23 */ /* 0x008ff20000010868 */
[----:B------:R2:W3:Y:S01]  /*11100*/  MUFU.EX2 R209, R3 ;  /* 0x0000000300d17308 */ /* 0x0004e20000000800 */
[----:B-1----:R-:W-:Y:S01]  /*11110*/  FMNMX.FTZ R4, R4, R7, !PT ;  /* 0x0000000704047209 */ /* 0x002fe20007810000 */
[----:B------:R-:W-:Y:S04]  /*11120*/  FFMA.FTZ R7, R21, c[0x0][0x2d0], -R96 ;  /* 0x0000b40015077a23 */ /* 0x000fe80000010860 */
[----:B------:R-:W1:Y:S01]  /*11130*/  SHFL.BFLY PT, R71, R4, 0x1, 0x1f ;  /* 0x0c201f0004477f89 */ /* 0x000e6200000e0000 */
[----:B--2---:R-:W-:Y:S01]  /*11140*/  FFMA.FTZ R3, R18, c[0x0][0x2d0], -R104 ;  /* 0x0000b40012037a23 */ /* 0x004fe20000010868 */
[----:B---3--:R-:W-:Y:S01]  /*11150*/  F2FP.BF16.PACK_AB R77, R209, R187 ;  /* 0x000000bbd14d723e */ /* 0x008fe200000010ff */
[----:B------:R-:W-:Y:S01]  /*11160*/  FMUL.FTZ R18, R69, R134 ;  /* 0x0000008645127220 */ /* 0x000fe20000410000 */
[----:B------:R-:W-:Y:S01]  /*11170*/  MOV R134, R63 ;  /* 0x0000003f00867202 */ /* 0x000fe20000000f00 */
[----:B------:R2:W-:Y:S01]  /*11180*/  MUFU.EX2 R222, R3 ;  /* 0x0000000300de7308 */ /* 0x0005e20000000800 */
[----:B-1----:R-:W-:Y:S01]  /*11190*/  FMNMX.FTZ R71, R4, R71, !PT ;  /* 0x0000004704477209 */ /* 0x002fe20007810000 */
[----:B------:R-:W-:Y:S08]  /*111a0*/  FFMA.FTZ R4, R184, c[0x0][0x2d0], -R96 ;  /* 0x0000b400b8047a23 */ /* 0x000ff00000010860 */
[----:B------:R1:W-:Y:S01]  /*111b0*/  MUFU.EX2 R207, R4 ;  /* 0x0000000400cf7308 */ /* 0x0003e20000000800 */
[C---:B------:R-:W-:Y:S02]  /*111c0*/  FADD.FTZ R2, -R71.reuse, R116 ;  /* 0x0000007447027221 */ /* 0x040fe40000010100 */
[----:B------:R-:W-:Y:S02]  /*111d0*/  FMUL.FTZ R105, R71, c[0x0][0x2d0] ;  /* 0x0000b40047697a20 */ /* 0x000fe40000410000 */
[----:B------:R-:W-:Y:S02]  /*111e0*/  FMUL.FTZ R2, R2, c[0x0][0x2d0] ;  /* 0x0000b40002027a20 */ /* 0x000fe40000410000 */
[--C-:B--2---:R-:W-:Y:S03]  /*111f0*/  FFMA.FTZ R3, R193, c[0x0][0x2d0], -R105.reuse ;  /* 0x0000b400c1037a23 */ /* 0x104fe60000010869 */
[----:B------:R2:W3:Y:S10]  /*11200*/  MUFU.EX2 R68, R2 ;  /* 0x0000000200447308 */ /* 0x0004f40000000800 */
[----:B------:R4:W-:Y:S01]  /*11210*/  MUFU.EX2 R185, R3 ;  /* 0x0000000300b97308 */ /* 0x0009e20000000800 */
[----:B-1----:R-:W-:Y:S09]  /*11220*/  FFMA.FTZ R4, R22, c[0x0][0x2d0], -R104 ;  /* 0x0000b40016047a23 */ /* 0x002ff20000010868 */
[----:B------:R1:W-:Y:S01]  /*11230*/  MUFU.EX2 R111, R4 ;  /* 0x00000004006f7308 */ /* 0x0003e20000000800 */
[--C-:B--2---:R-:W-:Y:S09]  /*11240*/  FFMA.FTZ R2, R118, c[0x0][0x2d0], -R96.reuse ;  /* 0x0000b40076027a23 */ /* 0x104ff20000010860 */
[----:B------:R2:W2:Y:S01]  /*11250*/  MUFU.EX2 R211, R2 ;  /* 0x0000000200d37308 */ /* 0x0004a20000000800 */
[--C-:B----4-:R-:W-:Y:S09]  /*11260*/  FFMA.FTZ R3, R192, c[0x0][0x2d0], -R105.reuse ;  /* 0x0000b400c0037a23 */ /* 0x110ff20000010869 */
[----:B------:R4:W4:Y:S01]  /*11270*/  MUFU.EX2 R186, R3 ;  /* 0x0000000300ba7308 */ /* 0x0009220000000800 */
[--C-:B-1----:R-:W-:Y:S02]  /*11280*/  FFMA.FTZ R4, R29, c[0x0][0x2d0], -R105.reuse ;  /* 0x0000b4001d047a23 */ /* 0x102fe40000010869 */
[----:B---3--:R-:W-:Y:S02]  /*11290*/  FMUL.FTZ R29, R68, R145 ;  /* 0x00000091441d7220 */ /* 0x008fe40000410000 */
[----:B--2---:R-:W-:Y:S01]  /*112a0*/  FFMA.FTZ R2, R16, c[0x0][0x2d0], -R96 ;  /* 0x0000b40010027a23 */ /* 0x004fe20000010860 */
[----:B------:R-:W-:Y:S04]  /*112b0*/  F2FP.BF16.PACK_AB R76, R211, R207 ;  /* 0x000000cfd34c723e */ /* 0x000fe800000010ff */
[----:B------:R-:W-:Y:S01]  /*112c0*/  MUFU.EX2 R16, R4 ;  /* 0x0000000400107308 */ /* 0x000fe20000000800 */
[--C-:B----4-:R-:W-:Y:S01]  /*112d0*/  FFMA.FTZ R3, R12, c[0x0][0x2d0], -R105.reuse ;  /* 0x0000b4000c037a23 */ /* 0x110fe20000010869 */
[----:B------:R-:W-:Y:S08]  /*112e0*/  F2FP.BF16.PACK_AB R64, R186, R185 ;  /* 0x000000b9ba40723e */ /* 0x000ff000000010ff */
[----:B------:R1:W2:Y:S10]  /*112f0*/  MUFU.EX2 R213, R2 ;  /* 0x0000000200d57308 */ /* 0x0002b40000000800 */
[----:B------:R3:W-:Y:S01]  /*11300*/  MUFU.EX2 R219, R3 ;  /* 0x0000000300db7308 */ /* 0x0007e20000000800 */
[----:B-1----:R-:W1:Y:S01]  /*11310*/  SHFL.BFLY PT, R2, R0, 0x1, 0x1f ;  /* 0x0c201f0000027f89 */ /* 0x002e6200000e0000 */
[----:B--2---:R-:W-:Y:S01]  /*11320*/  F2FP.BF16.PACK_AB R78, R245, R213 ;  /* 0x000000d5f54e723e */ /* 0x004fe200000010ff */
[----:B---3--:R-:W-:Y:S07]  /*11330*/  FFMA.FTZ R3, R13, c[0x0][0x2d0], -R105 ;  /* 0x0000b4000d037a23 */ /* 0x008fee0000010869 */
[----:B------:R2:W3:Y:S01]  /*11340*/  MUFU.EX2 R223, R3 ;  /* 0x0000000300df7308 */ /* 0x0004e20000000800 */
[----:B-1----:R-:W-:Y:S01]  /*11350*/  FMNMX.FTZ R2, R0, R2, !PT ;  /* 0x0000000200027209 */ /* 0x002fe20007810000 */
[----:B------:R-:W-:Y:S02]  /*11360*/  FFMA.FTZ R0, R19, c[0x0][0x2d0], -R104 ;  /* 0x0000b40013007a23 */ /* 0x000fe40000010868 */
[----:B------:R-:W-:Y:S01]  /*11370*/  FMUL.FTZ R19, R69, R135 ;  /* 0x0000008745137220 */ /* 0x000fe20000410000 */
[----:B------:R-:W-:Y:S05]  /*11380*/  MOV R135, R95 ;  /* 0x0000005f00877202 */ /* 0x000fea0000000f00 */
[----:B------:R1:W4:Y:S01]  /*11390*/  MUFU.EX2 R243, R0 ;  /* 0x0000000000f37308 */ /* 0x0003220000000800 */
[----:B------:R-:W-:Y:S04]  /*113a0*/  FMUL.FTZ R100, R2, c[0x0][0x2d0] ;  /* 0x0000b40002647a20 */ /* 0x000fe80000410000 */
[--C-:B------:R-:W-:Y:S02]  /*113b0*/  FFMA.FTZ R4, R26, c[0x0][0x2d0], -R100.reuse ;  /* 0x0000b4001a047a23 */ /* 0x100fe40000010864 */
[--C-:B--2---:R-:W-:Y:S01]  /*113c0*/  FFMA.FTZ R3, R195, c[0x0][0x2d0], -R100.reuse ;  /* 0x0000b400c3037a23 */ /* 0x104fe20000010864 */
[----:B---3--:R-:W-:Y:S03]  /*113d0*/  F2FP.BF16.PACK_AB R66, R223, R219 ;  /* 0x000000dbdf42723e */ /* 0x008fe600000010ff */
[----:B------:R2:W-:Y:S01]  /*113e0*/  MUFU.EX2 R118, R3 ;  /* 0x0000000300767308 */ /* 0x0005e20000000800 */
[----:B-1----:R-:W-:Y:S01]  /*113f0*/  FADD.FTZ R0, -R2, R117 ;  /* 0x0000007502007221 */ /* 0x002fe20000010100 */
[----:B----4-:R-:W-:Y:S08]  /*11400*/  F2FP.BF16.PACK_AB R79, R243, R222 ;  /* 0x000000def34f723e */ /* 0x010ff000000010ff */
[----:B------:R1:W-:Y:S01]  /*11410*/  MUFU.EX2 R117, R7 ;  /* 0x0000000700757308 */ /* 0x0003e20000000800 */
[----:B------:R-:W-:Y:S09]  /*11420*/  FMUL.FTZ R0, R0, c[0x0][0x2d0] ;  /* 0x0000b40000007a20 */ /* 0x000ff20000410000 */
[----:B------:R-:W3:Y:S01]  /*11430*/  MUFU.EX2 R0, R0 ;  /* 0x0000000000007308 */ /* 0x000ee20000000800 */
[--C-:B--2---:R-:W-:Y:S09]  /*11440*/  FFMA.FTZ R3, R194, c[0x0][0x2d0], -R100.reuse ;  /* 0x0000b400c2037a23 */ /* 0x104ff20000010864 */
[----:B------:R2:W4:Y:S01]  /*11450*/  MUFU.EX2 R184, R3 ;  /* 0x0000000300b87308 */ /* 0x0005220000000800 */
[----:B-1----:R-:W-:Y:S09]  /*11460*/  @P0 IMAD.WIDE.U32 R6, R242, c[0x0][0x1e0], RZ ;  /* 0x00007800f2060a25 */ /* 0x002ff200078e00ff */
[----:B------:R1:W-:Y:S01]  /*11470*/  MUFU.EX2 R194, R4 ;  /* 0x0000000400c27308 */ /* 0x0003e20000000800 */
[C---:B---3--:R-:W-:Y:S02]  /*11480*/  FMUL.FTZ R26, R0.reuse, R142 ;  /* 0x0000008e001a7220 */ /* 0x048fe40000410000 */
[----:B------:R-:W-:Y:S02]  /*11490*/  FMUL.FTZ R63, R0, R179 ;  /* 0x000000b3003f7220 */ /* 0x000fe40000410000 */
[----:B--2---:R-:W-:Y:S01]  /*114a0*/  FFMA.FTZ R3, R14, c[0x0][0x2d0], -R100 ;  /* 0x0000b4000e037a23 */ /* 0x004fe20000010864 */
[----:B----4-:R-:W-:Y:S04]  /*114b0*/  F2FP.BF16.PACK_AB R65, R184, R118 ;  /* 0x00000076b841723e */ /* 0x010fe800000010ff */
[----:B------:R2:W-:Y:S01]  /*114c0*/  MUFU.EX2 R188, R3 ;  /* 0x0000000300bc7308 */ /* 0x0005e20000000800 */
[----:B-1----:R-:W-:Y:S05]  /*114d0*/  @P0 MOV R4, R54 ;  /* 0x0000003600040202 */ /* 0x002fea0000000f00 */
[----:B------:R-:W-:Y:S04]  /*114e0*/  @P0 IMAD.WIDE.U32 R4, R6, 0x70, R4 ;  /* 0x0000007006040825 */ /* 0x000fe800078e0004 */
[--C-:B------:R-:W-:Y:S02]  /*114f0*/  FFMA.FTZ R6, R27, c[0x0][0x2d0], -R100.reuse ;  /* 0x0000b4001b067a23 */ /* 0x100fe40000010864 */
[----:B------:R-:W-:Y:S01]  /*11500*/  FMUL.FTZ R27, R0, R143 ;  /* 0x0000008f001b7220 */ /* 0x000fe20000410000 */
[----:B------:R-:W-:Y:S01]  /*11510*/  MOV R143, R111 ;  /* 0x0000006f008f7202 */ /* 0x000fe20000000f00 */
[----:B------:R1:W-:Y:S01]  /*11520*/  MUFU.EX2 R195, R6 ;  /* 0x0000000600c37308 */ /* 0x0003e20000000800 */
[----:B------:R-:W-:Y:S01]  /*11530*/  MOV R111, R215 ;  /* 0x000000d7006f7202 */ /* 0x000fe20000000f00 */
[----:B--2---:R-:W-:Y:S08]  /*11540*/  FFMA.FTZ R3, R15, c[0x0][0x2d0], -R100 ;  /* 0x0000b4000f037a23 */ /* 0x004ff00000010864 */
[----:B------:R2:W3:Y:S01]  /*11550*/  MUFU.EX2 R189, R3 ;  /* 0x0000000300bd7308 */ /* 0x0004e20000000800 */
[----:B-1----:R-:W-:Y:S01]  /*11560*/  @P0 LEA R6, P2, R4, c[0x0][0x1c8], 0x1 ;  /* 0x0000720004060a11 */ /* 0x002fe200078408ff */
[--C-:B--2---:R-:W-:Y:S01]  /*11570*/  FFMA.FTZ R3, R23, c[0x0][0x2d0], -R104.reuse ;  /* 0x0000b40017037a23 */ /* 0x104fe20000010868 */
[----:B---3--:R-:W-:Y:S07]  /*11580*/  F2FP.BF16.PACK_AB R67, R189, R188 ;  /* 0x000000bcbd43723e */ /* 0x008fee00000010ff */
[----:B------:R1:W-:Y:S02]  /*11590*/  MUFU.EX2 R193, R3 ;  /* 0x0000000300c17308 */ /* 0x0003e40000000800 */
[--C-:B-1----:R-:W-:Y:S08]  /*115a0*/  FFMA.FTZ R3, R34, c[0x0][0x2d0], -R104.reuse ;  /* 0x0000b40022037a23 */ /* 0x102ff00000010868 */
[----:B------:R1:W-:Y:S02]  /*115b0*/  MUFU.EX2 R33, R3 ;  /* 0x0000000300217308 */ /* 0x0003e40000000800 */
[----:B-1----:R-:W-:Y:S01]  /*115c0*/  FFMA.FTZ R3, R35, c[0x0][0x2d0], -R104 ;  /* 0x0000b40023037a23 */ /* 0x002fe20000010868 */
[----:B------:R-:W-:Y:S01]  /*115d0*/  MOV R35, R9 ;  /* 0x0000000900237202 */ /* 0x000fe20000000f00 */
[----:B------:R-:W-:Y:S06]  /*115e0*/  FFMA.FTZ R9, R30, c[0x0][0x2d0], -R100 ;  /* 0x0000b4001e097a23 */ /* 0x000fec0000010864 */
[----:B------:R1:W-:Y:S01]  /*115f0*/  MUFU.EX2 R52, R3 ;  /* 0x0000000300347308 */ /* 0x0003e20000000800 */
[----:B------:R-:W-:Y:S09]  /*11600*/  FMUL.FTZ R30, R0, R146 ;  /* 0x00000092001e7220 */ /* 0x000ff20000410000 */
[----:B------:R-:W-:Y:S01]  /*11610*/  MUFU.EX2 R197, R9 ;  /* 0x0000000900c57308 */ /* 0x000fe20000000800 */
[--C-:B-1----:R-:W-:Y:S02]  /*11620*/  FFMA.FTZ R3, R24, c[0x0][0x2d0], -R105.reuse ;  /* 0x0000b40018037a23 */ /* 0x102fe40000010869 */
[C---:B------:R-:W-:Y:S07]  /*11630*/  FMUL.FTZ R24, R68.reuse, R140 ;  /* 0x0000008c44187220 */ /* 0x040fee0000410000 */
[----:B------:R1:W-:Y:S02]  /*11640*/  MUFU.EX2 R116, R3 ;  /* 0x0000000300747308 */ /* 0x0003e40000000800 */
[--C-:B-1----:R-:W-:Y:S02]  /*11650*/  FFMA.FTZ R3, R25, c[0x0][0x2d0], -R105.reuse ;  /* 0x0000b40019037a23 */ /* 0x102fe40000010869 */
[----:B------:R-:W-:Y:S01]  /*11660*/  FMUL.FTZ R25, R68, R141 ;  /* 0x0000008d44197220 */ /* 0x000fe20000410000 */
[----:B------:R-:W-:Y:S05]  /*11670*/  MOV R141, R35 ;  /* 0x00000023008d7202 */ /* 0x000fea0000000f00 */
[----:B------:R1:W-:Y:S01]  /*11680*/  MUFU.EX2 R192, R3 ;  /* 0x0000000300c07308 */ /* 0x0003e20000000800 */
[C---:B------:R-:W-:Y:S01]  /*11690*/  FMUL.FTZ R35, R69.reuse, R151 ;  /* 0x0000009745237220 */ /* 0x040fe20000410000 */
[----:B------:R-:W-:Y:S01]  /*116a0*/  MOV R151, R80 ;  /* 0x0000005000977202 */ /* 0x000fe20000000f00 */
[----:B-1----:R-:W-:Y:S02]  /*116b0*/  FFMA.FTZ R3, R28, c[0x0][0x2d0], -R105 ;  /* 0x0000b4001c037a23 */ /* 0x002fe40000010869 */
[----:B------:R-:W-:Y:S05]  /*116c0*/  FMUL.FTZ R28, R68, R144 ;  /* 0x00000090441c7220 */ /* 0x000fea0000410000 */
[----:B------:R1:W2:Y:S02]  /*116d0*/  MUFU.EX2 R34, R3 ;  /* 0x0000000300227308 */ /* 0x0002a40000000800 */
[----:B-1----:R-:W-:Y:S02]  /*116e0*/  @P0 SHF.R.S32.HI R3, RZ, 0x1f, R242 ;  /* 0x0000001fff030819 */ /* 0x002fe400000114f2 */
[----:B--2---:R-:W-:Y:S01]  /*116f0*/  MOV R142, R34 ;  /* 0x00000022008e7202 */ /* 0x004fe20000000f00 */
[----:B------:R-:W-:Y:S01]  /*11700*/  FMUL.FTZ R34, R69, R150 ;  /* 0x0000009645227220 */ /* 0x000fe20000410000 */
[----:B------:R-:W-:Y:S01]  /*11710*/  MOV R150, R81 ;  /* 0x0000005100967202 */ /* 0x000fe20000000f00 */
[----:B------:R-:W-:Y:S04]  /*11720*/  @P0 IMAD R3, R3, c[0x0][0x1e0], RZ ;  /* 0x0000780003030a24 */ /* 0x000fe800078e02ff */
[----:B------:R-:W-:Y:S05]  /*11730*/  @P0 IMAD R3, R242, c[0x0][0x1e4], R3 ;  /* 0x00007900f2030a24 */ /* 0x000fea00078e0203 */
[----:B------:R-:W-:Y:S05]  /*11740*/  @P0 IADD3 R3, R7, R3, RZ ;  /* 0x0000000307030210 */ /* 0x000fea0007ffe0ff */
[----:B------:R-:W-:Y:S01]  /*11750*/  @P0 IMAD R7, R3, 0x70, RZ ;  /* 0x0000007003070824 */ /* 0x000fe200078e02ff */
[----:B------:R-:W-:Y:S04]  /*11760*/  @P0 SHF.L.U32 R3, R8, 0x5, RZ ;  /* 0x0000000508030819 */ /* 0x000fe800000006ff */
[----:B------:R-:W-:Y:S01]  /*11770*/  @P0 IADD3 R7, R5, R7, RZ ;  /* 0x0000000705070210 */ /* 0x000fe20007ffe0ff */
[----:B------:R-:W-:Y:S01]  /*11780*/  FFMA.FTZ R5, R31, c[0x0][0x2d0], -R100 ;  /* 0x0000b4001f057a23 */ /* 0x000fe20000010864 */
[----:B------:R-:W-:Y:S01]  /*11790*/  @P0 IADD3 R10, P1, R6, R3, RZ ;  /* 0x00000003060a0210 */ /* 0x000fe20007f3e0ff */
[----:B------:R-:W-:Y:S01]  /*117a0*/  FMUL.FTZ R31, R0, R147 ;  /* 0x00000093001f7220 */ /* 0x000fe20000410000 */
[----:B------:R-:W-:Y:S01]  /*117b0*/  @P0 LEA.HI.X R7, R4, c[0x0][0x1cc], R7, 0x1, P2 ;  /* 0x0000730004070a11 */ /* 0x000fe200010f0c07 */
[----:B------:R1:W-:Y:S01]  /*117c0*/  MUFU.EX2 R196, R5 ;  /* 0x0000000500c47308 */ /* 0x0003e20000000800 */
[----:B------:R-:W-:Y:S02]  /*117d0*/  @P0 SHF.L.U64.HI R4, R8, R246, c[0x0][0x1e4] ;  /* 0x0000790008040619 */ /* 0x000fe400000102f6 */
[-C--:B------:R-:W-:Y:S01]  /*117e0*/  @P0 IADD3 R14, P3, R10, R3.reuse, RZ ;  /* 0x000000030a0e0210 */ /* 0x080fe20007f7e0ff */
[----:B------:R2:W-:Y:S01]  /*117f0*/  @P0 LDGSTS.E.BYPASS.LTC128B.128 [R241+0x3900], [R6.64], !P6 ;  /* 0x0390000006f10fae */ /* 0x0005e2000f101d48 */
[-C--:B------:R-:W-:Y:S02]  /*11800*/  @P0 IADD3.X R11, R7, R4.reuse, RZ, P1, !PT ;  /* 0x00000004070b0210 */ /* 0x080fe40000ffe4ff */
[-C--:B------:R-:W-:Y:S02]  /*11810*/  @P0 IADD3 R12, P2, R14, R3.reuse, RZ ;  /* 0x000000030e0c0210 */ /* 0x080fe40007f5e0ff */
[-C--:B------:R-:W-:Y:S02]  /*11820*/  @P0 IADD3.X R15, R11, R4.reuse, RZ, P3, !PT ;  /* 0x000000040b0f0210 */ /* 0x080fe40001ffe4ff */
[-C--:B------:R-:W-:Y:S01]  /*11830*/  @P0 IADD3 R8, P1, R12, R3.reuse, RZ ;  /* 0x000000030c080210 */ /* 0x080fe20007f3e0ff */
[----:B------:R3:W-:Y:S01]  /*11840*/  @P0 LDGSTS.E.BYPASS.LTC128B.128 [R241+0x4100], [R10.64], !P6 ;  /* 0x041000000af10fae */ /* 0x0007e2000f101d48 */
[-C--:B------:R-:W-:Y:S04]  /*11850*/  @P0 IADD3.X R13, R15, R4.reuse, RZ, P2, !PT ;  /* 0x000000040f0d0210 */ /* 0x080fe800017fe4ff */
[-C--:B------:R-:W-:Y:S03]  /*11860*/  @P0 IADD3.X R9, R13, R4.reuse, RZ, P1, !PT ;  /* 0x000000040d090210 */ /* 0x080fe60000ffe4ff */
[----:B------:R4:W-:Y:S01]  /*11870*/  @P0 LDGSTS.E.BYPASS.LTC128B.128 [R241+0x4900], [R14.64], !P6 ;  /* 0x049000000ef10fae */ /* 0x0009e2000f101d48 */
[--C-:B-1----:R-:W-:Y:S07]  /*11880*/  FFMA.FTZ R5, R36, c[0x0][0x2d0], -R96.reuse ;  /* 0x0000b40024057a23 */ /* 0x102fee0000010860 */
[----:B------:R1:W-:Y:S01]  /*11890*/  @P0 LDGSTS.E.BYPASS.LTC128B.128 [R241+0x5100], [R12.64], !P6 ;  /* 0x051000000cf10fae */ /* 0x0003e2000f101d48 */
[----:B------:R1:W1:Y:S01]  /*118a0*/  MUFU.EX2 R58, R5 ;  /* 0x00000005003a7308 */ /* 0x0002620000000800 */
[-C--:B--2---:R-:W-:Y:S04]  /*118b0*/  @P0 IADD3 R6, P2, R8, R3.reuse, RZ ;  /* 0x0000000308060210 */ /* 0x084fe80007f5e0ff */
[----:B------:R-:W-:Y:S02]  /*118c0*/  @P0 IADD3.X R7, R9, R4, RZ, P2, !PT ;  /* 0x0000000409070210 */ /* 0x000fe400017fe4ff */
[----:B------:R2:W-:Y:S01]  /*118d0*/  @P0 LDGSTS.E.BYPASS.LTC128B.128 [R241+0x5900], [R8.64], !P6 ;  /* 0x0590000008f10fae */ /* 0x0005e2000f101d48 */
[----:B---3--:R-:W-:Y:S01]  /*118e0*/  @P0 IADD3 R10, P1, R6, R3, RZ ;  /* 0x00000003060a0210 */ /* 0x008fe20007f3e0ff */
[--C-:B------:R-:W-:Y:S01]  /*118f0*/  FFMA.FTZ R3, R48, c[0x0][0x2d0], -R96.reuse ;  /* 0x0000b40030037a23 */ /* 0x100fe20000010860 */
[----:B------:R-:W-:Y:S02]  /*11900*/  MOV R48, R52 ;  /* 0x0000003400307202 */ /* 0x000fe40000000f00 */
[----:B------:R-:W-:Y:S01]  /*11910*/  @P0 IADD3.X R11, R7, R4, RZ, P1, !PT ;  /* 0x00000004070b0210 */ /* 0x000fe20000ffe4ff */
[----:B------:R3:W3:Y:S02]  /*11920*/  MUFU.EX2 R61, R3 ;  /* 0x00000003003d7308 */ /* 0x0006e40000000800 */
[----:B------:R3:W-:Y:S01]  /*11930*/  @P0 LDGSTS.E.BYPASS.LTC128B.128 [R241+0x6100], [R6.64], !P6 ;  /* 0x0610000006f10fae */ /* 0x0007e2000f101d48 */
[----:B------:R-:W-:Y:S01]  /*11940*/  FMUL.FTZ R4, R70, R120 ;  /* 0x0000007846047220 */ /* 0x000fe20000410000 */
[----:B------:R-:W-:Y:S01]  /*11950*/  MOV R120, R82 ;  /* 0x0000005200787202 */ /* 0x000fe20000000f00 */
[C---:B----4-:R-:W-:Y:S01]  /*11960*/  FMUL.FTZ R14, R0.reuse, R130 ;  /* 0x00000082000e7220 */ /* 0x050fe20000410000 */
[----:B------:R-:W-:Y:S01]  /*11970*/  MOV R130, R32 ;  /* 0x0000002000827202 */ /* 0x000fe20000000f00 */
[----:B------:R-:W-:Y:S01]  /*11980*/  FMUL.FTZ R15, R0, R131 ;  /* 0x00000083000f7220 */ /* 0x000fe20000410000 */
[----:B------:R-:W-:Y:S01]  /*11990*/  MOV R140, R48 ;  /* 0x00000030008c7202 */ /* 0x000fe20000000f00 */
[----:B------:R-:W-:Y:S01]  /*119a0*/  FMUL.FTZ R32, R70, R148 ;  /* 0x0000009446207220 */ /* 0x000fe20000410000 */
[----:B------:R4:W-:Y:S01]  /*119b0*/  @P0 LDGSTS.E.BYPASS.LTC128B.128 [R241+0x6900], [R10.64], !P6 ;  /* 0x069000000af10fae */ /* 0x0009e2000f101d48 */
[--C-:B-1----:R-:W-:Y:S01]  /*119c0*/  FFMA.FTZ R5, R37, c[0x0][0x2d0], -R96.reuse ;  /* 0x0000b40025057a23 */ /* 0x102fe20000010860 */
[----:B------:R-:W-:Y:S01]  /*119d0*/  MOV R148, R214 ;  /* 0x000000d600947202 */ /* 0x000fe20000000f00 */
[C---:B------:R-:W-:Y:S01]  /*119e0*/  FMUL.FTZ R12, R68.reuse, R128 ;  /* 0x00000080440c7220 */ /* 0x040fe20000410000 */
[----:B------:R-:W-:Y:S01]  /*119f0*/  MOV R146, R58 ;  /* 0x0000003a00927202 */ /* 0x000fe20000000f00 */
[----:B------:R1:W1:Y:S01]  /*11a00*/  MUFU.EX2 R57, R5 ;  /* 0x0000000500397308 */ /* 0x0002620000000800 */
[----:B------:R-:W-:Y:S01]  /*11a10*/  FMUL.FTZ R13, R68, R129 ;  /* 0x00000081440d7220 */ /* 0x000fe20000410000 */
[----:B------:R-:W-:Y:S01]  /*11a20*/  MOV R129, R33 ;  /* 0x0000002100817202 */ /* 0x000fe20000000f00 */
[----:B------:R-:W1:Y:S01]  /*11a30*/  LDSM.16.MT88.4 R20, [R224] ;  /* 0x00000000e014783b */ /* 0x000e620000004200 */
[----:B------:R-:W-:Y:S01]  /*11a40*/  FMUL.FTZ R33, R70, R149 ;  /* 0x0000009546217220 */ /* 0x000fe20000410000 */
[----:B------:R-:W-:Y:S01]  /*11a50*/  MOV R149, R93 ;  /* 0x0000005d00957202 */ /* 0x000fe20000000f00 */
[C---:B--2---:R-:W-:Y:S01]  /*11a60*/  FMUL.FTZ R8, R68.reuse, R124 ;  /* 0x0000007c44087220 */ /* 0x044fe20000410000 */
[----:B------:R-:W-:Y:S01]  /*11a70*/  MOV R124, R88 ;  /* 0x00000058007c7202 */ /* 0x000fe20000000f00 */
[----:B------:R-:W-:Y:S01]  /*11a80*/  FMUL.FTZ R9, R68, R125 ;  /* 0x0000007d44097220 */ /* 0x000fe20000410000 */
[----:B------:R-:W-:Y:S01]  /*11a90*/  MOV R125, R87 ;  /* 0x00000057007d7202 */ /* 0x000fe20000000f00 */
[----:B---3--:R-:W-:Y:S01]  /*11aa0*/  FFMA.FTZ R3, R49, c[0x0][0x2d0], -R96 ;  /* 0x0000b40031037a23 */ /* 0x008fe20000010860 */
[----:B------:R-:W-:Y:S01]  /*11ab0*/  MOV R49, R16 ;  /* 0x0000001000317202 */ /* 0x000fe20000000f00 */
[C---:B------:R-:W-:Y:S01]  /*11ac0*/  FMUL.FTZ R16, R70.reuse, R132 ;  /* 0x0000008446107220 */ /* 0x040fe20000410000 */
[----:B------:R-:W-:Y:S01]  /*11ad0*/  LDSM.16.MT88.4 R52, [R225] ;  /* 0x00000000e134783b */ /* 0x000fe20000004200 */
[----:B------:R-:W2:Y:S01]  /*11ae0*/  MUFU.EX2 R59, R3 ;  /* 0x00000003003b7308 */ /* 0x000ea20000000800 */
[C---:B------:R-:W-:Y:S01]  /*11af0*/  FMUL.FTZ R6, R69.reuse, R122 ;  /* 0x0000007a45067220 */ /* 0x040fe20000410000 */
[----:B------:R-:W-:Y:S01]  /*11b00*/  MOV R122, R83 ;  /* 0x00000053007a7202 */ /* 0x000fe20000000f00 */
[----:B------:R-:W-:Y:S01]  /*11b10*/  FMUL.FTZ R7, R69, R123 ;  /* 0x0000007b45077220 */ /* 0x000fe20000410000 */
[----:B------:R-:W-:Y:S01]  /*11b20*/  MOV R147, R49 ;  /* 0x0000003100937202 */ /* 0x000fe20000000f00 */
[----:B------:R-:W-:Y:S01]  /*11b30*/  FMUL.FTZ R48, R70, R164 ;  /* 0x000000a446307220 */ /* 0x000fe20000410000 */
[----:B------:R-:W-:Y:S01]  /*11b40*/  MOV R132, R85 ;  /* 0x0000005500847202 */ /* 0x000fe20000000f00 */
[----:B------:R-:W-:Y:S01]  /*11b50*/  LDSM.16.MT88.4 R80, [R227] ;  /* 0x00000000e350783b */ /* 0x000fe20000004200 */
[----:B----4-:R-:W-:Y:S01]  /*11b60*/  FMUL.FTZ R10, R0, R126 ;  /* 0x0000007e000a7220 */ /* 0x010fe20000410000 */
[----:B------:R-:W-:Y:S01]  /*11b70*/  MOV R131, R61 ;  /* 0x0000003d00837202 */ /* 0x000fe20000000f00 */
[----:B-1----:R-:W-:Y:S01]  /*11b80*/  FMUL.FTZ R5, R70, R121 ;  /* 0x0000007946057220 */ /* 0x002fe20000410000 */
[----:B------:R-:W-:Y:S01]  /*11b90*/  MOV R126, R89 ;  /* 0x00000059007e7202 */ /* 0x000fe20000000f00 */
[----:B------:R-:W-:Y:S01]  /*11ba0*/  FMUL.FTZ R11, R0, R127 ;  /* 0x0000007f000b7220 */ /* 0x000fe20000410000 */
[----:B------:R-:W-:Y:S01]  /*11bb0*/  MOV R123, R94 ;  /* 0x0000005e007b7202 */ /* 0x000fe20000000f00 */
[----:B------:R-:W-:Y:S01]  /*11bc0*/  FMUL.FTZ R49, R70, R165 ;  /* 0x000000a546317220 */ /* 0x000fe20000410000 */
[----:B------:R-:W0:Y:S01]  /*11bd0*/  LDGDEPBAR ;  /* 0x00000000000079af */ /* 0x000e220000000000 */
[----:B------:R-:W-:Y:S01]  /*11be0*/  MOV R145, R57 ;  /* 0x0000003900917202 */ /* 0x000fe20000000f00 */
[----:B------:R-:W-:Y:S01]  /*11bf0*/  FMUL.FTZ R57, R68, R173 ;  /* 0x000000ad44397220 */ /* 0x000fe20000410000 */
[----:B------:R-:W-:Y:S01]  /*11c00*/  MOV R121, R106 ;  /* 0x0000006a00797202 */ /* 0x000fe20000000f00 */
[----:B------:R-:W-:Y:S01]  /*11c10*/  FMUL.FTZ R58, R0, R174 ;  /* 0x000000ae003a7220 */ /* 0x000fe20000410000 */
[----:B------:R-:W-:Y:S01]  /*11c20*/  MOV R106, R91 ;  /* 0x0000005b006a7202 */ /* 0x000fe20000000f00 */
[----:B------:R-:W-:Y:S02]  /*11c30*/  FMUL.FTZ R61, R68, R177 ;  /* 0x000000b1443d7220 */ /* 0x000fe40000410000 */
[--C-:B------:R-:W-:Y:S01]  /*11c40*/  FFMA.FTZ R124, R124, c[0x0][0x2d0], -R105.reuse ;  /* 0x0000b4007c7c7a23 */ /* 0x100fe20000010869 */
[----:B--2---:R-:W-:Y:S01]  /*11c50*/  MOV R127, R59 ;  /* 0x0000003b007f7202 */ /* 0x004fe20000000f00 */
[--C-:B------:R-:W-:Y:S02]  /*11c60*/  FFMA.FTZ R3, R38, c[0x0][0x2d0], -R104.reuse ;  /* 0x0000b40026037a23 */ /* 0x100fe40000010868 */
[----:B------:R-:W-:Y:S01]  /*11c70*/  FMUL.FTZ R59, R0, R175 ;  /* 0x000000af003b7220 */ /* 0x000fe20000410000 */
[-C--:B------:R-:W-:Y:S01]  /*11c80*/  HMMA.16816.F32.BF16 R4, R76, R20.reuse, R4 ;  /* 0x000000144c04723c */ /* 0x080fe20000041804 */
[----:B------:R1:W-:Y:S04]  /*11c90*/  MUFU.EX2 R250, R3 ;  /* 0x0000000300fa7308 */ /* 0x0003e80000000800 */
[--C-:B------:R-:W-:Y:S02]  /*11ca0*/  FFMA.FTZ R125, R125, c[0x0][0x2d0], -R105.reuse ;  /* 0x0000b4007d7d7a23 */ /* 0x100fe40000010869 */
[--C-:B------:R-:W-:Y:S01]  /*11cb0*/  FFMA.FTZ R106, R106, c[0x0][0x2d0], -R105.reuse ;  /* 0x0000b4006a6a7a23 */ /* 0x100fe20000010869 */
[C---:B------:R-:W-:Y:S07]  /*11cc0*/  HMMA.16816.F32.BF16 R8, R64.reuse, R20, R8 ;  /* 0x000000144008723c */ /* 0x040fee0000041808 */
[C---:B------:R-:W-:Y:S01]  /*11cd0*/  FMUL.FTZ R20, R70.reuse, R136 ;  /* 0x0000008846147220 */ /* 0x040fe20000410000 */
[-C--:B------:R-:W-:Y:S04]  /*11ce0*/  HMMA.16816.F32.BF16 R12, R64, R22.reuse, R12 ;  /* 0x00000016400c723c */ /* 0x080fe8000004180c */
[----:B------:R-:W-:Y:S01]  /*11cf0*/  FMUL.FTZ R21, R70, R137 ;  /* 0x0000008946157220 */ /* 0x000fe20000410000 */
[----:B------:R-:W-:Y:S02]  /*11d00*/  MOV R136, R192 ;  /* 0x000000c000887202 */ /* 0x000fe40000000f00 */
[----:B------:R-:W-:Y:S01]  /*11d10*/  MOV R137, R193 ;  /* 0x000000c100897202 */ /* 0x000fe20000000f00 */
[C---:B------:R-:W-:Y:S04]  /*11d20*/  HMMA.16816.F32.BF16 R16, R76.reuse, R22, R16 ;  /* 0x000000164c10723c */ /* 0x040fe80000041810 */
[--C-:B-1----:R-:W-:Y:S01]  /*11d30*/  FFMA.FTZ R3, R39, c[0x0][0x2d0], -R104.reuse ;  /* 0x0000b40027037a23 */ /* 0x102fe20000010868 */
[----:B------:R-:W-:Y:S01]  /*11d40*/  MOV R193, R217 ;  /* 0x000000d900c17202 */ /* 0x000fe20000000f00 */
[----:B------:R-:W1:Y:S01]  /*11d50*/  LDSM.16.MT88.4 R36, [R228] ;  /* 0x00000000e424783b */ /* 0x000e620000004200 */
[C---:B------:R-:W-:Y:S01]  /*11d60*/  FMUL.FTZ R22, R69.reuse, R138 ;  /* 0x0000008a45167220 */ /* 0x040fe20000410000 */
[----:B------:R2:W-:Y:S01]  /*11d70*/  MUFU.EX2 R251, R3 ;  /* 0x0000000300fb7308 */ /* 0x0005e20000000800 */
[----:B------:R-:W-:Y:S03]  /*11d80*/  FMUL.FTZ R23, R69, R139 ;  /* 0x0000008b45177220 */ /* 0x000fe60000410000 */
[----:B------:R-:W-:Y:S02]  /*11d90*/  MOV R139, R116 ;  /* 0x00000074008b7202 */ /* 0x000fe40000000f00 */
[----:B------:R-:W-:Y:S02]  /*11da0*/  MOV R116, R220 ;  /* 0x000000dc00747202 */ /* 0x000fe40000000f00 */
[----:B------:R-:W-:Y:S02]  /*11db0*/  MOV R138, R117 ;  /* 0x00000075008a7202 */ /* 0x000fe40000000f00 */
[----:B------:R-:W-:Y:S02]  /*11dc0*/  MOV R117, R107 ;  /* 0x0000006b00757202 */ /* 0x000fe40000000f00 */
[----:B------:R-:W-:Y:S02]  /*11dd0*/  MOV R107, R90 ;  /* 0x0000005a006b7202 */ /* 0x000fe40000000f00 */
[----:B------:R-:W-:Y:S03]  /*11de0*/  LDSM.16.MT88.4 R88, [R228+0x800] ;  /* 0x00080000e458783b */ /* 0x000fe60000004200 */
[--C-:B------:R-:W-:Y:S02]  /*11df0*/  FFMA.FTZ R107, R107, c[0x0][0x2d0], -R105.reuse ;  /* 0x0000b4006b6b7a23 */ /* 0x100fe40000010869 */
[--C-:B--2---:R-:W-:Y:S02]  /*11e00*/  FFMA.FTZ R3, R50, c[0x0][0x2d0], -R104.reuse ;  /* 0x0000b40032037a23 */ /* 0x104fe40000010868 */
[----:B------:R-:W-:Y:S02]  /*11e10*/  FMUL.FTZ R50, R69, R166 ;  /* 0x000000a645327220 */ /* 0x000fe40000410000 */
[----:B------:R2:W-:Y:S01]  /*11e20*/  MUFU.EX2 R252, R3 ;  /* 0x0000000300fc7308 */ /* 0x0005e20000000800 */
[-C--:B-1----:R-:W-:Y:S08]  /*11e30*/  HMMA.16816.F32.BF16 R20, R76, R36.reuse, R20 ;  /* 0x000000244c14723c */ /* 0x082ff00000041814 */
[C---:B------:R-:W-:Y:S04]  /*11e40*/  HMMA.16816.F32.BF16 R24, R64.reuse, R36, R24 ;  /* 0x000000244018723c */ /* 0x040fe80000041818 */
[----:B--2---:R-:W-:Y:S04]  /*11e50*/  FFMA.FTZ R3, R51, c[0x0][0x2d0], -R104 ;  /* 0x0000b40033037a23 */ /* 0x004fe80000010868 */
[-C--:B------:R-:W-:Y:S01]  /*11e60*/  HMMA.16816.F32.BF16 R28, R64, R38.reuse, R28 ;  /* 0x00000026401c723c */ /* 0x080fe2000004181c */
[----:B------:R1:W2:Y:S03]  /*11e70*/  MUFU.EX2 R62, R3 ;  /* 0x00000003003e7308 */ /* 0x0002a60000000800 */
[C---:B------:R-:W-:Y:S02]  /*11e80*/  FMUL.FTZ R36, R70.reuse, R152 ;  /* 0x0000009846247220 */ /* 0x040fe40000410000 */
[----:B------:R-:W-:Y:S02]  /*11e90*/  FMUL.FTZ R37, R70, R153 ;  /* 0x0000009946257220 */ /* 0x000fe40000410000 */
[C---:B------:R-:W-:Y:S04]  /*11ea0*/  HMMA.16816.F32.BF16 R32, R76.reuse, R38, R32 ;  /* 0x000000264c20723c */ /* 0x040fe80000041820 */
[C---:B------:R-:W-:Y:S03]  /*11eb0*/  FMUL.FTZ R51, R69.reuse, R167 ;  /* 0x000000a745337220 */ /* 0x040fe60000410000 */
[C---:B------:R-:W-:Y:S02]  /*11ec0*/  FMUL.FTZ R39, R69.reuse, R155 ;  /* 0x0000009b45277220 */ /* 0x040fe40000410000 */
[----:B------:R-:W-:Y:S07]  /*11ed0*/  FMUL.FTZ R38, R69, R154 ;  /* 0x0000009a45267220 */ /* 0x000fee0000410000 */
[-C--:B------:R-:W-:Y:S03]  /*11ee0*/  HMMA.16816.F32.BF16 R36, R76, R52.reuse, R36 ;  /* 0x000000344c24723c */ /* 0x080fe60000041824 */
[--C-:B-1----:R-:W-:Y:S01]  /*11ef0*/  FFMA.FTZ R3, R40, c[0x0][0x2d0], -R105.reuse ;  /* 0x0000b40028037a23 */ /* 0x102fe20000010869 */
[----:B--2---:R-:W-:Y:S01]  /*11f00*/  MOV R128, R62 ;  /* 0x0000003e00807202 */ /* 0x004fe20000000f00 */
[----:B------:R-:W-:Y:S01]  /*11f10*/  FMUL.FTZ R40, R68, R156 ;  /* 0x0000009c44287220 */ /* 0x000fe20000410000 */
[----:B------:R-:W-:Y:S01]  /*11f20*/  MOV R156, R92 ;  /* 0x0000005c009c7202 */ /* 0x000fe20000000f00 */
[----:B------:R1:W-:Y:S01]  /*11f30*/  MUFU.EX2 R249, R3 ;  /* 0x0000000300f97308 */ /* 0x0003e20000000800 */
[----:B------:R-:W-:Y:S01]  /*11f40*/  FMUL.FTZ R62, R0, R178 ;  /* 0x000000b2003e7220 */ /* 0x000fe20000410000 */
[----:B------:R-:W-:Y:S03]  /*11f50*/  LDSM.16.MT88.4 R92, [R225+0x800] ;  /* 0x00080000e15c783b */ /* 0x000fe60000004200 */
[----:B------:R-:W-:Y:S02]  /*11f60*/  MOV R164, R156 ;  /* 0x0000009c00a47202 */ /* 0x000fe40000000f00 */
[----:B------:R-:W-:Y:S02]  /*11f70*/  MOV R156, R121 ;  /* 0x00000079009c7202 */ /* 0x000fe40000000f00 */
[----:B------:R-:W-:Y:S01]  /*11f80*/  MOV R121, R233 ;  /* 0x000000e900797202 */ /* 0x000fe20000000f00 */
[--C-:B-1----:R-:W-:Y:S02]  /*11f90*/  FFMA.FTZ R3, R41, c[0x0][0x2d0], -R105.reuse ;  /* 0x0000b40029037a23 */ /* 0x102fe40000010869 */
[----:B------:R-:W-:Y:S01]  /*11fa0*/  FMUL.FTZ R41, R68, R157 ;  /* 0x0000009d44297220 */ /* 0x000fe20000410000 */
[----:B------:R-:W-:Y:S01]  /*11fb0*/  MOV R157, R86 ;  /* 0x00000056009d7202 */ /* 0x000fe20000000f00 */
[----:B------:R1:W2:Y:S03]  /*11fc0*/  MUFU.EX2 R248, R3 ;  /* 0x0000000300f87308 */ /* 0x0002a60000000800 */
[----:B------:R-:W-:Y:S01]  /*11fd0*/  MOV R165, R157 ;  /* 0x0000009d00a57202 */ /* 0x000fe20000000f00 */
[--C-:B-1----:R-:W-:Y:S02]  /*11fe0*/  FFMA.FTZ R3, R44, c[0x0][0x2d0], -R105.reuse ;  /* 0x0000b4002c037a23 */ /* 0x102fe40000010869 */
[C---:B------:R-:W-:Y:S01]  /*11ff0*/  FMUL.FTZ R44, R68.reuse, R160 ;  /* 0x000000a0442c7220 */ /* 0x040fe20000410000 */
[----:B------:R-:W-:Y:S03]  /*12000*/  MOV R160, R216 ;  /* 0x000000d800a07202 */ /* 0x000fe60000000f00 */
[----:B------:R1:W-:Y:S01]  /*12010*/  MUFU.EX2 R246, R3 ;  /* 0x0000000300f67308 */ /* 0x0003e20000000800 */
[----:B------:R-:W-:Y:S02]  /*12020*/  MOV R167, R160 ;  /* 0x000000a000a77202 */ /* 0x000fe40000000f00 */
[----:B------:R-:W-:Y:S02]  /*12030*/  MOV R160, R149 ;  /* 0x0000009500a07202 */ /* 0x000fe40000000f00 */
[----:B------:R-:W-:Y:S02]  /*12040*/  MOV R149, R135 ;  /* 0x0000008700957202 */ /* 0x000fe40000000f00 */
[----:B------:R-:W-:Y:S01]  /*12050*/  MOV R135, R240 ;  /* 0x000000f000877202 */ /* 0x000fe20000000f00 */
[--C-:B-1----:R-:W-:Y:S02]  /*12060*/  FFMA.FTZ R3, R45, c[0x0][0x2d0], -R105.reuse ;  /* 0x0000b4002d037a23 */ /* 0x102fe40000010869 */
[----:B------:R-:W-:Y:S01]  /*12070*/  FMUL.FTZ R45, R68, R161 ;  /* 0x000000a1442d7220 */ /* 0x000fe20000410000 */
[----:B------:R-:W-:Y:S01]  /*12080*/  MOV R161, R221 ;  /* 0x000000dd00a17202 */ /* 0x000fe20000000f00 */
[----:B------:R1:W3:Y:S02]  /*12090*/  MUFU.EX2 R247, R3 ;  /* 0x0000000300f77308 */ /* 0x0002e40000000800 */
[--C-:B-1----:R-:W-:Y:S02]  /*120a0*/  FFMA.FTZ R3, R42, c[0x0][0x2d0], -R100.reuse ;  /* 0x0000b4002a037a23 */ /* 0x102fe40000010864 */
[C---:B------:R-:W-:Y:S06]  /*120b0*/  FMUL.FTZ R42, R0.reuse, R158 ;  /* 0x0000009e002a7220 */ /* 0x040fec0000410000 */
[----:B------:R1:W-:Y:S02]  /*120c0*/  MUFU.EX2 R144, R3 ;  /* 0x0000000300907308 */ /* 0x0003e40000000800 */
[--C-:B-1----:R-:W-:Y:S02]  /*120d0*/  FFMA.FTZ R3, R43, c[0x0][0x2d0], -R100.reuse ;  /* 0x0000b4002b037a23 */ /* 0x102fe40000010864 */
[----:B------:R-:W-:Y:S06]  /*120e0*/  FMUL.FTZ R43, R0, R159 ;  /* 0x0000009f002b7220 */ /* 0x000fec0000410000 */
[----:B------:R1:W4:Y:S01]  /*120f0*/  MUFU.EX2 R192, R3 ;  /* 0x0000000300c07308 */ /* 0x0003220000000800 */
[C---:B------:R-:W-:Y:S07]  /*12100*/  HMMA.16816.F32.BF16 R40, R64.reuse, R52, R40 ;  /* 0x000000344028723c */ /* 0x040fee0000041828 */
[C---:B------:R-:W-:Y:S02]  /*12110*/  FMUL.FTZ R52, R70.reuse, R168 ;  /* 0x000000a846347220 */ /* 0x040fe40000410000 */
[----:B------:R-:W-:Y:S03]  /*12120*/  FMUL.FTZ R53, R70, R169 ;  /* 0x000000a946357220 */ /* 0x000fe60000410000 */
[----:B-1----:R-:W-:Y:S02]  /*12130*/  FFMA.FTZ R3, R46, c[0x0][0x2d0], -R100 ;  /* 0x0000b4002e037a23 */ /* 0x002fe40000010864 */
[C---:B------:R-:W-:Y:S01]  /*12140*/  FMUL.FTZ R46, R0.reuse, R162 ;  /* 0x000000a2002e7220 */ /* 0x040fe20000410000 */
[----:B------:R-:W-:Y:S01]  /*12150*/  MOV R162, R151 ;  /* 0x0000009700a27202 */ /* 0x000fe20000000f00 */
[----:B------:R1:W-:Y:S01]  /*12160*/  MUFU.EX2 R152, R3 ;  /* 0x0000000300987308 */ /* 0x0003e20000000800 */
[----:B------:R-:W-:Y:S02]  /*12170*/  MOV R151, R117 ;  /* 0x0000007500977202 */ /* 0x000fe40000000f00 */
[----:B------:R-:W-:Y:S05]  /*12180*/  MOV R117, R234 ;  /* 0x000000ea00757202 */ /* 0x000fea0000000f00 */
[----:B------:R-:W-:Y:S02]  /*12190*/  FFMA.FTZ R117, R117, c[0x0][0x2d0], -R104 ;  /* 0x0000b40075757a23 */ /* 0x000fe40000010868 */
[----:B-1----:R-:W-:Y:S01]  /*121a0*/  FFMA.FTZ R3, R199, c[0x0][0x2d0], -R100 ;  /* 0x0000b400c7037a23 */ /* 0x002fe20000010864 */
[----:B------:R-:W-:Y:S02]  /*121b0*/  MOV R199, R84 ;  /* 0x0000005400c77202 */ /* 0x000fe40000000f00 */
[----:B------:R-:W1:Y:S01]  /*121c0*/  LDSM.16.MT88.4 R84, [R224+0x800] ;  /* 0x00080000e054783b */ /* 0x000e620000004200 */
[----:B------:R2:W1:Y:S01]  /*121d0*/  MUFU.EX2 R153, R3 ;  /* 0x0000000300997308 */ /* 0x0004620000000800 */
[----:B------:R-:W-:Y:S02]  /*121e0*/  MOV R166, R199 ;  /* 0x000000c700a67202 */ /* 0x000fe40000000f00 */
[----:B------:R-:W-:Y:S02]  /*121f0*/  MOV R199, R148 ;  /* 0x0000009400c77202 */ /* 0x000fe40000000f00 */
[----:B------:R-:W-:Y:S02]  /*12200*/  MOV R168, R166 ;  /* 0x000000a600a87202 */ /* 0x000fe40000000f00 */
[----:B------:R-:W-:Y:S02]  /*12210*/  MOV R166, R162 ;  /* 0x000000a200a67202 */ /* 0x000fe40000000f00 */
[----:B------:R-:W-:Y:S02]  /*12220*/  MOV R162, R199 ;  /* 0x000000c700a27202 */ /* 0x000fe40000000f00 */
[----:B------:R-:W-:Y:S01]  /*12230*/  MOV R148, R239 ;  /* 0x000000ef00947202 */ /* 0x000fe20000000f00 */
[--C-:B--2---:R-:W-:Y:S02]  /*12240*/  FFMA.FTZ R3, R47, c[0x0][0x2d0], -R96.reuse ;  /* 0x0000b4002f037a23 */ /* 0x104fe40000010860 */
[----:B------:R-:W-:Y:S02]  /*12250*/  FMUL.FTZ R47, R0, R163 ;  /* 0x000000a3002f7220 */ /* 0x000fe40000410000 */
[----:B------:R2:W-:Y:S05]  /*12260*/  MUFU.EX2 R221, R3 ;  /* 0x0000000300dd7308 */ /* 0x0005ea0000000800 */
[-C--:B------:R-:W-:Y:S08]  /*12270*/  HMMA.16816.F32.BF16 R44, R64, R54.reuse, R44 ;  /* 0x00000036402c723c */ /* 0x080ff0000004182c */
[C---:B------:R-:W-:Y:S07]  /*12280*/  HMMA.16816.F32.BF16 R48, R76.reuse, R54, R48 ;  /* 0x000000364c30723c */ /* 0x040fee0000041830 */
[C---:B------:R-:W-:Y:S02]  /*12290*/  FMUL.FTZ R54, R69.reuse, R170 ;  /* 0x000000aa45367220 */ /* 0x040fe40000410000 */
[----:B------:R-:W-:Y:S03]  /*122a0*/  FMUL.FTZ R55, R69, R171 ;  /* 0x000000ab45377220 */ /* 0x000fe60000410000 */
[--C-:B--2---:R-:W-:Y:S01]  /*122b0*/  FFMA.FTZ R3, R198, c[0x0][0x2d0], -R96.reuse ;  /* 0x0000b400c6037a23 */ /* 0x104fe20000010860 */
[----:B------:R-:W-:Y:S03]  /*122c0*/  MOV R198, R165 ;  /* 0x000000a500c67202 */ /* 0x000fe60000000f00 */
[-C--:B------:R-:W-:Y:S01]  /*122d0*/  HMMA.16816.F32.BF16 R52, R76, R80.reuse, R52 ;  /* 0x000000504c34723c */ /* 0x080fe20000041834 */
[----:B------:R2:W-:Y:S02]  /*122e0*/  MUFU.EX2 R220, R3 ;  /* 0x0000000300dc7308 */ /* 0x0005e40000000800 */
[--C-:B--2---:R-:W-:Y:S02]  /*122f0*/  FFMA.FTZ R3, R56, c[0x0][0x2d0], -R96.reuse ;  /* 0x0000b40038037a23 */ /* 0x104fe40000010860 */
[----:B------:R-:W-:Y:S06]  /*12300*/  FMUL.FTZ R56, R68, R172 ;  /* 0x000000ac44387220 */ /* 0x000fec0000410000 */
[----:B------:R2:W-:Y:S01]  /*12310*/  MUFU.EX2 R218, R3 ;  /* 0x0000000300da7308 */ /* 0x0005e20000000800 */
[C---:B------:R-:W-:Y:S07]  /*12320*/  HMMA.16816.F32.BF16 R56, R64.reuse, R80, R56 ;  /* 0x000000504038723c */ /* 0x040fee0000041838 */
[----:B------:R-:W-:Y:S02]  /*12330*/  F2FP.BF16.PACK_AB R80, R136, R139 ;  /* 0x0000008b8850723e */ /* 0x000fe400000010ff */
[----:B------:R-:W-:Y:S03]  /*12340*/  F2FP.BF16.PACK_AB R81, R195, R194 ;  /* 0x000000c2c351723e */ /* 0x000fe600000010ff */
[----:B--2---:R-:W-:Y:S02]  /*12350*/  FFMA.FTZ R3, R60, c[0x0][0x2d0], -R96 ;  /* 0x0000b4003c037a23 */ /* 0x004fe40000010860 */
[----:B------:R-:W-:Y:S02]  /*12360*/  FMUL.FTZ R60, R68, R176 ;  /* 0x000000b0443c7220 */ /* 0x000fe40000410000 */
[----:B------:R2:W-:Y:S05]  /*12370*/  MUFU.EX2 R217, R3 ;  /* 0x0000000300d97308 */ /* 0x0005ea0000000800 */
[-C--:B------:R-:W-:Y:S07]  /*12380*/  HMMA.16816.F32.BF16 R60, R64, R82.reuse, R60 ;  /* 0x00000052403c723c */ /* 0x080fee000004183c */
[C---:B------:R-:W-:Y:S02]  /*12390*/  FMUL.FTZ R64, R70.reuse, R180 ;  /* 0x000000b446407220 */ /* 0x040fe40000410000 */
[----:B------:R-:W-:Y:S03]  /*123a0*/  FMUL.FTZ R65, R70, R181 ;  /* 0x000000b546417220 */ /* 0x000fe60000410000 */
[C---:B------:R-:W-:Y:S02]  /*123b0*/  FMUL.FTZ R66, R69.reuse, R182 ;  /* 0x000000b645427220 */ /* 0x040fe40000410000 */
[----:B------:R-:W-:Y:S02]  /*123c0*/  FMUL.FTZ R67, R69, R183 ;  /* 0x000000b745437220 */ /* 0x000fe40000410000 */
[--C-:B--2---:R-:W-:Y:S05]  /*123d0*/  FFMA.FTZ R3, R202, c[0x0][0x2d0], -R104.reuse ;  /* 0x0000b400ca037a23 */ /* 0x104fea0000010868 */
[----:B------:R-:W-:Y:S01]  /*123e0*/  HMMA.16816.F32.BF16 R64, R76, R82, R64 ;  /* 0x000000524c40723c */ /* 0x000fe20000041840 */
[----:B------:R2:W-:Y:S06]  /*123f0*/  MUFU.EX2 R155, R3 ;  /* 0x00000003009b7308 */ /* 0x0005ec0000000800 */
[----:B------:R-:W-:Y:S02]  /*12400*/  F2FP.BF16.PACK_AB R76, R138, R244 ;  /* 0x000000f48a4c723e */ /* 0x000fe400000010ff */
[----:B------:R-:W-:Y:S03]  /*12410*/  F2FP.BF16.PACK_AB R78, R141, R130 ;  /* 0x000000828d4e723e */ /* 0x000fe600000010ff */
[----:B------:R-:W-:Y:S02]  /*12420*/  F2FP.BF16.PACK_AB R77, R137, R143 ;  /* 0x0000008f894d723e */ /* 0x000fe400000010ff */
[----:B------:R-:W-:Y:S02]  /*12430*/  F2FP.BF16.PACK_AB R79, R140, R129 ;  /* 0x000000818c4f723e */ /* 0x000fe400000010ff */
[----:B------:R-:W-:Y:S02]  /*12440*/  F2FP.BF16.PACK_AB R82, R147, R142 ;  /* 0x0000008e9352723e */ /* 0x000fe400000010ff */
[----:B------:R-:W-:Y:S03]  /*12450*/  F2FP.BF16.PACK_AB R83, R196, R197 ;  /* 0x000000c5c453723e */ /* 0x000fe600000010ff */
[-C--:B-1----:R-:W-:Y:S03]  /*12460*/  HMMA.16816.F32.BF16 R4, R76, R84.reuse, R4 ;  /* 0x000000544c04723c */ /* 0x082fe60000041804 */
[--C-:B--2---:R-:W-:Y:S05]  /*12470*/  FFMA.FTZ R3, R203, c[0x0][0x2d0], -R104.reuse ;  /* 0x0000b400cb037a23 */ /* 0x104fea0000010868 */
[C---:B------:R-:W-:Y:S01]  /*12480*/  HMMA.16816.F32.BF16 R8, R80.reuse, R84, R8 ;  /* 0x000000545008723c */ /* 0x040fe20000041808 */
[----:B------:R1:W-:Y:S07]  /*12490*/  MUFU.EX2 R216, R3 ;  /* 0x0000000300d87308 */ /* 0x0003ee0000000800 */
[-C--:B------:R-:W-:Y:S08]  /*124a0*/  HMMA.16816.F32.BF16 R12, R80, R86.reuse, R12 ;  /* 0x00000056500c723c */ /* 0x080ff0000004180c */
[C---:B------:R-:W-:Y:S01]  /*124b0*/  HMMA.16816.F32.BF16 R16, R76.reuse, R86, R16 ;  /* 0x000000564c10723c */ /* 0x040fe20000041810 */
[----:B------:R-:W2:Y:S07]  /*124c0*/  LDSM.16.MT88.4 R84, [R227+0x800] ;  /* 0x00080000e354783b */ /* 0x000eae0000004200 */
[-C--:B------:R-:W-:Y:S04]  /*124d0*/  HMMA.16816.F32.BF16 R20, R76, R88.reuse, R20 ;  /* 0x000000584c14723c */ /* 0x080fe80000041814 */
[--C-:B-1----:R-:W-:Y:S04]  /*124e0*/  FFMA.FTZ R3, R200, c[0x0][0x2d0], -R104.reuse ;  /* 0x0000b400c8037a23 */ /* 0x102fe80000010868 */
[C---:B------:R-:W-:Y:S01]  /*124f0*/  HMMA.16816.F32.BF16 R24, R80.reuse, R88, R24 ;  /* 0x000000585018723c */ /* 0x040fe20000041818 */
[----:B------:R1:W-:Y:S07]  /*12500*/  MUFU.EX2 R159, R3 ;  /* 0x00000003009f7308 */ /* 0x0003ee0000000800 */
[-C--:B------:R-:W-:Y:S08]  /*12510*/  HMMA.16816.F32.BF16 R28, R80, R90.reuse, R28 ;  /* 0x0000005a501c723c */ /* 0x080ff0000004181c */
[C---:B------:R-:W-:Y:S01]  /*12520*/  HMMA.16816.F32.BF16 R32, R76.reuse, R90, R32 ;  /* 0x0000005a4c20723c */ /* 0x040fe20000041820 */
[----:B------:R-:W3:Y:S07]  /*12530*/  LDSM.16.MT88.4 R88, [R224+0x1000] ;  /* 0x00100000e058783b */ /* 0x000eee0000004200 */
[-C--:B------:R-:W-:Y:S04]  /*12540*/  HMMA.16816.F32.BF16 R36, R76, R92.reuse, R36 ;  /* 0x0000005c4c24723c */ /* 0x080fe80000041824 */
[----:B-1----:R-:W-:Y:S02]  /*12550*/  FFMA.FTZ R3, R201, c[0x0][0x2d0], -R104 ;  /* 0x0000b400c9037a23 */ /* 0x002fe40000010868 */
[----:B------:R-:W-:Y:S02]  /*12560*/  MUFU.EX2 R201, R101 ;  /* 0x0000006500c97308 */ /* 0x000fe40000000800 */
[C---:B------:R-:W-:Y:S07]  /*12570*/  HMMA.16816.F32.BF16 R40, R80.reuse, R92, R40 ;  /* 0x0000005c5028723c */ /* 0x040fee0000041828 */
[----:B------:R-:W-:Y:S01]  /*12580*/  FFMA.FTZ R92, R210, c[0x0][0x2d0], -R96 ;  /* 0x0000b400d25c7a23 */ /* 0x000fe20000010860 */
[-C--:B------:R-:W-:Y:S01]  /*12590*/  HMMA.16816.F32.BF16 R44, R80, R94.reuse, R44 ;  /* 0x0000005e502c723c */ /* 0x080fe2000004182c */
[----:B------:R1:W-:Y:S07]  /*125a0*/  MUFU.EX2 R215, R3 ;  /* 0x0000000300d77308 */ /* 0x0003ee0000000800 */
[C---:B------:R-:W-:Y:S08]  /*125b0*/  HMMA.16816.F32.BF16 R48, R76.reuse, R94, R48 ;  /* 0x0000005e4c30723c */ /* 0x040ff00000041830 */
[-C--:B--2---:R-:W-:Y:S08]  /*125c0*/  HMMA.16816.F32.BF16 R52, R76, R84.reuse, R52 ;  /* 0x000000544c34723c */ /* 0x084ff00000041834 */
[C---:B------:R-:W-:Y:S04]  /*125d0*/  HMMA.16816.F32.BF16 R56, R80.reuse, R84, R56 ;  /* 0x000000545038723c */ /* 0x040fe80000041838 */
[--C-:B-1----:R-:W-:Y:S04]  /*125e0*/  FFMA.FTZ R3, R205, c[0x0][0x2d0], -R105.reuse ;  /* 0x0000b400cd037a23 */ /* 0x102fe80000010869 */
[-C--:B------:R-:W-:Y:S01]  /*125f0*/  HMMA.16816.F32.BF16 R60, R80, R86.reuse, R60 ;  /* 0x00000056503c723c */ /* 0x080fe2000004183c */
[----:B------:R1:W-:Y:S06]  /*12600*/  MUFU.EX2 R154, R3 ;  /* 0x00000003009a7308 */ /* 0x0003ec0000000800 */
[----:B------:R-:W-:Y:S01]  /*12610*/  F2FP.BF16.PACK_AB R80, R248, R249 ;  /* 0x000000f9f850723e */ /* 0x000fe200000010ff */
[----:B------:R-:W-:Y:S01]  /*12620*/  HMMA.16816.F32.BF16 R64, R76, R86, R64 ;  /* 0x000000564c40723c */ /* 0x000fe20000041840 */
[----:B------:R-:W-:Y:S03]  /*12630*/  LDSM.16.MT88.4 R84, [R225+0x1000] ;  /* 0x00100000e154783b */ /* 0x000fe60000004200 */
[----:B---3--:R-:W-:Y:S02]  /*12640*/  F2FP.BF16.PACK_AB R82, R247, R246 ;  /* 0x000000f6f752723e */ /* 0x008fe400000010ff */
[----:B----4-:R-:W-:Y:S02]  /*12650*/  F2FP.BF16.PACK_AB R81, R192, R144 ;  /* 0x00000090c051723e */ /* 0x010fe400000010ff */
[----:B------:R-:W-:Y:S04]  /*12660*/  F2FP.BF16.PACK_AB R76, R145, R146 ;  /* 0x00000092914c723e */ /* 0x000fe800000010ff */
[----:B------:R-:W-:Y:S02]  /*12670*/  F2FP.BF16.PACK_AB R78, R127, R131 ;  /* 0x000000837f4e723e */ /* 0x000fe400000010ff */
[----:B------:R-:W-:Y:S02]  /*12680*/  F2FP.BF16.PACK_AB R77, R251, R250 ;  /* 0x000000fafb4d723e */ /* 0x000fe400000010ff */
[----:B------:R-:W-:Y:S01]  /*12690*/  F2FP.BF16.PACK_AB R79, R128, R252 ;  /* 0x000000fc804f723e */ /* 0x000fe200000010ff */
[--C-:B-1----:R-:W-:Y:S01]  /*126a0*/  FFMA.FTZ R3, R208, c[0x0][0x2d0], -R105.reuse ;  /* 0x0000b400d0037a23 */ /* 0x102fe20000010869 */
[----:B------:R-:W-:Y:S03]  /*126b0*/  F2FP.BF16.PACK_AB R83, R153, R152 ;  /* 0x000000989953723e */ /* 0x000fe600000010ff */
[----:B------:R1:W2:Y:S02]  /*126c0*/  MUFU.EX2 R158, R3 ;  /* 0x00000003009e7308 */ /* 0x0002a40000000800 */
[-C--:B------:R-:W-:Y:S08]  /*126d0*/  HMMA.16816.F32.BF16 R4, R76, R88.reuse, R4 ;  /* 0x000000584c04723c */ /* 0x080ff00000041804 */
[C---:B------:R-:W-:Y:S08]  /*126e0*/  HMMA.16816.F32.BF16 R8, R80.reuse, R88, R8 ;  /* 0x000000585008723c */ /* 0x040ff00000041808 */
[-C--:B------:R-:W-:Y:S04]  /*126f0*/  HMMA.16816.F32.BF16 R12, R80, R90.reuse, R12 ;  /* 0x0000005a500c723c */ /* 0x080fe8000004180c */
[--C-:B-1----:R-:W-:Y:S04]  /*12700*/  FFMA.FTZ R3, R204, c[0x0][0x2d0], -R105.reuse ;  /* 0x0000b400cc037a23 */ /* 0x102fe80000010869 */
[C---:B------:R-:W-:Y:S01]  /*12710*/  HMMA.16816.F32.BF16 R16, R76.reuse, R90, R16 ;  /* 0x0000005a4c10723c */ /* 0x040fe20000041810 */
[----:B------:R-:W-:Y:S01]  /*12720*/  LDSM.16.MT88.4 R88, [R227+0x1000] ;  /* 0x00100000e358783b */ /* 0x000fe20000004200 */
[----:B------:R1:W-:Y:S02]  /*12730*/  MUFU.EX2 R214, R3 ;  /* 0x0000000300d67308 */ /* 0x0003e40000000800 */
[--C-:B-1----:R-:W-:Y:S08]  /*12740*/  FFMA.FTZ R3, R206, c[0x0][0x2d0], -R105.reuse ;  /* 0x0000b400ce037a23 */ /* 0x102ff00000010869 */
[----:B------:R1:W3:Y:S02]  /*12750*/  MUFU.EX2 R163, R3 ;  /* 0x0000000300a37308 */ /* 0x0002e40000000800 */
[--C-:B-1----:R-:W-:Y:S01]  /*12760*/  FFMA.FTZ R3, R161, c[0x0][0x2d0], -R100.reuse ;  /* 0x0000b400a1037a23 */ /* 0x102fe20000010864 */
[----:B------:R-:W-:Y:S02]  /*12770*/  MOV R161, R150 ;  /* 0x0000009600a17202 */ /* 0x000fe40000000f00 */
[----:B------:R-:W-:Y:S05]  /*12780*/  MOV R150, R238 ;  /* 0x000000ee00967202 */ /* 0x000fea0000000f00 */
[----:B------:R1:W-:Y:S01]  /*12790*/  MUFU.EX2 R157, R3 ;  /* 0x00000003009d7308 */ /* 0x0003e20000000800 */
[----:B------:R-:W-:Y:S01]  /*127a0*/  MOV R165, R161 ;  /* 0x000000a100a57202 */ /* 0x000fe20000000f00 */
[----:B------:R4:W5:Y:S01]  /*127b0*/  LDL.LU R238, [R1+0x88] ;  /* 0x0000880001ee7983 */ /* 0x0009620000300800 */
[----:B------:R-:W-:Y:S02]  /*127c0*/  MOV R161, R156 ;  /* 0x0000009c00a17202 */ /* 0x000fe40000000f00 */
[----:B------:R-:W-:Y:S01]  /*127d0*/  MOV R199, R150 ;  /* 0x0000009600c77202 */ /* 0x000fe20000000f00 */
[----:B------:R4:W5:Y:S01]  /*127e0*/  LDL.LU R239, [R1+0x84] ;  /* 0x0000840001ef7983 */ /* 0x0009620000300800 */
[----:B------:R-:W-:Y:S02]  /*127f0*/  MOV R150, R135 ;  /* 0x0000008700967202 */ /* 0x000fe40000000f00 */
[----:B------:R-:W-:Y:S01]  /*12800*/  MOV R135, R230 ;  /* 0x000000e600877202 */ /* 0x000fe20000000f00 */
[----:B------:R4:W5:Y:S04]  /*12810*/  LDL.LU R240, [R1+0x80] ;  /* 0x0000800001f07983 */ /* 0x0009680000300800 */
[----:B------:R4:W5:Y:S04]  /*12820*/  LDL.LU R233, [R1+0x7c] ;  /* 0x00007c0001e97983 */ /* 0x0009680000300800 */
[----:B------:R4:W5:Y:S01]  /*12830*/  LDL.LU R234, [R1+0x78] ;  /* 0x0000780001ea7983 */ /* 0x0009620000300800 */
[--C-:B-1----:R-:W-:Y:S01]  /*12840*/  FFMA.FTZ R3, R167, c[0x0][0x2d0], -R100.reuse ;  /* 0x0000b400a7037a23 */ /* 0x102fe20000010864 */
[----:B------:R-:W-:Y:S02]  /*12850*/  MOV R167, R164 ;  /* 0x000000a400a77202 */ /* 0x000fe40000000f00 */
[----:B------:R-:W-:Y:S01]  /*12860*/  MOV R164, R160 ;  /* 0x000000a000a47202 */ /* 0x000fe20000000f00 */
[----:B------:R1:W1:Y:S01]  /*12870*/  MUFU.EX2 R156, R3 ;  /* 0x00000003009c7308 */ /* 0x0002620000000800 */
[----:B------:R-:W-:Y:S02]  /*12880*/  MOV R160, R151 ;  /* 0x0000009700a07202 */ /* 0x000fe40000000f00 */
[----:B------:R-:W-:Y:S02]  /*12890*/  MOV R151, R148 ;  /* 0x0000009400977202 */ /* 0x000fe40000000f00 */
[----:B------:R-:W-:Y:S02]  /*128a0*/  MOV R148, R121 ;  /* 0x0000007900947202 */ /* 0x000fe40000000f00 */
[----:B------:R-:W-:Y:S02]  /*128b0*/  MOV R121, R193 ;  /* 0x000000c100797202 */ /* 0x000fe40000000f00 */
[----:B------:R-:W-:Y:S02]  /*128c0*/  MOV R193, R119 ;  /* 0x0000007700c17202 */ /* 0x000fe40000000f00 */
[----:B------:R4:W5:Y:S04]  /*128d0*/  LDL.LU R119, [R1+0x74] ;  /* 0x0000740001777983 */ /* 0x0009680000300800 */
[----:B------:R4:W5:Y:S01]  /*128e0*/  LDL.LU R230, [R1+0x70] ;  /* 0x0000700001e67983 */ /* 0x0009620000300800 */
[--C-:B-1----:R-:W-:Y:S01]  /*128f0*/  FFMA.FTZ R3, R168, c[0x0][0x2d0], -R100.reuse ;  /* 0x0000b400a8037a23 */ /* 0x102fe20000010864 */
[----:B------:R-:W-:Y:S02]  /*12900*/  MOV R168, R198 ;  /* 0x000000c600a87202 */ /* 0x000fe40000000f00 */
[----:B------:R-:W-:Y:S02]  /*12910*/  MOV R198, R167 ;  /* 0x000000a700c67202 */ /* 0x000fe40000000f00 */
[----:B------:R-:W-:Y:S02]  /*12920*/  MOV R167, R166 ;  /* 0x000000a600a77202 */ /* 0x000fe40000000f00 */
[----:B------:R-:W-:Y:S02]  /*12930*/  MOV R166, R165 ;  /* 0x000000a500a67202 */ /* 0x000fe40000000f00 */
[----:B------:R-:W-:Y:S02]  /*12940*/  MOV R165, R164 ;  /* 0x000000a400a57202 */ /* 0x000fe40000000f00 */
[----:B------:R-:W-:Y:S02]  /*12950*/  MOV R164, R162 ;  /* 0x000000a200a47202 */ /* 0x000fe40000000f00 */
[----:B------:R-:W-:Y:S02]  /*12960*/  MOV R162, R161 ;  /* 0x000000a100a27202 */ /* 0x000fe40000000f00 */
[----:B------:R1:W-:Y:S01]  /*12970*/  MUFU.EX2 R161, R3 ;  /* 0x0000000300a17308 */ /* 0x0003e20000000800 */
[----:B------:R-:W-:Y:S02]  /*12980*/  MOV R169, R198 ;  /* 0x000000c600a97202 */ /* 0x000fe40000000f00 */
[----:B------:R-:W-:Y:S02]  /*12990*/  MOV R198, R166 ;  /* 0x000000a600c67202 */ /* 0x000fe40000000f00 */
[----:B------:R-:W-:Y:S02]  /*129a0*/  MOV R166, R164 ;  /* 0x000000a400a67202 */ /* 0x000fe40000000f00 */
[----:B------:R-:W-:Y:S03]  /*129b0*/  MOV R164, R162 ;  /* 0x000000a200a47202 */ /* 0x000fe60000000f00 */
[----:B------:R2:W-:Y:S01]  /*129c0*/  MUFU.EX2 R162, R92 ;  /* 0x0000005c00a27308 */ /* 0x0005e20000000800 */
[----:B-1----:R-:W-:Y:S01]  /*129d0*/  FFMA.FTZ R3, R168, c[0x0][0x2d0], -R100 ;  /* 0x0000b400a8037a23 */ /* 0x002fe20000010864 */
[----:B------:R-:W-:Y:S02]  /*129e0*/  MOV R168, R167 ;  /* 0x000000a700a87202 */ /* 0x000fe40000000f00 */
[----:B------:R-:W-:Y:S02]  /*129f0*/  MOV R167, R165 ;  /* 0x000000a500a77202 */ /* 0x000fe40000000f00 */
[----:B------:R-:W-:Y:S04]  /*12a00*/  MOV R165, R160 ;  /* 0x000000a000a57202 */ /* 0x000fe80000000f00 */
[----:B------:R1:W1:Y:S01]  /*12a10*/  MUFU.EX2 R160, R3 ;  /* 0x0000000300a07308 */ /* 0x0002620000000800 */
[----:B--2---:R-:W2:Y:S01]  /*12a20*/  LDSM.16.MT88.4 R92, [R228+0x1000] ;  /* 0x00100000e45c783b */ /* 0x004ea20000004200 */
[----:B-1----:R-:W-:Y:S01]  /*12a30*/  FFMA.FTZ R3, R169, c[0x0][0x2d0], -R96 ;  /* 0x0000b400a9037a23 */ /* 0x002fe20000010860 */
        /* <DEDUP_REMOVED lines=8> */
[----:B------:R-:W-:Y:S01]  /*12ac0*/  MOV R134, R133 ;  /* 0x0000008500867202 */ /* 0x000fe20000000f00 */
[-C--:B--2---:R-:W-:Y:S03]  /*12ad0*/  HMMA.16816.F32.BF16 R20, R76, R92.reuse, R20 ;  /* 0x0000005c4c14723c */ /* 0x084fe60000041814 */
[----:B------:R-:W-:Y:S02]  /*12ae0*/  MOV R133, R132 ;  /* 0x0000008400857202 */ /* 0x000fe40000000f00 */
[----:B------:R-:W-:Y:S02]  /*12af0*/  MOV R132, R126 ;  /* 0x0000007e00847202 */ /* 0x000fe40000000f00 */
[----:B------:R-:W-:Y:S01]  /*12b00*/  MOV R126, R212 ;  /* 0x000000d4007e7202 */ /* 0x000fe20000000f00 */
[C---:B------:R-:W-:Y:S01]  /*12b10*/  HMMA.16816.F32.BF16 R24, R80.reuse, R92, R24 ;  /* 0x0000005c5018723c */ /* 0x040fe20000041818 */
[----:B------:R1:W-:Y:S06]  /*12b20*/  MUFU.EX2 R212, R3 ;  /* 0x0000000300d47308 */ /* 0x0003ec0000000800 */
[--C-:B------:R-:W-:Y:S01]  /*12b30*/  FFMA.FTZ R92, R151, c[0x0][0x2d0], -R105.reuse ;  /* 0x0000b400975c7a23 */ /* 0x100fe20000010869 */
[-C--:B------:R-:W-:Y:S08]  /*12b40*/  HMMA.16816.F32.BF16 R28, R80, R94.reuse, R28 ;  /* 0x0000005e501c723c */ /* 0x080ff0000004181c */
[C---:B------:R-:W-:Y:S08]  /*12b50*/  HMMA.16816.F32.BF16 R32, R76.reuse, R94, R32 ;  /* 0x0000005e4c20723c */ /* 0x040ff00000041820 */
[-C--:B------:R-:W-:Y:S04]  /*12b60*/  HMMA.16816.F32.BF16 R36, R76, R84.reuse, R36 ;  /* 0x000000544c24723c */ /* 0x080fe80000041824 */
[--C-:B-1----:R-:W-:Y:S02]  /*12b70*/  FFMA.FTZ R3, R169, c[0x0][0x2d0], -R104.reuse ;  /* 0x0000b400a9037a23 */ /* 0x102fe40000010868 */
[----:B------:R1:W-:Y:S02]  /*12b80*/  MUFU.EX2 R169, R92 ;  /* 0x0000005c00a97308 */ /* 0x0003e40000000800 */
[C---:B------:R-:W-:Y:S08]  /*12b90*/  HMMA.16816.F32.BF16 R40, R80.reuse, R84, R40 ;  /* 0x000000545028723c */ /* 0x040ff00000041828 */
[-C--:B------:R-:W-:Y:S01]  /*12ba0*/  HMMA.16816.F32.BF16 R44, R80, R86.reuse, R44 ;  /* 0x00000056502c723c */ /* 0x080fe2000004182c */
[----:B------:R2:W-:Y:S07]  /*12bb0*/  MUFU.EX2 R210, R3 ;  /* 0x0000000300d27308 */ /* 0x0005ee0000000800 */
[C---:B------:R-:W-:Y:S01]  /*12bc0*/  HMMA.16816.F32.BF16 R48, R76.reuse, R86, R48 ;  /* 0x000000564c30723c */ /* 0x040fe20000041830 */
[----:B------:R-:W4:Y:S07]  /*12bd0*/  LDSM.16.MT88.4 R84, [R224+0x1800] ;  /* 0x00180000e054783b */ /* 0x000f2e0000004200 */
[-C--:B------:R-:W-:Y:S01]  /*12be0*/  HMMA.16816.F32.BF16 R52, R76, R88.reuse, R52 ;  /* 0x000000584c34723c */ /* 0x080fe20000041834 */
[----:B-1----:R-:W1:Y:S07]  /*12bf0*/  LDSM.16.MT88.4 R92, [R228+0x1800] ;  /* 0x00180000e45c783b */ /* 0x002e6e0000004200 */
[C---:B------:R-:W-:Y:S04]  /*12c00*/  HMMA.16816.F32.BF16 R56, R80.reuse, R88, R56 ;  /* 0x000000585038723c */ /* 0x040fe80000041838 */
[----:B--2---:R-:W-:Y:S03]  /*12c10*/  FFMA.FTZ R3, R168, c[0x0][0x2d0], -R104 ;  /* 0x0000b400a8037a23 */ /* 0x004fe60000010868 */
[--C-:B------:R-:W-:Y:S01]  /*12c20*/  FFMA.FTZ R88, R132, c[0x0][0x2d0], -R96.reuse ;  /* 0x0000b40084587a23 */ /* 0x100fe20000010860 */
[-C--:B------:R-:W-:Y:S01]  /*12c30*/  HMMA.16816.F32.BF16 R60, R80, R90.reuse, R60 ;  /* 0x0000005a503c723c */ /* 0x080fe2000004183c */
[----:B------:R2:W-:Y:S03]  /*12c40*/  MUFU.EX2 R208, R3 ;  /* 0x0000000300d07308 */ /* 0x0005e60000000800 */
[----:B------:R-:W-:Y:S02]  /*12c50*/  MOV R132, R193 ;  /* 0x000000c100847202 */ /* 0x000fe40000000f00 */
[----:B------:R-:W-:Y:S01]  /*12c60*/  MOV R193, R110 ;  /* 0x0000006e00c17202 */ /* 0x000fe20000000f00 */
[--C-:B------:R-:W-:Y:S01]  /*12c70*/  FFMA.FTZ R110, R99, c[0x0][0x2d0], -R96.reuse ;  /* 0x0000b400636e7a23 */ /* 0x100fe20000010860 */
[----:B------:R-:W-:Y:S03]  /*12c80*/  HMMA.16816.F32.BF16 R64, R76, R90, R64 ;  /* 0x0000005a4c40723c */ /* 0x000fe60000041840 */
[----:B------:R1:W-:Y:S01]  /*12c90*/  MUFU.EX2 R200, R88 ;  /* 0x0000005800c87308 */ /* 0x0003e20000000800 */
[----:B------:R-:W-:Y:S02]  /*12ca0*/  F2FP.BF16.PACK_AB R80, R158, R154 ;  /* 0x0000009a9e50723e */ /* 0x000fe400000010ff */
[----:B---3--:R-:W-:Y:S02]  /*12cb0*/  F2FP.BF16.PACK_AB R82, R163, R214 ;  /* 0x000000d6a352723e */ /* 0x008fe400000010ff */
[----:B------:R-:W-:Y:S04]  /*12cc0*/  F2FP.BF16.PACK_AB R76, R220, R221 ;  /* 0x000000dddc4c723e */ /* 0x000fe800000010ff */
[----:B------:R-:W-:Y:S02]  /*12cd0*/  F2FP.BF16.PACK_AB R78, R217, R218 ;  /* 0x000000dad94e723e */ /* 0x000fe400000010ff */
[----:B------:R-:W-:Y:S02]  /*12ce0*/  F2FP.BF16.PACK_AB R77, R216, R155 ;  /* 0x0000009bd84d723e */ /* 0x000fe400000010ff */
[----:B------:R-:W-:Y:S01]  /*12cf0*/  F2FP.BF16.PACK_AB R79, R215, R159 ;  /* 0x0000009fd74f723e */ /* 0x000fe200000010ff */
[--C-:B--2---:R-:W-:Y:S01]  /*12d00*/  FFMA.FTZ R3, R198, c[0x0][0x2d0], -R96.reuse ;  /* 0x0000b400c6037a23 */ /* 0x104fe20000010860 */
[----:B------:R-:W-:Y:S01]  /*12d10*/  MOV R151, R132 ;  /* 0x0000008400977202 */ /* 0x000fe20000000f00 */
[----:B------:R-:W-:Y:S01]  /*12d20*/  MUFU.EX2 R198, R103 ;  /* 0x0000006700c67308 */ /* 0x000fe20000000800 */
[----:B------:R-:W-:Y:S02]  /*12d30*/  F2FP.BF16.PACK_AB R81, R156, R157 ;  /* 0x0000009d9c51723e */ /* 0x000fe400000010ff */
[----:B------:R-:W-:Y:S01]  /*12d40*/  F2FP.BF16.PACK_AB R83, R160, R161 ;  /* 0x000000a1a053723e */ /* 0x000fe200000010ff */
[-C--:B----4-:R-:W-:Y:S01]  /*12d50*/  HMMA.16816.F32.BF16 R4, R76, R84.reuse, R4 ;  /* 0x000000544c04723c */ /* 0x090fe20000041804 */
[----:B-1----:R-:W-:Y:S05]  /*12d60*/  LDSM.16.MT88.4 R88, [R227+0x1800] ;  /* 0x00180000e358783b */ /* 0x002fea0000004200 */
[----:B------:R1:W-:Y:S02]  /*12d70*/  MUFU.EX2 R206, R3 ;  /* 0x0000000300ce7308 */ /* 0x0003e40000000800 */
[C---:B------:R-:W-:Y:S08]  /*12d80*/  HMMA.16816.F32.BF16 R8, R80.reuse, R84, R8 ;  /* 0x000000545008723c */ /* 0x040ff00000041808 */
[-C--:B------:R-:W-:Y:S08]  /*12d90*/  HMMA.16816.F32.BF16 R12, R80, R86.reuse, R12 ;  /* 0x00000056500c723c */ /* 0x080ff0000004180c */
[C---:B------:R-:W-:Y:S01]  /*12da0*/  HMMA.16816.F32.BF16 R16, R76.reuse, R86, R16 ;  /* 0x000000564c10723c */ /* 0x040fe20000041810 */
[----:B------:R-:W-:Y:S03]  /*12db0*/  LDSM.16.MT88.4 R84, [R224+0x2000] ;  /* 0x00200000e054783b */ /* 0x000fe60000004200 */
[----:B-1----:R-:W-:Y:S04]  /*12dc0*/  FFMA.FTZ R3, R167, c[0x0][0x2d0], -R96 ;  /* 0x0000b400a7037a23 */ /* 0x002fe80000010860 */
[-C--:B------:R-:W-:Y:S01]  /*12dd0*/  HMMA.16816.F32.BF16 R20, R76, R92.reuse, R20 ;  /* 0x0000005c4c14723c */ /* 0x080fe20000041814 */
[----:B------:R1:W-:Y:S07]  /*12de0*/  MUFU.EX2 R205, R3 ;  /* 0x0000000300cd7308 */ /* 0x0003ee0000000800 */
[C---:B------:R-:W-:Y:S08]  /*12df0*/  HMMA.16816.F32.BF16 R24, R80.reuse, R92, R24 ;  /* 0x0000005c5018723c */ /* 0x040ff00000041818 */
[-C--:B------:R-:W-:Y:S08]  /*12e00*/  HMMA.16816.F32.BF16 R28, R80, R94.reuse, R28 ;  /* 0x0000005e501c723c */ /* 0x080ff0000004181c */
[C---:B------:R-:W-:Y:S01]  /*12e10*/  HMMA.16816.F32.BF16 R32, R76.reuse, R94, R32 ;  /* 0x0000005e4c20723c */ /* 0x040fe20000041820 */
[----:B------:R-:W-:Y:S03]  /*12e20*/  LDSM.16.MT88.4 R92, [R228+0x2000] ;  /* 0x00200000e45c783b */ /* 0x000fe60000004200 */
[--C-:B-1----:R-:W-:Y:S04]  /*12e30*/  FFMA.FTZ R3, R166, c[0x0][0x2d0], -R104.reuse ;  /* 0x0000b400a6037a23 */ /* 0x102fe80000010868 */
[----:B------:R1:W-:Y:S04]  /*12e40*/  MUFU.EX2 R204, R3 ;  /* 0x0000000300cc7308 */ /* 0x0003e80000000800 */
[----:B-1----:R-:W-:Y:S01]  /*12e50*/  FFMA.FTZ R3, R165, c[0x0][0x2d0], -R104 ;  /* 0x0000b400a5037a23 */ /* 0x002fe20000010868 */
[----:B------:R-:W-:Y:S05]  /*12e60*/  MOV R165, R193 ;  /* 0x000000c100a57202 */ /* 0x000fea0000000f00 */
[----:B------:R1:W-:Y:S02]  /*12e70*/  MUFU.EX2 R203, R3 ;  /* 0x0000000300cb7308 */ /* 0x0003e40000000800 */
[--C-:B-1----:R-:W-:Y:S08]  /*12e80*/  FFMA.FTZ R3, R164, c[0x0][0x2d0], -R105.reuse ;  /* 0x0000b400a4037a23 */ /* 0x102ff00000010869 */
[----:B------:R1:W-:Y:S02]  /*12e90*/  MUFU.EX2 R171, R3 ;  /* 0x0000000300ab7308 */ /* 0x0003e40000000800 */
[--C-:B-1----:R-:W-:Y:S08]  /*12ea0*/  FFMA.FTZ R3, R199, c[0x0][0x2d0], -R105.reuse ;  /* 0x0000b400c7037a23 */ /* 0x102ff00000010869 */
[----:B------:R-:W-:Y:S10]  /*12eb0*/  MUFU.EX2 R199, R102 ;  /* 0x0000006600c77308 */ /* 0x000ff40000000800 */
[----:B------:R1:W2:Y:S02]  /*12ec0*/  MUFU.EX2 R170, R3 ;  /* 0x0000000300aa7308 */ /* 0x0002a40000000800 */
[--C-:B-1----:R-:W-:Y:S01]  /*12ed0*/  FFMA.FTZ R3, R111, c[0x0][0x2d0], -R100.reuse ;  /* 0x0000b4006f037a23 */ /* 0x102fe20000010864 */
[----:B------:R-:W-:Y:S07]  /*12ee0*/  MOV R111, R115 ;  /* 0x00000073006f7202 */ /* 0x000fee0000000f00 */
[----:B------:R1:W-:Y:S02]  /*12ef0*/  MUFU.EX2 R115, R3 ;  /* 0x0000000300737308 */ /* 0x0003e40000000800 */
[--C-:B-1----:R-:W-:Y:S01]  /*12f00*/  FFMA.FTZ R3, R149, c[0x0][0x2d0], -R100.reuse ;  /* 0x0000b40095037a23 */ /* 0x102fe20000010864 */
[----:B------:R-:W-:Y:S07]  /*12f10*/  MOV R149, R114 ;  /* 0x0000007200957202 */ /* 0x000fee0000000f00 */
[----:B------:R1:W3:Y:S02]  /*12f20*/  MUFU.EX2 R114, R3 ;  /* 0x0000000300727308 */ /* 0x0002e40000000800 */
[--C-:B-1----:R-:W-:Y:S08]  /*12f30*/  FFMA.FTZ R3, R150, c[0x0][0x2d0], -R105.reuse ;  /* 0x0000b40096037a23 */ /* 0x102ff00000010869 */
[----:B------:R1:W2:Y:S02]  /*12f40*/  MUFU.EX2 R168, R3 ;  /* 0x0000000300a87308 */ /* 0x0002a40000000800 */
[--C-:B-1----:R-:W-:Y:S08]  /*12f50*/  FFMA.FTZ R3, R111, c[0x0][0x2d0], -R100.reuse ;  /* 0x0000b4006f037a23 */ /* 0x102ff00000010864 */
[----:B------:R1:W-:Y:S02]  /*12f60*/  MUFU.EX2 R111, R3 ;  /* 0x00000003006f7308 */ /* 0x0003e40000000800 */
[----:B-1----:R-:W-:Y:S08]  /*12f70*/  FFMA.FTZ R3, R112, c[0x0][0x2d0], -R100 ;  /* 0x0000b40070037a23 */ /* 0x002ff00000010864 */
[----:B------:R1:W1:Y:S02]  /*12f80*/  MUFU.EX2 R112, R3 ;  /* 0x0000000300707308 */ /* 0x0002640000000800 */
[--C-:B-1----:R-:W-:Y:S01]  /*12f90*/  FFMA.FTZ R3, R149, c[0x0][0x2d0], -R96.reuse ;  /* 0x0000b40095037a23 */ /* 0x102fe20000010860 */
[----:B------:R-:W-:Y:S02]  /*12fa0*/  MOV R149, R134 ;  /* 0x0000008600957202 */ /* 0x000fe40000000f00 */
[----:B------:R-:W-:Y:S05]  /*12fb0*/  MOV R134, R122 ;  /* 0x0000007a00867202 */ /* 0x000fea0000000f00 */
[----:B------:R1:W-:Y:S01]  /*12fc0*/  MUFU.EX2 R202, R3 ;  /* 0x0000000300ca7308 */ /* 0x0003e20000000800 */
[----:B------:R-:W-:Y:S02]  /*12fd0*/  FFMA.FTZ R122, R113, c[0x0][0x2d0], -R96 ;  /* 0x0000b400717a7a23 */ /* 0x000fe40000010860 */
[--C-:B------:R-:W-:Y:S02]  /*12fe0*/  FFMA.FTZ R113, R121, c[0x0][0x2d0], -R104.reuse ;  /* 0x0000b40079717a23 */ /* 0x100fe40000010868 */
[----:B------:R-:W-:Y:S05]  /*12ff0*/  FFMA.FTZ R121, R191, c[0x0][0x2d0], -R104 ;  /* 0x0000b400bf797a23 */ /* 0x000fea0000010868 */
[----:B------:R2:W-:Y:S01]  /*13000*/  MUFU.EX2 R191, R106 ;  /* 0x0000006a00bf7308 */ /* 0x0005e20000000800 */
[--C-:B-1----:R-:W-:Y:S01]  /*13010*/  FFMA.FTZ R3, R148, c[0x0][0x2d0], -R96.reuse ;  /* 0x0000b40094037a23 */ /* 0x102fe20000010860 */
[----:B------:R-:W-:Y:S02]  /*13020*/  MOV R148, R133 ;  /* 0x0000008500947202 */ /* 0x000fe40000000f00 */
[----:B------:R-:W-:Y:S06]  /*13030*/  MOV R133, R120 ;  /* 0x0000007800857202 */ /* 0x000fec0000000f00 */
[----:B------:R1:W-:Y:S01]  /*13040*/  MUFU.EX2 R175, R3 ;  /* 0x0000000300af7308 */ /* 0x0003e20000000800 */
[----:B------:R-:W-:Y:S01]  /*13050*/  FFMA.FTZ R120, R97, c[0x0][0x2d0], -R96 ;  /* 0x0000b40061787a23 */ /* 0x000fe20000010860 */
[----:B------:R-:W-:Y:S01]  /*13060*/  MOV R150, R133 ;  /* 0x0000008500967202 */ /* 0x000fe20000000f00 */
[--C-:B--2---:R-:W-:Y:S04]  /*13070*/  FFMA.FTZ R106, R75, c[0x0][0x2d0], -R100.reuse ;  /* 0x0000b4004b6a7a23 */ /* 0x104fe80000010864 */
[----:B------:R-:W-:Y:S06]  /*13080*/  FFMA.FTZ R101, R150, c[0x0][0x2d0], -R100 ;  /* 0x0000b40096657a23 */ /* 0x000fec0000010864 */
[----:B------:R-:W-:Y:S01]  /*13090*/  MUFU.EX2 R101, R101 ;  /* 0x0000006500657308 */ /* 0x000fe20000000800 */
[----:B-1----:R-:W-:Y:S01]  /*130a0*/  FFMA.FTZ R3, R135, c[0x0][0x2d0], -R104 ;  /* 0x0000b40087037a23 */ /* 0x002fe20000010868 */
[----:B------:R-:W-:Y:S02]  /*130b0*/  MOV R135, R126 ;  /* 0x0000007e00877202 */ /* 0x000fe40000000f00 */
[----:B------:R-:W-:Y:S06]  /*130c0*/  MOV R126, R116 ;  /* 0x00000074007e7202 */ /* 0x000fec0000000f00 */
[----:B------:R1:W-:Y:S01]  /*130d0*/  MUFU.EX2 R174, R3 ;  /* 0x0000000300ae7308 */ /* 0x0003e20000000800 */
[----:B------:R-:W-:Y:S02]  /*130e0*/  FFMA.FTZ R116, R98, c[0x0][0x2d0], -R96 ;  /* 0x0000b40062747a23 */ /* 0x000fe40000010860 */
[----:B------:R-:W2:Y:S01]  /*130f0*/  LDSM.16.MT88.4 R96, [R225+0x1800] ;  /* 0x00180000e160783b */ /* 0x000ea20000004200 */
[----:B------:R-:W-:Y:S01]  /*13100*/  MOV R164, R126 ;  /* 0x0000007e00a47202 */ /* 0x000fe20000000f00 */
[--C-:B------:R-:W-:Y:S02]  /*13110*/  FFMA.FTZ R126, R108, c[0x0][0x2d0], -R105.reuse ;  /* 0x0000b4006c7e7a23 */ /* 0x100fe40000010869 */
[--C-:B-1----:R-:W-:Y:S02]  /*13120*/  FFMA.FTZ R3, R123, c[0x0][0x2d0], -R104.reuse ;  /* 0x0000b4007b037a23 */ /* 0x102fe40000010868 */
[----:B------:R-:W-:Y:S02]  /*13130*/  FFMA.FTZ R123, R190, c[0x0][0x2d0], -R104 ;  /* 0x0000b400be7b7a23 */ /* 0x000fe40000010868 */
[----:B------:R1:W-:Y:S01]  /*13140*/  MUFU.EX2 R173, R3 ;  /* 0x0000000300ad7308 */ /* 0x0003e20000000800 */
[--C-:B------:R-:W-:Y:S01]  /*13150*/  FFMA.FTZ R104, R148, c[0x0][0x2d0], -R105.reuse ;  /* 0x0000b40094687a23 */ /* 0x100fe20000010869 */
[----:B------:R-:W-:Y:S02]  /*13160*/  MOV R148, R135 ;  /* 0x0000008700947202 */ /* 0x000fe40000000f00 */
[----:B------:R-:W4:Y:S03]  /*13170*/  LDL.LU R135, [R1+0x10] ;  /* 0x0000100001877983 */ /* 0x000f260000300800 */
[--C-:B------:R-:W-:Y:S03]  /*13180*/  FFMA.FTZ R103, R148, c[0x0][0x2d0], -R100.reuse ;  /* 0x0000b40094677a23 */ /* 0x100fe60000010864 */
[----:B------:R-:W-:Y:S01]  /*13190*/  MUFU.EX2 R193, R104 ;  /* 0x0000006800c17308 */ /* 0x000fe20000000800 */
[-C--:B--2---:R-:W-:Y:S09]  /*131a0*/  HMMA.16816.F32.BF16 R36, R76, R96.reuse, R36 ;  /* 0x000000604c24723c */ /* 0x084ff20000041824 */
[----:B------:R-:W-:Y:S01]  /*131b0*/  MUFU.EX2 R190, R107 ;  /* 0x0000006b00be7308 */ /* 0x000fe20000000800 */
[C---:B------:R-:W-:Y:S04]  /*131c0*/  HMMA.16816.F32.BF16 R40, R80.reuse, R96, R40 ;  /* 0x000000605028723c */ /* 0x040fe80000041828 */
[--C-:B-1----:R-:W-:Y:S01]  /*131d0*/  FFMA.FTZ R3, R149, c[0x0][0x2d0], -R105.reuse ;  /* 0x0000b40095037a23 */ /* 0x102fe20000010869 */
[----:B------:R-:W-:Y:S01]  /*131e0*/  MOV R149, R134 ;  /* 0x0000008600957202 */ /* 0x000fe20000000f00 */
[----:B------:R-:W-:Y:S01]  /*131f0*/  FFMA.FTZ R105, R109, c[0x0][0x2d0], -R105 ;  /* 0x0000b4006d697a23 */ /* 0x000fe20000010869 */
[----:B------:R-:W2:Y:S01]  /*13200*/  LDL.LU R134, [R1+0x14] ;  /* 0x0000140001867983 */ /* 0x000ea20000300800 */
[-C--:B------:R-:W-:Y:S01]  /*13210*/  HMMA.16816.F32.BF16 R44, R80, R98.reuse, R44 ;  /* 0x00000062502c723c */ /* 0x080fe2000004182c */
[----:B------:R1:W1:Y:S02]  /*13220*/  MUFU.EX2 R172, R3 ;  /* 0x0000000300ac7308 */ /* 0x0002640000000800 */
[----:B------:R-:W2:Y:S01]  /*13230*/  LDL.LU R133, [R1+0x18] ;  /* 0x0000180001857983 */ /* 0x000ea20000300800 */
[--C-:B------:R-:W-:Y:S03]  /*13240*/  FFMA.FTZ R102, R149, c[0x0][0x2d0], -R100.reuse ;  /* 0x0000b40095667a23 */ /* 0x100fe60000010864 */
[----:B------:R-:W2:Y:S01]  /*13250*/  LDL.LU R132, [R1+0x1c] ;  /* 0x00001c0001847983 */ /* 0x000ea20000300800 */
[C---:B------:R-:W-:Y:S03]  /*13260*/  HMMA.16816.F32.BF16 R48, R76.reuse, R98, R48 ;  /* 0x000000624c30723c */ /* 0x040fe60000041830 */
[----:B------:R-:W3:Y:S01]  /*13270*/  LDSM.16.MT88.4 R96, [R225+0x2000] ;  /* 0x00200000e160783b */ /* 0x000ee20000004200 */
[----:B------:R-:W-:Y:S04]  /*13280*/  MUFU.EX2 R105, R105 ;  /* 0x0000006900697308 */ /* 0x000fe80000000800 */
[-C--:B------:R-:W-:Y:S06]  /*13290*/  HMMA.16816.F32.BF16 R52, R76, R88.reuse, R52 ;  /* 0x000000584c34723c */ /* 0x080fec0000041834 */
[----:B------:R-:W-:Y:S02]  /*132a0*/  MUFU.EX2 R107, R125 ;  /* 0x0000007d006b7308 */ /* 0x000fe40000000800 */
[C---:B------:R-:W-:Y:S04]  /*132b0*/  HMMA.16816.F32.BF16 R56, R80.reuse, R88, R56 ;  /* 0x000000585038723c */ /* 0x040fe80000041838 */
[--C-:B-1----:R-:W-:Y:S04]  /*132c0*/  FFMA.FTZ R3, R165, c[0x0][0x2d0], -R100.reuse ;  /* 0x0000b400a5037a23 */ /* 0x102fe80000010864 */
[-C--:B------:R-:W-:Y:S01]  /*132d0*/  HMMA.16816.F32.BF16 R60, R80, R90.reuse, R60 ;  /* 0x0000005a503c723c */ /* 0x080fe2000004183c */
[----:B------:R1:W-:Y:S06]  /*132e0*/  MUFU.EX2 R108, R3 ;  /* 0x00000003006c7308 */ /* 0x0003ec0000000800 */
[----:B------:R-:W-:Y:S01]  /*132f0*/  F2FP.BF16.PACK_AB R80, R170, R171 ;  /* 0x000000abaa50723e */ /* 0x000fe200000010ff */
[----:B------:R-:W-:Y:S01]  /*13300*/  HMMA.16816.F32.BF16 R64, R76, R90, R64 ;  /* 0x0000005a4c40723c */ /* 0x000fe20000041840 */
[----:B------:R-:W1:Y:S03]  /*13310*/  LDSM.16.MT88.4 R88, [R227+0x2000] ;  /* 0x00200000e358783b */ /* 0x000e660000004200 */
[----:B---3--:R-:W-:Y:S02]  /*13320*/  F2FP.BF16.PACK_AB R81, R114, R115 ;  /* 0x000000737251723e */ /* 0x008fe400000010ff */
[----:B------:R-:W-:Y:S02]  /*13330*/  F2FP.BF16.PACK_AB R82, R168, R169 ;  /* 0x000000a9a852723e */ /* 0x000fe400000010ff */
[----:B------:R-:W-:Y:S04]  /*13340*/  F2FP.BF16.PACK_AB R76, R212, R162 ;  /* 0x000000a2d44c723e */ /* 0x000fe800000010ff */
[----:B------:R-:W-:Y:S02]  /*13350*/  F2FP.BF16.PACK_AB R77, R208, R210 ;  /* 0x000000d2d04d723e */ /* 0x000fe400000010ff */
[----:B------:R-:W-:Y:S02]  /*13360*/  F2FP.BF16.PACK_AB R78, R205, R206 ;  /* 0x000000cecd4e723e */ /* 0x000fe400000010ff */
[----:B------:R-:W-:Y:S01]  /*13370*/  F2FP.BF16.PACK_AB R79, R203, R204 ;  /* 0x000000cccb4f723e */ /* 0x000fe200000010ff */
[--C-:B-1----:R-:W-:Y:S01]  /*13380*/  FFMA.FTZ R3, R164, c[0x0][0x2d0], -R100.reuse ;  /* 0x0000b400a4037a23 */ /* 0x102fe20000010864 */
[----:B------:R-:W-:Y:S01]  /*13390*/  F2FP.BF16.PACK_AB R83, R112, R111 ;  /* 0x0000006f7053723e */ /* 0x000fe200000010ff */
[----:B------:R-:W-:Y:S02]  /*133a0*/  LDSM.16.MT88.4 R164, [R225+0x3000] ;  /* 0x00300000e1a4783b */ /* 0x000fe40000004200 */
[----:B------:R1:W3:Y:S02]  /*133b0*/  MUFU.EX2 R109, R3 ;  /* 0x00000003006d7308 */ /* 0x0002e40000000800 */
[-C--:B------:R-:W-:Y:S08]  /*133c0*/  HMMA.16816.F32.BF16 R4, R76, R84.reuse, R4 ;  /* 0x000000544c04723c */ /* 0x080ff00000041804 */
[C---:B------:R-:W-:Y:S08]  /*133d0*/  HMMA.16816.F32.BF16 R8, R80.reuse, R84, R8 ;  /* 0x000000545008723c */ /* 0x040ff00000041808 */
[-C--:B------:R-:W-:Y:S04]  /*133e0*/  HMMA.16816.F32.BF16 R12, R80, R86.reuse, R12 ;  /* 0x00000056500c723c */ /* 0x080fe8000004180c */
[--C-:B-1----:R-:W-:Y:S04]  /*133f0*/  FFMA.FTZ R3, R151, c[0x0][0x2d0], -R100.reuse ;  /* 0x0000b40097037a23 */ /* 0x102fe80000010864 */
[C---:B------:R-:W-:Y:S01]  /*13400*/  HMMA.16816.F32.BF16 R16, R76.reuse, R86, R16 ;  /* 0x000000564c10723c */ /* 0x040fe20000041810 */
[----:B------:R-:W1:Y:S01]  /*13410*/  LDSM.16.MT88.4 R84, [R224+0x2800] ;  /* 0x00280000e054783b */ /* 0x000e620000004200 */
[----:B------:R-:W1:Y:S02]  /*13420*/  MUFU.EX2 R104, R3 ;  /* 0x0000000300687308 */ /* 0x000e640000000800 */
[----:B------:R-:W-:Y:S04]  /*13430*/  FFMA.FTZ R100, R74, c[0x0][0x2d0], -R100 ;  /* 0x0000b4004a647a23 */ /* 0x000fe80000010864 */
[-C--:B------:R-:W-:Y:S01]  /*13440*/  HMMA.16816.F32.BF16 R20, R76, R92.reuse, R20 ;  /* 0x0000005c4c14723c */ /* 0x080fe20000041814 */
[----:B------:R-:W-:Y:S03]  /*13450*/  LDSM.16.MT88.4 R148, [R228+0x3000] ;  /* 0x00300000e494783b */ /* 0x000fe60000004200 */
[----:B------:R-:W-:Y:S04]  /*13460*/  MUFU.EX2 R100, R100 ;  /* 0x0000006400647308 */ /* 0x000fe80000000800 */
        /* <DEDUP_REMOVED lines=9> */
[-C--:B------:R-:W-:Y:S08]  /*13500*/  HMMA.16816.F32.BF16 R52, R76, R88.reuse, R52 ;  /* 0x000000584c34723c */ /* 0x080ff00000041834 */
[C---:B------:R-:W-:Y:S08]  /*13510*/  HMMA.16816.F32.BF16 R56, R80.reuse, R88, R56 ;  /* 0x000000585038723c */ /* 0x040ff00000041838 */
[-C--:B------:R-:W-:Y:S07]  /*13520*/  HMMA.16816.F32.BF16 R60, R80, R90.reuse, R60 ;  /* 0x0000005a503c723c */ /* 0x080fee000004183c */
[----:B------:R-:W-:Y:S01]  /*13530*/  F2FP.BF16.PACK_AB R80, R193, R172 ;  /* 0x000000acc150723e */ /* 0x000fe200000010ff */
[----:B------:R-:W-:Y:S01]  /*13540*/  HMMA.16816.F32.BF16 R64, R76, R90, R64 ;  /* 0x0000005a4c40723c */ /* 0x000fe20000041840 */
[----:B------:R-:W2:Y:S03]  /*13550*/  LDSM.16.MT88.4 R88, [R227+0x2800] ;  /* 0x00280000e358783b */ /* 0x000ea60000004200 */
[----:B---3--:R-:W-:Y:S02]  /*13560*/  F2FP.BF16.PACK_AB R81, R109, R108 ;  /* 0x0000006c6d51723e */ /* 0x008fe400000010ff */
[----:B------:R-:W-:Y:S02]  /*13570*/  F2FP.BF16.PACK_AB R82, R190, R191 ;  /* 0x000000bfbe52723e */ /* 0x000fe400000010ff */
[----:B------:R-:W-:Y:S04]  /*13580*/  F2FP.BF16.PACK_AB R76, R175, R202 ;  /* 0x000000caaf4c723e */ /* 0x000fe800000010ff */
[----:B------:R-:W-:Y:S02]  /*13590*/  F2FP.BF16.PACK_AB R77, R173, R174 ;  /* 0x000000aead4d723e */ /* 0x000fe400000010ff */
[----:B------:R-:W-:Y:S02]  /*135a0*/  F2FP.BF16.PACK_AB R78, R201, R200 ;  /* 0x000000c8c94e723e */ /* 0x000fe400000010ff */
[----:B------:R-:W-:Y:S02]  /*135b0*/  F2FP.BF16.PACK_AB R79, R198, R199 ;  /* 0x000000c7c64f723e */ /* 0x000fe400000010ff */
[----:B-1----:R-:W-:Y:S05]  /*135c0*/  F2FP.BF16.PACK_AB R83, R101, R104 ;  /* 0x000000686553723e */ /* 0x002fea00000010ff */
[-C--:B------:R-:W-:Y:S08]  /*135d0*/  HMMA.16816.F32.BF16 R4, R76, R84.reuse, R4 ;  /* 0x000000544c04723c */ /* 0x080ff00000041804 */
[C---:B------:R-:W-:Y:S01]  /*135e0*/  HMMA.16816.F32.BF16 R8, R80.reuse, R84, R8 ;  /* 0x000000545008723c */ /* 0x040fe20000041808 */
[----:B------:R-:W1:Y:S07]  /*135f0*/  MUFU.EX2 R85, R126 ;  /* 0x0000007e00557308 */ /* 0x000e6e0000000800 */
[-C--:B------:R-:W-:Y:S03]  /*13600*/  HMMA.16816.F32.BF16 R12, R80, R86.reuse, R12 ;  /* 0x00000056500c723c */ /* 0x080fe6000004180c */
[----:B------:R-:W-:Y:S05]  /*13610*/  MUFU.EX2 R84, R102 ;  /* 0x0000006600547308 */ /* 0x000fea0000000800 */
[C---:B------:R-:W-:Y:S08]  /*13620*/  HMMA.16816.F32.BF16 R16, R76.reuse, R86, R16 ;  /* 0x000000564c10723c */ /* 0x040ff00000041810 */
[-C--:B------:R-:W-:Y:S04]  /*13630*/  HMMA.16816.F32.BF16 R20, R76, R92.reuse, R20 ;  /* 0x0000005c4c14723c */ /* 0x080fe80000041814 */
[----:B-1----:R-:W-:Y:S04]  /*13640*/  F2FP.BF16.PACK_AB R178, R105, R85 ;  /* 0x0000005569b2723e */ /* 0x002fe800000010ff */
[C---:B------:R-:W-:Y:S08]  /*13650*/  HMMA.16816.F32.BF16 R24, R80.reuse, R92, R24 ;  /* 0x0000005c5018723c */ /* 0x040ff00000041818 */
[-C--:B------:R-:W-:Y:S08]  /*13660*/  HMMA.16816.F32.BF16 R28, R80, R94.reuse, R28 ;  /* 0x0000005e501c723c */ /* 0x080ff0000004181c */
[C---:B------:R-:W-:Y:S08]  /*13670*/  HMMA.16816.F32.BF16 R32, R76.reuse, R94, R32 ;  /* 0x0000005e4c20723c */ /* 0x040ff00000041820 */
[-C--:B------:R-:W-:Y:S04]  /*13680*/  HMMA.16816.F32.BF16 R36, R76, R96.reuse, R36 ;  /* 0x000000604c24723c */ /* 0x080fe80000041824 */
[----:B----4-:R-:W-:Y:S01]  /*13690*/  FFMA.FTZ R70, R70, R135, R207 ;  /* 0x0000008746467223 */ /* 0x010fe200000100cf */
[----:B------:R-:W-:Y:S03]  /*136a0*/  MOV R207, R128 ;  /* 0x0000008000cf7202 */ /* 0x000fe60000000f00 */
[----:B------:R-:W-:Y:S01]  /*136b0*/  FADD.FTZ R70, R211, R70 ;  /* 0x00000046d3467221 */ /* 0x000fe20000010000 */
[C---:B------:R-:W-:Y:S04]  /*136c0*/  HMMA.16816.F32.BF16 R40, R80.reuse, R96, R40 ;  /* 0x000000605028723c */ /* 0x040fe80000041828 */
[----:B------:R-:W-:Y:S04]  /*136d0*/  MOV R211, R127 ;  /* 0x0000007f00d37202 */ /* 0x000fe80000000f00 */
[-C--:B------:R-:W-:Y:S08]  /*136e0*/  HMMA.16816.F32.BF16 R44, R80, R98.reuse, R44 ;  /* 0x00000062502c723c */ /* 0x080ff0000004182c */
[C---:B------:R-:W-:Y:S04]  /*136f0*/  HMMA.16816.F32.BF16 R48, R76.reuse, R98, R48 ;  /* 0x000000624c30723c */ /* 0x040fe80000041830 */
[----:B--2---:R-:W-:Y:S02]  /*13700*/  FFMA.FTZ R69, R69, R134, R187 ;  /* 0x0000008645457223 */ /* 0x004fe400000100bb */
[----:B------:R-:W-:Y:S01]  /*13710*/  MUFU.EX2 R187, R110 ;  /* 0x0000006e00bb7308 */ /* 0x000fe20000000800 */
[----:B------:R-:W-:Y:S01]  /*13720*/  FFMA.FTZ R68, R68, R133, R185 ;  /* 0x0000008544447223 */ /* 0x000fe200000100b9 */
[-C--:B------:R-:W-:Y:S04]  /*13730*/  HMMA.16816.F32.BF16 R52, R76, R88.reuse, R52 ;  /* 0x000000584c34723c */ /* 0x080fe80000041834 */
[----:B------:R-:W-:Y:S02]  /*13740*/  FFMA.FTZ R0, R0, R132, R118 ;  /* 0x0000008400007223 */ /* 0x000fe40000010076 */
[----:B------:R-:W-:Y:S01]  /*13750*/  FADD.FTZ R74, R209, R69 ;  /* 0x00000045d14a7221 */ /* 0x000fe20000010000 */
[----:B------:R-:W1:Y:S01]  /*13760*/  LDSM.16.MT88.4 R132, [R224+0x3000] ;  /* 0x00300000e084783b */ /* 0x000e620000004200 */
[----:B------:R-:W-:Y:S01]  /*13770*/  FADD.FTZ R75, R186, R68 ;  /* 0x00000044ba4b7221 */ /* 0x000fe20000010000 */
[----:B------:R-:W-:Y:S03]  /*13780*/  MOV R209, R131 ;  /* 0x0000008300d17202 */ /* 0x000fe60000000f00 */
[----:B------:R-:W-:Y:S01]  /*13790*/  FADD.FTZ R69, R184, R0 ;  /* 0x00000000b8457221 */ /* 0x000fe20000010000 */
[----:B------:R-:W-:Y:S01]  /*137a0*/  MUFU.EX2 R185, R113 ;  /* 0x0000007100b97308 */ /* 0x000fe20000000800 */
[C---:B------:R-:W-:Y:S04]  /*137b0*/  HMMA.16816.F32.BF16 R56, R80.reuse, R88, R56 ;  /* 0x000000585038723c */ /* 0x040fe80000041838 */
[----:B------:R-:W-:Y:S02]  /*137c0*/  FADD.FTZ R3, R222, R74 ;  /* 0x0000004ade037221 */ /* 0x000fe40000010000 */
[----:B------:R-:W-:Y:S02]  /*137d0*/  FADD.FTZ R0, R219, R75 ;  /* 0x0000004bdb007221 */ /* 0x000fe40000010000 */
[----:B------:R-:W-:Y:S01]  /*137e0*/  FADD.FTZ R68, R213, R70 ;  /* 0x00000046d5447221 */ /* 0x000fe20000010000 */
[----:B------:R-:W-:Y:S01]  /*137f0*/  MUFU.EX2 R113, R123 ;  /* 0x0000007b00717308 */ /* 0x000fe20000000800 */
[-C--:B------:R-:W-:Y:S03]  /*13800*/  HMMA.16816.F32.BF16 R60, R80, R90.reuse, R60 ;  /* 0x0000005a503c723c */ /* 0x080fe6000004183c */
[----:B------:R-:W-:Y:S02]  /*13810*/  FADD.FTZ R68, R245, R68 ;  /* 0x00000044f5447221 */ /* 0x000fe40000010000 */
[----:B------:R-:W-:Y:S02]  /*13820*/  FADD.FTZ R3, R243, R3 ;  /* 0x00000003f3037221 */ /* 0x000fe40000010000 */
[----:B------:R-:W-:Y:S01]  /*13830*/  FADD.FTZ R0, R223, R0 ;  /* 0x00000000df007221 */ /* 0x000fe20000010000 */
[----:B------:R-:W-:Y:S01]  /*13840*/  HMMA.16816.F32.BF16 R64, R76, R90, R64 ;  /* 0x0000005a4c40723c */ /* 0x000fe20000041840 */
[----:B------:R-:W2:Y:S03]  /*13850*/  MUFU.EX2 R184, R117 ;  /* 0x0000007500b87308 */ /* 0x000ea60000000800 */
[----:B------:R-:W-:Y:S02]  /*13860*/  FADD.FTZ R68, R244, R68 ;  /* 0x00000044f4447221 */ /* 0x000fe40000010000 */
[----:B------:R-:W-:Y:S02]  /*13870*/  FADD.FTZ R3, R143, R3 ;  /* 0x000000038f037221 */ /* 0x000fe40000010000 */
[----:B------:R-:W-:Y:S03]  /*13880*/  FADD.FTZ R0, R139, R0 ;  /* 0x000000008b007221 */ /* 0x000fe60000010000 */
[----:B------:R-:W-:Y:S01]  /*13890*/  MUFU.EX2 R117, R122 ;  /* 0x0000007a00757308 */ /* 0x000fe20000000800 */
[----:B------:R-:W-:Y:S02]  /*138a0*/  FADD.FTZ R68, R138, R68 ;  /* 0x000000448a447221 */ /* 0x000fe40000010000 */
[----:B------:R-:W-:Y:S02]  /*138b0*/  FADD.FTZ R3, R137, R3 ;  /* 0x0000000389037221 */ /* 0x000fe40000010000 */
[----:B------:R-:W-:Y:S02]  /*138c0*/  FADD.FTZ R70, R136, R0 ;  /* 0x0000000088467221 */ /* 0x000fe40000010000 */
[----:B------:R-:W-:Y:S02]  /*138d0*/  FADD.FTZ R0, R130, R68 ;  /* 0x0000004482007221 */ /* 0x000fe40000010000 */
[----:B------:R-:W-:Y:S01]  /*138e0*/  FADD.FTZ R68, R129, R3 ;  /* 0x0000000381447221 */ /* 0x000fe20000010000 */
[----:B------:R-:W3:Y:S01]  /*138f0*/  MUFU.EX2 R118, R120 ;  /* 0x0000007800767308 */ /* 0x000ee20000000800 */
[----:B------:R-:W-:Y:S02]  /*13900*/  FADD.FTZ R69, R188, R69 ;  /* 0x00000045bc457221 */ /* 0x000fe40000010000 */
[----:B------:R-:W-:Y:S01]  /*13910*/  FADD.FTZ R0, R141, R0 ;  /* 0x000000008d007221 */ /* 0x000fe20000010000 */
[----:B--2---:R-:W-:Y:S01]  /*13920*/  F2FP.BF16.PACK_AB R181, R184, R185 ;  /* 0x000000b9b8b5723e */ /* 0x004fe200000010ff */
[----:B------:R-:W-:Y:S02]  /*13930*/  FADD.FTZ R69, R189, R69 ;  /* 0x00000045bd457221 */ /* 0x000fe40000010000 */
[----:B------:R-:W-:Y:S02]  /*13940*/  FADD.FTZ R0, R146, R0 ;  /* 0x0000000092007221 */ /* 0x000fe40000010000 */
[----:B------:R-:W-:Y:S01]  /*13950*/  FADD.FTZ R69, R194, R69 ;  /* 0x00000045c2457221 */ /* 0x000fe20000010000 */
[----:B------:R-:W2:Y:S03]  /*13960*/  MUFU.EX2 R186, R116 ;  /* 0x0000007400ba7308 */ /* 0x000ea60000000800 */
[----:B------:R-:W-:Y:S04]  /*13970*/  FADD.FTZ R69, R195, R69 ;  /* 0x00000045c3457221 */ /* 0x000fe80000010000 */
[----:B------:R-:W-:Y:S03]  /*13980*/  FADD.FTZ R3, R197, R69 ;  /* 0x00000045c5037221 */ /* 0x000fe60000010000 */
[----:B------:R-:W4:Y:S01]  /*13990*/  MUFU.EX2 R116, R121 ;  /* 0x0000007900747308 */ /* 0x000f220000000800 */
[----:B------:R-:W-:Y:S01]  /*139a0*/  FADD.FTZ R3, R196, R3 ;  /* 0x00000003c4037221 */ /* 0x000fe20000010000 */
[----:B---3--:R-:W-:Y:S08]  /*139b0*/  F2FP.BF16.PACK_AB R182, R117, R118 ;  /* 0x0000007675b6723e */ /* 0x008ff000000010ff */
[----:B------:R-:W3:Y:S01]  /*139c0*/  MUFU.EX2 R110, R124 ;  /* 0x0000007c006e7308 */ /* 0x000ee20000000800 */
[----:B--2---:R-:W-:Y:S09]  /*139d0*/  F2FP.BF16.PACK_AB R180, R186, R187 ;  /* 0x000000bbbab4723e */ /* 0x004ff200000010ff */
[----:B------:R-:W2:Y:S01]  /*139e0*/  MUFU.EX2 R74, R106 ;  /* 0x0000006a004a7308 */ /* 0x000ea20000000800 */
[----:B----4-:R-:W-:Y:S09]  /*139f0*/  F2FP.BF16.PACK_AB R183, R113, R116 ;  /* 0x0000007471b7723e */ /* 0x010ff200000010ff */
[----:B------:R-:W4:Y:S01]  /*13a00*/  MUFU.EX2 R75, R103 ;  /* 0x00000067004b7308 */ /* 0x000f220000000800 */
[-C--:B-1----:R-:W-:Y:S05]  /*13a10*/  HMMA.16816.F32.BF16 R120, R180, R132.reuse, R4 ;  /* 0x00000084b478723c */ /* 0x082fea0000041804 */
[----:B---3--:R-:W-:Y:S02]  /*13a20*/  F2FP.BF16.PACK_AB R176, R107, R110 ;  /* 0x0000006e6bb0723e */ /* 0x008fe400000010ff */
[----:B------:R-:W-:Y:S01]  /*13a30*/  FADD.FTZ R4, R142, R70 ;  /* 0x000000468e047221 */ /* 0x000fe20000010000 */
[----:B------:R-:W-:Y:S01]  /*13a40*/  MOV R70, R2 ;  /* 0x0000000200467202 */ /* 0x000fe20000000f00 */
[----:B------:R-:W-:Y:S03]  /*13a50*/  FADD.FTZ R6, R144, R3 ;  /* 0x0000000390067221 */ /* 0x000fe60000010000 */
[----:B------:R-:W-:Y:S01]  /*13a60*/  FADD.FTZ R4, R147, R4 ;  /* 0x0000000493047221 */ /* 0x000fe20000010000 */
[----:B--2---:R-:W-:Y:S01]  /*13a70*/  F2FP.BF16.PACK_AB R179, R100, R74 ;  /* 0x0000004a64b3723e */ /* 0x004fe200000010ff */
[----:B------:R-:W-:Y:S02]  /*13a80*/  FADD.FTZ R5, R145, R0 ;  /* 0x0000000091057221 */ /* 0x000fe40000010000 */
[----:B------:R-:W-:Y:S02]  /*13a90*/  FADD.FTZ R7, R249, R4 ;  /* 0x00000004f9077221 */ /* 0x000fe40000010000 */
[----:B------:R-:W-:Y:S02]  /*13aa0*/  FADD.FTZ R0, R192, R6 ;  /* 0x00000006c0007221 */ /* 0x000fe40000010000 */
[----:B------:R-:W-:Y:S01]  /*13ab0*/  FADD.FTZ R3, R248, R7 ;  /* 0x00000007f8037221 */ /* 0x000fe20000010000 */
[----:B----4-:R-:W-:Y:S07]  /*13ac0*/  F2FP.BF16.PACK_AB R177, R75, R84 ;  /* 0x000000544bb1723e */ /* 0x010fee00000010ff */
        /* <DEDUP_REMOVED lines=85> */
[----:B------:R-:W-:Y:S01]  /*14020*/  MOV R117, R2 ;  /* 0x0000000200757202 */ /* 0x000fe20000000f00 */
[----:B------:R-:W-:Y:S01]  /*14030*/  FADD.FTZ R7, R75, R4 ;  /* 0x000000044b077221 */ /* 0x000fe20000010000 */
[----:B------:R-:W-:Y:S01]  /*14040*/  MOV R2, R73 ;  /* 0x0000004900027202 */ /* 0x000fe20000000f00 */
[----:B------:R-:W-:Y:S01]  /*14050*/  FADD.FTZ R4, R116, R0 ;  /* 0x0000000074047221 */ /* 0x000fe20000010000 */
[----:B------:R-:W-:Y:S01]  /*14060*/  STL [R1+0x10], R5 ;  /* 0x0000100501007387 */ /* 0x000fe20000100800 */
[----:B------:R-:W-:Y:S01]  /*14070*/  FADD.FTZ R3, R105, R3 ;  /* 0x0000000369037221 */ /* 0x000fe20000010000 */
[----:B------:R-:W-:Y:S01]  /*14080*/  MOV R116, R71 ;  /* 0x0000004700747202 */ /* 0x000fe20000000f00 */
        /* <DEDUP_REMOVED lines=8> */
.L_x_1142:
[----:B------:R-:W-:Y:S02]  /*14110*/  MOV R10, 0x1f ;  /* 0x0000001f000a7802 */ /* 0x000fe40000000f00 */
[----:B------:R-:W-:Y:S01]  /*14120*/  MOV R7, 0xffffffff ;  /* 0xffffffff00077802 */ /* 0x000fe20000000f00 */
[----:B------:R-:W-:Y:S05]  /*14130*/  BRA.DIV ~URZ, `(.L_x_1144) ;  /* 0x000025527f007947 */ /* 0x000fea000b800000 */
[----:B--2---:R-:W2:Y:S04]  /*14140*/  LDL R0, [R1+0x10] ;  /* 0x0000100001007983 */ /* 0x004ea80000100800 */
[----:B--2---:R1:W2:Y:S02]  /*14150*/  SHFL.BFLY PT, R2, R0, 0x2, 0x1f ;  /* 0x0c401f0000027f89 */ /* 0x0042a400000e0000 */
.L_x_1174:
[----:B-1----:R-:W3:Y:S02]  /*14160*/  LDL.LU R0, [R1+0x10] ;  /* 0x0000100001007983 */ /* 0x002ee40000300800 */
[----:B--23--:R-:W-:Y:S01]  /*14170*/  FADD.FTZ R2, R2, R0 ;  /* 0x0000000002027221 */ /* 0x00cfe20000010000 */
[----:B------:R-:W-:Y:S05]  /*14180*/  BRA.DIV ~URZ, `(.L_x_1145) ;  /* 0x000025627f007947 */ /* 0x000fea000b800000 */
[----:B------:R-:W2:Y:S04]  /*14190*/  LDL.LU R3, [R1+0x14] ;  /* 0x0000140001037983 */ /* 0x000ea80000300800 */
[----:B------:R-:W3:Y:S04]  /*141a0*/  LDL.LU R0, [R1+0x18] ;  /* 0x0000180001007983 */ /* 0x000ee80000300800 */
        /* <DEDUP_REMOVED lines=14> */
.L_x_1175:
[----:B------:R-:W-:Y:S01]  /*14290*/  FSETP.NE.FTZ.AND P3, PT, R2, RZ, PT ;  /* 0x000000ff0200720b */ /* 0x000fe20003f75000 */
[----:B----4-:R-:W-:Y:S01]  /*142a0*/  FADD.FTZ R6, R8, R6 ;  /* 0x0000000608067221 */ /* 0x010fe20000010000 */
[----:B------:R-:W-:Y:S02]  /*142b0*/  MOV R0, RZ ;  /* 0x000000ff00007202 */ /* 0x000fe40000000f00 */
[----:B------:R-:W-:Y:S02]  /*142c0*/  FSETP.NE.FTZ.AND P1, PT, R5, RZ, PT ;  /* 0x000000ff0500720b */ /* 0x000fe40003f35000 */
[----:B------:R-:W-:Y:S02]  /*142d0*/  FSETP.NE.FTZ.AND P2, PT, R4, RZ, PT ;  /* 0x000000ff0400720b */ /* 0x000fe40003f55000 */
[----:B------:R-:W-:Y:S02]  /*142e0*/  FSETP.NE.FTZ.AND P0, PT, R6, RZ, PT ;  /* 0x000000ff0600720b */ /* 0x000fe40003f15000 */
[----:B------:R-:W-:-:S02]  /*142f0*/  MOV R22, 0xff800000 ;  /* 0xff80000000167802 */ /* 0x000fc40000000f00 */
[----:B------:R-:W-:Y:S01]  /*14300*/  MOV R21, 0xff800000 ;  /* 0xff80000000157802 */ /* 0x000fe20000000f00 */
[----:B------:R-:W1:Y:S01]  /*14310*/  @P3 MUFU.RCP R0, R2 ;  /* 0x0000000200003308 */ /* 0x000e620000001000 */
[----:B------:R-:W-:Y:S02]  /*14320*/  @P3 MOV R7, 0x3f317218 ;  /* 0x3f31721800073802 */ /* 0x000fe40000000f00 */
[----:B------:R-:W-:Y:S02]  /*14330*/  MOV R20, 0xff800000 ;  /* 0xff80000000147802 */ /* 0x000fe40000000f00 */
[----:B------:R-:W-:Y:S01]  /*14340*/  MOV R19, 0xff800000 ;  /* 0xff80000000137802 */ /* 0x000fe20000000f00 */
[----:B------:R-:W-:Y:S02]  /*14350*/  @P3 FMUL.FTZ R7, R7, c[0x0][0x2d0] ;  /* 0x0000b40007073a20 */ /* 0x000fe40000410000 */
[----:B------:R2:W-:Y:S08]  /*14360*/  @P3 MUFU.LG2 R9, R2 ;  /* 0x0000000200093308 */ /* 0x0005f00000000c00 */
[----:B------:R-:W-:Y:S01]  /*14370*/  @P2 MUFU.LG2 R8, R4 ;  /* 0x0000000400082308 */ /* 0x000fe20000000c00 */
[----:B-1----:R-:W-:-:S02]  /*14380*/  FMUL.FTZ R120, R0, R120 ;  /* 0x0000007800787220 */ /* 0x002fc40000410000 */
[C---:B------:R-:W-:Y:S02]  /*14390*/  FMUL.FTZ R121, R0.reuse, R121 ;  /* 0x0000007900797220 */ /* 0x040fe40000410000 */
[C---:B------:R-:W-:Y:S02]  /*143a0*/  FMUL.FTZ R132, R0.reuse, R132 ;  /* 0x0000008400847220 */ /* 0x040fe40000410000 */
[C---:B------:R-:W-:Y:S01]  /*143b0*/  FMUL.FTZ R133, R0.reuse, R133 ;  /* 0x0000008500857220 */ /* 0x040fe20000410000 */
[----:B--2---:R-:W-:Y:S01]  /*143c0*/  CS2R R2, SRZ ;  /* 0x0000000000027805 */ /* 0x004fe2000001ff00 */
[C---:B------:R-:W-:Y:S02]  /*143d0*/  FMUL.FTZ R136, R0.reuse, R136 ;  /* 0x0000008800887220 */ /* 0x040fe40000410000 */
[C---:B------:R-:W-:Y:S02]  /*143e0*/  FMUL.FTZ R137, R0.reuse, R137 ;  /* 0x0000008900897220 */ /* 0x040fe40000410000 */
[C---:B------:R-:W-:Y:S01]  /*143f0*/  FMUL.FTZ R148, R0.reuse, R148 ;  /* 0x0000009400947220 */ /* 0x040fe20000410000 */
[----:B------:R-:W1:Y:S01]  /*14400*/  @P1 MUFU.RCP R2, R5 ;  /* 0x0000000500021308 */ /* 0x000e620000001000 */
[----:B------:R-:W-:-:S02]  /*14410*/  FMUL.FTZ R149, R0, R149 ;  /* 0x0000009500957220 */ /* 0x000fc40000410000 */
[C---:B------:R-:W-:Y:S02]  /*14420*/  FMUL.FTZ R152, R0.reuse, R152 ;  /* 0x0000009800987220 */ /* 0x040fe40000410000 */
[C---:B------:R-:W-:Y:S02]  /*14430*/  FMUL.FTZ R153, R0.reuse, R153 ;  /* 0x0000009900997220 */ /* 0x040fe40000410000 */
[C---:B------:R-:W-:Y:S01]  /*14440*/  FMUL.FTZ R164, R0.reuse, R164 ;  /* 0x000000a400a47220 */ /* 0x040fe20000410000 */
[----:B------:R2:W3:Y:S01]  /*14450*/  @P2 MUFU.RCP R3, R4 ;  /* 0x0000000400032308 */ /* 0x0004e20000001000 */
[C---:B------:R-:W-:Y:S02]  /*14460*/  FMUL.FTZ R165, R0.reuse, R165 ;  /* 0x000000a500a57220 */ /* 0x040fe40000410000 */
[C---:B------:R-:W-:Y:S02]  /*14470*/  FMUL.FTZ R168, R0.reuse, R168 ;  /* 0x000000a800a87220 */ /* 0x040fe40000410000 */
[----:B------:R-:W-:-:S02]  /*14480*/  FMUL.FTZ R169, R0, R169 ;  /* 0x000000a900a97220 */ /* 0x000fc40000410000 */
[C---:B------:R-:W-:Y:S01]  /*14490*/  FMUL.FTZ R180, R0.reuse, R180 ;  /* 0x000000b400b47220 */ /* 0x040fe20000410000 */
[----:B------:R-:W4:Y:S01]  /*144a0*/  @P1 MUFU.LG2 R5, R5 ;  /* 0x0000000500051308 */ /* 0x000f220000000c00 */
[----:B------:R-:W-:Y:S01]  /*144b0*/  FMUL.FTZ R181, R0, R181 ;  /* 0x000000b500b57220 */ /* 0x000fe20000410000 */
[----:B------:R-:W-:Y:S01]  /*144c0*/  MOV R0, RZ ;  /* 0x000000ff00007202 */ /* 0x000fe20000000f00 */
[C---:B-1----:R-:W-:Y:S02]  /*144d0*/  FMUL.FTZ R124, R2.reuse, R124 ;  /* 0x0000007c027c7220 */ /* 0x042fe40000410000 */
[C---:B------:R-:W-:Y:S02]  /*144e0*/  FMUL.FTZ R125, R2.reuse, R125 ;  /* 0x0000007d027d7220 */ /* 0x040fe40000410000 */
[C---:B------:R-:W-:Y:S01]  /*144f0*/  FMUL.FTZ R128, R2.reuse, R128 ;  /* 0x0000008002807220 */ /* 0x040fe20000410000 */
[----:B------:R-:W-:Y:S01]  /*14500*/  @P0 MUFU.RCP R0, R6 ;  /* 0x0000000600000308 */ /* 0x000fe20000001000 */
[C---:B------:R-:W-:Y:S01]  /*14510*/  FMUL.FTZ R129, R2.reuse, R129 ;  /* 0x0000008102817220 */ /* 0x040fe20000410000 */
[----:B--2---:R-:W-:Y:S01]  /*14520*/  @P2 MOV R4, 0x3f317218 ;  /* 0x3f31721800042802 */ /* 0x004fe20000000f00 */
        /* <DEDUP_REMOVED lines=12> */
[C---:B---3--:R-:W-:Y:S01]  /*145f0*/  FMUL.FTZ R122, R3.reuse, R122 ;  /* 0x0000007a037a7220 */ /* 0x048fe20000410000 */
        /* <DEDUP_REMOVED lines=17> */
[----:B----4-:R-:W-:Y:S02]  /*14710*/  @P1 FMUL.FTZ R5, R5, 0.69314718246459960938 ;  /* 0x3f31721805051820 */ /* 0x010fe40000410000 */
[----:B------:R-:W-:Y:S02]  /*14720*/  @P2 FMUL.FTZ R8, R8, 0.69314718246459960938 ;  /* 0x3f31721808082820 */ /* 0x000fe40000410000 */
[----:B------:R-:W-:Y:S02]  /*14730*/  @P1 FMUL.FTZ R3, R3, c[0x0][0x2d0] ;  /* 0x0000b40003031a20 */ /* 0x000fe40000410000 */
[----:B------:R-:W-:-:S02]  /*14740*/  @P2 FMUL.FTZ R4, R4, c[0x0][0x2d0] ;  /* 0x0000b40004042a20 */ /* 0x000fc40000410000 */
[----:B------:R-:W-:Y:S01]  /*14750*/  @P1 FFMA.FTZ R22, R3, R71, R5 ;  /* 0x0000004703161223 */ /* 0x000fe20000010005 */
[----:B------:R-:W-:Y:S01]  /*14760*/  @P0 MOV R3, 0x3f317218 ;  /* 0x3f31721800030802 */ /* 0x000fe20000000f00 */
[----:B------:R-:W-:Y:S01]  /*14770*/  @P2 FFMA.FTZ R21, R4, R72, R8 ;  /* 0x0000004804152223 */ /* 0x000fe20000010008 */
[----:B------:R-:W-:Y:S01]  /*14780*/  MOV R4, 0x1 ;  /* 0x0000000100047802 */ /* 0x000fe20000000f00 */
[----:B------:R-:W-:Y:S02]  /*14790*/  @P3 FMUL.FTZ R9, R9, 0.69314718246459960938 ;  /* 0x3f31721809093820 */ /* 0x000fe40000410000 */
[----:B-1----:R-:W-:Y:S02]  /*147a0*/  @P0 FMUL.FTZ R2, R2, 0.69314718246459960938 ;  /* 0x3f31721802020820 */ /* 0x002fe40000410000 */
[----:B------:R-:W-:Y:S02]  /*147b0*/  @P0 FMUL.FTZ R3, R3, c[0x0][0x2d0] ;  /* 0x0000b40003030a20 */ /* 0x000fe40000410000 */
        /* <DEDUP_REMOVED lines=16> */
[----:B------:R-:W-:Y:S01]  /*148c0*/  PRMT R0, R4, 0x7610, R0 ;  /* 0x0000761004007816 */ /* 0x000fe20000000000 */
[----:B------:R-:W-:Y:S02]  /*148d0*/  @P3 FFMA.FTZ R20, R7, R73, R9 ;  /* 0x0000004907143223 */ /* 0x000fe40000010009 */
[----:B------:R-:W-:Y:S02]  /*148e0*/  @P0 FFMA.FTZ R19, R3, R70, R2 ;  /* 0x0000004603130223 */ /* 0x000fe40000010002 */
.L_x_1111:
[----:B------:R3:W5:Y:S01]  /*148f0*/  LDL R7, [R1+0x5c] ;  /* 0x00005c0001077983 */ /* 0x0007620000100800 */
[----:B------:R-:W-:Y:S03]  /*14900*/  BSSY B0, `(.L_x_1146) ;  /* 0x0000012000007945 */ /* 0x000fe60003800000 */
[----:B------:R-:W4:Y:S02]  /*14910*/  S2R R6, SR_TID.X ;  /* 0x0000000000067919 */ /* 0x000f240000002100 */
[----:B----4-:R-:W-:-:S13]  /*14920*/  LOP3.LUT P0, RZ, R6, 0x7f, RZ, 0xc0, !PT ;  /* 0x0000007f06ff7812 */ /* 0x010fda000780c0ff */
[----:B------:R-:W-:Y:S05]  /*14930*/  @P0 BRA `(.L_x_1147) ;  /* 0x000000e000000947 */ /* 0x000fea0003800000 */
[----:B---3--:R-:W3:Y:S01]  /*14940*/  S2R R4, SR_LANEID ;  /* 0x0000000000047919 */ /* 0x008ee20000000000 */
[----:B------:R-:W-:Y:S01]  /*14950*/  VOTEU.ANY UR4, UPT, PT ;  /* 0x0000000000047886 */ /* 0x000fe200038e0100 */
[----:B------:R-:W-:Y:S01]  /*14960*/  IMAD.MOV.U32 R5, RZ, RZ, c[0x0][0x584] ;  /* 0x00016100ff057624 */ /* 0x000fe200078e00ff */
[----:B--2---:R-:W3:Y:S08]  /*14970*/  FLO.U32 R3, UR4 ;  /* 0x0000000400037d00 */ /* 0x004ef000080e0000 */
[----:B------:R-:W2:Y:S01]  /*14980*/  POPC R2, UR4 ;  /* 0x0000000400027d09 */ /* 0x000ea20008000000 */
[----:B---3--:R-:W-:Y:S01]  /*14990*/  ISETP.EQ.U32.AND P0, PT, R3, R4, PT ;  /* 0x000000040300720c */ /* 0x008fe20003f02070 */
[----:B------:R-:W-:-:S12]  /*149a0*/  IMAD.MOV.U32 R4, RZ, RZ, c[0x0][0x580] ;  /* 0x00016000ff047624 */ /* 0x000fd800078e00ff */
[----:B--2---:R2:W3:Y:S04]  /*149b0*/  @P0 ATOMG.E.ADD.STRONG.GPU PT, R2, [R4.64], R2 ;  /* 0x00000002040209a8 */ /* 0x0044e800081ee1c8 */
[----:B--2---:R-:W2:Y:S04]  /*149c0*/  S2R R4, SR_LTMASK ;  /* 0x0000000000047919 */ /* 0x004ea80000003900 */
[----:B---3--:R2:W3:Y:S02]  /*149d0*/  SHFL.IDX PT, R3, R2, R3, 0x1f ;  /* 0x00001f0302037589 */ /* 0x0084e400000e0000 */
[----:B--2---:R-:W-:-:S06]  /*149e0*/  LOP3.LUT R2, R4, UR4, RZ, 0xc0, !PT ;  /* 0x0000000404027c12 */ /* 0x004fcc000f8ec0ff */
[----:B------:R-:W3:Y:S02]  /*149f0*/  POPC R2, R2 ;  /* 0x0000000200027309 */ /* 0x000ee40000000000 */
[----:B---3-5:R-:W-:-:S05]  /*14a00*/  IADD3 R7, R3, c[0x0][0xc], R2 ;  /* 0x0000030003077a10 */ /* 0x028fca0007ffe002 */
[----:B------:R2:W-:Y:S02]  /*14a10*/  STL [R1+0x5c], R7 ;  /* 0x00005c0701007387 */ /* 0x0005e40000100800 */
.L_x_1147:
[----:B---3--:R-:W-:Y:S05]  /*14a20*/  BSYNC B0 ;  /* 0x0000000000007941 */ /* 0x008fea0003800000 */
.L_x_1146:
[----:B------:R-:W-:Y:S01]  /*14a30*/  PRMT R0, R0, 0x9910, RZ ;  /* 0x0000991000007816 */ /* 0x000fe200000000ff */
[----:B------:R-:W-:Y:S01]  /*14a40*/  BSSY B1, `(.L_x_1148) ;  /* 0x0000142000017945 */ /* 0x000fe20003800000 */
[----:B-----5:R-:W-:Y:S02]  /*14a50*/  IMAD.MOV.U32 R26, RZ, RZ, R7 ;  /* 0x000000ffff1a7224 */ /* 0x020fe400078e0007 */
[----:B------:R-:W-:-:S13]  /*14a60*/  ISETP.NE.AND P0, PT, R0, RZ, PT ;  /* 0x000000ff0000720c */ /* 0x000fda0003f05270 */
[----:B------:R-:W-:Y:S05]  /*14a70*/  @!P0 BRA `(.L_x_1149) ;  /* 0x0000112000008947 */ /* 0x000fea0003800000 */
[----:B------:R-:W-:Y:S01]  /*14a80*/  WARPSYNC 0xffffffff ;  /* 0xffffffff00007948 */ /* 0x000fe20003800000 */
[----:B------:R-:W-:Y:S06]  /*14a90*/  BAR.SYNC.DEFER_BLOCKING 0x1, 0x80 ;  /* 0x0042000000007b1d */ /* 0x000fec0000010000 */
[----:B------:R-:W-:Y:S05]  /*14aa0*/  BRA.CONV ~URZ, `(.L_x_1150) ;  /* 0x000000737f007947 */ /* 0x000fea000b800000 */
[----:B------:R-:W-:Y:S01]  /*14ab0*/  SHF.R.S32.HI R10, RZ, 0x1f, R6 ;  /* 0x0000001fff0a7819 */ /* 0x000fe20000011406 */
[----:B------:R-:W-:Y:S01]  /*14ac0*/  IMAD.MOV.U32 R8, RZ, RZ, RZ ;  /* 0x000000ffff087224 */ /* 0x000fe200078e00ff */
[----:B------:R-:W-:Y:S01]  /*14ad0*/  MOV R9, 0x14b20 ;  /* 0x00014b2000097802 */ /* 0x000fe20000000f00 */
[----:B--2---:R-:W-:Y:S01]  /*14ae0*/  IMAD.MOV.U32 R7, RZ, RZ, 0x1f ;  /* 0x0000001fff077424 */ /* 0x004fe200078e00ff */
[----:B------:R-:W-:-:S04]  /*14af0*/  LEA.HI R10, R10, R6, RZ, 0x7 ;  /* 0x000000060a0a7211 */ /* 0x000fc800078f38ff */
[----:B------:R-:W-:Y:S02]  /*14b00*/  SHF.R.S32.HI R10, RZ, 0x7, R10 ;  /* 0x00000007ff0a7819 */ /* 0x000fe4000001140a */
[----:B-1----:R-:W-:Y:S05]  /*14b10*/  CALL.REL.NOINC `($__internal_17_$__cuda_sm70_shflsync_idx_p) ;  /* 0x00001ef000007944 */ /* 0x002fea0003c00000 */
.L_x_1150:
[----:B--2---:R-:W2:Y:S04]  /*14b20*/  LDL R3, [R1+0x60] ;  /* 0x0000600001037983 */ /* 0x004ea80000100800 */
[----:B------:R-:W3:Y:S04]  /*14b30*/  LDL.LU R5, [R1+0x44] ;  /* 0x0000440001057983 */ /* 0x000ee80000300800 */
[----:B------:R-:W4:Y:S04]  /*14b40*/  LDL.LU R12, [R1+0x50] ;  /* 0x00005000010c7983 */ /* 0x000f280000300800 */
[----:B------:R-:W5:Y:S04]  /*14b50*/  LDL.LU R14, [R1+0x54] ;  /* 0x00005400010e7983 */ /* 0x000f680000300800 */
[----:B------:R-:W2:Y:S01]  /*14b60*/  LDL.LU R17, [R1+0x58] ;  /* 0x0000580001117983 */ /* 0x000ea20000300800 */
[----:B------:R-:W-:-:S03]  /*14b70*/  IMAD.MOV.U32 R0, RZ, RZ, 0x1 ;  /* 0x00000001ff007424 */ /* 0x000fc600078e00ff */
[----:B-1----:R-:W5:Y:S02]  /*14b80*/  LDL R16, [R1+0x68] ;  /* 0x0000680001107983 */ /* 0x002f640000100800 */
[----:B------:R-:W-:Y:S02]  /*14b90*/  ISETP.NE.AND P0, PT, R0, c[0x0][0x4e8], PT ;  /* 0x00013a0000007a0c */ /* 0x000fe40003f05270 */
[----:B------:R-:W5:Y:S04]  /*14ba0*/  LDL R27, [R1+0x40] ;  /* 0x00004000011b7983 */ /* 0x000f680000100800 */
[----:B------:R-:W1:Y:S01]  /*14bb0*/  S2R R18, SR_TID.X ;  /* 0x0000000000127919 */ /* 0x000e620000002100 */
[----:B------:R-:W-:Y:S02]  /*14bc0*/  ULDC UR5, c[0x0][0x4e8] ;  /* 0x00013a0000057ab9 */ /* 0x000fe40000000800 */
[----:B------:R-:W-:-:S02]  /*14bd0*/  ULDC UR4, c[0x0][0x388] ;  /* 0x0000e20000047ab9 */ /* 0x000fc40000000800 */
[----:B------:R-:W-:Y:S01]  /*14be0*/  UIMAD UR4, UR5, UR4, URZ ;  /* 0x00000004050472a4 */ /* 0x000fe2000f8e023f */
[----:B-1----:R-:W-:-:S04]  /*14bf0*/  SHF.R.S32.HI R15, RZ, 0x1f, R18 ;  /* 0x0000001fff0f7819 */ /* 0x002fc80000011412 */
[----:B------:R-:W-:-:S04]  /*14c00*/  LEA.HI R15, R15, R18, RZ, 0x5 ;  /* 0x000000120f0f7211 */ /* 0x000fc800078f28ff */
[----:B------:R-:W-:-:S05]  /*14c10*/  LOP3.LUT R15, R15, 0xffffffe0, RZ, 0xc0, !PT ;  /* 0xffffffe00f0f7812 */ /* 0x000fca00078ec0ff */
[----:B------:R-:W-:-:S05]  /*14c20*/  IMAD.IADD R15, R18, 0x1, -R15 ;  /* 0x00000001120f7824 */ /* 0x000fca00078e0a0f */
[----:B------:R-:W-:Y:S01]  /*14c30*/  LOP3.LUT P1, RZ, R15, 0x3, RZ, 0xc0, !PT ;  /* 0x000000030fff7812 */ /* 0x000fe2000782c0ff */
[----:B------:R-:W-:Y:S01]  /*14c40*/  BSSY B0, `(.L_x_1151) ;  /* 0x0000086000007945 */ /* 0x000fe20003800000 */
[----:B---3--:R-:W-:Y:S01]  /*14c50*/  SHF.R.S32.HI R2, RZ, 0x1f, R5 ;  /* 0x0000001fff027819 */ /* 0x008fe20000011405 */
[----:B------:R-:W-:-:S04]  /*14c60*/  IMAD.WIDE.U32 R6, R5, c[0x0][0x4d0], RZ ;  /* 0x0001340005067a25 */ /* 0x000fc800078e00ff */
[----:B------:R-:W-:-:S04]  /*14c70*/  IMAD R4, R2, c[0x0][0x4d0], RZ ;  /* 0x0001340002047a24 */ /* 0x000fc800078e02ff */
[----:B------:R-:W-:Y:S02]  /*14c80*/  IMAD R8, R5, c[0x0][0x4d4], R4 ;  /* 0x0001350005087a24 */ /* 0x000fe400078e0204 */
[----:B--2---:R-:W-:Y:S02]  /*14c90*/  IMAD.IADD R0, R3, 0x1, R17 ;  /* 0x0000000103007824 */ /* 0x004fe400078e0211 */
[----:B------:R-:W-:Y:S01]  /*14ca0*/  IMAD R3, R2, c[0x0][0x438], RZ ;  /* 0x00010e0002037a24 */ /* 0x000fe200078e02ff */
[----:B----4-:R-:W-:Y:S01]  /*14cb0*/  SHF.R.S32.HI R2, RZ, 0x1f, R12 ;  /* 0x0000001fff027819 */ /* 0x010fe2000001140c */
[----:B------:R-:W-:-:S04]  /*14cc0*/  @P0 IMAD.HI.U32 R10, R0, c[0x0][0x4ec], RZ ;  /* 0x00013b00000a0a27 */ /* 0x000fc800078e00ff */
[----:B------:R-:W-:Y:S02]  /*14cd0*/  IMAD R9, R5, c[0x0][0x43c], R3 ;  /* 0x00010f0005097a24 */ /* 0x000fe400078e0203 */
[----:B------:R-:W-:Y:S02]  /*14ce0*/  IMAD.IADD R7, R7, 0x1, R8 ;  /* 0x0000000107077824 */ /* 0x000fe400078e0208 */
[----:B------:R-:W-:-:S04]  /*14cf0*/  IMAD.WIDE.U32 R4, R5, c[0x0][0x438], RZ ;  /* 0x00010e0005047a25 */ /* 0x000fc800078e00ff */
[C---:B------:R-:W-:Y:S02]  /*14d00*/  IMAD R8, R2.reuse, c[0x0][0x4d8], RZ ;  /* 0x0001360002087a24 */ /* 0x040fe400078e02ff */
[----:B------:R-:W-:Y:S01]  /*14d10*/  IMAD.MOV.U32 R3, RZ, RZ, R0 ;  /* 0x000000ffff037224 */ /* 0x000fe200078e0000 */
[----:B------:R-:W-:Y:S01]  /*14d20*/  @P0 SHF.R.U32.HI R3, RZ, c[0x0][0x4f0], R10 ;  /* 0x00013c00ff030a19 */ /* 0x000fe2000001160a */
[----:B------:R-:W-:Y:S02]  /*14d30*/  IMAD.IADD R5, R5, 0x1, R9 ;  /* 0x0000000105057824 */ /* 0x000fe400078e0209 */
[----:B------:R-:W-:Y:S02]  /*14d40*/  IMAD R2, R2, c[0x0][0x440], RZ ;  /* 0x0001100002027a24 */ /* 0x000fe400078e02ff */
[C---:B------:R-:W-:Y:S02]  /*14d50*/  IMAD R8, R12.reuse, c[0x0][0x4dc], R8 ;  /* 0x000137000c087a24 */ /* 0x040fe400078e0208 */
[----:B------:R-:W-:Y:S01]  /*14d60*/  IMAD.WIDE.U32 R6, R12, c[0x0][0x4d8], R6 ;  /* 0x000136000c067a25 */ /* 0x000fe200078e0006 */
[----:B-----5:R-:W-:-:S03]  /*14d70*/  SHF.R.S32.HI R9, RZ, 0x1f, R14 ;  /* 0x0000001fff097819 */ /* 0x020fc6000001140e */
[C---:B------:R-:W-:Y:S02]  /*14d80*/  IMAD R11, R12.reuse, c[0x0][0x444], R2 ;  /* 0x000111000c0b7a24 */ /* 0x040fe400078e0202 */
[----:B------:R-:W-:-:S04]  /*14d90*/  IMAD.WIDE.U32 R4, R12, c[0x0][0x440], R4 ;  /* 0x000110000c047a25 */ /* 0x000fc800078e0004 */
[----:B------:R-:W-:Y:S02]  /*14da0*/  IMAD.IADD R7, R7, 0x1, R8 ;  /* 0x0000000107077824 */ /* 0x000fe400078e0208 */
[----:B------:R-:W-:Y:S02]  /*14db0*/  IMAD.MOV R8, RZ, RZ, -R3 ;  /* 0x000000ffff087224 */ /* 0x000fe400078e0a03 */
[----:B------:R-:W-:Y:S02]  /*14dc0*/  IMAD.IADD R5, R5, 0x1, R11 ;  /* 0x0000000105057824 */ /* 0x000fe400078e020b */
[----:B------:R-:W-:Y:S02]  /*14dd0*/  IMAD R11, R9, c[0x0][0x4e0], RZ ;  /* 0x00013800090b7a24 */ /* 0x000fe400078e02ff */
[----:B------:R-:W-:Y:S02]  /*14de0*/  IMAD R8, R8, c[0x0][0x4e8], R0 ;  /* 0x00013a0008087a24 */ /* 0x000fe400078e0200 */
[----:B------:R-:W-:Y:S01]  /*14df0*/  IMAD.WIDE.U32 R6, R14, c[0x0][0x4e0], R6 ;  /* 0x000138000e067a25 */ /* 0x000fe200078e0006 */
[----:B------:R-:W-:-:S03]  /*14e00*/  SHF.R.S32.HI R12, RZ, 0x1f, R3 ;  /* 0x0000001fff0c7819 */ /* 0x000fc60000011403 */
[----:B------:R-:W-:Y:S01]  /*14e10*/  IMAD.MOV.U32 R2, RZ, RZ, R0 ;  /* 0x000000ffff027224 */ /* 0x000fe200078e0000 */
[----:B------:R-:W-:Y:S01]  /*14e20*/  @P0 SHF.R.U32.HI R2, RZ, c[0x0][0x4f0], R10 ;  /* 0x00013c00ff020a19 */ /* 0x000fe2000001160a */
[----:B------:R-:W-:Y:S01]  /*14e30*/  IMAD R11, R14, c[0x0][0x4e4], R11 ;  /* 0x000139000e0b7a24 */ /* 0x000fe200078e020b */
[----:B------:R-:W-:Y:S02]  /*14e40*/  SHF.R.S32.HI R10, RZ, 0x1f, R8 ;  /* 0x0000001fff0a7819 */ /* 0x000fe40000011408 */
[----:B------:R-:W-:Y:S01]  /*14e50*/  IADD3 R6, P0, R3, R6, RZ ;  /* 0x0000000603067210 */ /* 0x000fe20007f1e0ff */
[----:B------:R-:W-:Y:S02]  /*14e60*/  IMAD R9, R9, c[0x0][0x448], RZ ;  /* 0x0001120009097a24 */ /* 0x000fe400078e02ff */
[----:B------:R-:W-:Y:S01]  /*14e70*/  IMAD R3, R10, c[0x0][0x4c8], RZ ;  /* 0x000132000a037a24 */ /* 0x000fe200078e02ff */
[----:B------:R-:W-:Y:S01]  /*14e80*/  IADD3.X R7, R12, R7, R11, P0, !PT ;  /* 0x000000070c077210 */ /* 0x000fe200007fe40b */
[C---:B------:R-:W-:Y:S01]  /*14e90*/  IMAD R13, R14.reuse, c[0x0][0x44c], R9 ;  /* 0x000113000e0d7a24 */ /* 0x040fe200078e0209 */
[----:B------:R-:W-:Y:S01]  /*14ea0*/  SHF.R.S32.HI R9, RZ, 0x1f, R2 ;  /* 0x0000001fff097819 */ /* 0x000fe20000011402 */
[----:B------:R-:W-:-:S04]  /*14eb0*/  IMAD.WIDE.U32 R4, R14, c[0x0][0x448], R4 ;  /* 0x000112000e047a25 */ /* 0x000fc800078e0004 */
[----:B------:R-:W-:Y:S02]  /*14ec0*/  IMAD.MOV R14, RZ, RZ, -R2 ;  /* 0x000000ffff0e7224 */ /* 0x000fe400078e0a02 */
[C---:B------:R-:W-:Y:S02]  /*14ed0*/  IMAD R3, R8.reuse, c[0x0][0x4cc], R3 ;  /* 0x0001330008037a24 */ /* 0x040fe400078e0203 */
[----:B------:R-:W-:-:S04]  /*14ee0*/  IMAD.WIDE.U32 R6, R8, c[0x0][0x4c8], R6 ;  /* 0x0001320008067a25 */ /* 0x000fc800078e0006 */
[----:B------:R-:W-:Y:S02]  /*14ef0*/  IMAD R14, R14, c[0x0][0x4e8], R0 ;  /* 0x00013a000e0e7a24 */ /* 0x000fe400078e0200 */
[----:B------:R-:W-:Y:S02]  /*14f00*/  IMAD.IADD R5, R5, 0x1, R13 ;  /* 0x0000000105057824 */ /* 0x000fe400078e020d */
[----:B------:R-:W-:Y:S02]  /*14f10*/  IMAD R0, R9, c[0x0][0x430], RZ ;  /* 0x00010c0009007a24 */ /* 0x000fe400078e02ff */
[----:B------:R-:W-:Y:S01]  /*14f20*/  IMAD.IADD R7, R7, 0x1, R3 ;  /* 0x0000000107077824 */ /* 0x000fe200078e0203 */
[----:B------:R-:W-:Y:S01]  /*14f30*/  LEA R3, P0, R6, c[0x0][0x4a8], 0x2 ;  /* 0x00012a0006037a11 */ /* 0x000fe200078010ff */
[C---:B------:R-:W-:Y:S02]  /*14f40*/  IMAD R8, R2.reuse, c[0x0][0x434], R0 ;  /* 0x00010d0002087a24 */ /* 0x040fe400078e0200 */
[----:B------:R-:W-:Y:S01]  /*14f50*/  IMAD.WIDE.U32 R4, R2, c[0x0][0x430], R4 ;  /* 0x00010c0002047a25 */ /* 0x000fe200078e0004 */
[----:B------:R-:W-:Y:S01]  /*14f60*/  LEA.HI.X R2, R6, c[0x0][0x4ac], R7, 0x2, P0 ;  /* 0x00012b0006027a11 */ /* 0x000fe200000f1407 */
[----:B------:R-:W-:Y:S04]  /*14f70*/  SHFL.IDX PT, R12, R3, RZ, 0x1c1f ;  /* 0x001c1fff030c7589 */ /* 0x000fe800000e0000 */
[----:B------:R-:W1:Y:S01]  /*14f80*/  SHFL.IDX PT, R13, R2, RZ, 0x1c1f ;  /* 0x001c1fff020d7589 */ /* 0x000e6200000e0000 */
[----:B------:R-:W-:-:S02]  /*14f90*/  IMAD.IADD R0, R16, 0x1, R17 ;  /* 0x0000000110007824 */ /* 0x000fc400078e0211 */
[----:B------:R-:W-:Y:S01]  /*14fa0*/  IMAD.IADD R5, R5, 0x1, R8 ;  /* 0x0000000105057824 */ /* 0x000fe200078e0208 */
[----:B------:R-:W-:Y:S01]  /*14fb0*/  SHFL.IDX PT, R10, R3, 0x1, 0x1c1f ;  /* 0x003c1f00030a7f89 */ /* 0x000fe200000e0000 */
[----:B------:R-:W-:-:S03]  /*14fc0*/  SHF.R.S32.HI R16, RZ, 0x1f, R14 ;  /* 0x0000001fff107819 */ /* 0x000fc6000001140e */
[----:B------:R-:W2:Y:S01]  /*14fd0*/  SHFL.IDX PT, R11, R2, 0x1, 0x1c1f ;  /* 0x003c1f00020b7f89 */ /* 0x000ea200000e0000 */
[----:B------:R-:W-:-:S03]  /*14fe0*/  ISETP.GE.OR P3, PT, R0, UR4, P1 ;  /* 0x0000000400007c0c */ /* 0x000fc60008f66670 */
[----:B------:R-:W-:Y:S04]  /*14ff0*/  SHFL.IDX PT, R8, R3, 0x2, 0x1c1f ;  /* 0x005c1f0003087f89 */ /* 0x000fe800000e0000 */
[----:B------:R-:W3:Y:S04]  /*15000*/  SHFL.IDX PT, R9, R2, 0x2, 0x1c1f ;  /* 0x005c1f0002097f89 */ /* 0x000ee800000e0000 */
[----:B------:R-:W-:Y:S04]  /*15010*/  SHFL.IDX PT, R6, R3, 0x3, 0x1c1f ;  /* 0x007c1f0003067f89 */ /* 0x000fe800000e0000 */
[----:B------:R4:W5:Y:S01]  /*15020*/  SHFL.IDX PT, R7, R2, 0x3, 0x1c1f ;  /* 0x007c1f0002077f89 */ /* 0x00096200000e0000 */
[----:B------:R-:W-:-:S02]  /*15030*/  IADD3 R15, R0, 0x8, RZ ;  /* 0x00000008000f7810 */ /* 0x000fc40007ffe0ff */
[C---:B------:R-:W-:Y:S02]  /*15040*/  IADD3 R17, R0.reuse, 0x40, RZ ;  /* 0x0000004000117810 */ /* 0x040fe40007ffe0ff */
[----:B------:R-:W-:Y:S02]  /*15050*/  ISETP.GE.OR P5, PT, R15, UR4, P1 ;  /* 0x000000040f007c0c */ /* 0x000fe40008fa6670 */
[----:B------:R-:W-:Y:S01]  /*15060*/  ISETP.GE.OR P4, PT, R17, UR4, P1 ;  /* 0x0000000411007c0c */ /* 0x000fe20008f86670 */
[----:B-1----:R-:W-:Y:S01]  /*15070*/  @!P3 ST.E [R12.64], R20 ;  /* 0x000000140c00b985 */ /* 0x002fe2000c101908 */
[----:B------:R-:W-:Y:S01]  /*15080*/  ISETP.GE.AND P3, PT, R0, UR4, PT ;  /* 0x0000000400007c0c */ /* 0x000fe2000bf66270 */
[----:B----4-:R-:W-:Y:S01]  /*15090*/  IMAD R2, R16, c[0x0][0x428], RZ ;  /* 0x00010a0010027a24 */ /* 0x010fe200078e02ff */
[----:B------:R-:W-:-:S03]  /*150a0*/  IADD3 R16, R0, 0x48, RZ ;  /* 0x0000004800107810 */ /* 0x000fc60007ffe0ff */
[----:B------:R-:W-:Y:S01]  /*150b0*/  IMAD R18, R14, c[0x0][0x42c], R2 ;  /* 0x00010b000e127a24 */ /* 0x000fe200078e0202 */
[----:B------:R-:W-:Y:S01]  /*150c0*/  ISETP.GE.OR P1, PT, R16, UR4, P1 ;  /* 0x0000000410007c0c */ /* 0x000fe20008f26670 */
[----:B------:R-:W-:-:S04]  /*150d0*/  IMAD.WIDE.U32 R2, R14, c[0x0][0x428], R4 ;  /* 0x00010a000e027a25 */ /* 0x000fc800078e0004 */
[----:B------:R-:W-:Y:S01]  /*150e0*/  IMAD.IADD R3, R3, 0x1, R18 ;  /* 0x0000000103037824 */ /* 0x000fe200078e0212 */
[C---:B------:R-:W-:Y:S01]  /*150f0*/  LEA R23, P0, R2.reuse, c[0x0][0x400], 0x2 ;  /* 0x0001000002177a11 */ /* 0x040fe200078010ff */
[----:B--2---:R1:W-:Y:S03]  /*15100*/  @!P5 ST.E [R10.64], R21 ;  /* 0x000000150a00d985 */ /* 0x0043e6000c101908 */
[----:B------:R-:W-:Y:S01]  /*15110*/  LEA.HI.X R18, R2, c[0x0][0x404], R3, 0x2, P0 ;  /* 0x0001010002127a11 */ /* 0x000fe200000f1403 */
[----:B---3--:R2:W-:Y:S01]  /*15120*/  @!P4 ST.E [R8.64], R22 ;  /* 0x000000160800c985 */ /* 0x0085e2000c101908 */
[C---:B------:R-:W-:Y:S02]  /*15130*/  IADD3 R5, R27.reuse, 0x18, RZ ;  /* 0x000000181b057810 */ /* 0x040fe40007ffe0ff */
[C---:B------:R-:W-:Y:S01]  /*15140*/  IADD3 R0, R27.reuse, 0x20, RZ ;  /* 0x000000201b007810 */ /* 0x040fe20007ffe0ff */
[----:B-----5:R3:W-:Y:S01]  /*15150*/  @!P1 ST.E [R6.64], R19 ;  /* 0x0000001306009985 */ /* 0x0207e2000c101908 */
[----:B------:R-:W-:-:S02]  /*15160*/  IADD3 R4, R27, 0x28, RZ ;  /* 0x000000281b047810 */ /* 0x000fc40007ffe0ff */
[C---:B------:R-:W-:Y:S01]  /*15170*/  IADD3 R3, R27.reuse, 0x30, RZ ;  /* 0x000000301b037810 */ /* 0x040fe20007ffe0ff */
[----:B------:R4:W4:Y:S01]  /*15180*/  SHFL.IDX PT, R8, R23, RZ, 0x1c1f ;  /* 0x001c1fff17087589 */ /* 0x00092200000e0000 */
[----:B------:R-:W-:Y:S02]  /*15190*/  IADD3 R2, R27, 0x38, RZ ;  /* 0x000000381b027810 */ /* 0x000fe40007ffe0ff */
[----:B------:R-:W-:Y:S01]  /*151a0*/  ISETP.GE.AND P2, PT, R15, UR4, PT ;  /* 0x000000040f007c0c */ /* 0x000fe2000bf46270 */
[----:B------:R4:W4:Y:S01]  /*151b0*/  SHFL.IDX PT, R9, R18, RZ, 0x1c1f ;  /* 0x001c1fff12097589 */ /* 0x00092200000e0000 */
[----:B------:R-:W-:Y:S02]  /*151c0*/  ISETP.GE.AND P1, PT, R17, UR4, PT ;  /* 0x0000000411007c0c */ /* 0x000fe4000bf26270 */
[----:B------:R-:W-:Y:S02]  /*151d0*/  ISETP.GE.AND P0, PT, R16, UR4, PT ;  /* 0x0000000410007c0c */ /* 0x000fe4000bf06270 */
[----:B------:R-:W-:-:S02]  /*151e0*/  SHF.R.S32.HI R17, RZ, 0x1f, R27 ;  /* 0x0000001fff117819 */ /* 0x000fc4000001141b */
[----:B------:R-:W-:Y:S02]  /*151f0*/  SHF.R.S32.HI R24, RZ, 0x1f, R3 ;  /* 0x0000001fff187819 */ /* 0x000fe40000011403 */
[----:B------:R-:W-:Y:S02]  /*15200*/  SHF.R.S32.HI R25, RZ, 0x1f, R2 ;  /* 0x0000001fff197819 */ /* 0x000fe40000011402 */
[----:B-1----:R-:W-:Y:S02]  /*15210*/  SHF.R.S32.HI R21, RZ, 0x1f, R0 ;  /* 0x0000001fff157819 */ /* 0x002fe40000011400 */
[----:B--2---:R-:W-:Y:S02]  /*15220*/  SHF.R.S32.HI R22, RZ, 0x1f, R4 ;  /* 0x0000001fff167819 */ /* 0x004fe40000011404 */
[C---:B---3--:R-:W-:Y:S02]  /*15230*/  IADD3 R7, R27.reuse, 0x8, RZ ;  /* 0x000000081b077810 */ /* 0x048fe40007ffe0ff */
[----:B------:R-:W-:-:S02]  /*15240*/  IADD3 R6, R27, 0x10, RZ ;  /* 0x000000101b067810 */ /* 0x000fc40007ffe0ff */
[----:B------:R-:W-:Y:S02]  /*15250*/  SHF.R.S32.HI R16, RZ, 0x1f, R7 ;  /* 0x0000001fff107819 */ /* 0x000fe40000011407 */
[----:B------:R-:W-:Y:S02]  /*15260*/  SHF.R.S32.HI R20, RZ, 0x1f, R6 ;  /* 0x0000001fff147819 */ /* 0x000fe40000011406 */
[----:B------:R-:W-:Y:S01]  /*15270*/  SHF.R.S32.HI R19, RZ, 0x1f, R5 ;  /* 0x0000001fff137819 */ /* 0x000fe20000011405 */
[----:B------:R-:W-:Y:S05]  /*15280*/  @P3 BRA `(.L_x_1152) ;  /* 0x0000021000003947 */ /* 0x000fea0003800000 */
[----:B----4-:R-:W-:Y:S02]  /*15290*/  ISETP.GE.AND P3, PT, R27, c[0x0][0x3c8], PT ;  /* 0x0000f2001b007a0c */ /* 0x010fe40003f66270 */
[----:B------:R-:W-:Y:S02]  /*152a0*/  ISETP.GE.AND P5, PT, R7, c[0x0][0x3c8], PT ;  /* 0x0000f20007007a0c */ /* 0x000fe40003fa6270 */
[----:B------:R-:W-:-:S09]  /*152b0*/  ISETP.GE.AND P6, PT, R4, c[0x0][0x3c8], PT ;  /* 0x0000f20004007a0c */ /* 0x000fd20003fc6270 */
[----:B------:R-:W-:-:S04]  /*152c0*/  @!P3 LEA R10, P4, R27, R8, 0x2 ;  /* 0x000000081b0ab211 */ /* 0x000fc800078810ff */
[----:B------:R-:W-:Y:S02]  /*152d0*/  @!P3 LEA.HI.X R11, R27, R9, R17, 0x2, P4 ;  /* 0x000000091b0bb211 */ /* 0x000fe400020f1411 */
[----:B------:R-:W-:-:S03]  /*152e0*/  ISETP.GE.AND P4, PT, R6, c[0x0][0x3c8], PT ;  /* 0x0000f20006007a0c */ /* 0x000fc60003f86270 */
[----:B------:R1:W-:Y:S02]  /*152f0*/  @!P3 ST.E.64 [R10.64], R120 ;  /* 0x000000780a00b985 */ /* 0x0003e4000c101b08 */
[----:B-1----:R-:W-:-:S04]  /*15300*/  @!P5 LEA R10, P3, R7, R8, 0x2 ;  /* 0x00000008070ad211 */ /* 0x002fc800078610ff */
        /* <DEDUP_REMOVED lines=10> */
[----:B------:R1:W-:Y:S01]  /*153b0*/  @!P3 ST.E.64 [R10.64], R148 ;  /* 0x000000940a00b985 */ /* 0x0003e2000c101b08 */
[----:B------:R-:W-:-:S04]  /*153c0*/  @!P5 LEA R14, P3, R0, R8, 0x2 ;  /* 0x00000008000ed211 */ /* 0x000fc800078610ff */
[----:B------:R-:W-:Y:S02]  /*153d0*/  @!P5 LEA.HI.X R15, R0, R9, R21, 0x2, P3 ;  /* 0x00000009000fd211 */ /* 0x000fe400018f1415 */
[----:B------:R-:W-:Y:S02]  /*153e0*/  ISETP.GE.AND P5, PT, R3, c[0x0][0x3c8], PT ;  /* 0x0000f20003007a0c */ /* 0x000fe40003fa6270 */
[----:B------:R-:W-:-:S04]  /*153f0*/  @!P6 LEA R12, P3, R4, R8, 0x2 ;  /* 0x00000008040ce211 */ /* 0x000fc800078610ff */
[----:B------:R-:W-:-:S07]  /*15400*/  @!P6 LEA.HI.X R13, R4, R9, R22, 0x2, P3 ;  /* 0x00000009040de211 */ /* 0x000fce00018f1416 */
[----:B-1----:R-:W-:-:S04]  /*15410*/  @!P5 LEA R10, P3, R3, R8, 0x2 ;  /* 0x00000008030ad211 */ /* 0x002fc800078610ff */
[----:B------:R-:W-:Y:S02]  /*15420*/  @!P5 LEA.HI.X R11, R3, R9, R24, 0x2, P3 ;  /* 0x00000009030bd211 */ /* 0x000fe400018f1418 */
[----:B------:R-:W-:-:S04]  /*15430*/  @!P4 LEA R8, P3, R2, R8, 0x2 ;  /* 0x000000080208c211 */ /* 0x000fc800078610ff */
[----:B------:R-:W-:Y:S02]  /*15440*/  @!P4 LEA.HI.X R9, R2, R9, R25, 0x2, P3 ;  /* 0x000000090209c211 */ /* 0x000fe400018f1419 */
[----:B------:R-:W-:-:S13]  /*15450*/  ISETP.GE.AND P3, PT, R0, c[0x0][0x3c8], PT ;  /* 0x0000f20000007a0c */ /* 0x000fda0003f66270 */
[----:B------:R1:W-:Y:S04]  /*15460*/  @!P3 ST.E.64 [R14.64], R152 ;  /* 0x000000980e00b985 */ /* 0x0003e8000c101b08 */
[----:B------:R1:W-:Y:S04]  /*15470*/  @!P6 ST.E.64 [R12.64], R164 ;  /* 0x000000a40c00e985 */ /* 0x0003e8000c101b08 */
[----:B------:R1:W-:Y:S04]  /*15480*/  @!P5 ST.E.64 [R10.64], R168 ;  /* 0x000000a80a00d985 */ /* 0x0003e8000c101b08 */
[----:B------:R1:W-:Y:S02]  /*15490*/  @!P4 ST.E.64 [R8.64], R180 ;  /* 0x000000b40800c985 */ /* 0x0003e4000c101b08 */
.L_x_1152:
[----:B----4-:R-:W-:Y:S05]  /*154a0*/  BSYNC B0 ;  /* 0x0000000000007941 */ /* 0x010fea0003800000 */
.L_x_1151:
[----:B-1----:R1:W2:Y:S01]  /*154b0*/  SHFL.IDX PT, R9, R18, 0x1, 0x1c1f ;  /* 0x003c1f0012097f89 */ /* 0x0022a200000e0000 */
[----:B------:R-:W-:Y:S03]  /*154c0*/  BSSY B0, `(.L_x_1153) ;  /* 0x0000023000007945 */ /* 0x000fe60003800000 */
[----:B------:R1:W3:Y:S01]  /*154d0*/  SHFL.IDX PT, R8, R23, 0x1, 0x1c1f ;  /* 0x003c1f0017087f89 */ /* 0x0002e200000e0000 */
[----:B------:R-:W-:Y:S05]  /*154e0*/  @P2 BRA `(.L_x_1154) ;  /* 0x0000020000002947 */ /* 0x000fea0003800000 */
[----:B------:R-:W-:Y:S02]  /*154f0*/  ISETP.GE.AND P3, PT, R27, c[0x0][0x3c8], PT ;  /* 0x0000f2001b007a0c */ /* 0x000fe40003f66270 */
[----:B------:R-:W-:-:S02]  /*15500*/  ISETP.GE.AND P5, PT, R7, c[0x0][0x3c8], PT ;  /* 0x0000f20007007a0c */ /* 0x000fc40003fa6270 */
[----:B------:R-:W-:-:S09]  /*15510*/  ISETP.GE.AND P2, PT, R6, c[0x0][0x3c8], PT ;  /* 0x0000f20006007a0c */ /* 0x000fd20003f46270 */
[----:B---3--:R-:W-:-:S04]  /*15520*/  @!P3 LEA R10, P4, R27, R8, 0x2 ;  /* 0x000000081b0ab211 */ /* 0x008fc800078810ff */
        /* <DEDUP_REMOVED lines=9> */
[----:B---3--:R-:W-:-:S03]  /*155c0*/  @!P3 LEA R12, P4, R5, R8, 0x2 ;  /* 0x00000008050cb211 */ /* 0x008fc600078810ff */
[----:B------:R2:W-:Y:S01]  /*155d0*/  @!P2 ST.E.64 [R10.64], R138 ;  /* 0x0000008a0a00a985 */ /* 0x0005e2000c101b08 */
[----:B------:R-:W-:Y:S02]  /*155e0*/  @!P3 LEA.HI.X R13, R5, R9, R19, 0x2, P4 ;  /* 0x00000009050db211 */ /* 0x000fe400020f1413 */
[----:B------:R-:W-:-:S03]  /*155f0*/  ISETP.GE.AND P4, PT, R4, c[0x0][0x3c8], PT ;  /* 0x0000f20004007a0c */ /* 0x000fc60003f86270 */
[----:B------:R3:W-:Y:S01]  /*15600*/  @!P3 ST.E.64 [R12.64], R150 ;  /* 0x000000960c00b985 */ /* 0x0007e2000c101b08 */
[----:B------:R-:W-:Y:S02]  /*15610*/  ISETP.GE.AND P3, PT, R3, c[0x0][0x3c8], PT ;  /* 0x0000f20003007a0c */ /* 0x000fe40003f66270 */
[----:B--2---:R-:W-:-:S04]  /*15620*/  @!P5 LEA R10, P2, R0, R8, 0x2 ;  /* 0x00000008000ad211 */ /* 0x004fc800078410ff */
[----:B------:R-:W-:Y:S02]  /*15630*/  @!P5 LEA.HI.X R11, R0, R9, R21, 0x2, P2 ;  /* 0x00000009000bd211 */ /* 0x000fe400010f1415 */
[----:B------:R-:W-:-:S03]  /*15640*/  ISETP.GE.AND P2, PT, R2, c[0x0][0x3c8], PT ;  /* 0x0000f20002007a0c */ /* 0x000fc60003f46270 */
[----:B------:R2:W-:Y:S01]  /*15650*/  @!P5 ST.E.64 [R10.64], R154 ;  /* 0x0000009a0a00d985 */ /* 0x0005e2000c101b08 */
[----:B---3--:R-:W-:-:S04]  /*15660*/  @!P4 LEA R12, P5, R4, R8, 0x2 ;  /* 0x00000008040cc211 */ /* 0x008fc800078a10ff */
        /* <DEDUP_REMOVED lines=8> */
.L_x_1154:
[----:B------:R-:W-:Y:S05]  /*156f0*/  BSYNC B0 ;  /* 0x0000000000007941 */ /* 0x000fea0003800000 */
.L_x_1153:
[----:B--23--:R2:W3:Y:S01]  /*15700*/  SHFL.IDX PT, R9, R18, 0x2, 0x1c1f ;  /* 0x005c1f0012097f89 */ /* 0x00c4e200000e0000 */
[----:B------:R-:W-:Y:S03]  /*15710*/  BSSY B0, `(.L_x_1155) ;  /* 0x0000023000007945 */ /* 0x000fe60003800000 */
[----:B------:R2:W4:Y:S01]  /*15720*/  SHFL.IDX PT, R8, R23, 0x2, 0x1c1f ;  /* 0x005c1f0017087f89 */ /* 0x00052200000e0000 */
[----:B------:R-:W-:Y:S05]  /*15730*/  @P1 BRA `(.L_x_1156) ;  /* 0x0000020000001947 */ /* 0x000fea0003800000 */
[----:B------:R-:W-:Y:S02]  /*15740*/  ISETP.GE.AND P3, PT, R27, c[0x0][0x3c8], PT ;  /* 0x0000f2001b007a0c */ /* 0x000fe40003f66270 */
[----:B------:R-:W-:Y:S02]  /*15750*/  ISETP.GE.AND P5, PT, R7, c[0x0][0x3c8], PT ;  /* 0x0000f20007007a0c */ /* 0x000fe40003fa6270 */
[----:B------:R-:W-:Y:S02]  /*15760*/  ISETP.GE.AND P2, PT, R6, c[0x0][0x3c8], PT ;  /* 0x0000f20006007a0c */ /* 0x000fe40003f46270 */
[----:B------:R-:W-:-:S07]  /*15770*/  ISETP.GE.AND P1, PT, R5, c[0x0][0x3c8], PT ;  /* 0x0000f20005007a0c */ /* 0x000fce0003f26270 */
[----:B----4-:R-:W-:-:S04]  /*15780*/  @!P3 LEA R10, P4, R27, R8, 0x2 ;  /* 0x000000081b0ab211 */ /* 0x010fc800078810ff */
[----:B---3--:R-:W-:Y:S02]  /*15790*/  @!P3 LEA.HI.X R11, R27, R9, R17, 0x2, P4 ;  /* 0x000000091b0bb211 */ /* 0x008fe400020f1411 */
[----:B------:R-:W-:-:S03]  /*157a0*/  @!P5 LEA R14, P4, R7, R8, 0x2 ;  /* 0x00000008070ed211 */ /* 0x000fc600078810ff */
[----:B------:R3:W-:Y:S01]  /*157b0*/  @!P3 ST.E.64 [R10.64], R124 ;  /* 0x0000007c0a00b985 */ /* 0x0007e2000c101b08 */
[-C--:B------:R-:W-:Y:S02]  /*157c0*/  @!P5 LEA.HI.X R15, R7, R9.reuse, R16, 0x2, P4 ;  /* 0x00000009070fd211 */ /* 0x080fe400020f1410 */
[----:B------:R-:W-:Y:S02]  /*157d0*/  ISETP.GE.AND P4, PT, R0, c[0x0][0x3c8], PT ;  /* 0x0000f20000007a0c */ /* 0x000fe40003f86270 */
[C---:B------:R-:W-:Y:S01]  /*157e0*/  @!P2 LEA R12, P3, R6.reuse, R8, 0x2 ;  /* 0x00000008060ca211 */ /* 0x040fe200078610ff */
[----:B------:R4:W-:Y:S03]  /*157f0*/  @!P5 ST.E.64 [R14.64], R128 ;  /* 0x000000800e00d985 */ /* 0x0009e6000c101b08 */
[----:B------:R-:W-:Y:S02]  /*15800*/  @!P2 LEA.HI.X R13, R6, R9, R20, 0x2, P3 ;  /* 0x00000009060da211 */ /* 0x000fe400018f1414 */
[----:B------:R-:W-:-:S03]  /*15810*/  ISETP.GE.AND P3, PT, R4, c[0x0][0x3c8], PT ;  /* 0x0000f20004007a0c */ /* 0x000fc60003f66270 */
[----:B------:R5:W-:Y:S01]  /*15820*/  @!P2 ST.E.64 [R12.64], R140 ;  /* 0x0000008c0c00a985 */ /* 0x000be2000c101b08 */
[----:B------:R-:W-:Y:S02]  /*15830*/  ISETP.GE.AND P2, PT, R3, c[0x0][0x3c8], PT ;  /* 0x0000f20003007a0c */ /* 0x000fe40003f46270 */
[----:B---3--:R-:W-:-:S04]  /*15840*/  @!P1 LEA R10, P5, R5, R8, 0x2 ;  /* 0x00000008050a9211 */ /* 0x008fc800078a10ff */
[----:B------:R-:W-:Y:S02]  /*15850*/  @!P1 LEA.HI.X R11, R5, R9, R19, 0x2, P5 ;  /* 0x00000009050b9211 */ /* 0x000fe400028f1413 */
[----:B----4-:R-:W-:-:S03]  /*15860*/  @!P4 LEA R14, P5, R0, R8, 0x2 ;  /* 0x00000008000ec211 */ /* 0x010fc600078a10ff */
[----:B------:R3:W-:Y:S01]  /*15870*/  @!P1 ST.E.64 [R10.64], R144 ;  /* 0x000000900a009985 */ /* 0x0007e2000c101b08 */
[----:B------:R-:W-:Y:S02]  /*15880*/  ISETP.GE.AND P1, PT, R2, c[0x0][0x3c8], PT ;  /* 0x0000f20002007a0c */ /* 0x000fe40003f26270 */
[----:B------:R-:W-:Y:S02]  /*15890*/  @!P4 LEA.HI.X R15, R0, R9, R21, 0x2, P5 ;  /* 0x00000009000fc211 */ /* 0x000fe400028f1415 */
[----:B-----5:R-:W-:-:S03]  /*158a0*/  @!P3 LEA R12, P5, R4, R8, 0x2 ;  /* 0x00000008040cb211 */ /* 0x020fc600078a10ff */
[----:B------:R4:W-:Y:S01]  /*158b0*/  @!P4 ST.E.64 [R14.64], R156 ;  /* 0x0000009c0e00c985 */ /* 0x0009e2000c101b08 */
[----:B------:R-:W-:-:S05]  /*158c0*/  @!P3 LEA.HI.X R13, R4, R9, R22, 0x2, P5 ;  /* 0x00000009040db211 */ /* 0x000fca00028f1416 */
[----:B------:R4:W-:Y:S01]  /*158d0*/  @!P3 ST.E.64 [R12.64], R160 ;  /* 0x000000a00c00b985 */ /* 0x0009e2000c101b08 */
[----:B---3--:R-:W-:-:S04]  /*158e0*/  @!P2 LEA R10, P5, R3, R8, 0x2 ;  /* 0x00000008030aa211 */ /* 0x008fc800078a10ff */
[----:B------:R-:W-:Y:S02]  /*158f0*/  @!P2 LEA.HI.X R11, R3, R9, R24, 0x2, P5 ;  /* 0x00000009030ba211 */ /* 0x000fe400028f1418 */
[----:B------:R-:W-:-:S03]  /*15900*/  @!P1 LEA R8, P5, R2, R8, 0x2 ;  /* 0x0000000802089211 */ /* 0x000fc600078a10ff */
[----:B------:R4:W-:Y:S01]  /*15910*/  @!P2 ST.E.64 [R10.64], R172 ;  /* 0x000000ac0a00a985 */ /* 0x0009e2000c101b08 */
[----:B------:R-:W-:-:S05]  /*15920*/  @!P1 LEA.HI.X R9, R2, R9, R25, 0x2, P5 ;  /* 0x0000000902099211 */ /* 0x000fca00028f1419 */
[----:B------:R4:W-:Y:S04]  /*15930*/  @!P1 ST.E.64 [R8.64], R176 ;  /* 0x000000b008009985 */ /* 0x0009e8000c101b08 */
.L_x_1156:
[----:B------:R-:W-:Y:S05]  /*15940*/  BSYNC B0 ;  /* 0x0000000000007941 */ /* 0x000fea0003800000 */
.L_x_1155:
[----:B---34-:R3:W4:Y:S04]  /*15950*/  SHFL.IDX PT, R9, R18, 0x3, 0x1c1f ;  /* 0x007c1f0012097f89 */ /* 0x01872800000e0000 */
[----:B------:R3:W1:Y:S01]  /*15960*/  SHFL.IDX PT, R8, R23, 0x3, 0x1c1f ;  /* 0x007c1f0017087f89 */ /* 0x00066200000e0000 */
[----:B------:R-:W-:Y:S05]  /*15970*/  @P0 BRA `(.L_x_1157) ;  /* 0x000004e000000947 */ /* 0x000fea0003800000 */
[----:B------:R-:W-:Y:S02]  /*15980*/  ISETP.GE.AND P0, PT, R27, c[0x0][0x3c8], PT ;  /* 0x0000f2001b007a0c */ /* 0x000fe40003f06270 */
[----:B------:R-:W-:Y:S02]  /*15990*/  ISETP.GE.AND P5, PT, R7, c[0x0][0x3c8], PT ;  /* 0x0000f20007007a0c */ /* 0x000fe40003fa6270 */
[----:B------:R-:W-:Y:S02]  /*159a0*/  ISETP.GE.AND P4, PT, R6, c[0x0][0x3c8], PT ;  /* 0x0000f20006007a0c */ /* 0x000fe40003f86270 */
[----:B------:R-:W-:-:S07]  /*159b0*/  ISETP.GE.AND P3, PT, R5, c[0x0][0x3c8], PT ;  /* 0x0000f20005007a0c */ /* 0x000fce0003f66270 */
[-C--:B-1----:R-:W-:Y:S02]  /*159c0*/  @!P0 LEA R12, P2, R27, R8.reuse, 0x2 ;  /* 0x000000081b0c8211 */ /* 0x082fe400078410ff */
[----:B------:R-:W-:Y:S02]  /*159d0*/  @!P5 LEA R10, P1, R7, R8, 0x2 ;  /* 0x00000008070ad211 */ /* 0x000fe400078210ff */
[-C--:B----4-:R-:W-:Y:S02]  /*159e0*/  @!P0 LEA.HI.X R13, R27, R9.reuse, R17, 0x2, P2 ;  /* 0x000000091b0d8211 */ /* 0x090fe400010f1411 */
[----:B------:R-:W-:Y:S02]  /*159f0*/  ISETP.GE.AND P2, PT, R0, c[0x0][0x3c8], PT ;  /* 0x0000f20000007a0c */ /* 0x000fe40003f46270 */
[----:B------:R-:W-:Y:S01]  /*15a00*/  @!P5 LEA.HI.X R11, R7, R9, R16, 0x2, P1 ;  /* 0x00000009070bd211 */ /* 0x000fe200008f1410 */
[----:B------:R1:W-:Y:S01]  /*15a10*/  @!P0 ST.E.64 [R12.64], R126 ;  /* 0x0000007e0c008985 */ /* 0x0003e2000c101b08 */
[----:B------:R-:W-:-:S02]  /*15a20*/  ISETP.GE.AND P1, PT, R4, c[0x0][0x3c8], PT ;  /* 0x0000f20004007a0c */ /* 0x000fc40003f26270 */
[C---:B------:R-:W-:Y:S01]  /*15a30*/  @!P4 LEA R14, P0, R6.reuse, R8, 0x2 ;  /* 0x00000008060ec211 */ /* 0x040fe200078010ff */
[----:B------:R4:W-:Y:S03]  /*15a40*/  @!P5 ST.E.64 [R10.64], R130 ;  /* 0x000000820a00d985 */ /* 0x0009e6000c101b08 */
[----:B------:R-:W-:Y:S02]  /*15a50*/  @!P4 LEA.HI.X R15, R6, R9, R20, 0x2, P0 ;  /* 0x00000009060fc211 */ /* 0x000fe400000f1414 */
[----:B------:R-:W-:-:S03]  /*15a60*/  ISETP.GE.AND P0, PT, R3, c[0x0][0x3c8], PT ;  /* 0x0000f20003007a0c */ /* 0x000fc60003f06270 */
        /* <DEDUP_REMOVED lines=19> */
.L_x_1149:
[----:B------:R-:W3:Y:S02]  /*15ba0*/  S2R R4, SR_TID.X ;  /* 0x0000000000047919 */ /* 0x000ee40000002100 */
[----:B---3--:R-:W-:-:S13]  /*15bb0*/  ISETP.GT.AND P0, PT, R4, 0x7f, PT ;  /* 0x0000007f0400780c */ /* 0x008fda0003f04270 */
[----:B------:R-:W-:Y:S05]  /*15bc0*/  @P0 BRA `(.L_x_1157) ;  /* 0x0000029000000947 */ /* 0x000fea0003800000 */
[----:B--2---:R-:W2:Y:S01]  /*15bd0*/  LDL.LU R3, [R1+0x58] ;  /* 0x0000580001037983 */ /* 0x004ea20000300800 */
[----:B------:R-:W-:-:S05]  /*15be0*/  MOV R2, c[0x0][0x4e8] ;  /* 0x00013a0000027a02 */ /* 0x000fca0000000f00 */
[----:B------:R-:W-:Y:S01]  /*15bf0*/  IMAD R0, R2, c[0x0][0x388], RZ ;  /* 0x0000e20002007a24 */ /* 0x000fe200078e02ff */
[----:B--2---:R-:W-:-:S04]  /*15c00*/  IADD3 R4, R3, R4, RZ ;  /* 0x0000000403047210 */ /* 0x004fc80007ffe0ff */
[----:B------:R-:W-:-:S13]  /*15c10*/  ISETP.GE.AND P0, PT, R4, R0, PT ;  /* 0x000000000400720c */ /* 0x000fda0003f06270 */
[----:B------:R-:W-:Y:S05]  /*15c20*/  @P0 BRA `(.L_x_1157) ;  /* 0x0000023000000947 */ /* 0x000fea0003800000 */
[----:B------:R-:W2:Y:S04]  /*15c30*/  LDL.LU R3, [R1+0x44] ;  /* 0x0000440001037983 */ /* 0x000ea80000300800 */
[----:B------:R-:W3:Y:S04]  /*15c40*/  LDL.LU R9, [R1+0x50] ;  /* 0x0000500001097983 */ /* 0x000ee80000300800 */
[----:B------:R-:W4:Y:S01]  /*15c50*/  LDL.LU R8, [R1+0x54] ;  /* 0x0000540001087983 */ /* 0x000f220000300800 */
[----:B------:R-:W-:-:S13]  /*15c60*/  ISETP.NE.AND P0, PT, R2, 0x1, PT ;  /* 0x000000010200780c */ /* 0x000fda0003f05270 */
[----:B------:R-:W-:Y:S01]  /*15c70*/  @P0 IMAD.HI.U32 R7, R4, c[0x0][0x4ec], RZ ;  /* 0x00013b0004070a27 */ /* 0x000fe200078e00ff */
[----:B--2---:R-:W-:Y:S02]  /*15c80*/  SHF.R.S32.HI R0, RZ, 0x1f, R3 ;  /* 0x0000001fff007819 */ /* 0x004fe40000011403 */
[----:B---3--:R-:W-:-:S03]  /*15c90*/  SHF.R.S32.HI R6, RZ, 0x1f, R9 ;  /* 0x0000001fff067819 */ /* 0x008fc60000011409 */
[----:B------:R-:W-:-:S04]  /*15ca0*/  IMAD R0, R0, c[0x0][0x4d0], RZ ;  /* 0x0001340000007a24 */ /* 0x000fc800078e02ff */
[C---:B------:R-:W-:Y:S01]  /*15cb0*/  IMAD R5, R3.reuse, c[0x0][0x4d4], R0 ;  /* 0x0001350003057a24 */ /* 0x040fe200078e0200 */
[----:B------:R-:W-:Y:S01]  /*15cc0*/  MOV R0, R4 ;  /* 0x0000000400007202 */ /* 0x000fe20000000f00 */
[----:B------:R-:W-:Y:S01]  /*15cd0*/  IMAD.WIDE.U32 R2, R3, c[0x0][0x4d0], RZ ;  /* 0x0001340003027a25 */ /* 0x000fe200078e00ff */
[----:B------:R-:W-:-:S03]  /*15ce0*/  @P0 SHF.R.U32.HI R0, RZ, c[0x0][0x4f0], R7 ;  /* 0x00013c00ff000a19 */ /* 0x000fc60000011607 */
[----:B------:R-:W-:Y:S01]  /*15cf0*/  IMAD R6, R6, c[0x0][0x4d8], RZ ;  /* 0x0001360006067a24 */ /* 0x000fe200078e02ff */
[----:B------:R-:W-:Y:S02]  /*15d00*/  IADD3 R3, R3, R5, RZ ;  /* 0x0000000503037210 */ /* 0x000fe40007ffe0ff */
[----:B----4-:R-:W-:Y:S01]  /*15d10*/  SHF.R.S32.HI R5, RZ, 0x1f, R8 ;  /* 0x0000001fff057819 */ /* 0x010fe20000011408 */
[C---:B------:R-:W-:Y:S01]  /*15d20*/  IMAD R7, R9.reuse, c[0x0][0x4dc], R6 ;  /* 0x0001370009077a24 */ /* 0x040fe200078e0206 */
[----:B------:R-:W-:Y:S01]  /*15d30*/  IADD3 R6, -R0, RZ, RZ ;  /* 0x000000ff00067210 */ /* 0x000fe20007ffe1ff */
[----:B------:R-:W-:-:S04]  /*15d40*/  IMAD.WIDE.U32 R2, R9, c[0x0][0x4d8], R2 ;  /* 0x0001360009027a25 */ /* 0x000fc800078e0002 */
[----:B------:R-:W-:Y:S01]  /*15d50*/  IMAD R5, R5, c[0x0][0x4e0], RZ ;  /* 0x0001380005057a24 */ /* 0x000fe200078e02ff */
[----:B------:R-:W-:Y:S01]  /*15d60*/  IADD3 R3, R3, R7, RZ ;  /* 0x0000000703037210 */ /* 0x000fe20007ffe0ff */
[----:B------:R-:W-:Y:S01]  /*15d70*/  IMAD R4, R6, c[0x0][0x4e8], R4 ;  /* 0x00013a0006047a24 */ /* 0x000fe200078e0204 */
[----:B------:R-:W-:Y:S01]  /*15d80*/  SHF.R.S32.HI R7, RZ, 0x1f, R0 ;  /* 0x0000001fff077819 */ /* 0x000fe20000011400 */
[C---:B------:R-:W-:Y:S02]  /*15d90*/  IMAD R6, R8.reuse, c[0x0][0x4e4], R5 ;  /* 0x0001390008067a24 */ /* 0x040fe400078e0205 */
[----:B------:R-:W-:Y:S01]  /*15da0*/  IMAD.WIDE.U32 R2, R8, c[0x0][0x4e0], R2 ;  /* 0x0001380008027a25 */ /* 0x000fe200078e0002 */
[----:B------:R-:W-:-:S04]  /*15db0*/  SHF.R.S32.HI R5, RZ, 0x1f, R4 ;  /* 0x0000001fff057819 */ /* 0x000fc80000011404 */
[----:B------:R-:W-:Y:S01]  /*15dc0*/  IADD3 R2, P0, R0, R2, RZ ;  /* 0x0000000200027210 */ /* 0x000fe20007f1e0ff */
[----:B------:R-:W-:-:S03]  /*15dd0*/  IMAD R0, R5, c[0x0][0x4c8], RZ ;  /* 0x0001320005007a24 */ /* 0x000fc600078e02ff */
[----:B------:R-:W-:Y:S01]  /*15de0*/  IADD3.X R3, R7, R3, R6, P0, !PT ;  /* 0x0000000307037210 */ /* 0x000fe200007fe406 */
[----:B------:R-:W-:-:S04]  /*15df0*/  IMAD R0, R4, c[0x0][0x4cc], R0 ;  /* 0x0001330004007a24 */ /* 0x000fc800078e0200 */
[----:B------:R-:W-:-:S05]  /*15e00*/  IMAD.WIDE.U32 R2, R4, c[0x0][0x4c8], R2 ;  /* 0x0001320004027a25 */ /* 0x000fca00078e0002 */
[----:B------:R-:W-:Y:S02]  /*15e10*/  IADD3 R0, R3, R0, RZ ;  /* 0x0000000003007210 */ /* 0x000fe40007ffe0ff */
[----:B------:R-:W-:-:S04]  /*15e20*/  LEA R4, P0, R2, c[0x0][0x4a8], 0x2 ;  /* 0x00012a0002047a11 */ /* 0x000fc800078010ff */
[----:B------:R-:W-:Y:S02]  /*15e30*/  LEA.HI.X R5, R2, c[0x0][0x4ac], R0, 0x2, P0 ;  /* 0x00012b0002057a11 */ /* 0x000fe400000f1400 */
[----:B------:R-:W-:-:S05]  /*15e40*/  MOV R0, 0xff800000 ;  /* 0xff80000000007802 */ /* 0x000fca0000000f00 */
[----:B------:R2:W-:Y:S02]  /*15e50*/  STG.E [R4.64], R0 ;  /* 0x0000000004007986 */ /* 0x0005e4000c101908 */
.L_x_1157:
[----:B------:R-:W-:Y:S05]  /*15e60*/  BSYNC B1 ;  /* 0x0000000000017941 */ /* 0x000fea0003800000 */
.L_x_1148:
[----:B--2---:R-:W2:Y:S02]  /*15e70*/  LDL R0, [R1+0x64] ;  /* 0x0000640001007983 */ /* 0x004ea40000100800 */
[----:B--2---:R-:W-:-:S13]  /*15e80*/  ISETP.NE.AND P0, PT, R0, RZ, PT ;  /* 0x000000ff0000720c */ /* 0x004fda0003f05270 */
[----:B------:R-:W-:Y:S01]  /*15e90*/  @P0 WARPSYNC 0xffffffff ;  /* 0xffffffff00000948 */ /* 0x000fe20003800000 */
[----:B------:R-:W-:Y:S06]  /*15ea0*/  @P0 BAR.SYNC.DEFER_BLOCKING 0x5, 0x80 ;  /* 0x0142000000000b1d */ /* 0x000fec0000010000 */
[----:B------:R-:W2:Y:S04]  /*15eb0*/  @P0 LDS R0, [0xb100] ;  /* 0x00b10000ff000984 */ /* 0x000ea80000000800 */
[----:B--2---:R2:W-:Y:S04]  /*15ec0*/  @P0 STL [R1+0x5c], R0 ;  /* 0x00005c0001000387 */ /* 0x0045e80000100800 */
[----:B------:R-:W-:Y:S06]  /*15ed0*/  @P0 BAR.ARV 0x4, 0x80 ;  /* 0x0102000000000b1d */ /* 0x000fec0000002000 */
[----:B------:R-:W-:Y:S05]  /*15ee0*/  @P0 BRA `(.L_x_1158) ;  /* 0x0000009000000947 */ /* 0x000fea0003800000 */
[----:B------:R-:W-:Y:S05]  /*15ef0*/  BRA.DIV ~URZ, `(.L_x_1159) ;  /* 0x00000a627f007947 */ /* 0x000fea000b800000 */
[----:B--2---:R2:W3:Y:S02]  /*15f00*/  SHFL.IDX PT, R0, R26, RZ, 0x1f ;  /* 0x00001fff1a007589 */ /* 0x0044e400000e0000 */
.L_x_1176:
[----:B------:R-:W5:Y:S01]  /*15f10*/  S2R R2, SR_TID.X ;  /* 0x0000000000027919 */ /* 0x000f620000002100 */
[----:B------:R-:W-:Y:S03]  /*15f20*/  WARPSYNC 0xffffffff ;  /* 0xffffffff00007948 */ /* 0x000fe60003800000 */
[----:B------:R-:W-:Y:S06]  /*15f30*/  BAR.SYNC.DEFER_BLOCKING 0x4, 0x80 ;  /* 0x0102000000007b1d */ /* 0x000fec0000010000 */
[----:B---3--:R3:W-:Y:S01]  /*15f40*/  STL [R1+0x5c], R0 ;  /* 0x00005c0001007387 */ /* 0x0087e20000100800 */
[----:B-----5:R-:W-:-:S13]  /*15f50*/  LOP3.LUT P0, RZ, R2, 0x7f, RZ, 0xc0, !PT ;  /* 0x0000007f02ff7812 */ /* 0x020fda000780c0ff */
[----:B------:R3:W-:Y:S04]  /*15f60*/  @!P0 STS [0xb100], R26 ;  /* 0x00b1001aff008388 */ /* 0x0007e80000000800 */
[----:B------:R-:W-:Y:S06]  /*15f70*/  BAR.ARV 0x5, 0x80 ;  /* 0x0142000000007b1d */ /* 0x000fec0000002000 */
.L_x_1158:
[----:B--23--:R-:W2:Y:S02]  /*15f80*/  LDL R0, [R1+0x5c] ;  /* 0x00005c0001007983 */ /* 0x00cea40000100800 */
[----:B--2---:R-:W-:-:S13]  /*15f90*/  ISETP.GE.AND P0, PT, R0, c[0x0][0x538], PT ;  /* 0x00014e0000007a0c */ /* 0x004fda0003f06270 */
[----:B-1--4-:R-:W-:Y:S01]  /*15fa0*/  @P0 CALL.REL.NOINC `(.L_x_1160) ;  /* 0x0000001000000944 */ /* 0x012fe20003c00000 */
[----:B------:R-:W-:Y:S05]  /*15fb0*/  BRA `(.L_x_1161) ;  /* 0xfffea76000007947 */ /* 0x000fea000383ffff */
.L_x_1160:
[----:B------:R-:W-:Y:S05]  /*15fc0*/  EXIT ;  /* 0x000000000000794d */ /* 0x000fea0003800000 */
.L_x_1112:
[----:B------:R-:W-:Y:S01]  /*15fd0*/  IMAD.MOV.U32 R10, RZ, RZ, R2 ;  /* 0x000000ffff0a7224 */ /* 0x000fe200078e0002 */
[----:B-1----:R-:W-:Y:S01]  /*15fe0*/  MOV R8, RZ ;  /* 0x000000ff00087202 */ /* 0x002fe20000000f00 */
[----:B------:R-:W-:Y:S01]  /*15ff0*/  IMAD.MOV.U32 R7, RZ, RZ, 0x181f ;  /* 0x0000181fff077424 */ /* 0x000fe200078e00ff */
[----:B------:R-:W-:Y:S02]  /*16000*/  MOV R9, 0x16020 ;  /* 0x0001602000097802 */ /* 0x000fe40000000f00 */
[----:B------:R-:W-:Y:S05]  /*16010*/  CALL.REL.NOINC `($__internal_17_$__cuda_sm70_shflsync_idx_p) ;  /* 0x000009f000007944 */ /* 0x000fea0003c00000 */
[----:B------:R-:W-:Y:S01]  /*16020*/  MOV R5, R7 ;  /* 0x0000000700057202 */ /* 0x000fe20000000f00 */
[----:B------:R-:W-:Y:S05]  /*16030*/  BRA `(.L_x_1162) ;  /* 0xfffeb54000007947 */ /* 0x000fea000383ffff */
.L_x_1113:
[----:B------:R-:W-:Y:S01]  /*16040*/  IMAD.MOV.U32 R10, RZ, RZ, R3 ;  /* 0x000000ffff0a7224 */ /* 0x000fe200078e0003 */
[----:B-1----:R-:W-:Y:S01]  /*16050*/  MOV R8, RZ ;  /* 0x000000ff00087202 */ /* 0x002fe20000000f00 */
[----:B------:R-:W-:Y:S01]  /*16060*/  IMAD.MOV.U32 R7, RZ, RZ, 0x181f ;  /* 0x0000181fff077424 */ /* 0x000fe200078e00ff */
[----:B------:R-:W-:Y:S02]  /*16070*/  MOV R9, 0x16090 ;  /* 0x0001609000097802 */ /* 0x000fe40000000f00 */
[----:B--23--:R-:W-:Y:S05]  /*16080*/  CALL.REL.NOINC `($__internal_17_$__cuda_sm70_shflsync_idx_p) ;  /* 0x0000098000007944 */ /* 0x00cfea0003c00000 */
[----:B------:R-:W-:Y:S01]  /*16090*/  MOV R4, R7 ;  /* 0x0000000700047202 */ /* 0x000fe20000000f00 */
[----:B------:R-:W-:Y:S05]  /*160a0*/  BRA `(.L_x_1163) ;  /* 0xfffeb4f000007947 */ /* 0x000fea000383ffff */
.L_x_1116:
[----:B------:R-:W-:Y:S01]  /*160b0*/  IMAD.MOV.U32 R10, RZ, RZ, R2 ;  /* 0x000000ffff0a7224 */ /* 0x000fe200078e0002 */
[----:B------:R-:W-:Y:S01]  /*160c0*/  MOV R8, 0x1 ;  /* 0x0000000100087802 */ /* 0x000fe20000000f00 */
[----:B------:R-:W-:Y:S01]  /*160d0*/  IMAD.MOV.U32 R7, RZ, RZ, 0x181f ;  /* 0x0000181fff077424 */ /* 0x000fe200078e00ff */
[----:B------:R-:W-:-:S02]  /*160e0*/  MOV R9, 0x16100 ;  /* 0x0001610000097802 */ /* 0x000fc40000000f00 */
[----:B-1234-:R-:W-:Y:S05]  /*160f0*/  CALL.REL.NOINC `($__internal_17_$__cuda_sm70_shflsync_idx_p) ;  /* 0x0000091000007944 */ /* 0x01efea0003c00000 */
[----:B------:R-:W-:Y:S01]  /*16100*/  IMAD.MOV.U32 R6, RZ, RZ, R7 ;  /* 0x000000ffff067224 */ /* 0x000fe200078e0007 */
[----:B------:R-:W-:Y:S01]  /*16110*/  MOV R8, 0x1 ;  /* 0x0000000100087802 */ /* 0x000fe20000000f00 */
[----:B------:R-:W-:Y:S01]  /*16120*/  IMAD.MOV.U32 R10, RZ, RZ, R3 ;  /* 0x000000ffff0a7224 */ /* 0x000fe200078e0003 */
[----:B------:R-:W-:-:S02]  /*16130*/  MOV R7, 0x181f ;  /* 0x0000181f00077802 */ /* 0x000fc40000000f00 */
[----:B------:R-:W-:Y:S02]  /*16140*/  MOV R9, 0x16160 ;  /* 0x0001616000097802 */ /* 0x000fe40000000f00 */
[----:B------:R-:W-:Y:S05]  /*16150*/  CALL.REL.NOINC `($__internal_17_$__cuda_sm70_shflsync_idx_p) ;  /* 0x000008b000007944 */ /* 0x000fea0003c00000 */
[----:B------:R-:W-:Y:S01]  /*16160*/  MOV R4, R7 ;  /* 0x0000000700047202 */ /* 0x000fe20000000f00 */
[----:B------:R-:W-:Y:S05]  /*16170*/  BRA `(.L_x_1164) ;  /* 0xfffeb52000007947 */ /* 0x000fea000383ffff */
.L_x_1119:
[----:B------:R-:W-:Y:S01]  /*16180*/  IMAD.MOV.U32 R10, RZ, RZ, R2 ;  /* 0x000000ffff0a7224 */ /* 0x000fe200078e0002 */
[----:B------:R-:W-:Y:S01]  /*16190*/  MOV R8, 0x2 ;  /* 0x0000000200087802 */ /* 0x000fe20000000f00 */
[----:B------:R-:W-:Y:S01]  /*161a0*/  IMAD.MOV.U32 R7, RZ, RZ, 0x181f ;  /* 0x0000181fff077424 */ /* 0x000fe200078e00ff */
[----:B------:R-:W-:Y:S02]  /*161b0*/  MOV R9, 0x161d0 ;  /* 0x000161d000097802 */ /* 0x000fe40000000f00 */
[----:B-123--:R-:W-:Y:S05]  /*161c0*/  CALL.REL.NOINC `($__internal_17_$__cuda_sm70_shflsync_idx_p) ;  /* 0x0000084000007944 */ /* 0x00efea0003c00000 */
[----:B------:R-:W-:Y:S01]  /*161d0*/  MOV R6, R7 ;  /* 0x0000000700067202 */ /* 0x000fe20000000f00 */
[----:B------:R-:W-:Y:S05]  /*161e0*/  BRA `(.L_x_1165) ;  /* 0xfffeb59000007947 */ /* 0x000fea000383ffff */
.L_x_1120:
[----:B------:R-:W-:Y:S01]  /*161f0*/  IMAD.MOV.U32 R10, RZ, RZ, R3 ;  /* 0x000000ffff0a7224 */ /* 0x000fe200078e0003 */
[----:B------:R-:W-:Y:S01]  /*16200*/  MOV R8, 0x2 ;  /* 0x0000000200087802 */ /* 0x000fe20000000f00 */
[----:B------:R-:W-:Y:S01]  /*16210*/  IMAD.MOV.U32 R7, RZ, RZ, 0x181f ;  /* 0x0000181fff077424 */ /* 0x000fe200078e00ff */
[----:B------:R-:W-:Y:S02]  /*16220*/  MOV R9, 0x16240 ;  /* 0x0001624000097802 */ /* 0x000fe40000000f00 */
[----:B-1234-:R-:W-:Y:S05]  /*16230*/  CALL.REL.NOINC `($__internal_17_$__cuda_sm70_shflsync_idx_p) ;  /* 0x000007d000007944 */ /* 0x01efea0003c00000 */
[----:B------:R-:W-:Y:S01]  /*16240*/  MOV R4, R7 ;  /* 0x0000000700047202 */ /* 0x000fe20000000f00 */
[----:B------:R-:W-:Y:S05]  /*16250*/  BRA `(.L_x_1166) ;  /* 0xfffeb54000007947 */ /* 0x000fea000383ffff */
.L_x_1123:
        /* <DEDUP_REMOVED lines=13> */
.L_x_1126:
[----:B------:R-:W-:Y:S01]  /*16330*/  IMAD.MOV.U32 R10, RZ, RZ, R2 ;  /* 0x000000ffff0a7224 */ /* 0x000fe200078e0002 */
[----:B------:R-:W-:Y:S01]  /*16340*/  MOV R8, 0x4 ;  /* 0x0000000400087802 */ /* 0x000fe20000000f00 */
[----:B------:R-:W-:Y:S01]  /*16350*/  IMAD.MOV.U32 R7, RZ, RZ, 0x181f ;  /* 0x0000181fff077424 */ /* 0x000fe200078e00ff */
[----:B------:R-:W-:Y:S02]  /*16360*/  MOV R9, 0x16380 ;  /* 0x0001638000097802 */ /* 0x000fe40000000f00 */
[----:B-1234-:R-:W-:Y:S05]  /*16370*/  CALL.REL.NOINC `($__internal_17_$__cuda_sm70_shflsync_idx_p) ;  /* 0x0000069000007944 */ /* 0x01efea0003c00000 */
[----:B------:R-:W-:Y:S01]  /*16380*/  MOV R6, R7 ;  /* 0x0000000700067202 */ /* 0x000fe20000000f00 */
[----:B------:R-:W-:Y:S05]  /*16390*/  BRA `(.L_x_1168) ;  /* 0xfffeb5d000007947 */ /* 0x000fea000383ffff */
.L_x_1127:
[----:B------:R-:W-:Y:S01]  /*163a0*/  IMAD.MOV.U32 R10, RZ, RZ, R3 ;  /* 0x000000ffff0a7224 */ /* 0x000fe200078e0003 */
[----:B------:R-:W-:Y:S01]  /*163b0*/  MOV R8, 0x4 ;  /* 0x0000000400087802 */ /* 0x000fe20000000f00 */
[----:B------:R-:W-:Y:S01]  /*163c0*/  IMAD.MOV.U32 R7, RZ, RZ, 0x181f ;  /* 0x0000181fff077424 */ /* 0x000fe200078e00ff */
[----:B------:R-:W-:Y:S02]  /*163d0*/  MOV R9, 0x163f0 ;  /* 0x000163f000097802 */ /* 0x000fe40000000f00 */
[----:B-1234-:R-:W-:Y:S05]  /*163e0*/  CALL.REL.NOINC `($__internal_17_$__cuda_sm70_shflsync_idx_p) ;  /* 0x0000062000007944 */ /* 0x01efea0003c00000 */
[----:B------:R-:W-:Y:S01]  /*163f0*/  MOV R4, R7 ;  /* 0x0000000700047202 */ /* 0x000fe20000000f00 */
[----:B------:R-:W-:Y:S05]  /*16400*/  BRA `(.L_x_1169) ;  /* 0xfffeb58000007947 */ /* 0x000fea000383ffff */
.L_x_1130:
        /* <DEDUP_REMOVED lines=13> */
.L_x_1133:
[----:B------:R-:W-:Y:S01]  /*164e0*/  IMAD.MOV.U32 R10, RZ, RZ, R2 ;  /* 0x000000ffff0a7224 */ /* 0x000fe200078e0002 */
[----:B------:R-:W-:Y:S01]  /*164f0*/  MOV R8, 0x6 ;  /* 0x0000000600087802 */ /* 0x000fe20000000f00 */
[----:B------:R-:W-:Y:S01]  /*16500*/  IMAD.MOV.U32 R7, RZ, RZ, 0x181f ;  /* 0x0000181fff077424 */ /* 0x000fe200078e00ff */
[----:B------:R-:W-:Y:S02]  /*16510*/  MOV R9, 0x16530 ;  /* 0x0001653000097802 */ /* 0x000fe40000000f00 */
[----:B-1234-:R-:W-:Y:S05]  /*16520*/  CALL.REL.NOINC `($__internal_17_$__cuda_sm70_shflsync_idx_p) ;  /* 0x000004e000007944 */ /* 0x01efea0003c00000 */
[----:B------:R-:W-:Y:S01]  /*16530*/  MOV R6, R7 ;  /* 0x0000000700067202 */ /* 0x000fe20000000f00 */
[----:B------:R-:W-:Y:S05]  /*16540*/  BRA `(.L_x_1171) ;  /* 0xfffeb61000007947 */ /* 0x000fea000383ffff */
.L_x_1134:
[----:B------:R-:W-:Y:S01]  /*16550*/  IMAD.MOV.U32 R10, RZ, RZ, R3 ;  /* 0x000000ffff0a7224 */ /* 0x000fe200078e0003 */
[----:B------:R-:W-:Y:S01]  /*16560*/  MOV R8, 0x6 ;  /* 0x0000000600087802 */ /* 0x000fe20000000f00 */
[----:B------:R-:W-:Y:S01]  /*16570*/  IMAD.MOV.U32 R7, RZ, RZ, 0x181f ;  /* 0x0000181fff077424 */ /* 0x000fe200078e00ff */
[----:B------:R-:W-:Y:S02]  /*16580*/  MOV R9, 0x165a0 ;  /* 0x000165a000097802 */ /* 0x000fe40000000f00 */
[----:B-1234-:R-:W-:Y:S05]  /*16590*/  CALL.REL.NOINC `($__internal_17_$__cuda_sm70_shflsync_idx_p) ;  /* 0x0000047000007944 */ /* 0x01efea0003c00000 */
[----:B------:R-:W-:Y:S01]  /*165a0*/  MOV R4, R7 ;  /* 0x0000000700047202 */ /* 0x000fe20000000f00 */
[----:B------:R-:W-:Y:S05]  /*165b0*/  BRA `(.L_x_1172) ;  /* 0xfffeb5c000007947 */ /* 0x000fea000383ffff */
.L_x_1137:
        /* <DEDUP_REMOVED lines=13> */
.L_x_1144:
[----:B--2---:R1:W5:Y:S01]  /*16690*/  LDL R0, [R1+0x10] ;  /* 0x0000100001007983 */ /* 0x0043620000100800 */
[----:B------:R-:W-:Y:S02]  /*166a0*/  MOV R3, 0x2 ;  /* 0x0000000200037802 */ /* 0x000fe40000000f00 */
[----:B------:R-:W-:Y:S02]  /*166b0*/  MOV R8, 0x166d0 ;  /* 0x000166d000087802 */ /* 0x000fe40000000f00 */
[----:B-1---5:R-:W-:Y:S05]  /*166c0*/  CALL.REL.NOINC `($__internal_16_$__cuda_sm70_shflsync_bfly_p) ;  /* 0x0000030000007944 */ /* 0x022fea0003c00000 */
[----:B--2---:R-:W-:Y:S01]  /*166d0*/  MOV R2, R3 ;  /* 0x0000000300027202 */ /* 0x004fe20000000f00 */
[----:B-1----:R-:W-:Y:S05]  /*166e0*/  BRA `(.L_x_1174) ;  /* 0xffffda7000007947 */ /* 0x002fea000383ffff */
.L_x_1145:
[----:B------:R-:W-:Y:S01]  /*166f0*/  IMAD.MOV.U32 R0, RZ, RZ, R2 ;  /* 0x000000ffff007224 */ /* 0x000fe200078e0002 */
[----:B------:R-:W-:Y:S02]  /*16700*/  MOV R3, 0x1 ;  /* 0x0000000100037802 */ /* 0x000fe40000000f00 */
[----:B------:R-:W-:Y:S02]  /*16710*/  MOV R8, 0x16730 ;  /* 0x0001673000087802 */ /* 0x000fe40000000f00 */
[----:B-----5:R-:W-:Y:S05]  /*16720*/  CALL.REL.NOINC `($__internal_16_$__cuda_sm70_shflsync_bfly_p) ;  /* 0x000002a000007944 */ /* 0x020fea0003c00000 */
[----:B-1----:R1:W5:Y:S01]  /*16730*/  LDL R0, [R1+0x14] ;  /* 0x0000140001007983 */ /* 0x0023620000100800 */
[----:B--2---:R-:W-:Y:S01]  /*16740*/  FADD.FTZ R2, R2, R3 ;  /* 0x0000000302027221 */ /* 0x004fe20000010000 */
[----:B------:R-:W-:-:S02]  /*16750*/  MOV R3, 0x2 ;  /* 0x0000000200037802 */ /* 0x000fc40000000f00 */
[----:B------:R-:W-:Y:S02]  /*16760*/  MOV R8, 0x16780 ;  /* 0x0001678000087802 */ /* 0x000fe40000000f00 */
[----:B-1---5:R-:W-:Y:S05]  /*16770*/  CALL.REL.NOINC `($__internal_16_$__cuda_sm70_shflsync_bfly_p) ;  /* 0x0000025000007944 */ /* 0x022fea0003c00000 */
[----:B-1----:R-:W3:Y:S01]  /*16780*/  LDL.LU R0, [R1+0x14] ;  /* 0x0000140001007983 */ /* 0x002ee20000300800 */
[----:B------:R-:W-:Y:S01]  /*16790*/  MOV R8, 0x167e0 ;  /* 0x000167e000087802 */ /* 0x000fe20000000f00 */
[----:B--23--:R-:W-:Y:S01]  /*167a0*/  FADD.FTZ R4, R0, R3 ;  /* 0x0000000300047221 */ /* 0x00cfe20000010000 */
[----:B------:R-:W-:-:S04]  /*167b0*/  MOV R3, 0x1 ;  /* 0x0000000100037802 */ /* 0x000fc80000000f00 */
[----:B------:R-:W-:Y:S02]  /*167c0*/  MOV R0, R4 ;  /* 0x0000000400007202 */ /* 0x000fe40000000f00 */
[----:B------:R-:W-:Y:S05]  /*167d0*/  CALL.REL.NOINC `($__internal_16_$__cuda_sm70_shflsync_bfly_p) ;  /* 0x000001f000007944 */ /* 0x000fea0003c00000 */
[----:B-1----:R1:W5:Y:S01]  /*167e0*/  LDL R0, [R1+0x18] ;  /* 0x0000180001007983 */ /* 0x0023620000100800 */
[----:B--2---:R-:W-:Y:S01]  /*167f0*/  FADD.FTZ R4, R4, R3 ;  /* 0x0000000304047221 */ /* 0x004fe20000010000 */
[----:B------:R-:W-:Y:S02]  /*16800*/  MOV R3, 0x2 ;  /* 0x0000000200037802 */ /* 0x000fe40000000f00 */
        /* <DEDUP_REMOVED lines=19> */
[----:B--2---:R-:W-:Y:S01]  /*16940*/  MOV R8, R3 ;  /* 0x0000000300087202 */ /* 0x004fe20000000f00 */
[----:B-1----:R-:W-:Y:S05]  /*16950*/  BRA `(.L_x_1175) ;  /* 0xffffd93000007947 */ /* 0x002fea000383ffff */
.L_x_1159:
[----:B------:R-:W-:Y:S01]  /*16960*/  IMAD.MOV.U32 R10, RZ, RZ, R26 ;  /* 0x000000ffff0a7224 */ /* 0x000fe200078e001a */
[----:B-1----:R-:W-:Y:S01]  /*16970*/  MOV R8, RZ ;  /* 0x000000ff00087202 */ /* 0x002fe20000000f00 */
[----:B------:R-:W-:Y:S01]  /*16980*/  IMAD.MOV.U32 R7, RZ, RZ, 0x1f ;  /* 0x0000001fff077424 */ /* 0x000fe200078e00ff */
[----:B----4-:R-:W-:Y:S02]  /*16990*/  MOV R9, 0x169b0 ;  /* 0x000169b000097802 */ /* 0x010fe40000000f00 */
[----:B--23--:R-:W-:Y:S05]  /*169a0*/  CALL.REL.NOINC `($__internal_17_$__cuda_sm70_shflsync_idx_p) ;  /* 0x0000006000007944 */ /* 0x00cfea0003c00000 */
[----:B------:R-:W-:Y:S01]  /*169b0*/  MOV R0, R7 ;  /* 0x0000000700007202 */ /* 0x000fe20000000f00 */
[----:B------:R-:W-:Y:S05]  /*169c0*/  BRA `(.L_x_1176) ;  /* 0xfffff54000007947 */ /* 0x000fea000383ffff */
        .weak           $__internal_16_$__cuda_sm70_shflsync_bfly_p
        .type           $__internal_16_$__cuda_sm70_shflsync_bfly_p,@function
        .size           $__internal_16_$__cuda_sm70_shflsync_bfly_p,($__internal_17_$__cuda_sm70_shflsync_idx_p - $__internal_16_$__cuda_sm70_shflsync_bfly_p)
$__internal_16_$__cuda_sm70_shflsync_bfly_p:
[----:B------:R-:W-:Y:S01]  /*169d0*/  MOV R9, 0x0 ;  /* 0x0000000000097802 */ /* 0x000fe20000000f00 */
[----:B------:R-:W-:Y:S04]  /*169e0*/  WARPSYNC R7 ;  /* 0x0000000700007348 */ /* 0x000fe80003800000 */
[----:B------:R1:W2:Y:S01]  /*169f0*/  SHFL.BFLY PT, R3, R0, R3, R10 ;  /* 0x0c00000300037389 */ /* 0x0002a200000e000a */
[----:B------:R-:W-:Y:S05]  /*16a00*/  RET.REL.NODEC R8 `(_ZN7cutlass13device_kernelIN5flash19enable_sm80_to_sm89INS1_16FlashAttnFwdSm80INS1_25CollectiveMainloopFwdSm80ILi4ELi1ELb0EN4cute5tupleIJNS5_1CILi128EEENS7_ILi112EEENS7_ILi64EEEEEELi64ENS_10bfloat16_tEfNS_4arch4Sm80ELb1ELb0ELb1ELb0ELb0ELb0ELb1ELb1EEENS1_21CollectiveEpilogueFwdINS6_IJS8_SA_S9_EEENS6_IJNS7_ILi1EEESI_SI_EEESC_SE_Li128ELb0ELb1ELb1ELb0EEENS1_30DynamicPersistentTileSchedulerILi128ELi128ELb1ELb1ELb0EEEEEEEEEvNT_6ParamsE) ;  /* 0xfffe95f008007950 */ /* 0x000fea0003c3ffff */
        .weak           $__internal_17_$__cuda_sm70_shflsync_idx_p
        .type           $__internal_17_$__cuda_sm70_shflsync_idx_p,@function
        .size           $__internal_17_$__cuda_sm70_shflsync_idx_p,(.L_x_3250 - $__internal_17_$__cuda_sm70_shflsync_idx_p)
$__internal_17_$__cuda_sm70_shflsync_idx_p:
[----:B------:R-:W-:-:S04]  /*16a10*/  MOV R12, 0xffffffff ;  /* 0xffffffff000c7802 */ /* 0x000fc80000000f00 */
[----:B------:R-:W-:Y:S04]  /*16a20*/  WARPSYNC R12 ;  /* 0x0000000c00007348 */ /* 0x000fe80003800000 */
[----:B------:R1:W2:Y:S02]  /*16a30*/  SHFL.IDX PT, R7, R10, R8, R7 ;  /* 0x000000080a077389 */ /* 0x0002a400000e0007 */
[----:B-1----:R-:W-:Y:S02]  /*16a40*/  MOV R8, R9 ;  /* 0x0000000900087202 */ /* 0x002fe40000000f00 */
[----:B------:R-:W-:-:S04]  /*16a50*/  MOV R9, 0x0 ;  /* 0x0000000000097802 */ /* 0x000fc80000000f00 */
[----:B--2---:R-:W-:Y:S05]  /*16a60*/  RET.REL.NODEC R8 `(_ZN7cutlass13device_kernelIN5flash19enable_sm80_to_sm89INS1_16FlashAttnFwdSm80INS1_25CollectiveMainloopFwdSm80ILi4ELi1ELb0EN4cute5tupleIJNS5_1CILi128EEENS7_ILi112EEENS7_ILi64EEEEEELi64ENS_10bfloat16_tEfNS_4arch4Sm80ELb1ELb0ELb1ELb0ELb0ELb0ELb1ELb1EEENS1_21CollectiveEpilogueFwdINS6_IJS8_SA_S9_EEENS6_IJNS7_ILi1EEESI_SI_EEESC_SE_Li128ELb0ELb1ELb1ELb0EEENS1_30DynamicPersistentTileSchedulerILi128ELi128ELb1ELb1ELb0EEEEEEEEEvNT_6ParamsE) ;  /* 0xfffe959008007950 */ /* 0x004fea0003c3ffff */
.L_x_1177:
        /* <DEDUP_REMOVED lines=9> */
.L_x_3250:


//--------------------- .text._ZN7cutlass13device_kernelIN5flash19enable_sm80_to_sm89INS1_16FlashAttnFwdSm80INS1_25CollectiveMainloopFwdSm80ILi4ELi1ELb0EN4cute5tupleIJNS5_1CILi128EEENS7_ILi80EEENS7_ILi64EEEEEELi64ENS_10bfloat16_tEfNS_4arch4Sm80ELb1ELb0ELb1ELb1ELb0ELb0ELb1ELb1EEENS1_21CollectiveEpilogueFwdINS6_IJS8_SA_S9_EEENS6_IJNS7_ILi1EEESI_SI_EEESC_SE_Li128ELb1ELb1ELb1ELb0EEENS1_36VarlenDynamicPersistentTileSchedulerILi128ELi80ELi128ELi128ELb1ELb1ELb0ELb1ELb1ELb1EEEEEEEEEvNT_6ParamsE --------------------------
	.section	.text._ZN7cutlass13device_kernelIN5flash19enable_sm80_to_sm89INS1_16FlashAttnFwdSm80INS1_25CollectiveMainloopFwdSm80ILi4ELi1ELb0EN4cute5tupleIJNS5_1CILi128EEENS7_ILi80EEENS7_ILi64EEEEEELi64ENS_10bfloat16_tEfNS_4arch4Sm80ELb1ELb0ELb1ELb1ELb0ELb0ELb1ELb1EEENS1_21CollectiveEpilogueFwdINS6_IJS8_SA_S9_EEENS6_IJNS7_ILi1EEESI_SI_EEESC_SE_Li128ELb1ELb1ELb1ELb0EEENS1_36VarlenDynamicPersistentTileSchedulerILi128ELi80ELi128ELi128ELb1ELb1ELb0ELb1ELb1ELb1EEEEEEEEEvNT_6ParamsE,"ax",@progbits
	.sectioninfo	@"SHI_REGISTERS=255"
	.align	128
.text._ZN7cutlass13device_kernelIN5flash19enable_sm80_to_sm89INS1_16FlashAttnFwdSm80INS1_25CollectiveMainloopFwdSm80ILi4ELi1ELb0EN4cute5tupleIJNS5_1CILi128EEENS7_ILi80EEENS7_ILi64EEEEEELi64ENS_10bfloat16_tEfNS_4arch4Sm80ELb1ELb0ELb1ELb1ELb0ELb0ELb1ELb1EEENS1_21CollectiveEpilogueFwdINS6_IJS8_SA_S9_EEENS6_IJNS7_ILi1EEESI_SI_EEESC_SE_Li128ELb1ELb1ELb1ELb0EEENS1_36VarlenDynamicPersistentTileSchedulerILi128ELi80ELi128ELi128ELb1ELb1ELb0ELb1ELb1ELb1EEEEEEEEEvNT_6ParamsE:
        .type           _ZN7cutlass13device_kernelIN5flash19enable_sm80_to_sm89INS1_16FlashAttnFwdSm80INS1_25CollectiveMainloopFwdSm80ILi4ELi1ELb0EN4cute5tupleIJNS5_1CILi128EEENS7_ILi80EEENS7_ILi64EEEEEELi64ENS_10bfloat16_tEfNS_4arch4Sm80ELb1ELb0ELb1ELb1ELb0ELb0ELb1ELb1EEENS1_21CollectiveEpilogueFwdINS6_IJS8_SA_S9_EEENS6_IJNS7_ILi1EEESI_SI_EEESC_SE_Li128ELb1ELb1ELb1ELb0EEENS1_36VarlenDynamicPersistentTileSchedulerILi128ELi80ELi128ELi128ELb1ELb1ELb0ELb1ELb1ELb1EEEEEEEEEvNT_6ParamsE,@function
        .size           _ZN7cutlass13device_kernelIN5flash19enable_sm80_to_sm89INS1_16FlashAttnFwdSm80INS1_25CollectiveMainloopFwdSm80ILi4ELi1ELb0EN4cute5tupleIJNS5_1CILi128EEENS7_ILi80EEENS7_ILi64EEEEEELi64ENS_10bfloat16_tEfNS_4arch4Sm80ELb1ELb0ELb1ELb1ELb0ELb0ELb1ELb1EEENS1_21CollectiveEpilogueFwdINS6_IJS8_SA_S9_EEENS6_IJNS7_ILi1EEESI_SI_EEESC_SE_Li128ELb1ELb1ELb1ELb0EEENS1_36VarlenDynamicPersistentTileSchedulerILi128ELi80ELi128ELi128ELb1ELb1ELb0ELb1ELb1ELb1EEEEEEEEEvNT_6ParamsE,(.L_x_3253 - _ZN7cutlass13device_kernelIN5flash19enable_sm80_to_sm89INS1_16FlashAttnFwdSm80INS1_25CollectiveMainloopFwdSm80ILi4ELi1ELb0EN4cute5tupleIJNS5_1CILi128EEENS7_ILi80EEENS7_ILi64EEEEEELi64ENS_10bfloat16_tEfNS_4arch4Sm80ELb1ELb0ELb1ELb1ELb0ELb0ELb1ELb1EEENS1_21CollectiveEpilogueFwdINS6_IJS8_SA_S9_EEENS6_IJNS7_ILi1EEESI_SI_EEESC_SE_Li128ELb1ELb1ELb1ELb0EEENS1_36VarlenDynamicPersistentTileSchedulerILi128ELi80ELi128ELi128ELb1ELb1ELb0ELb1ELb1ELb1EEEEEEEEEvNT_6ParamsE)
        .other          _ZN7cutlass13device_kernelIN5flash19enable_sm80_to_sm89INS1_16FlashAttnFwdSm80INS1_25CollectiveMainloopFwdSm80ILi4ELi1ELb0EN4cute5tupleIJNS5_1CILi128EEENS7_ILi80EEENS7_ILi64EEEEEELi64ENS_10bfloat16_tEfNS_4arch4Sm80ELb1ELb0ELb1ELb1ELb0ELb0ELb1ELb1EEENS1_21CollectiveEpilogueFwdINS6_IJS8_SA_S9_EEENS6_IJNS7_ILi1EEESI_SI_EEESC_SE_Li128ELb1ELb1ELb1ELb0EEENS1_36VarlenDynamicPersistentTileSchedulerILi128ELi80ELi128ELi128ELb1ELb1ELb0ELb1ELb1ELb1EEEEEEEEEvNT_6ParamsE,@"STO_CUDA_ENTRY STV_DEFAULT"
_ZN7cutlass13device_kernelIN5flash19enable_sm80_to_sm89INS1_16FlashAttnFwdSm80INS1_25CollectiveMainloopFwdSm80ILi4ELi1ELb0EN4cute5tupleIJNS5_1CILi128EEENS7_ILi80EEENS7_ILi64EEEEEELi64ENS_10bfloat16_tEfNS_4arch4Sm80ELb1ELb0ELb1ELb1ELb0ELb0ELb1ELb1EEENS1_21CollectiveEpilogueFwdINS6_IJS8_SA_S9_EEENS6_IJNS7_ILi1EEESI_SI_EEESC_SE_Li128ELb1ELb1ELb1ELb0EEENS1_36VarlenDynamicPersistentTileSchedulerILi128ELi80ELi128ELi128ELb1ELb1ELb0ELb1ELb1ELb1EEEEEEEEEvNT_6ParamsE:
        /* <DEDUP_REMOVED lines=55> */
.L_x_1183:
        /* <DEDUP_REMOVED lines=17> */
.L_x_1301:
        /* <DEDUP_REMOVED lines=16> */
.L_x_1302:
[----:B--2---:R-:W-:-:S05]  /*0580*/  IMAD R0, R0, c[0x0][0x538], RZ ;  /* 0x00014e0000007a24 */ /* 0x004fca00078e02ff */
[----:B------:R-:W-:-:S04]  /*0590*/  IADD3 R6, R0, R6, RZ ;  /* 0x0000000600067210 */ /* 0x000fc80007ffe0ff */
[----:B------:R-:W-:-:S13]  /*05a0*/  ISETP.GT.AND P0, PT, R6, UR4, PT ;  /* 0x0000000406007c0c */ /* 0x000fda000bf04270 */
[----:B-1----:R-:W-:Y:S05]  /*05b0*/  @!P0 BRA `(.L_x_1183) ;  /* 0xfffffdb000008947 */ /* 0x002fea000383ffff */
.L_x_1179:
[----:B------:R-:W-:-:S05]  /*05c0*/  IADD3 R12, -R0, R6, RZ ;  /* 0x00000006000c7210 */ /* 0x000fca0007ffe1ff */
[----:B------:R-:W-:-:S05]  /*05d0*/  IMAD R0, R4, c[0x0][0x538], R12 ;  /* 0x00014e0004007a24 */ /* 0x000fca00078e020c */
[----:B------:R-:W-:Y:S01]  /*05e0*/  ISETP.GT.AND P0, PT, R0, UR4, PT ;  /* 0x0000000400007c0c */ /* 0x000fe2000bf04270 */
[----:B------:R-:W-:-:S12]  /*05f0*/  BRA.DIV ~URZ, `(.L_x_1184) ;  /* 0x000138f27f007947 */ /* 0x000fd8000b800000 */
[----:B------:R-:W-:-:S04]  /*0600*/  VOTE.ANY R11, PT, !P0 ;  /* 0x00000000000b7806 */ /* 0x000fc800040e0100 */
.L_x_1303:
[----:B------:R-:W1:Y:S02]  /*0610*/  POPC R0, R11 ;  /* 0x0000000b00007309 */ /* 0x000e640000000000 */
[----:B-1----:R-:W-:-:S05]  /*0620*/  IADD3 R2, R0, R7, RZ ;  /* 0x0000000700027210 */ /* 0x002fca0007ffe0ff */
[----:B------:R1:W-:Y:S01]  /*0630*/  STL [R1+0x64], R2 ;  /* 0x0000640201007387 */ /* 0x0003e20000100800 */
[----:B------:R-:W-:Y:S05]  /*0640*/  BRA.DIV ~URZ, `(.L_x_1185) ;  /* 0x000138f27f007947 */ /* 0x000fea000b800000 */
[----:B------:R2:W3:Y:S01]  /*0650*/  SHFL.IDX PT, R13, R10, R0, 0x1f ;  /* 0x00001f000a0d7589 */ /* 0x0004e200000e0000 */
[----:B------:R-:W-:-:S03]  /*0660*/  MOV R6, RZ ;  /* 0x000000ff00067202 */ /* 0x000fc60000000f00 */
[----:B------:R2:W4:Y:S04]  /*0670*/  SHFL.IDX PT, R10, R8, R0, 0x1f ;  /* 0x00001f00080a7589 */ /* 0x00052800000e0000 */
.L_x_1304:
[----:B------:R-:W-:Y:S01]  /*0680*/  ISETP.NE.AND P0, PT, R11, RZ, PT ;  /* 0x000000ff0b00720c */ /* 0x000fe20003f05270 */
[----:B------:R-:W-:-:S12]  /*0690*/  BSSY B0, `(.L_x_1186) ;  /* 0x0000005000007945 */ /* 0x000fd80003800000 */
[----:B------:R-:W-:Y:S05]  /*06a0*/  @!P0 BRA `(.L_x_1187) ;  /* 0x0000003000008947 */ /* 0x000fea0003800000 */
[----:B------:R-:W-:Y:S01]  /*06b0*/  IADD3 R5, R0, -0x1, RZ ;  /* 0xffffffff00057810 */ /* 0x000fe20007ffe0ff */
[----:B------:R-:W-:Y:S05]  /*06c0*/  BRA.DIV ~URZ, `(.L_x_1188) ;  /* 0x000139527f007947 */ /* 0x000fea000b800000 */
[----:B------:R1:W2:Y:S02]  /*06d0*/  SHFL.IDX PT, R6, R4, R5, 0x1f ;  /* 0x00001f0504067589 */ /* 0x0002a400000e0000 */
.L_x_1187:
[----:B------:R-:W-:Y:S05]  /*06e0*/  BSYNC B0 ;  /* 0x0000000000007941 */ /* 0x000fea0003800000 */
.L_x_1186:
        /* <DEDUP_REMOVED lines=69> */
.L_x_1190:
        /* <DEDUP_REMOVED lines=70> */
.L_x_1191:
[----:B------:R-:W-:Y:S05]  /*0fa0*/  BSYNC B0 ;  /* 0x0000000000007941 */ /* 0x000fea0003800000 */
.L_x_1189:
[----:B------:R-:W-:-:S04]  /*0fb0*/  LOP3.LUT R0, RZ, R0, RZ, 0x33, !PT ;  /* 0x00000000ff007212 */ /* 0x000fc800078e33ff */
[----:B------:R-:W-:-:S05]  /*0fc0*/  IADD3 R0, R0, R13, RZ ;  /* 0x0000000d00007210 */ /* 0x000fca0007ffe0ff */
[----:B------:R2:W-:Y:S01]  /*0fd0*/  STL [R1+0x5c], R0 ;  /* 0x00005c0001007387 */ /* 0x0005e20000100800 */
[----:B------:R-:W-:Y:S05]  /*0fe0*/  BRA `(.L_x_1192) ;  /* 0x0000006000007947 */ /* 0x000fea0003800000 */
.L_x_1180:
[----:B------:R-:W-:Y:S01]  /*0ff0*/  MOV R0, UR4 ;  /* 0x0000000400007c02 */ /* 0x000fe20008000f00 */
[----:B------:R-:W-:Y:S04]  /*1000*/  STL [R1+0x5c], RZ ;  /* 0x00005cff01007387 */ /* 0x000fe80000100800 */
[----:B------:R-:W-:Y:S04]  /*1010*/  STL [R1+0x60], RZ ;  /* 0x000060ff01007387 */ /* 0x000fe80000100800 */
[----:B------:R1:W-:Y:S02]  /*1020*/  STL [R1+0x58], R0 ;  /* 0x0000580001007387 */ /* 0x0003e40000100800 */
[----:B-1----:R-:W-:-:S05]  /*1030*/  MOV R0, c[0x0][0x53c] ;  /* 0x00014f0000007a02 */ /* 0x002fca0000000f00 */
[----:B------:R1:W-:Y:S02]  /*1040*/  STL [R1+0x64], R0 ;  /* 0x0000640001007387 */ /* 0x0003e40000100800 */
.L_x_1192:
        /* <DEDUP_REMOVED lines=8> */
.L_x_1178:
        /* <DEDUP_REMOVED lines=13> */
[----:B---3--:R-:W-:Y:S01]  /*11a0*/  IMAD.SHL.U32 R4, R18, 0x40, RZ ;  /* 0x0000004012047824 */ /* 0x008fe200078e00ff */
[----:B------:R-:W-:Y:S01]  /*11b0*/  SHF.R.S32.HI R7, RZ, 0x2, R13 ;  /* 0x00000002ff077819 */ /* 0x000fe2000001140d */
[----:B------:R-:W-:Y:S01]  /*11c0*/  IMAD.IADD R14, R3, 0x1, -R0 ;  /* 0x00000001030e7824 */ /* 0x000fe200078e0a00 */
[----:B------:R-:W-:Y:S01]  /*11d0*/  LOP3.LUT R0, R2, 0xfffffff0, RZ, 0xc0, !PT ;  /* 0xfffffff002007812 */ /* 0x000fe200078ec0ff */
[----:B------:R-:W-:Y:S01]  /*11e0*/  IMAD.IADD R9, R16, 0x1, -R9 ;  /* 0x0000000110097824 */ /* 0x000fe200078e0a09 */
[----:B------:R-:W-:-:S03]  /*11f0*/  SHF.R.S32.HI R3, RZ, 0x1f, R13 ;  /* 0x0000001fff037819 */ /* 0x000fc6000001140d */
[----:B------:R-:W-:Y:S01]  /*1200*/  IMAD.IADD R2, R16, 0x1, -R0 ;  /* 0x0000000110027824 */ /* 0x000fe200078e0a00 */
[----:B------:R-:W-:Y:S01]  /*1210*/  LEA.HI R3, R3, R7, RZ, 0x3 ;  /* 0x0000000703037211 */ /* 0x000fe200078f18ff */
[C---:B------:R-:W-:Y:S01]  /*1220*/  IMAD.SHL.U32 R20, R9.reuse, 0x8, RZ ;  /* 0x0000000809147824 */ /* 0x040fe200078e00ff */
        /* <DEDUP_REMOVED lines=86> */
[----:B------:R3:W-:Y:S01]  /*1790*/  STL [R1+0x4c], R3 ;  /* 0x00004c0301007387 */ /* 0x0007e20000100800 */
        /* <DEDUP_REMOVED lines=30> */
.L_x_1300:
        /* <DEDUP_REMOVED lines=11> */
[----:B------:R-:W-:Y:S01]  /*1a30*/  ISETP.NE.AND.EX P1, PT, RZ, c[0x0][0x34c], PT, P1 ;  /* 0x0000d300ff007a0c */ /* 0x000fe20003f25310 */
[----:B------:R-:W-:Y:S01]  /*1a40*/  IMAD.MOV.U32 R11, RZ, RZ, RZ ;  /* 0x000000ffff0b7224 */ /* 0x000fe200078e00ff */
[----:B--2---:R-:W-:Y:S01]  /*1a50*/  SHF.R.S32.HI R13, RZ, 0x1f, R23 ;  /* 0x0000001fff0d7819 */ /* 0x004fe20000011417 */
[----:B------:R1:W-:Y:S01]  /*1a60*/  STL [R1+0x50], R23 ;  /* 0x0000501701007387 */ /* 0x0003e20000100800 */
[----:B------:R-:W-:-:S04]  /*1a70*/  @P2 LEA R2, P0, R23, c[0x0][0x370], 0x2 ;  /* 0x0000dc0017022a11 */ /* 0x000fc800078010ff */
[----:B------:R-:W-:Y:S02]  /*1a80*/  @P2 LEA.HI.X R3, R23, c[0x0][0x374], R13, 0x2, P0 ;  /* 0x0000dd0017032a11 */ /* 0x000fe400000f140d */
[----:B------:R-:W-:-:S03]  /*1a90*/  ISETP.NE.U32.AND P0, PT, RZ, c[0x0][0x350], PT ;  /* 0x0000d400ff007a0c */ /* 0x000fc60003f05070 */
[----:B------:R2:W5:Y:S01]  /*1aa0*/  @P2 LDG.E R8, [R2.64] ;  /* 0x0000000802082981 */ /* 0x000562000c1e1900 */
[C---:B------:R-:W-:Y:S02]  /*1ab0*/  @P5 LEA R6, P2, R23.reuse, c[0x0][0x360], 0x2 ;  /* 0x0000d80017065a11 */ /* 0x040fe400078410ff */
[----:B------:R-:W-:Y:S02]  /*1ac0*/  ISETP.NE.AND.EX P0, PT, RZ, c[0x0][0x354], PT, P0 ;  /* 0x0000d500ff007a0c */ /* 0x000fe40003f05300 */
[C---:B------:R-:W-:Y:S02]  /*1ad0*/  @P5 LEA.HI.X R7, R23.reuse, c[0x0][0x364], R13, 0x2, P2 ;  /* 0x0000d90017075a11 */ /* 0x040fe400010f140d */
[----:B------:R-:W-:-:S03]  /*1ae0*/  LEA R4, P4, R23, c[0x0][0x348], 0x2 ;  /* 0x0000d20017047a11 */ /* 0x000fc600078810ff */
[----:B------:R-:W3:Y:S01]  /*1af0*/  @P5 LDG.E R0, [R6.64] ;  /* 0x0000000806005981 */ /* 0x000ee2000c1e1900 */
[----:B------:R-:W-:-:S05]  /*1b00*/  LEA.HI.X R5, R23, c[0x0][0x34c], R13, 0x2, P4 ;  /* 0x0000d30017057a11 */ /* 0x000fca00020f140d */
[----:B------:R1:W5:Y:S01]  /*1b10*/  @P1 LDG.E R11, [R4.64] ;  /* 0x00000008040b1981 */ /* 0x000362000c1e1900 */
[----:B--2---:R-:W-:-:S04]  /*1b20*/  LEA R2, P3, R23, c[0x0][0x350], 0x2 ;  /* 0x0000d40017027a11 */ /* 0x004fc800078610ff */
[----:B------:R-:W-:-:S05]  /*1b30*/  LEA.HI.X R3, R23, c[0x0][0x354], R13, 0x2, P3 ;  /* 0x0000d50017037a11 */ /* 0x000fca00018f140d */
[----:B------:R1:W5:Y:S01]  /*1b40*/  @P0 LDG.E R9, [R2.64] ;  /* 0x0000000802090981 */ /* 0x000362000c1e1900 */
[----:B----4-:R-:W-:-:S05]  /*1b50*/  LOP3.LUT R22, R10, 0xffff, RZ, 0xc0, !PT ;  /* 0x0000ffff0a167812 */ /* 0x010fca00078ec0ff */
[----:B------:R1:W-:Y:S01]  /*1b60*/  STL [R1+0x54], R22 ;  /* 0x0000541601007387 */ /* 0x0003e20000100800 */
[----:B------:R-:W-:Y:S03]  /*1b70*/  YIELD ;  /* 0x0000000000007946 */ /* 0x000fe60003800000 */
[----:B---3--:R1:W-:Y:S01]  /*1b80*/  @P5 STL [R1+0xc], R0 ;  /* 0x00000c0001005387 */ /* 0x0083e20000100800 */
        /* <DEDUP_REMOVED lines=8> */
.L_x_1193:
[----:B------:R-:W-:-:S04]  /*1c10*/  ISETP.NE.U32.AND P2, PT, RZ, c[0x0][0x368], PT ;  /* 0x0000da00ff007a0c */ /* 0x000fc80003f45070 */
[----:B------:R-:W-:-:S13]  /*1c20*/  ISETP.NE.AND.EX P2, PT, RZ, c[0x0][0x36c], PT, P2 ;  /* 0x0000db00ff007a0c */ /* 0x000fda0003f45320 */
[----:B------:R-:W-:Y:S05]  /*1c30*/  @!P2 BRA `(.L_x_1194) ;  /* 0x000000400000a947 */ /* 0x000fea0003800000 */
[----:B-1----:R-:W-:-:S04]  /*1c40*/  LEA R2, P2, R23, c[0x0][0x368], 0x2 ;  /* 0x0000da0017027a11 */ /* 0x002fc800078410ff */
[----:B------:R-:W-:-:S05]  /*1c50*/  LEA.HI.X R3, R23, c[0x0][0x36c], R13, 0x2, P2 ;  /* 0x0000db0017037a11 */ /* 0x000fca00010f140d */
[----:B------:R1:W5:Y:S01]  /*1c60*/  LDG.E R0, [R2.64] ;  /* 0x0000000802007981 */ /* 0x000362000c1e1900 */
[----:B------:R-:W-:Y:S05]  /*1c70*/  BRA `(.L_x_1195) ;  /* 0x0000005000007947 */ /* 0x000fea0003800000 */
.L_x_1194:
[----:B-1----:R-:W-:Y:S01]  /*1c80*/  MOV R0, c[0x0][0x1d0] ;  /* 0x0000740000007a02 */ /* 0x002fe20000000f00 */
[----:B------:R-:W-:Y:S05]  /*1c90*/  @!P0 BRA `(.L_x_1195) ;  /* 0x0000003000008947 */ /* 0x000fea0003800000 */
[----:B------:R-:W2:Y:S04]  /*1ca0*/  LDG.E R4, [R2.64] ;  /* 0x0000000802047981 */ /* 0x000ea8000c1e1900 */
[----:B------:R-:W2:Y:S02]  /*1cb0*/  LDG.E R0, [R2.64+0x4] ;  /* 0x0000040802007981 */ /* 0x000ea4000c1e1900 */
[----:B--2---:R-:W-:Y:S02]  /*1cc0*/  IADD3 R0, -R4, R0, RZ ;  /* 0x0000000004007210 */ /* 0x004fe40007ffe1ff */
.L_x_1195:
[----:B-1----:R-:W2:Y:S04]  /*1cd0*/  LDL R2, [R1+0xc] ;  /* 0x00000c0001027983 */ /* 0x002ea80000100800 */
[----:B------:R-:W3:Y:S01]  /*1ce0*/  LDL.LU R3, [R1+0x5c] ;  /* 0x00005c0001037983 */ /* 0x000ee20000300800 */
[--C-:B-----5:R-:W-:Y:S01]  /*1cf0*/  IMAD.IADD R4, R0, 0x1, -R8.reuse ;  /* 0x0000000100047824 */ /* 0x120fe200078e0a08 */
[----:B------:R-:W-:Y:S01]  /*1d00*/  BSSY B0, `(.L_x_1196) ;  /* 0x000003f000007945 */ /* 0x000fe20003800000 */
[----:B------:R-:W-:-:S02]  /*1d10*/  IMAD.IADD R14, R9, 0x1, R8 ;  /* 0x00000001090e7824 */ /* 0x000fc400078e0208 */
[----:B--2---:R-:W-:Y:S02]  /*1d20*/  IMAD.MOV.U32 R5, RZ, RZ, R2 ;  /* 0x000000ffff057224 */ /* 0x004fe400078e0002 */
[----:B------:R-:W-:Y:S02]  /*1d30*/  IMAD.MOV.U32 R2, RZ, RZ, c[0x0][0x2c4] ;  /* 0x0000b100ff027624 */ /* 0x000fe400078e00ff */
[----:B---3--:R-:W-:-:S03]  /*1d40*/  IMAD.SHL.U32 R18, R3, 0x80, RZ ;  /* 0x0000008003127824 */ /* 0x008fc600078e00ff */
[----:B------:R-:W-:Y:S02]  /*1d50*/  ISETP.NE.AND P4, PT, R2, 0x1, PT ;  /* 0x000000010200780c */ /* 0x000fe40003f85270 */
[----:B------:R-:W-:Y:S01]  /*1d60*/  IADD3 R2, R18, 0x7f, RZ ;  /* 0x0000007f12027810 */ /* 0x000fe20007ffe0ff */
[----:B------:R-:W-:Y:S04]  /*1d70*/  STL [R1+0x5c], R18 ;  /* 0x00005c1201007387 */ /* 0x000fe80000100800 */
[----:B------:R-:W-:Y:S01]  /*1d80*/  IMAD.MOV.U32 R0, RZ, RZ, R2 ;  /* 0x000000ffff007224 */ /* 0x000fe200078e0002 */
[----:B------:R1:W-:Y:S05]  /*1d90*/  STL [R1+0x10], R4 ;  /* 0x0000100401007387 */ /* 0x0003ea0000100800 */
[----:B------:R-:W-:Y:S01]  /*1da0*/  @P4 IMAD.HI.U32 R3, R2, c[0x0][0x2c8], RZ ;  /* 0x0000b20002034a27 */ /* 0x000fe200078e00ff */
[----:B------:R-:W-:-:S04]  /*1db0*/  IADD3 R2, R4, 0x50, -R5 ;  /* 0x0000005004027810 */ /* 0x000fc80007ffe805 */
[----:B------:R-:W-:Y:S02]  /*1dc0*/  @P4 SHF.R.U32.HI R0, RZ, c[0x0][0x2cc], R3 ;  /* 0x0000b300ff004a19 */ /* 0x000fe40000011603 */
[----:B------:R-:W-:-:S03]  /*1dd0*/  IADD3 R3, R4, 0x4f, RZ ;  /* 0x0000004f04037810 */ /* 0x000fc60007ffe0ff */
[----:B------:R-:W-:Y:S02]  /*1de0*/  IMAD.IADD R0, R2, 0x1, R0 ;  /* 0x0000000102007824 */ /* 0x000fe400078e0200 */
[----:B------:R-:W-:-:S04]  /*1df0*/  IMAD.HI R2, R3, 0x66666667, RZ ;  /* 0x6666666703027827 */ /* 0x000fc800078e02ff */
[----:B------:R-:W-:Y:S01]  /*1e00*/  IMAD.HI R0, R0, 0x66666667, RZ ;  /* 0x6666666700007827 */ /* 0x000fe200078e02ff */
[----:B-1----:R-:W-:-:S04]  /*1e10*/  SHF.R.U32.HI R4, RZ, 0x1f, R2 ;  /* 0x0000001fff047819 */ /* 0x002fc80000011602 */
[----:B------:R-:W-:Y:S02]  /*1e20*/  SHF.R.U32.HI R3, RZ, 0x1f, R0 ;  /* 0x0000001fff037819 */ /* 0x000fe40000011600 */
[----:B------:R-:W-:Y:S02]  /*1e30*/  LEA.HI.SX32 R4, R2, R4, 0x1b ;  /* 0x0000000402047211 */ /* 0x000fe400078fdaff */
[----:B------:R-:W-:Y:S02]  /*1e40*/  LOP3.LUT R2, R10, 0xff000000, RZ, 0xc0, !PT ;  /* 0xff0000000a027812 */ /* 0x000fe400078ec0ff */
[----:B------:R-:W-:Y:S02]  /*1e50*/  LEA.HI.SX32 R0, R0, R3, 0x1b ;  /* 0x0000000300007211 */ /* 0x000fe400078fdaff */
[----:B------:R-:W-:Y:S02]  /*1e60*/  LOP3.LUT R3, R10, 0xff0000, RZ, 0xc0, !PT ;  /* 0x00ff00000a037812 */ /* 0x000fe400078ec0ff */
[----:B------:R-:W-:-:S02]  /*1e70*/  SHF.R.U32.HI R2, RZ, 0x8, R2 ;  /* 0x00000008ff027819 */ /* 0x000fc40000011602 */
[----:B------:R-:W-:Y:S02]  /*1e80*/  IMNMX R6, R4, R0, PT ;  /* 0x0000000004067217 */ /* 0x000fe40003800200 */
[----:B------:R-:W-:Y:S01]  /*1e90*/  LEA.HI R3, R3, R2, RZ, 0x10 ;  /* 0x0000000203037211 */ /* 0x000fe200078f80ff */
[----:B------:R-:W-:Y:S01]  /*1ea0*/  IMAD.MOV.U32 R2, RZ, RZ, RZ ;  /* 0x000000ffff027224 */ /* 0x000fe200078e00ff */
[----:B------:R-:W-:Y:S02]  /*1eb0*/  ISETP.GE.AND P2, PT, R6, 0x1, PT ;  /* 0x000000010600780c */ /* 0x000fe40003f46270 */
        /* <DEDUP_REMOVED lines=35> */
.L_x_1197:
[----:B------:R-:W-:Y:S05]  /*20f0*/  BSYNC B0 ;  /* 0x0000000000007941 */ /* 0x000fea0003800000 */
.L_x_1196:
        /* <DEDUP_REMOVED lines=43> */
[----:B------:R-:W3:Y:S04]  /*23b0*/  LDL.64 R8, [R1+0x30] ;  /* 0x0000300001087983 */ /* 0x000ee80000100a00 */
[----:B------:R4:W3:Y:S01]  /*23c0*/  LDL.64 R20, [R1+0x30] ;  /* 0x0000300001147983 */ /* 0x0008e20000100a00 */
[----:B------:R-:W-:-:S04]  /*23d0*/  ISETP.NE.U32.AND P3, PT, RZ, c[0x0][0x340], PT ;  /* 0x0000d000ff007a0c */ /* 0x000fc80003f65070 */
[----:B------:R-:W-:-:S13]  /*23e0*/  ISETP.NE.AND.EX P3, PT, RZ, c[0x0][0x344], PT, P3 ;  /* 0x0000d100ff007a0c */ /* 0x000fda0003f65330 */
[----:B------:R-:W-:-:S05]  /*23f0*/  @P3 IMAD.WIDE R2, R23, R12, c[0x0][0x340] ;  /* 0x0000d00017023625 */ /* 0x000fca00078e020c */
[----:B-1----:R1:W5:Y:S01]  /*2400*/  @P3 LDG.E R15, [R2.64] ;  /* 0x00000008020f3981 */ /* 0x002362000c1e1900 */
[----:B------:R-:W-:Y:S02]  /*2410*/  SHF.R.S32.HI R0, RZ, 0x1f, R11 ;  /* 0x0000001fff007819 */ /* 0x000fe4000001140b */
[----:B------:R-:W-:Y:S02]  /*2420*/  SHF.R.S32.HI R7, RZ, 0x1f, R14 ;  /* 0x0000001fff077819 */ /* 0x000fe4000001140e */
[----:B------:R-:W-:Y:S01]  /*2430*/  IADD3 R84, R246, -0x1, RZ ;  /* 0xfffffffff6547810 */ /* 0x000fe20007ffe0ff */
[----:B------:R-:W-:-:S04]  /*2440*/  IMAD R0, R0, c[0x0][0x178], RZ ;  /* 0x00005e0000007a24 */ /* 0x000fc800078e02ff */
[C---:B------:R-:W-:Y:S02]  /*2450*/  IMAD R0, R11.reuse, c[0x0][0x17c], R0 ;  /* 0x00005f000b007a24 */ /* 0x040fe400078e0200 */
[----:B-1----:R-:W-:-:S05]  /*2460*/  IMAD.WIDE.U32 R2, R11, c[0x0][0x178], RZ ;  /* 0x00005e000b027a25 */ /* 0x002fca00078e00ff */
[----:B------:R-:W-:Y:S02]  /*2470*/  IADD3 R3, R3, R0, RZ ;  /* 0x0000000003037210 */ /* 0x000fe40007ffe0ff */
[----:B--2---:R-:W-:Y:S02]  /*2480*/  IADD3 R12, R4, R18, RZ ;  /* 0x00000012040c7210 */ /* 0x004fe40007ffe0ff */
[----:B------:R-:W1:Y:S02]  /*2490*/  S2R R4, SR_TID.X ;  /* 0x0000000000047919 */ /* 0x000e640000002100 */
[----:B------:R-:W-:Y:S01]  /*24a0*/  MOV R0, R12 ;  /* 0x0000000c00007202 */ /* 0x000fe20000000f00 */
[----:B------:R-:W-:Y:S01]  /*24b0*/  @P4 IMAD.HI.U32 R6, R12, c[0x0][0x2c8], RZ ;  /* 0x0000b2000c064a27 */ /* 0x000fe200078e00ff */
[----:B---3--:R-:W-:-:S04]  /*24c0*/  MOV R20, R8 ;  /* 0x0000000800147202 */ /* 0x008fc80000000f00 */
[----:B------:R-:W-:Y:S02]  /*24d0*/  @P4 SHF.R.U32.HI R0, RZ, c[0x0][0x2cc], R6 ;  /* 0x0000b300ff004a19 */ /* 0x000fe40000011606 */
[----:B------:R-:W-:Y:S02]  /*24e0*/  SEL R6, R13, RZ, !P1 ;  /* 0x000000ff0d067207 */ /* 0x000fe40004800000 */
[----:B------:R-:W-:-:S05]  /*24f0*/  SHF.R.S32.HI R21, RZ, 0x1f, R20 ;  /* 0x0000001fff157819 */ /* 0x000fca0000011414 */
[----:B------:R4:W-:Y:S01]  /*2500*/  STL [R1+0x34], R21 ;  /* 0x0000341501007387 */ /* 0x0009e20000100800 */
[----:B-1----:R-:W-:-:S04]  /*2510*/  SHF.R.S32.HI R17, RZ, 0x1f, R4 ;  /* 0x0000001fff117819 */ /* 0x002fc80000011404 */
[----:B------:R-:W-:Y:S01]  /*2520*/  LEA.HI R17, R17, R4, RZ, 0x3 ;  /* 0x0000000411117211 */ /* 0x000fe200078f18ff */
[C---:B------:R-:W-:Y:S01]  /*2530*/  IMAD.WIDE.U32 R4, R22.reuse, c[0x0][0x1b8], R2 ;  /* 0x00006e0016047a25 */ /* 0x040fe200078e0002 */
[----:B------:R-:W-:Y:S02]  /*2540*/  SEL R3, R23, RZ, !P1 ;  /* 0x000000ff17037207 */ /* 0x000fe40004800000 */
[----:B------:R-:W-:Y:S01]  /*2550*/  SHF.R.S32.HI R17, RZ, 0x3, R17 ;  /* 0x00000003ff117819 */ /* 0x000fe20000011411 */
[----:B------:R-:W-:-:S03]  /*2560*/  IMAD R5, R22, c[0x0][0x1bc], R5 ;  /* 0x00006f0016057a24 */ /* 0x000fc600078e0205 */
[----:B------:R-:W-:-:S04]  /*2570*/  IADD3 R2, P2, R17, R14, RZ ;  /* 0x0000000e11027210 */ /* 0x000fc80007f5e0ff */
[----:B------:R-:W-:Y:S01]  /*2580*/  LEA.HI.X.SX32 R10, R17, R7, 0x1, P2 ;  /* 0x00000007110a7211 */ /* 0x000fe200010f0eff */
[----:B------:R-:W-:Y:S01]  /*2590*/  IMAD R7, R6, c[0x0][0x1c0], RZ ;  /* 0x0000700006077a24 */ /* 0x000fe200078e02ff */
[----:B------:R-:W-:Y:S01]  /*25a0*/  ISETP.GE.AND P2, PT, R20, c[0x0][0x198], PT ;  /* 0x0000660014007a0c */ /* 0x000fe20003f46270 */
[----:B------:R-:W-:-:S04]  /*25b0*/  IMAD.WIDE.U32 R8, R2, c[0x0][0x1e0], R20 ;  /* 0x0000780002087a25 */ /* 0x000fc800078e0014 */
[----:B------:R-:W-:Y:S02]  /*25c0*/  IMAD R6, R10, c[0x0][0x1e0], RZ ;  /* 0x000078000a067a24 */ /* 0x000fe400078e02ff */
[C---:B------:R-:W-:Y:S02]  /*25d0*/  IMAD R11, R3.reuse, c[0x0][0x1c4], R7 ;  /* 0x00007100030b7a24 */ /* 0x040fe400078e0207 */
[----:B------:R-:W-:Y:S02]  /*25e0*/  IMAD R14, R2, c[0x0][0x1e4], R6 ;  /* 0x00007900020e7a24 */ /* 0x000fe400078e0206 */
[----:B------:R-:W-:Y:S01]  /*25f0*/  IMAD.WIDE.U32 R6, R3, c[0x0][0x1c0], R4 ;  /* 0x0000700003067a25 */ /* 0x000fe200078e0004 */
[----:B------:R-:W-:-:S03]  /*2600*/  SHF.R.S32.HI R4, RZ, 0x1f, R0 ;  /* 0x0000001fff047819 */ /* 0x000fc60000011400 */
[----:B------:R-:W-:Y:S01]  /*2610*/  IMAD R16, R10, c[0x0][0x208], RZ ;  /* 0x000082000a107a24 */ /* 0x000fe200078e02ff */
[----:B------:R-:W-:Y:S01]  /*2620*/  IADD3 R3, R7, R11, RZ ;  /* 0x0000000b07037210 */ /* 0x000fe20007ffe0ff */
[----:B------:R-:W-:Y:S02]  /*2630*/  IMAD.IADD R5, R9, 0x1, R14 ;  /* 0x0000000109057824 */ /* 0x000fe400078e020e */
[----:B------:R-:W-:-:S04]  /*2640*/  IMAD.WIDE.U32 R10, R2, c[0x0][0x208], R20 ;  /* 0x00008200020a7a25 */ /* 0x000fc800078e0014 */
[----:B------:R-:W-:Y:S01]  /*2650*/  IMAD R9, R2, c[0x0][0x20c], R16 ;  /* 0x0000830002097a24 */ /* 0x000fe200078e0210 */
[----:B------:R-:W-:Y:S01]  /*2660*/  MOV R2, R6 ;  /* 0x0000000600027202 */ /* 0x000fe20000000f00 */
[----:B------:R-:W-:Y:S01]  /*2670*/  IMAD R7, R4, c[0x0][0x1b0], RZ ;  /* 0x00006c0004077a24 */ /* 0x000fe200078e02ff */
[----:B------:R-:W-:Y:S01]  /*2680*/  MOV R4, R8 ;  /* 0x0000000800047202 */ /* 0x000fe20000000f00 */
[----:B------:R-:W-:Y:S02]  /*2690*/  IMAD.MOV R8, RZ, RZ, -R0 ;  /* 0x000000ffff087224 */ /* 0x000fe400078e0a00 */
[C---:B------:R-:W-:Y:S02]  /*26a0*/  IMAD R14, R0.reuse, c[0x0][0x1b4], R7 ;  /* 0x00006d00000e7a24 */ /* 0x040fe400078e0207 */
[----:B------:R-:W-:-:S04]  /*26b0*/  IMAD.WIDE.U32 R6, R0, c[0x0][0x1b0], R2 ;  /* 0x00006c0000067a25 */ /* 0x000fc800078e0002 */
[----:B------:R-:W-:Y:S01]  /*26c0*/  IMAD.WIDE.U32 R2, R22, c[0x0][0x1e8], R4 ;  /* 0x00007a0016027a25 */ /* 0x000fe200078e0004 */
[----:B------:R-:W-:Y:S02]  /*26d0*/  IADD3 R5, R11, R9, RZ ;  /* 0x000000090b057210 */ /* 0x000fe40007ffe0ff */
[----:B------:R-:W-:Y:S01]  /*26e0*/  MOV R4, R10 ;  /* 0x0000000a00047202 */ /* 0x000fe20000000f00 */
[----:B------:R-:W-:Y:S02]  /*26f0*/  IMAD R0, R8, c[0x0][0x2c4], R12 ;  /* 0x0000b10008007a24 */ /* 0x000fe400078e020c */
[C---:B------:R-:W-:Y:S01]  /*2700*/  IMAD R9, R22.reuse, c[0x0][0x1ec], R3 ;  /* 0x00007b0016097a24 */ /* 0x040fe200078e0203 */
[----:B------:R-:W-:Y:S01]  /*2710*/  IADD3 R3, R7, R14, RZ ;  /* 0x0000000e07037210 */ /* 0x000fe20007ffe0ff */
[----:B------:R-:W-:Y:S01]  /*2720*/  IMAD.MOV.U32 R8, RZ, RZ, R2 ;  /* 0x000000ffff087224 */ /* 0x000fe200078e0002 */
[----:B-----5:R-:W-:Y:S01]  /*2730*/  @P3 SHF.R.S32.HI R7, RZ, 0x1f, R15 ;  /* 0x0000001fff073819 */ /* 0x020fe2000001140f */
[----:B------:R-:W-:Y:S01]  /*2740*/  IMAD.WIDE.U32 R4, R22, c[0x0][0x210], R4 ;  /* 0x0000840016047a25 */ /* 0x000fe200078e0004 */
[----:B------:R-:W-:-:S02]  /*2750*/  SHF.R.S32.HI R10, RZ, 0x1f, R0 ;  /* 0x0000001fff0a7819 */ /* 0x000fc40000011400 */
[----:B------:R-:W-:Y:S01]  /*2760*/  @!P3 MOV R7, R13 ;  /* 0x0000000d0007b202 */ /* 0x000fe20000000f00 */
[----:B------:R-:W-:Y:S01]  /*2770*/  IMAD R5, R22, c[0x0][0x214], R5 ;  /* 0x0000850016057a24 */ /* 0x000fe200078e0205 */
[----:B------:R-:W-:Y:S01]  /*2780*/  MOV R2, R6 ;  /* 0x0000000600027202 */ /* 0x000fe20000000f00 */
[----:B------:R-:W-:Y:S01]  /*2790*/  IMAD R10, R10, c[0x0][0x1a8], RZ ;  /* 0x00006a000a0a7a24 */ /* 0x000fe200078e02ff */
[----:B------:R-:W-:Y:S02]  /*27a0*/  SEL R6, R7, RZ, !P0 ;  /* 0x000000ff07067207 */ /* 0x000fe40004000000 */
[----:B------:R-:W-:Y:S01]  /*27b0*/  @!P3 MOV R15, R23 ;  /* 0x00000017000fb202 */ /* 0x000fe20000000f00 */
[C---:B------:R-:W-:Y:S02]  /*27c0*/  IMAD R7, R0.reuse, c[0x0][0x1ac], R10 ;  /* 0x00006b0000077a24 */ /* 0x040fe400078e020a */
[----:B------:R-:W-:Y:S01]  /*27d0*/  IMAD.WIDE.U32 R2, R0, c[0x0][0x1a8], R2 ;  /* 0x00006a0000027a25 */ /* 0x000fe200078e0002 */
[----:B------:R-:W-:-:S03]  /*27e0*/  SEL R0, R15, RZ, !P0 ;  /* 0x000000ff0f007207 */ /* 0x000fc60004000000 */
[C---:B------:R-:W-:Y:S02]  /*27f0*/  IMAD R11, R6.reuse, c[0x0][0x1f0], RZ ;  /* 0x00007c00060b7a24 */ /* 0x040fe400078e02ff */
[----:B------:R-:W-:Y:S02]  /*2800*/  IMAD R6, R6, c[0x0][0x218], RZ ;  /* 0x0000860006067a24 */ /* 0x000fe400078e02ff */
[----:B------:R-:W-:Y:S01]  /*2810*/  IMAD.IADD R3, R3, 0x1, R7 ;  /* 0x0000000103037824 */ /* 0x000fe200078e0207 */
[----:B------:R-:W-:Y:S01]  /*2820*/  LEA R7, P0, R2, c[0x0][0x160], 0x1 ;  /* 0x0000580002077a11 */ /* 0x000fe200078008ff */
[C---:B------:R-:W-:Y:S02]  /*2830*/  IMAD R10, R0.reuse, c[0x0][0x21c], R6 ;  /* 0x00008700000a7a24 */ /* 0x040fe400078e0206 */
[----:B------:R-:W-:Y:S01]  /*2840*/  IMAD.WIDE.U32 R4, R0, c[0x0][0x218], R4 ;  /* 0x0000860000047a25 */ /* 0x000fe200078e0004 */
[----:B------:R-:W-:-:S03]  /*2850*/  LEA.HI.X R6, R2, c[0x0][0x164], R3, 0x1, P0 ;  /* 0x0000590002067a11 */ /* 0x000fc600000f0c03 */
[C---:B------:R-:W-:Y:S01]  /*2860*/  IMAD R11, R0.reuse, c[0x0][0x1f4], R11 ;  /* 0x00007d00000b7a24 */ /* 0x040fe200078e020b */
[----:B------:R-:W-:Y:S01]  /*2870*/  IADD3 R2, R5, R10, RZ ;  /* 0x0000000a05027210 */ /* 0x000fe20007ffe0ff */
[----:B------:R-:W-:Y:S01]  /*2880*/  IMAD.WIDE.U32 R8, R0, c[0x0][0x1f0], R8 ;  /* 0x00007c0000087a25 */ /* 0x000fe200078e0008 */
[----:B------:R-:W-:-:S04]  /*2890*/  IADD3 R0, R17, R18, RZ ;  /* 0x0000001211007210 */ /* 0x000fc80007ffe0ff */
[----:B------:R-:W-:Y:S01]  /*28a0*/  IADD3 R3, R9, R11, RZ ;  /* 0x0000000b09037210 */ /* 0x000fe20007ffe0ff */
[----:B------:R4:W-:Y:S04]  /*28b0*/  STL.64 [R1+0x38], R8 ;  /* 0x0000380801007387 */ /* 0x0009e80000100a00 */
[----:B------:R4:W-:Y:S04]  /*28c0*/  STL.64 [R1+0x40], R4 ;  /* 0x0000400401007387 */ /* 0x0009e80000100a00 */
[----:B------:R4:W-:Y:S04]  /*28d0*/  STL [R1+0x48], R2 ;  /* 0x0000480201007387 */ /* 0x0009e80000100800 */
[----:B------:R4:W-:Y:S01]  /*28e0*/  STL [R1+0x28], R3 ;  /* 0x0000280301007387 */ /* 0x0009e20000100800 */
[----:B------:R-:W-:Y:S05]  /*28f0*/  BRA.DIV ~URZ, `(.L_x_1199) ;  /* 0x000117827f007947 */ /* 0x000fea000b800000 */
[----:B----4-:R1:W2:Y:S02]  /*2900*/  SHFL.IDX PT, R8, R6, RZ, 0x181f ;  /* 0x00181fff06087589 */ /* 0x0102a400000e0000 */
.L_x_1305:
[----:B------:R-:W-:Y:S05]  /*2910*/  BRA.DIV ~URZ, `(.L_x_1200) ;  /* 0x000117d27f007947 */ /* 0x000fea000b800000 */
[----:B------:R3:W4:Y:S02]  /*2920*/  SHFL.IDX PT, R2, R7, RZ, 0x181f ;  /* 0x00181fff07027589 */ /* 0x00072400000e0000 */
.L_x_1306:
[----:B------:R-:W5:Y:S01]  /*2930*/  LDL R3, [R1+0xc] ;  /* 0x00000c0001037983 */ /* 0x000f620000100800 */
[----:B------:R-:W-:Y:S01]  /*2940*/  BSSY B0, `(.L_x_1201) ;  /* 0x000000b000007945 */ /* 0x000fe20003800000 */
[----:B-----5:R-:W-:-:S05]  /*2950*/  IMAD R4, R3, c[0x0][0x2c4], RZ ;  /* 0x0000b10003047a24 */ /* 0x020fca00078e02ff */
        /* <DEDUP_REMOVED lines=9> */
.L_x_1202:
[----:B------:R-:W-:Y:S05]  /*29f0*/  BSYNC B0 ;  /* 0x0000000000007941 */ /* 0x000fea0003800000 */
.L_x_1201:
[----:B------:R-:W-:Y:S05]  /*2a00*/  BRA.DIV ~URZ, `(.L_x_1203) ;  /* 0x000117527f007947 */ /* 0x000fea000b800000 */
[----:B--2---:R2:W1:Y:S04]  /*2a10*/  SHFL.IDX PT, R8, R6, 0x1, 0x181f ;  /* 0x00381f0006087f89 */ /* 0x00446800000e0000 */
[----:B----4-:R2:W4:Y:S02]  /*2a20*/  SHFL.IDX PT, R2, R7, 0x1, 0x181f ;  /* 0x00381f0007027f89 */ /* 0x01052400000e0000 */
.L_x_1307:
        /* <DEDUP_REMOVED lines=11> */
.L_x_1205:
[----:B------:R-:W-:Y:S05]  /*2ae0*/  BSYNC B0 ;  /* 0x0000000000007941 */ /* 0x000fea0003800000 */
.L_x_1204:
[----:B------:R-:W-:Y:S05]  /*2af0*/  BRA.DIV ~URZ, `(.L_x_1206) ;  /* 0x000117327f007947 */ /* 0x000fea000b800000 */
[----:B-1----:R1:W2:Y:S02]  /*2b00*/  SHFL.IDX PT, R8, R6, 0x2, 0x181f ;  /* 0x00581f0006087f89 */ /* 0x0022a400000e0000 */
.L_x_1308:
[----:B------:R-:W-:Y:S05]  /*2b10*/  BRA.DIV ~URZ, `(.L_x_1207) ;  /* 0x000117827f007947 */ /* 0x000fea000b800000 */
[----:B----4-:R4:W1:Y:S02]  /*2b20*/  SHFL.IDX PT, R2, R7, 0x2, 0x181f ;  /* 0x00581f0007027f89 */ /* 0x01086400000e0000 */
.L_x_1309:
        /* <DEDUP_REMOVED lines=11> */
.L_x_1209:
[----:B------:R-:W-:Y:S05]  /*2be0*/  BSYNC B0 ;  /* 0x0000000000007941 */ /* 0x000fea0003800000 */
.L_x_1208:
[----:B------:R-:W-:Y:S05]  /*2bf0*/  BRA.DIV ~URZ, `(.L_x_1210) ;  /* 0x000117127f007947 */ /* 0x000fea000b800000 */
[----:B--2---:R2:W3:Y:S04]  /*2c00*/  SHFL.IDX PT, R8, R6, 0x3, 0x181f ;  /* 0x00781f0006087f89 */ /* 0x0044e800000e0000 */
[----:B-1----:R2:W1:Y:S02]  /*2c10*/  SHFL.IDX PT, R2, R7, 0x3, 0x181f ;  /* 0x00781f0007027f89 */ /* 0x00246400000e0000 */
.L_x_1310:
        /* <DEDUP_REMOVED lines=11> */
.L_x_1212:
[----:B------:R-:W-:Y:S05]  /*2cd0*/  BSYNC B0 ;  /* 0x0000000000007941 */ /* 0x000fea0003800000 */
.L_x_1211:
[----:B------:R-:W-:Y:S05]  /*2ce0*/  BRA.DIV ~URZ, `(.L_x_1213) ;  /* 0x000116f27f007947 */ /* 0x000fea000b800000 */
[----:B---3--:R3:W2:Y:S02]  /*2cf0*/  SHFL.IDX PT, R8, R6, 0x4, 0x181f ;  /* 0x00981f0006087f89 */ /* 0x0086a400000e0000 */
.L_x_1311:
[----:B------:R-:W-:Y:S05]  /*2d00*/  BRA.DIV ~URZ, `(.L_x_1214) ;  /* 0x000117427f007947 */ /* 0x000fea000b800000 */
[----:B-1----:R1:W3:Y:S02]  /*2d10*/  SHFL.IDX PT, R2, R7, 0x4, 0x181f ;  /* 0x00981f0007027f89 */ /* 0x0022e400000e0000 */
.L_x_1312:
        /* <DEDUP_REMOVED lines=11> */
.L_x_1216:
[----:B------:R-:W-:Y:S05]  /*2dd0*/  BSYNC B0 ;  /* 0x0000000000007941 */ /* 0x000fea0003800000 */
.L_x_1215:
[----:B------:R-:W-:Y:S05]  /*2de0*/  BRA.DIV ~URZ, `(.L_x_1217) ;  /* 0x000116d27f007947 */ /* 0x000fea000b800000 */
[----:B--2---:R2:W1:Y:S04]  /*2df0*/  SHFL.IDX PT, R8, R6, 0x5, 0x181f ;  /* 0x00b81f0006087f89 */ /* 0x00446800000e0000 */
[----:B---3--:R2:W3:Y:S02]  /*2e00*/  SHFL.IDX PT, R2, R7, 0x5, 0x181f ;  /* 0x00b81f0007027f89 */ /* 0x0084e400000e0000 */
.L_x_1313:
        /* <DEDUP_REMOVED lines=11> */
.L_x_1219:
[----:B------:R-:W-:Y:S05]  /*2ec0*/  BSYNC B0 ;  /* 0x0000000000007941 */ /* 0x000fea0003800000 */
.L_x_1218:
[----:B------:R-:W-:Y:S05]  /*2ed0*/  BRA.DIV ~URZ, `(.L_x_1220) ;  /* 0x000116b27f007947 */ /* 0x000fea000b800000 */
[----:B-1----:R1:W2:Y:S02]  /*2ee0*/  SHFL.IDX PT, R8, R6, 0x6, 0x181f ;  /* 0x00d81f0006087f89 */ /* 0x0022a400000e0000 */
.L_x_1314:
[----:B------:R-:W-:Y:S05]  /*2ef0*/  BRA.DIV ~URZ, `(.L_x_1221) ;  /* 0x000117027f007947 */ /* 0x000fea000b800000 */
[----:B---3--:R3:W1:Y:S02]  /*2f00*/  SHFL.IDX PT, R2, R7, 0x6, 0x181f ;  /* 0x00d81f0007027f89 */ /* 0x00866400000e0000 */
.L_x_1315:
        /* <DEDUP_REMOVED lines=11> */
.L_x_1223:
[----:B------:R-:W-:Y:S05]  /*2fc0*/  BSYNC B0 ;  /* 0x0000000000007941 */ /* 0x000fea0003800000 */
.L_x_1222:
[----:B------:R-:W-:Y:S05]  /*2fd0*/  BRA.DIV ~URZ, `(.L_x_1224) ;  /* 0x000116927f007947 */ /* 0x000fea000b800000 */
[----:B-12---:R-:W1:Y:S04]  /*2fe0*/  SHFL.IDX PT, R6, R6, 0x7, 0x181f ;  /* 0x00f81f0006067f89 */ /* 0x006e6800000e0000 */
[----:B------:R2:W3:Y:S02]  /*2ff0*/  SHFL.IDX PT, R2, R7, 0x7, 0x181f ;  /* 0x00f81f0007027f89 */ /* 0x0004e400000e0000 */
.L_x_1316:
        /* <DEDUP_REMOVED lines=13> */
[----:B------:R-:W5:Y:S04]  /*30d0*/  LDL R5, [R1+0x28] ;  /* 0x0000280001057983 */ /* 0x000f680000100800 */
[----:B--2---:R-:W2:Y:S04]  /*30e0*/  LDL.64 R8, [R1+0x38] ;  /* 0x0000380001087983 */ /* 0x004ea80000100a00 */
[----:B----4-:R-:W4:Y:S04]  /*30f0*/  LDL R18, [R1+0x48] ;  /* 0x0000480001127983 */ /* 0x010f280000100800 */
[----:B------:R-:W4:Y:S04]  /*3100*/  LDL.64 R16, [R1+0x40] ;  /* 0x0000400001107983 */ /* 0x000f280000100a00 */
        /* <DEDUP_REMOVED lines=10> */
[----:B------:R-:W4:Y:S01]  /*31b0*/  LDL R249, [R1+0x24] ;  /* 0x0000240001f97983 */ /* 0x000f220000100800 */
[----:B------:R-:W-:-:S04]  /*31c0*/  SHF.R.S32.HI R7, RZ, 0x1f, R10 ;  /* 0x0000001fff077819 */ /* 0x000fc8000001140a */
[----:B------:R-:W-:-:S04]  /*31d0*/  LEA.HI R7, R7, R10, RZ, 0x3 ;  /* 0x0000000a07077211 */ /* 0x000fc800078f18ff */
[----:B------:R-:W-:Y:S01]  /*31e0*/  SHF.R.S32.HI R7, RZ, 0x3, R7 ;  /* 0x00000003ff077819 */ /* 0x000fe20000011407 */
[----:B------:R-:W-:-:S05]  /*31f0*/  IMAD R0, R84, c[0x0][0x1e4], R0 ;  /* 0x0000790054007a24 */ /* 0x000fca00078e0200 */
[----:B------:R-:W-:-:S05]  /*3200*/  IADD3 R0, R3, R0, RZ ;  /* 0x0000000003007210 */ /* 0x000fca0007ffe0ff */
[----:B------:R-:W-:Y:S01]  /*3210*/  IMAD R0, R0, 0x50, RZ ;  /* 0x0000005000007824 */ /* 0x000fe200078e02ff */
[----:B------:R-:W-:Y:S02]  /*3220*/  USHF.L.U32 UR7, UR4, 0x5, URZ ;  /* 0x0000000504077899 */ /* 0x000fe4000800063f */
[----:B------:R-:W-:Y:S01]  /*3230*/  USHF.L.U64.HI UR5, UR4, UR6, UR5 ;  /* 0x0000000604057299 */ /* 0x000fe20008010205 */
[----:B------:R-:W-:Y:S01]  /*3240*/  BAR.SYNC.DEFER_BLOCKING 0x0 ;  /* 0x0000000000007b1d */ /* 0x000fe20000010000 */
[----:B---3--:R-:W-:-:S04]  /*3250*/  IADD3 R12, R85, R250, -R7 ;  /* 0x000000fa550c7210 */ /* 0x008fc80007ffe807 */
[C---:B------:R-:W-:Y:S02]  /*3260*/  ISETP.GE.AND P5, PT, R12.reuse, 0x11, PT ;  /* 0x000000110c00780c */ /* 0x040fe40003fa6270 */
[----:B-----5:R-:W-:Y:S02]  /*3270*/  MOV R87, R5 ;  /* 0x0000000500577202 */ /* 0x020fe40000000f00 */
[----:B--2---:R-:W-:Y:S02]  /*3280*/  MOV R86, R8 ;  /* 0x0000000800567202 */ /* 0x004fe40000000f00 */
[----:B------:R-:W-:-:S03]  /*3290*/  ISETP.GE.AND P1, PT, R12, 0x1, PT ;  /* 0x000000010c00780c */ /* 0x000fc60003f26270 */
[----:B------:R-:W-:Y:S01]  /*32a0*/  IMAD.WIDE.U32 R2, R2, 0x50, R86 ;  /* 0x0000005002027825 */ /* 0x000fe200078e0056 */
[----:B------:R-:W-:-:S04]  /*32b0*/  ISETP.GE.AND P3, PT, R12, 0x21, PT ;  /* 0x000000210c00780c */ /* 0x000fc80003f66270 */
[----:B------:R-:W-:Y:S02]  /*32c0*/  IADD3 R3, R3, R0, RZ ;  /* 0x0000000003037210 */ /* 0x000fe40007ffe0ff */
[----:B------:R-:W-:-:S03]  /*32d0*/  @P5 LEA R0, P2, R142, R2, 0x4 ;  /* 0x000000028e005211 */ /* 0x000fc600078420ff */
[----:B------:R-:W-:Y:S02]  /*32e0*/  @P1 LEA R4, P0, R2, c[0x0][0x1c8], 0x1 ;  /* 0x0000720002041a11 */ /* 0x000fe400078008ff */
[----:B------:R-:W-:Y:S02]  /*32f0*/  @P5 LEA.HI.X R6, R142, R3, R148, 0x4, P2 ;  /* 0x000000038e065211 */ /* 0x000fe400010f2494 */
[----:B------:R-:W-:Y:S01]  /*3300*/  ISETP.GE.AND P2, PT, R12, 0x31, PT ;  /* 0x000000310c00780c */ /* 0x000fe20003f46270 */
[----:B------:R-:W-:Y:S01]  /*3310*/  IMAD.WIDE.U32 R8, R142, 0x20, RZ ;  /* 0x000000208e087825 */ /* 0x000fe200078e00ff */
[----:B------:R-:W-:Y:S02]  /*3320*/  @P1 LEA.HI.X R5, R2, c[0x0][0x1cc], R3, 0x1, P0 ;  /* 0x0000730002051a11 */ /* 0x000fe400000f0c03 */
[----:B------:R-:W-:-:S03]  /*3330*/  @P5 LEA R10, P0, R0, c[0x0][0x1c8], 0x1 ;  /* 0x00007200000a5a11 */ /* 0x000fc600078008ff */
[----:B------:R-:W-:Y:S01]  /*3340*/  @!PT LDS RZ, [RZ] ;  /* 0x00000000fffff984 */ /* 0x000fe20000000800 */
[----:B------:R-:W-:Y:S01]  /*3350*/  @!PT LDS RZ, [RZ] ;  /* 0x00000000fffff984 */ /* 0x000fe20000000800 */
[----:B------:R-:W-:Y:S01]  /*3360*/  @!PT LDS RZ, [RZ] ;  /* 0x00000000fffff984 */ /* 0x000fe20000000800 */
[----:B------:R1:W-:Y:S01]  /*3370*/  @P1 LDGSTS.E.BYPASS.LTC128B.128 [R213+0x2900], [R4.64], !P6 ;  /* 0x0290000004d51fae */ /* 0x0003e2000f101d48 */
[----:B------:R-:W-:Y:S02]  /*3380*/  @P5 LEA.HI.X R11, R0, c[0x0][0x1cc], R6, 0x1, P0 ;  /* 0x00007300000b5a11 */ /* 0x000fe400000f0c06 */
[----:B------:R-:W-:Y:S02]  /*3390*/  SHF.L.U32 R6, R148, 0x5, RZ ;  /* 0x0000000594067819 */ /* 0x000fe400000006ff */
[----:B------:R-:W-:Y:S01]  /*33a0*/  @P3 IADD3 R0, P0, R2, R8, RZ ;  /* 0x0000000802003210 */ /* 0x000fe20007f1e0ff */
[----:B------:R-:W-:Y:S01]  /*33b0*/  @P2 IMAD R7, R148, 0x30, RZ ;  /* 0x0000003094072824 */ /* 0x000fe200078e02ff */
[----:B------:R-:W-:Y:S01]  /*33c0*/  ISETP.GE.AND P1, PT, R12, 0x41, PT ;  /* 0x000000410c00780c */ /* 0x000fe20003f26270 */
[----:B------:R2:W-:Y:S01]  /*33d0*/  @P5 LDGSTS.E.BYPASS.LTC128B.128 [R213+0x3100], [R10.64], !P6 ;  /* 0x031000000ad55fae */ /* 0x0005e2000f101d48 */
        /* <DEDUP_REMOVED lines=15> */
[----:B------:R-:W-:Y:S01]  /*34d0*/  IMAD R0, R13, c[0x0][0x208], RZ ;  /* 0x000082000d007a24 */ /* 0x000fe200078e02ff */
[----:B------:R-:W-:-:S04]  /*34e0*/  DEPBAR.LE SB0, 0x1 ;  /* 0x000080400000791a */ /* 0x000fc80000000000 */
[----:B------:R-:W-:-:S04]  /*34f0*/  DEPBAR.LE SB0, 0x0 ;  /* 0x000080000000791a */ /* 0x000fc80000000000 */
[----:B------:R-:W-:Y:S01]  /*3500*/  BAR.SYNC.DEFER_BLOCKING 0x0 ;  /* 0x0000000000007b1d */ /* 0x000fe20000010000 */
[----:B-----5:R-:W-:-:S04]  /*3510*/  IMAD.WIDE.U32 R2, R84, c[0x0][0x208], RZ ;  /* 0x0000820054027a25 */ /* 0x020fc800078e00ff */
[----:B------:R-:W-:Y:S01]  /*3520*/  IMAD R0, R84, c[0x0][0x20c], R0 ;  /* 0x0000830054007a24 */ /* 0x000fe200078e0200 */
[----:B----4-:R-:W-:Y:S02]  /*3530*/  MOV R4, R16 ;  /* 0x0000001000047202 */ /* 0x010fe40000000f00 */
[----:B------:R-:W-:Y:S02]  /*3540*/  MOV R5, R18 ;  /* 0x0000001200057202 */ /* 0x000fe40000000f00 */
[----:B------:R-:W-:-:S03]  /*3550*/  IADD3 R0, R3, R0, RZ ;  /* 0x0000000003007210 */ /* 0x000fc60007ffe0ff */
[----:B------:R-:W-:Y:S01]  /*3560*/  IMAD.WIDE.U32 R2, R2, 0x50, R4 ;  /* 0x0000005002027825 */ /* 0x000fe200078e0004 */
[----:B------:R-:W-:Y:S04]  /*3570*/  LDSM.16.M88.4 R32, [R203] ;  /* 0x00000000cb20783b */ /* 0x000fe80000000200 */
[----:B------:R-:W4:Y:S01]  /*3580*/  LDSM.16.M88.4 R44, [R196] ;  /* 0x00000000c42c783b */ /* 0x000f220000000200 */
[----:B------:R-:W-:Y:S01]  /*3590*/  IMAD R0, R0, 0x50, RZ ;  /* 0x0000005000007824 */ /* 0x000fe200078e02ff */
[----:B---3--:R-:W-:Y:S02]  /*35a0*/  LEA R8, P0, R2, c[0x0][0x1f8], 0x1 ;  /* 0x00007e0002087a11 */ /* 0x008fe400078008ff */
[----:B------:R-:W3:Y:S02]  /*35b0*/  LDSM.16.M88.4 R28, [R203+0x2000] ;  /* 0x00200000cb1c783b */ /* 0x000ee40000000200 */
[----:B------:R-:W-:-:S02]  /*35c0*/  IADD3 R0, R3, R0, RZ ;  /* 0x0000000003007210 */ /* 0x000fc40007ffe0ff */
[----:B-1----:R-:W-:Y:S01]  /*35d0*/  IADD3 R6, P1, R8, UR7, RZ ;  /* 0x0000000708067c10 */ /* 0x002fe2000ff3e0ff */
[----:B------:R-:W-:Y:S01]  /*35e0*/  LDSM.16.M88.4 R24, [R206] ;  /* 0x00000000ce18783b */ /* 0x000fe20000000200 */
[----:B------:R-:W-:Y:S02]  /*35f0*/  LEA.HI.X R9, R2, c[0x0][0x1fc], R0, 0x1, P0 ;  /* 0x00007f0002097a11 */ /* 0x000fe400000f0c00 */
[----:B------:R-:W-:Y:S01]  /*3600*/  IADD3 R4, P0, R6, UR7, RZ ;  /* 0x0000000706047c10 */ /* 0x000fe2000ff1e0ff */
[----:B------:R-:W1:Y:S01]  /*3610*/  LDSM.16.M88.4 R48, [R207] ;  /* 0x00000000cf30783b */ /* 0x000e620000000200 */
        /* <DEDUP_REMOVED lines=9> */
[C---:B------:R-:W-:Y:S02]  /*36b0*/  ISETP.LT.OR P3, PT, R12.reuse, 0x21, P1 ;  /* 0x000000210c00780c */ /* 0x040fe40000f61670 */
[----:B------:R-:W-:Y:S01]  /*36c0*/  IADD3.X R3, R5, UR5, RZ, P2, !PT ;  /* 0x0000000505037c10 */ /* 0x000fe200097fe4ff */
[----:B------:R-:W-:Y:S01]  /*36d0*/  LDSM.16.M88.4 R104, [R196+0x2000] ;  /* 0x00200000c468783b */ /* 0x000fe20000000200 */
[----:B------:R-:W-:-:S02]  /*36e0*/  ISETP.LT.OR P2, PT, R12, 0x31, P1 ;  /* 0x000000310c00780c */ /* 0x000fc40000f41670 */
[----:B------:R-:W-:Y:S01]  /*36f0*/  ISETP.LT.OR P1, PT, R12, 0x41, P1 ;  /* 0x000000410c00780c */ /* 0x000fe20000f21670 */
[----:B------:R-:W5:Y:S04]  /*3700*/  LDSM.16.M88.4 R20, [R206+0x2000] ;  /* 0x00200000ce14783b */ /* 0x000f680000000200 */
[----:B------:R-:W-:Y:S04]  /*3710*/  LDSM.16.M88.4 R80, [R211] ;  /* 0x00000000d350783b */ /* 0x000fe80000000200 */
[----:B------:R-:W-:Y:S01]  /*3720*/  LDSM.16.M88.4 R92, [R210] ;  /* 0x00000000d25c783b */ /* 0x000fe20000000200 */
[----:B----4-:R-:W-:Y:S03]  /*3730*/  HMMA.16816.F32.BF16 R12, R32, R44, RZ ;  /* 0x0000002c200c723c */ /* 0x010fe600000418ff */
        /* <DEDUP_REMOVED lines=9> */
[----:B----4-:R-:W-:-:S04]  /*37d0*/  IADD3 R8, P0, R2, UR7, RZ ;  /* 0x0000000702087c10 */ /* 0x010fc8000ff1e0ff */
[----:B------:R-:W-:-:S05]  /*37e0*/  IADD3.X R9, R3, UR5, RZ, P0, !PT ;  /* 0x0000000503097c10 */ /* 0x000fca00087fe4ff */
[----:B------:R2:W-:Y:S04]  /*37f0*/  LDGSTS.E.BYPASS.LTC128B.128 [R213+0x2100], [R8.64], !P1 ;  /* 0x0210000008d57fae */ /* 0x0005e8000c901d48 */
[----:B------:R-:W-:Y:S04]  /*3800*/  LDSM.16.M88.4 R36, [R202] ;  /* 0x00000000ca24783b */ /* 0x000fe80000000200 */
[----:B------:R-:W4:Y:S01]  /*3810*/  LDSM.16.M88.4 R16, [R204] ;  /* 0x00000000cc10783b */ /* 0x000f220000000200 */
[----:B---3--:R-:W-:Y:S03]  /*3820*/  HMMA.16816.F32.BF16 R52, R28, R44, RZ ;  /* 0x0000002c1c34723c */ /* 0x008fe600000418ff */
[----:B------:R-:W-:Y:S04]  /*3830*/  LDSM.16.M88.4 R40, [R199] ;  /* 0x00000000c728783b */ /* 0x000fe80000000200 */
[----:B-1----:R-:W-:Y:S01]  /*3840*/  LDSM.16.M88.4 R4, [R205+0x2000] ;  /* 0x00200000cd04783b */ /* 0x002fe20000000200 */
[----:B------:R-:W-:Y:S03]  /*3850*/  HMMA.16816.F32.BF16 R56, R24, R48, R12 ;  /* 0x000000301838723c */ /* 0x000fe6000004180c */
[----:B------:R-:W1:Y:S04]  /*3860*/  LDSM.16.M88.4 R12, [R204+0x2000] ;  /* 0x00200000cc0c783b */ /* 0x000e680000000200 */
[----:B------:R-:W0:Y:S04]  /*3870*/  LDGDEPBAR ;  /* 0x00000000000079af */ /* 0x000e280000000000 */
[----:B--2---:R-:W2:Y:S01]  /*3880*/  LDSM.16.M88.4 R8, [R205] ;  /* 0x00000000cd08783b */ /* 0x004ea20000000200 */
[----:B------:R-:W-:Y:S08]  /*3890*/  HMMA.16816.F32.BF16 R64, R32, R46, RZ ;  /* 0x0000002e2040723c */ /* 0x000ff000000418ff */
[----:B-----5:R-:W-:Y:S08]  /*38a0*/  HMMA.16816.F32.BF16 R52, R20, R48, R52 ;  /* 0x000000301434723c */ /* 0x020ff00000041834 */
[----:B----4-:R-:W-:Y:S08]  /*38b0*/  HMMA.16816.F32.BF16 R60, R16, R36, R56 ;  /* 0x00000024103c723c */ /* 0x010ff00000041838 */
        /* <DEDUP_REMOVED lines=276> */
.L_x_1226:
[----:B--234-:R-:W-:Y:S05]  /*4a00*/  BSYNC B0 ;  /* 0x0000000000007941 */ /* 0x01cfea0003800000 */
.L_x_1225:
[----:B------:R-:W2:Y:S04]  /*4a10*/  LDL R248, [R1+0x5c] ;  /* 0x00005c0001f87983 */ /* 0x000ea80000100800 */
[----:B------:R-:W2:Y:S04]  /*4a20*/  LDL R247, [R1+0x88] ;  /* 0x0000880001f77983 */ /* 0x000ea80000100800 */
[----:B-1----:R-:W3:Y:S04]  /*4a30*/  LDL R5, [R1+0x4c] ;  /* 0x00004c0001057983 */ /* 0x002ee80000100800 */
[----:B------:R-:W4:Y:S04]  /*4a40*/  LDL R251, [R1+0xc] ;  /* 0x00000c0001fb7983 */ /* 0x000f280000100800 */
[----:B------:R-:W0:Y:S01]  /*4a50*/  LDGDEPBAR ;  /* 0x00000000000079af */ /* 0x000e220000000000 */
[----:B--2---:R-:W-:-:S04]  /*4a60*/  IMAD.IADD R0, R247, 0x1, R248 ;  /* 0x00000001f7007824 */ /* 0x004fc800078e02f8 */
[----:B------:R-:W-:-:S05]  /*4a70*/  @P4 IMAD.HI.U32 R2, R0, c[0x0][0x2c8], RZ ;  /* 0x0000b20000024a27 */ /* 0x000fca00078e00ff */
[----:B------:R-:W-:-:S05]  /*4a80*/  @P4 SHF.R.U32.HI R0, RZ, c[0x0][0x2cc], R2 ;  /* 0x0000b300ff004a19 */ /* 0x000fca0000011602 */
[----:B------:R-:W1:Y:S04]  /*4a90*/  SHFL.IDX PT, R3, R0, RZ, 0x1c1f ;  /* 0x001c1fff00037589 */ /* 0x000e6800000e0000 */
[----:B------:R-:W2:Y:S01]  /*4aa0*/  SHFL.IDX PT, R4, R0, 0x1, 0x1c1f ;  /* 0x003c1f0000047f89 */ /* 0x000ea200000e0000 */
[----:B------:R-:W-:-:S03]  /*4ab0*/  IMAD.IADD R2, R250, 0x1, R85 ;  /* 0x00000001fa027824 */ /* 0x000fc600078e0255 */
[----:B------:R-:W5:Y:S04]  /*4ac0*/  SHFL.IDX PT, R6, R0, 0x2, 0x1c1f ;  /* 0x005c1f0000067f89 */ /* 0x000f6800000e0000 */
[----:B------:R3:W1:Y:S02]  /*4ad0*/  SHFL.IDX PT, R7, R0, 0x3, 0x1c1f ;  /* 0x007c1f0000077f89 */ /* 0x00066400000e0000 */
[----:B---3--:R-:W-:Y:S01]  /*4ae0*/  IADD3 R0, -R5, 0x1, R2 ;  /* 0x0000000105007810 */ /* 0x008fe20007ffe102 */
[----:B------:R-:W-:-:S04]  /*4af0*/  IMAD.IADD R5, R2, 0x1, -R5 ;  /* 0x0000000102057824 */ /* 0x000fc800078e0a05 */
[----:B----4-:R-:W-:-:S04]  /*4b00*/  IMAD.IADD R0, R0, 0x1, -R251 ;  /* 0x0000000100007824 */ /* 0x010fc800078e0afb */
[C---:B-1----:R-:W-:Y:S02]  /*4b10*/  IMAD.IADD R2, R0.reuse, 0x1, R3 ;  /* 0x0000000100027824 */ /* 0x042fe400078e0203 */
[----:B--2---:R-:W-:-:S03]  /*4b20*/  IMAD.IADD R3, R0, 0x1, R4 ;  /* 0x0000000100037824 */ /* 0x004fc600078e0204 */
[----:B------:R-:W-:-:S04]  /*4b30*/  IMNMX R4, R5, R2, PT ;  /* 0x0000000205047217 */ /* 0x000fc80003800200 */
[C---:B------:R-:W-:Y:S02]  /*4b40*/  ISETP.GT.AND P3, PT, R4.reuse, RZ, PT ;  /* 0x000000ff0400720c */ /* 0x040fe40003f64270 */
[----:B------:R-:W-:Y:S02]  /*4b50*/  ISETP.GT.AND P2, PT, R4, 0x8, PT ;  /* 0x000000080400780c */ /* 0x000fe40003f44270 */
[----:B------:R-:W-:Y:S02]  /*4b60*/  FSEL R14, R134, -INF , P3 ;  /* 0xff800000860e7808 */ /* 0x000fe40001800000 */
[C---:B------:R-:W-:Y:S02]  /*4b70*/  ISETP.GT.AND P5, PT, R4.reuse, 0x1, PT ;  /* 0x000000010400780c */ /* 0x040fe40003fa4270 */
[C---:B------:R-:W-:Y:S02]  /*4b80*/  ISETP.GT.AND P1, PT, R4.reuse, 0x9, PT ;  /* 0x000000090400780c */ /* 0x040fe40003f24270 */
[----:B------:R-:W-:-:S02]  /*4b90*/  ISETP.GT.AND P0, PT, R4, 0x10, PT ;  /* 0x000000100400780c */ /* 0x000fc40003f04270 */
[----:B------:R-:W-:Y:S02]  /*4ba0*/  ISETP.GT.AND P3, PT, R4, 0x11, PT ;  /* 0x000000110400780c */ /* 0x000fe40003f64270 */
[----:B------:R-:W-:Y:S02]  /*4bb0*/  FSEL R25, R120, -INF , P2 ;  /* 0xff80000078197808 */ /* 0x000fe40001000000 */
[----:B------:R-:W-:Y:S02]  /*4bc0*/  FSEL R24, R133, -INF , P5 ;  /* 0xff80000085187808 */ /* 0x000fe40002800000 */
[----:B------:R-:W-:Y:S02]  /*4bd0*/  ISETP.GT.AND P2, PT, R4, 0x19, PT ;  /* 0x000000190400780c */ /* 0x000fe40003f44270 */
[----:B------:R-:W-:Y:S02]  /*4be0*/  FSEL R32, R119, -INF , P1 ;  /* 0xff80000077207808 */ /* 0x000fe40000800000 */
[----:B------:R-:W-:-:S02]  /*4bf0*/  FSEL R96, R113, -INF , P0 ;  /* 0xff80000071607808 */ /* 0x000fc40000000000 */
[----:B------:R-:W-:Y:S02]  /*4c00*/  FSEL R97, R112, -INF , P3 ;  /* 0xff80000070617808 */ /* 0x000fe40001800000 */
[C---:B------:R-:W-:Y:S02]  /*4c10*/  ISETP.GT.AND P5, PT, R4.reuse, 0x18, PT ;  /* 0x000000180400780c */ /* 0x040fe40003fa4270 */
[C---:B------:R-:W-:Y:S02]  /*4c20*/  ISETP.GT.AND P1, PT, R4.reuse, 0x20, PT ;  /* 0x000000200400780c */ /* 0x040fe40003f24270 */
[C---:B------:R-:W-:Y:S02]  /*4c30*/  ISETP.GT.AND P0, PT, R4.reuse, 0x21, PT ;  /* 0x000000210400780c */ /* 0x040fe40003f04270 */
[----:B------:R-:W-:Y:S02]  /*4c40*/  ISETP.GT.AND P3, PT, R4, 0x28, PT ;  /* 0x000000280400780c */ /* 0x000fe40003f64270 */
[----:B------:R-:W-:-:S02]  /*4c50*/  FSEL R100, R80, -INF , P2 ;  /* 0xff80000050647808 */ /* 0x000fc40001000000 */
[----:B------:R-:W-:Y:S02]  /*4c60*/  FSEL R98, R81, -INF , P5 ;  /* 0xff80000051627808 */ /* 0x000fe40002800000 */
[----:B------:R-:W-:Y:S02]  /*4c70*/  ISETP.GT.AND P2, PT, R4, 0x30, PT ;  /* 0x000000300400780c */ /* 0x000fe40003f44270 */
[----:B------:R-:W-:Y:S02]  /*4c80*/  FSEL R130, R130, -INF , P1 ;  /* 0xff80000082827808 */ /* 0x000fe40000800000 */
[----:B------:R-:W-:Y:S02]  /*4c90*/  FSEL R139, R139, -INF , P0 ;  /* 0xff8000008b8b7808 */ /* 0x000fe40000000000 */
[----:B------:R-:W-:Y:S02]  /*4ca0*/  FSEL R140, R140, -INF , P3 ;  /* 0xff8000008c8c7808 */ /* 0x000fe40001800000 */
[----:B------:R-:W-:-:S02]  /*4cb0*/  ISETP.GT.AND P5, PT, R4, 0x29, PT ;  /* 0x000000290400780c */ /* 0x000fc40003fa4270 */
[C---:B------:R-:W-:Y:S02]  /*4cc0*/  ISETP.GT.AND P1, PT, R4.reuse, 0x31, PT ;  /* 0x000000310400780c */ /* 0x040fe40003f24270 */
[C---:B------:R-:W-:Y:S02]  /*4cd0*/  ISETP.GT.AND P0, PT, R4.reuse, 0x38, PT ;  /* 0x000000380400780c */ /* 0x040fe40003f04270 */
[----:B------:R-:W-:Y:S02]  /*4ce0*/  ISETP.GT.AND P3, PT, R4, 0x39, PT ;  /* 0x000000390400780c */ /* 0x000fe40003f64270 */
[----:B------:R-:W-:Y:S02]  /*4cf0*/  IMNMX R3, R5, R3, PT ;  /* 0x0000000305037217 */ /* 0x000fe40003800200 */
[----:B------:R-:W-:Y:S02]  /*4d00*/  FSEL R142, R71, -INF , P2 ;  /* 0xff800000478e7808 */ /* 0x000fe40001000000 */
[----:B------:R-:W-:-:S02]  /*4d10*/  FSEL R141, R141, -INF , P5 ;  /* 0xff8000008d8d7808 */ /* 0x000fc40002800000 */
[----:B------:R-:W-:Y:S02]  /*4d20*/  ISETP.GT.AND P2, PT, R4, 0x41, PT ;  /* 0x000000410400780c */ /* 0x000fe40003f44270 */
[----:B------:R-:W-:Y:S02]  /*4d30*/  FSEL R148, R70, -INF , P1 ;  /* 0xff80000046947808 */ /* 0x000fe40000800000 */
[----:B------:R-:W-:Y:S02]  /*4d40*/  FSEL R149, R57, -INF , P0 ;  /* 0xff80000039957808 */ /* 0x000fe40000000000 */
[----:B------:R-:W-:Y:S01]  /*4d50*/  FSEL R182, R56, -INF , P3 ;  /* 0xff80000038b67808 */ /* 0x000fe20001800000 */
[----:B-----5:R-:W-:Y:S01]  /*4d60*/  IMAD.IADD R6, R0, 0x1, R6 ;  /* 0x0000000100067824 */ /* 0x020fe200078e0206 */
[C---:B------:R-:W-:Y:S02]  /*4d70*/  ISETP.GT.AND P5, PT, R4.reuse, 0x40, PT ;  /* 0x000000400400780c */ /* 0x040fe40003fa4270 */
[----:B------:R-:W-:-:S02]  /*4d80*/  ISETP.GT.AND P1, PT, R4, 0x48, PT ;  /* 0x000000480400780c */ /* 0x000fc40003f24270 */
[----:B------:R-:W-:Y:S02]  /*4d90*/  ISETP.GT.AND P0, PT, R4, 0x49, PT ;  /* 0x000000490400780c */ /* 0x000fe40003f04270 */
[----:B------:R-:W-:Y:S02]  /*4da0*/  ISETP.GT.AND P3, PT, R3, RZ, PT ;  /* 0x000000ff0300720c */ /* 0x000fe40003f64270 */
        /* <DEDUP_REMOVED lines=10> */
[----:B------:R-:W-:Y:S02]  /*4e50*/  IMNMX R2, R5, R6, PT ;  /* 0x0000000605027217 */ /* 0x000fe40003800200 */
[----:B------:R-:W-:Y:S02]  /*4e60*/  FSEL R27, R143, -INF , P5 ;  /* 0xff8000008f1b7808 */ /* 0x000fe40002800000 */
[----:B------:R-:W-:Y:S02]  /*4e70*/  FSEL R33, R123, -INF , P2 ;  /* 0xff8000007b217808 */ /* 0x000fe40001000000 */
[----:B------:R-:W-:Y:S02]  /*4e80*/  FSEL R37, R122, -INF , P1 ;  /* 0xff8000007a257808 */ /* 0x000fe40000800000 */
[----:B------:R-:W-:Y:S02]  /*4e90*/  FSEL R99, R116, -INF , P0 ;  /* 0xff80000074637808 */ /* 0x000fe40000000000 */
[----:B------:R-:W-:-:S02]  /*4ea0*/  FSEL R110, R115, -INF , P3 ;  /* 0xff800000736e7808 */ /* 0x000fc40001800000 */
[C---:B------:R-:W-:Y:S02]  /*4eb0*/  ISETP.GT.AND P5, PT, R2.reuse, RZ, PT ;  /* 0x000000ff0200720c */ /* 0x040fe40003fa4270 */
[C---:B------:R-:W-:Y:S02]  /*4ec0*/  ISETP.GT.AND P2, PT, R2.reuse, 0x1, PT ;  /* 0x000000010200780c */ /* 0x040fe40003f44270 */
[C---:B------:R-:W-:Y:S02]  /*4ed0*/  ISETP.GT.AND P1, PT, R2.reuse, 0x8, PT ;  /* 0x000000080200780c */ /* 0x040fe40003f24270 */
[C---:B------:R-:W-:Y:S02]  /*4ee0*/  ISETP.GT.AND P0, PT, R2.reuse, 0x9, PT ;  /* 0x000000090200780c */ /* 0x040fe40003f04270 */
[----:B------:R-:W-:Y:S01]  /*4ef0*/  ISETP.GT.AND P3, PT, R2, 0x10, PT ;  /* 0x000000100200780c */ /* 0x000fe20003f64270 */
[----:B------:R-:W-:Y:S01]  /*4f00*/  IMAD.IADD R0, R0, 0x1, R7 ;  /* 0x0000000100007824 */ /* 0x000fe200078e0207 */
[----:B------:R-:W-:-:S02]  /*4f10*/  FSEL R12, R135, -INF , P5 ;  /* 0xff800000870c7808 */ /* 0x000fc40002800000 */
[----:B------:R-:W-:Y:S02]  /*4f20*/  FSEL R13, R127, -INF , P2 ;  /* 0xff8000007f0d7808 */ /* 0x000fe40001000000 */
[----:B------:R-:W-:Y:S02]  /*4f30*/  FSEL R17, R121, -INF , P1 ;  /* 0xff80000079117808 */ /* 0x000fe40000800000 */
[----:B------:R-:W-:Y:S02]  /*4f40*/  FSEL R18, R118, -INF , P0 ;  /* 0xff80000076127808 */ /* 0x000fe40000000000 */
[----:B------:R-:W-:Y:S02]  /*4f50*/  FSEL R38, R114, -INF , P3 ;  /* 0xff80000072267808 */ /* 0x000fe40001800000 */
[----:B------:R-:W-:Y:S02]  /*4f60*/  FMNMX.FTZ R4, R14, R24, !PT ;  /* 0x000000180e047209 */ /* 0x000fe40007810000 */
[----:B------:R-:W-:-:S02]  /*4f70*/  ISETP.GT.AND P5, PT, R2, 0x11, PT ;  /* 0x000000110200780c */ /* 0x000fc40003fa4270 */
[C---:B------:R-:W-:Y:S02]  /*4f80*/  ISETP.GT.AND P2, PT, R2.reuse, 0x18, PT ;  /* 0x000000180200780c */ /* 0x040fe40003f44270 */
[C---:B------:R-:W-:Y:S02]  /*4f90*/  ISETP.GT.AND P1, PT, R2.reuse, 0x19, PT ;  /* 0x000000190200780c */ /* 0x040fe40003f24270 */
[C---:B------:R-:W-:Y:S02]  /*4fa0*/  ISETP.GT.AND P0, PT, R2.reuse, 0x20, PT ;  /* 0x000000200200780c */ /* 0x040fe40003f04270 */
[----:B------:R-:W-:Y:S02]  /*4fb0*/  ISETP.GT.AND P3, PT, R2, 0x21, PT ;  /* 0x000000210200780c */ /* 0x000fe40003f64270 */
[----:B------:R-:W-:Y:S02]  /*4fc0*/  IMNMX R0, R5, R0, PT ;  /* 0x0000000005007217 */ /* 0x000fe40003800200 */
[----:B------:R-:W-:-:S02]  /*4fd0*/  FMNMX.FTZ R5, R12, R13, !PT ;  /* 0x0000000d0c057209 */ /* 0x000fc40007810000 */
[----:B------:R-:W-:Y:S02]  /*4fe0*/  FMNMX.FTZ R4, R25, R4, !PT ;  /* 0x0000000419047209 */ /* 0x000fe40007810000 */
[----:B------:R-:W-:Y:S02]  /*4ff0*/  FSEL R39, R92, -INF , P5 ;  /* 0xff8000005c277808 */ /* 0x000fe40002800000 */
[----:B------:R-:W-:Y:S02]  /*5000*/  FSEL R75, R82, -INF , P2 ;  /* 0xff800000524b7808 */ /* 0x000fe40001000000 */
[----:B------:R-:W-:Y:S02]  /*5010*/  FSEL R76, R76, -INF , P1 ;  /* 0xff8000004c4c7808 */ /* 0x000fe40000800000 */
[----:B------:R-:W-:Y:S02]  /*5020*/  FSEL R129, R129, -INF , P0 ;  /* 0xff80000081817808 */ /* 0x000fe40000000000 */
[----:B------:R-:W-:-:S02]  /*5030*/  FSEL R132, R132, -INF , P3 ;  /* 0xff80000084847808 */ /* 0x000fc40001800000 */
[C---:B------:R-:W-:Y:S02]  /*5040*/  ISETP.GT.AND P5, PT, R2.reuse, 0x28, PT ;  /* 0x000000280200780c */ /* 0x040fe40003fa4270 */
[C---:B------:R-:W-:Y:S02]  /*5050*/  ISETP.GT.AND P2, PT, R2.reuse, 0x29, PT ;  /* 0x000000290200780c */ /* 0x040fe40003f44270 */
[C---:B------:R-:W-:Y:S02]  /*5060*/  ISETP.GT.AND P1, PT, R2.reuse, 0x30, PT ;  /* 0x000000300200780c */ /* 0x040fe40003f24270 */
[C---:B------:R-:W-:Y:S02]  /*5070*/  ISETP.GT.AND P0, PT, R2.reuse, 0x31, PT ;  /* 0x000000310200780c */ /* 0x040fe40003f04270 */
[----:B------:R-:W-:Y:S02]  /*5080*/  ISETP.GT.AND P3, PT, R2, 0x38, PT ;  /* 0x000000380200780c */ /* 0x000fe40003f64270 */
        /* <DEDUP_REMOVED lines=31> */
[----:B------:R-:W-:Y:S02]  /*5280*/  FSEL R222, R19, -INF , P1 ;  /* 0xff80000013de7808 */ /* 0x000fe40000800000 */
[C---:B------:R-:W-:Y:S02]  /*5290*/  ISETP.GT.AND P2, PT, R0.reuse, RZ, PT ;  /* 0x000000ff0000720c */ /* 0x040fe40003f44270 */
[----:B------:R-:W-:Y:S02]  /*52a0*/  ISETP.GT.AND P1, PT, R0, 0x1, PT ;  /* 0x000000010000780c */ /* 0x000fe40003f24270 */
[----:B------:R-:W-:Y:S02]  /*52b0*/  FMNMX.FTZ R2, R150, R2, !PT ;  /* 0x0000000296027209 */ /* 0x000fe40007810000 */
[----:B------:R-:W-:Y:S02]  /*52c0*/  FMNMX.FTZ R4, R148, R4, !PT ;  /* 0x0000000494047209 */ /* 0x000fe40007810000 */
[----:B------:R-:W-:-:S02]  /*52d0*/  FSEL R223, R16, -INF , P0 ;  /* 0xff80000010df7808 */ /* 0x000fc40000000000 */
[----:B------:R-:W-:Y:S02]  /*52e0*/  ISETP.GT.AND P0, PT, R0, 0x8, PT ;  /* 0x000000080000780c */ /* 0x000fe40003f04270 */
[----:B------:R-:W-:Y:S02]  /*52f0*/  FSEL R10, R147, -INF , P2 ;  /* 0xff800000930a7808 */ /* 0x000fe40001000000 */
[----:B------:R-:W-:Y:S02]  /*5300*/  FSEL R9, R155, -INF , P1 ;  /* 0xff8000009b097808 */ /* 0x000fe40000800000 */
[----:B------:R-:W-:Y:S02]  /*5310*/  FMNMX.FTZ R2, R152, R2, !PT ;  /* 0x0000000298027209 */ /* 0x000fe40007810000 */
[----:B------:R-:W-:Y:S02]  /*5320*/  FMNMX.FTZ R4, R149, R4, !PT ;  /* 0x0000000495047209 */ /* 0x000fe40007810000 */
[----:B------:R-:W-:-:S02]  /*5330*/  FSEL R228, R15, -INF , P3 ;  /* 0xff8000000fe47808 */ /* 0x000fc40001800000 */
[----:B------:R-:W-:Y:S02]  /*5340*/  FSEL R154, R40, -INF , P5 ;  /* 0xff800000289a7808 */ /* 0x000fe40002800000 */
[----:B------:R-:W-:Y:S01]  /*5350*/  ISETP.GT.AND P3, PT, R0, 0x9, PT ;  /* 0x000000090000780c */ /* 0x000fe20003f64270 */
[----:B------:R-:W-:Y:S01]  /*5360*/  LDSM.16.MT88.4 R40, [R200] ;  /* 0x00000000c828783b */ /* 0x000fe20000004200 */
        /* <DEDUP_REMOVED lines=25> */
[----:B------:R-:W-:Y:S01]  /*5500*/  FSEL R69, R90, -INF , P3 ;  /* 0xff8000005a457808 */ /* 0x000fe20001800000 */
[----:B------:R-:W1:Y:S01]  /*5510*/  SHFL.BFLY PT, R7, R4, 0x2, 0x1f ;  /* 0x0c401f0004077f89 */ /* 0x000e6200000e0000 */
[----:B------:R-:W-:Y:S02]  /*5520*/  FMNMX.FTZ R5, R35, R5, !PT ;  /* 0x0000000523057209 */ /* 0x000fe40007810000 */
[----:B------:R-:W-:-:S02]  /*5530*/  FMNMX.FTZ R2, R228, R2, !PT ;  /* 0x00000002e4027209 */ /* 0x000fc40007810000 */
[C---:B------:R-:W-:Y:S02]  /*5540*/  ISETP.GT.AND P1, PT, R0.reuse, 0x21, PT ;  /* 0x000000210000780c */ /* 0x040fe40003f24270 */
[----:B------:R-:W-:Y:S01]  /*5550*/  FSEL R109, R83, -INF , P2 ;  /* 0xff800000536d7808 */ /* 0x000fe20001000000 */
[----:B------:R-:W2:Y:S01]  /*5560*/  SHFL.BFLY PT, R8, R2, 0x2, 0x1f ;  /* 0x0c401f0002087f89 */ /* 0x000ea200000e0000 */
[----:B------:R-:W-:Y:S02]  /*5570*/  FMNMX.FTZ R5, R69, R5, !PT ;  /* 0x0000000545057209 */ /* 0x000fe40007810000 */
[----:B------:R-:W-:Y:S02]  /*5580*/  ISETP.GT.AND P0, PT, R0, 0x28, PT ;  /* 0x000000280000780c */ /* 0x000fe40003f04270 */
[----:B------:R-:W-:Y:S02]  /*5590*/  FSEL R108, R88, -INF , P1 ;  /* 0xff800000586c7808 */ /* 0x000fe40000800000 */
[----:B------:R-:W-:-:S02]  /*55a0*/  FMNMX.FTZ R5, R109, R5, !PT ;  /* 0x000000056d057209 */ /* 0x000fc40007810000 */
[----:B------:R-:W-:Y:S02]  /*55b0*/  ISETP.GT.AND P3, PT, R0, 0x29, PT ;  /* 0x000000290000780c */ /* 0x000fe40003f64270 */
[----:B------:R-:W-:Y:S02]  /*55c0*/  FSEL R111, R79, -INF , P0 ;  /* 0xff8000004f6f7808 */ /* 0x000fe40000000000 */
        /* <DEDUP_REMOVED lines=8> */
[----:B------:R-:W-:Y:S02]  /*5650*/  ISETP.GT.AND P0, PT, R0, 0x38, PT ;  /* 0x000000380000780c */ /* 0x000fe40003f04270 */
[----:B------:R-:W-:-:S02]  /*5660*/  FMNMX.FTZ R6, R26, R27, !PT ;  /* 0x0000001b1a067209 */ /* 0x000fc40007810000 */
[----:B------:R-:W-:Y:S02]  /*5670*/  FSEL R146, R146, -INF , P1 ;  /* 0xff80000092927808 */ /* 0x000fe40000800000 */
[----:B------:R-:W-:Y:S02]  /*5680*/  FMNMX.FTZ R5, R144, R5, !PT ;  /* 0x0000000590057209 */ /* 0x000fe40007810000 */
[----:B-1----:R-:W-:Y:S02]  /*5690*/  FMNMX.FTZ R7, R4, R7, !PT ;  /* 0x0000000704077209 */ /* 0x002fe40007810000 */
[----:B------:R-:W-:Y:S02]  /*56a0*/  FSEL R74, R91, -INF , P5 ;  /* 0xff8000005b4a7808 */ /* 0x000fe40002800000 */
[----:B------:R-:W-:Y:S02]  /*56b0*/  FSEL R145, R49, -INF , P0 ;  /* 0xff80000031917808 */ /* 0x000fe40000000000 */
[----:B------:R-:W-:-:S02]  /*56c0*/  FMNMX.FTZ R4, R33, R6, !PT ;  /* 0x0000000621047209 */ /* 0x000fc40007810000 */
[C---:B------:R-:W-:Y:S02]  /*56d0*/  ISETP.GT.AND P5, PT, R0.reuse, 0x39, PT ;  /* 0x000000390000780c */ /* 0x040fe40003fa4270 */
[C---:B------:R-:W-:Y:S02]  /*56e0*/  ISETP.GT.AND P3, PT, R0.reuse, 0x40, PT ;  /* 0x000000400000780c */ /* 0x040fe40003f64270 */
[C---:B------:R-:W-:Y:S02]  /*56f0*/  ISETP.GT.AND P2, PT, R0.reuse, 0x41, PT ;  /* 0x000000410000780c */ /* 0x040fe40003f44270 */
[C---:B------:R-:W-:Y:S02]  /*5700*/  ISETP.GT.AND P1, PT, R0.reuse, 0x48, PT ;  /* 0x000000480000780c */ /* 0x040fe40003f24270 */
[----:B------:R-:W-:Y:S02]  /*5710*/  ISETP.GT.AND P0, PT, R0, 0x49, PT ;  /* 0x000000490000780c */ /* 0x000fe40003f04270 */
[----:B------:R-:W-:-:S02]  /*5720*/  FMNMX.FTZ R0, R146, R5, !PT ;  /* 0x0000000592007209 */ /* 0x000fc40007810000 */
[----:B--2---:R-:W-:Y:S02]  /*5730*/  FMNMX.FTZ R5, R2, R8, !PT ;  /* 0x0000000802057209 */ /* 0x004fe40007810000 */
[----:B------:R-:W-:Y:S02]  /*5740*/  FMNMX.FTZ R2, R37, R4, !PT ;  /* 0x0000000425027209 */ /* 0x000fe40007810000 */
[----:B------:R-:W-:Y:S02]  /*5750*/  FSEL R147, R48, -INF , P5 ;  /* 0xff80000030937808 */ /* 0x000fe40002800000 */
[----:B------:R-:W-:Y:S02]  /*5760*/  FMNMX.FTZ R2, R99, R2, !PT ;  /* 0x0000000263027209 */ /* 0x000fe40007810000 */
[----:B------:R-:W-:Y:S02]  /*5770*/  FMNMX.FTZ R0, R145, R0, !PT ;  /* 0x0000000091007209 */ /* 0x000fe40007810000 */
[----:B------:R-:W-:-:S02]  /*5780*/  FSEL R188, R28, -INF , P3 ;  /* 0xff8000001cbc7808 */ /* 0x000fc40001800000 */
[----:B------:R-:W-:Y:S02]  /*5790*/  ISETP.GT.AND P3, PT, R3, 0x19, PT ;  /* 0x000000190300780c */ /* 0x000fe40003f64270 */
[----:B------:R-:W-:Y:S02]  /*57a0*/  FMNMX.FTZ R2, R110, R2, !PT ;  /* 0x000000026e027209 */ /* 0x000fe40007810000 */
[----:B------:R-:W-:Y:S02]  /*57b0*/  FMNMX.FTZ R0, R147, R0, !PT ;  /* 0x0000000093007209 */ /* 0x000fe40007810000 */
[----:B------:R-:W-:Y:S02]  /*57c0*/  FSEL R189, R23, -INF , P2 ;  /* 0xff80000017bd7808 */ /* 0x000fe40001000000 */
[----:B------:R-:W-:Y:S02]  /*57d0*/  ISETP.GT.AND P2, PT, R3, 0x20, PT ;  /* 0x000000200300780c */ /* 0x000fe40003f44270 */
[----:B------:R-:W-:-:S02]  /*57e0*/  FSEL R68, R124, -INF , P3 ;  /* 0xff8000007c447808 */ /* 0x000fc40001800000 */
[----:B------:R-:W-:Y:S02]  /*57f0*/  FMNMX.FTZ R2, R74, R2, !PT ;  /* 0x000000024a027209 */ /* 0x000fe40007810000 */
[----:B------:R-:W-:Y:S02]  /*5800*/  FMNMX.FTZ R0, R188, R0, !PT ;  /* 0x00000000bc007209 */ /* 0x000fe40007810000 */
[----:B------:R-:W-:Y:S02]  /*5810*/  FSEL R195, R22, -INF , P0 ;  /* 0xff80000016c37808 */ /* 0x000fe40000000000 */
[----:B------:R-:W-:Y:S02]  /*5820*/  ISETP.GT.AND P0, PT, R3, 0x21, PT ;  /* 0x000000210300780c */ /* 0x000fe40003f04270 */
[----:B------:R-:W-:Y:S02]  /*5830*/  FSEL R131, R131, -INF , P2 ;  /* 0xff80000083837808 */ /* 0x000fe40001000000 */
[----:B------:R-:W-:-:S02]  /*5840*/  FMNMX.FTZ R2, R68, R2, !PT ;  /* 0x0000000244027209 */ /* 0x000fc40007810000 */
[----:B------:R-:W-:Y:S02]  /*5850*/  FSEL R191, R21, -INF , P1 ;  /* 0xff80000015bf7808 */ /* 0x000fe40000800000 */
[----:B------:R-:W-:Y:S01]  /*5860*/  FMNMX.FTZ R0, R189, R0, !PT ;  /* 0x00000000bd007209 */ /* 0x000fe20007810000 */
[----:B------:R-:W-:Y:S01]  /*5870*/  SHFL.BFLY PT, R6, R7, 0x1, 0x1f ;  /* 0x0c201f0007067f89 */ /* 0x000fe200000e0000 */
[----:B------:R-:W-:Y:S02]  /*5880*/  ISETP.GT.AND P2, PT, R3, 0x28, PT ;  /* 0x000000280300780c */ /* 0x000fe40003f44270 */
[----:B------:R-:W-:Y:S01]  /*5890*/  FSEL R136, R136, -INF , P0 ;  /* 0xff80000088887808 */ /* 0x000fe20000000000 */
[----:B------:R-:W-:Y:S01]  /*58a0*/  SHFL.BFLY PT, R8, R5, 0x1, 0x1f ;  /* 0x0c201f0005087f89 */ /* 0x000fe200000e0000 */
[----:B------:R-:W-:Y:S02]  /*58b0*/  FMNMX.FTZ R2, R131, R2, !PT ;  /* 0x0000000283027209 */ /* 0x000fe40007810000 */
[----:B------:R-:W-:Y:S01]  /*58c0*/  FMNMX.FTZ R0, R191, R0, !PT ;  /* 0x00000000bf007209 */ /* 0x000fe20007810000 */
[----:B------:R-:W-:Y:S01]  /*58d0*/  LDSM.16.MT88.4 R20, [R201] ;  /* 0x00000000c914783b */ /* 0x000fe20000004200 */
[----:B------:R-:W-:-:S02]  /*58e0*/  ISETP.GT.AND P1, PT, R3, 0x29, PT ;  /* 0x000000290300780c */ /* 0x000fc40003f24270 */
[----:B------:R-:W-:Y:S02]  /*58f0*/  FSEL R137, R137, -INF , P2 ;  /* 0xff80000089897808 */ /* 0x000fe40001000000 */
[----:B------:R-:W-:Y:S02]  /*5900*/  FMNMX.FTZ R2, R136, R2, !PT ;  /* 0x0000000288027209 */ /* 0x000fe40007810000 */
[----:B------:R-:W-:Y:S02]  /*5910*/  FMNMX.FTZ R0, R195, R0, !PT ;  /* 0x00000000c3007209 */ /* 0x000fe40007810000 */
[----:B------:R-:W-:Y:S02]  /*5920*/  ISETP.GT.AND P0, PT, R3, 0x30, PT ;  /* 0x000000300300780c */ /* 0x000fe40003f04270 */
[----:B------:R-:W-:Y:S02]  /*5930*/  FSEL R138, R138, -INF , P1 ;  /* 0xff8000008a8a7808 */ /* 0x000fe40000800000 */
[----:B------:R-:W-:Y:S01]  /*5940*/  FMNMX.FTZ R2, R137, R2, !PT ;  /* 0x0000000289027209 */ /* 0x000fe20007810000 */
[----:B------:R-:W1:Y:S01]  /*5950*/  SHFL.BFLY PT, R4, R0, 0x2, 0x1f ;  /* 0x0c401f0000047f89 */ /* 0x000e6200000e0000 */
        /* <DEDUP_REMOVED lines=18> */
[----:B-1----:R-:W-:-:S02]  /*5a80*/  FMNMX.FTZ R0, R0, R4, !PT ;  /* 0x0000000400007209 */ /* 0x002fc40007810000 */
[----:B------:R-:W-:Y:S02]  /*5a90*/  ISETP.GT.AND P0, PT, R3, 0x49, PT ;  /* 0x000000490300780c */ /* 0x000fe40003f04270 */
[----:B------:R-:W-:Y:S02]  /*5aa0*/  FSEL R216, R29, -INF , P1 ;  /* 0xff8000001dd87808 */ /* 0x000fe40000800000 */
[----:B------:R-:W-:Y:S02]  /*5ab0*/  FMNMX.FTZ R4, R192, R2, !PT ;  /* 0x00000002c0047209 */ /* 0x000fe40007810000 */
[----:B------:R-:W-:Y:S02]  /*5ac0*/  FSEL R218, R30, -INF , P0 ;  /* 0xff8000001eda7808 */ /* 0x000fe40000000000 */
[----:B------:R-:W-:Y:S01]  /*5ad0*/  FMNMX.FTZ R4, R216, R4, !PT ;  /* 0x00000004d8047209 */ /* 0x000fe20007810000 */
[----:B------:R-:W-:Y:S01]  /*5ae0*/  LDSM.16.MT88.4 R28, [R198] ;  /* 0x00000000c61c783b */ /* 0x000fe20000004200 */
[----:B------:R-:W-:-:S02]  /*5af0*/  FMNMX.FTZ R73, R7, R6, !PT ;  /* 0x0000000607497209 */ /* 0x000fc40007810000 */
[----:B------:R-:W-:Y:S01]  /*5b00*/  FMNMX.FTZ R4, R218, R4, !PT ;  /* 0x00000004da047209 */ /* 0x000fe20007810000 */
[----:B------:R-:W1:Y:S01]  /*5b10*/  SHFL.BFLY PT, R7, R0, 0x1, 0x1f ;  /* 0x0c201f0000077f89 */ /* 0x000e6200000e0000 */
[----:B------:R-:W-:Y:S01]  /*5b20*/  FMNMX.FTZ R71, R5, R8, !PT ;  /* 0x0000000805477209 */ /* 0x000fe20007810000 */
[C---:B------:R-:W-:Y:S01]  /*5b30*/  FMUL.FTZ R3, R73.reuse, c[0x0][0x2d0] ;  /* 0x0000b40049037a20 */ /* 0x040fe20000410000 */
[----:B------:R-:W-:Y:S01]  /*5b40*/  FSETP.NEU.FTZ.AND P2, PT, R73, -INF , PT ;  /* 0xff8000004900780b */ /* 0x000fe20003f5d000 */
[----:B------:R-:W2:Y:S01]  /*5b50*/  SHFL.BFLY PT, R6, R4, 0x2, 0x1f ;  /* 0x0c401f0004067f89 */ /* 0x000ea200000e0000 */
[C---:B------:R-:W-:Y:S01]  /*5b60*/  FSETP.NEU.FTZ.AND P1, PT, R71.reuse, -INF , PT ;  /* 0xff8000004700780b */ /* 0x040fe20003f3d000 */
[----:B------:R-:W-:Y:S01]  /*5b70*/  FMUL.FTZ R2, R71, c[0x0][0x2d0] ;  /* 0x0000b40047027a20 */ /* 0x000fe20000410000 */
[----:B------:R-:W-:-:S04]  /*5b80*/  FSEL R3, R3, RZ, P2 ;  /* 0x000000ff03037208 */ /* 0x000fc80001000000 */
[----:B------:R-:W-:Y:S01]  /*5b90*/  FSEL R2, R2, RZ, P1 ;  /* 0x000000ff02027208 */ /* 0x000fe20000800000 */
[----:B------:R-:W-:-:S04]  /*5ba0*/  FFMA.FTZ R5, R14, c[0x0][0x2d0], -R3 ;  /* 0x0000b4000e057a23 */ /* 0x000fc80000010803 */
[----:B------:R3:W-:Y:S01]  /*5bb0*/  MUFU.EX2 R243, R5 ;  /* 0x0000000500f37308 */ /* 0x0007e20000000800 */
[----:B-1----:R-:W-:Y:S01]  /*5bc0*/  FMNMX.FTZ R70, R0, R7, !PT ;  /* 0x0000000700467209 */ /* 0x002fe20007810000 */
[----:B---3--:R-:W-:-:S06]  /*5bd0*/  FFMA.FTZ R5, R12, c[0x0][0x2d0], -R2 ;  /* 0x0000b4000c057a23 */ /* 0x008fcc0000010802 */
[----:B------:R1:W-:Y:S01]  /*5be0*/  MUFU.EX2 R242, R5 ;  /* 0x0000000500f27308 */ /* 0x0003e20000000800 */
[C---:B------:R-:W-:Y:S01]  /*5bf0*/  FMUL.FTZ R0, R70.reuse, c[0x0][0x2d0] ;  /* 0x0000b40046007a20 */ /* 0x040fe20000410000 */
[----:B------:R-:W-:Y:S02]  /*5c00*/  FSETP.NEU.FTZ.AND P0, PT, R70, -INF , PT ;  /* 0xff8000004600780b */ /* 0x000fe40003f1d000 */
[----:B--2---:R-:W-:Y:S02]  /*5c10*/  FMNMX.FTZ R4, R4, R6, !PT ;  /* 0x0000000604047209 */ /* 0x004fe40007810000 */
[----:B------:R-:W-:Y:S01]  /*5c20*/  FSEL R0, R0, RZ, P0 ;  /* 0x000000ff00007208 */ /* 0x000fe20000000000 */
[----:B-1----:R-:W-:-:S04]  /*5c30*/  FFMA.FTZ R5, R13, c[0x0][0x2d0], -R2 ;  /* 0x0000b4000d057a23 */ /* 0x002fc80000010802 */
[----:B------:R1:W2:Y:S01]  /*5c40*/  MUFU.EX2 R241, R5 ;  /* 0x0000000500f17308 */ /* 0x0002a20000000800 */
[----:B------:R-:W3:Y:S01]  /*5c50*/  SHFL.BFLY PT, R6, R4, 0x1, 0x1f ;  /* 0x0c201f0004067f89 */ /* 0x000ee200000e0000 */
[----:B-1----:R-:W-:-:S06]  /*5c60*/  FFMA.FTZ R5, R17, c[0x0][0x2d0], -R2 ;  /* 0x0000b40011057a23 */ /* 0x002fcc0000010802 */
[----:B------:R1:W-:Y:S02]  /*5c70*/  MUFU.EX2 R244, R5 ;  /* 0x0000000500f47308 */ /* 0x0003e40000000800 */
[----:B-1----:R-:W-:Y:S01]  /*5c80*/  FFMA.FTZ R5, R18, c[0x0][0x2d0], -R2 ;  /* 0x0000b40012057a23 */ /* 0x002fe20000010802 */
[----:B---3--:R-:W-:Y:S01]  /*5c90*/  FMNMX.FTZ R72, R4, R6, !PT ;  /* 0x0000000604487209 */ /* 0x008fe20007810000 */
[----:B------:R-:W1:Y:S04]  /*5ca0*/  LDSM.16.MT88.4 R16, [R197] ;  /* 0x00000000c510783b */ /* 0x000e680000004200 */
[----:B------:R3:W4:Y:S02]  /*5cb0*/  MUFU.EX2 R245, R5 ;  /* 0x0000000500f57308 */ /* 0x0007240000000800 */
[----:B---3--:R-:W-:-:S06]  /*5cc0*/  FFMA.FTZ R5, R10, c[0x0][0x2d0], -R0 ;  /* 0x0000b4000a057a23 */ /* 0x008fcc0000010800 */
[----:B------:R3:W-:Y:S02]  /*5cd0*/  MUFU.EX2 R238, R5 ;  /* 0x0000000500ee7308 */ /* 0x0007e40000000800 */
[----:B---3--:R-:W-:-:S06]  /*5ce0*/  FFMA.FTZ R5, R9, c[0x0][0x2d0], -R0 ;  /* 0x0000b40009057a23 */ /* 0x008fcc0000010800 */
[----:B------:R3:W5:Y:S01]  /*5cf0*/  MUFU.EX2 R237, R5 ;  /* 0x0000000500ed7308 */ /* 0x0007620000000800 */
[----:B------:R-:W-:Y:S02]  /*5d00*/  FFMA.FTZ R4, R25, c[0x0][0x2d0], -R3 ;  /* 0x0000b40019047a23 */ /* 0x000fe40000010803 */
[----:B---3--:R-:W-:-:S05]  /*5d10*/  FFMA.FTZ R5, R11, c[0x0][0x2d0], -R0 ;  /* 0x0000b4000b057a23 */ /* 0x008fca0000010800 */
[----:B------:R3:W-:Y:S01]  /*5d20*/  MUFU.EX2 R239, R5 ;  /* 0x0000000500ef7308 */ /* 0x0007e20000000800 */
[----:B------:R-:W-:Y:S01]  /*5d30*/  FSETP.NEU.FTZ.AND P0, PT, R72, -INF , PT ;  /* 0xff8000004800780b */ /* 0x000fe20003f1d000 */
[----:B---3--:R-:W-:-:S06]  /*5d40*/  FFMA.FTZ R5, R15, c[0x0][0x2d0], -R0 ;  /* 0x0000b4000f057a23 */ /* 0x008fcc0000010800 */
[----:B------:R3:W1:Y:S02]  /*5d50*/  MUFU.EX2 R240, R5 ;  /* 0x0000000500f07308 */ /* 0x0006640000000800 */
[----:B---3--:R-:W-:-:S06]  /*5d60*/  FFMA.FTZ R5, R24, c[0x0][0x2d0], -R3 ;  /* 0x0000b40018057a23 */ /* 0x008fcc0000010803 */
[----:B------:R3:W1:Y:S08]  /*5d70*/  MUFU.EX2 R231, R5 ;  /* 0x0000000500e77308 */ /* 0x0006700000000800 */
[----:B------:R1:W-:Y:S01]  /*5d80*/  MUFU.EX2 R230, R4 ;  /* 0x0000000400e67308 */ /* 0x0003e20000000800 */
[----:B---3--:R-:W-:-:S05]  /*5d90*/  FMUL.FTZ R5, R72, c[0x0][0x2d0] ;  /* 0x0000b40048057a20 */ /* 0x008fca0000410000 */
[----:B-1----:R-:W-:Y:S01]  /*5da0*/  FSEL R4, R5, RZ, P0 ;  /* 0x000000ff05047208 */ /* 0x002fe20000000000 */
[----:B------:R-:W-:-:S04]  /*5db0*/  FFMA.FTZ R5, R32, c[0x0][0x2d0], -R3 ;  /* 0x0000b40020057a23 */ /* 0x000fc80000010803 */
[----:B------:R1:W3:Y:S02]  /*5dc0*/  MUFU.EX2 R233, R5 ;  /* 0x0000000500e97308 */ /* 0x0002e40000000800 */
[----:B-1----:R-:W-:-:S06]  /*5dd0*/  FFMA.FTZ R5, R26, c[0x0][0x2d0], -R4 ;  /* 0x0000b4001a057a23 */ /* 0x002fcc0000010804 */
[----:B------:R1:W-:Y:S02]  /*5de0*/  MUFU.EX2 R227, R5 ;  /* 0x0000000500e37308 */ /* 0x0003e40000000800 */
[--C-:B-1----:R-:W-:Y:S01]  /*5df0*/  FFMA.FTZ R5, R27, c[0x0][0x2d0], -R4.reuse ;  /* 0x0000b4001b057a23 */ /* 0x102fe20000010804 */
[----:B--2---:R-:W-:Y:S01]  /*5e00*/  F2FP.BF16.PACK_AB R8, R241, R242 ;  /* 0x000000f2f108723e */ /* 0x004fe200000010ff */
[----:B------:R-:W1:Y:S04]  /*5e10*/  LDSM.16.MT88.4 R24, [R197+0x800] ;  /* 0x00080000c518783b */ /* 0x000e680000004200 */
[----:B------:R2:W1:Y:S02]  /*5e20*/  MUFU.EX2 R6, R5 ;  /* 0x0000000500067308 */ /* 0x0004640000000800 */
[----:B--2---:R-:W-:-:S06]  /*5e30*/  FFMA.FTZ R5, R33, c[0x0][0x2d0], -R4 ;  /* 0x0000b40021057a23 */ /* 0x004fcc0000010804 */
[----:B------:R2:W-:Y:S02]  /*5e40*/  MUFU.EX2 R7, R5 ;  /* 0x0000000500077308 */ /* 0x0005e40000000800 */
[----:B--2---:R-:W-:-:S06]  /*5e50*/  FFMA.FTZ R5, R37, c[0x0][0x2d0], -R4 ;  /* 0x0000b40025057a23 */ /* 0x004fcc0000010804 */
        /* <DEDUP_REMOVED lines=8> */
[----:B------:R2:W-:Y:S02]  /*5ee0*/  MUFU.EX2 R234, R5 ;  /* 0x0000000500ea7308 */ /* 0x0005e40000000800 */
[--C-:B--2---:R-:W-:Y:S01]  /*5ef0*/  FFMA.FTZ R5, R36, c[0x0][0x2d0], -R0.reuse ;  /* 0x0000b40024057a23 */ /* 0x104fe20000010800 */
[----:B----4-:R-:W-:Y:S01]  /*5f00*/  F2FP.BF16.PACK_AB R10, R245, R244 ;  /* 0x000000f4f50a723e */ /* 0x010fe200000010ff */
[----:B------:R-:W2:Y:S04]  /*5f10*/  LDSM.16.MT88.4 R36, [R201+0x800] ;  /* 0x00080000c924783b */ /* 0x000ea80000004200 */
[----:B------:R4:W-:Y:S02]  /*5f20*/  MUFU.EX2 R221, R5 ;  /* 0x0000000500dd7308 */ /* 0x0009e40000000800 */
[----:B----4-:R-:W-:-:S06]  /*5f30*/  FFMA.FTZ R5, R34, c[0x0][0x2d0], -R0 ;  /* 0x0000b40022057a23 */ /* 0x010fcc0000010800 */
[----:B------:R4:W1:Y:S02]  /*5f40*/  MUFU.EX2 R220, R5 ;  /* 0x0000000500dc7308 */ /* 0x0008640000000800 */
[--C-:B----4-:R-:W-:Y:S01]  /*5f50*/  FFMA.FTZ R5, R35, c[0x0][0x2d0], -R0.reuse ;  /* 0x0000b40023057a23 */ /* 0x110fe20000010800 */
[----:B-----5:R-:W-:Y:S01]  /*5f60*/  F2FP.BF16.PACK_AB R9, R237, R238 ;  /* 0x000000eeed09723e */ /* 0x020fe200000010ff */
[----:B------:R-:W-:Y:S04]  /*5f70*/  LDSM.16.MT88.4 R32, [R200+0x800] ;  /* 0x00080000c820783b */ /* 0x000fe80000004200 */
[----:B------:R4:W-:Y:S02]  /*5f80*/  MUFU.EX2 R226, R5 ;  /* 0x0000000500e27308 */ /* 0x0009e40000000800 */
[----:B----4-:R-:W-:-:S06]  /*5f90*/  FFMA.FTZ R5, R69, c[0x0][0x2d0], -R0 ;  /* 0x0000b40045057a23 */ /* 0x010fcc0000010800 */
[----:B------:R4:W5:Y:S02]  /*5fa0*/  MUFU.EX2 R225, R5 ;  /* 0x0000000500e17308 */ /* 0x0009640000000800 */
[----:B----4-:R-:W-:-:S06]  /*5fb0*/  FFMA.FTZ R5, R96, c[0x0][0x2d0], -R3 ;  /* 0x0000b40060057a23 */ /* 0x010fcc0000010803 */
[----:B------:R4:W-:Y:S02]  /*5fc0*/  MUFU.EX2 R215, R5 ;  /* 0x0000000500d77308 */ /* 0x0009e40000000800 */
[----:B----4-:R-:W-:-:S06]  /*5fd0*/  FFMA.FTZ R5, R97, c[0x0][0x2d0], -R3 ;  /* 0x0000b40061057a23 */ /* 0x010fcc0000010803 */
[----:B------:R4:W1:Y:S02]  /*5fe0*/  MUFU.EX2 R214, R5 ;  /* 0x0000000500d67308 */ /* 0x0008640000000800 */
[----:B----4-:R-:W-:-:S06]  /*5ff0*/  FFMA.FTZ R5, R98, c[0x0][0x2d0], -R3 ;  /* 0x0000b40062057a23 */ /* 0x010fcc0000010803 */
[----:B------:R4:W-:Y:S02]  /*6000*/  MUFU.EX2 R217, R5 ;  /* 0x0000000500d97308 */ /* 0x0009e40000000800 */
[----:B----4-:R-:W-:-:S06]  /*6010*/  FFMA.FTZ R5, R100, c[0x0][0x2d0], -R3 ;  /* 0x0000b40064057a23 */ /* 0x010fcc0000010803 */
[----:B------:R4:W-:Y:S02]  /*6020*/  MUFU.EX2 R212, R5 ;  /* 0x0000000500d47308 */ /* 0x0009e40000000800 */
[----:B----4-:R-:W-:-:S06]  /*6030*/  FFMA.FTZ R5, R99, c[0x0][0x2d0], -R4 ;  /* 0x0000b40063057a23 */ /* 0x010fcc0000010804 */
[----:B------:R4:W-:Y:S02]  /*6040*/  MUFU.EX2 R187, R5 ;  /* 0x0000000500bb7308 */ /* 0x0009e40000000800 */
[----:B----4-:R-:W-:-:S06]  /*6050*/  FFMA.FTZ R5, R110, c[0x0][0x2d0], -R4 ;  /* 0x0000b4006e057a23 */ /* 0x010fcc0000010804 */
[----:B------:R4:W1:Y:S02]  /*6060*/  MUFU.EX2 R185, R5 ;  /* 0x0000000500b97308 */ /* 0x0008640000000800 */
        /* <DEDUP_REMOVED lines=9> */
[----:B------:R4:W1:Y:S01]  /*6100*/  MUFU.EX2 R180, R5 ;  /* 0x0000000500b47308 */ /* 0x0008620000000800 */
[----:B------:R-:W-:Y:S02]  /*6110*/  F2FP.BF16.PACK_AB R11, R240, R239 ;  /* 0x000000eff00b723e */ /* 0x000fe400000010ff */
[----:B------:R-:W-:Y:S01]  /*6120*/  F2FP.BF16.PACK_AB R12, R231, R243 ;  /* 0x000000f3e70c723e */ /* 0x000fe200000010ff */
[----:B----4-:R-:W-:-:S04]  /*6130*/  FFMA.FTZ R5, R133, c[0x0][0x2d0], -R2 ;  /* 0x0000b40085057a23 */ /* 0x010fc80000010802 */
[----:B------:R4:W-:Y:S01]  /*6140*/  MUFU.EX2 R178, R5 ;  /* 0x0000000500b27308 */ /* 0x0009e20000000800 */
[----:B---3--:R-:W-:Y:S02]  /*6150*/  F2FP.BF16.PACK_AB R14, R233, R230 ;  /* 0x000000e6e90e723e */ /* 0x008fe400000010ff */
[----:B-1----:R-:W-:Y:S02]  /*6160*/  F2FP.BF16.PACK_AB R13, R6, R227 ;  /* 0x000000e3060d723e */ /* 0x002fe400000010ff */
[----:B------:R-:W-:Y:S01]  /*6170*/  F2FP.BF16.PACK_AB R15, R229, R7 ;  /* 0x00000007e50f723e */ /* 0x000fe200000010ff */
[----:B----4-:R-:W-:-:S04]  /*6180*/  FFMA.FTZ R5, R134, c[0x0][0x2d0], -R2 ;  /* 0x0000b40086057a23 */ /* 0x010fc80000010802 */
[----:B------:R1:W-:Y:S01]  /*6190*/  MUFU.EX2 R177, R5 ;  /* 0x0000000500b17308 */ /* 0x0003e20000000800 */
[----:B------:R-:W-:Y:S01]  /*61a0*/  HMMA.16816.F32.BF16 R84, R8, R16, RZ ;  /* 0x000000100854723c */ /* 0x000fe200000418ff */
[----:B-1----:R-:W-:-:S06]  /*61b0*/  FFMA.FTZ R5, R109, c[0x0][0x2d0], -R0 ;  /* 0x0000b4006d057a23 */ /* 0x002fcc0000010800 */
[----:B------:R1:W-:Y:S01]  /*61c0*/  MUFU.EX2 R176, R5 ;  /* 0x0000000500b07308 */ /* 0x0003e20000000800 */
[----:B------:R-:W-:Y:S08]  /*61d0*/  HMMA.16816.F32.BF16 R64, R8, R18, RZ ;  /* 0x000000120840723c */ /* 0x000ff000000418ff */
[----:B------:R-:W-:Y:S01]  /*61e0*/  HMMA.16816.F32.BF16 R92, R12, R16, RZ ;  /* 0x000000100c5c723c */ /* 0x000fe200000418ff */
[----:B-1----:R-:W-:-:S07]  /*61f0*/  FFMA.FTZ R5, R108, c[0x0][0x2d0], -R0 ;  /* 0x0000b4006c057a23 */ /* 0x002fce0000010800 */
[----:B------:R-:W-:Y:S01]  /*6200*/  HMMA.16816.F32.BF16 R112, R12, R18, RZ ;  /* 0x000000120c70723c */ /* 0x000fe200000418ff */
[----:B------:R-:W1:Y:S01]  /*6210*/  LDSM.16.MT88.4 R16, [R198+0x800] ;  /* 0x00080000c610783b */ /* 0x000e620000004200 */
[----:B------:R3:W4:Y:S02]  /*6220*/  MUFU.EX2 R175, R5 ;  /* 0x0000000500af7308 */ /* 0x0007240000000800 */
[----:B---3--:R-:W-:-:S06]  /*6230*/  FFMA.FTZ R5, R111, c[0x0][0x2d0], -R0 ;  /* 0x0000b4006f057a23 */ /* 0x008fcc0000010800 */
[----:B------:R3:W-:Y:S01]  /*6240*/  MUFU.EX2 R174, R5 ;  /* 0x0000000500ae7308 */ /* 0x0007e20000000800 */
[----:B------:R-:W-:Y:S01]  /*6250*/  HMMA.16816.F32.BF16 R80, R8, R20, RZ ;  /* 0x000000140850723c */ /* 0x000fe200000418ff */
[----:B---3--:R-:W-:-:S06]  /*6260*/  FFMA.FTZ R5, R128, c[0x0][0x2d0], -R0 ;  /* 0x0000b40080057a23 */ /* 0x008fcc0000010800 */
[----:B------:R3:W1:Y:S01]  /*6270*/  MUFU.EX2 R173, R5 ;  /* 0x0000000500ad7308 */ /* 0x0006620000000800 */
[C---:B------:R-:W-:Y:S08]  /*6280*/  HMMA.16816.F32.BF16 R56, R8.reuse, R28, RZ ;  /* 0x0000001c0838723c */ /* 0x040ff000000418ff */
[----:B------:R-:W-:Y:S01]  /*6290*/  HMMA.16816.F32.BF16 R48, R8, R40, RZ ;  /* 0x000000280830723c */ /* 0x000fe200000418ff */
[----:B---3--:R-:W-:-:S07]  /*62a0*/  FFMA.FTZ R5, R139, c[0x0][0x2d0], -R3 ;  /* 0x0000b4008b057a23 */ /* 0x008fce0000010803 */
[C---:B------:R-:W-:Y:S01]  /*62b0*/  HMMA.16816.F32.BF16 R60, R8.reuse, R22, RZ ;  /* 0x00000016083c723c */ /* 0x040fe200000418ff */
[----:B------:R3:W1:Y:S07]  /*62c0*/  MUFU.EX2 R169, R5 ;  /* 0x0000000500a97308 */ /* 0x00066e0000000800 */
[C---:B------:R-:W-:Y:S08]  /*62d0*/  HMMA.16816.F32.BF16 R52, R8.reuse, R30, RZ ;  /* 0x0000001e0834723c */ /* 0x040ff000000418ff */
[----:B------:R-:W-:Y:S01]  /*62e0*/  HMMA.16816.F32.BF16 R44, R8, R42, RZ ;  /* 0x0000002a082c723c */ /* 0x000fe200000418ff */
[----:B---3--:R-:W-:-:S04]  /*62f0*/  FFMA.FTZ R5, R140, c[0x0][0x2d0], -R3 ;  /* 0x0000b4008c057a23 */ /* 0x008fc80000010803 */
[----:B------:R3:W-:Y:S03]  /*6300*/  MUFU.EX2 R168, R5 ;  /* 0x0000000500a87308 */ /* 0x0007e60000000800 */
[----:B------:R-:W-:Y:S01]  /*6310*/  HMMA.16816.F32.BF16 R88, R12, R20, RZ ;  /* 0x000000140c58723c */ /* 0x000fe200000418ff */
[----:B------:R-:W-:-:S07]  /*6320*/  F2FP.BF16.PACK_AB R8, R236, R232 ;  /* 0x000000e8ec08723e */ /* 0x000fce00000010ff */
[----:B------:R-:W-:Y:S01]  /*6330*/  HMMA.16816.F32.BF16 R120, R12, R22, RZ ;  /* 0x000000160c78723c */ /* 0x000fe200000418ff */
[----:B---3--:R-:W-:-:S07]  /*6340*/  FFMA.FTZ R5, R141, c[0x0][0x2d0], -R3 ;  /* 0x0000b4008d057a23 */ /* 0x008fce0000010803 */
[----:B------:R-:W-:Y:S01]  /*6350*/  HMMA.16816.F32.BF16 R20, R12, R40, RZ ;  /* 0x000000280c14723c */ /* 0x000fe200000418ff */
[----:B------:R3:W-:Y:S01]  /*6360*/  MUFU.EX2 R167, R5 ;  /* 0x0000000500a77308 */ /* 0x0007e20000000800 */
[----:B------:R-:W-:Y:S02]  /*6370*/  F2FP.BF16.PACK_AB R9, R220, R221 ;  /* 0x000000dddc09723e */ /* 0x000fe400000010ff */
[----:B------:R-:W-:Y:S02]  /*6380*/  F2FP.BF16.PACK_AB R10, R234, R235 ;  /* 0x000000ebea0a723e */ /* 0x000fe400000010ff */
[----:B-----5:R-:W-:Y:S01]  /*6390*/  F2FP.BF16.PACK_AB R11, R225, R226 ;  /* 0x000000e2e10b723e */ /* 0x020fe200000010ff */
[----:B---3--:R-:W-:-:S04]  /*63a0*/  FFMA.FTZ R5, R142, c[0x0][0x2d0], -R3 ;  /* 0x0000b4008e057a23 */ /* 0x008fc80000010803 */
[----:B------:R3:W-:Y:S02]  /*63b0*/  MUFU.EX2 R166, R5 ;  /* 0x0000000500a67308 */ /* 0x0007e40000000800 */
[----:B------:R-:W-:Y:S01]  /*63c0*/  HMMA.16816.F32.BF16 R116, R8, R24, R84 ;  /* 0x000000180874723c */ /* 0x000fe20000041854 */
[----:B---3--:R-:W-:-:S05]  /*63d0*/  FFMA.FTZ R5, R131, c[0x0][0x2d0], -R4 ;  /* 0x0000b40083057a23 */ /* 0x008fca0000010804 */
[----:B------:R3:W-:Y:S02]  /*63e0*/  MUFU.EX2 R165, R5 ;  /* 0x0000000500a57308 */ /* 0x0007e40000000800 */
[C---:B--2---:R-:W-:Y:S08]  /*63f0*/  HMMA.16816.F32.BF16 R100, R8.reuse, R36, R80 ;  /* 0x000000240864723c */ /* 0x044ff00000041850 */
[----:B-1----:R-:W-:Y:S01]  /*6400*/  HMMA.16816.F32.BF16 R96, R8, R16, R56 ;  /* 0x000000100860723c */ /* 0x002fe20000041838 */
[----:B---3--:R-:W-:-:S07]  /*6410*/  FFMA.FTZ R5, R136, c[0x0][0x2d0], -R4 ;  /* 0x0000b40088057a23 */ /* 0x008fce0000010804 */
[C---:B------:R-:W-:Y:S01]  /*6420*/  HMMA.16816.F32.BF16 R84, R8.reuse, R32, R48 ;  /* 0x000000200854723c */ /* 0x040fe20000041830 */
[----:B------:R1:W2:Y:S07]  /*6430*/  MUFU.EX2 R164, R5 ;  /* 0x0000000500a47308 */ /* 0x0002ae0000000800 */
[C---:B------:R-:W-:Y:S08]  /*6440*/  HMMA.16816.F32.BF16 R80, R8.reuse, R26, R64 ;  /* 0x0000001a0850723c */ /* 0x040ff00000041840 */
[----:B------:R-:W-:Y:S01]  /*6450*/  HMMA.16816.F32.BF16 R60, R8, R38, R60 ;  /* 0x00000026083c723c */ /* 0x000fe2000004183c */
[----:B-1----:R-:W-:-:S07]  /*6460*/  FFMA.FTZ R5, R137, c[0x0][0x2d0], -R4 ;  /* 0x0000b40089057a23 */ /* 0x002fce0000010804 */
[C---:B------:R-:W-:Y:S01]  /*6470*/  HMMA.16816.F32.BF16 R56, R8.reuse, R18, R52 ;  /* 0x000000120838723c */ /* 0x040fe20000041834 */
[----:B------:R1:W-:Y:S07]  /*6480*/  MUFU.EX2 R162, R5 ;  /* 0x0000000500a27308 */ /* 0x0003ee0000000800 */
[----:B------:R-:W-:Y:S07]  /*6490*/  HMMA.16816.F32.BF16 R44, R8, R34, R44 ;  /* 0x00000022082c723c */ /* 0x000fee000004182c */
[----:B------:R-:W-:-:S02]  /*64a0*/  F2FP.BF16.PACK_AB R8, R214, R215 ;  /* 0x000000d7d608723e */ /* 0x000fc400000010ff */
[----:B------:R-:W-:Y:S02]  /*64b0*/  F2FP.BF16.PACK_AB R9, R185, R187 ;  /* 0x000000bbb909723e */ /* 0x000fe400000010ff */
[----:B------:R-:W-:Y:S02]  /*64c0*/  F2FP.BF16.PACK_AB R10, R212, R217 ;  /* 0x000000d9d40a723e */ /* 0x000fe400000010ff */
[----:B------:R-:W-:Y:S01]  /*64d0*/  F2FP.BF16.PACK_AB R11, R184, R186 ;  /* 0x000000bab80b723e */ /* 0x000fe200000010ff */
[----:B-1----:R-:W-:Y:S01]  /*64e0*/  FFMA.FTZ R5, R138, c[0x0][0x2d0], -R4 ;  /* 0x0000b4008a057a23 */ /* 0x002fe20000010804 */
[----:B------:R-:W-:Y:S03]  /*64f0*/  HMMA.16816.F32.BF16 R104, R12, R42, RZ ;  /* 0x0000002a0c68723c */ /* 0x000fe600000418ff */
[----:B------:R1:W3:Y:S05]  /*6500*/  MUFU.EX2 R161, R5 ;  /* 0x0000000500a17308 */ /* 0x0002ea0000000800 */
[C---:B------:R-:W-:Y:S08]  /*6510*/  HMMA.16816.F32.BF16 R52, R8.reuse, R24, R92 ;  /* 0x000000180834723c */ /* 0x040ff0000004185c */
[----:B------:R-:W-:Y:S01]  /*6520*/  HMMA.16816.F32.BF16 R40, R8, R26, R112 ;  /* 0x0000001a0828723c */ /* 0x000fe20000041870 */
[----:B-1----:R-:W-:-:S07]  /*6530*/  FFMA.FTZ R5, R148, c[0x0][0x2d0], -R3 ;  /* 0x0000b40094057a23 */ /* 0x002fce0000010803 */
[C---:B------:R-:W-:Y:S01]  /*6540*/  HMMA.16816.F32.BF16 R48, R8.reuse, R36, R88 ;  /* 0x000000240830723c */ /* 0x040fe20000041858 */
[----:B------:R1:W-:Y:S07]  /*6550*/  MUFU.EX2 R163, R5 ;  /* 0x0000000500a37308 */ /* 0x0003ee0000000800 */
[----:B------:R-:W-:Y:S01]  /*6560*/  HMMA.16816.F32.BF16 R24, R8, R38, R120 ;  /* 0x000000260818723c */ /* 0x000fe20000041878 */
[----:B------:R-:W5:Y:S07]  /*6570*/  LDSM.16.MT88.4 R36, [R200+0x1000] ;  /* 0x00100000c824783b */ /* 0x000f6e0000004200 */
[----:B------:R-:W-:Y:S01]  /*6580*/  HMMA.16816.F32.BF16 R76, R12, R28, RZ ;  /* 0x0000001c0c4c723c */ /* 0x000fe200000418ff */
[----:B-1----:R-:W-:-:S07]  /*6590*/  FFMA.FTZ R5, R149, c[0x0][0x2d0], -R3 ;  /* 0x0000b40095057a23 */ /* 0x002fce0000010803 */
[----:B------:R-:W-:Y:S01]  /*65a0*/  HMMA.16816.F32.BF16 R124, R12, R30, RZ ;  /* 0x0000001e0c7c723c */ /* 0x000fe200000418ff */
[----:B------:R-:W1:Y:S04]  /*65b0*/  LDSM.16.MT88.4 R12, [R197+0x1000] ;  /* 0x00100000c50c783b */ /* 0x000e680000004200 */
[----:B------:R-:W-:Y:S03]  /*65c0*/  LDSM.16.MT88.4 R28, [R198+0x1000] ;  /* 0x00100000c61c783b */ /* 0x000fe60000004200 */
[----:B------:R-:W-:Y:S01]  /*65d0*/  HMMA.16816.F32.BF16 R132, R8, R32, R20 ;  /* 0x000000200884723c */ /* 0x000fe20000041814 */
[----:B------:R-:W1:Y:S01]  /*65e0*/  LDSM.16.MT88.4 R20, [R201+0x1000] ;  /* 0x00100000c914783b */ /* 0x000e620000004200 */
[----:B------:R2:W-:Y:S02]  /*65f0*/  MUFU.EX2 R160, R5 ;  /* 0x0000000500a07308 */ /* 0x0005e40000000800 */
[----:B--2---:R-:W-:-:S06]  /*6600*/  FFMA.FTZ R5, R150, c[0x0][0x2d0], -R2 ;  /* 0x0000b40096057a23 */ /* 0x004fcc0000010802 */
[----:B------:R2:W-:Y:S01]  /*6610*/  MUFU.EX2 R159, R5 ;  /* 0x00000005009f7308 */ /* 0x0005e20000000800 */
[----:B------:R-:W-:Y:S01]  /*6620*/  HMMA.16816.F32.BF16 R76, R8, R16, R76 ;  /* 0x00000010084c723c */ /* 0x000fe2000004184c */
[----:B--2---:R-:W-:-:S06]  /*6630*/  FFMA.FTZ R5, R152, c[0x0][0x2d0], -R2 ;  /* 0x0000b40098057a23 */ /* 0x004fcc0000010802 */
[----:B------:R2:W1:Y:S01]  /*6640*/  MUFU.EX2 R158, R5 ;  /* 0x00000005009e7308 */ /* 0x0004620000000800 */
[----:B------:R-:W-:Y:S01]  /*6650*/  HMMA.16816.F32.BF16 R16, R8, R18, R124 ;  /* 0x000000120810723c */ /* 0x000fe2000004187c */
[----:B--2---:R-:W-:-:S06]  /*6660*/  FFMA.FTZ R5, R153, c[0x0][0x2d0], -R2 ;  /* 0x0000b40099057a23 */ /* 0x004fcc0000010802 */
[----:B------:R2:W-:Y:S01]  /*6670*/  MUFU.EX2 R157, R5 ;  /* 0x00000005009d7308 */ /* 0x0005e20000000800 */
[----:B------:R-:W-:Y:S01]  /*6680*/  HMMA.16816.F32.BF16 R64, R8, R34, R104 ;  /* 0x000000220840723c */ /* 0x000fe20000041868 */
[----:B--2---:R-:W-:-:S06]  /*6690*/  FFMA.FTZ R5, R154, c[0x0][0x2d0], -R2 ;  /* 0x0000b4009a057a23 */ /* 0x004fcc0000010802 */
[----:B------:R2:W-:Y:S01]  /*66a0*/  MUFU.EX2 R156, R5 ;  /* 0x00000005009c7308 */ /* 0x0005e20000000800 */
[----:B------:R-:W-:Y:S02]  /*66b0*/  F2FP.BF16.PACK_AB R8, R180, R179 ;  /* 0x000000b3b408723e */ /* 0x000fe400000010ff */
[----:B----4-:R-:W-:Y:S02]  /*66c0*/  F2FP.BF16.PACK_AB R9, R175, R176 ;  /* 0x000000b0af09723e */ /* 0x010fe400000010ff */
[----:B------:R-:W-:Y:S02]  /*66d0*/  F2FP.BF16.PACK_AB R10, R177, R178 ;  /* 0x000000b2b10a723e */ /* 0x000fe400000010ff */
[----:B------:R-:W-:Y:S01]  /*66e0*/  F2FP.BF16.PACK_AB R11, R173, R174 ;  /* 0x000000aead0b723e */ /* 0x000fe200000010ff */
[----:B--2---:R-:W-:-:S04]  /*66f0*/  FFMA.FTZ R5, R144, c[0x0][0x2d0], -R0 ;  /* 0x0000b40090057a23 */ /* 0x004fc80000010800 */
[----:B------:R2:W-:Y:S02]  /*6700*/  MUFU.EX2 R155, R5 ;  /* 0x00000005009b7308 */ /* 0x0005e40000000800 */
[C---:B-----5:R-:W-:Y:S08]  /*6710*/  HMMA.16816.F32.BF16 R140, R8.reuse, R36, R84 ;  /* 0x00000024088c723c */ /* 0x060ff00000041854 */
[----:B-1----:R-:W-:Y:S01]  /*6720*/  HMMA.16816.F32.BF16 R88, R8, R14, R80 ;  /* 0x0000000e0858723c */ /* 0x002fe20000041850 */
[----:B--2---:R-:W-:-:S07]  /*6730*/  FFMA.FTZ R5, R146, c[0x0][0x2d0], -R0 ;  /* 0x0000b40092057a23 */ /* 0x004fce0000010800 */
[C---:B------:R-:W-:Y:S01]  /*6740*/  HMMA.16816.F32.BF16 R84, R8.reuse, R22, R60 ;  /* 0x000000160854723c */ /* 0x040fe2000004183c */
[----:B------:R1:W2:Y:S07]  /*6750*/  MUFU.EX2 R154, R5 ;  /* 0x00000005009a7308 */ /* 0x0002ae0000000800 */
[C---:B------:R-:W-:Y:S01]  /*6760*/  HMMA.16816.F32.BF16 R92, R8.reuse, R12, R116 ;  /* 0x0000000c085c723c */ /* 0x040fe20000041874 */
[----:B------:R-:W-:Y:S07]  /*6770*/  LDSM.16.MT88.4 R116, [R201+0x2000] ;  /* 0x00200000c974783b */ /* 0x000fee0000004200 */
[----:B------:R-:W-:Y:S01]  /*6780*/  HMMA.16816.F32.BF16 R100, R8, R20, R100 ;  /* 0x000000140864723c */ /* 0x000fe20000041864 */
[----:B-1----:R-:W-:-:S04]  /*6790*/  FFMA.FTZ R5, R145, c[0x0][0x2d0], -R0 ;  /* 0x0000b40091057a23 */ /* 0x002fc80000010800 */
[----:B------:R1:W-:Y:S03]  /*67a0*/  MUFU.EX2 R152, R5 ;  /* 0x0000000500987308 */ /* 0x0003e60000000800 */
[C---:B------:R-:W-:Y:S08]  /*67b0*/  HMMA.16816.F32.BF16 R96, R8.reuse, R28, R96 ;  /* 0x0000001c0860723c */ /* 0x040ff00000041860 */
[C---:B------:R-:W-:Y:S08]  /*67c0*/  HMMA.16816.F32.BF16 R80, R8.reuse, R30, R56 ;  /* 0x0000001e0850723c */ /* 0x040ff00000041838 */
[----:B------:R-:W-:Y:S01]  /*67d0*/  HMMA.16816.F32.BF16 R60, R8, R38, R44 ;  /* 0x00000026083c723c */ /* 0x000fe2000004182c */
[----:B-1----:R-:W-:-:S06]  /*67e0*/  FFMA.FTZ R5, R147, c[0x0][0x2d0], -R0 ;  /* 0x0000b40093057a23 */ /* 0x002fcc0000010800 */
[----:B------:R-:W-:Y:S02]  /*67f0*/  F2FP.BF16.PACK_AB R8, R169, R181 ;  /* 0x000000b5a908723e */ /* 0x000fe400000010ff */
[----:B------:R-:W-:Y:S02]  /*6800*/  F2FP.BF16.PACK_AB R9, R164, R165 ;  /* 0x000000a5a409723e */ /* 0x000fe400000010ff */
[----:B------:R-:W-:Y:S02]  /*6810*/  F2FP.BF16.PACK_AB R10, R167, R168 ;  /* 0x000000a8a70a723e */ /* 0x000fe400000010ff */
[----:B---3--:R-:W-:Y:S01]  /*6820*/  F2FP.BF16.PACK_AB R11, R161, R162 ;  /* 0x000000a2a10b723e */ /* 0x008fe200000010ff */
[----:B------:R1:W3:Y:S06]  /*6830*/  MUFU.EX2 R153, R5 ;  /* 0x0000000500997308 */ /* 0x0002ec0000000800 */
[C---:B------:R-:W-:Y:S08]  /*6840*/  HMMA.16816.F32.BF16 R56, R8.reuse, R12, R52 ;  /* 0x0000000c0838723c */ /* 0x040ff00000041834 */
[----:B------:R-:W-:Y:S01]  /*6850*/  HMMA.16816.F32.BF16 R52, R8, R14, R40 ;  /* 0x0000000e0834723c */ /* 0x000fe20000041828 */
[----:B------:R-:W-:Y:S01]  /*6860*/  LDSM.16.MT88.4 R12, [R200+0x1800] ;  /* 0x00180000c80c783b */ /* 0x000fe20000004200 */
[----:B-1----:R-:W-:-:S06]  /*6870*/  FFMA.FTZ R5, R182, c[0x0][0x2d0], -R3 ;  /* 0x0000b400b6057a23 */ /* 0x002fcc0000010803 */
[C---:B------:R-:W-:Y:S01]  /*6880*/  HMMA.16816.F32.BF16 R40, R8.reuse, R28, R76 ;  /* 0x0000001c0828723c */ /* 0x040fe2000004184c */
[----:B------:R1:W-:Y:S07]  /*6890*/  MUFU.EX2 R79, R5 ;  /* 0x00000005004f7308 */ /* 0x0003ee0000000800 */
[----:B------:R-:W-:Y:S01]  /*68a0*/  HMMA.16816.F32.BF16 R48, R8, R20, R48 ;  /* 0x000000140830723c */ /* 0x000fe20000041830 */
[----:B-1----:R-:W-:-:S04]  /*68b0*/  FFMA.FTZ R5, R183, c[0x0][0x2d0], -R3 ;  /* 0x0000b400b7057a23 */ /* 0x002fc80000010803 */
[----:B------:R1:W-:Y:S03]  /*68c0*/  MUFU.EX2 R78, R5 ;  /* 0x00000005004e7308 */ /* 0x0003e60000000800 */
[C---:B------:R-:W-:Y:S01]  /*68d0*/  HMMA.16816.F32.BF16 R32, R8.reuse, R22, R24 ;  /* 0x000000160820723c */ /* 0x040fe20000041818 */
[----:B------:R-:W4:Y:S04]  /*68e0*/  LDSM.16.MT88.4 R24, [R197+0x1800] ;  /* 0x00180000c518783b */ /* 0x000f280000004200 */
[----:B------:R-:W5:Y:S03]  /*68f0*/  LDSM.16.MT88.4 R20, [R201+0x1800] ;  /* 0x00180000c914783b */ /* 0x000f660000004200 */
[----:B------:R-:W-:Y:S01]  /*6900*/  HMMA.16816.F32.BF16 R28, R8, R30, R16 ;  /* 0x0000001e081c723c */ /* 0x000fe20000041810 */
[----:B------:R-:W2:Y:S01]  /*6910*/  LDSM.16.MT88.4 R16, [R198+0x1800] ;  /* 0x00180000c610783b */ /* 0x000ea20000004200 */
[----:B-1----:R-:W-:-:S04]  /*6920*/  FFMA.FTZ R5, R190, c[0x0][0x2d0], -R3 ;  /* 0x0000b400be057a23 */ /* 0x002fc80000010803 */
[----:B------:R1:W-:Y:S02]  /*6930*/  MUFU.EX2 R76, R5 ;  /* 0x00000005004c7308 */ /* 0x0003e40000000800 */
[----:B-1----:R-:W-:-:S06]  /*6940*/  FFMA.FTZ R5, R194, c[0x0][0x2d0], -R3 ;  /* 0x0000b400c2057a23 */ /* 0x002fcc0000010803 */
[----:B------:R1:W-:Y:S02]  /*6950*/  MUFU.EX2 R77, R5 ;  /* 0x00000005004d7308 */ /* 0x0003e40000000800 */
[----:B-1----:R-:W-:-:S06]  /*6960*/  FFMA.FTZ R5, R151, c[0x0][0x2d0], -R4 ;  /* 0x0000b40097057a23 */ /* 0x002fcc0000010804 */
[----:B------:R1:W-:Y:S01]  /*6970*/  MUFU.EX2 R74, R5 ;  /* 0x00000005004a7308 */ /* 0x0003e20000000800 */
[----:B------:R-:W-:Y:S01]  /*6980*/  HMMA.16816.F32.BF16 R44, R8, R36, R132 ;  /* 0x00000024082c723c */ /* 0x000fe20000041884 */
[----:B------:R-:W-:Y:S01]  /*6990*/  FFMA.FTZ R3, R224, c[0x0][0x2d0], -R3 ;  /* 0x0000b400e0037a23 */ /* 0x000fe20000010803 */
[----:B------:R-:W-:Y:S01]  /*69a0*/  LDSM.16.MT88.4 R132, [R198+0x2000] ;  /* 0x00200000c684783b */ /* 0x000fe20000004200 */
[----:B-1----:R-:W-:-:S04]  /*69b0*/  FFMA.FTZ R5, R170, c[0x0][0x2d0], -R4 ;  /* 0x0000b400aa057a23 */ /* 0x002fc80000010804 */
[----:B------:R1:W1:Y:S01]  /*69c0*/  MUFU.EX2 R69, R5 ;  /* 0x0000000500457308 */ /* 0x0002620000000800 */
[----:B------:R-:W-:Y:S01]  /*69d0*/  HMMA.16816.F32.BF16 R36, R8, R38, R64 ;  /* 0x000000260824723c */ /* 0x000fe20000041840 */
[----:B-1----:R-:W-:-:S06]  /*69e0*/  FFMA.FTZ R5, R171, c[0x0][0x2d0], -R4 ;  /* 0x0000b400ab057a23 */ /* 0x002fcc0000010804 */
[----:B------:R1:W-:Y:S01]  /*69f0*/  MUFU.EX2 R68, R5 ;  /* 0x0000000500447308 */ /* 0x0003e20000000800 */
[----:B------:R-:W-:Y:S02]  /*6a00*/  F2FP.BF16.PACK_AB R8, R158, R159 ;  /* 0x0000009f9e08723e */ /* 0x000fe400000010ff */
[----:B--2---:R-:W-:Y:S01]  /*6a10*/  F2FP.BF16.PACK_AB R9, R154, R155 ;  /* 0x0000009b9a09723e */ /* 0x004fe200000010ff */
[----:B-1----:R-:W-:-:S04]  /*6a20*/  FFMA.FTZ R5, R172, c[0x0][0x2d0], -R4 ;  /* 0x0000b400ac057a23 */ /* 0x002fc80000010804 */
[----:B------:R-:W1:Y:S01]  /*6a30*/  MUFU.EX2 R67, R5 ;  /* 0x0000000500437308 */ /* 0x000e620000000800 */
[----:B------:R-:W-:Y:S02]  /*6a40*/  F2FP.BF16.PACK_AB R10, R156, R157 ;  /* 0x0000009d9c0a723e */ /* 0x000fe400000010ff */
[----:B---3--:R-:W-:-:S05]  /*6a50*/  F2FP.BF16.PACK_AB R11, R153, R152 ;  /* 0x00000098990b723e */ /* 0x008fca00000010ff */
[----:B------:R2:W-:Y:S02]  /*6a60*/  MUFU.EX2 R75, R3 ;  /* 0x00000003004b7308 */ /* 0x0005e40000000800 */
[C---:B----4-:R-:W-:Y:S08]  /*6a70*/  HMMA.16816.F32.BF16 R92, R8.reuse, R24, R92 ;  /* 0x00000018085c723c */ /* 0x050ff0000004185c */
[----:B------:R-:W-:Y:S01]  /*6a80*/  HMMA.16816.F32.BF16 R88, R8, R26, R88 ;  /* 0x0000001a0858723c */ /* 0x000fe20000041858 */
[----:B--2---:R-:W-:-:S07]  /*6a90*/  FFMA.FTZ R3, R219, c[0x0][0x2d0], -R2 ;  /* 0x0000b400db037a23 */ /* 0x004fce0000010802 */
[C---:B-----5:R-:W-:Y:S01]  /*6aa0*/  HMMA.16816.F32.BF16 R108, R8.reuse, R20, R100 ;  /* 0x00000014086c723c */ /* 0x060fe20000041864 */
[----:B------:R-:W2:Y:S01]  /*6ab0*/  LDSM.16.MT88.4 R100, [R197+0x2000] ;  /* 0x00200000c564783b */ /* 0x000ea20000004200 */
[----:B------:R3:W-:Y:S06]  /*6ac0*/  MUFU.EX2 R64, R3 ;  /* 0x0000000300407308 */ /* 0x0007ec0000000800 */
[C---:B------:R-:W-:Y:S08]  /*6ad0*/  HMMA.16816.F32.BF16 R84, R8.reuse, R22, R84 ;  /* 0x000000160854723c */ /* 0x040ff00000041854 */
[----:B------:R-:W-:Y:S01]  /*6ae0*/  HMMA.16816.F32.BF16 R124, R8, R16, R96 ;  /* 0x00000010087c723c */ /* 0x000fe20000041860 */
[----:B---3--:R-:W-:-:S07]  /*6af0*/  FFMA.FTZ R3, R222, c[0x0][0x2d0], -R2 ;  /* 0x0000b400de037a23 */ /* 0x008fce0000010802 */
[C---:B------:R-:W-:Y:S01]  /*6b00*/  HMMA.16816.F32.BF16 R80, R8.reuse, R18, R80 ;  /* 0x000000120850723c */ /* 0x040fe20000041850 */
[----:B------:R3:W-:Y:S07]  /*6b10*/  MUFU.EX2 R66, R3 ;  /* 0x0000000300427308 */ /* 0x0007ee0000000800 */
[C---:B------:R-:W-:Y:S08]  /*6b20*/  HMMA.16816.F32.BF16 R140, R8.reuse, R12, R140 ;  /* 0x0000000c088c723c */ /* 0x040ff0000004188c */
[----:B------:R-:W-:Y:S01]  /*6b30*/  HMMA.16816.F32.BF16 R60, R8, R14, R60 ;  /* 0x0000000e083c723c */ /* 0x000fe2000004183c */
[----:B---3--:R-:W-:-:S02]  /*6b40*/  FFMA.FTZ R3, R223, c[0x0][0x2d0], -R2 ;  /* 0x0000b400df037a23 */ /* 0x008fc40000010802 */
[----:B------:R-:W-:-:S04]  /*6b50*/  FFMA.FTZ R2, R228, c[0x0][0x2d0], -R2 ;  /* 0x0000b400e4027a23 */ /* 0x000fc80000010802 */
[----:B------:R-:W-:Y:S02]  /*6b60*/  F2FP.BF16.PACK_AB R8, R163, R166 ;  /* 0x000000a6a308723e */ /* 0x000fe400000010ff */
[----:B------:R-:W-:Y:S02]  /*6b70*/  F2FP.BF16.PACK_AB R9, R69, R74 ;  /* 0x0000004a4509723e */ /* 0x000fe400000010ff */
[----:B------:R-:W-:Y:S02]  /*6b80*/  F2FP.BF16.PACK_AB R10, R79, R160 ;  /* 0x000000a04f0a723e */ /* 0x000fe400000010ff */
[----:B-1----:R-:W-:-:S07]  /*6b90*/  F2FP.BF16.PACK_AB R11, R67, R68 ;  /* 0x00000044430b723e */ /* 0x002fce00000010ff */
[C---:B------:R-:W-:Y:S01]  /*6ba0*/  HMMA.16816.F32.BF16 R56, R8.reuse, R24, R56 ;  /* 0x000000180838723c */ /* 0x040fe20000041838 */
[----:B------:R1:W-:Y:S07]  /*6bb0*/  MUFU.EX2 R25, R2 ;  /* 0x0000000200197308 */ /* 0x0003ee0000000800 */
[----:B------:R-:W-:Y:S01]  /*6bc0*/  HMMA.16816.F32.BF16 R32, R8, R22, R32 ;  /* 0x000000160820723c */ /* 0x000fe20000041820 */
[----:B-1----:R-:W-:-:S04]  /*6bd0*/  FFMA.FTZ R2, R188, c[0x0][0x2d0], -R0 ;  /* 0x0000b400bc027a23 */ /* 0x002fc80000010800 */
[----:B------:R1:W-:Y:S03]  /*6be0*/  MUFU.EX2 R24, R2 ;  /* 0x0000000200187308 */ /* 0x0003e60000000800 */
[----:B------:R-:W-:Y:S01]  /*6bf0*/  HMMA.16816.F32.BF16 R48, R8, R20, R48 ;  /* 0x000000140830723c */ /* 0x000fe20000041830 */
[----:B-1----:R-:W-:-:S04]  /*6c00*/  FFMA.FTZ R2, R189, c[0x0][0x2d0], -R0 ;  /* 0x0000b400bd027a23 */ /* 0x002fc80000010800 */
[----:B------:R1:W-:Y:S03]  /*6c10*/  MUFU.EX2 R22, R2 ;  /* 0x0000000200167308 */ /* 0x0003e60000000800 */
[----:B------:R-:W-:Y:S01]  /*6c20*/  HMMA.16816.F32.BF16 R44, R8, R12, R44 ;  /* 0x0000000c082c723c */ /* 0x000fe2000004182c */
[--C-:B-1----:R-:W-:Y:S02]  /*6c30*/  FFMA.FTZ R2, R191, c[0x0][0x2d0], -R0.reuse ;  /* 0x0000b400bf027a23 */ /* 0x102fe40000010800 */
[----:B------:R-:W-:-:S04]  /*6c40*/  FFMA.FTZ R0, R195, c[0x0][0x2d0], -R0 ;  /* 0x0000b400c3007a23 */ /* 0x000fc80000010800 */
[----:B------:R1:W-:Y:S01]  /*6c50*/  MUFU.EX2 R20, R0 ;  /* 0x0000000000147308 */ /* 0x0003e20000000800 */
[----:B------:R-:W-:Y:S01]  /*6c60*/  HMMA.16816.F32.BF16 R52, R8, R26, R52 ;  /* 0x0000001a0834723c */ /* 0x000fe20000041834 */
[----:B-1----:R-:W-:-:S06]  /*6c70*/  FFMA.FTZ R0, R193, c[0x0][0x2d0], -R4 ;  /* 0x0000b400c1007a23 */ /* 0x002fcc0000010804 */
[----:B------:R1:W3:Y:S01]  /*6c80*/  MUFU.EX2 R12, R0 ;  /* 0x00000000000c7308 */ /* 0x0002e20000000800 */
[C---:B------:R-:W-:Y:S08]  /*6c90*/  HMMA.16816.F32.BF16 R40, R8.reuse, R16, R40 ;  /* 0x000000100828723c */ /* 0x040ff00000041828 */
[----:B------:R-:W-:Y:S01]  /*6ca0*/  HMMA.16816.F32.BF16 R28, R8, R18, R28 ;  /* 0x00000012081c723c */ /* 0x000fe2000004181c */
[----:B------:R4:W-:Y:S01]  /*6cb0*/  MUFU.EX2 R21, R2 ;  /* 0x0000000200157308 */ /* 0x0009e20000000800 */
[----:B------:R-:W5:Y:S01]  /*6cc0*/  LDSM.16.MT88.4 R16, [R200+0x2000] ;  /* 0x00200000c810783b */ /* 0x000f620000004200 */
[----:B-1----:R-:W-:-:S05]  /*6cd0*/  FFMA.FTZ R0, R192, c[0x0][0x2d0], -R4 ;  /* 0x0000b400c0007a23 */ /* 0x002fca0000010804 */
[----:B------:R-:W-:Y:S01]  /*6ce0*/  HMMA.16816.F32.BF16 R36, R8, R14, R36 ;  /* 0x0000000e0824723c */ /* 0x000fe20000041824 */
[----:B------:R1:W1:Y:S01]  /*6cf0*/  MUFU.EX2 R8, R0 ;  /* 0x0000000000087308 */ /* 0x0002620000000800 */
[----:B----4-:R-:W-:-:S04]  /*6d00*/  @P4 IMAD.HI.U32 R2, R248, c[0x0][0x2c8], RZ ;  /* 0x0000b200f8024a27 */ /* 0x010fc800078e00ff */
[----:B-1----:R-:W-:-:S04]  /*6d10*/  FFMA.FTZ R0, R216, c[0x0][0x2d0], -R4 ;  /* 0x0000b400d8007a23 */ /* 0x002fc80000010804 */
[----:B------:R1:W4:Y:S02]  /*6d20*/  MUFU.EX2 R9, R0 ;  /* 0x0000000000097308 */ /* 0x0003240000000800 */
[----:B-1----:R-:W-:-:S06]  /*6d30*/  FFMA.FTZ R0, R218, c[0x0][0x2d0], -R4 ;  /* 0x0000b400da007a23 */ /* 0x002fcc0000010804 */
[----:B------:R1:W-:Y:S02]  /*6d40*/  MUFU.EX2 R10, R0 ;  /* 0x00000000000a7308 */ /* 0x0003e40000000800 */
[----:B-1----:R-:W-:Y:S01]  /*6d50*/  IMAD.MOV.U32 R0, RZ, RZ, R248 ;  /* 0x000000ffff007224 */ /* 0x002fe200078e00f8 */
[----:B------:R-:W-:-:S04]  /*6d60*/  @P4 SHF.R.U32.HI R0, RZ, c[0x0][0x2cc], R2 ;  /* 0x0000b300ff004a19 */ /* 0x000fc80000011602 */
[----:B------:R-:W-:-:S05]  /*6d70*/  IADD3 R0, R0, R250, -R251 ;  /* 0x000000fa00007210 */ /* 0x000fca0007ffe8fb */
[----:B------:R-:W-:-:S05]  /*6d80*/  IMAD.HI R0, R0, 0x66666667, RZ ;  /* 0x6666666700007827 */ /* 0x000fca00078e02ff */
[----:B------:R-:W-:Y:S01]  /*6d90*/  SHF.R.U32.HI R2, RZ, 0x1f, R0 ;  /* 0x0000001fff027819 */ /* 0x000fe20000011600 */
[----:B------:R1:W1:Y:S03]  /*6da0*/  MUFU.EX2 R65, R3 ;  /* 0x0000000300417308 */ /* 0x0002660000000800 */
[----:B------:R-:W-:Y:S01]  /*6db0*/  LEA.HI.SX32 R11, R0, R2, 0x1b ;  /* 0x00000002000b7211 */ /* 0x000fe200078fdaff */
[----:B------:R-:W-:Y:S02]  /*6dc0*/  FADD.FTZ R2, R243, R231 ;  /* 0x000000e7f3027221 */ /* 0x000fe40000010000 */
[----:B------:R-:W-:Y:S02]  /*6dd0*/  FADD.FTZ R0, R227, R6 ;  /* 0x00000006e3007221 */ /* 0x000fe40000010000 */
[----:B------:R-:W-:Y:S02]  /*6de0*/  FADD.FTZ R6, R238, R237 ;  /* 0x000000edee067221 */ /* 0x000fe40000010000 */
[----:B------:R-:W-:-:S02]  /*6df0*/  FADD.FTZ R5, R230, R2 ;  /* 0x00000002e6057221 */ /* 0x000fc40000010000 */
[----:B------:R-:W-:Y:S02]  /*6e00*/  FADD.FTZ R4, R7, R0 ;  /* 0x0000000007047221 */ /* 0x000fe40000010000 */
[----:B-1----:R-:W-:Y:S02]  /*6e10*/  FADD.FTZ R3, R242, R241 ;  /* 0x000000f1f2037221 */ /* 0x002fe40000010000 */
        /* <DEDUP_REMOVED lines=55> */
[----:B---3--:R-:W-:Y:S02]  /*7190*/  FADD.FTZ R2, R12, R0 ;  /* 0x000000000c027221 */ /* 0x008fe40000010000 */
[----:B------:R-:W-:Y:S02]  /*71a0*/  FADD.FTZ R0, R64, R4 ;  /* 0x0000000440007221 */ /* 0x000fe40000010000 */
[----:B------:R-:W-:-:S02]  /*71b0*/  FADD.FTZ R4, R24, R5 ;  /* 0x0000000518047221 */ /* 0x000fc40000010000 */
[----:B------:R-:W-:Y:S02]  /*71c0*/  FADD.FTZ R3, R76, R3 ;  /* 0x000000034c037221 */ /* 0x000fe40000010000 */
[----:B------:R-:W-:Y:S02]  /*71d0*/  FADD.FTZ R2, R8, R2 ;  /* 0x0000000208027221 */ /* 0x000fe40000010000 */
[----:B------:R-:W-:Y:S02]  /*71e0*/  FADD.FTZ R0, R66, R0 ;  /* 0x0000000042007221 */ /* 0x000fe40000010000 */
[----:B------:R-:W-:Y:S02]  /*71f0*/  FADD.FTZ R4, R22, R4 ;  /* 0x0000000416047221 */ /* 0x000fe40000010000 */
[----:B------:R-:W-:Y:S02]  /*7200*/  FADD.FTZ R3, R77, R3 ;  /* 0x000000034d037221 */ /* 0x000fe40000010000 */
[----:B----4-:R-:W-:-:S02]  /*7210*/  FADD.FTZ R2, R9, R2 ;  /* 0x0000000209027221 */ /* 0x010fc40000010000 */
[----:B------:R-:W-:Y:S01]  /*7220*/  FADD.FTZ R0, R65, R0 ;  /* 0x0000000041007221 */ /* 0x000fe20000010000 */
[----:B------:R-:W-:Y:S01]  /*7230*/  IMNMX R13, R249, R11, !PT ;  /* 0x0000000bf90d7217 */ /* 0x000fe20007800200 */
[----:B------:R-:W-:Y:S02]  /*7240*/  FADD.FTZ R4, R21, R4 ;  /* 0x0000000415047221 */ /* 0x000fe40000010000 */
[----:B------:R-:W-:Y:S02]  /*7250*/  FADD.FTZ R5, R75, R3 ;  /* 0x000000034b057221 */ /* 0x000fe40000010000 */
[----:B------:R-:W-:Y:S02]  /*7260*/  FADD.FTZ R3, R10, R2 ;  /* 0x000000020a037221 */ /* 0x000fe40000010000 */
[----:B------:R-:W-:Y:S02]  /*7270*/  FADD.FTZ R2, R25, R0 ;  /* 0x0000000019027221 */ /* 0x000fe40000010000 */
[----:B------:R-:W-:Y:S01]  /*7280*/  FADD.FTZ R0, R20, R4 ;  /* 0x0000000414007221 */ /* 0x000fe20000010000 */
[----:B------:R1:W-:Y:S04]  /*7290*/  STL [R1+0x4], R13 ;  /* 0x0000040d01007387 */ /* 0x0003e80000100800 */
[----:B------:R1:W-:Y:S01]  /*72a0*/  STL [R1+0x14], R5 ;  /* 0x0000140501007387 */ /* 0x0003e20000100800 */
[----:B------:R-:W-:-:S03]  /*72b0*/  IADD3 R212, R246, -0x2, RZ ;  /* 0xfffffffef6d47810 */ /* 0x000fc60007ffe0ff */
[----:B------:R1:W-:Y:S04]  /*72c0*/  STL [R1+0x18], R3 ;  /* 0x0000180301007387 */ /* 0x0003e80000100800 */
[----:B------:R1:W-:Y:S04]  /*72d0*/  STL [R1+0x20], R0 ;  /* 0x0000200001007387 */ /* 0x0003e80000100800 */
[----:B------:R1:W-:Y:S01]  /*72e0*/  STL [R1+0x1c], R2 ;  /* 0x00001c0201007387 */ /* 0x0003e20000100800 */
[----:B------:R-:W-:Y:S02]  /*72f0*/  ISETP.GE.AND P0, PT, R212, R13, PT ;  /* 0x0000000dd400720c */ /* 0x000fe40003f06270 */
[----:B------:R-:W-:-:S02]  /*7300*/  F2FP.BF16.PACK_AB R144, R66, R64 ;  /* 0x000000404290723e */ /* 0x000fc400000010ff */
[----:B------:R-:W-:Y:S02]  /*7310*/  F2FP.BF16.PACK_AB R145, R22, R24 ;  /* 0x000000181691723e */ /* 0x000fe400000010ff */
[----:B------:R-:W-:Y:S02]  /*7320*/  F2FP.BF16.PACK_AB R146, R25, R65 ;  /* 0x000000411992723e */ /* 0x000fe400000010ff */
[----:B------:R-:W-:Y:S02]  /*7330*/  F2FP.BF16.PACK_AB R147, R20, R21 ;  /* 0x000000151493723e */ /* 0x000fe400000010ff */
[----:B------:R-:W-:Y:S02]  /*7340*/  F2FP.BF16.PACK_AB R148, R76, R78 ;  /* 0x0000004e4c94723e */ /* 0x000fe400000010ff */
[----:B------:R-:W-:Y:S02]  /*7350*/  F2FP.BF16.PACK_AB R149, R8, R12 ;  /* 0x0000000c0895723e */ /* 0x000fe400000010ff */
[----:B------:R-:W-:-:S02]  /*7360*/  F2FP.BF16.PACK_AB R150, R75, R77 ;  /* 0x0000004d4b96723e */ /* 0x000fc400000010ff */
[----:B------:R-:W-:Y:S01]  /*7370*/  F2FP.BF16.PACK_AB R151, R10, R9 ;  /* 0x000000090a97723e */ /* 0x000fe200000010ff */
[C---:B--2---:R-:W-:Y:S08]  /*7380*/  HMMA.16816.F32.BF16 R96, R144.reuse, R102, R88 ;  /* 0x000000669060723c */ /* 0x044ff00000041858 */
        /* <DEDUP_REMOVED lines=8> */
[----:B-----5:R-:W-:Y:S08]  /*7410*/  HMMA.16816.F32.BF16 R140, R144, R16, R140 ;  /* 0x00000010908c723c */ /* 0x020ff0000004188c */
[C---:B------:R-:W-:Y:S08]  /*7420*/  HMMA.16816.F32.BF16 R100, R148.reuse, R102, R52 ;  /* 0x000000669464723c */ /* 0x040ff00000041834 */
[C---:B------:R-:W-:Y:S08]  /*7430*/  HMMA.16816.F32.BF16 R116, R148.reuse, R118, R32 ;  /* 0x000000769474723c */ /* 0x040ff00000041820 */
[C---:B------:R-:W-:Y:S08]  /*7440*/  HMMA.16816.F32.BF16 R132, R148.reuse, R134, R28 ;  /* 0x000000869484723c */ /* 0x040ff0000004181c */
[----:B------:R-:W-:Y:S08]  /*7450*/  HMMA.16816.F32.BF16 R136, R148, R16, R44 ;  /* 0x000000109488723c */ /* 0x000ff0000004182c */
[-C--:B------:R-:W-:Y:S08]  /*7460*/  HMMA.16816.F32.BF16 R144, R144, R18.reuse, R60 ;  /* 0x000000129090723c */ /* 0x080ff0000004183c */
[----:B------:R-:W-:Y:S01]  /*7470*/  HMMA.16816.F32.BF16 R148, R148, R18, R36 ;  /* 0x000000129494723c */ /* 0x000fe20000041824 */
[----:B------:R-:W-:Y:S07]  /*7480*/  @!P0 BRA `(.L_x_1227) ;  /* 0x0000463000008947 */ /* 0x000fee0003800000 */
[----:B-1----:R-:W-:Y:S01]  /*7490*/  IMAD.IADD R0, R247, 0x1, R248 ;  /* 0x00000001f7007824 */ /* 0x002fe200078e02f8 */
[----:B------:R-:W-:Y:S01]  /*74a0*/  MOV R3, R73 ;  /* 0x0000004900037202 */ /* 0x000fe20000000f00 */
[----:B------:R-:W-:Y:S01]  /*74b0*/  IMAD.MOV.U32 R84, RZ, RZ, R72 ;  /* 0x000000ffff547224 */ /* 0x000fe200078e0048 */
[----:B------:R-:W-:Y:S01]  /*74c0*/  MOV R85, R71 ;  /* 0x0000004700557202 */ /* 0x000fe20000000f00 */
[----:B------:R-:W-:Y:S01]  /*74d0*/  IMAD.MOV.U32 R86, RZ, RZ, R70 ;  /* 0x000000ffff567224 */ /* 0x000fe200078e0046 */
[----:B------:R1:W-:Y:S01]  /*74e0*/  STL [R1], R0 ;  /* 0x0000000001007387 */ /* 0x0003e20000100800 */
[----:B------:R-:W-:Y:S01]  /*74f0*/  MOV R188, R212 ;  /* 0x000000d400bc7202 */ /* 0x000fe20000000f00 */
[----:B-1----:R-:W-:-:S05]  /*7500*/  @P4 IMAD.HI.U32 R0, R0, c[0x0][0x2c8], RZ ;  /* 0x0000b20000004a27 */ /* 0x002fca00078e00ff */
[----:B------:R-:W-:-:S05]  /*7510*/  @P4 SHF.R.U32.HI R0, RZ, c[0x0][0x2cc], R0 ;  /* 0x0000b300ff004a19 */ /* 0x000fca0000011600 */
[----:B------:R1:W-:Y:S02]  /*7520*/  @P4 STL [R1+0x8], R0 ;  /* 0x0000080001004387 */ /* 0x0003e40000100800 */
.L_x_1228:
[----:B--2---:R-:W2:Y:S01]  /*7530*/  LDL R218, [R1+0x24] ;  /* 0x0000240001da7983 */ /* 0x004ea20000100800 */
[----:B------:R-:W-:Y:S04]  /*7540*/  DEPBAR.LE SB0, 0x0 ;  /* 0x000080000000791a */ /* 0x000fe80000000000 */
[----:B------:R-:W3:Y:S01]  /*7550*/  LDL R2, [R1+0x48] ;  /* 0x0000480001027983 */ /* 0x000ee20000100800 */
[----:B------:R-:W-:Y:S03]  /*7560*/  WARPSYNC 0xffffffff ;  /* 0xffffffff00007948 */ /* 0x000fe60003800000 */
[----:B------:R-:W4:Y:S06]  /*7570*/  LDL.64 R178, [R1+0x40] ;  /* 0x0000400001b27983 */ /* 0x000f2c0000100a00 */
[----:B------:R-:W-:Y:S08]  /*7580*/  BAR.SYNC.DEFER_BLOCKING 0x0 ;  /* 0x0000000000007b1d */ /* 0x000ff00000010000 */
[----:B------:R-:W-:Y:S08]  /*7590*/  LDSM.16.M88.4 R80, [R203] ;  /* 0x00000000cb50783b */ /* 0x000ff00000000200 */
[----:B------:R-:W5:Y:S08]  /*75a0*/  LDSM.16.M88.4 R16, [R196] ;  /* 0x00000000c410783b */ /* 0x000f700000000200 */
        /* <DEDUP_REMOVED lines=8> */
[----:B------:R-:W2:Y:S08]  /*7630*/  LDSM.16.M88.4 R168, [R211] ;  /* 0x00000000d3a8783b */ /* 0x000eb00000000200 */
[----:B------:R-:W2:Y:S08]  /*7640*/  LDSM.16.M88.4 R172, [R210] ;  /* 0x00000000d2ac783b */ /* 0x000eb00000000200 */
[----:B------:R-:W4:Y:S04]  /*7650*/  LDL R217, [R1+0x8] ;  /* 0x0000080001d97983 */ /* 0x000f280000100800 */
[----:B------:R-:W4:Y:S04]  /*7660*/  LDL R216, [R1+0x4c] ;  /* 0x00004c0001d87983 */ /* 0x000f280000100800 */
[----:B------:R-:W4:Y:S04]  /*7670*/  LDL R215, [R1+0x10] ;  /* 0x0000100001d77983 */ /* 0x000f280000100800 */
[----:B------:R-:W4:Y:S01]  /*7680*/  LDL R195, [R1+0xc] ;  /* 0x00000c0001c37983 */ /* 0x000f220000100800 */
[-C--:B-----5:R-:W-:Y:S08]  /*7690*/  HMMA.16816.F32.BF16 R4, R80, R16.reuse, RZ ;  /* 0x000000105004723c */ /* 0x0a0ff000000418ff */
[C---:B-1----:R-:W-:Y:S08]  /*76a0*/  HMMA.16816.F32.BF16 R8, R76.reuse, R16, RZ ;  /* 0x000000104c08723c */ /* 0x042ff000000418ff */
        /* <DEDUP_REMOVED lines=20> */
[-C--:B------:R-:W-:Y:S07]  /*77f0*/  HMMA.16816.F32.BF16 R4, R156, R160.reuse, R4 ;  /* 0x000000a09c04723c */ /* 0x080fee0000041804 */
[----:B------:R-:W-:Y:S01]  /*7800*/  @!P2 SHF.R.S32.HI R0, RZ, 0x1f, R188 ;  /* 0x0000001fff00a819 */ /* 0x000fe200000114bc */
[C---:B------:R-:W-:Y:S04]  /*7810*/  HMMA.16816.F32.BF16 R8, R164.reuse, R160, R8 ;  /* 0x000000a0a408723c */ /* 0x040fe80000041808 */
[----:B------:R-:W-:Y:S03]  /*7820*/  @!P2 IMAD R0, R0, c[0x0][0x208], RZ ;  /* 0x000082000000aa24 */ /* 0x000fe600078e02ff */
[C---:B------:R-:W-:Y:S01]  /*7830*/  @!P2 IMAD.WIDE.U32 R160, R188.reuse, c[0x0][0x208], RZ ;  /* 0x00008200bca0aa25 */ /* 0x040fe200078e00ff */
[-C--:B------:R-:W-:Y:S04]  /*7840*/  HMMA.16816.F32.BF16 R12, R164, R162.reuse, R12 ;  /* 0x000000a2a40c723c */ /* 0x080fe8000004180c */
[----:B------:R-:W-:Y:S04]  /*7850*/  @!P2 IMAD R0, R188, c[0x0][0x20c], R0 ;  /* 0x00008300bc00aa24 */ /* 0x000fe800078e0200 */
[C---:B------:R-:W-:Y:S04]  /*7860*/  HMMA.16816.F32.BF16 R16, R156.reuse, R162, R16 ;  /* 0x000000a29c10723c */ /* 0x040fe80000041810 */
[----:B------:R-:W-:Y:S04]  /*7870*/  @!P2 IADD3 R0, R161, R0, RZ ;  /* 0x00000000a100a210 */ /* 0x000fe80007ffe0ff */
[-C--:B------:R-:W-:Y:S04]  /*7880*/  HMMA.16816.F32.BF16 R20, R156, R168.reuse, R20 ;  /* 0x000000a89c14723c */ /* 0x080fe80000041814 */
[----:B------:R-:W-:Y:S04]  /*7890*/  @!P2 IMAD R0, R0, 0x50, RZ ;  /* 0x000000500000a824 */ /* 0x000fe800078e02ff */
[C---:B------:R-:W-:Y:S07]  /*78a0*/  HMMA.16816.F32.BF16 R24, R164.reuse, R168, R24 ;  /* 0x000000a8a418723c */ /* 0x040fee0000041818 */
[----:B------:R-:W-:Y:S01]  /*78b0*/  @!P2 IMAD.MOV.U32 R169, RZ, RZ, c[0x0][0x208] ;  /* 0x00008200ffa9a624 */ /* 0x000fe200078e00ff */
[-C--:B------:R-:W-:Y:S08]  /*78c0*/  HMMA.16816.F32.BF16 R28, R164, R170.reuse, R28 ;  /* 0x000000aaa41c723c */ /* 0x080ff0000004181c */
[C---:B------:R-:W-:Y:S07]  /*78d0*/  HMMA.16816.F32.BF16 R32, R156.reuse, R170, R32 ;  /* 0x000000aa9c20723c */ /* 0x040fee0000041820 */
[----:B---3--:R-:W-:Y:S01]  /*78e0*/  @!P2 MOV R171, R2 ;  /* 0x0000000200aba202 */ /* 0x008fe20000000f00 */
[-C--:B------:R-:W-:Y:S04]  /*78f0*/  HMMA.16816.F32.BF16 R36, R156, R172.reuse, R36 ;  /* 0x000000ac9c24723c */ /* 0x080fe80000041824 */
[----:B----4-:R-:W-:Y:S01]  /*7900*/  @!P2 IMAD.MOV.U32 R170, RZ, RZ, R178 ;  /* 0x000000ffffaaa224 */ /* 0x010fe200078e00b2 */
[----:B------:R-:W-:Y:S03]  /*7910*/  @!P2 SHF.L.U32 R2, R169, 0x5, RZ ;  /* 0x00000005a902a819 */ /* 0x000fe600000006ff */
[C---:B------:R-:W-:Y:S04]  /*7920*/  HMMA.16816.F32.BF16 R40, R164.reuse, R172, R40 ;  /* 0x000000aca428723c */ /* 0x040fe80000041828 */
[----:B------:R-:W-:Y:S02]  /*7930*/  @!P2 IMAD.WIDE.U32 R170, R160, 0x50, R170 ;  /* 0x00000050a0aaa825 */ /* 0x000fe400078e00aa */
[----:B------:R-:W2:Y:S02]  /*7940*/  LDSM.16.M88.4 R160, [R208] ;  /* 0x00000000d0a0783b */ /* 0x000ea40000000200 */
[----:B------:R-:W-:Y:S01]  /*7950*/  @!P2 IMAD.MOV.U32 R172, RZ, RZ, 0x5 ;  /* 0x00000005ffaca424 */ /* 0x000fe200078e00ff */
[C---:B------:R-:W-:Y:S01]  /*7960*/  @!P2 LEA R168, P0, R170.reuse, c[0x0][0x1f8], 0x1 ;  /* 0x00007e00aaa8aa11 */ /* 0x040fe200078008ff */
[-C--:B------:R-:W-:Y:S03]  /*7970*/  HMMA.16816.F32.BF16 R44, R164, R174.reuse, R44 ;  /* 0x000000aea42c723c */ /* 0x080fe6000004182c */
[----:B------:R-:W-:Y:S02]  /*7980*/  @!P2 IADD3 R87, R171, R0, RZ ;  /* 0x00000000ab57a210 */ /* 0x000fe40007ffe0ff */
[----:B------:R-:W-:Y:S02]  /*7990*/  @!P2 SHF.L.U64.HI R0, R169, R172, c[0x0][0x20c] ;  /* 0x00008300a900a619 */ /* 0x000fe400000102ac */
[----:B------:R-:W-:Y:S01]  /*79a0*/  @!P2 LEA.HI.X R169, R170, c[0x0][0x1fc], R87, 0x1, P0 ;  /* 0x00007f00aaa9aa11 */ /* 0x000fe200000f0c57 */
[C---:B------:R-:W-:Y:S04]  /*79b0*/  HMMA.16816.F32.BF16 R48, R156.reuse, R174, R48 ;  /* 0x000000ae9c30723c */ /* 0x040fe80000041830 */
[----:B------:R-:W-:Y:S01]  /*79c0*/  @!PT LDS RZ, [RZ] ;  /* 0x00000000fffff984 */ /* 0x000fe20000000800 */
[----:B------:R-:W-:Y:S01]  /*79d0*/  @!PT LDS RZ, [RZ] ;  /* 0x00000000fffff984 */ /* 0x000fe20000000800 */
[----:B------:R-:W-:Y:S01]  /*79e0*/  @!PT LDS RZ, [RZ] ;  /* 0x00000000fffff984 */ /* 0x000fe20000000800 */
[----:B------:R3:W-:Y:S01]  /*79f0*/  @!P2 LDGSTS.E.BYPASS.LTC128B.128 [R213+0x100], [R168.64], !P6 ;  /* 0x00100000a8d5afae */ /* 0x0007e2000f101d48 */
[-C--:B------:R-:W-:Y:S03]  /*7a00*/  @!P2 IADD3 R176, P1, R168, R2.reuse, RZ ;  /* 0x00000002a8b0a210 */ /* 0x080fe60007f3e0ff */
[-C--:B-1----:R-:W-:Y:S04]  /*7a10*/  HMMA.16816.F32.BF16 R52, R156, R152.reuse, R52 ;  /* 0x000000989c34723c */ /* 0x082fe80000041834 */
[--C-:B------:R-:W-:Y:S01]  /*7a20*/  @!P2 IMAD.X R177, R169, 0x1, R0.reuse, P1 ;  /* 0x00000001a9b1a824 */ /* 0x100fe200008e0600 */
[----:B------:R-:W-:Y:S03]  /*7a30*/  @!P2 IADD3 R172, P0, R176, R2, RZ ;  /* 0x00000002b0aca210 */ /* 0x000fe60007f1e0ff */
[C---:B------:R-:W-:Y:S01]  /*7a40*/  HMMA.16816.F32.BF16 R56, R164.reuse, R152, R56 ;  /* 0x00000098a438723c */ /* 0x040fe20000041838 */
[----:B------:R1:W-:Y:S03]  /*7a50*/  @!P2 LDGSTS.E.BYPASS.LTC128B.128 [R213+0x900], [R176.64], !P6 ;  /* 0x00900000b0d5afae */ /* 0x0003e6000f101d48 */
[----:B------:R-:W-:Y:S02]  /*7a60*/  @!P2 IADD3.X R173, R177, R0, RZ, P0, !PT ;  /* 0x00000000b1ada210 */ /* 0x000fe400007fe4ff */
[-C--:B------:R-:W-:Y:S02]  /*7a70*/  @!P2 IADD3 R170, P1, R172, R2.reuse, RZ ;  /* 0x00000002acaaa210 */ /* 0x080fe40007f3e0ff */
[-C--:B------:R-:W-:Y:S01]  /*7a80*/  HMMA.16816.F32.BF16 R60, R164, R154.reuse, R60 ;  /* 0x0000009aa43c723c */ /* 0x080fe2000004183c */
[----:B------:R4:W-:Y:S03]  /*7a90*/  @!P2 LDGSTS.E.BYPASS.LTC128B.128 [R213+0x1100], [R172.64], !P6 ;  /* 0x01100000acd5afae */ /* 0x0009e6000f101d48 */
[----:B------:R-:W-:Y:S01]  /*7aa0*/  @!P2 IMAD.X R171, R173, 0x1, R0, P1 ;  /* 0x00000001adaba824 */ /* 0x000fe200008e0600 */
[----:B---3--:R-:W-:Y:S03]  /*7ab0*/  @!P2 IADD3 R168, P0, R170, R2, RZ ;  /* 0x00000002aaa8a210 */ /* 0x008fe60007f1e0ff */
[C---:B------:R-:W-:Y:S01]  /*7ac0*/  HMMA.16816.F32.BF16 R64, R156.reuse, R154, R64 ;  /* 0x0000009a9c40723c */ /* 0x040fe20000041840 */
[----:B------:R3:W-:Y:S03]  /*7ad0*/  @!P2 LDGSTS.E.BYPASS.LTC128B.128 [R213+0x1900], [R170.64], !P6 ;  /* 0x01900000aad5afae */ /* 0x0007e6000f101d48 */
[----:B------:R-:W-:Y:S04]  /*7ae0*/  @!P2 IADD3.X R169, R171, R0, RZ, P0, !PT ;  /* 0x00000000aba9a210 */ /* 0x000fe800007fe4ff */
[-C--:B--2---:R-:W-:Y:S01]  /*7af0*/  HMMA.16816.F32.BF16 R68, R156, R160.reuse, R68 ;  /* 0x000000a09c44723c */ /* 0x084fe20000041844 */
[----:B------:R3:W-:Y:S07]  /*7b00*/  @!P2 LDGSTS.E.BYPASS.LTC128B.128 [R213+0x2100], [R168.64], !P6 ;  /* 0x02100000a8d5afae */ /* 0x0007ee000f101d48 */
[C---:B------:R-:W-:Y:S01]  /*7b10*/  HMMA.16816.F32.BF16 R72, R164.reuse, R160, R72 ;  /* 0x000000a0a448723c */ /* 0x040fe20000041848 */
[----:B-1----:R-:W-:Y:S07]  /*7b20*/  LDSM.16.M88.4 R176, [R204+0x2000] ;  /* 0x00200000ccb0783b */ /* 0x002fee0000000200 */
[-C--:B------:R-:W-:Y:S01]  /*7b30*/  HMMA.16816.F32.BF16 R76, R164, R162.reuse, R76 ;  /* 0x000000a2a44c723c */ /* 0x080fe2000004184c */
[----:B----4-:R-:W-:Y:S07]  /*7b40*/  LDSM.16.M88.4 R172, [R202] ;  /* 0x00000000caac783b */ /* 0x010fee0000000200 */
[----:B------:R-:W-:Y:S01]  /*7b50*/  HMMA.16816.F32.BF16 R80, R156, R162, R80 ;  /* 0x000000a29c50723c */ /* 0x000fe20000041850 */
[----:B------:R-:W-:Y:S08]  /*7b60*/  LDSM.16.M88.4 R180, [R202+0x800] ;  /* 0x00080000cab4783b */ /* 0x000ff00000000200 */
[----:B---3--:R-:W1:Y:S08]  /*7b70*/  LDSM.16.M88.4 R168, [R204] ;  /* 0x00000000cca8783b */ /* 0x008e700000000200 */
[----:B------:R-:W2:Y:S08]  /*7b80*/  LDSM.16.M88.4 R152, [R202+0x1000] ;  /* 0x00100000ca98783b */ /* 0x000eb00000000200 */
[----:B------:R-:W3:Y:S08]  /*7b90*/  LDSM.16.M88.4 R164, [R202+0x1800] ;  /* 0x00180000caa4783b */ /* 0x000ef00000000200 */
        /* <DEDUP_REMOVED lines=8> */
[----:B------:R-:W5:Y:S07]  /*7c20*/  LDSM.16.M88.4 R172, [R205+0x2000] ;  /* 0x00200000cdac783b */ /* 0x000f6e0000000200 */
        /* <DEDUP_REMOVED lines=27> */
[----:B------:R1:W2:Y:S02]  /*7de0*/  MUFU.TANH R193, R0 ;  /* 0x0000000000c17308 */ /* 0x0002a40000002400 */
[----:B-1----:R-:W-:Y:S08]  /*7df0*/  FMUL.FTZ R0, R6, c[0x0][0x320] ;  /* 0x0000c80006007a20 */ /* 0x002ff00000410000 */
[----:B------:R1:W-:Y:S02]  /*7e00*/  MUFU.TANH R192, R0 ;  /* 0x0000000000c07308 */ /* 0x0003e40000002400 */
        /* <DEDUP_REMOVED lines=16> */
[----:B------:R3:W5:Y:S10]  /*7f10*/  MUFU.TANH R185, R0 ;  /* 0x0000000000b97308 */ /* 0x0007740000002400 */
[----:B------:R2:W-:Y:S01]  /*7f20*/  MUFU.TANH R166, R4 ;  /* 0x0000000400a67308 */ /* 0x0005e20000002400 */
[-C--:B-1----:R-:W-:Y:S08]  /*7f30*/  HMMA.16816.F32.BF16 R36, R156, R8.reuse, R36 ;  /* 0x000000089c24723c */ /* 0x082ff00000041824 */
[C---:B------:R-:W-:Y:S04]  /*7f40*/  HMMA.16816.F32.BF16 R40, R172.reuse, R8, R40 ;  /* 0x00000008ac28723c */ /* 0x040fe80000041828 */
[----:B---3--:R-:W-:Y:S04]  /*7f50*/  FMUL.FTZ R0, R13, c[0x0][0x320] ;  /* 0x0000c8000d007a20 */ /* 0x008fe80000410000 */
[-C--:B------:R-:W-:Y:S01]  /*7f60*/  HMMA.16816.F32.BF16 R44, R172, R10.reuse, R44 ;  /* 0x0000000aac2c723c */ /* 0x080fe2000004182c */
[----:B------:R1:W-:Y:S01]  /*7f70*/  MUFU.TANH R184, R0 ;  /* 0x0000000000b87308 */ /* 0x0003e20000002400 */
[----:B--2---:R-:W2:Y:S06]  /*7f80*/  LDSM.16.M88.4 R4, [R199+0x1800] ;  /* 0x00180000c704783b */ /* 0x004eac0000000200 */
[C---:B------:R-:W-:Y:S02]  /*7f90*/  HMMA.16816.F32.BF16 R48, R156.reuse, R10, R48 ;  /* 0x0000000a9c30723c */ /* 0x040fe40000041830 */
[----:B------:R-:W3:Y:S06]  /*7fa0*/  LDSM.16.M88.4 R8, [R199+0x2000] ;  /* 0x00200000c708783b */ /* 0x000eec0000000200 */
[----:B------:R-:W-:Y:S01]  /*7fb0*/  FMUL.FTZ R12, R43, c[0x0][0x320] ;  /* 0x0000c8002b0c7a20 */ /* 0x000fe20000410000 */
[----:B------:R-:W-:Y:S04]  /*7fc0*/  DEPBAR.LE SB0, 0x0 ;  /* 0x000080000000791a */ /* 0x000fe80000000000 */
[----:B------:R4:W-:Y:S01]  /*7fd0*/  MUFU.TANH R180, R12 ;  /* 0x0000000c00b47308 */ /* 0x0009e20000002400 */
[----:B------:R-:W-:Y:S02]  /*7fe0*/  BAR.SYNC.DEFER_BLOCKING 0x0 ;  /* 0x0000000000007b1d */ /* 0x000fe40000010000 */
[----:B------:R-:W-:Y:S02]  /*7ff0*/  FMUL.FTZ R2, R44, c[0x0][0x320] ;  /* 0x0000c8002c027a20 */ /* 0x000fe40000410000 */
[----:B-1----:R-:W-:Y:S05]  /*8000*/  FMUL.FTZ R0, R14, c[0x0][0x320] ;  /* 0x0000c8000e007a20 */ /* 0x002fea0000410000 */
[----:B------:R1:W-:Y:S10]  /*8010*/  MUFU.TANH R183, R0 ;  /* 0x0000000000b77308 */ /* 0x0003f40000002400 */
[----:B------:R3:W-:Y:S01]  /*8020*/  MUFU.TANH R182, R2 ;  /* 0x0000000200b67308 */ /* 0x0007e20000002400 */
[----:B----4-:R-:W-:Y:S01]  /*8030*/  FMUL.FTZ R12, R48, c[0x0][0x320] ;  /* 0x0000c800300c7a20 */ /* 0x010fe20000410000 */
[-C--:B--2---:R-:W-:Y:S05]  /*8040*/  HMMA.16816.F32.BF16 R52, R156, R4.reuse, R52 ;  /* 0x000000049c34723c */ /* 0x084fea0000041834 */
[----:B-1----:R-:W-:Y:S03]  /*8050*/  FMUL.FTZ R0, R15, c[0x0][0x320] ;  /* 0x0000c8000f007a20 */ /* 0x002fe60000410000 */
[C---:B------:R-:W-:Y:S01]  /*8060*/  HMMA.16816.F32.BF16 R56, R172.reuse, R4, R56 ;  /* 0x00000004ac38723c */ /* 0x040fe20000041838 */
[----:B------:R1:W2:Y:S07]  /*8070*/  MUFU.TANH R181, R0 ;  /* 0x0000000000b57308 */ /* 0x0002ae0000002400 */
[-C--:B------:R-:W-:Y:S04]  /*8080*/  HMMA.16816.F32.BF16 R60, R172, R6.reuse, R60 ;  /* 0x00000006ac3c723c */ /* 0x080fe8000004183c */
[----:B---3--:R-:W-:Y:S04]  /*8090*/  FMUL.FTZ R2, R51, c[0x0][0x320] ;  /* 0x0000c80033027a20 */ /* 0x008fe80000410000 */
[----:B------:R-:W-:Y:S01]  /*80a0*/  FMUL.FTZ R4, R53, c[0x0][0x320] ;  /* 0x0000c80035047a20 */ /* 0x000fe20000410000 */
[----:B------:R-:W-:Y:S01]  /*80b0*/  MUFU.TANH R155, R2 ;  /* 0x00000002009b7308 */ /* 0x000fe20000002400 */
[C---:B------:R-:W-:Y:S08]  /*80c0*/  HMMA.16816.F32.BF16 R64, R156.reuse, R6, R64 ;  /* 0x000000069c40723c */ /* 0x040ff00000041840 */
[-C--:B------:R-:W-:Y:S04]  /*80d0*/  HMMA.16816.F32.BF16 R68, R156, R8.reuse, R68 ;  /* 0x000000089c44723c */ /* 0x080fe80000041844 */
[----:B-1----:R-:W-:Y:S04]  /*80e0*/  FMUL.FTZ R0, R16, c[0x0][0x320] ;  /* 0x0000c80010007a20 */ /* 0x002fe80000410000 */
[----:B------:R1:W-:Y:S01]  /*80f0*/  MUFU.TANH R178, R0 ;  /* 0x0000000000b27308 */ /* 0x0003e20000002400 */
[C---:B------:R-:W-:Y:S07]  /*8100*/  HMMA.16816.F32.BF16 R72, R172.reuse, R8, R72 ;  /* 0x00000008ac48723c */ /* 0x040fee0000041848 */
[----:B------:R-:W-:Y:S01]  /*8110*/  FMUL.FTZ R8, R55, c[0x0][0x320] ;  /* 0x0000c80037087a20 */ /* 0x000fe20000410000 */
[-C--:B------:R-:W-:Y:S03]  /*8120*/  HMMA.16816.F32.BF16 R76, R172, R10.reuse, R76 ;  /* 0x0000000aac4c723c */ /* 0x080fe6000004184c */
[----:B------:R3:W-:Y:S01]  /*8130*/  MUFU.TANH R51, R8 ;  /* 0x0000000800337308 */ /* 0x0007e20000002400 */
[----:B------:R-:W-:Y:S04]  /*8140*/  FMUL.FTZ R9, R59, c[0x0][0x320] ;  /* 0x0000c8003b097a20 */ /* 0x000fe80000410000 */
[----:B------:R-:W-:Y:S04]  /*8150*/  HMMA.16816.F32.BF16 R80, R156, R10, R80 ;  /* 0x0000000a9c50723c */ /* 0x000fe80000041850 */
[----:B-1----:R-:W-:Y:S04]  /*8160*/  FMUL.FTZ R0, R17, c[0x0][0x320] ;  /* 0x0000c80011007a20 */ /* 0x002fe80000410000 */
[----:B------:R1:W4:Y:S01]  /*8170*/  MUFU.TANH R13, R0 ;  /* 0x00000000000d7308 */ /* 0x0003220000002400 */
[----:B---3--:R-:W-:Y:S09]  /*8180*/  FMUL.FTZ R8, R58, c[0x0][0x320] ;  /* 0x0000c8003a087a20 */ /* 0x008ff20000410000 */
[----:B------:R-:W-:Y:S06]  /*8190*/  MUFU.TANH R59, R8 ;  /* 0x00000008003b7308 */ /* 0x000fec0000002400 */
[----:B------:R-:W-:Y:S02]  /*81a0*/  FMUL.FTZ R43, R83, c[0x0][0x320] ;  /* 0x0000c800532b7a20 */ /* 0x000fe40000410000 */
[----:B-1----:R-:W-:Y:S04]  /*81b0*/  FMUL.FTZ R0, R18, c[0x0][0x320] ;  /* 0x0000c80012007a20 */ /* 0x002fe80000410000 */
        /* <DEDUP_REMOVED lines=9> */
[----:B-1----:R-:W-:Y:S08]  /*8250*/  FMUL.FTZ R0, R23, c[0x0][0x320] ;  /* 0x0000c80017007a20 */ /* 0x002ff00000410000 */
[----:B------:R1:W-:Y:S02]  /*8260*/  MUFU.TANH R169, R0 ;  /* 0x0000000000a97308 */ /* 0x0003e40000002400 */
[----:B-1----:R-:W-:Y:S08]  /*8270*/  FMUL.FTZ R0, R24, c[0x0][0x320] ;  /* 0x0000c80018007a20 */ /* 0x002ff00000410000 */
[----:B------:R1:W-:Y:S02]  /*8280*/  MUFU.TANH R167, R0 ;  /* 0x0000000000a77308 */ /* 0x0003e40000002400 */
        /* <DEDUP_REMOVED lines=11> */
[----:B------:R1:W1:Y:S02]  /*8340*/  MUFU.TANH R26, R0 ;  /* 0x00000000001a7308 */ /* 0x0002640000002400 */
[----:B-1----:R-:W-:Y:S08]  /*8350*/  FMUL.FTZ R0, R33, c[0x0][0x320] ;  /* 0x0000c80021007a20 */ /* 0x002ff00000410000 */
[----:B------:R1:W-:Y:S10]  /*8360*/  MUFU.TANH R33, R4 ;  /* 0x0000000400217308 */ /* 0x0003f40000002400 */
[----:B------:R2:W-:Y:S01]  /*8370*/  MUFU.TANH R25, R0 ;  /* 0x0000000000197308 */ /* 0x0005e20000002400 */
[----:B-1----:R-:W-:Y:S02]  /*8380*/  FMUL.FTZ R4, R54, c[0x0][0x320] ;  /* 0x0000c80036047a20 */ /* 0x002fe40000410000 */
[----:B--2---:R-:W-:Y:S07]  /*8390*/  FMUL.FTZ R0, R34, c[0x0][0x320] ;  /* 0x0000c80022007a20 */ /* 0x004fee0000410000 */
        /* <DEDUP_REMOVED lines=12> */
[----:B------:R-:W-:Y:S10]  /*8460*/  MUFU.TANH R40, R12 ;  /* 0x0000000c00287308 */ /* 0x000ff40000002400 */
[----:B------:R1:W1:Y:S02]  /*8470*/  MUFU.TANH R32, R0 ;  /* 0x0000000000207308 */ /* 0x0002640000002400 */
        /* <DEDUP_REMOVED lines=14> */
[----:B-1----:R1:W2:Y:S02]  /*8560*/  LDL R0, [R1] ;  /* 0x0000000001007983 */ /* 0x0022a40000100800 */
[----:B--2---:R-:W-:Y:S05]  /*8570*/  @P4 IMAD.MOV.U32 R0, RZ, RZ, R217 ;  /* 0x000000ffff004224 */ /* 0x004fea00078e00d9 */
[----:B------:R-:W2:Y:S08]  /*8580*/  SHFL.IDX PT, R2, R0, RZ, 0x1c1f ;  /* 0x001c1fff00027589 */ /* 0x000eb000000e0000 */
[----:B------:R-:W1:Y:S08]  /*8590*/  SHFL.IDX PT, R6, R0, 0x1, 0x1c1f ;  /* 0x003c1f0000067f89 */ /* 0x000e7000000e0000 */
[----:B------:R-:W1:Y:S08]  /*85a0*/  SHFL.IDX PT, R12, R0, 0x2, 0x1c1f ;  /* 0x005c1f00000c7f89 */ /* 0x000e7000000e0000 */
[----:B------:R1:W2:Y:S02]  /*85b0*/  SHFL.IDX PT, R7, R0, 0x3, 0x1c1f ;  /* 0x007c1f0000077f89 */ /* 0x0002a400000e0000 */
[----:B-1----:R-:W-:Y:S02]  /*85c0*/  FMUL.FTZ R0, R52, c[0x0][0x320] ;  /* 0x0000c80034007a20 */ /* 0x002fe40000410000 */
[----:B------:R-:W-:Y:S10]  /*85d0*/  MUFU.TANH R52, R4 ;  /* 0x0000000400347308 */ /* 0x000ff40000002400 */
[----:B------:R1:W1:Y:S02]  /*85e0*/  MUFU.TANH R38, R0 ;  /* 0x0000000000267308 */ /* 0x0002640000002400 */
[----:B-1----:R-:W-:Y:S05]  /*85f0*/  IMAD R0, R188, -0x50, RZ ;  /* 0xffffffb0bc007824 */ /* 0x002fea00078e02ff */
[----:B------:R-:W-:Y:S02]  /*8600*/  IADD3 R0, -R216, 0x1, R0 ;  /* 0x00000001d8007810 */ /* 0x000fe40007ffe100 */
[----:B------:R-:W3:Y:S02]  /*8610*/  LDL.64 R216, [R1+0x38] ;  /* 0x0000380001d87983 */ /* 0x000ee40000100a00 */
[----:B------:R-:W-:Y:S04]  /*8620*/  IADD3 R5, -R195, R0, R215 ;  /* 0x00000000c3057210 */ /* 0x000fe80007ffe1d7 */
[C---:B--2---:R-:W-:Y:S01]  /*8630*/  IADD3 R4, R5.reuse, R2, RZ ;  /* 0x0000000205047210 */ /* 0x044fe20007ffe0ff */
[C---:B------:R-:W-:Y:S01]  /*8640*/  IMAD.IADD R2, R5.reuse, 0x1, R6 ;  /* 0x0000000105027824 */ /* 0x040fe200078e0206 */
[C---:B------:R-:W-:Y:S01]  /*8650*/  IADD3 R0, R5.reuse, R12, RZ ;  /* 0x0000000c05007210 */ /* 0x040fe20007ffe0ff */
[----:B------:R-:W-:Y:S01]  /*8660*/  IMAD.IADD R5, R5, 0x1, R7 ;  /* 0x0000000105057824 */ /* 0x000fe200078e0207 */
[----:B------:R-:W-:Y:S01]  /*8670*/  ISETP.GT.AND P5, PT, R4, 0x1, PT ;  /* 0x000000010400780c */ /* 0x000fe20003fa4270 */
[----:B------:R-:W-:Y:S01]  /*8680*/  FMUL.FTZ R7, R57, c[0x0][0x320] ;  /* 0x0000c80039077a20 */ /* 0x000fe20000410000 */
[----:B------:R-:W2:Y:S01]  /*8690*/  LDL R215, [R1+0x28] ;  /* 0x0000280001d77983 */ /* 0x000ea20000100800 */
[----:B------:R-:W-:Y:S01]  /*86a0*/  FMUL.FTZ R6, R56, c[0x0][0x320] ;  /* 0x0000c80038067a20 */ /* 0x000fe20000410000 */
[----:B------:R-:W-:Y:S01]  /*86b0*/  FSEL R11, R193, -INF , P5 ;  /* 0xff800000c10b7808 */ /* 0x000fe20002800000 */
[----:B------:R1:W-:Y:S01]  /*86c0*/  MUFU.TANH R55, R7 ;  /* 0x0000000700377308 */ /* 0x0003e20000002400 */
[----:B------:R-:W-:Y:S02]  /*86d0*/  ISETP.GT.AND P5, PT, R5, RZ, PT ;  /* 0x000000ff0500720c */ /* 0x000fe40003fa4270 */
[----:B------:R-:W-:Y:S02]  /*86e0*/  ISETP.GT.AND P2, PT, R2, 0x1, PT ;  /* 0x000000010200780c */ /* 0x000fe40003f44270 */
[----:B------:R-:W-:Y:S02]  /*86f0*/  FSEL R22, R187, -INF , P5 ;  /* 0xff800000bb167808 */ /* 0x000fe40002800000 */
[----:B------:R-:W-:Y:S02]  /*8700*/  FSEL R15, R191, -INF , P2 ;  /* 0xff800000bf0f7808 */ /* 0x000fe40001000000 */
[----:B------:R-:W-:Y:S01]  /*8710*/  ISETP.GT.AND P2, PT, R0, 0x8, PT ;  /* 0x000000080000780c */ /* 0x000fe20003f44270 */
[----:B------:R1:W-:Y:S01]  /*8720*/  MUFU.TANH R53, R6 ;  /* 0x0000000600357308 */ /* 0x0003e20000002400 */
[----:B------:R-:W-:Y:S02]  /*8730*/  ISETP.GT.AND P5, PT, R5, 0x9, PT ;  /* 0x000000090500780c */ /* 0x000fe40003fa4270 */
[----:B-----5:R-:W-:Y:S02]  /*8740*/  FSEL R20, R185, -INF , P2 ;  /* 0xff800000b9147808 */ /* 0x020fe40001000000 */
[----:B------:R-:W-:Y:S02]  /*8750*/  ISETP.GT.AND P2, PT, R4, 0x9, PT ;  /* 0x000000090400780c */ /* 0x000fe40003f44270 */
[----:B------:R-:W-:Y:S02]  /*8760*/  FSEL R27, R181, -INF , P5 ;  /* 0xff800000b51b7808 */ /* 0x000fe40002800000 */
[----:B----4-:R-:W-:Y:S01]  /*8770*/  FSEL R13, R13, -INF , P2 ;  /* 0xff8000000d0d7808 */ /* 0x010fe20001000000 */
[----:B------:R-:W-:Y:S01]  /*8780*/  MUFU.TANH R181, R9 ;  /* 0x0000000900b57308 */ /* 0x000fe20000002400 */
[----:B------:R-:W-:Y:S02]  /*8790*/  ISETP.GT.AND P2, PT, R2, 0x10, PT ;  /* 0x000000100200780c */ /* 0x000fe40003f44270 */
[C---:B------:R-:W-:Y:S01]  /*87a0*/  ISETP.GT.AND P5, PT, R4.reuse, 0x10, PT ;  /* 0x000000100400780c */ /* 0x040fe20003fa4270 */
[----:B-1----:R-:W-:Y:S01]  /*87b0*/  FMUL.FTZ R7, R65, c[0x0][0x320] ;  /* 0x0000c80041077a20 */ /* 0x002fe20000410000 */
[----:B------:R-:W-:Y:S02]  /*87c0*/  ISETP.GT.AND P0, PT, R4, RZ, PT ;  /* 0x000000ff0400720c */ /* 0x000fe40003f04270 */
[----:B------:R-:W-:Y:S02]  /*87d0*/  ISETP.GT.AND P3, PT, R2, RZ, PT ;  /* 0x000000ff0200720c */ /* 0x000fe40003f64270 */
[----:B------:R-:W-:Y:S01]  /*87e0*/  ISETP.GT.AND P1, PT, R0, RZ, PT ;  /* 0x000000ff0000720c */ /* 0x000fe20003f24270 */
[----:B------:R1:W-:Y:S01]  /*87f0*/  MUFU.TANH R37, R7 ;  /* 0x0000000700257308 */ /* 0x0003e20000002400 */
[----:B------:R-:W-:Y:S02]  /*8800*/  FSEL R30, R170, -INF , P2 ;  /* 0xff800000aa1e7808 */ /* 0x000fe40001000000 */
[C---:B------:R-:W-:Y:S01]  /*8810*/  ISETP.GT.AND P2, PT, R5.reuse, 0x11, PT ;  /* 0x000000110500780c */ /* 0x040fe20003f44270 */
[----:B------:R-:W-:Y:S01]  /*8820*/  FMUL.FTZ R6, R60, c[0x0][0x320] ;  /* 0x0000c8003c067a20 */ /* 0x000fe20000410000 */
[----:B------:R-:W-:Y:S02]  /*8830*/  FSEL R14, R192, -INF , P3 ;  /* 0xff800000c00e7808 */ /* 0x000fe40001800000 */
[C---:B------:R-:W-:Y:S02]  /*8840*/  ISETP.GT.AND P3, PT, R5.reuse, 0x1, PT ;  /* 0x000000010500780c */ /* 0x040fe40003f64270 */
[----:B------:R-:W-:Y:S01]  /*8850*/  FSEL R18, R190, -INF , P1 ;  /* 0xff800000be127808 */ /* 0x000fe20000800000 */
[----:B------:R4:W-:Y:S01]  /*8860*/  MUFU.TANH R54, R6 ;  /* 0x0000000600367308 */ /* 0x0009e20000002400 */
[----:B------:R-:W-:Y:S02]  /*8870*/  FSEL R47, R164, -INF , P2 ;  /* 0xff800000a42f7808 */ /* 0x000fe40001000000 */
[----:B------:R-:W-:Y:S02]  /*8880*/  ISETP.GT.AND P2, PT, R4, 0x18, PT ;  /* 0x000000180400780c */ /* 0x000fe40003f44270 */
[----:B------:R-:W-:Y:S02]  /*8890*/  FSEL R29, R176, -INF , P5 ;  /* 0xff800000b01d7808 */ /* 0x000fe40002800000 */
[----:B------:R-:W-:Y:S02]  /*88a0*/  FSEL R26, R26, -INF , P2 ;  /* 0xff8000001a1a7808 */ /* 0x000fe40001000000 */
[----:B------:R-:W-:Y:S02]  /*88b0*/  ISETP.GT.AND P2, PT, R4, 0x21, PT ;  /* 0x000000210400780c */ /* 0x000fe40003f44270 */
[----:B------:R-:W-:Y:S02]  /*88c0*/  ISETP.GT.AND P5, PT, R0, 0x11, PT ;  /* 0x000000110000780c */ /* 0x000fe40003fa4270 */
[----:B------:R-:W-:Y:S01]  /*88d0*/  FSEL R57, R36, -INF , P2 ;  /* 0xff80000024397808 */ /* 0x000fe20001000000 */
[----:B-1----:R-:W-:Y:S01]  /*88e0*/  FMUL.FTZ R7, R66, c[0x0][0x320] ;  /* 0x0000c80042077a20 */ /* 0x002fe20000410000 */
[----:B------:R-:W-:Y:S02]  /*88f0*/  FSEL R23, R186, -INF , P3 ;  /* 0xff800000ba177808 */ /* 0x000fe40001800000 */
[----:B------:R-:W-:Y:S01]  /*8900*/  ISETP.GT.AND P1, PT, R0, 0x9, PT ;  /* 0x000000090000780c */ /* 0x000fe20003f24270 */
[----:B------:R1:W-:Y:S01]  /*8910*/  MUFU.TANH R50, R7 ;  /* 0x0000000700327308 */ /* 0x0003e20000002400 */
[----:B------:R-:W-:Y:S02]  /*8920*/  FSEL R42, R166, -INF , P5 ;  /* 0xff800000a62a7808 */ /* 0x000fe40002800000 */
[----:B------:R-:W-:Y:S02]  /*8930*/  ISETP.GT.AND P5, PT, R5, 0x18, PT ;  /* 0x000000180500780c */ /* 0x000fe40003fa4270 */
[----:B------:R-:W-:Y:S01]  /*8940*/  FSEL R10, R194, -INF , P0 ;  /* 0xff800000c20a7808 */ /* 0x000fe20000000000 */
[----:B----4-:R-:W-:Y:S01]  /*8950*/  FMUL.FTZ R6, R61, c[0x0][0x320] ;  /* 0x0000c8003d067a20 */ /* 0x010fe20000410000 */
[----:B------:R-:W-:Y:S02]  /*8960*/  FSEL R21, R184, -INF , P1 ;  /* 0xff800000b8157808 */ /* 0x000fe40000800000 */
[----:B------:R-:W-:Y:S01]  /*8970*/  FSEL R48, R161, -INF , P5 ;  /* 0xff800000a1307808 */ /* 0x000fe20002800000 */
[----:B------:R4:W-:Y:S01]  /*8980*/  MUFU.TANH R58, R6 ;  /* 0x00000006003a7308 */ /* 0x0009e20000002400 */
[----:B------:R-:W-:Y:S02]  /*8990*/  ISETP.GT.AND P5, PT, R2, 0x19, PT ;  /* 0x000000190200780c */ /* 0x000fe40003fa4270 */
[----:B------:R-:W-:Y:S02]  /*89a0*/  ISETP.GT.AND P3, PT, R4, 0x8, PT ;  /* 0x000000080400780c */ /* 0x000fe40003f64270 */
[----:B------:R-:W-:Y:S02]  /*89b0*/  FSEL R35, R35, -INF , P5 ;  /* 0xff80000023237808 */ /* 0x000fe40002800000 */
[----:B------:R-:W-:Y:S02]  /*89c0*/  ISETP.GT.AND P5, PT, R0, 0x20, PT ;  /* 0x000000200000780c */ /* 0x000fe40003fa4270 */
[----:B------:R-:W-:Y:S02]  /*89d0*/  FSEL R12, R178, -INF , P3 ;  /* 0xff800000b20c7808 */ /* 0x000fe40001800000 */
[----:B------:R-:W-:Y:S02]  /*89e0*/  FSEL R166, R32, -INF , P5 ;  /* 0xff80000020a67808 */ /* 0x000fe40002800000 */
[----:B------:R-:W-:Y:S01]  /*89f0*/  ISETP.GT.AND P1, PT, R2, 0x8, PT ;  /* 0x000000080200780c */ /* 0x000fe20003f24270 */
[----:B-1----:R-:W-:Y:S01]  /*8a00*/  FMUL.FTZ R7, R68, c[0x0][0x320] ;  /* 0x0000c80044077a20 */ /* 0x002fe20000410000 */
[----:B------:R-:W-:Y:S02]  /*8a10*/  ISETP.GT.AND P0, PT, R0, 0x1, PT ;  /* 0x000000010000780c */ /* 0x000fe40003f04270 */
[----:B------:R-:W-:Y:S01]  /*8a20*/  FSEL R16, R16, -INF , P1 ;  /* 0xff80000010107808 */ /* 0x000fe20000800000 */
[----:B------:R1:W-:Y:S01]  /*8a30*/  MUFU.TANH R36, R7 ;  /* 0x0000000700247308 */ /* 0x0003e20000002400 */
[----:B------:R-:W-:Y:S02]  /*8a40*/  ISETP.GT.AND P3, PT, R4, 0x11, PT ;  /* 0x000000110400780c */ /* 0x000fe40003f64270 */
[----:B------:R-:W-:Y:S02]  /*8a50*/  ISETP.GT.AND P1, PT, R2, 0x11, PT ;  /* 0x000000110200780c */ /* 0x000fe40003f24270 */
[----:B------:R-:W-:Y:S01]  /*8a60*/  FSEL R19, R189, -INF , P0 ;  /* 0xff800000bd137808 */ /* 0x000fe20000000000 */
[----:B----4-:R-:W-:Y:S01]  /*8a70*/  FMUL.FTZ R6, R64, c[0x0][0x320] ;  /* 0x0000c80040067a20 */ /* 0x010fe20000410000 */
[----:B------:R-:W-:Y:S02]  /*8a80*/  FSEL R28, R171, -INF , P3 ;  /* 0xff800000ab1c7808 */ /* 0x000fe40001800000 */
[----:B------:R-:W-:Y:S01]  /*8a90*/  ISETP.GT.AND P2, PT, R4, 0x28, PT ;  /* 0x000000280400780c */ /* 0x000fe20003f44270 */
[----:B------:R4:W5:Y:S01]  /*8aa0*/  MUFU.TANH R8, R6 ;  /* 0x0000000600087308 */ /* 0x0009620000002400 */
[----:B------:R-:W-:Y:S02]  /*8ab0*/  FSEL R31, R169, -INF , P1 ;  /* 0xff800000a91f7808 */ /* 0x000fe40000800000 */
[C---:B------:R-:W-:Y:S02]  /*8ac0*/  ISETP.GT.AND P0, PT, R5.reuse, 0x8, PT ;  /* 0x000000080500780c */ /* 0x040fe40003f04270 */
[----:B------:R-:W-:Y:S02]  /*8ad0*/  ISETP.GT.AND P3, PT, R5, 0x10, PT ;  /* 0x000000100500780c */ /* 0x000fe40003f64270 */
[----:B------:R-:W-:Y:S02]  /*8ae0*/  ISETP.GT.AND P1, PT, R0, 0x18, PT ;  /* 0x000000180000780c */ /* 0x000fe40003f24270 */
[----:B------:R-:W-:Y:S02]  /*8af0*/  FSEL R46, R165, -INF , P3 ;  /* 0xff800000a52e7808 */ /* 0x000fe40001800000 */
[----:B------:R-:W-:Y:S02]  /*8b00*/  ISETP.GT.AND P3, PT, R5, 0x19, PT ;  /* 0x000000190500780c */ /* 0x000fe40003f64270 */
[----:B------:R-:W-:Y:S01]  /*8b10*/  FSEL R44, R163, -INF , P1 ;  /* 0xff800000a32c7808 */ /* 0x000fe20000800000 */
[----:B-1----:R-:W-:Y:S01]  /*8b20*/  FMUL.FTZ R7, R69, c[0x0][0x320] ;  /* 0x0000c80045077a20 */ /* 0x002fe20000410000 */
[----:B------:R-:W-:Y:S02]  /*8b30*/  FSEL R49, R160, -INF , P3 ;  /* 0xff800000a0317808 */ /* 0x000fe40001800000 */
[----:B------:R-:W-:Y:S01]  /*8b40*/  FSEL R60, R40, -INF , P2 ;  /* 0xff800000283c7808 */ /* 0x000fe20001000000 */
[----:B------:R1:W1:Y:S01]  /*8b50*/  MUFU.TANH R32, R7 ;  /* 0x0000000700207308 */ /* 0x0002620000002400 */
[----:B------:R-:W-:Y:S01]  /*8b60*/  ISETP.GT.AND P1, PT, R4, 0x19, PT ;  /* 0x000000190400780c */ /* 0x000fe20003f24270 */
[----:B------:R-:W-:Y:S01]  /*8b70*/  FMUL.FTZ R40, R82, c[0x0][0x320] ;  /* 0x0000c80052287a20 */ /* 0x000fe20000410000 */
[----:B------:R-:W-:Y:S02]  /*8b80*/  FSEL R24, R183, -INF , P0 ;  /* 0xff800000b7187808 */ /* 0x000fe40000000000 */
[----:B------:R-:W-:Y:S02]  /*8b90*/  ISETP.GT.AND P0, PT, R2, 0x9, PT ;  /* 0x000000090200780c */ /* 0x000fe40003f04270 */
[----:B----4-:R-:W-:Y:S02]  /*8ba0*/  FMNMX.FTZ R6, R10, R3, !PT ;  /* 0x000000030a067209 */ /* 0x010fe40007810000 */
[----:B------:R-:W-:Y:S02]  /*8bb0*/  FSEL R17, R17, -INF , P0 ;  /* 0xff80000011117808 */ /* 0x000fe40000000000 */
[----:B------:R-:W-:Y:S02]  /*8bc0*/  FMNMX.FTZ R6, R11, R6, !PT ;  /* 0x000000060b067209 */ /* 0x000fe40007810000 */
[----:B------:R-:W-:Y:S02]  /*8bd0*/  ISETP.GT.AND P0, PT, R0, 0x10, PT ;  /* 0x000000100000780c */ /* 0x000fe40003f04270 */
[----:B------:R-:W-:Y:S02]  /*8be0*/  FMNMX.FTZ R6, R12, R6, !PT ;  /* 0x000000060c067209 */ /* 0x000fe40007810000 */
[----:B------:R-:W-:Y:S02]  /*8bf0*/  ISETP.GT.AND P3, PT, R4, 0x20, PT ;  /* 0x000000200400780c */ /* 0x000fe40003f64270 */
[----:B------:R-:W-:Y:S02]  /*8c00*/  FMNMX.FTZ R6, R13, R6, !PT ;  /* 0x000000060d067209 */ /* 0x000fe40007810000 */
[----:B------:R-:W-:Y:S02]  /*8c10*/  FSEL R25, R25, -INF , P1 ;  /* 0xff80000019197808 */ /* 0x000fe40000800000 */
[----:B------:R-:W-:Y:S01]  /*8c20*/  FMNMX.FTZ R6, R29, R6, !PT ;  /* 0x000000061d067209 */ /* 0x000fe20007810000 */
[----:B-1----:R-:W-:Y:S01]  /*8c30*/  FMUL.FTZ R7, R80, c[0x0][0x320] ;  /* 0x0000c80050077a20 */ /* 0x002fe20000410000 */
[----:B------:R-:W-:Y:S02]  /*8c40*/  FSEL R41, R167, -INF , P0 ;  /* 0xff800000a7297808 */ /* 0x000fe40000000000 */
[----:B------:R-:W-:Y:S01]  /*8c50*/  FSEL R56, R153, -INF , P3 ;  /* 0xff80000099387808 */ /* 0x000fe20001800000 */
[----:B------:R1:W4:Y:S01]  /*8c60*/  MUFU.TANH R9, R7 ;  /* 0x0000000700097308 */ /* 0x0003220000002400 */
[----:B------:R-:W-:Y:S02]  /*8c70*/  FMNMX.FTZ R6, R28, R6, !PT ;  /* 0x000000061c067209 */ /* 0x000fe40007810000 */
[----:B------:R-:W-:Y:S02]  /*8c80*/  ISETP.GT.AND P0, PT, R0, 0x19, PT ;  /* 0x000000190000780c */ /* 0x000fe40003f04270 */
[----:B------:R-:W-:Y:S02]  /*8c90*/  FMNMX.FTZ R6, R26, R6, !PT ;  /* 0x000000061a067209 */ /* 0x000fe40007810000 */
[----:B------:R-:W-:Y:S02]  /*8ca0*/  ISETP.GT.AND P1, PT, R2, 0x20, PT ;  /* 0x000000200200780c */ /* 0x000fe40003f24270 */
[----:B------:R-:W-:Y:S02]  /*8cb0*/  FMNMX.FTZ R6, R25, R6, !PT ;  /* 0x0000000619067209 */ /* 0x000fe40007810000 */
[----:B------:R-:W-:Y:S02]  /*8cc0*/  FSEL R45, R162, -INF , P0 ;  /* 0xff800000a22d7808 */ /* 0x000fe40000000000 */
[----:B------:R-:W-:Y:S02]  /*8cd0*/  ISETP.GT.AND P0, PT, R2, 0x18, PT ;  /* 0x000000180200780c */ /* 0x000fe40003f04270 */
[----:B------:R-:W-:Y:S02]  /*8ce0*/  FMNMX.FTZ R6, R56, R6, !PT ;  /* 0x0000000638067209 */ /* 0x000fe40007810000 */
[----:B------:R-:W-:Y:S02]  /*8cf0*/  FSEL R34, R34, -INF , P0 ;  /* 0xff80000022227808 */ /* 0x000fe40000000000 */
[----:B------:R-:W-:Y:S02]  /*8d00*/  ISETP.GT.AND P3, PT, R0, 0x21, PT ;  /* 0x000000210000780c */ /* 0x000fe40003f64270 */
[----:B------:R-:W-:Y:S02]  /*8d10*/  FSEL R160, R152, -INF , P1 ;  /* 0xff80000098a07808 */ /* 0x000fe40000800000 */
[----:B------:R-:W-:Y:S01]  /*8d20*/  ISETP.GT.AND P0, PT, R2, 0x21, PT ;  /* 0x000000210200780c */ /* 0x000fe20003f04270 */
[----:B-1----:R-:W-:Y:S01]  /*8d30*/  FMUL.FTZ R7, R81, c[0x0][0x320] ;  /* 0x0000c80051077a20 */ /* 0x002fe20000410000 */
[----:B------:R-:W-:Y:S02]  /*8d40*/  ISETP.GT.AND P1, PT, R4, 0x29, PT ;  /* 0x000000290400780c */ /* 0x000fe40003f24270 */
[----:B------:R-:W-:Y:S02]  /*8d50*/  FMNMX.FTZ R6, R57, R6, !PT ;  /* 0x0000000639067209 */ /* 0x000fe40007810000 */
[----:B------:R-:W-:Y:S01]  /*8d60*/  FSEL R167, R87, -INF , P3 ;  /* 0xff80000057a77808 */ /* 0x000fe20001800000 */
[----:B------:R-:W1:Y:S01]  /*8d70*/  MUFU.TANH R7, R7 ;  /* 0x0000000700077308 */ /* 0x000e620000002400 */
[----:B------:R-:W-:Y:S02]  /*8d80*/  FMNMX.FTZ R6, R60, R6, !PT ;  /* 0x000000063c067209 */ /* 0x000fe40007810000 */
[----:B------:R-:W-:Y:S02]  /*8d90*/  FSEL R162, R154, -INF , P0 ;  /* 0xff8000009aa27808 */ /* 0x000fe40000000000 */
[C---:B------:R-:W-:Y:S02]  /*8da0*/  ISETP.GT.AND P0, PT, R4.reuse, 0x30, PT ;  /* 0x000000300400780c */ /* 0x040fe40003f04270 */
[C---:B------:R-:W-:Y:S02]  /*8db0*/  ISETP.GT.AND P5, PT, R4.reuse, 0x31, PT ;  /* 0x000000310400780c */ /* 0x040fe40003fa4270 */
[C---:B------:R-:W-:Y:S02]  /*8dc0*/  ISETP.GT.AND P3, PT, R4.reuse, 0x38, PT ;  /* 0x000000380400780c */ /* 0x040fe40003f64270 */
[----:B------:R-:W-:Y:S02]  /*8dd0*/  FSEL R158, R39, -INF , P1 ;  /* 0xff800000279e7808 */ /* 0x000fe40000800000 */
[C---:B------:R-:W-:Y:S02]  /*8de0*/  ISETP.GT.AND P2, PT, R4.reuse, 0x39, PT ;  /* 0x000000390400780c */ /* 0x040fe40003f44270 */
[----:B------:R-:W-:Y:S02]  /*8df0*/  ISETP.GT.AND P1, PT, R4, 0x40, PT ;  /* 0x000000400400780c */ /* 0x000fe40003f24270 */
[----:B------:R-:W-:Y:S01]  /*8e00*/  FSEL R174, R38, -INF , P0 ;  /* 0xff80000026ae7808 */ /* 0x000fe20000000000 */
[----:B------:R-:W-:Y:S01]  /*8e10*/  FMUL.FTZ R38, R71, c[0x0][0x320] ;  /* 0x0000c80047267a20 */ /* 0x000fe20000410000 */
[----:B------:R-:W-:Y:S02]  /*8e20*/  ISETP.GT.AND P0, PT, R4, 0x41, PT ;  /* 0x000000410400780c */ /* 0x000fe40003f04270 */
[----:B------:R-:W-:Y:S01]  /*8e30*/  FSEL R176, R33, -INF , P5 ;  /* 0xff80000021b07808 */ /* 0x000fe20002800000 */
[----:B------:R-:W-:Y:S01]  /*8e40*/  FMUL.FTZ R33, R70, c[0x0][0x320] ;  /* 0x0000c80046217a20 */ /* 0x000fe20000410000 */
[----:B------:R-:W-:Y:S02]  /*8e50*/  ISETP.GT.AND P5, PT, R4, 0x48, PT ;  /* 0x000000480400780c */ /* 0x000fe40003fa4270 */
[----:B-----5:R-:W-:Y:S01]  /*8e60*/  FSEL R178, R8, -INF , P3 ;  /* 0xff80000008b27808 */ /* 0x020fe20001800000 */
[----:B------:R-:W-:Y:S01]  /*8e70*/  FMUL.FTZ R8, R67, c[0x0][0x320] ;  /* 0x0000c80043087a20 */ /* 0x000fe20000410000 */
[----:B------:R-:W-:Y:S02]  /*8e80*/  ISETP.GT.AND P3, PT, R4, 0x49, PT ;  /* 0x000000490400780c */ /* 0x000fe40003f64270 */
[----:B------:R-:W-:Y:S01]  /*8e90*/  FMNMX.FTZ R4, R158, R6, !PT ;  /* 0x000000069e047209 */ /* 0x000fe20007810000 */
[----:B------:R5:W2:Y:S01]  /*8ea0*/  MUFU.TANH R39, R8 ;  /* 0x0000000800277308 */ /* 0x000aa20000002400 */
[----:B------:R-:W-:Y:S02]  /*8eb0*/  FSEL R175, R37, -INF , P2 ;  /* 0xff80000025af7808 */ /* 0x000fe40001000000 */
[----:B------:R-:W-:Y:S02]  /*8ec0*/  FMNMX.FTZ R4, R174, R4, !PT ;  /* 0x00000004ae047209 */ /* 0x000fe40007810000 */
[----:B------:R-:W-:Y:S02]  /*8ed0*/  FSEL R247, R36, -INF , P1 ;  /* 0xff80000024f77808 */ /* 0x000fe40000800000 */
[----:B------:R-:W-:Y:S02]  /*8ee0*/  FMNMX.FTZ R4, R176, R4, !PT ;  /* 0x00000004b0047209 */ /* 0x000fe40007810000 */
[----:B------:R-:W-:Y:S01]  /*8ef0*/  FSEL R248, R32, -INF , P0 ;  /* 0xff80000020f87808 */ /* 0x000fe20000000000 */
[----:B------:R-:W2:Y:S01]  /*8f00*/  MUFU.TANH R37, R33 ;  /* 0x0000002100257308 */ /* 0x000ea20000002400 */
[----:B------:R-:W-:Y:S02]  /*8f10*/  FMNMX.FTZ R4, R178, R4, !PT ;  /* 0x00000004b2047209 */ /* 0x000fe40007810000 */
[----:B----4-:R-:W-:Y:S01]  /*8f20*/  FSEL R251, R9, -INF , P5 ;  /* 0xff80000009fb7808 */ /* 0x010fe20002800000 */
[----:B------:R-:W-:Y:S01]  /*8f30*/  FMUL.FTZ R9, R63, c[0x0][0x320] ;  /* 0x0000c8003f097a20 */ /* 0x000fe20000410000 */
[----:B------:R-:W-:Y:S02]  /*8f40*/  FMNMX.FTZ R4, R175, R4, !PT ;  /* 0x00000004af047209 */ /* 0x000fe40007810000 */
[----:B-1----:R-:W-:Y:S02]  /*8f50*/  FSEL R249, R7, -INF , P3 ;  /* 0xff80000007f97808 */ /* 0x002fe40001800000 */
[----:B------:R-:W-:Y:S01]  /*8f60*/  FMNMX.FTZ R4, R247, R4, !PT ;  /* 0x00000004f7047209 */ /* 0x000fe20007810000 */
[----:B------:R-:W-:Y:S01]  /*8f70*/  MUFU.TANH R33, R43 ;  /* 0x0000002b00217308 */ /* 0x000fe20000002400 */
[----:B------:R-:W-:Y:S02]  /*8f80*/  FMNMX.FTZ R6, R14, R84, !PT ;  /* 0x000000540e067209 */ /* 0x000fe40007810000 */
[----:B------:R-:W-:Y:S01]  /*8f90*/  FMNMX.FTZ R4, R248, R4, !PT ;  /* 0x00000004f8047209 */ /* 0x000fe20007810000 */
[----:B-----5:R-:W-:Y:S01]  /*8fa0*/  FMUL.FTZ R8, R62, c[0x0][0x320] ;  /* 0x0000c8003e087a20 */ /* 0x020fe20000410000 */
[----:B------:R-:W-:Y:S02]  /*8fb0*/  FMNMX.FTZ R6, R15, R6, !PT ;  /* 0x000000060f067209 */ /* 0x000fe40007810000 */
[----:B------:R-:W-:Y:S02]  /*8fc0*/  FMNMX.FTZ R4, R251, R4, !PT ;  /* 0x00000004fb047209 */ /* 0x000fe40007810000 */
[----:B------:R-:W-:Y:S01]  /*8fd0*/  FMNMX.FTZ R6, R16, R6, !PT ;  /* 0x0000000610067209 */ /* 0x000fe20007810000 */
[----:B------:R-:W-:Y:S01]  /*8fe0*/  MUFU.TANH R32, R38 ;  /* 0x0000002600207308 */ /* 0x000fe20000002400 */
[----:B------:R-:W-:Y:S02]  /*8ff0*/  FMNMX.FTZ R4, R249, R4, !PT ;  /* 0x00000004f9047209 */ /* 0x000fe40007810000 */
[----:B------:R-:W-:Y:S02]  /*9000*/  FMNMX.FTZ R6, R17, R6, !PT ;  /* 0x0000000611067209 */ /* 0x000fe40007810000 */
[----:B------:R-:W-:Y:S01]  /*9010*/  ISETP.GT.AND P3, PT, R2, 0x28, PT ;  /* 0x000000280200780c */ /* 0x000fe20003f64270 */
[----:B------:R-:W1:Y:S01]  /*9020*/  SHFL.BFLY PT, R7, R4, 0x2, 0x1f ;  /* 0x0c401f0004077f89 */ /* 0x000e6200000e0000 */
[----:B------:R-:W-:Y:S02]  /*9030*/  FMNMX.FTZ R6, R30, R6, !PT ;  /* 0x000000061e067209 */ /* 0x000fe40007810000 */
[----:B------:R-:W-:Y:S01]  /*9040*/  ISETP.GT.AND P2, PT, R5, 0x20, PT ;  /* 0x000000200500780c */ /* 0x000fe20003f44270 */
[----:B------:R4:W5:Y:S01]  /*9050*/  MUFU.TANH R36, R40 ;  /* 0x0000002800247308 */ /* 0x0009620000002400 */
[----:B------:R-:W-:Y:S02]  /*9060*/  FMNMX.FTZ R6, R31, R6, !PT ;  /* 0x000000061f067209 */ /* 0x000fe40007810000 */
[----:B------:R-:W-:Y:S02]  /*9070*/  ISETP.GT.AND P1, PT, R5, 0x21, PT ;  /* 0x000000210500780c */ /* 0x000fe40003f24270 */
[----:B------:R-:W-:Y:S02]  /*9080*/  FMNMX.FTZ R6, R34, R6, !PT ;  /* 0x0000000622067209 */ /* 0x000fe40007810000 */
[----:B------:R-:W-:Y:S02]  /*9090*/  ISETP.GT.AND P5, PT, R0, 0x29, PT ;  /* 0x000000290000780c */ /* 0x000fe40003fa4270 */
[----:B------:R-:W-:Y:S02]  /*90a0*/  FMNMX.FTZ R6, R35, R6, !PT ;  /* 0x0000000623067209 */ /* 0x000fe40007810000 */
[----:B------:R-:W-:Y:S02]  /*90b0*/  FSEL R164, R179, -INF , P2 ;  /* 0xff800000b3a47808 */ /* 0x000fe40001000000 */
[----:B------:R-:W-:Y:S02]  /*90c0*/  FMNMX.FTZ R6, R160, R6, !PT ;  /* 0x00000006a0067209 */ /* 0x000fe40007810000 */
[----:B------:R-:W-:Y:S02]  /*90d0*/  ISETP.GT.AND P2, PT, R2, 0x29, PT ;  /* 0x000000290200780c */ /* 0x000fe40003f44270 */
[----:B------:R-:W-:Y:S02]  /*90e0*/  FSEL R156, R168, -INF , P3 ;  /* 0xff800000a89c7808 */ /* 0x000fe40001800000 */
[----:B------:R-:W-:Y:S02]  /*90f0*/  FMNMX.FTZ R6, R162, R6, !PT ;  /* 0x00000006a2067209 */ /* 0x000fe40007810000 */
[----:B-1----:R-:W-:Y:S01]  /*9100*/  FMNMX.FTZ R4, R4, R7, !PT ;  /* 0x0000000704047209 */ /* 0x002fe20007810000 */
[----:B------:R-:W-:Y:S01]  /*9110*/  FMUL.FTZ R7, R72, c[0x0][0x320] ;  /* 0x0000c80048077a20 */ /* 0x000fe20000410000 */
[----:B------:R-:W-:Y:S01]  /*9120*/  FSEL R165, R180, -INF , P1 ;  /* 0xff800000b4a57808 */ /* 0x000fe20000800000 */
[----:B----4-:R-:W-:Y:S01]  /*9130*/  FMUL.FTZ R40, R79, c[0x0][0x320] ;  /* 0x0000c8004f287a20 */ /* 0x010fe20000410000 */
[----:B------:R-:W-:Y:S01]  /*9140*/  ISETP.GT.AND P1, PT, R2, 0x30, PT ;  /* 0x000000300200780c */ /* 0x000fe20003f24270 */
[----:B------:R1:W4:Y:S01]  /*9150*/  MUFU.TANH R43, R7 ;  /* 0x00000007002b7308 */ /* 0x0003220000002400 */
[----:B------:R-:W-:Y:S02]  /*9160*/  ISETP.GT.AND P0, PT, R0, 0x28, PT ;  /* 0x000000280000780c */ /* 0x000fe40003f04270 */
[----:B------:R-:W-:Y:S02]  /*9170*/  FSEL R163, R177, -INF , P5 ;  /* 0xff800000b1a37808 */ /* 0x000fe40002800000 */
[----:B------:R-:W-:Y:S02]  /*9180*/  FMNMX.FTZ R6, R156, R6, !PT ;  /* 0x000000069c067209 */ /* 0x000fe40007810000 */
[----:B------:R-:W-:Y:S02]  /*9190*/  FSEL R157, R155, -INF , P2 ;  /* 0xff8000009b9d7808 */ /* 0x000fe40001000000 */
[----:B------:R-:W-:Y:S02]  /*91a0*/  ISETP.GT.AND P5, PT, R2, 0x38, PT ;  /* 0x000000380200780c */ /* 0x000fe40003fa4270 */
[----:B------:R-:W-:Y:S02]  /*91b0*/  FSEL R161, R182, -INF , P0 ;  /* 0xff800000b6a17808 */ /* 0x000fe40000000000 */
[----:B------:R-:W-:Y:S02]  /*91c0*/  ISETP.GT.AND P0, PT, R2, 0x31, PT ;  /* 0x000000310200780c */ /* 0x000fe40003f04270 */
[----:B------:R-:W-:Y:S02]  /*91d0*/  FSEL R172, R52, -INF , P1 ;  /* 0xff80000034ac7808 */ /* 0x000fe40000800000 */
[C---:B------:R-:W-:Y:S02]  /*91e0*/  ISETP.GT.AND P3, PT, R2.reuse, 0x39, PT ;  /* 0x000000390200780c */ /* 0x040fe40003f64270 */
[C---:B------:R-:W-:Y:S02]  /*91f0*/  ISETP.GT.AND P2, PT, R2.reuse, 0x40, PT ;  /* 0x000000400200780c */ /* 0x040fe40003f44270 */
[C---:B------:R-:W-:Y:S02]  /*9200*/  ISETP.GT.AND P1, PT, R2.reuse, 0x41, PT ;  /* 0x000000410200780c */ /* 0x040fe40003f24270 */
[----:B------:R-:W-:Y:S01]  /*9210*/  FSEL R173, R51, -INF , P0 ;  /* 0xff80000033ad7808 */ /* 0x000fe20000000000 */
[----:B-1----:R-:W-:Y:S01]  /*9220*/  FMUL.FTZ R7, R73, c[0x0][0x320] ;  /* 0x0000c80049077a20 */ /* 0x002fe20000410000 */
[----:B------:R-:W-:Y:S01]  /*9230*/  MUFU.TANH R51, R8 ;  /* 0x0000000800337308 */ /* 0x000fe20000002400 */
[----:B------:R-:W-:Y:S02]  /*9240*/  ISETP.GT.AND P0, PT, R2, 0x48, PT ;  /* 0x000000480200780c */ /* 0x000fe40003f04270 */
[----:B------:R-:W-:Y:S02]  /*9250*/  FSEL R194, R50, -INF , P5 ;  /* 0xff80000032c27808 */ /* 0x000fe40002800000 */
[----:B------:R-:W-:Y:S02]  /*9260*/  ISETP.GT.AND P5, PT, R2, 0x49, PT ;  /* 0x000000490200780c */ /* 0x000fe40003fa4270 */
[----:B------:R-:W-:Y:S02]  /*9270*/  FMNMX.FTZ R2, R157, R6, !PT ;  /* 0x000000069d027209 */ /* 0x000fe40007810000 */
[----:B------:R-:W-:Y:S01]  /*9280*/  FMNMX.FTZ R6, R18, R85, !PT ;  /* 0x0000005512067209 */ /* 0x000fe20007810000 */
[----:B------:R1:W-:Y:S01]  /*9290*/  MUFU.TANH R50, R9 ;  /* 0x0000000900327308 */ /* 0x0003e20000002400 */
[----:B--2---:R-:W-:Y:S02]  /*92a0*/  FSEL R195, R39, -INF , P3 ;  /* 0xff80000027c37808 */ /* 0x004fe40001800000 */
[----:B------:R-:W-:Y:S02]  /*92b0*/  FMNMX.FTZ R6, R19, R6, !PT ;  /* 0x0000000613067209 */ /* 0x000fe40007810000 */
[----:B------:R-:W-:Y:S02]  /*92c0*/  FSEL R245, R37, -INF , P2 ;  /* 0xff80000025f57808 */ /* 0x000fe40001000000 */
[----:B------:R-:W-:Y:S02]  /*92d0*/  FMNMX.FTZ R6, R20, R6, !PT ;  /* 0x0000000614067209 */ /* 0x000fe40007810000 */
[----:B-----5:R-:W-:Y:S01]  /*92e0*/  FSEL R250, R36, -INF , P0 ;  /* 0xff80000024fa7808 */ /* 0x020fe20000000000 */
[----:B------:R2:W5:Y:S01]  /*92f0*/  MUFU.TANH R39, R7 ;  /* 0x0000000700277308 */ /* 0x0005620000002400 */
[----:B------:R-:W-:Y:S02]  /*9300*/  FMNMX.FTZ R6, R21, R6, !PT ;  /* 0x0000000615067209 */ /* 0x000fe40007810000 */
[----:B------:R-:W-:Y:S02]  /*9310*/  FMNMX.FTZ R2, R172, R2, !PT ;  /* 0x00000002ac027209 */ /* 0x000fe40007810000 */
[----:B------:R-:W-:Y:S01]  /*9320*/  FSEL R246, R32, -INF , P1 ;  /* 0xff80000020f67808 */ /* 0x000fe20000800000 */
[----:B------:R-:W-:Y:S01]  /*9330*/  FMUL.FTZ R32, R76, c[0x0][0x320] ;  /* 0x0000c8004c207a20 */ /* 0x000fe20000410000 */
[----:B------:R-:W-:Y:S02]  /*9340*/  FMNMX.FTZ R6, R41, R6, !PT ;  /* 0x0000000629067209 */ /* 0x000fe40007810000 */
[----:B------:R-:W-:Y:S01]  /*9350*/  FMNMX.FTZ R2, R173, R2, !PT ;  /* 0x00000002ad027209 */ /* 0x000fe20007810000 */
[----:B------:R3:W3:Y:S01]  /*9360*/  MUFU.TANH R38, R32 ;  /* 0x0000002000267308 */ /* 0x0006e20000002400 */
[----:B------:R-:W-:Y:S02]  /*9370*/  FMNMX.FTZ R6, R42, R6, !PT ;  /* 0x000000062a067209 */ /* 0x000fe40007810000 */
[----:B------:R-:W-:Y:S01]  /*9380*/  FMNMX.FTZ R2, R194, R2, !PT ;  /* 0x00000002c2027209 */ /* 0x000fe20007810000 */
[----:B-1----:R-:W1:Y:S01]  /*9390*/  SHFL.BFLY PT, R9, R4, 0x1, 0x1f ;  /* 0x0c201f0004097f89 */ /* 0x002e6200000e0000 */
[----:B------:R-:W-:Y:S02]  /*93a0*/  FMNMX.FTZ R6, R44, R6, !PT ;  /* 0x000000062c067209 */ /* 0x000fe40007810000 */
[----:B------:R-:W-:Y:S02]  /*93b0*/  FMNMX.FTZ R2, R195, R2, !PT ;  /* 0x00000002c3027209 */ /* 0x000fe40007810000 */
[----:B------:R-:W-:Y:S02]  /*93c0*/  FMNMX.FTZ R6, R45, R6, !PT ;  /* 0x000000062d067209 */ /* 0x000fe40007810000 */
[----:B------:R-:W-:Y:S02]  /*93d0*/  FMNMX.FTZ R2, R245, R2, !PT ;  /* 0x00000002f5027209 */ /* 0x000fe40007810000 */
[----:B------:R-:W-:Y:S02]  /*93e0*/  FMNMX.FTZ R6, R166, R6, !PT ;  /* 0x00000006a6067209 */ /* 0x000fe40007810000 */
[----:B--2---:R-:W-:Y:S02]  /*93f0*/  FMNMX.FTZ R7, R22, R86, !PT ;  /* 0x0000005616077209 */ /* 0x004fe40007810000 */
[----:B------:R-:W-:Y:S02]  /*9400*/  FMNMX.FTZ R2, R246, R2, !PT ;  /* 0x00000002f6027209 */ /* 0x000fe40007810000 */
[----:B------:R-:W-:Y:S02]  /*9410*/  FMNMX.FTZ R7, R23, R7, !PT ;  /* 0x0000000717077209 */ /* 0x000fe40007810000 */
[C---:B------:R-:W-:Y:S02]  /*9420*/  ISETP.GT.AND P2, PT, R0.reuse, 0x30, PT ;  /* 0x000000300000780c */ /* 0x040fe40003f44270 */
[C---:B------:R-:W-:Y:S01]  /*9430*/  ISETP.GT.AND P1, PT, R0.reuse, 0x31, PT ;  /* 0x000000310000780c */ /* 0x040fe20003f24270 */
[----:B---3--:R-:W-:Y:S01]  /*9440*/  FMUL.FTZ R32, R77, c[0x0][0x320] ;  /* 0x0000c8004d207a20 */ /* 0x008fe20000410000 */
[----:B------:R-:W-:Y:S02]  /*9450*/  ISETP.GT.AND P0, PT, R0, 0x38, PT ;  /* 0x000000380000780c */ /* 0x000fe40003f04270 */
[----:B------:R-:W-:Y:S01]  /*9460*/  FMNMX.FTZ R6, R167, R6, !PT ;  /* 0x00000006a7067209 */ /* 0x000fe20007810000 */
[----:B------:R2:W3:Y:S01]  /*9470*/  MUFU.TANH R36, R32 ;  /* 0x0000002000247308 */ /* 0x0004e20000002400 */
[----:B------:R-:W-:Y:S02]  /*9480*/  ISETP.GT.AND P3, PT, R5, 0x28, PT ;  /* 0x000000280500780c */ /* 0x000fe40003f64270 */
[----:B------:R-:W-:Y:S01]  /*9490*/  FSEL R252, R33, -INF , P5 ;  /* 0xff80000021fc7808 */ /* 0x000fe20002800000 */
[----:B------:R-:W-:Y:S01]  /*94a0*/  FMUL.FTZ R33, R75, c[0x0][0x320] ;  /* 0x0000c8004b217a20 */ /* 0x000fe20000410000 */
[----:B------:R-:W-:Y:S02]  /*94b0*/  FMNMX.FTZ R2, R250, R2, !PT ;  /* 0x00000002fa027209 */ /* 0x000fe40007810000 */
[----:B------:R-:W-:Y:S02]  /*94c0*/  FSEL R171, R53, -INF , P2 ;  /* 0xff80000035ab7808 */ /* 0x000fe40001000000 */
[----:B------:R-:W-:Y:S01]  /*94d0*/  FSEL R192, R55, -INF , P1 ;  /* 0xff80000037c07808 */ /* 0x000fe20000800000 */
[----:B------:R-:W-:Y:S01]  /*94e0*/  MUFU.TANH R33, R33 ;  /* 0x0000002100217308 */ /* 0x000fe20000002400 */
[----:B------:R-:W-:Y:S02]  /*94f0*/  FSEL R193, R54, -INF , P0 ;  /* 0xff80000036c17808 */ /* 0x000fe40000000000 */
[C---:B------:R-:W-:Y:S02]  /*9500*/  ISETP.GT.AND P2, PT, R0.reuse, 0x41, PT ;  /* 0x000000410000780c */ /* 0x040fe40003f44270 */
[C---:B------:R-:W-:Y:S02]  /*9510*/  ISETP.GT.AND P1, PT, R0.reuse, 0x48, PT ;  /* 0x000000480000780c */ /* 0x040fe40003f24270 */
[C---:B------:R-:W-:Y:S02]  /*9520*/  ISETP.GT.AND P0, PT, R0.reuse, 0x49, PT ;  /* 0x000000490000780c */ /* 0x040fe40003f04270 */
[----:B------:R-:W-:Y:S02]  /*9530*/  ISETP.GT.AND P5, PT, R0, 0x39, PT ;  /* 0x000000390000780c */ /* 0x000fe40003fa4270 */
[----:B------:R-:W-:Y:S02]  /*9540*/  FMNMX.FTZ R6, R161, R6, !PT ;  /* 0x00000006a1067209 */ /* 0x000fe40007810000 */
[----:B------:R-:W-:Y:S01]  /*9550*/  FSEL R159, R212, -INF , P3 ;  /* 0xff800000d49f7808 */ /* 0x000fe20001800000 */
[----:B--2---:R-:W-:Y:S01]  /*9560*/  FMUL.FTZ R32, R78, c[0x0][0x320] ;  /* 0x0000c8004e207a20 */ /* 0x004fe20000410000 */
[----:B------:R-:W-:Y:S02]  /*9570*/  ISETP.GT.AND P3, PT, R0, 0x40, PT ;  /* 0x000000400000780c */ /* 0x000fe40003f64270 */
[----:B------:R-:W-:Y:S01]  /*9580*/  FMNMX.FTZ R0, R24, R7, !PT ;  /* 0x0000000718007209 */ /* 0x000fe20007810000 */
[----:B------:R-:W-:Y:S01]  /*9590*/  FMUL.FTZ R7, R74, c[0x0][0x320] ;  /* 0x0000c8004a077a20 */ /* 0x000fe20000410000 */
[----:B------:R-:W-:Y:S01]  /*95a0*/  FMNMX.FTZ R2, R252, R2, !PT ;  /* 0x00000002fc027209 */ /* 0x000fe20007810000 */
[----:B------:R-:W-:Y:S01]  /*95b0*/  MUFU.TANH R32, R32 ;  /* 0x0000002000207308 */ /* 0x000fe20000002400 */
[----:B------:R-:W-:Y:S02]  /*95c0*/  FMNMX.FTZ R6, R163, R6, !PT ;  /* 0x00000006a3067209 */ /* 0x000fe40007810000 */
[----:B------:R-:W-:Y:S01]  /*95d0*/  FMNMX.FTZ R0, R27, R0, !PT ;  /* 0x000000001b007209 */ /* 0x000fe20007810000 */
[----:B------:R-:W2:Y:S01]  /*95e0*/  SHFL.BFLY PT, R8, R2, 0x2, 0x1f ;  /* 0x0c401f0002087f89 */ /* 0x000ea200000e0000 */
[----:B------:R-:W-:Y:S02]  /*95f0*/  FMNMX.FTZ R6, R171, R6, !PT ;  /* 0x00000006ab067209 */ /* 0x000fe40007810000 */
[----:B------:R-:W-:Y:S02]  /*9600*/  FMNMX.FTZ R0, R46, R0, !PT ;  /* 0x000000002e007209 */ /* 0x000fe40007810000 */
[----:B-1----:R-:W-:Y:S01]  /*9610*/  FMNMX.FTZ R73, R4, R9, !PT ;  /* 0x0000000904497209 */ /* 0x002fe20007810000 */
[----:B------:R1:W1:Y:S01]  /*9620*/  MUFU.TANH R37, R7 ;  /* 0x0000000700257308 */ /* 0x0002620000002400 */
[----:B------:R-:W-:Y:S02]  /*9630*/  FMNMX.FTZ R4, R47, R0, !PT ;  /* 0x000000002f047209 */ /* 0x000fe40007810000 */
[----:B------:R-:W-:Y:S02]  /*9640*/  FMNMX.FTZ R0, R192, R6, !PT ;  /* 0x00000006c0007209 */ /* 0x000fe40007810000 */
[----:B------:R-:W-:Y:S02]  /*9650*/  FSEL R170, R58, -INF , P5 ;  /* 0xff8000003aaa7808 */ /* 0x000fe40002800000 */
[----:B------:R-:W-:Y:S02]  /*9660*/  FMNMX.FTZ R0, R193, R0, !PT ;  /* 0x00000000c1007209 */ /* 0x000fe40007810000 */
[----:B------:R-:W-:Y:S01]  /*9670*/  FMNMX.FTZ R4, R48, R4, !PT ;  /* 0x0000000430047209 */ /* 0x000fe20007810000 */
[----:B------:R-:W1:Y:S01]  /*9680*/  MUFU.TANH R9, R40 ;  /* 0x0000002800097308 */ /* 0x000e620000002400 */
[----:B----4-:R-:W-:Y:S02]  /*9690*/  FSEL R225, R43, -INF , P3 ;  /* 0xff8000002be17808 */ /* 0x010fe40001800000 */
[----:B------:R-:W-:Y:S02]  /*96a0*/  FMNMX.FTZ R0, R170, R0, !PT ;  /* 0x00000000aa007209 */ /* 0x000fe40007810000 */
[----:B------:R-:W-:Y:S02]  /*96b0*/  FMNMX.FTZ R4, R49, R4, !PT ;  /* 0x0000000431047209 */ /* 0x000fe40007810000 */
[----:B-----5:R-:W-:Y:S02]  /*96c0*/  FSEL R230, R39, -INF , P2 ;  /* 0xff80000027e67808 */ /* 0x020fe40001000000 */
[----:B------:R-:W-:Y:S02]  /*96d0*/  FMNMX.FTZ R0, R225, R0, !PT ;  /* 0x00000000e1007209 */ /* 0x000fe40007810000 */
[----:B------:R-:W-:Y:S02]  /*96e0*/  FMNMX.FTZ R4, R164, R4, !PT ;  /* 0x00000004a4047209 */ /* 0x000fe40007810000 */
[----:B------:R-:W-:Y:S02]  /*96f0*/  FSEL R232, R38, -INF , P1 ;  /* 0xff80000026e87808 */ /* 0x000fe40000800000 */
[----:B------:R-:W-:Y:S02]  /*9700*/  FMNMX.FTZ R0, R230, R0, !PT ;  /* 0x00000000e6007209 */ /* 0x000fe40007810000 */
[----:B------:R-:W-:Y:S02]  /*9710*/  ISETP.GT.AND P5, PT, R5, 0x29, PT ;  /* 0x000000290500780c */ /* 0x000fe40003fa4270 */
[----:B------:R-:W-:Y:S02]  /*9720*/  FMNMX.FTZ R4, R165, R4, !PT ;  /* 0x00000004a5047209 */ /* 0x000fe40007810000 */
[----:B--2---:R-:W-:Y:S02]  /*9730*/  FMNMX.FTZ R2, R2, R8, !PT ;  /* 0x0000000802027209 */ /* 0x004fe40007810000 */
[----:B---3--:R-:W-:Y:S02]  /*9740*/  FSEL R234, R36, -INF , P0 ;  /* 0xff80000024ea7808 */ /* 0x008fe40000000000 */
[----:B------:R-:W-:Y:S01]  /*9750*/  FMNMX.FTZ R0, R232, R0, !PT ;  /* 0x00000000e8007209 */ /* 0x000fe20007810000 */
[----:B------:R-:W2:Y:S01]  /*9760*/  SHFL.BFLY PT, R8, R2, 0x1, 0x1f ;  /* 0x0c201f0002087f89 */ /* 0x000ea200000e0000 */
[----:B------:R-:W-:Y:S02]  /*9770*/  FSEL R155, R214, -INF , P5 ;  /* 0xff800000d69b7808 */ /* 0x000fe40002800000 */
[----:B------:R-:W-:Y:S02]  /*9780*/  ISETP.GT.AND P3, PT, R5, 0x30, PT ;  /* 0x000000300500780c */ /* 0x000fe40003f64270 */
[----:B------:R-:W-:Y:S01]  /*9790*/  FMNMX.FTZ R6, R159, R4, !PT ;  /* 0x000000049f067209 */ /* 0x000fe20007810000 */
[----:B------:R-:W-:Y:S01]  /*97a0*/  FMUL.FTZ R4, R73, c[0x0][0x2d0] ;  /* 0x0000b40049047a20 */ /* 0x000fe20000410000 */
[----:B------:R-:W-:Y:S02]  /*97b0*/  FMNMX.FTZ R0, R234, R0, !PT ;  /* 0x00000000ea007209 */ /* 0x000fe40007810000 */
[----:B------:R-:W-:Y:S02]  /*97c0*/  ISETP.GT.AND P2, PT, R5, 0x31, PT ;  /* 0x000000310500780c */ /* 0x000fe40003f44270 */
[----:B------:R-:W-:Y:S01]  /*97d0*/  FSEL R168, R59, -INF , P3 ;  /* 0xff8000003ba87808 */ /* 0x000fe20001800000 */
[----:B-1----:R-:W1:Y:S01]  /*97e0*/  SHFL.BFLY PT, R7, R0, 0x2, 0x1f ;  /* 0x0c401f0000077f89 */ /* 0x002e6200000e0000 */
[----:B------:R-:W-:Y:S02]  /*97f0*/  FSETP.NEU.FTZ.AND P3, PT, R73, -INF , PT ;  /* 0xff8000004900780b */ /* 0x000fe40003f7d000 */
[----:B------:R-:W-:Y:S02]  /*9800*/  FMNMX.FTZ R6, R155, R6, !PT ;  /* 0x000000069b067209 */ /* 0x000fe40007810000 */
[----:B------:R-:W-:Y:S02]  /*9810*/  FSEL R75, R4, RZ, P3 ;  /* 0x000000ff044b7208 */ /* 0x000fe40001800000 */
[----:B------:R-:W-:Y:S02]  /*9820*/  ISETP.GT.AND P1, PT, R5, 0x38, PT ;  /* 0x000000380500780c */ /* 0x000fe40003f24270 */
[----:B------:R-:W-:Y:S02]  /*9830*/  FSEL R169, R181, -INF , P2 ;  /* 0xff800000b5a97808 */ /* 0x000fe40001000000 */
[----:B------:R-:W-:Y:S01]  /*9840*/  FMNMX.FTZ R4, R168, R6, !PT ;  /* 0x00000006a8047209 */ /* 0x000fe20007810000 */
[--C-:B------:R-:W-:Y:S01]  /*9850*/  FFMA.FTZ R6, R10, c[0x0][0x2d0], -R75.reuse ;  /* 0x0000b4000a067a23 */ /* 0x100fe2000001084b */
[----:B------:R-:W-:Y:S02]  /*9860*/  FSEL R189, R51, -INF , P1 ;  /* 0xff80000033bd7808 */ /* 0x000fe40000800000 */
[----:B------:R-:W-:Y:S01]  /*9870*/  ISETP.GT.AND P0, PT, R5, 0x39, PT ;  /* 0x000000390500780c */ /* 0x000fe20003f04270 */
[----:B------:R3:W-:Y:S01]  /*9880*/  MUFU.EX2 R190, R6 ;  /* 0x0000000600be7308 */ /* 0x0007e20000000800 */
[----:B------:R-:W-:Y:S02]  /*9890*/  FMNMX.FTZ R4, R169, R4, !PT ;  /* 0x00000004a9047209 */ /* 0x000fe40007810000 */
[----:B------:R-:W-:Y:S02]  /*98a0*/  ISETP.GT.AND P1, PT, R5, 0x40, PT ;  /* 0x000000400500780c */ /* 0x000fe40003f24270 */
[----:B------:R-:W-:Y:S02]  /*98b0*/  FSEL R191, R50, -INF , P0 ;  /* 0xff80000032bf7808 */ /* 0x000fe40000000000 */
[----:B------:R-:W-:Y:S02]  /*98c0*/  FMNMX.FTZ R4, R189, R4, !PT ;  /* 0x00000004bd047209 */ /* 0x000fe40007810000 */
[----:B------:R-:W-:Y:S02]  /*98d0*/  FSEL R226, R37, -INF , P1 ;  /* 0xff80000025e27808 */ /* 0x000fe40000800000 */
[----:B------:R-:W-:Y:S02]  /*98e0*/  ISETP.GT.AND P0, PT, R5, 0x41, PT ;  /* 0x000000410500780c */ /* 0x000fe40003f04270 */
[----:B------:R-:W-:Y:S02]  /*98f0*/  FMNMX.FTZ R4, R191, R4, !PT ;  /* 0x00000004bf047209 */ /* 0x000fe40007810000 */
[----:B------:R-:W-:Y:S02]  /*9900*/  FSEL R229, R33, -INF , P0 ;  /* 0xff80000021e57808 */ /* 0x000fe40000000000 */
[----:B------:R-:W-:Y:S02]  /*9910*/  ISETP.GT.AND P1, PT, R5, 0x48, PT ;  /* 0x000000480500780c */ /* 0x000fe40003f24270 */
[----:B------:R-:W-:Y:S02]  /*9920*/  FMNMX.FTZ R4, R226, R4, !PT ;  /* 0x00000004e2047209 */ /* 0x000fe40007810000 */
[----:B--2---:R-:W-:Y:S02]  /*9930*/  FMNMX.FTZ R72, R2, R8, !PT ;  /* 0x0000000802487209 */ /* 0x004fe40007810000 */
[----:B------:R-:W-:Y:S01]  /*9940*/  FSEL R240, R32, -INF , P1 ;  /* 0xff80000020f07808 */ /* 0x000fe20000800000 */
[--C-:B---3--:R-:W-:Y:S01]  /*9950*/  FFMA.FTZ R6, R11, c[0x0][0x2d0], -R75.reuse ;  /* 0x0000b4000b067a23 */ /* 0x108fe2000001084b */
[----:B------:R-:W-:Y:S02]  /*9960*/  ISETP.GT.AND P0, PT, R5, 0x49, PT ;  /* 0x000000490500780c */ /* 0x000fe40003f04270 */
[----:B------:R-:W-:Y:S01]  /*9970*/  FMNMX.FTZ R5, R229, R4, !PT ;  /* 0x00000004e5057209 */ /* 0x000fe20007810000 */
[----:B------:R2:W3:Y:S01]  /*9980*/  MUFU.EX2 R186, R6 ;  /* 0x0000000600ba7308 */ /* 0x0004e20000000800 */
[----:B-1----:R-:W-:Y:S02]  /*9990*/  FMNMX.FTZ R4, R0, R7, !PT ;  /* 0x0000000700047209 */ /* 0x002fe40007810000 */
[----:B------:R-:W-:Y:S01]  /*99a0*/  FMNMX.FTZ R0, R240, R5, !PT ;  /* 0x00000005f0007209 */ /* 0x000fe20007810000 */
[C---:B------:R-:W-:Y:S01]  /*99b0*/  FMUL.FTZ R5, R72.reuse, c[0x0][0x2d0] ;  /* 0x0000b40048057a20 */ /* 0x040fe20000410000 */
[----:B------:R-:W-:Y:S01]  /*99c0*/  FSETP.NEU.FTZ.AND P2, PT, R72, -INF , PT ;  /* 0xff8000004800780b */ /* 0x000fe20003f5d000 */
[----:B------:R-:W1:Y:S01]  /*99d0*/  SHFL.BFLY PT, R7, R4, 0x1, 0x1f ;  /* 0x0c201f0004077f89 */ /* 0x000e6200000e0000 */
[----:B------:R-:W-:Y:S02]  /*99e0*/  FSEL R74, R9, -INF , P0 ;  /* 0xff800000094a7808 */ /* 0x000fe40000000000 */
[----:B------:R-:W-:Y:S02]  /*99f0*/  FSEL R152, R5, RZ, P2 ;  /* 0x000000ff05987208 */ /* 0x000fe40001000000 */
[----:B------:R-:W-:Y:S02]  /*9a00*/  FMNMX.FTZ R0, R74, R0, !PT ;  /* 0x000000004a007209 */ /* 0x000fe40007810000 */
[----:B------:R-:W-:Y:S01]  /*9a10*/  ISETP.GT.AND P5, PT, R188, R218, PT ;  /* 0x000000dabc00720c */ /* 0x000fe20003fa4270 */
[----:B------:R-:W-:Y:S01]  /*9a20*/  FFMA.FTZ R5, R14, c[0x0][0x2d0], -R152 ;  /* 0x0000b4000e057a23 */ /* 0x000fe20000010898 */
[----:B------:R-:W-:Y:S01]  /*9a30*/  IADD3 R212, R188, -0x1, RZ ;  /* 0xffffffffbcd47810 */ /* 0x000fe20007ffe0ff */
[----:B------:R-:W4:Y:S02]  /*9a40*/  SHFL.BFLY PT, R2, R0, 0x2, 0x1f ;  /* 0x0c401f0000027f89 */ /* 0x000f2400000e0000 */
[----:B------:R5:W-:Y:S01]  /*9a50*/  MUFU.EX2 R243, R5 ;  /* 0x0000000500f37308 */ /* 0x000be20000000800 */
[--C-:B--2---:R-:W-:Y:S01]  /*9a60*/  FFMA.FTZ R6, R12, c[0x0][0x2d0], -R75.reuse ;  /* 0x0000b4000c067a23 */ /* 0x104fe2000001084b */
[----:B---3--:R-:W-:Y:S06]  /*9a70*/  F2FP.BF16.PACK_AB R76, R186, R190 ;  /* 0x000000beba4c723e */ /* 0x008fec00000010ff */
[----:B------:R-:W-:Y:S01]  /*9a80*/  @P5 IMAD.MOV.U32 R11, RZ, RZ, c[0x0][0x1e0] ;  /* 0x00007800ff0b5624 */ /* 0x000fe200078e00ff */
[----:B------:R-:W-:Y:S01]  /*9a90*/  @P5 MOV R10, c[0x0][0x1e4] ;  /* 0x00007900000a5a02 */ /* 0x000fe20000000f00 */
[----:B------:R2:W-:Y:S01]  /*9aa0*/  MUFU.EX2 R185, R6 ;  /* 0x0000000600b97308 */ /* 0x0005e20000000800 */
[----:B------:R-:W-:Y:S01]  /*9ab0*/  FFMA.FTZ R12, R29, c[0x0][0x2d0], -R75 ;  /* 0x0000b4001d0c7a23 */ /* 0x000fe2000001084b */
[----:B-1----:R-:W-:Y:S02]  /*9ac0*/  FMNMX.FTZ R71, R4, R7, !PT ;  /* 0x0000000704477209 */ /* 0x002fe40007810000 */
[----:B------:R-:W-:Y:S02]  /*9ad0*/  @P5 SHF.L.U64.HI R10, R11, 0x5, R10 ;  /* 0x000000050b0a5819 */ /* 0x000fe4000001020a */
[C---:B------:R-:W-:Y:S01]  /*9ae0*/  FSETP.NEU.FTZ.AND P1, PT, R71.reuse, -INF , PT ;  /* 0xff8000004700780b */ /* 0x040fe20003f3d000 */
[----:B------:R-:W-:Y:S01]  /*9af0*/  FMUL.FTZ R4, R71, c[0x0][0x2d0] ;  /* 0x0000b40047047a20 */ /* 0x000fe20000410000 */
[----:B------:R-:W-:Y:S02]  /*9b00*/  @P5 SHF.L.U32 R11, R11, 0x5, RZ ;  /* 0x000000050b0b5819 */ /* 0x000fe400000006ff */
[----:B------:R-:W-:Y:S01]  /*9b10*/  MUFU.EX2 R233, R12 ;  /* 0x0000000c00e97308 */ /* 0x000fe20000000800 */
[----:B----4-:R-:W-:Y:S01]  /*9b20*/  FMNMX.FTZ R0, R0, R2, !PT ;  /* 0x0000000200007209 */ /* 0x010fe20007810000 */
[--C-:B-----5:R-:W-:Y:S01]  /*9b30*/  FFMA.FTZ R5, R15, c[0x0][0x2d0], -R152.reuse ;  /* 0x0000b4000f057a23 */ /* 0x120fe20000010898 */
[----:B------:R-:W-:Y:S03]  /*9b40*/  FSEL R153, R4, RZ, P1 ;  /* 0x000000ff04997208 */ /* 0x000fe60000800000 */
[----:B------:R-:W1:Y:S04]  /*9b50*/  SHFL.BFLY PT, R2, R0, 0x1, 0x1f ;  /* 0x0c201f0000027f89 */ /* 0x000e6800000e0000 */
[----:B------:R3:W4:Y:S01]  /*9b60*/  MUFU.EX2 R244, R5 ;  /* 0x0000000500f47308 */ /* 0x0007220000000800 */
[--C-:B------:R-:W-:Y:S02]  /*9b70*/  FFMA.FTZ R7, R18, c[0x0][0x2d0], -R153.reuse ;  /* 0x0000b40012077a23 */ /* 0x100fe40000010899 */
[----:B------:R-:W-:Y:S02]  /*9b80*/  FFMA.FTZ R8, R19, c[0x0][0x2d0], -R153 ;  /* 0x0000b40013087a23 */ /* 0x000fe40000010899 */
[----:B--2---:R-:W-:Y:S05]  /*9b90*/  FFMA.FTZ R6, R13, c[0x0][0x2d0], -R75 ;  /* 0x0000b4000d067a23 */ /* 0x004fea000001084b */
[----:B------:R2:W-:Y:S10]  /*9ba0*/  MUFU.EX2 R231, R7 ;  /* 0x0000000700e77308 */ /* 0x0005f40000000800 */
[----:B------:R5:W5:Y:S01]  /*9bb0*/  MUFU.EX2 R187, R6 ;  /* 0x0000000600bb7308 */ /* 0x000b620000000800 */
[----:B-1----:R-:W-:Y:S01]  /*9bc0*/  FMNMX.FTZ R70, R0, R2, !PT ;  /* 0x0000000200467209 */ /* 0x002fe20007810000 */
[--C-:B------:R-:W-:Y:S02]  /*9bd0*/  FFMA.FTZ R0, R20, c[0x0][0x2d0], -R153.reuse ;  /* 0x0000b40014007a23 */ /* 0x100fe40000010899 */
[----:B---3--:R-:W-:Y:S01]  /*9be0*/  FFMA.FTZ R5, R16, c[0x0][0x2d0], -R152 ;  /* 0x0000b40010057a23 */ /* 0x008fe20000010898 */
[----:B----4-:R-:W-:Y:S01]  /*9bf0*/  F2FP.BF16.PACK_AB R77, R244, R243 ;  /* 0x000000f3f44d723e */ /* 0x010fe200000010ff */
[----:B------:R-:W-:Y:S04]  /*9c00*/  FFMA.FTZ R2, R21, c[0x0][0x2d0], -R153 ;  /* 0x0000b40015027a23 */ /* 0x000fe80000010899 */
[----:B------:R-:W1:Y:S01]  /*9c10*/  MUFU.EX2 R238, R8 ;  /* 0x0000000800ee7308 */ /* 0x000e620000000800 */
[----:B--2---:R-:W-:Y:S09]  /*9c20*/  @P5 MOV R7, R215 ;  /* 0x000000d700075202 */ /* 0x004ff20000000f00 */
[----:B------:R2:W-:Y:S01]  /*9c30*/  MUFU.EX2 R43, R5 ;  /* 0x00000005002b7308 */ /* 0x0005e20000000800 */
[----:B-----5:R-:W-:Y:S02]  /*9c40*/  @P5 SHF.R.S32.HI R6, RZ, 0x1f, R212 ;  /* 0x0000001fff065819 */ /* 0x020fe400000114d4 */
[----:B------:R-:W-:Y:S03]  /*9c50*/  F2FP.BF16.PACK_AB R78, R187, R185 ;  /* 0x000000b9bb4e723e */ /* 0x000fe600000010ff */
[----:B------:R-:W-:Y:S04]  /*9c60*/  @P5 IMAD R6, R6, c[0x0][0x1e0], RZ ;  /* 0x0000780006065a24 */ /* 0x000fe800078e02ff */
[----:B------:R3:W-:Y:S01]  /*9c70*/  MUFU.EX2 R237, R0 ;  /* 0x0000000000ed7308 */ /* 0x0007e20000000800 */
[----:B------:R-:W-:Y:S01]  /*9c80*/  @P5 IMAD R6, R212, c[0x0][0x1e4], R6 ;  /* 0x00007900d4065a24 */ /* 0x000fe200078e0206 */
[----:B-1----:R-:W-:Y:S08]  /*9c90*/  F2FP.BF16.PACK_AB R64, R238, R231 ;  /* 0x000000e7ee40723e */ /* 0x002ff000000010ff */
[----:B------:R1:W4:Y:S01]  /*9ca0*/  MUFU.EX2 R242, R2 ;  /* 0x0000000200f27308 */ /* 0x0003220000000800 */
[----:B--2---:R-:W-:Y:S09]  /*9cb0*/  FFMA.FTZ R5, R17, c[0x0][0x2d0], -R152 ;  /* 0x0000b40011057a23 */ /* 0x004ff20000010898 */
[----:B------:R2:W5:Y:S01]  /*9cc0*/  MUFU.EX2 R40, R5 ;  /* 0x0000000500287308 */ /* 0x0005620000000800 */
[----:B---3--:R-:W-:Y:S02]  /*9cd0*/  FMUL.FTZ R0, R70, c[0x0][0x2d0] ;  /* 0x0000b40046007a20 */ /* 0x008fe40000410000 */
[----:B-1----:R-:W-:Y:S01]  /*9ce0*/  FFMA.FTZ R2, R28, c[0x0][0x2d0], -R75 ;  /* 0x0000b4001c027a23 */ /* 0x002fe2000001084b */
[----:B----4-:R-:W-:Y:S06]  /*9cf0*/  F2FP.BF16.PACK_AB R66, R242, R237 ;  /* 0x000000edf242723e */ /* 0x010fec00000010ff */
[----:B------:R1:W-:Y:S01]  /*9d00*/  MUFU.EX2 R236, R2 ;  /* 0x0000000200ec7308 */ /* 0x0003e20000000800 */
[----:B--2---:R-:W-:Y:S01]  /*9d10*/  @P5 IMAD.WIDE.U32 R4, R212, c[0x0][0x1e0], RZ ;  /* 0x00007800d4045a25 */ /* 0x004fe200078e00ff */
[----:B-----5:R-:W-:Y:S04]  /*9d20*/  F2FP.BF16.PACK_AB R79, R40, R43 ;  /* 0x0000002b284f723e */ /* 0x020fe800000010ff */
[----:B------:R-:W-:Y:S01]  /*9d30*/  @P5 IADD3 R5, R5, R6, RZ ;  /* 0x0000000605055210 */ /* 0x000fe20007ffe0ff */
[----:B------:R-:W-:Y:S04]  /*9d40*/  @P5 IMAD.MOV.U32 R6, RZ, RZ, R216 ;  /* 0x000000ffff065224 */ /* 0x000fe800078e00d8 */
[----:B------:R-:W-:Y:S04]  /*9d50*/  @P5 IMAD.WIDE.U32 R6, R4, 0x50, R6 ;  /* 0x0000005004065825 */ /* 0x000fe800078e0006 */
[----:B------:R-:W-:Y:S01]  /*9d60*/  @P5 IMAD R5, R5, 0x50, RZ ;  /* 0x0000005005055824 */ /* 0x000fe200078e02ff */
[----:B------:R-:W-:Y:S03]  /*9d70*/  @P5 LEA R4, P0, R6, c[0x0][0x1c8], 0x1 ;  /* 0x0000720006045a11 */ /* 0x000fe600078008ff */
[----:B------:R-:W-:Y:S02]  /*9d80*/  @P5 IMAD.IADD R5, R7, 0x1, R5 ;  /* 0x0000000107055824 */ /* 0x000fe400078e0205 */
[----:B-1----:R-:W-:Y:S03]  /*9d90*/  FFMA.FTZ R2, R30, c[0x0][0x2d0], -R152 ;  /* 0x0000b4001e027a23 */ /* 0x002fe60000010898 */
[----:B------:R-:W-:Y:S01]  /*9da0*/  @P5 LEA.HI.X R5, R6, c[0x0][0x1cc], R5, 0x1, P0 ;  /* 0x0000730006055a11 */ /* 0x000fe200000f0c05 */
[----:B------:R-:W-:Y:S01]  /*9db0*/  MUFU.EX2 R227, R2 ;  /* 0x0000000200e37308 */ /* 0x000fe20000000800 */
[----:B------:R-:W-:Y:S03]  /*9dc0*/  @P5 IADD3 R6, P0, R4, R11, RZ ;  /* 0x0000000b04065210 */ /* 0x000fe60007f1e0ff */
[----:B------:R1:W-:Y:S02]  /*9dd0*/  @P5 LDGSTS.E.BYPASS.LTC128B.128 [R213+0x2900], [R4.64], !P6 ;  /* 0x0290000004d55fae */ /* 0x0003e4000f101d48 */
[----:B------:R-:W-:Y:S01]  /*9de0*/  @P5 IMAD.X R7, R5, 0x1, R10, P0 ;  /* 0x0000000105075824 */ /* 0x000fe200000e060a */
[----:B------:R-:W-:Y:S04]  /*9df0*/  FSETP.NEU.FTZ.AND P0, PT, R70, -INF , PT ;  /* 0xff8000004600780b */ /* 0x000fe80003f1d000 */
[----:B------:R-:W-:Y:S01]  /*9e00*/  FSEL R154, R0, RZ, P0 ;  /* 0x000000ff009a7208 */ /* 0x000fe20000000000 */
[----:B------:R2:W-:Y:S04]  /*9e10*/  @P5 LDGSTS.E.BYPASS.LTC128B.128 [R213+0x3100], [R6.64], !P6 ;  /* 0x0310000006d55fae */ /* 0x0005e8000f101d48 */
[--C-:B------:R-:W-:Y:S04]  /*9e20*/  FFMA.FTZ R0, R22, c[0x0][0x2d0], -R154.reuse ;  /* 0x0000b40016007a23 */ /* 0x100fe8000001089a */
[----:B------:R3:W-:Y:S02]  /*9e30*/  MUFU.EX2 R223, R0 ;  /* 0x0000000000df7308 */ /* 0x0007e40000000800 */
[--C-:B---3--:R-:W-:Y:S08]  /*9e40*/  FFMA.FTZ R0, R23, c[0x0][0x2d0], -R154.reuse ;  /* 0x0000b40017007a23 */ /* 0x108ff0000001089a */
        /* <DEDUP_REMOVED lines=8> */
[----:B------:R3:W-:Y:S02]  /*9ed0*/  MUFU.EX2 R239, R0 ;  /* 0x0000000000ef7308 */ /* 0x0007e40000000800 */
[----:B---3--:R-:W-:Y:S08]  /*9ee0*/  FFMA.FTZ R0, R25, c[0x0][0x2d0], -R75 ;  /* 0x0000b40019007a23 */ /* 0x008ff0000001084b */
[----:B------:R3:W-:Y:S02]  /*9ef0*/  MUFU.EX2 R241, R0 ;  /* 0x0000000000f17308 */ /* 0x0007e40000000800 */
[----:B---3--:R-:W-:Y:S02]  /*9f00*/  FSEL R0, R73, RZ, P3 ;  /* 0x000000ff49007208 */ /* 0x008fe40001800000 */
[-C--:B------:R-:W-:Y:S03]  /*9f10*/  @P5 IADD3 R8, P3, R6, R11.reuse, RZ ;  /* 0x0000000b06085210 */ /* 0x080fe60007f7e0ff */
[----:B------:R-:W-:Y:S01]  /*9f20*/  FADD.FTZ R2, -R0, R3 ;  /* 0x0000000300027221 */ /* 0x000fe20000010100 */
[----:B------:R-:W-:Y:S02]  /*9f30*/  FSEL R0, R72, RZ, P2 ;  /* 0x000000ff48007208 */ /* 0x000fe40001000000 */
[-C--:B------:R-:W-:Y:S01]  /*9f40*/  @P5 IADD3.X R9, R7, R10.reuse, RZ, P3, !PT ;  /* 0x0000000a07095210 */ /* 0x080fe20001ffe4ff */
[----:B------:R-:W-:Y:S01]  /*9f50*/  FMUL.FTZ R2, R2, c[0x0][0x2d0] ;  /* 0x0000b40002027a20 */ /* 0x000fe20000410000 */
[-C--:B-1----:R-:W-:Y:S01]  /*9f60*/  @P5 IADD3 R4, P2, R8, R11.reuse, RZ ;  /* 0x0000000b08045210 */ /* 0x082fe20007f5e0ff */
[----:B------:R-:W-:Y:S02]  /*9f70*/  FADD.FTZ R0, -R0, R84 ;  /* 0x0000005400007221 */ /* 0x000fe40000010100 */
[----:B------:R1:W3:Y:S01]  /*9f80*/  MUFU.EX2 R69, R2 ;  /* 0x0000000200457308 */ /* 0x0002e20000000800 */
[----:B------:R4:W-:Y:S01]  /*9f90*/  @P5 LDGSTS.E.BYPASS.LTC128B.128 [R213+0x3900], [R8.64], !P6 ;  /* 0x0390000008d55fae */ /* 0x0009e2000f101d48 */
[----:B------:R-:W-:Y:S01]  /*9fa0*/  FMUL.FTZ R0, R0, c[0x0][0x2d0] ;  /* 0x0000b40000007a20 */ /* 0x000fe20000410000 */
[----:B--2---:R-:W-:Y:S01]  /*9fb0*/  @P5 IADD3 R6, P3, R4, R11, RZ ;  /* 0x0000000b04065210 */ /* 0x004fe20007f7e0ff */
[----:B------:R-:W-:Y:S05]  /*9fc0*/  @P5 IMAD.X R5, R9, 0x1, R10, P2 ;  /* 0x0000000109055824 */ /* 0x000fea00010e060a */
[----:B------:R2:W-:Y:S01]  /*9fd0*/  @P5 LDGSTS.E.BYPASS.LTC128B.128 [R213+0x4100], [R4.64], !P6 ;  /* 0x0410000004d55fae */ /* 0x0005e2000f101d48 */
[----:B------:R5:W2:Y:S01]  /*9fe0*/  MUFU.EX2 R68, R0 ;  /* 0x0000000000447308 */ /* 0x000aa20000000800 */
[----:B------:R-:W-:Y:S06]  /*9ff0*/  @P5 IADD3.X R7, R5, R10, RZ, P3, !PT ;  /* 0x0000000a05075210 */ /* 0x000fec0001ffe4ff */
[----:B------:R4:W-:Y:S01]  /*a000*/  @P5 LDGSTS.E.BYPASS.LTC128B.128 [R213+0x4900], [R6.64], !P6 ;  /* 0x0490000006d55fae */ /* 0x0009e2000f101d48 */
[----:B-1----:R-:W-:Y:S07]  /*a010*/  FSEL R2, R71, RZ, P1 ;  /* 0x000000ff47027208 */ /* 0x002fee0000800000 */
[----:B------:R-:W1:Y:S01]  /*a020*/  LDSM.16.MT88.4 R20, [R197] ;  /* 0x00000000c514783b */ /* 0x000e620000004200 */
[C---:B---3--:R-:W-:Y:S02]  /*a030*/  FMUL.FTZ R16, R69.reuse, R100 ;  /* 0x0000006445107220 */ /* 0x048fe40000410000 */
[C---:B------:R-:W-:Y:S02]  /*a040*/  FMUL.FTZ R17, R69.reuse, R101 ;  /* 0x0000006545117220 */ /* 0x040fe40000410000 */
[C---:B------:R-:W-:Y:S02]  /*a050*/  FMUL.FTZ R32, R69.reuse, R116 ;  /* 0x0000007445207220 */ /* 0x040fe40000410000 */
[C---:B------:R-:W-:Y:S01]  /*a060*/  FMUL.FTZ R33, R69.reuse, R117 ;  /* 0x0000007545217220 */ /* 0x040fe20000410000 */
[----:B------:R-:W3:Y:S01]  /*a070*/  LDSM.16.MT88.4 R36, [R201] ;  /* 0x00000000c924783b */ /* 0x000ee20000004200 */
[----:B-----5:R-:W-:Y:S01]  /*a080*/  FADD.FTZ R0, -R2, R85 ;  /* 0x0000005502007221 */ /* 0x020fe20000010100 */
[----:B------:R-:W-:Y:S01]  /*a090*/  FSEL R2, R70, RZ, P0 ;  /* 0x000000ff46027208 */ /* 0x000fe20000000000 */
[C---:B--2---:R-:W-:Y:S02]  /*a0a0*/  FMUL.FTZ R4, R69.reuse, R88 ;  /* 0x0000005845047220 */ /* 0x044fe40000410000 */
[----:B------:R-:W-:Y:S02]  /*a0b0*/  FMUL.FTZ R0, R0, c[0x0][0x2d0] ;  /* 0x0000b40000007a20 */ /* 0x000fe40000410000 */
[----:B------:R-:W-:Y:S01]  /*a0c0*/  FMUL.FTZ R5, R69, R89 ;  /* 0x0000005945057220 */ /* 0x000fe20000410000 */
[----:B------:R-:W2:Y:S01]  /*a0d0*/  LDSM.16.MT88.4 R52, [R198] ;  /* 0x00000000c634783b */ /* 0x000ea20000004200 */
[----:B------:R5:W3:Y:S01]  /*a0e0*/  MUFU.EX2 R3, R0 ;  /* 0x0000000000037308 */ /* 0x000ae20000000800 */
[C---:B------:R-:W-:Y:S02]  /*a0f0*/  FMUL.FTZ R18, R68.reuse, R102 ;  /* 0x0000006644127220 */ /* 0x040fe40000410000 */
[C---:B----4-:R-:W-:Y:S02]  /*a100*/  FMUL.FTZ R6, R68.reuse, R90 ;  /* 0x0000005a44067220 */ /* 0x050fe40000410000 */
[C---:B------:R-:W-:Y:S02]  /*a110*/  FMUL.FTZ R7, R68.reuse, R91 ;  /* 0x0000005b44077220 */ /* 0x040fe40000410000 */
[----:B------:R-:W4:Y:S01]  /*a120*/  LDSM.16.MT88.4 R80, [R200] ;  /* 0x00000000c850783b */ /* 0x000f220000004200 */
[C---:B------:R-:W-:Y:S02]  /*a130*/  FMUL.FTZ R19, R68.reuse, R103 ;  /* 0x0000006744137220 */ /* 0x040fe40000410000 */
[C---:B------:R-:W-:Y:S02]  /*a140*/  FMUL.FTZ R50, R68.reuse, R134 ;  /* 0x0000008644327220 */ /* 0x040fe40000410000 */
[----:B------:R-:W-:Y:S03]  /*a150*/  FMUL.FTZ R51, R68, R135 ;  /* 0x0000008744337220 */ /* 0x000fe60000410000 */
[----:B------:R-:W-:Y:S01]  /*a160*/  LDSM.16.MT88.4 R88, [R201+0x800] ;  /* 0x00080000c958783b */ /* 0x000fe20000004200 */
[-C--:B-1----:R-:W-:Y:S07]  /*a170*/  HMMA.16816.F32.BF16 R4, R76, R20.reuse, R4 ;  /* 0x000000144c04723c */ /* 0x082fee0000041804 */
[----:B------:R-:W-:Y:S01]  /*a180*/  LDSM.16.MT88.4 R100, [R197+0x2000] ;  /* 0x00200000c564783b */ /* 0x000fe20000004200 */
[----:B-----5:R-:W-:Y:S04]  /*a190*/  FADD.FTZ R0, -R2, R86 ;  /* 0x0000005602007221 */ /* 0x020fe80000010100 */
[--C-:B------:R-:W-:Y:S02]  /*a1a0*/  FFMA.FTZ R2, R31, c[0x0][0x2d0], -R152.reuse ;  /* 0x0000b4001f027a23 */ /* 0x100fe40000010898 */
[----:B------:R-:W-:Y:S01]  /*a1b0*/  FMUL.FTZ R0, R0, c[0x0][0x2d0] ;  /* 0x0000b40000007a20 */ /* 0x000fe20000410000 */
[----:B------:R-:W1:Y:S01]  /*a1c0*/  LDSM.16.MT88.4 R84, [R197+0x800] ;  /* 0x00080000c554783b */ /* 0x000e620000004200 */
[----:B------:R5:W-:Y:S01]  /*a1d0*/  MUFU.EX2 R222, R2 ;  /* 0x0000000200de7308 */ /* 0x000be20000000800 */
[C---:B---3--:R-:W-:Y:S02]  /*a1e0*/  FMUL.FTZ R8, R3.reuse, R92 ;  /* 0x0000005c03087220 */ /* 0x048fe40000410000 */
[C---:B------:R-:W-:Y:S02]  /*a1f0*/  FMUL.FTZ R9, R3.reuse, R93 ;  /* 0x0000005d03097220 */ /* 0x040fe40000410000 */
[C---:B------:R-:W-:Y:S01]  /*a200*/  FMUL.FTZ R24, R3.reuse, R108 ;  /* 0x0000006c03187220 */ /* 0x040fe20000410000 */
[----:B------:R-:W-:Y:S01]  /*a210*/  MOV R108, R190 ;  /* 0x000000be006c7202 */ /* 0x000fe20000000f00 */
[C---:B------:R-:W-:Y:S01]  /*a220*/  FMUL.FTZ R12, R3.reuse, R96 ;  /* 0x00000060030c7220 */ /* 0x040fe20000410000 */
[----:B------:R-:W0:Y:S01]  /*a230*/  LDGDEPBAR ;  /* 0x00000000000079af */ /* 0x000e220000000000 */
[C---:B------:R-:W-:Y:S01]  /*a240*/  FMUL.FTZ R13, R3.reuse, R97 ;  /* 0x00000061030d7220 */ /* 0x040fe20000410000 */
[----:B------:R-:W3:Y:S01]  /*a250*/  MUFU.EX2 R0, R0 ;  /* 0x0000000000007308 */ /* 0x000ee20000000800 */
[----:B------:R-:W-:Y:S01]  /*a260*/  MOV R97, R186 ;  /* 0x000000ba00617202 */ /* 0x000fe20000000f00 */
[----:B------:R-:W-:Y:S02]  /*a270*/  IMAD.MOV.U32 R96, RZ, RZ, R185 ;  /* 0x000000ffff607224 */ /* 0x000fe400078e00b9 */
[C---:B------:R-:W-:Y:S02]  /*a280*/  FMUL.FTZ R25, R3.reuse, R109 ;  /* 0x0000006d03197220 */ /* 0x040fe40000410000 */
[C---:B------:R-:W-:Y:S02]  /*a290*/  FMUL.FTZ R28, R3.reuse, R112 ;  /* 0x00000070031c7220 */ /* 0x040fe40000410000 */
[C---:B------:R-:W-:Y:S02]  /*a2a0*/  FMUL.FTZ R29, R3.reuse, R113 ;  /* 0x00000071031d7220 */ /* 0x040fe40000410000 */
[----:B------:R-:W-:Y:S02]  /*a2b0*/  FMUL.FTZ R61, R3, R145 ;  /* 0x00000091033d7220 */ /* 0x000fe40000410000 */
[--C-:B-----5:R-:W-:Y:S02]  /*a2c0*/  FFMA.FTZ R2, R34, c[0x0][0x2d0], -R152.reuse ;  /* 0x0000b40022027a23 */ /* 0x120fe40000010898 */
[----:B------:R-:W-:Y:S02]  /*a2d0*/  FMUL.FTZ R34, R68, R118 ;  /* 0x0000007644227220 */ /* 0x000fe40000410000 */
[----:B------:R5:W-:Y:S01]  /*a2e0*/  MUFU.EX2 R221, R2 ;  /* 0x0000000200dd7308 */ /* 0x000be20000000800 */
[C---:B---3--:R-:W-:Y:S02]  /*a2f0*/  FMUL.FTZ R10, R0.reuse, R94 ;  /* 0x0000005e000a7220 */ /* 0x048fe40000410000 */
[C---:B------:R-:W-:Y:S02]  /*a300*/  FMUL.FTZ R11, R0.reuse, R95 ;  /* 0x0000005f000b7220 */ /* 0x040fe40000410000 */
[----:B------:R-:W3:Y:S01]  /*a310*/  LDSM.16.MT88.4 R92, [R198+0x800] ;  /* 0x00080000c65c783b */ /* 0x000ee20000004200 */
[C---:B------:R-:W-:Y:S02]  /*a320*/  FMUL.FTZ R14, R0.reuse, R98 ;  /* 0x00000062000e7220 */ /* 0x040fe40000410000 */
[C---:B------:R-:W-:Y:S02]  /*a330*/  FMUL.FTZ R15, R0.reuse, R99 ;  /* 0x00000063000f7220 */ /* 0x040fe40000410000 */
[C---:B------:R-:W-:Y:S04]  /*a340*/  HMMA.16816.F32.BF16 R8, R64.reuse, R20, R8 ;  /* 0x000000144008723c */ /* 0x040fe80000041808 */
[C---:B------:R-:W-:Y:S02]  /*a350*/  FMUL.FTZ R26, R0.reuse, R110 ;  /* 0x0000006e001a7220 */ /* 0x040fe40000410000 */
[----:B------:R-:W-:Y:S02]  /*a360*/  FMUL.FTZ R27, R0, R111 ;  /* 0x0000006f001b7220 */ /* 0x000fe40000410000 */
[-C--:B------:R-:W-:Y:S04]  /*a370*/  HMMA.16816.F32.BF16 R12, R64, R22.reuse, R12 ;  /* 0x00000016400c723c */ /* 0x080fe8000004180c */
[----:B-----5:R-:W-:Y:S02]  /*a380*/  FFMA.FTZ R2, R35, c[0x0][0x2d0], -R152 ;  /* 0x0000b40023027a23 */ /* 0x020fe40000010898 */
[----:B------:R-:W-:Y:S01]  /*a390*/  FMUL.FTZ R21, R69, R105 ;  /* 0x0000006945157220 */ /* 0x000fe20000410000 */
[----:B------:R-:W-:Y:S01]  /*a3a0*/  MOV R105, R40 ;  /* 0x0000002800697202 */ /* 0x000fe20000000f00 */
[C---:B------:R-:W-:Y:S01]  /*a3b0*/  HMMA.16816.F32.BF16 R16, R76.reuse, R22, R16 ;  /* 0x000000164c10723c */ /* 0x040fe20000041810 */
[----:B------:R5:W-:Y:S03]  /*a3c0*/  MUFU.EX2 R220, R2 ;  /* 0x0000000200dc7308 */ /* 0x000be60000000800 */
[----:B------:R-:W-:Y:S02]  /*a3d0*/  FMUL.FTZ R40, R3, R124 ;  /* 0x0000007c03287220 */ /* 0x000fe40000410000 */
[----:B------:R-:W-:Y:S02]  /*a3e0*/  FMUL.FTZ R20, R69, R104 ;  /* 0x0000006845147220 */ /* 0x000fe40000410000 */
[C---:B------:R-:W-:Y:S04]  /*a3f0*/  FMUL.FTZ R22, R68.reuse, R106 ;  /* 0x0000006a44167220 */ /* 0x040fe80000410000 */
[----:B------:R-:W-:Y:S02]  /*a400*/  IMAD.MOV.U32 R106, RZ, RZ, R187 ;  /* 0x000000ffff6a7224 */ /* 0x000fe400078e00bb */
[C---:B------:R-:W-:Y:S02]  /*a410*/  FMUL.FTZ R23, R68.reuse, R107 ;  /* 0x0000006b44177220 */ /* 0x040fe40000410000 */
[----:B------:R-:W3:Y:S01]  /*a420*/  LDL.LU R107, [R1+0x14] ;  /* 0x00001400016b7983 */ /* 0x000ee20000300800 */
[----:B------:R-:W-:Y:S02]  /*a430*/  FMUL.FTZ R35, R68, R119 ;  /* 0x0000007744237220 */ /* 0x000fe40000410000 */
[C---:B------:R-:W-:Y:S01]  /*a440*/  FMUL.FTZ R30, R0.reuse, R114 ;  /* 0x00000072001e7220 */ /* 0x040fe20000410000 */
[----:B------:R-:W-:Y:S01]  /*a450*/  LDSM.16.MT88.4 R116, [R201+0x2000] ;  /* 0x00200000c974783b */ /* 0x000fe20000004200 */
[-C--:B------:R-:W-:Y:S03]  /*a460*/  HMMA.16816.F32.BF16 R20, R76, R36.reuse, R20 ;  /* 0x000000244c14723c */ /* 0x080fe60000041814 */
[C---:B------:R-:W-:Y:S02]  /*a470*/  FMUL.FTZ R31, R0.reuse, R115 ;  /* 0x00000073001f7220 */ /* 0x040fe40000410000 */
[--C-:B-----5:R-:W-:Y:S02]  /*a480*/  FFMA.FTZ R2, R41, c[0x0][0x2d0], -R153.reuse ;  /* 0x0000b40029027a23 */ /* 0x120fe40000010899 */
[----:B------:R-:W5:Y:S01]  /*a490*/  LDL.LU R104, [R1+0x18] ;  /* 0x0000180001687983 */ /* 0x000f620000300800 */
[C---:B------:R-:W-:Y:S01]  /*a4a0*/  HMMA.16816.F32.BF16 R24, R64.reuse, R36, R24 ;  /* 0x000000244018723c */ /* 0x040fe20000041818 */
[----:B------:R1:W-:Y:S02]  /*a4b0*/  MUFU.EX2 R219, R2 ;  /* 0x0000000200db7308 */ /* 0x0003e40000000800 */
[----:B------:R-:W3:Y:S01]  /*a4c0*/  LDL.LU R99, [R1+0x1c] ;  /* 0x00001c0001637983 */ /* 0x000ee20000300800 */
[----:B------:R-:W-:Y:S02]  /*a4d0*/  FMUL.FTZ R41, R3, R125 ;  /* 0x0000007d03297220 */ /* 0x000fe40000410000 */
[C---:B------:R-:W-:Y:S01]  /*a4e0*/  FMUL.FTZ R59, R0.reuse, R143 ;  /* 0x0000008f003b7220 */ /* 0x040fe20000410000 */
[----:B------:R-:W5:Y:S01]  /*a4f0*/  LDL.LU R98, [R1+0x20] ;  /* 0x0000200001627983 */ /* 0x000f620000300800 */
[-C--:B------:R-:W-:Y:S04]  /*a500*/  HMMA.16816.F32.BF16 R28, R64, R38.reuse, R28 ;  /* 0x00000026401c723c */ /* 0x080fe8000004181c */
[C---:B------:R-:W-:Y:S02]  /*a510*/  FMUL.FTZ R36, R69.reuse, R120 ;  /* 0x0000007845247220 */ /* 0x040fe40000410000 */
[C---:B------:R-:W-:Y:S01]  /*a520*/  FMUL.FTZ R37, R69.reuse, R121 ;  /* 0x0000007945257220 */ /* 0x040fe20000410000 */
[----:B------:R-:W-:Y:S01]  /*a530*/  MOV R121, R106 ;  /* 0x0000006a00797202 */ /* 0x000fe20000000f00 */
[C---:B------:R-:W-:Y:S04]  /*a540*/  HMMA.16816.F32.BF16 R32, R76.reuse, R38, R32 ;  /* 0x000000264c20723c */ /* 0x040fe80000041820 */
[C---:B------:R-:W-:Y:S02]  /*a550*/  FMUL.FTZ R58, R0.reuse, R142 ;  /* 0x0000008e003a7220 */ /* 0x040fe40000410000 */
[----:B------:R-:W-:Y:S02]  /*a560*/  FMUL.FTZ R62, R0, R146 ;  /* 0x00000092003e7220 */ /* 0x000fe40000410000 */
[----:B------:R-:W-:Y:S02]  /*a570*/  FMUL.FTZ R39, R68, R123 ;  /* 0x0000007b44277220 */ /* 0x000fe40000410000 */
[----:B------:R-:W5:Y:S02]  /*a580*/  LDL R123, [R1+0x4] ;  /* 0x00000400017b7983 */ /* 0x000f640000100800 */
[----:B-1----:R-:W-:Y:S02]  /*a590*/  FFMA.FTZ R2, R42, c[0x0][0x2d0], -R153 ;  /* 0x0000b4002a027a23 */ /* 0x002fe40000010899 */
[----:B------:R-:W-:Y:S01]  /*a5a0*/  FMUL.FTZ R38, R68, R122 ;  /* 0x0000007a44267220 */ /* 0x000fe20000410000 */
[----:B------:R-:W-:Y:S01]  /*a5b0*/  MOV R122, R43 ;  /* 0x0000002b007a7202 */ /* 0x000fe20000000f00 */
[----:B------:R1:W1:Y:S01]  /*a5c0*/  MUFU.EX2 R218, R2 ;  /* 0x0000000200da7308 */ /* 0x0002620000000800 */
[C---:B------:R-:W-:Y:S02]  /*a5d0*/  FMUL.FTZ R42, R0.reuse, R126 ;  /* 0x0000007e002a7220 */ /* 0x040fe40000410000 */
[C---:B------:R-:W-:Y:S02]  /*a5e0*/  FMUL.FTZ R43, R0.reuse, R127 ;  /* 0x0000007f002b7220 */ /* 0x040fe40000410000 */
[-C--:B--2---:R-:W-:Y:S03]  /*a5f0*/  HMMA.16816.F32.BF16 R36, R76, R52.reuse, R36 ;  /* 0x000000344c24723c */ /* 0x084fe60000041824 */
[----:B------:R-:W-:Y:S02]  /*a600*/  FMUL.FTZ R63, R0, R147 ;  /* 0x00000093003f7220 */ /* 0x000fe40000410000 */
[----:B------:R-:W-:Y:S03]  /*a610*/  IMAD.MOV.U32 R120, RZ, RZ, R105 ;  /* 0x000000ffff787224 */ /* 0x000fe600078e0069 */
[C---:B------:R-:W-:Y:S07]  /*a620*/  HMMA.16816.F32.BF16 R40, R64.reuse, R52, R40 ;  /* 0x000000344028723c */ /* 0x040fee0000041828 */
[C---:B------:R-:W-:Y:S02]  /*a630*/  FMUL.FTZ R53, R69.reuse, R137 ;  /* 0x0000008945357220 */ /* 0x040fe40000410000 */
[----:B------:R-:W-:Y:S03]  /*a640*/  FMUL.FTZ R52, R69, R136 ;  /* 0x0000008845347220 */ /* 0x000fe60000410000 */
[--C-:B-1----:R-:W-:Y:S02]  /*a650*/  FFMA.FTZ R2, R44, c[0x0][0x2d0], -R153.reuse ;  /* 0x0000b4002c027a23 */ /* 0x102fe40000010899 */
[----:B------:R-:W-:Y:S02]  /*a660*/  FMUL.FTZ R44, R3, R128 ;  /* 0x00000080032c7220 */ /* 0x000fe40000410000 */
[----:B------:R1:W-:Y:S02]  /*a670*/  MUFU.EX2 R217, R2 ;  /* 0x0000000200d97308 */ /* 0x0003e40000000800 */
[----:B-1----:R-:W-:Y:S02]  /*a680*/  FFMA.FTZ R2, R45, c[0x0][0x2d0], -R153 ;  /* 0x0000b4002d027a23 */ /* 0x002fe40000010899 */
[----:B------:R-:W-:Y:S06]  /*a690*/  FMUL.FTZ R45, R3, R129 ;  /* 0x00000081032d7220 */ /* 0x000fec0000410000 */
[----:B------:R1:W-:Y:S02]  /*a6a0*/  MUFU.EX2 R216, R2 ;  /* 0x0000000200d87308 */ /* 0x0003e40000000800 */
[--C-:B-1----:R-:W-:Y:S02]  /*a6b0*/  FFMA.FTZ R2, R46, c[0x0][0x2d0], -R154.reuse ;  /* 0x0000b4002e027a23 */ /* 0x102fe4000001089a */
[C---:B------:R-:W-:Y:S06]  /*a6c0*/  FMUL.FTZ R46, R0.reuse, R130 ;  /* 0x00000082002e7220 */ /* 0x040fec0000410000 */
[----:B------:R1:W-:Y:S02]  /*a6d0*/  MUFU.EX2 R215, R2 ;  /* 0x0000000200d77308 */ /* 0x0003e40000000800 */
[--C-:B-1----:R-:W-:Y:S02]  /*a6e0*/  FFMA.FTZ R2, R47, c[0x0][0x2d0], -R154.reuse ;  /* 0x0000b4002f027a23 */ /* 0x102fe4000001089a */
[----:B------:R-:W-:Y:S06]  /*a6f0*/  FMUL.FTZ R47, R0, R131 ;  /* 0x00000083002f7220 */ /* 0x000fec0000410000 */
[----:B------:R1:W2:Y:S01]  /*a700*/  MUFU.EX2 R214, R2 ;  /* 0x0000000200d67308 */ /* 0x0002a20000000800 */
[-C--:B------:R-:W-:Y:S03]  /*a710*/  HMMA.16816.F32.BF16 R44, R64, R54.reuse, R44 ;  /* 0x00000036402c723c */ /* 0x080fe6000004182c */
[--C-:B-1----:R-:W-:Y:S02]  /*a720*/  FFMA.FTZ R2, R48, c[0x0][0x2d0], -R154.reuse ;  /* 0x0000b40030027a23 */ /* 0x102fe4000001089a */
[----:B------:R-:W-:Y:S04]  /*a730*/  FMUL.FTZ R48, R69, R132 ;  /* 0x0000008445307220 */ /* 0x000fe80000410000 */
[----:B------:R1:W-:Y:S03]  /*a740*/  MUFU.EX2 R124, R2 ;  /* 0x00000002007c7308 */ /* 0x0003e60000000800 */
[----:B-1----:R-:W-:Y:S02]  /*a750*/  FFMA.FTZ R2, R49, c[0x0][0x2d0], -R154 ;  /* 0x0000b40031027a23 */ /* 0x002fe4000001089a */
[----:B------:R-:W-:Y:S05]  /*a760*/  FMUL.FTZ R49, R69, R133 ;  /* 0x0000008545317220 */ /* 0x000fea0000410000 */
[----:B------:R1:W1:Y:S01]  /*a770*/  MUFU.EX2 R131, R2 ;  /* 0x0000000200837308 */ /* 0x0002620000000800 */
[----:B------:R-:W-:Y:S01]  /*a780*/  LDSM.16.MT88.4 R132, [R198+0x2000] ;  /* 0x00200000c684783b */ /* 0x000fe20000004200 */
[C---:B------:R-:W-:Y:S07]  /*a790*/  HMMA.16816.F32.BF16 R48, R76.reuse, R54, R48 ;  /* 0x000000364c30723c */ /* 0x040fee0000041830 */
[C---:B------:R-:W-:Y:S02]  /*a7a0*/  FMUL.FTZ R54, R68.reuse, R138 ;  /* 0x0000008a44367220 */ /* 0x040fe40000410000 */
[----:B------:R-:W-:Y:S07]  /*a7b0*/  FMUL.FTZ R55, R68, R139 ;  /* 0x0000008b44377220 */ /* 0x000fee0000410000 */
[-C--:B----4-:R-:W-:Y:S03]  /*a7c0*/  HMMA.16816.F32.BF16 R52, R76, R80.reuse, R52 ;  /* 0x000000504c34723c */ /* 0x090fe60000041834 */
[--C-:B-1----:R-:W-:Y:S02]  /*a7d0*/  FFMA.FTZ R2, R56, c[0x0][0x2d0], -R75.reuse ;  /* 0x0000b40038027a23 */ /* 0x102fe4000001084b */
[----:B------:R-:W-:Y:S02]  /*a7e0*/  FMUL.FTZ R56, R3, R140 ;  /* 0x0000008c03387220 */ /* 0x000fe40000410000 */
[----:B------:R1:W-:Y:S02]  /*a7f0*/  MUFU.EX2 R130, R2 ;  /* 0x0000000200827308 */ /* 0x0003e40000000800 */
[--C-:B-1----:R-:W-:Y:S03]  /*a800*/  FFMA.FTZ R2, R57, c[0x0][0x2d0], -R75.reuse ;  /* 0x0000b40039027a23 */ /* 0x102fe6000001084b */
[C---:B------:R-:W-:Y:S05]  /*a810*/  FMUL.FTZ R57, R3.reuse, R141 ;  /* 0x0000008d03397220 */ /* 0x040fea0000410000 */
[----:B------:R1:W4:Y:S02]  /*a820*/  MUFU.EX2 R190, R2 ;  /* 0x0000000200be7308 */ /* 0x0003240000000800 */
[C---:B------:R-:W-:Y:S07]  /*a830*/  HMMA.16816.F32.BF16 R56, R64.reuse, R80, R56 ;  /* 0x000000504038723c */ /* 0x040fee0000041838 */
[----:B------:R-:W-:Y:S02]  /*a840*/  F2FP.BF16.PACK_AB R80, R218, R219 ;  /* 0x000000dbda50723e */ /* 0x000fe400000010ff */
[----:B--2---:R-:W-:Y:S03]  /*a850*/  F2FP.BF16.PACK_AB R81, R214, R215 ;  /* 0x000000d7d651723e */ /* 0x004fe600000010ff */
[--C-:B-1----:R-:W-:Y:S02]  /*a860*/  FFMA.FTZ R2, R60, c[0x0][0x2d0], -R75.reuse ;  /* 0x0000b4003c027a23 */ /* 0x102fe4000001084b */
[----:B------:R-:W-:Y:S02]  /*a870*/  FMUL.FTZ R60, R3, R144 ;  /* 0x00000090033c7220 */ /* 0x000fe40000410000 */
[----:B------:R1:W-:Y:S05]  /*a880*/  MUFU.EX2 R187, R2 ;  /* 0x0000000200bb7308 */ /* 0x0003ea0000000800 */
[-C--:B------:R-:W-:Y:S07]  /*a890*/  HMMA.16816.F32.BF16 R60, R64, R82.reuse, R60 ;  /* 0x00000052403c723c */ /* 0x080fee000004183c */
[C---:B------:R-:W-:Y:S02]  /*a8a0*/  FMUL.FTZ R64, R69.reuse, R148 ;  /* 0x0000009445407220 */ /* 0x040fe40000410000 */
[C---:B------:R-:W-:Y:S03]  /*a8b0*/  FMUL.FTZ R65, R69.reuse, R149 ;  /* 0x0000009545417220 */ /* 0x040fe60000410000 */
[C---:B------:R-:W-:Y:S02]  /*a8c0*/  FMUL.FTZ R66, R68.reuse, R150 ;  /* 0x0000009644427220 */ /* 0x040fe40000410000 */
[----:B------:R-:W-:Y:S02]  /*a8d0*/  FMUL.FTZ R67, R68, R151 ;  /* 0x0000009744437220 */ /* 0x000fe40000410000 */
[----:B---3--:R-:W-:Y:S02]  /*a8e0*/  FFMA.FTZ R69, R69, R107, R108 ;  /* 0x0000006b45457223 */ /* 0x008fe4000001006c */
[----:B-1----:R-:W-:Y:S03]  /*a8f0*/  FFMA.FTZ R2, R158, c[0x0][0x2d0], -R75 ;  /* 0x0000b4009e027a23 */ /* 0x002fe6000001084b */
[----:B------:R-:W-:Y:S01]  /*a900*/  HMMA.16816.F32.BF16 R64, R76, R82, R64 ;  /* 0x000000524c40723c */ /* 0x000fe20000041840 */
[----:B------:R1:W2:Y:S06]  /*a910*/  MUFU.EX2 R186, R2 ;  /* 0x0000000200ba7308 */ /* 0x0002ac0000000800 */
[----:B------:R-:W-:Y:S02]  /*a920*/  F2FP.BF16.PACK_AB R76, R236, R233 ;  /* 0x000000e9ec4c723e */ /* 0x000fe400000010ff */
[----:B------:R-:W-:Y:S03]  /*a930*/  F2FP.BF16.PACK_AB R78, R241, R239 ;  /* 0x000000eff14e723e */ /* 0x000fe600000010ff */
[----:B------:R-:W-:Y:S02]  /*a940*/  F2FP.BF16.PACK_AB R77, R222, R227 ;  /* 0x000000e3de4d723e */ /* 0x000fe400000010ff */
[----:B------:R-:W-:Y:S02]  /*a950*/  F2FP.BF16.PACK_AB R79, R220, R221 ;  /* 0x000000dddc4f723e */ /* 0x000fe400000010ff */
[----:B------:R-:W-:Y:S02]  /*a960*/  F2FP.BF16.PACK_AB R82, R216, R217 ;  /* 0x000000d9d852723e */ /* 0x000fe400000010ff */
[----:B------:R-:W-:Y:S02]  /*a970*/  F2FP.BF16.PACK_AB R83, R131, R124 ;  /* 0x0000007c8353723e */ /* 0x000fe400000010ff */
[----:B-----5:R-:W-:Y:S01]  /*a980*/  ISETP.GT.AND P0, PT, R188, R123, PT ;  /* 0x0000007bbc00720c */ /* 0x020fe20003f04270 */
[-C--:B------:R-:W-:Y:S03]  /*a990*/  HMMA.16816.F32.BF16 R4, R76, R84.reuse, R4 ;  /* 0x000000544c04723c */ /* 0x080fe60000041804 */
[----:B------:R-:W-:Y:S01]  /*a9a0*/  MOV R188, R212 ;  /* 0x000000d400bc7202 */ /* 0x000fe20000000f00 */
[--C-:B-1----:R-:W-:Y:S04]  /*a9b0*/  FFMA.FTZ R2, R160, c[0x0][0x2d0], -R152.reuse ;  /* 0x0000b400a0027a23 */ /* 0x102fe80000010898 */
[C---:B------:R-:W-:Y:S01]  /*a9c0*/  HMMA.16816.F32.BF16 R8, R80.reuse, R84, R8 ;  /* 0x000000545008723c */ /* 0x040fe20000041808 */
[----:B------:R1:W-:Y:S07]  /*a9d0*/  MUFU.EX2 R129, R2 ;  /* 0x0000000200817308 */ /* 0x0003ee0000000800 */
[-C--:B------:R-:W-:Y:S08]  /*a9e0*/  HMMA.16816.F32.BF16 R12, R80, R86.reuse, R12 ;  /* 0x00000056500c723c */ /* 0x080ff0000004180c */
[C---:B------:R-:W-:Y:S01]  /*a9f0*/  HMMA.16816.F32.BF16 R16, R76.reuse, R86, R16 ;  /* 0x000000564c10723c */ /* 0x040fe20000041810 */
[----:B------:R-:W3:Y:S07]  /*aa00*/  LDSM.16.MT88.4 R84, [R200+0x800] ;  /* 0x00080000c854783b */ /* 0x000eee0000004200 */
[-C--:B------:R-:W-:Y:S04]  /*aa10*/  HMMA.16816.F32.BF16 R20, R76, R88.reuse, R20 ;  /* 0x000000584c14723c */ /* 0x080fe80000041814 */
[--C-:B-1----:R-:W-:Y:S04]  /*aa20*/  FFMA.FTZ R2, R162, c[0x0][0x2d0], -R152.reuse ;  /* 0x0000b400a2027a23 */ /* 0x102fe80000010898 */
[C---:B------:R-:W-:Y:S01]  /*aa30*/  HMMA.16816.F32.BF16 R24, R80.reuse, R88, R24 ;  /* 0x000000585018723c */ /* 0x040fe20000041818 */
[----:B------:R1:W5:Y:S06]  /*aa40*/  MUFU.EX2 R185, R2 ;  /* 0x0000000200b97308 */ /* 0x00036c0000000800 */
[--C-:B------:R-:W-:Y:S01]  /*aa50*/  FFMA.FTZ R88, R163, c[0x0][0x2d0], -R153.reuse ;  /* 0x0000b400a3587a23 */ /* 0x100fe20000010899 */
[-C--:B------:R-:W-:Y:S03]  /*aa60*/  HMMA.16816.F32.BF16 R28, R80, R90.reuse, R28 ;  /* 0x0000005a501c723c */ /* 0x080fe6000004181c */
[----:B------:R2:W-:Y:S05]  /*aa70*/  MUFU.EX2 R180, R88 ;  /* 0x0000005800b47308 */ /* 0x0005ea0000000800 */
[C---:B------:R-:W-:Y:S08]  /*aa80*/  HMMA.16816.F32.BF16 R32, R76.reuse, R90, R32 ;  /* 0x0000005a4c20723c */ /* 0x040ff00000041820 */
[-C--:B------:R-:W-:Y:S04]  /*aa90*/  HMMA.16816.F32.BF16 R36, R76, R92.reuse, R36 ;  /* 0x0000005c4c24723c */ /* 0x080fe80000041824 */
[--C-:B-1----:R-:W-:Y:S04]  /*aaa0*/  FFMA.FTZ R2, R156, c[0x0][0x2d0], -R152.reuse ;  /* 0x0000b4009c027a23 */ /* 0x102fe80000010898 */
[C---:B------:R-:W-:Y:S01]  /*aab0*/  HMMA.16816.F32.BF16 R40, R80.reuse, R92, R40 ;  /* 0x0000005c5028723c */ /* 0x040fe20000041828 */
[----:B------:R1:W-:Y:S01]  /*aac0*/  MUFU.EX2 R184, R2 ;  /* 0x0000000200b87308 */ /* 0x0003e20000000800 */
[----:B--2---:R-:W2:Y:S06]  /*aad0*/  LDSM.16.MT88.4 R88, [R197+0x1000] ;  /* 0x00100000c558783b */ /* 0x004eac0000004200 */
[-C--:B------:R-:W-:Y:S08]  /*aae0*/  HMMA.16816.F32.BF16 R44, R80, R94.reuse, R44 ;  /* 0x0000005e502c723c */ /* 0x080ff0000004182c */
[C---:B------:R-:W-:Y:S01]  /*aaf0*/  HMMA.16816.F32.BF16 R48, R76.reuse, R94, R48 ;  /* 0x0000005e4c30723c */ /* 0x040fe20000041830 */
[----:B------:R-:W-:Y:S07]  /*ab00*/  LDSM.16.MT88.4 R92, [R198+0x1000] ;  /* 0x00100000c65c783b */ /* 0x000fee0000004200 */
[-C--:B---3--:R-:W-:Y:S04]  /*ab10*/  HMMA.16816.F32.BF16 R52, R76, R84.reuse, R52 ;  /* 0x000000544c34723c */ /* 0x088fe80000041834 */
[----:B-1----:R-:W-:Y:S04]  /*ab20*/  FFMA.FTZ R2, R157, c[0x0][0x2d0], -R152 ;  /* 0x0000b4009d027a23 */ /* 0x002fe80000010898 */
[C---:B------:R-:W-:Y:S01]  /*ab30*/  HMMA.16816.F32.BF16 R56, R80.reuse, R84, R56 ;  /* 0x000000545038723c */ /* 0x040fe20000041838 */
[----:B------:R1:W3:Y:S07]  /*ab40*/  MUFU.EX2 R183, R2 ;  /* 0x0000000200b77308 */ /* 0x0002ee0000000800 */
[-C--:B------:R-:W-:Y:S08]  /*ab50*/  HMMA.16816.F32.BF16 R60, R80, R86.reuse, R60 ;  /* 0x00000056503c723c */ /* 0x080ff0000004183c */
[----:B------:R-:W-:Y:S01]  /*ab60*/  HMMA.16816.F32.BF16 R64, R76, R86, R64 ;  /* 0x000000564c40723c */ /* 0x000fe20000041840 */
[----:B------:R-:W2:Y:S06]  /*ab70*/  LDSM.16.MT88.4 R84, [R201+0x1000] ;  /* 0x00100000c954783b */ /* 0x000eac0000004200 */
[----:B----4-:R-:W-:Y:S01]  /*ab80*/  F2FP.BF16.PACK_AB R76, R190, R130 ;  /* 0x00000082be4c723e */ /* 0x010fe200000010ff */
[--C-:B-1----:R-:W-:Y:S01]  /*ab90*/  FFMA.FTZ R2, R166, c[0x0][0x2d0], -R153.reuse ;  /* 0x0000b400a6027a23 */ /* 0x102fe20000010899 */
[----:B------:R-:W-:Y:S03]  /*aba0*/  F2FP.BF16.PACK_AB R78, R186, R187 ;  /* 0x000000bbba4e723e */ /* 0x000fe600000010ff */
[----:B------:R1:W-:Y:S01]  /*abb0*/  MUFU.EX2 R128, R2 ;  /* 0x0000000200807308 */ /* 0x0003e20000000800 */
[----:B-----5:R-:W-:Y:S02]  /*abc0*/  F2FP.BF16.PACK_AB R77, R185, R129 ;  /* 0x00000081b94d723e */ /* 0x020fe400000010ff */
[----:B---3--:R-:W-:Y:S07]  /*abd0*/  F2FP.BF16.PACK_AB R79, R183, R184 ;  /* 0x000000b8b74f723e */ /* 0x008fee00000010ff */
[-C--:B--2---:R-:W-:Y:S03]  /*abe0*/  HMMA.16816.F32.BF16 R4, R76, R88.reuse, R4 ;  /* 0x000000584c04723c */ /* 0x084fe60000041804 */
[--C-:B-1----:R-:W-:Y:S04]  /*abf0*/  FFMA.FTZ R2, R167, c[0x0][0x2d0], -R153.reuse ;  /* 0x0000b400a7027a23 */ /* 0x102fe80000010899 */
[----:B------:R1:W2:Y:S02]  /*ac00*/  MUFU.EX2 R181, R2 ;  /* 0x0000000200b57308 */ /* 0x0002a40000000800 */
[----:B-1----:R-:W-:Y:S03]  /*ac10*/  FFMA.FTZ R2, R161, c[0x0][0x2d0], -R153 ;  /* 0x0000b400a1027a23 */ /* 0x002fe60000010899 */
[----:B--2---:R-:W-:Y:S05]  /*ac20*/  F2FP.BF16.PACK_AB R80, R181, R128 ;  /* 0x00000080b550723e */ /* 0x004fea00000010ff */
        /* <DEDUP_REMOVED lines=19> */
[-C--:B------:R-:W-:Y:S01]  /*ad60*/  HMMA.16816.F32.BF16 R20, R76, R84.reuse, R20 ;  /* 0x000000544c14723c */ /* 0x080fe20000041814 */
[----:B------:R1:W3:Y:S07]  /*ad70*/  MUFU.EX2 R177, R2 ;  /* 0x0000000200b17308 */ /* 0x0002ee0000000800 */
[C---:B------:R-:W-:Y:S07]  /*ad80*/  HMMA.16816.F32.BF16 R24, R80.reuse, R84, R24 ;  /* 0x000000545018723c */ /* 0x040fee0000041818 */
[----:B------:R-:W-:Y:S01]  /*ad90*/  FFMA.FTZ R84, R193, c[0x0][0x2d0], -R153 ;  /* 0x0000b400c1547a23 */ /* 0x000fe20000010899 */
[-C--:B------:R-:W-:Y:S08]  /*ada0*/  HMMA.16816.F32.BF16 R28, R80, R86.reuse, R28 ;  /* 0x00000056501c723c */ /* 0x080ff0000004181c */
[C---:B------:R-:W-:Y:S04]  /*adb0*/  HMMA.16816.F32.BF16 R32, R76.reuse, R86, R32 ;  /* 0x000000564c20723c */ /* 0x040fe80000041820 */
[--C-:B-1----:R-:W-:Y:S04]  /*adc0*/  FFMA.FTZ R2, R178, c[0x0][0x2d0], -R75.reuse ;  /* 0x0000b400b2027a23 */ /* 0x102fe8000001084b */
[-C--:B------:R-:W-:Y:S01]  /*add0*/  HMMA.16816.F32.BF16 R36, R76, R92.reuse, R36 ;  /* 0x0000005c4c24723c */ /* 0x080fe20000041824 */
[----:B------:R1:W-:Y:S07]  /*ade0*/  MUFU.EX2 R178, R2 ;  /* 0x0000000200b27308 */ /* 0x0003ee0000000800 */
[C---:B------:R-:W-:Y:S08]  /*adf0*/  HMMA.16816.F32.BF16 R40, R80.reuse, R92, R40 ;  /* 0x0000005c5028723c */ /* 0x040ff00000041828 */
[-C--:B------:R-:W-:Y:S08]  /*ae00*/  HMMA.16816.F32.BF16 R44, R80, R94.reuse, R44 ;  /* 0x0000005e502c723c */ /* 0x080ff0000004182c */
[C---:B------:R-:W-:Y:S01]  /*ae10*/  HMMA.16816.F32.BF16 R48, R76.reuse, R94, R48 ;  /* 0x0000005e4c30723c */ /* 0x040fe20000041830 */
[----:B------:R-:W-:Y:S03]  /*ae20*/  LDSM.16.MT88.4 R92, [R198+0x1800] ;  /* 0x00180000c65c783b */ /* 0x000fe60000004200 */
[----:B-1----:R-:W-:Y:S04]  /*ae30*/  FFMA.FTZ R2, R175, c[0x0][0x2d0], -R75 ;  /* 0x0000b400af027a23 */ /* 0x002fe8000001084b */
[----:B------:R1:W4:Y:S01]  /*ae40*/  MUFU.EX2 R176, R2 ;  /* 0x0000000200b07308 */ /* 0x0003220000000800 */
[-C--:B--2---:R-:W-:Y:S08]  /*ae50*/  HMMA.16816.F32.BF16 R52, R76, R88.reuse, R52 ;  /* 0x000000584c34723c */ /* 0x084ff00000041834 */
[C---:B------:R-:W-:Y:S08]  /*ae60*/  HMMA.16816.F32.BF16 R56, R80.reuse, R88, R56 ;  /* 0x000000585038723c */ /* 0x040ff00000041838 */
[-C--:B------:R-:W-:Y:S04]  /*ae70*/  HMMA.16816.F32.BF16 R60, R80, R90.reuse, R60 ;  /* 0x0000005a503c723c */ /* 0x080fe8000004183c */
[--C-:B-1----:R-:W-:Y:S04]  /*ae80*/  FFMA.FTZ R2, R172, c[0x0][0x2d0], -R152.reuse ;  /* 0x0000b400ac027a23 */ /* 0x102fe80000010898 */
[----:B------:R-:W-:Y:S01]  /*ae90*/  HMMA.16816.F32.BF16 R64, R76, R90, R64 ;  /* 0x0000005a4c40723c */ /* 0x000fe20000041840 */
[----:B------:R-:W-:Y:S01]  /*aea0*/  LDSM.16.MT88.4 R88, [R201+0x1800] ;  /* 0x00180000c958783b */ /* 0x000fe20000004200 */
[----:B------:R1:W-:Y:S05]  /*aeb0*/  MUFU.EX2 R175, R2 ;  /* 0x0000000200af7308 */ /* 0x0003ea0000000800 */
[----:B---3--:R-:W-:Y:S02]  /*aec0*/  F2FP.BF16.PACK_AB R76, R177, R136 ;  /* 0x00000088b14c723e */ /* 0x008fe400000010ff */
[----:B----4-:R-:W-:Y:S03]  /*aed0*/  F2FP.BF16.PACK_AB R78, R176, R178 ;  /* 0x000000b2b04e723e */ /* 0x010fe600000010ff */
[--C-:B-1----:R-:W-:Y:S04]  /*aee0*/  FFMA.FTZ R2, R173, c[0x0][0x2d0], -R152.reuse ;  /* 0x0000b400ad027a23 */ /* 0x102fe80000010898 */
        /* <DEDUP_REMOVED lines=8> */
[----:B------:R1:W-:Y:S10]  /*af70*/  MUFU.EX2 R171, R84 ;  /* 0x0000005400ab7308 */ /* 0x0003f40000000800 */
[----:B------:R2:W-:Y:S01]  /*af80*/  MUFU.EX2 R143, R2 ;  /* 0x00000002008f7308 */ /* 0x0005e20000000800 */
[----:B-1----:R-:W1:Y:S01]  /*af90*/  LDSM.16.MT88.4 R84, [R197+0x1800] ;  /* 0x00180000c554783b */ /* 0x002e620000004200 */
[--C-:B--2---:R-:W-:Y:S08]  /*afa0*/  FFMA.FTZ R2, R192, c[0x0][0x2d0], -R153.reuse ;  /* 0x0000b400c0027a23 */ /* 0x104ff00000010899 */
[----:B------:R2:W3:Y:S02]  /*afb0*/  MUFU.EX2 R142, R2 ;  /* 0x00000002008e7308 */ /* 0x0004e40000000800 */
[----:B--2---:R-:W-:Y:S01]  /*afc0*/  FFMA.FTZ R2, R170, c[0x0][0x2d0], -R153 ;  /* 0x0000b400aa027a23 */ /* 0x004fe20000010899 */
[----:B---3--:R-:W-:Y:S01]  /*afd0*/  F2FP.BF16.PACK_AB R80, R142, R143 ;  /* 0x0000008f8e50723e */ /* 0x008fe200000010ff */
[-C--:B-1----:R-:W-:Y:S06]  /*afe0*/  HMMA.16816.F32.BF16 R4, R76, R84.reuse, R4 ;  /* 0x000000544c04723c */ /* 0x082fec0000041804 */
        /* <DEDUP_REMOVED lines=19> */
[-C--:B------:R-:W-:Y:S01]  /*b120*/  HMMA.16816.F32.BF16 R20, R76, R88.reuse, R20 ;  /* 0x000000584c14723c */ /* 0x080fe20000041814 */
        /* <DEDUP_REMOVED lines=13> */
[----:B-1----:R-:W-:Y:S04]  /*b200*/  FFMA.FTZ R2, R245, c[0x0][0x2d0], -R152 ;  /* 0x0000b400f5027a23 */ /* 0x002fe80000010898 */
[----:B------:R1:W-:Y:S01]  /*b210*/  MUFU.EX2 R163, R2 ;  /* 0x0000000200a37308 */ /* 0x0003e20000000800 */
[-C--:B--2---:R-:W-:Y:S03]  /*b220*/  HMMA.16816.F32.BF16 R52, R76, R84.reuse, R52 ;  /* 0x000000544c34723c */ /* 0x084fe60000041834 */
[----:B---3--:R-:W-:Y:S05]  /*b230*/  F2FP.BF16.PACK_AB R150, R164, R165 ;  /* 0x000000a5a496723e */ /* 0x008fea00000010ff */
[C---:B------:R-:W-:Y:S07]  /*b240*/  HMMA.16816.F32.BF16 R56, R80.reuse, R84, R56 ;  /* 0x000000545038723c */ /* 0x040fee0000041838 */
[----:B------:R-:W-:Y:S01]  /*b250*/  IMAD.MOV.U32 R84, RZ, RZ, R72 ;  /* 0x000000ffff547224 */ /* 0x000fe200078e0048 */
[-C--:B------:R-:W-:Y:S04]  /*b260*/  HMMA.16816.F32.BF16 R60, R80, R86.reuse, R60 ;  /* 0x00000056503c723c */ /* 0x080fe8000004183c */
[----:B------:R-:W-:Y:S01]  /*b270*/  MOV R85, R71 ;  /* 0x0000004700557202 */ /* 0x000fe20000000f00 */
[--C-:B-1----:R-:W-:Y:S03]  /*b280*/  FFMA.FTZ R2, R246, c[0x0][0x2d0], -R152.reuse ;  /* 0x0000b400f6027a23 */ /* 0x102fe60000010898 */
[----:B------:R-:W-:Y:S01]  /*b290*/  HMMA.16816.F32.BF16 R64, R76, R86, R64 ;  /* 0x000000564c40723c */ /* 0x000fe20000041840 */
[----:B------:R1:W2:Y:S06]  /*b2a0*/  MUFU.EX2 R161, R2 ;  /* 0x0000000200a17308 */ /* 0x0002ac0000000800 */
[----:B------:R-:W-:Y:S01]  /*b2b0*/  MOV R86, R70 ;  /* 0x0000004600567202 */ /* 0x000fe20000000f00 */
[--C-:B-1----:R-:W-:Y:S01]  /*b2c0*/  FFMA.FTZ R2, R250, c[0x0][0x2d0], -R152.reuse ;  /* 0x0000b400fa027a23 */ /* 0x102fe20000010898 */
[----:B--2---:R-:W-:Y:S03]  /*b2d0*/  F2FP.BF16.PACK_AB R149, R161, R163 ;  /* 0x000000a3a195723e */ /* 0x004fe600000010ff */
[----:B------:R-:W-:Y:S01]  /*b2e0*/  FFMA.FTZ R152, R252, c[0x0][0x2d0], -R152 ;  /* 0x0000b400fc987a23 */ /* 0x000fe20000010898 */
[----:B------:R1:W-:Y:S10]  /*b2f0*/  MUFU.EX2 R162, R2 ;  /* 0x0000000200a27308 */ /* 0x0003f40000000800 */
[----:B------:R-:W2:Y:S01]  /*b300*/  MUFU.EX2 R160, R152 ;  /* 0x0000009800a07308 */ /* 0x000ea20000000800 */
[--C-:B-1----:R-:W-:Y:S09]  /*b310*/  FFMA.FTZ R2, R225, c[0x0][0x2d0], -R153.reuse ;  /* 0x0000b400e1027a23 */ /* 0x102ff20000010899 */
[----:B------:R1:W-:Y:S01]  /*b320*/  MUFU.EX2 R158, R2 ;  /* 0x00000002009e7308 */ /* 0x0003e20000000800 */
[----:B--2---:R-:W-:Y:S07]  /*b330*/  F2FP.BF16.PACK_AB R151, R160, R162 ;  /* 0x000000a2a097723e */ /* 0x004fee00000010ff */
[-C--:B------:R-:W-:Y:S01]  /*b340*/  HMMA.16816.F32.BF16 R88, R148, R100.reuse, R4 ;  /* 0x000000649458723c */ /* 0x080fe20000041804 */
[----:B------:R-:W2:Y:S04]  /*b350*/  LDSM.16.MT88.4 R4, [R200+0x2000] ;  /* 0x00200000c804783b */ /* 0x000ea80000004200 */
[--C-:B-1----:R-:W-:Y:S04]  /*b360*/  FFMA.FTZ R2, R230, c[0x0][0x2d0], -R153.reuse ;  /* 0x0000b400e6027a23 */ /* 0x102fe80000010899 */
[----:B------:R1:W3:Y:S03]  /*b370*/  MUFU.EX2 R159, R2 ;  /* 0x00000002009f7308 */ /* 0x0002e60000000800 */
[--C-:B-1----:R-:W-:Y:S01]  /*b380*/  FFMA.FTZ R2, R232, c[0x0][0x2d0], -R153.reuse ;  /* 0x0000b400e8027a23 */ /* 0x102fe20000010899 */
[----:B---3--:R-:W-:Y:S01]  /*b390*/  F2FP.BF16.PACK_AB R144, R159, R158 ;  /* 0x0000009e9f90723e */ /* 0x008fe200000010ff */
[----:B------:R-:W-:Y:S05]  /*b3a0*/  FFMA.FTZ R153, R234, c[0x0][0x2d0], -R153 ;  /* 0x0000b400ea997a23 */ /* 0x000fea0000010899 */
[----:B------:R1:W-:Y:S10]  /*b3b0*/  MUFU.EX2 R157, R2 ;  /* 0x00000002009d7308 */ /* 0x0003f40000000800 */
[----:B------:R-:W3:Y:S01]  /*b3c0*/  MUFU.EX2 R156, R153 ;  /* 0x00000099009c7308 */ /* 0x000ee20000000800 */
[--C-:B-1----:R-:W-:Y:S09]  /*b3d0*/  FFMA.FTZ R2, R226, c[0x0][0x2d0], -R154.reuse ;  /* 0x0000b400e2027a23 */ /* 0x102ff2000001089a */
[----:B------:R1:W-:Y:S01]  /*b3e0*/  MUFU.EX2 R155, R2 ;  /* 0x00000002009b7308 */ /* 0x0003e20000000800 */
[----:B---3--:R-:W-:Y:S01]  /*b3f0*/  F2FP.BF16.PACK_AB R146, R156, R157 ;  /* 0x0000009d9c92723e */ /* 0x008fe200000010ff */
[--C-:B-1----:R-:W-:Y:S08]  /*b400*/  FFMA.FTZ R2, R229, c[0x0][0x2d0], -R154.reuse ;  /* 0x0000b400e5027a23 */ /* 0x102ff0000001089a */
[----:B------:R1:W3:Y:S02]  /*b410*/  MUFU.EX2 R153, R2 ;  /* 0x0000000200997308 */ /* 0x0002e40000000800 */
[--C-:B-1----:R-:W-:Y:S01]  /*b420*/  FFMA.FTZ R2, R240, c[0x0][0x2d0], -R154.reuse ;  /* 0x0000b400f0027a23 */ /* 0x102fe2000001089a */
[----:B---3--:R-:W-:Y:S01]  /*b430*/  F2FP.BF16.PACK_AB R145, R153, R155 ;  /* 0x0000009b9991723e */ /* 0x008fe200000010ff */
[----:B------:R-:W-:Y:S06]  /*b440*/  FFMA.FTZ R154, R74, c[0x0][0x2d0], -R154 ;  /* 0x0000b4004a9a7a23 */ /* 0x000fec000001089a */
[----:B------:R1:W-:Y:S10]  /*b450*/  MUFU.EX2 R152, R2 ;  /* 0x0000000200987308 */ /* 0x0003f40000000800 */
[----:B------:R-:W3:Y:S01]  /*b460*/  MUFU.EX2 R75, R154 ;  /* 0x0000009a004b7308 */ /* 0x000ee20000000800 */
[----:B-1----:R-:W-:Y:S02]  /*b470*/  FFMA.FTZ R2, R68, R104, R243 ;  /* 0x0000006844027223 */ /* 0x002fe400000100f3 */
[----:B------:R-:W-:Y:S02]  /*b480*/  FFMA.FTZ R68, R3, R99, R231 ;  /* 0x0000006303447223 */ /* 0x000fe400000100e7 */
[----:B------:R-:W-:Y:S02]  /*b490*/  FFMA.FTZ R3, R0, R98, R223 ;  /* 0x0000006200037223 */ /* 0x000fe400000100df */
[----:B------:R-:W-:Y:S02]  /*b4a0*/  FADD.FTZ R0, R97, R69 ;  /* 0x0000004561007221 */ /* 0x000fe40000010000 */
[----:B------:R-:W-:Y:S02]  /*b4b0*/  FADD.FTZ R69, R238, R68 ;  /* 0x00000044ee457221 */ /* 0x000fe40000010000 */
[----:B------:R-:W-:Y:S01]  /*b4c0*/  FADD.FTZ R68, R96, R0 ;  /* 0x0000000060447221 */ /* 0x000fe20000010000 */
[----:B---3--:R-:W-:Y:S01]  /*b4d0*/  F2FP.BF16.PACK_AB R147, R75, R152 ;  /* 0x000000984b93723e */ /* 0x008fe200000010ff */
        /* <DEDUP_REMOVED lines=89> */
[----:B------:R1:W-:Y:S04]  /*ba70*/  STL [R1+0x18], R3 ;  /* 0x0000180301007387 */ /* 0x0003e80000100800 */
[----:B------:R2:W-:Y:S04]  /*ba80*/  STL [R1+0x1c], R2 ;  /* 0x00001c0201007387 */ /* 0x0005e80000100800 */
[----:B------:R2:W-:Y:S01]  /*ba90*/  STL [R1+0x20], R0 ;  /* 0x0000200001007387 */ /* 0x0005e20000100800 */
[----:B-1----:R-:W-:Y:S01]  /*baa0*/  MOV R3, R73 ;  /* 0x0000004900037202 */ /* 0x002fe20000000f00 */
[----:B------:R-:W-:-:S05]  /*bab0*/  @P0 BRA `(.L_x_1228) ;  /* 0xffffba7000000947 */ /* 0x000fca000383ffff */
.L_x_1227:
[----:B-12---:R-:W2:Y:S02]  /*bac0*/  LDL R0, [R1+0x24] ;  /* 0x0000240001007983 */ /* 0x006ea40000100800 */
[----:B--2---:R-:W-:-:S13]  /*bad0*/  ISETP.GE.AND P0, PT, R212, R0, PT ;  /* 0x00000000d400720c */ /* 0x004fda0003f06270 */
[----:B------:R-:W-:Y:S05]  /*bae0*/  @!P0 BRA `(.L_x_1229) ;  /* 0x00003af000008947 */ /* 0x000fea0003800000 */
[----:B------:R-:W-:Y:S01]  /*baf0*/  IMAD.MOV.U32 R3, RZ, RZ, R72 ;  /* 0x000000ffff037224 */ /* 0x000fe200078e0048 */
[----:B------:R-:W-:Y:S01]  /*bb00*/  MOV R85, R70 ;  /* 0x0000004600557202 */ /* 0x000fe20000000f00 */
[----:B------:R-:W-:Y:S01]  /*bb10*/  IMAD.MOV.U32 R2, RZ, RZ, R73 ;  /* 0x000000ffff027224 */ /* 0x000fe200078e0049 */
[----:B------:R-:W-:Y:S02]  /*bb20*/  MOV R84, R71 ;  /* 0x0000004700547202 */ /* 0x000fe40000000f00 */
.L_x_1230:
[----:B------:R-:W2:Y:S01]  /*bb30*/  LDL R174, [R1+0x48] ;  /* 0x0000480001ae7983 */ /* 0x000ea20000100800 */
[----:B------:R-:W-:Y:S04]  /*bb40*/  DEPBAR.LE SB0, 0x0 ;  /* 0x000080000000791a */ /* 0x000fe80000000000 */
[----:B------:R-:W2:Y:S01]  /*bb50*/  LDL.64 R172, [R1+0x40] ;  /* 0x0000400001ac7983 */ /* 0x000ea20000100a00 */
        /* <DEDUP_REMOVED lines=20> */
[----:B------:R-:W1:Y:S08]  /*bca0*/  LDSM.16.M88.4 R160, [R207] ;  /* 0x00000000cfa0783b */ /* 0x000e700000000200 */
[----:B------:R-:W1:Y:S08]  /*bcb0*/  LDSM.16.M88.4 R164, [R206+0x2000] ;  /* 0x00200000cea4783b */ /* 0x000e700000000200 */
[----:B------:R-:W1:Y:S01]  /*bcc0*/  LDSM.16.M88.4 R168, [R211] ;  /* 0x00000000d3a8783b */ /* 0x000e620000000200 */
[----:B--2---:R-:W-:Y:S01]  /*bcd0*/  MOV R173, R174 ;  /* 0x000000ae00ad7202 */ /* 0x004fe20000000f00 */
[-C--:B-1----:R-:W-:Y:S04]  /*bce0*/  HMMA.16816.F32.BF16 R4, R80, R16.reuse, RZ ;  /* 0x000000105004723c */ /* 0x082fe800000418ff */
[----:B------:R-:W-:Y:S04]  /*bcf0*/  IMAD.WIDE.U32 R172, R86, 0x50, R172 ;  /* 0x0000005056ac7825 */ /* 0x000fe800078e00ac */
[C---:B---3--:R-:W-:Y:S04]  /*bd00*/  HMMA.16816.F32.BF16 R8, R76.reuse, R16, RZ ;  /* 0x000000104c08723c */ /* 0x048fe800000418ff */
[----:B------:R-:W-:Y:S02]  /*bd10*/  LEA R86, P0, R172, c[0x0][0x1f8], 0x1 ;  /* 0x00007e00ac567a11 */ /* 0x000fe400078008ff */
[----:B------:R-:W-:Y:S02]  /*bd20*/  IADD3 R0, R173, R0, RZ ;  /* 0x00000000ad007210 */ /* 0x000fe40007ffe0ff */
[-C--:B------:R-:W-:Y:S01]  /*bd30*/  HMMA.16816.F32.BF16 R12, R76, R18.reuse, RZ ;  /* 0x000000124c0c723c */ /* 0x080fe200000418ff */
[-C--:B------:R-:W-:Y:S03]  /*bd40*/  IADD3 R176, P1, R86, R179.reuse, RZ ;  /* 0x000000b356b07210 */ /* 0x080fe60007f3e0ff */
[----:B------:R-:W-:Y:S02]  /*bd50*/  LEA.HI.X R87, R172, c[0x0][0x1fc], R0, 0x1, P0 ;  /* 0x00007f00ac577a11 */ /* 0x000fe400000f0c00 */
[-C--:B------:R-:W-:Y:S02]  /*bd60*/  IADD3 R174, P0, R176, R179.reuse, RZ ;  /* 0x000000b3b0ae7210 */ /* 0x080fe40007f1e0ff */
[C---:B------:R-:W-:Y:S04]  /*bd70*/  HMMA.16816.F32.BF16 R16, R80.reuse, R18, RZ ;  /* 0x000000125010723c */ /* 0x040fe800000418ff */
[-C--:B------:R-:W-:Y:S02]  /*bd80*/  IADD3.X R177, R87, R178.reuse, RZ, P1, !PT ;  /* 0x000000b257b17210 */ /* 0x080fe40000ffe4ff */
[-C--:B------:R-:W-:Y:S02]  /*bd90*/  IADD3 R172, P1, R174, R179.reuse, RZ ;  /* 0x000000b3aeac7210 */ /* 0x080fe40007f3e0ff */
[-C--:B----4-:R-:W-:Y:S01]  /*bda0*/  HMMA.16816.F32.BF16 R20, R80, R32.reuse, RZ ;  /* 0x000000205014723c */ /* 0x090fe200000418ff */
[-C--:B------:R-:W-:Y:S04]  /*bdb0*/  IADD3.X R175, R177, R178.reuse, RZ, P0, !PT ;  /* 0x000000b2b1af7210 */ /* 0x080fe800007fe4ff */
[-C--:B------:R-:W-:Y:S03]  /*bdc0*/  IADD3.X R173, R175, R178.reuse, RZ, P1, !PT ;  /* 0x000000b2afad7210 */ /* 0x080fe60000ffe4ff */
        /* <DEDUP_REMOVED lines=20> */
[----:B------:R-:W2:Y:S07]  /*bf10*/  LDSM.16.M88.4 R160, [R209] ;  /* 0x00000000d1a0783b */ /* 0x000eae0000000200 */
[-C--:B------:R-:W-:Y:S08]  /*bf20*/  HMMA.16816.F32.BF16 R20, R156, R168.reuse, R20 ;  /* 0x000000a89c14723c */ /* 0x080ff00000041814 */
[C---:B------:R-:W-:Y:S08]  /*bf30*/  HMMA.16816.F32.BF16 R24, R164.reuse, R168, R24 ;  /* 0x000000a8a418723c */ /* 0x040ff00000041818 */
[-C--:B------:R-:W-:Y:S08]  /*bf40*/  HMMA.16816.F32.BF16 R28, R164, R170.reuse, R28 ;  /* 0x000000aaa41c723c */ /* 0x080ff0000004181c */
[C---:B------:R-:W-:Y:S01]  /*bf50*/  HMMA.16816.F32.BF16 R32, R156.reuse, R170, R32 ;  /* 0x000000aa9c20723c */ /* 0x040fe20000041820 */
[----:B------:R-:W3:Y:S07]  /*bf60*/  LDSM.16.M88.4 R168, [R208] ;  /* 0x00000000d0a8783b */ /* 0x000eee0000000200 */
        /* <DEDUP_REMOVED lines=12> */
[-C--:B--2---:R-:W-:Y:S04]  /*c030*/  HMMA.16816.F32.BF16 R52, R156, R160.reuse, R52 ;  /* 0x000000a09c34723c */ /* 0x084fe80000041834 */
[----:B------:R-:W-:Y:S04]  /*c040*/  IADD3.X R87, R173, R178, RZ, P0, !PT ;  /* 0x000000b2ad577210 */ /* 0x000fe800007fe4ff */
[C---:B------:R-:W-:Y:S01]  /*c050*/  HMMA.16816.F32.BF16 R56, R164.reuse, R160, R56 ;  /* 0x000000a0a438723c */ /* 0x040fe20000041838 */
[----:B------:R1:W-:Y:S07]  /*c060*/  LDGSTS.E.BYPASS.LTC128B.128 [R213+0x2100], [R86.64], !P6 ;  /* 0x0210000056d57fae */ /* 0x0003ee000f101d48 */
[-C--:B------:R-:W-:Y:S01]  /*c070*/  HMMA.16816.F32.BF16 R60, R164, R162.reuse, R60 ;  /* 0x000000a2a43c723c */ /* 0x080fe2000004183c */
[----:B----4-:R-:W-:Y:S07]  /*c080*/  LDSM.16.M88.4 R176, [R202] ;  /* 0x00000000cab0783b */ /* 0x010fee0000000200 */
[C---:B------:R-:W-:Y:S01]  /*c090*/  HMMA.16816.F32.BF16 R64, R156.reuse, R162, R64 ;  /* 0x000000a29c40723c */ /* 0x040fe20000041840 */
[----:B-----5:R-:W2:Y:S07]  /*c0a0*/  LDSM.16.M88.4 R172, [R204] ;  /* 0x00000000ccac783b */ /* 0x020eae0000000200 */
[-C--:B---3--:R-:W-:Y:S01]  /*c0b0*/  HMMA.16816.F32.BF16 R68, R156, R168.reuse, R68 ;  /* 0x000000a89c44723c */ /* 0x088fe20000041844 */
[----:B------:R-:W3:Y:S07]  /*c0c0*/  LDSM.16.M88.4 R180, [R204+0x2000] ;  /* 0x00200000ccb4783b */ /* 0x000eee0000000200 */
[C---:B------:R-:W-:Y:S01]  /*c0d0*/  HMMA.16816.F32.BF16 R72, R164.reuse, R168, R72 ;  /* 0x000000a8a448723c */ /* 0x040fe20000041848 */
[----:B------:R-:W4:Y:S07]  /*c0e0*/  LDSM.16.M88.4 R152, [R202+0x800] ;  /* 0x00080000ca98783b */ /* 0x000f2e0000000200 */
[-C--:B------:R-:W-:Y:S01]  /*c0f0*/  HMMA.16816.F32.BF16 R76, R164, R170.reuse, R76 ;  /* 0x000000aaa44c723c */ /* 0x080fe2000004184c */
[----:B------:R-:W5:Y:S07]  /*c100*/  LDSM.16.M88.4 R160, [R202+0x1000] ;  /* 0x00100000caa0783b */ /* 0x000f6e0000000200 */
[----:B------:R-:W-:Y:S01]  /*c110*/  HMMA.16816.F32.BF16 R80, R156, R170, R80 ;  /* 0x000000aa9c50723c */ /* 0x000fe20000041850 */
[----:B------:R-:W1:Y:S07]  /*c120*/  LDSM.16.M88.4 R184, [R202+0x1800] ;  /* 0x00180000cab8783b */ /* 0x000e6e0000000200 */
[-C--:B--2---:R-:W-:Y:S01]  /*c130*/  HMMA.16816.F32.BF16 R4, R172, R176.reuse, R4 ;  /* 0x000000b0ac04723c */ /* 0x084fe20000041804 */
[----:B------:R-:W2:Y:S07]  /*c140*/  LDSM.16.M88.4 R188, [R202+0x2000] ;  /* 0x00200000cabc783b */ /* 0x000eae0000000200 */
[C---:B---3--:R-:W-:Y:S01]  /*c150*/  HMMA.16816.F32.BF16 R8, R180.reuse, R176, R8 ;  /* 0x000000b0b408723c */ /* 0x048fe20000041808 */
[----:B------:R-:W-:Y:S07]  /*c160*/  LDSM.16.M88.4 R164, [R205] ;  /* 0x00000000cda4783b */ /* 0x000fee0000000200 */
[-C--:B------:R-:W-:Y:S01]  /*c170*/  HMMA.16816.F32.BF16 R12, R180, R178.reuse, R12 ;  /* 0x000000b2b40c723c */ /* 0x080fe2000004180c */
[----:B------:R-:W3:Y:S07]  /*c180*/  LDSM.16.M88.4 R192, [R199] ;  /* 0x00000000c7c0783b */ /* 0x000eee0000000200 */
[C---:B------:R-:W-:Y:S01]  /*c190*/  HMMA.16816.F32.BF16 R16, R172.reuse, R178, R16 ;  /* 0x000000b2ac10723c */ /* 0x040fe20000041810 */
[----:B------:R-:W0:Y:S07]  /*c1a0*/  LDGDEPBAR ;  /* 0x00000000000079af */ /* 0x000e2e0000000000 */
[-C--:B----4-:R-:W-:Y:S08]  /*c1b0*/  HMMA.16816.F32.BF16 R20, R172, R152.reuse, R20 ;  /* 0x00000098ac14723c */ /* 0x090ff00000041814 */
[C---:B------:R-:W-:Y:S08]  /*c1c0*/  HMMA.16816.F32.BF16 R24, R180.reuse, R152, R24 ;  /* 0x00000098b418723c */ /* 0x040ff00000041818 */
[-C--:B------:R-:W-:Y:S08]  /*c1d0*/  HMMA.16816.F32.BF16 R28, R180, R154.reuse, R28 ;  /* 0x0000009ab41c723c */ /* 0x080ff0000004181c */
[C---:B------:R-:W-:Y:S01]  /*c1e0*/  HMMA.16816.F32.BF16 R32, R172.reuse, R154, R32 ;  /* 0x0000009aac20723c */ /* 0x040fe20000041820 */
[----:B------:R-:W4:Y:S07]  /*c1f0*/  LDSM.16.M88.4 R152, [R205+0x2000] ;  /* 0x00200000cd98783b */ /* 0x000f2e0000000200 */
        /* <DEDUP_REMOVED lines=8> */
[-C--:B--2---:R-:W-:Y:S08]  /*c280*/  HMMA.16816.F32.BF16 R68, R172, R188.reuse, R68 ;  /* 0x000000bcac44723c */ /* 0x084ff00000041844 */
[C---:B------:R-:W-:Y:S08]  /*c290*/  HMMA.16816.F32.BF16 R72, R180.reuse, R188, R72 ;  /* 0x000000bcb448723c */ /* 0x040ff00000041848 */
[-C--:B------:R-:W-:Y:S08]  /*c2a0*/  HMMA.16816.F32.BF16 R76, R180, R190.reuse, R76 ;  /* 0x000000beb44c723c */ /* 0x080ff0000004184c */
[----:B------:R-:W-:Y:S08]  /*c2b0*/  HMMA.16816.F32.BF16 R80, R172, R190, R80 ;  /* 0x000000beac50723c */ /* 0x000ff00000041850 */
[-C--:B---3--:R-:W-:Y:S08]  /*c2c0*/  HMMA.16816.F32.BF16 R4, R164, R192.reuse, R4 ;  /* 0x000000c0a404723c */ /* 0x088ff00000041804 */
[C---:B----4-:R-:W-:Y:S08]  /*c2d0*/  HMMA.16816.F32.BF16 R8, R152.reuse, R192, R8 ;  /* 0x000000c09808723c */ /* 0x050ff00000041808 */
        /* <DEDUP_REMOVED lines=76> */
[----:B------:R-:W-:Y:S01]  /*c7a0*/  MUFU.TANH R154, R11 ;  /* 0x0000000b009a7308 */ /* 0x000fe20000002400 */
[----:B-1----:R-:W-:Y:S01]  /*c7b0*/  FMUL.FTZ R0, R19, c[0x0][0x320] ;  /* 0x0000c80013007a20 */ /* 0x002fe20000410000 */
[----:B--2---:R-:W-:Y:S08]  /*c7c0*/  FMNMX.FTZ R5, R16, R5, !PT ;  /* 0x0000000510057209 */ /* 0x004ff00007810000 */
        /* <DEDUP_REMOVED lines=9> */
[----:B--2---:R-:W-:Y:S01]  /*c860*/  FMNMX.FTZ R5, R21, R5, !PT ;  /* 0x0000000515057209 */ /* 0x004fe20007810000 */
[----:B------:R-:W2:Y:S06]  /*c870*/  LDL.64 R22, [R1+0x38] ;  /* 0x0000380001167983 */ /* 0x000eac0000100a00 */
[----:B------:R1:W3:Y:S02]  /*c880*/  MUFU.TANH R170, R0 ;  /* 0x0000000000aa7308 */ /* 0x0002e40000002400 */
[----:B-1----:R-:W-:Y:S01]  /*c890*/  FMUL.FTZ R0, R24, c[0x0][0x320] ;  /* 0x0000c80018007a20 */ /* 0x002fe20000410000 */
[----:B---3--:R-:W-:Y:S07]  /*c8a0*/  FMNMX.FTZ R5, R170, R5, !PT ;  /* 0x00000005aa057209 */ /* 0x008fee0007810000 */
        /* <DEDUP_REMOVED lines=13> */
[----:B------:R-:W-:Y:S01]  /*c980*/  MUFU.TANH R30, R7 ;  /* 0x00000007001e7308 */ /* 0x000fe20000002400 */
[----:B---3--:R-:W-:Y:S09]  /*c990*/  FMUL.FTZ R0, R32, c[0x0][0x320] ;  /* 0x0000c80020007a20 */ /* 0x008ff20000410000 */
[----:B------:R1:W-:Y:S02]  /*c9a0*/  MUFU.TANH R14, R0 ;  /* 0x00000000000e7308 */ /* 0x0003e40000002400 */
[----:B-1----:R-:W-:Y:S08]  /*c9b0*/  FMUL.FTZ R0, R33, c[0x0][0x320] ;  /* 0x0000c80021007a20 */ /* 0x002ff00000410000 */
[----:B------:R1:W-:Y:S02]  /*c9c0*/  MUFU.TANH R12, R0 ;  /* 0x00000000000c7308 */ /* 0x0003e40000002400 */
[----:B-1----:R-:W-:Y:S08]  /*c9d0*/  FMUL.FTZ R0, R34, c[0x0][0x320] ;  /* 0x0000c80022007a20 */ /* 0x002ff00000410000 */
[----:B------:R1:W-:Y:S10]  /*c9e0*/  MUFU.TANH R34, R6 ;  /* 0x0000000600227308 */ /* 0x0003f40000002400 */
[----:B------:R3:W4:Y:S01]  /*c9f0*/  MUFU.TANH R18, R0 ;  /* 0x0000000000127308 */ /* 0x0007220000002400 */
[----:B-1----:R-:W-:Y:S09]  /*ca00*/  FMUL.FTZ R6, R80, c[0x0][0x320] ;  /* 0x0000c80050067a20 */ /* 0x002ff20000410000 */
[----:B------:R1:W-:Y:S01]  /*ca10*/  MUFU.TANH R167, R6 ;  /* 0x0000000600a77308 */ /* 0x0003e20000002400 */
[----:B---3--:R-:W-:Y:S01]  /*ca20*/  FMUL.FTZ R0, R35, c[0x0][0x320] ;  /* 0x0000c80023007a20 */ /* 0x008fe20000410000 */
[----:B----4-:R-:W-:Y:S08]  /*ca30*/  FMNMX.FTZ R5, R18, R5, !PT ;  /* 0x0000000512057209 */ /* 0x010ff00007810000 */
[----:B------:R3:W4:Y:S10]  /*ca40*/  MUFU.TANH R17, R0 ;  /* 0x0000000000117308 */ /* 0x0007340000002400 */
[----:B------:R5:W-:Y:S01]  /*ca50*/  MUFU.TANH R35, R4 ;  /* 0x0000000400237308 */ /* 0x000be20000002400 */
[----:B-1----:R-:W-:Y:S09]  /*ca60*/  FMUL.FTZ R6, R81, c[0x0][0x320] ;  /* 0x0000c80051067a20 */ /* 0x002ff20000410000 */
[----:B------:R1:W-:Y:S01]  /*ca70*/  MUFU.TANH R27, R6 ;  /* 0x00000006001b7308 */ /* 0x0003e20000002400 */
[----:B---3--:R-:W-:Y:S01]  /*ca80*/  FMUL.FTZ R0, R36, c[0x0][0x320] ;  /* 0x0000c80024007a20 */ /* 0x008fe20000410000 */
[----:B----4-:R-:W-:Y:S01]  /*ca90*/  FMNMX.FTZ R5, R17, R5, !PT ;  /* 0x0000000511057209 */ /* 0x010fe20007810000 */
[----:B------:R-:W3:Y:S07]  /*caa0*/  LDL R36, [R1+0x28] ;  /* 0x0000280001247983 */ /* 0x000eee0000100800 */
[----:B------:R4:W-:Y:S01]  /*cab0*/  MUFU.TANH R179, R0 ;  /* 0x0000000000b37308 */ /* 0x0009e20000002400 */
[----:B-----5:R-:W-:Y:S04]  /*cac0*/  FMNMX.FTZ R4, R171, R84, !PT ;  /* 0x00000054ab047209 */ /* 0x020fe80007810000 */
[----:B------:R-:W-:Y:S04]  /*cad0*/  FMNMX.FTZ R4, R162, R4, !PT ;  /* 0x00000004a2047209 */ /* 0x000fe80007810000 */
[----:B------:R-:W-:Y:S01]  /*cae0*/  FMNMX.FTZ R4, R157, R4, !PT ;  /* 0x000000049d047209 */ /* 0x000fe20007810000 */
[----:B-1----:R-:W-:Y:S03]  /*caf0*/  FMUL.FTZ R6, R82, c[0x0][0x320] ;  /* 0x0000c80052067a20 */ /* 0x002fe60000410000 */
[----:B------:R-:W-:Y:S01]  /*cb00*/  FMNMX.FTZ R4, R87, R4, !PT ;  /* 0x0000000457047209 */ /* 0x000fe20007810000 */
[----:B------:R1:W-:Y:S03]  /*cb10*/  MUFU.TANH R29, R6 ;  /* 0x00000006001d7308 */ /* 0x0003e60000002400 */
[----:B------:R-:W-:Y:S01]  /*cb20*/  FMNMX.FTZ R4, R24, R4, !PT ;  /* 0x0000000418047209 */ /* 0x000fe20007810000 */
[----:B----4-:R-:W-:Y:S03]  /*cb30*/  FMUL.FTZ R0, R37, c[0x0][0x320] ;  /* 0x0000c80025007a20 */ /* 0x010fe60000410000 */
[----:B------:R-:W-:Y:S01]  /*cb40*/  FMNMX.FTZ R4, R176, R4, !PT ;  /* 0x00000004b0047209 */ /* 0x000fe20007810000 */
[----:B------:R-:W4:Y:S02]  /*cb50*/  LDL R37, [R1+0x24] ;  /* 0x0000240001257983 */ /* 0x000f240000100800 */
[----:B------:R5:W-:Y:S01]  /*cb60*/  MUFU.TANH R182, R0 ;  /* 0x0000000000b67308 */ /* 0x000be20000002400 */
[----:B------:R-:W-:Y:S04]  /*cb70*/  FMNMX.FTZ R4, R25, R4, !PT ;  /* 0x0000000419047209 */ /* 0x000fe80007810000 */
[----:B------:R-:W-:Y:S01]  /*cb80*/  FMNMX.FTZ R4, R26, R4, !PT ;  /* 0x000000041a047209 */ /* 0x000fe20007810000 */
[----:B-1----:R-:W-:Y:S04]  /*cb90*/  FMUL.FTZ R6, R83, c[0x0][0x320] ;  /* 0x0000c80053067a20 */ /* 0x002fe80000410000 */
[----:B------:R1:W-:Y:S01]  /*cba0*/  MUFU.TANH R41, R6 ;  /* 0x0000000600297308 */ /* 0x0003e20000002400 */
[----:B-----5:R-:W-:Y:S09]  /*cbb0*/  FMUL.FTZ R0, R38, c[0x0][0x320] ;  /* 0x0000c80026007a20 */ /* 0x020ff20000410000 */
[----:B------:R5:W2:Y:S01]  /*cbc0*/  MUFU.TANH R185, R0 ;  /* 0x0000000000b97308 */ /* 0x000aa20000002400 */
[----:B-1----:R-:W-:Y:S04]  /*cbd0*/  FMNMX.FTZ R6, R169, R85, !PT ;  /* 0x00000055a9067209 */ /* 0x002fe80007810000 */
[----:B------:R-:W-:Y:S04]  /*cbe0*/  FMNMX.FTZ R6, R168, R6, !PT ;  /* 0x00000006a8067209 */ /* 0x000fe80007810000 */
[----:B------:R-:W-:Y:S01]  /*cbf0*/  FMNMX.FTZ R7, R158, R6, !PT ;  /* 0x000000069e077209 */ /* 0x000fe20007810000 */
[----:B-----5:R-:W-:Y:S01]  /*cc00*/  FMUL.FTZ R0, R39, c[0x0][0x320] ;  /* 0x0000c80027007a20 */ /* 0x020fe20000410000 */
[----:B--2---:R-:W-:Y:S03]  /*cc10*/  FMNMX.FTZ R5, R185, R5, !PT ;  /* 0x00000005b9057209 */ /* 0x004fe60007810000 */
        /* <DEDUP_REMOVED lines=23> */
[----:B------:R1:W-:Y:S01]  /*cd90*/  MUFU.TANH R178, R0 ;  /* 0x0000000000b27308 */ /* 0x0003e20000002400 */
[C---:B----4-:R-:W-:Y:S02]  /*cda0*/  ISETP.GT.AND P0, PT, R212.reuse, R37, PT ;  /* 0x00000025d400720c */ /* 0x050fe40003f04270 */
[----:B------:R-:W-:Y:S01]  /*cdb0*/  IADD3 R212, R212, -0x1, RZ ;  /* 0xffffffffd4d47810 */ /* 0x000fe20007ffe0ff */
[----:B-1----:R-:W-:Y:S06]  /*cdc0*/  FMUL.FTZ R0, R50, c[0x0][0x320] ;  /* 0x0000c80032007a20 */ /* 0x002fec0000410000 */
        /* <DEDUP_REMOVED lines=18> */
[----:B------:R1:W2:Y:S02]  /*cef0*/  MUFU.TANH R216, R0 ;  /* 0x0000000000d87308 */ /* 0x0002a40000002400 */
[----:B-1----:R-:W-:Y:S01]  /*cf00*/  FMUL.FTZ R0, R60, c[0x0][0x320] ;  /* 0x0000c8003c007a20 */ /* 0x002fe20000410000 */
[----:B--2---:R-:W-:Y:S07]  /*cf10*/  MOV R155, R216 ;  /* 0x000000d8009b7202 */ /* 0x004fee0000000f00 */
        /* <DEDUP_REMOVED lines=17> */
[----:B------:R-:W4:Y:S01]  /*d030*/  SHFL.BFLY PT, R9, R6, 0x2, 0x1f ;  /* 0x0c401f0006097f89 */ /* 0x000f2200000e0000 */
[----:B-1----:R-:W-:Y:S04]  /*d040*/  FMUL.FTZ R0, R65, c[0x0][0x320] ;  /* 0x0000c80041007a20 */ /* 0x002fe80000410000 */
[----:B------:R1:W-:Y:S01]  /*d050*/  MUFU.TANH R245, R0 ;  /* 0x0000000000f57308 */ /* 0x0003e20000002400 */
[----:B--2---:R-:W-:Y:S02]  /*d060*/  FMNMX.FTZ R7, R181, R4, !PT ;  /* 0x00000004b5077209 */ /* 0x004fe40007810000 */
[----:B----4-:R-:W-:Y:S05]  /*d070*/  FMNMX.FTZ R6, R6, R9, !PT ;  /* 0x0000000906067209 */ /* 0x010fea0007810000 */
[----:B------:R-:W2:Y:S01]  /*d080*/  SHFL.BFLY PT, R9, R6, 0x1, 0x1f ;  /* 0x0c201f0006097f89 */ /* 0x000ea200000e0000 */
[----:B-1----:R-:W-:Y:S04]  /*d090*/  FMUL.FTZ R0, R66, c[0x0][0x320] ;  /* 0x0000c80042007a20 */ /* 0x002fe80000410000 */
[----:B------:R1:W4:Y:S02]  /*d0a0*/  MUFU.TANH R248, R0 ;  /* 0x0000000000f87308 */ /* 0x0003240000002400 */
[----:B-1----:R-:W-:Y:S01]  /*d0b0*/  FMUL.FTZ R0, R67, c[0x0][0x320] ;  /* 0x0000c80043007a20 */ /* 0x002fe20000410000 */
[----:B----4-:R-:W-:Y:S07]  /*d0c0*/  FMNMX.FTZ R5, R248, R5, !PT ;  /* 0x00000005f8057209 */ /* 0x010fee0007810000 */
[----:B------:R1:W4:Y:S02]  /*d0d0*/  MUFU.TANH R251, R0 ;  /* 0x0000000000fb7308 */ /* 0x0003240000002400 */
[----:B-1----:R-:W-:Y:S01]  /*d0e0*/  FMUL.FTZ R0, R68, c[0x0][0x320] ;  /* 0x0000c80044007a20 */ /* 0x002fe20000410000 */
[----:B----4-:R-:W-:Y:S07]  /*d0f0*/  FMNMX.FTZ R5, R251, R5, !PT ;  /* 0x00000005fb057209 */ /* 0x010fee0007810000 */
[----:B------:R1:W-:Y:S02]  /*d100*/  MUFU.TANH R193, R0 ;  /* 0x0000000000c17308 */ /* 0x0003e40000002400 */
[----:B-1----:R-:W-:Y:S08]  /*d110*/  FMUL.FTZ R0, R69, c[0x0][0x320] ;  /* 0x0000c80045007a20 */ /* 0x002ff00000410000 */
[----:B------:R1:W-:Y:S02]  /*d120*/  MUFU.TANH R215, R0 ;  /* 0x0000000000d77308 */ /* 0x0003e40000002400 */
[----:B-1----:R-:W-:Y:S08]  /*d130*/  FMUL.FTZ R0, R70, c[0x0][0x320] ;  /* 0x0000c80046007a20 */ /* 0x002ff00000410000 */
[----:B------:R1:W4:Y:S02]  /*d140*/  MUFU.TANH R40, R0 ;  /* 0x0000000000287308 */ /* 0x0003240000002400 */
[----:B-1----:R-:W-:Y:S01]  /*d150*/  FMUL.FTZ R0, R71, c[0x0][0x320] ;  /* 0x0000c80047007a20 */ /* 0x002fe20000410000 */
[----:B--2---:R-:W-:Y:S02]  /*d160*/  FMNMX.FTZ R71, R6, R9, !PT ;  /* 0x0000000906477209 */ /* 0x004fe40007810000 */
[----:B----4-:R-:W-:Y:S05]  /*d170*/  FMNMX.FTZ R5, R40, R5, !PT ;  /* 0x0000000528057209 */ /* 0x010fea0007810000 */
        /* <DEDUP_REMOVED lines=25> */
[----:B------:R-:W-:Y:S04]  /*d310*/  FMNMX.FTZ R0, R215, R0, !PT ;  /* 0x00000000d7007209 */ /* 0x000fe80007810000 */
        /* <DEDUP_REMOVED lines=8> */
[----:B------:R2:W4:Y:S03]  /*d3a0*/  MUFU.TANH R75, R7 ;  /* 0x00000007004b7308 */ /* 0x0005260000002400 */
[----:B------:R-:W-:Y:S04]  /*d3b0*/  FMNMX.FTZ R0, R250, R0, !PT ;  /* 0x00000000fa007209 */ /* 0x000fe80007810000 */
[----:B------:R-:W-:Y:S02]  /*d3c0*/  FMNMX.FTZ R0, R252, R0, !PT ;  /* 0x00000000fc007209 */ /* 0x000fe40007810000 */
[----:B-1----:R-:W-:Y:S02]  /*d3d0*/  FMNMX.FTZ R73, R4, R10, !PT ;  /* 0x0000000a04497209 */ /* 0x002fe40007810000 */
[----:B--2---:R-:W-:Y:S01]  /*d3e0*/  FMNMX.FTZ R7, R192, R0, !PT ;  /* 0x00000000c0077209 */ /* 0x004fe20007810000 */
[----:B------:R-:W-:Y:S02]  /*d3f0*/  FMUL.FTZ R0, R79, c[0x0][0x320] ;  /* 0x0000c8004f007a20 */ /* 0x000fe40000410000 */
[----:B------:R-:W-:Y:S01]  /*d400*/  FMUL.FTZ R78, R73, c[0x0][0x2d0] ;  /* 0x0000b400494e7a20 */ /* 0x000fe20000410000 */
[----:B------:R-:W-:Y:S01]  /*d410*/  FMNMX.FTZ R7, R155, R7, !PT ;  /* 0x000000079b077209 */ /* 0x000fe20007810000 */
[----:B------:R1:W2:Y:S01]  /*d420*/  MUFU.TANH R76, R0 ;  /* 0x00000000004c7308 */ /* 0x0002a20000002400 */
[----:B------:R-:W-:Y:S02]  /*d430*/  FMUL.FTZ R79, R72, c[0x0][0x2d0] ;  /* 0x0000b400484f7a20 */ /* 0x000fe40000410000 */
[----:B-1----:R-:W-:Y:S01]  /*d440*/  FMNMX.FTZ R0, R153, R7, !PT ;  /* 0x0000000799007209 */ /* 0x002fe20007810000 */
[----:B------:R-:W-:Y:S03]  /*d450*/  FFMA.FTZ R7, R20, c[0x0][0x2d0], -R78 ;  /* 0x0000b40014077a23 */ /* 0x000fe6000001084e */
[----:B------:R-:W-:Y:S03]  /*d460*/  FMNMX.FTZ R4, R152, R0, !PT ;  /* 0x0000000098047209 */ /* 0x000fe60007810000 */
[----:B------:R1:W-:Y:S01]  /*d470*/  MUFU.EX2 R225, R7 ;  /* 0x0000000700e17308 */ /* 0x0003e20000000800 */
[----:B------:R-:W-:Y:S01]  /*d480*/  FADD.FTZ R0, -R73, R2 ;  /* 0x0000000249007221 */ /* 0x000fe20000010100 */
[----:B------:R-:W-:Y:S03]  /*d490*/  FMNMX.FTZ R4, R33, R4, !PT ;  /* 0x0000000421047209 */ /* 0x000fe60007810000 */
[----:B------:R-:W-:Y:S01]  /*d4a0*/  FMUL.FTZ R2, R0, c[0x0][0x2d0] ;  /* 0x0000b40000027a20 */ /* 0x000fe20000410000 */
[----:B------:R-:W-:Y:S01]  /*d4b0*/  FMNMX.FTZ R0, R154, R4, !PT ;  /* 0x000000049a007209 */ /* 0x000fe20007810000 */
[--C-:B------:R-:W-:Y:S01]  /*d4c0*/  FFMA.FTZ R4, R160, c[0x0][0x2d0], -R78.reuse ;  /* 0x0000b400a0047a23 */ /* 0x100fe2000001084e */
[----:B------:R-:W-:Y:S02]  /*d4d0*/  MOV R160, R41 ;  /* 0x0000002900a07202 */ /* 0x000fe40000000f00 */
[----:B------:R5:W3:Y:S01]  /*d4e0*/  MUFU.EX2 R74, R2 ;  /* 0x00000002004a7308 */ /* 0x000ae20000000800 */
[----:B----4-:R-:W-:Y:S04]  /*d4f0*/  FMNMX.FTZ R0, R75, R0, !PT ;  /* 0x000000004b007209 */ /* 0x010fe80007810000 */
[----:B--2---:R-:W-:Y:S05]  /*d500*/  FMNMX.FTZ R0, R76, R0, !PT ;  /* 0x000000004c007209 */ /* 0x004fea0007810000 */
[----:B------:R-:W-:Y:S01]  /*d510*/  MUFU.EX2 R230, R4 ;  /* 0x0000000400e67308 */ /* 0x000fe20000000800 */
[----:B-1----:R-:W-:Y:S01]  /*d520*/  @P0 MOV R7, c[0x0][0x1e4] ;  /* 0x0000790000070a02 */ /* 0x002fe20000000f00 */
[----:B-----5:R-:W-:Y:S02]  /*d530*/  FADD.FTZ R2, -R72, R3 ;  /* 0x0000000348027221 */ /* 0x020fe40000010100 */
[----:B------:R-:W1:Y:S01]  /*d540*/  SHFL.BFLY PT, R3, R0, 0x2, 0x1f ;  /* 0x0c401f0000037f89 */ /* 0x000e6200000e0000 */
[----:B---3--:R-:W-:Y:S02]  /*d550*/  FMUL.FTZ R48, R74, R132 ;  /* 0x000000844a307220 */ /* 0x008fe40000410000 */
[----:B------:R-:W-:Y:S02]  /*d560*/  FMUL.FTZ R2, R2, c[0x0][0x2d0] ;  /* 0x0000b40002027a20 */ /* 0x000fe40000410000 */
[----:B------:R-:W-:Y:S02]  /*d570*/  FMUL.FTZ R49, R74, R133 ;  /* 0x000000854a317220 */ /* 0x000fe40000410000 */
[----:B------:R2:W3:Y:S01]  /*d580*/  MUFU.EX2 R69, R2 ;  /* 0x0000000200457308 */ /* 0x0004e20000000800 */
[----:B-1----:R-:W-:Y:S01]  /*d590*/  FMNMX.FTZ R0, R0, R3, !PT ;  /* 0x0000000300007209 */ /* 0x002fe20007810000 */
[----:B------:R-:W-:Y:S08]  /*d5a0*/  FFMA.FTZ R3, R13, c[0x0][0x2d0], -R78 ;  /* 0x0000b4000d037a23 */ /* 0x000ff0000001084e */
[----:B------:R1:W-:Y:S01]  /*d5b0*/  MUFU.EX2 R238, R3 ;  /* 0x0000000300ee7308 */ /* 0x0003e20000000800 */
[----:B--2---:R-:W-:Y:S02]  /*d5c0*/  FADD.FTZ R2, -R71, R84 ;  /* 0x0000005447027221 */ /* 0x004fe40000010100 */
[C---:B---3--:R-:W-:Y:S02]  /*d5d0*/  FMUL.FTZ R50, R69.reuse, R134 ;  /* 0x0000008645327220 */ /* 0x048fe40000410000 */
[----:B------:R-:W-:Y:S02]  /*d5e0*/  FMUL.FTZ R2, R2, c[0x0][0x2d0] ;  /* 0x0000b40002027a20 */ /* 0x000fe40000410000 */
[----:B------:R-:W-:Y:S03]  /*d5f0*/  FMUL.FTZ R51, R69, R135 ;  /* 0x0000008745337220 */ /* 0x000fe60000410000 */
[----:B------:R2:W3:Y:S01]  /*d600*/  MUFU.EX2 R68, R2 ;  /* 0x0000000200447308 */ /* 0x0004e20000000800 */
[--C-:B-1----:R-:W-:Y:S09]  /*d610*/  FFMA.FTZ R3, R163, c[0x0][0x2d0], -R79.reuse ;  /* 0x0000b400a3037a23 */ /* 0x102ff2000001084f */
[----:B------:R1:W-:Y:S01]  /*d620*/  MUFU.EX2 R231, R3 ;  /* 0x0000000300e77308 */ /* 0x0003e20000000800 */
[--C-:B--2---:R-:W-:Y:S02]  /*d630*/  FFMA.FTZ R2, R156, c[0x0][0x2d0], -R78.reuse ;  /* 0x0000b4009c027a23 */ /* 0x104fe4000001084e */
[C---:B---3--:R-:W-:Y:S07]  /*d640*/  FMUL.FTZ R13, R68.reuse, R97 ;  /* 0x00000061440d7220 */ /* 0x048fee0000410000 */
[----:B------:R2:W3:Y:S01]  /*d650*/  MUFU.EX2 R237, R2 ;  /* 0x0000000200ed7308 */ /* 0x0004e20000000800 */
[----:B------:R-:W-:Y:S02]  /*d660*/  FMUL.FTZ R156, R71, c[0x0][0x2d0] ;  /* 0x0000b400479c7a20 */ /* 0x000fe40000410000 */
[C---:B------:R-:W-:Y:S02]  /*d670*/  FMUL.FTZ R41, R68.reuse, R125 ;  /* 0x0000007d44297220 */ /* 0x040fe40000410000 */
[C---:B------:R-:W-:Y:S02]  /*d680*/  FMUL.FTZ R45, R68.reuse, R129 ;  /* 0x00000081442d7220 */ /* 0x040fe40000410000 */
[C---:B------:R-:W-:Y:S02]  /*d690*/  FMUL.FTZ R57, R68.reuse, R141 ;  /* 0x0000008d44397220 */ /* 0x040fe40000410000 */
[C---:B------:R-:W-:Y:S02]  /*d6a0*/  FMUL.FTZ R56, R68.reuse, R140 ;  /* 0x0000008c44387220 */ /* 0x040fe40000410000 */
[C---:B------:R-:W-:Y:S02]  /*d6b0*/  FMUL.FTZ R60, R68.reuse, R144 ;  /* 0x00000090443c7220 */ /* 0x040fe40000410000 */
[----:B------:R-:W-:Y:S02]  /*d6c0*/  FMUL.FTZ R61, R68, R145 ;  /* 0x00000091443d7220 */ /* 0x000fe40000410000 */
[--C-:B-1----:R-:W-:Y:S01]  /*d6d0*/  FFMA.FTZ R3, R161, c[0x0][0x2d0], -R79.reuse ;  /* 0x0000b400a1037a23 */ /* 0x102fe2000001084f */
[----:B------:R-:W-:Y:S03]  /*d6e0*/  MOV R161, R31 ;  /* 0x0000001f00a17202 */ /* 0x000fe60000000f00 */
[----:B------:R1:W4:Y:S01]  /*d6f0*/  MUFU.EX2 R233, R3 ;  /* 0x0000000300e97308 */ /* 0x0003220000000800 */
[----:B--2---:R-:W-:Y:S01]  /*d700*/  FFMA.FTZ R2, R86, c[0x0][0x2d0], -R78 ;  /* 0x0000b40056027a23 */ /* 0x004fe2000001084e */
[----:B---3--:R-:W-:Y:S08]  /*d710*/  F2FP.BF16.PACK_AB R80, R237, R230 ;  /* 0x000000e6ed50723e */ /* 0x008ff000000010ff */
[----:B------:R2:W3:Y:S01]  /*d720*/  MUFU.EX2 R236, R2 ;  /* 0x0000000200ec7308 */ /* 0x0004e20000000800 */
[--C-:B-1----:R-:W-:Y:S01]  /*d730*/  FFMA.FTZ R3, R16, c[0x0][0x2d0], -R79.reuse ;  /* 0x0000b40010037a23 */ /* 0x102fe2000001084f */
[----:B----4-:R-:W-:Y:S01]  /*d740*/  F2FP.BF16.PACK_AB R81, R233, R231 ;  /* 0x000000e7e951723e */ /* 0x010fe200000010ff */
[----:B------:R-:W-:Y:S01]  /*d750*/  FMUL.FTZ R16, R74, R100 ;  /* 0x000000644a107220 */ /* 0x000fe20000410000 */
[----:B------:R-:W-:Y:S06]  /*d760*/  MOV R100, R29 ;  /* 0x0000001d00647202 */ /* 0x000fec0000000f00 */
[----:B------:R1:W-:Y:S01]  /*d770*/  MUFU.EX2 R234, R3 ;  /* 0x0000000300ea7308 */ /* 0x0003e20000000800 */
[----:B------:R-:W-:Y:S01]  /*d780*/  FMUL.FTZ R29, R68, R113 ;  /* 0x00000071441d7220 */ /* 0x000fe20000410000 */
[----:B--2---:R-:W2:Y:S01]  /*d790*/  SHFL.BFLY PT, R2, R0, 0x1, 0x1f ;  /* 0x0c201f0000027f89 */ /* 0x004ea200000e0000 */
[----:B---3--:R-:W-:Y:S02]  /*d7a0*/  F2FP.BF16.PACK_AB R82, R238, R236 ;  /* 0x000000ecee52723e */ /* 0x008fe400000010ff */
[----:B--2---:R-:W-:Y:S01]  /*d7b0*/  FMNMX.FTZ R70, R0, R2, !PT ;  /* 0x0000000200467209 */ /* 0x004fe20007810000 */
[--C-:B------:R-:W-:Y:S01]  /*d7c0*/  FFMA.FTZ R2, R171, c[0x0][0x2d0], -R156.reuse ;  /* 0x0000b400ab027a23 */ /* 0x100fe2000001089c */
[----:B------:R-:W-:Y:S01]  /*d7d0*/  MOV R171, R193 ;  /* 0x000000c100ab7202 */ /* 0x000fe20000000f00 */
[----:B------:R-:W-:Y:S02]  /*d7e0*/  FFMA.FTZ R0, R15, c[0x0][0x2d0], -R79 ;  /* 0x0000b4000f007a23 */ /* 0x000fe4000001084f */
[----:B------:R2:W-:Y:S01]  /*d7f0*/  MUFU.EX2 R227, R2 ;  /* 0x0000000200e37308 */ /* 0x0005e20000000800 */
[----:B------:R-:W-:Y:S04]  /*d800*/  FMUL.FTZ R77, R70, c[0x0][0x2d0] ;  /* 0x0000b400464d7a20 */ /* 0x000fe80000410000 */
[--C-:B-1----:R-:W-:Y:S01]  /*d810*/  FFMA.FTZ R3, R158, c[0x0][0x2d0], -R77.reuse ;  /* 0x0000b4009e037a23 */ /* 0x102fe2000001084d */
[----:B------:R-:W-:Y:S01]  /*d820*/  MOV R158, R40 ;  /* 0x00000028009e7202 */ /* 0x000fe20000000f00 */
[----:B------:R-:W-:Y:S01]  /*d830*/  FFMA.FTZ R5, R159, c[0x0][0x2d0], -R77 ;  /* 0x0000b4009f057a23 */ /* 0x000fe2000001084d */
[----:B------:R-:W-:Y:S01]  /*d840*/  MOV R159, R33 ;  /* 0x00000021009f7202 */ /* 0x000fe20000000f00 */
[----:B------:R-:W-:Y:S01]  /*d850*/  FMUL.FTZ R33, R74, R117 ;  /* 0x000000754a217220 */ /* 0x000fe20000410000 */
[----:B------:R-:W-:Y:S01]  /*d860*/  MUFU.EX2 R174, R3 ;  /* 0x0000000300ae7308 */ /* 0x000fe20000000800 */
[----:B------:R-:W-:Y:S09]  /*d870*/  FMUL.FTZ R40, R68, R124 ;  /* 0x0000007c44287220 */ /* 0x000ff20000410000 */
[----:B------:R1:W3:Y:S01]  /*d880*/  MUFU.EX2 R175, R5 ;  /* 0x0000000500af7308 */ /* 0x0002e20000000800 */
[--C-:B--2---:R-:W-:Y:S01]  /*d890*/  FFMA.FTZ R2, R162, c[0x0][0x2d0], -R156.reuse ;  /* 0x0000b400a2027a23 */ /* 0x104fe2000001089c */
[----:B------:R-:W-:Y:S08]  /*d8a0*/  MOV R162, R27 ;  /* 0x0000001b00a27202 */ /* 0x000ff00000000f00 */
[----:B------:R2:W4:Y:S10]  /*d8b0*/  MUFU.EX2 R228, R2 ;  /* 0x0000000200e47308 */ /* 0x0005340000000800 */
[----:B------:R5:W5:Y:S01]  /*d8c0*/  MUFU.EX2 R235, R0 ;  /* 0x0000000000eb7308 */ /* 0x000b620000000800 */
[----:B-1----:R-:W-:Y:S02]  /*d8d0*/  @P0 MOV R5, R36 ;  /* 0x0000002400050202 */ /* 0x002fe40000000f00 */
[----:B---3--:R-:W-:Y:S01]  /*d8e0*/  F2FP.BF16.PACK_AB R67, R175, R174 ;  /* 0x000000aeaf43723e */ /* 0x008fe200000010ff */
[--C-:B--2---:R-:W-:Y:S01]  /*d8f0*/  FFMA.FTZ R2, R157, c[0x0][0x2d0], -R156.reuse ;  /* 0x0000b4009d027a23 */ /* 0x104fe2000001089c */
[----:B------:R-:W-:Y:S02]  /*d900*/  MOV R157, R30 ;  /* 0x0000001e009d7202 */ /* 0x000fe40000000f00 */
[----:B----4-:R-:W-:Y:S03]  /*d910*/  F2FP.BF16.PACK_AB R64, R228, R227 ;  /* 0x000000e3e440723e */ /* 0x010fe600000010ff */
[----:B------:R1:W-:Y:S01]  /*d920*/  MUFU.EX2 R229, R2 ;  /* 0x0000000200e57308 */ /* 0x0003e20000000800 */
[----:B-----5:R-:W-:Y:S01]  /*d930*/  FADD.FTZ R0, -R70, R85 ;  /* 0x0000005546007221 */ /* 0x020fe20000010100 */
[----:B------:R-:W-:Y:S03]  /*d940*/  F2FP.BF16.PACK_AB R83, R235, R234 ;  /* 0x000000eaeb53723e */ /* 0x000fe600000010ff */
[----:B------:R-:W-:Y:S06]  /*d950*/  FMUL.FTZ R0, R0, c[0x0][0x2d0] ;  /* 0x0000b40000007a20 */ /* 0x000fec0000410000 */
[----:B------:R-:W2:Y:S01]  /*d960*/  MUFU.EX2 R0, R0 ;  /* 0x0000000000007308 */ /* 0x000ea20000000800 */
[----:B-1----:R-:W-:Y:S09]  /*d970*/  FFMA.FTZ R2, R87, c[0x0][0x2d0], -R156 ;  /* 0x0000b40057027a23 */ /* 0x002ff2000001089c */
[----:B------:R1:W3:Y:S01]  /*d980*/  MUFU.EX2 R232, R2 ;  /* 0x0000000200e87308 */ /* 0x0002e20000000800 */
[C---:B--2---:R-:W-:Y:S02]  /*d990*/  FMUL.FTZ R11, R0.reuse, R95 ;  /* 0x0000005f000b7220 */ /* 0x044fe40000410000 */
[C---:B------:R-:W-:Y:S02]  /*d9a0*/  FMUL.FTZ R15, R0.reuse, R99 ;  /* 0x00000063000f7220 */ /* 0x040fe40000410000 */
[C---:B------:R-:W-:Y:S02]  /*d9b0*/  FMUL.FTZ R27, R0.reuse, R111 ;  /* 0x0000006f001b7220 */ /* 0x040fe40000410000 */
[C---:B------:R-:W-:Y:S02]  /*d9c0*/  FMUL.FTZ R30, R0.reuse, R114 ;  /* 0x00000072001e7220 */ /* 0x040fe40000410000 */
[C---:B------:R-:W-:Y:S02]  /*d9d0*/  FMUL.FTZ R31, R0.reuse, R115 ;  /* 0x00000073001f7220 */ /* 0x040fe40000410000 */
[----:B------:R-:W-:Y:S02]  /*d9e0*/  FMUL.FTZ R42, R0, R126 ;  /* 0x0000007e002a7220 */ /* 0x000fe40000410000 */
[--C-:B-1----:R-:W-:Y:S01]  /*d9f0*/  FFMA.FTZ R2, R169, c[0x0][0x2d0], -R77.reuse ;  /* 0x0000b400a9027a23 */ /* 0x102fe2000001084d */
[----:B------:R-:W-:Y:S01]  /*da00*/  MOV R169, R34 ;  /* 0x0000002200a97202 */ /* 0x000fe20000000f00 */
[C---:B------:R-:W-:Y:S01]  /*da10*/  FMUL.FTZ R34, R69.reuse, R118 ;  /* 0x0000007645227220 */ /* 0x040fe20000410000 */
[----:B---3--:R-:W-:Y:S01]  /*da20*/  F2FP.BF16.PACK_AB R66, R232, R229 ;  /* 0x000000e5e842723e */ /* 0x008fe200000010ff */
[----:B------:R1:W-:Y:S01]  /*da30*/  MUFU.EX2 R172, R2 ;  /* 0x0000000200ac7308 */ /* 0x0003e20000000800 */
[C---:B------:R-:W-:Y:S02]  /*da40*/  FMUL.FTZ R43, R0.reuse, R127 ;  /* 0x0000007f002b7220 */ /* 0x040fe40000410000 */
[C---:B------:R-:W-:Y:S02]  /*da50*/  FMUL.FTZ R46, R0.reuse, R130 ;  /* 0x00000082002e7220 */ /* 0x040fe40000410000 */
[C---:B------:R-:W-:Y:S02]  /*da60*/  FMUL.FTZ R47, R0.reuse, R131 ;  /* 0x00000083002f7220 */ /* 0x040fe40000410000 */
[C---:B------:R-:W-:Y:S02]  /*da70*/  FMUL.FTZ R59, R0.reuse, R143 ;  /* 0x0000008f003b7220 */ /* 0x040fe40000410000 */
[C---:B------:R-:W-:Y:S02]  /*da80*/  FMUL.FTZ R58, R0.reuse, R142 ;  /* 0x0000008e003a7220 */ /* 0x040fe40000410000 */
[C---:B------:R-:W-:Y:S02]  /*da90*/  FMUL.FTZ R62, R0.reuse, R146 ;  /* 0x00000092003e7220 */ /* 0x040fe40000410000 */
[----:B------:R-:W-:Y:S02]  /*daa0*/  FMUL.FTZ R63, R0, R147 ;  /* 0x00000093003f7220 */ /* 0x000fe40000410000 */
[----:B-1----:R-:W-:Y:S01]  /*dab0*/  FFMA.FTZ R2, R168, c[0x0][0x2d0], -R77 ;  /* 0x0000b400a8027a23 */ /* 0x002fe2000001084d */
[----:B------:R-:W-:Y:S01]  /*dac0*/  MOV R168, R35 ;  /* 0x0000002300a87202 */ /* 0x000fe20000000f00 */
[----:B------:R-:W-:Y:S02]  /*dad0*/  FMUL.FTZ R35, R69, R119 ;  /* 0x0000007745237220 */ /* 0x000fe40000410000 */
[----:B------:R1:W2:Y:S02]  /*dae0*/  MUFU.EX2 R173, R2 ;  /* 0x0000000200ad7308 */ /* 0x0002a40000000800 */
[----:B-1----:R-:W-:Y:S02]  /*daf0*/  @P0 SHF.R.S32.HI R2, RZ, 0x1f, R212 ;  /* 0x0000001fff020819 */ /* 0x002fe400000114d4 */
[----:B--2---:R-:W-:Y:S03]  /*db00*/  F2FP.BF16.PACK_AB R65, R173, R172 ;  /* 0x000000acad41723e */ /* 0x004fe600000010ff */
[----:B------:R-:W-:Y:S02]  /*db10*/  @P0 IMAD R4, R2, c[0x0][0x1e0], RZ ;  /* 0x0000780002040a24 */ /* 0x000fe400078e02ff */
[C---:B------:R-:W-:Y:S04]  /*db20*/  @P0 IMAD.WIDE.U32 R2, R212.reuse, c[0x0][0x1e0], RZ ;  /* 0x00007800d4020a25 */ /* 0x040fe800078e00ff */
[----:B------:R-:W-:Y:S01]  /*db30*/  @P0 IMAD R6, R212, c[0x0][0x1e4], R4 ;  /* 0x00007900d4060a24 */ /* 0x000fe200078e0204 */
[----:B------:R-:W-:Y:S04]  /*db40*/  @P0 MOV R4, R22 ;  /* 0x0000001600040202 */ /* 0x000fe80000000f00 */
[----:B------:R-:W-:Y:S01]  /*db50*/  @P0 IADD3 R3, R3, R6, RZ ;  /* 0x0000000603030210 */ /* 0x000fe20007ffe0ff */
[----:B------:R-:W-:Y:S02]  /*db60*/  FFMA.FTZ R6, R19, c[0x0][0x2d0], -R78 ;  /* 0x0000b40013067a23 */ /* 0x000fe4000001084e */
[----:B------:R-:W-:Y:S01]  /*db70*/  @P0 IMAD.WIDE.U32 R4, R2, 0x50, R4 ;  /* 0x0000005002040825 */ /* 0x000fe200078e0004 */
[----:B------:R-:W-:Y:S01]  /*db80*/  @P0 MOV R2, c[0x0][0x1e0] ;  /* 0x0000780000020a02 */ /* 0x000fe20000000f00 */
[----:B------:R1:W-:Y:S02]  /*db90*/  MUFU.EX2 R226, R6 ;  /* 0x0000000600e27308 */ /* 0x0003e40000000800 */
[----:B------:R-:W-:Y:S01]  /*dba0*/  FMUL.FTZ R19, R69, R103 ;  /* 0x0000006745137220 */ /* 0x000fe20000410000 */
[----:B------:R-:W-:Y:S02]  /*dbb0*/  @P0 LEA R8, P1, R4, c[0x0][0x1c8], 0x1 ;  /* 0x0000720004080a11 */ /* 0x000fe400078208ff */
[C---:B------:R-:W-:Y:S02]  /*dbc0*/  @P0 SHF.L.U64.HI R10, R2.reuse, 0x5, R7 ;  /* 0x00000005020a0819 */ /* 0x040fe40000010207 */
[----:B------:R-:W-:Y:S01]  /*dbd0*/  MOV R103, R192 ;  /* 0x000000c000677202 */ /* 0x000fe20000000f00 */
[----:B-1----:R-:W-:Y:S01]  /*dbe0*/  @P0 IMAD R6, R3, 0x50, RZ ;  /* 0x0000005003060824 */ /* 0x002fe200078e02ff */
[----:B------:R-:W-:Y:S04]  /*dbf0*/  @P0 SHF.L.U32 R3, R2, 0x5, RZ ;  /* 0x0000000502030819 */ /* 0x000fe800000006ff */
[----:B------:R-:W-:Y:S02]  /*dc00*/  @P0 IADD3 R5, R5, R6, RZ ;  /* 0x0000000605050210 */ /* 0x000fe40007ffe0ff */
[-C--:B------:R-:W-:Y:S02]  /*dc10*/  @P0 IADD3 R6, P3, R8, R3.reuse, RZ ;  /* 0x0000000308060210 */ /* 0x080fe40007f7e0ff */
[----:B------:R-:W-:Y:S01]  /*dc20*/  @P0 LEA.HI.X R9, R4, c[0x0][0x1cc], R5, 0x1, P1 ;  /* 0x0000730004090a11 */ /* 0x000fe200008f0c05 */
[--C-:B------:R-:W-:Y:S01]  /*dc30*/  FFMA.FTZ R5, R14, c[0x0][0x2d0], -R78.reuse ;  /* 0x0000b4000e057a23 */ /* 0x100fe2000001084e */
[-C--:B------:R-:W-:Y:S01]  /*dc40*/  @P0 IADD3 R4, P2, R6, R3.reuse, RZ ;  /* 0x0000000306040210 */ /* 0x080fe20007f5e0ff */
[----:B------:R-:W-:Y:S01]  /*dc50*/  FMUL.FTZ R14, R0, R98 ;  /* 0x00000062000e7220 */ /* 0x000fe20000410000 */
[-C--:B------:R-:W-:Y:S01]  /*dc60*/  @P0 IADD3.X R7, R9, R10.reuse, RZ, P3, !PT ;  /* 0x0000000a09070210 */ /* 0x080fe20001ffe4ff */
[----:B------:R1:W-:Y:S01]  /*dc70*/  MUFU.EX2 R224, R5 ;  /* 0x0000000500e07308 */ /* 0x0003e20000000800 */
[----:B------:R2:W-:Y:S01]  /*dc80*/  @P0 LDGSTS.E.BYPASS.LTC128B.128 [R213+0x2900], [R8.64], !P6 ;  /* 0x0290000008d50fae */ /* 0x0005e2000f101d48 */
[-C--:B------:R-:W-:Y:S07]  /*dc90*/  @P0 IADD3 R2, P1, R4, R3.reuse, RZ ;  /* 0x0000000304020210 */ /* 0x080fee0007f3e0ff */
[----:B------:R3:W-:Y:S01]  /*dca0*/  @P0 LDGSTS.E.BYPASS.LTC128B.128 [R213+0x3100], [R6.64], !P6 ;  /* 0x0310000006d50fae */ /* 0x0007e2000f101d48 */
[-C--:B-1----:R-:W-:Y:S02]  /*dcb0*/  @P0 IADD3.X R5, R7, R10.reuse, RZ, P2, !PT ;  /* 0x0000000a07050210 */ /* 0x082fe400017fe4ff */
[----:B--2---:R-:W-:Y:S05]  /*dcc0*/  @P0 IADD3 R8, P2, R2, R3, RZ ;  /* 0x0000000302080210 */ /* 0x004fea0007f5e0ff */
[----:B------:R1:W-:Y:S01]  /*dcd0*/  @P0 LDGSTS.E.BYPASS.LTC128B.128 [R213+0x3900], [R4.64], !P6 ;  /* 0x0390000004d50fae */ /* 0x0003e2000f101d48 */
[----:B------:R-:W-:Y:S01]  /*dce0*/  @P0 IADD3.X R3, R5, R10, RZ, P1, !PT ;  /* 0x0000000a05030210 */ /* 0x000fe20000ffe4ff */
[----:B------:R-:W-:Y:S02]  /*dcf0*/  FFMA.FTZ R9, R12, c[0x0][0x2d0], -R78 ;  /* 0x0000b4000c097a23 */ /* 0x000fe4000001084e */
[----:B------:R-:W-:Y:S02]  /*dd00*/  FMUL.FTZ R12, R68, R96 ;  /* 0x00000060440c7220 */ /* 0x000fe40000410000 */
[----:B------:R2:W-:Y:S01]  /*dd10*/  MUFU.EX2 R223, R9 ;  /* 0x0000000900df7308 */ /* 0x0005e20000000800 */
[C---:B---3--:R-:W-:Y:S01]  /*dd20*/  FMUL.FTZ R6, R69.reuse, R90 ;  /* 0x0000005a45067220 */ /* 0x048fe20000410000 */
[----:B------:R3:W-:Y:S01]  /*dd30*/  @P0 LDGSTS.E.BYPASS.LTC128B.128 [R213+0x4100], [R2.64], !P6 ;  /* 0x0410000002d50fae */ /* 0x0007e2000f101d48 */
[----:B------:R-:W-:Y:S02]  /*dd40*/  FMUL.FTZ R7, R69, R91 ;  /* 0x0000005b45077220 */ /* 0x000fe40000410000 */
[--C-:B-1----:R-:W-:Y:S02]  /*dd50*/  FFMA.FTZ R4, R21, c[0x0][0x2d0], -R79.reuse ;  /* 0x0000b40015047a23 */ /* 0x102fe4000001084f */
[----:B------:R-:W-:Y:S01]  /*dd60*/  FMUL.FTZ R5, R74, R89 ;  /* 0x000000594a057220 */ /* 0x000fe20000410000 */
[----:B--2---:R-:W-:Y:S02]  /*dd70*/  @P0 IADD3.X R9, R3, R10, RZ, P2, !PT ;  /* 0x0000000a03090210 */ /* 0x004fe400017fe4ff */
[----:B------:R1:W-:Y:S01]  /*dd80*/  MUFU.EX2 R219, R4 ;  /* 0x0000000400db7308 */ /* 0x0003e20000000800 */
[----:B------:R-:W-:Y:S02]  /*dd90*/  FMUL.FTZ R10, R0, R94 ;  /* 0x0000005e000a7220 */ /* 0x000fe40000410000 */
[--C-:B---3--:R-:W-:Y:S01]  /*dda0*/  FFMA.FTZ R2, R170, c[0x0][0x2d0], -R79.reuse ;  /* 0x0000b400aa027a23 */ /* 0x108fe2000001084f */
[----:B------:R-:W-:Y:S01]  /*ddb0*/  MOV R170, R215 ;  /* 0x000000d700aa7202 */ /* 0x000fe20000000f00 */
[----:B------:R2:W-:Y:S01]  /*ddc0*/  @P0 LDGSTS.E.BYPASS.LTC128B.128 [R213+0x4900], [R8.64], !P6 ;  /* 0x0490000008d50fae */ /* 0x0005e2000f101d48 */
[--C-:B------:R-:W-:Y:S04]  /*ddd0*/  FFMA.FTZ R3, R249, c[0x0][0x2d0], -R79.reuse ;  /* 0x0000b400f9037a23 */ /* 0x100fe8000001084f */
[----:B------:R3:W-:Y:S03]  /*dde0*/  MUFU.EX2 R220, R2 ;  /* 0x0000000200dc7308 */ /* 0x0007e60000000800 */
[----:B------:R-:W4:Y:S08]  /*ddf0*/  LDSM.16.MT88.4 R20, [R197] ;  /* 0x00000000c514783b */ /* 0x000f300000004200 */
[----:B------:R-:W5:Y:S01]  /*de00*/  LDSM.16.MT88.4 R36, [R201] ;  /* 0x00000000c924783b */ /* 0x000f620000004200 */
[----:B-1----:R-:W-:Y:S07]  /*de10*/  FMUL.FTZ R4, R74, R88 ;  /* 0x000000584a047220 */ /* 0x002fee0000410000 */
[----:B------:R-:W1:Y:S01]  /*de20*/  LDSM.16.MT88.4 R52, [R198] ;  /* 0x00000000c634783b */ /* 0x000e620000004200 */
[----:B--2---:R-:W-:Y:S02]  /*de30*/  FMUL.FTZ R8, R68, R92 ;  /* 0x0000005c44087220 */ /* 0x004fe40000410000 */
[--C-:B---3--:R-:W-:Y:S02]  /*de40*/  FFMA.FTZ R2, R18, c[0x0][0x2d0], -R79.reuse ;  /* 0x0000b40012027a23 */ /* 0x108fe4000001084f */
[----:B------:R-:W-:Y:S03]  /*de50*/  FMUL.FTZ R9, R68, R93 ;  /* 0x0000005d44097220 */ /* 0x000fe60000410000 */
[----:B------:R-:W2:Y:S01]  /*de60*/  LDSM.16.MT88.4 R84, [R200] ;  /* 0x00000000c854783b */ /* 0x000ea20000004200 */
[----:B------:R3:W-:Y:S01]  /*de70*/  MUFU.EX2 R221, R2 ;  /* 0x0000000200dd7308 */ /* 0x0007e20000000800 */
[----:B------:R-:W-:Y:S01]  /*de80*/  FMUL.FTZ R18, R69, R102 ;  /* 0x0000006645127220 */ /* 0x000fe20000410000 */
[----:B------:R-:W-:Y:S05]  /*de90*/  MOV R102, R191 ;  /* 0x000000bf00667202 */ /* 0x000fea0000000f00 */
[----:B------:R-:W1:Y:S01]  /*dea0*/  LDSM.16.MT88.4 R88, [R197+0x800] ;  /* 0x00080000c558783b */ /* 0x000e620000004200 */
[-C--:B----4-:R-:W-:Y:S07]  /*deb0*/  HMMA.16816.F32.BF16 R4, R80, R20.reuse, R4 ;  /* 0x000000145004723c */ /* 0x090fee0000041804 */
[----:B------:R-:W4:Y:S01]  /*dec0*/  LDSM.16.MT88.4 R92, [R201+0x800] ;  /* 0x00080000c95c783b */ /* 0x000f220000004200 */
[C---:B------:R-:W-:Y:S07]  /*ded0*/  HMMA.16816.F32.BF16 R8, R64.reuse, R20, R8 ;  /* 0x000000144008723c */ /* 0x040fee0000041808 */
[----:B------:R-:W1:Y:S01]  /*dee0*/  LDSM.16.MT88.4 R96, [R198+0x800] ;  /* 0x00080000c660783b */ /* 0x000e620000004200 */
[----:B---3--:R-:W-:Y:S04]  /*def0*/  FFMA.FTZ R2, R17, c[0x0][0x2d0], -R79 ;  /* 0x0000b40011027a23 */ /* 0x008fe8000001084f */
[C---:B------:R-:W-:Y:S01]  /*df00*/  FMUL.FTZ R17, R74.reuse, R101 ;  /* 0x000000654a117220 */ /* 0x040fe20000410000 */
[----:B------:R-:W-:Y:S01]  /*df10*/  MOV R101, R189 ;  /* 0x000000bd00657202 */ /* 0x000fe20000000f00 */
[-C--:B------:R-:W-:Y:S01]  /*df20*/  HMMA.16816.F32.BF16 R12, R64, R22.reuse, R12 ;  /* 0x00000016400c723c */ /* 0x080fe2000004180c */
[----:B------:R3:W-:Y:S01]  /*df30*/  MUFU.EX2 R222, R2 ;  /* 0x0000000200de7308 */ /* 0x0007e20000000800 */
[----:B------:R-:W-:Y:S01]  /*df40*/  LDSM.16.MT88.4 R132, [R198+0x2000] ;  /* 0x00200000c684783b */ /* 0x000fe20000004200 */
[C---:B------:R-:W-:Y:S01]  /*df50*/  FMUL.FTZ R21, R74.reuse, R105 ;  /* 0x000000694a157220 */ /* 0x040fe20000410000 */
[----:B------:R-:W-:Y:S01]  /*df60*/  MOV R105, R214 ;  /* 0x000000d600697202 */ /* 0x000fe20000000f00 */
[----:B------:R-:W-:Y:S01]  /*df70*/  FMUL.FTZ R20, R74, R104 ;  /* 0x000000684a147220 */ /* 0x000fe20000410000 */
[----:B------:R-:W-:Y:S02]  /*df80*/  MOV R104, R188 ;  /* 0x000000bc00687202 */ /* 0x000fe40000000f00 */
[C---:B------:R-:W-:Y:S02]  /*df90*/  HMMA.16816.F32.BF16 R16, R80.reuse, R22, R16 ;  /* 0x000000165010723c */ /* 0x040fe40000041810 */
[----:B------:R-:W0:Y:S05]  /*dfa0*/  LDGDEPBAR ;  /* 0x00000000000079af */ /* 0x000e2a0000000000 */
[C---:B------:R-:W-:Y:S02]  /*dfb0*/  FMUL.FTZ R22, R69.reuse, R106 ;  /* 0x0000006a45167220 */ /* 0x040fe40000410000 */
[----:B------:R-:W-:Y:S07]  /*dfc0*/  FMUL.FTZ R23, R69, R107 ;  /* 0x0000006b45177220 */ /* 0x000fee0000410000 */
[-C--:B-----5:R-:W-:Y:S03]  /*dfd0*/  HMMA.16816.F32.BF16 R20, R80, R36.reuse, R20 ;  /* 0x000000245014723c */ /* 0x0a0fe60000041814 */
[--C-:B---3--:R-:W-:Y:S02]  /*dfe0*/  FFMA.FTZ R2, R24, c[0x0][0x2d0], -R156.reuse ;  /* 0x0000b40018027a23 */ /* 0x108fe4000001089c */
[----:B------:R-:W-:Y:S02]  /*dff0*/  FMUL.FTZ R24, R68, R108 ;  /* 0x0000006c44187220 */ /* 0x000fe40000410000 */
[----:B------:R3:W-:Y:S02]  /*e000*/  MUFU.EX2 R218, R2 ;  /* 0x0000000200da7308 */ /* 0x0007e40000000800 */
[--C-:B---3--:R-:W-:Y:S03]  /*e010*/  FFMA.FTZ R2, R176, c[0x0][0x2d0], -R156.reuse ;  /* 0x0000b400b0027a23 */ /* 0x108fe6000001089c */
[----:B------:R-:W-:Y:S01]  /*e020*/  MOV R176, R32 ;  /* 0x0000002000b07202 */ /* 0x000fe20000000f00 */
[----:B------:R-:W-:Y:S04]  /*e030*/  FMUL.FTZ R32, R74, R116 ;  /* 0x000000744a207220 */ /* 0x000fe80000410000 */
[----:B------:R3:W5:Y:S01]  /*e040*/  MUFU.EX2 R217, R2 ;  /* 0x0000000200d97308 */ /* 0x0007620000000800 */
[----:B------:R-:W-:Y:S01]  /*e050*/  LDSM.16.MT88.4 R116, [R201+0x2000] ;  /* 0x00200000c974783b */ /* 0x000fe20000004200 */
[--C-:B---3--:R-:W-:Y:S02]  /*e060*/  FFMA.FTZ R2, R25, c[0x0][0x2d0], -R156.reuse ;  /* 0x0000b40019027a23 */ /* 0x108fe4000001089c */
[----:B------:R-:W-:Y:S06]  /*e070*/  FMUL.FTZ R25, R68, R109 ;  /* 0x0000006d44197220 */ /* 0x000fec0000410000 */
[----:B------:R3:W-:Y:S02]  /*e080*/  MUFU.EX2 R216, R2 ;  /* 0x0000000200d87308 */ /* 0x0007e40000000800 */
[----:B---3--:R-:W-:Y:S02]  /*e090*/  FFMA.FTZ R2, R26, c[0x0][0x2d0], -R156 ;  /* 0x0000b4001a027a23 */ /* 0x008fe4000001089c */
[----:B------:R-:W-:Y:S06]  /*e0a0*/  FMUL.FTZ R26, R0, R110 ;  /* 0x0000006e001a7220 */ /* 0x000fec0000410000 */
[----:B------:R3:W-:Y:S01]  /*e0b0*/  MUFU.EX2 R215, R2 ;  /* 0x0000000200d77308 */ /* 0x0007e20000000800 */
[C---:B------:R-:W-:Y:S07]  /*e0c0*/  HMMA.16816.F32.BF16 R24, R64.reuse, R36, R24 ;  /* 0x000000244018723c */ /* 0x040fee0000041818 */
[C---:B------:R-:W-:Y:S02]  /*e0d0*/  FMUL.FTZ R36, R74.reuse, R120 ;  /* 0x000000784a247220 */ /* 0x040fe40000410000 */
[----:B------:R-:W-:Y:S03]  /*e0e0*/  FMUL.FTZ R37, R74, R121 ;  /* 0x000000794a257220 */ /* 0x000fe60000410000 */
[--C-:B---3--:R-:W-:Y:S01]  /*e0f0*/  FFMA.FTZ R2, R177, c[0x0][0x2d0], -R77.reuse ;  /* 0x0000b400b1027a23 */ /* 0x108fe2000001084d */
[----:B------:R-:W-:Y:S03]  /*e100*/  MOV R177, R190 ;  /* 0x000000be00b17202 */ /* 0x000fe60000000f00 */
[----:B------:R3:W-:Y:S02]  /*e110*/  MUFU.EX2 R166, R2 ;  /* 0x0000000200a67308 */ /* 0x0007e40000000800 */
[--C-:B---3--:R-:W-:Y:S08]  /*e120*/  FFMA.FTZ R2, R180, c[0x0][0x2d0], -R77.reuse ;  /* 0x0000b400b4027a23 */ /* 0x108ff0000001084d */
[----:B------:R3:W1:Y:S02]  /*e130*/  MUFU.EX2 R165, R2 ;  /* 0x0000000200a57308 */ /* 0x0006640000000800 */
[--C-:B---3--:R-:W-:Y:S02]  /*e140*/  FFMA.FTZ R2, R28, c[0x0][0x2d0], -R77.reuse ;  /* 0x0000b4001c027a23 */ /* 0x108fe4000001084d */
[----:B------:R-:W-:Y:S06]  /*e150*/  FMUL.FTZ R28, R68, R112 ;  /* 0x00000070441c7220 */ /* 0x000fec0000410000 */
[----:B------:R3:W-:Y:S01]  /*e160*/  MUFU.EX2 R164, R2 ;  /* 0x0000000200a47308 */ /* 0x0007e20000000800 */
[-C--:B------:R-:W-:Y:S08]  /*e170*/  HMMA.16816.F32.BF16 R28, R64, R38.reuse, R28 ;  /* 0x00000026401c723c */ /* 0x080ff0000004181c */
[C---:B------:R-:W-:Y:S07]  /*e180*/  HMMA.16816.F32.BF16 R32, R80.reuse, R38, R32 ;  /* 0x000000265020723c */ /* 0x040fee0000041820 */
[C---:B------:R-:W-:Y:S02]  /*e190*/  FMUL.FTZ R38, R69.reuse, R122 ;  /* 0x0000007a45267220 */ /* 0x040fe40000410000 */
[----:B------:R-:W-:Y:S03]  /*e1a0*/  FMUL.FTZ R39, R69, R123 ;  /* 0x0000007b45277220 */ /* 0x000fe60000410000 */
[----:B---3--:R-:W-:Y:S04]  /*e1b0*/  FFMA.FTZ R2, R181, c[0x0][0x2d0], -R77 ;  /* 0x0000b400b5027a23 */ /* 0x008fe8000001084d */
[-C--:B-1----:R-:W-:Y:S01]  /*e1c0*/  HMMA.16816.F32.BF16 R36, R80, R52.reuse, R36 ;  /* 0x000000345024723c */ /* 0x082fe20000041824 */
[----:B------:R1:W3:Y:S07]  /*e1d0*/  MUFU.EX2 R163, R2 ;  /* 0x0000000200a37308 */ /* 0x0002ee0000000800 */
        /* <DEDUP_REMOVED lines=18> */
[----:B-----5:R-:W-:Y:S01]  /*e300*/  F2FP.BF16.PACK_AB R84, R217, R218 ;  /* 0x000000dad954723e */ /* 0x020fe200000010ff */
[-C--:B------:R-:W-:Y:S04]  /*e310*/  HMMA.16816.F32.BF16 R60, R64, R86.reuse, R60 ;  /* 0x00000056403c723c */ /* 0x080fe8000004183c */
[----:B------:R-:W-:Y:S03]  /*e320*/  F2FP.BF16.PACK_AB R85, R165, R166 ;  /* 0x000000a6a555723e */ /* 0x000fe600000010ff */
[C---:B------:R-:W-:Y:S02]  /*e330*/  FMUL.FTZ R64, R74.reuse, R148 ;  /* 0x000000944a407220 */ /* 0x040fe40000410000 */
        /* <DEDUP_REMOVED lines=12> */
[----:B------:R1:W5:Y:S01]  /*e400*/  MUFU.EX2 R191, R2 ;  /* 0x0000000200bf7308 */ /* 0x0003620000000800 */
[----:B---3--:R-:W-:Y:S03]  /*e410*/  F2FP.BF16.PACK_AB R87, R163, R164 ;  /* 0x000000a4a357723e */ /* 0x008fe600000010ff */
[-C--:B------:R-:W-:Y:S08]  /*e420*/  HMMA.16816.F32.BF16 R4, R80, R88.reuse, R4 ;  /* 0x000000585004723c */ /* 0x080ff00000041804 */
[C---:B------:R-:W-:Y:S08]  /*e430*/  HMMA.16816.F32.BF16 R8, R84.reuse, R88, R8 ;  /* 0x000000585408723c */ /* 0x040ff00000041808 */
[-C--:B------:R-:W-:Y:S04]  /*e440*/  HMMA.16816.F32.BF16 R12, R84, R90.reuse, R12 ;  /* 0x0000005a540c723c */ /* 0x080fe8000004180c */
[--C-:B-1----:R-:W-:Y:S02]  /*e450*/  FFMA.FTZ R2, R183, c[0x0][0x2d0], -R79.reuse ;  /* 0x0000b400b7027a23 */ /* 0x102fe4000001084f */
[----:B------:R1:W-:Y:S02]  /*e460*/  MUFU.EX2 R183, R3 ;  /* 0x0000000300b77308 */ /* 0x0003e40000000800 */
[C---:B------:R-:W-:Y:S01]  /*e470*/  HMMA.16816.F32.BF16 R16, R80.reuse, R90, R16 ;  /* 0x0000005a5010723c */ /* 0x040fe20000041810 */
[----:B------:R-:W3:Y:S07]  /*e480*/  LDSM.16.MT88.4 R88, [R200+0x800] ;  /* 0x00080000c858783b */ /* 0x000eee0000004200 */
[-C--:B----4-:R-:W-:Y:S01]  /*e490*/  HMMA.16816.F32.BF16 R20, R80, R92.reuse, R20 ;  /* 0x0000005c5014723c */ /* 0x090fe20000041814 */
[----:B------:R4:W-:Y:S07]  /*e4a0*/  MUFU.EX2 R190, R2 ;  /* 0x0000000200be7308 */ /* 0x0009ee0000000800 */
[C---:B------:R-:W-:Y:S04]  /*e4b0*/  HMMA.16816.F32.BF16 R24, R84.reuse, R92, R24 ;  /* 0x0000005c5418723c */ /* 0x040fe80000041818 */
[--C-:B-1----:R-:W-:Y:S01]  /*e4c0*/  FFMA.FTZ R3, R101, c[0x0][0x2d0], -R156.reuse ;  /* 0x0000b40065037a23 */ /* 0x102fe2000001089c */
[----:B------:R-:W-:Y:S03]  /*e4d0*/  MOV R101, R162 ;  /* 0x000000a200657202 */ /* 0x000fe60000000f00 */
[-C--:B------:R-:W-:Y:S04]  /*e4e0*/  HMMA.16816.F32.BF16 R28, R84, R94.reuse, R28 ;  /* 0x0000005e541c723c */ /* 0x080fe8000004181c */
[----:B------:R-:W-:Y:S04]  /*e4f0*/  MOV R162, R154 ;  /* 0x0000009a00a27202 */ /* 0x000fe80000000f00 */
[C---:B------:R-:W-:Y:S01]  /*e500*/  HMMA.16816.F32.BF16 R32, R80.reuse, R94, R32 ;  /* 0x0000005e5020723c */ /* 0x040fe20000041820 */
[----:B------:R-:W1:Y:S03]  /*e510*/  LDSM.16.MT88.4 R92, [R197+0x1000] ;  /* 0x00100000c55c783b */ /* 0x000e660000004200 */
[----:B----4-:R-:W-:Y:S04]  /*e520*/  FFMA.FTZ R2, R184, c[0x0][0x2d0], -R79 ;  /* 0x0000b400b8027a23 */ /* 0x010fe8000001084f */
[-C--:B------:R-:W-:Y:S01]  /*e530*/  HMMA.16816.F32.BF16 R36, R80, R96.reuse, R36 ;  /* 0x000000605024723c */ /* 0x080fe20000041824 */
[----:B------:R4:W1:Y:S07]  /*e540*/  MUFU.EX2 R189, R2 ;  /* 0x0000000200bd7308 */ /* 0x00086e0000000800 */
[C---:B------:R-:W-:Y:S08]  /*e550*/  HMMA.16816.F32.BF16 R40, R84.reuse, R96, R40 ;  /* 0x000000605428723c */ /* 0x040ff00000041828 */
[-C--:B------:R-:W-:Y:S08]  /*e560*/  HMMA.16816.F32.BF16 R44, R84, R98.reuse, R44 ;  /* 0x00000062542c723c */ /* 0x080ff0000004182c */
[C---:B------:R-:W-:Y:S01]  /*e570*/  HMMA.16816.F32.BF16 R48, R80.reuse, R98, R48 ;  /* 0x000000625030723c */ /* 0x040fe20000041830 */
[----:B------:R-:W-:Y:S03]  /*e580*/  LDSM.16.MT88.4 R96, [R198+0x1000] ;  /* 0x00100000c660783b */ /* 0x000fe60000004200 */
[--C-:B----4-:R-:W-:Y:S04]  /*e590*/  FFMA.FTZ R2, R187, c[0x0][0x2d0], -R156.reuse ;  /* 0x0000b400bb027a23 */ /* 0x110fe8000001089c */
[-C--:B---3--:R-:W-:Y:S01]  /*e5a0*/  HMMA.16816.F32.BF16 R52, R80, R88.reuse, R52 ;  /* 0x000000585034723c */ /* 0x088fe20000041834 */
[----:B------:R3:W-:Y:S07]  /*e5b0*/  MUFU.EX2 R188, R2 ;  /* 0x0000000200bc7308 */ /* 0x0007ee0000000800 */
[C---:B------:R-:W-:Y:S08]  /*e5c0*/  HMMA.16816.F32.BF16 R56, R84.reuse, R88, R56 ;  /* 0x000000585438723c */ /* 0x040ff00000041838 */
[-C--:B------:R-:W-:Y:S08]  /*e5d0*/  HMMA.16816.F32.BF16 R60, R84, R90.reuse, R60 ;  /* 0x0000005a543c723c */ /* 0x080ff0000004183c */
[----:B------:R-:W-:Y:S01]  /*e5e0*/  HMMA.16816.F32.BF16 R64, R80, R90, R64 ;  /* 0x0000005a5040723c */ /* 0x000fe20000041840 */
[----:B------:R-:W4:Y:S03]  /*e5f0*/  LDSM.16.MT88.4 R88, [R201+0x1000] ;  /* 0x00100000c958783b */ /* 0x000f260000004200 */
[--C-:B---3--:R-:W-:Y:S03]  /*e600*/  FFMA.FTZ R2, R239, c[0x0][0x2d0], -R156.reuse ;  /* 0x0000b400ef027a23 */ /* 0x108fe6000001089c */
[----:B------:R-:W-:Y:S01]  /*e610*/  F2FP.BF16.PACK_AB R80, R195, R214 ;  /* 0x000000d6c350723e */ /* 0x000fe200000010ff */
[----:B------:R3:W3:Y:S01]  /*e620*/  MUFU.EX2 R187, R2 ;  /* 0x0000000200bb7308 */ /* 0x0006e20000000800 */
[----:B--2---:R-:W-:Y:S03]  /*e630*/  F2FP.BF16.PACK_AB R82, R193, R194 ;  /* 0x000000c2c152723e */ /* 0x004fe600000010ff */
[----:B-----5:R-:W-:Y:S02]  /*e640*/  F2FP.BF16.PACK_AB R81, R191, R192 ;  /* 0x000000c0bf51723e */ /* 0x020fe400000010ff */
[----:B-1----:R-:W-:Y:S07]  /*e650*/  F2FP.BF16.PACK_AB R83, R189, R190 ;  /* 0x000000bebd53723e */ /* 0x002fee00000010ff */
[-C--:B------:R-:W-:Y:S03]  /*e660*/  HMMA.16816.F32.BF16 R4, R80, R92.reuse, R4 ;  /* 0x0000005c5004723c */ /* 0x080fe60000041804 */
[--C-:B---3--:R-:W-:Y:S01]  /*e670*/  FFMA.FTZ R2, R240, c[0x0][0x2d0], -R77.reuse ;  /* 0x0000b400f0027a23 */ /* 0x108fe2000001084d */
[----:B------:R-:W-:Y:S03]  /*e680*/  F2FP.BF16.PACK_AB R84, R187, R188 ;  /* 0x000000bcbb54723e */ /* 0x000fe600000010ff */
        /* <DEDUP_REMOVED lines=21> */
[-C--:B----4-:R-:W-:Y:S01]  /*e7e0*/  HMMA.16816.F32.BF16 R20, R80, R88.reuse, R20 ;  /* 0x000000585014723c */ /* 0x090fe20000041814 */
[----:B------:R1:W3:Y:S07]  /*e7f0*/  MUFU.EX2 R184, R2 ;  /* 0x0000000200b87308 */ /* 0x0002ee0000000800 */
[C---:B------:R-:W-:Y:S08]  /*e800*/  HMMA.16816.F32.BF16 R24, R84.reuse, R88, R24 ;  /* 0x000000585418723c */ /* 0x040ff00000041818 */
[-C--:B------:R-:W-:Y:S08]  /*e810*/  HMMA.16816.F32.BF16 R28, R84, R90.reuse, R28 ;  /* 0x0000005a541c723c */ /* 0x080ff0000004181c */
[C---:B------:R-:W-:Y:S01]  /*e820*/  HMMA.16816.F32.BF16 R32, R80.reuse, R90, R32 ;  /* 0x0000005a5020723c */ /* 0x040fe20000041820 */
[----:B------:R-:W4:Y:S03]  /*e830*/  LDSM.16.MT88.4 R88, [R197+0x1800] ;  /* 0x00180000c558783b */ /* 0x000f260000004200 */
[--C-:B-1----:R-:W-:Y:S04]  /*e840*/  FFMA.FTZ R2, R105, c[0x0][0x2d0], -R79.reuse ;  /* 0x0000b40069027a23 */ /* 0x102fe8000001084f */
[-C--:B------:R-:W-:Y:S01]  /*e850*/  HMMA.16816.F32.BF16 R36, R80, R96.reuse, R36 ;  /* 0x000000605024723c */ /* 0x080fe20000041824 */
[----:B------:R1:W5:Y:S07]  /*e860*/  MUFU.EX2 R143, R2 ;  /* 0x00000002008f7308 */ /* 0x00036e0000000800 */
[C---:B------:R-:W-:Y:S08]  /*e870*/  HMMA.16816.F32.BF16 R40, R84.reuse, R96, R40 ;  /* 0x000000605428723c */ /* 0x040ff00000041828 */
[-C--:B------:R-:W-:Y:S08]  /*e880*/  HMMA.16816.F32.BF16 R44, R84, R98.reuse, R44 ;  /* 0x00000062542c723c */ /* 0x080ff0000004182c */
[C---:B------:R-:W-:Y:S01]  /*e890*/  HMMA.16816.F32.BF16 R48, R80.reuse, R98, R48 ;  /* 0x000000625030723c */ /* 0x040fe20000041830 */
[----:B------:R-:W-:Y:S03]  /*e8a0*/  LDSM.16.MT88.4 R96, [R198+0x1800] ;  /* 0x00180000c660783b */ /* 0x000fe60000004200 */
        /* <DEDUP_REMOVED lines=19> */
[-C--:B----4-:R-:W-:Y:S03]  /*e9e0*/  HMMA.16816.F32.BF16 R4, R80, R88.reuse, R4 ;  /* 0x000000585004723c */ /* 0x090fe60000041804 */
[----:B-1----:R-:W-:Y:S06]  /*e9f0*/  FFMA.FTZ R2, R177, c[0x0][0x2d0], -R156 ;  /* 0x0000b400b1027a23 */ /* 0x002fec000001089c */
[----:B------:R1:W-:Y:S10]  /*ea00*/  MUFU.EX2 R177, R3 ;  /* 0x0000000300b17308 */ /* 0x0003f40000000800 */
[----:B------:R3:W4:Y:S01]  /*ea10*/  MUFU.EX2 R178, R2 ;  /* 0x0000000200b27308 */ /* 0x0007220000000800 */
[----:B-1----:R-:W-:Y:S09]  /*ea20*/  FFMA.FTZ R3, R170, c[0x0][0x2d0], -R78 ;  /* 0x0000b400aa037a23 */ /* 0x002ff2000001084e */
[----:B------:R1:W-:Y:S01]  /*ea30*/  MUFU.EX2 R170, R3 ;  /* 0x0000000300aa7308 */ /* 0x0003e20000000800 */
[--C-:B---3--:R-:W-:Y:S01]  /*ea40*/  FFMA.FTZ R2, R103, c[0x0][0x2d0], -R77.reuse ;  /* 0x0000b40067027a23 */ /* 0x108fe2000001084d */
[----:B----4-:R-:W-:Y:S08]  /*ea50*/  F2FP.BF16.PACK_AB R84, R178, R142 ;  /* 0x0000008eb254723e */ /* 0x010ff000000010ff */
[----:B------:R3:W-:Y:S01]  /*ea60*/  MUFU.EX2 R140, R2 ;  /* 0x00000002008c7308 */ /* 0x0007e20000000800 */
[----:B-1----:R-:W4:Y:S04]  /*ea70*/  LDL.LU R3, [R1+0x14] ;  /* 0x0000140001037983 */ /* 0x002f280000300800 */
[----:B------:R-:W5:Y:S04]  /*ea80*/  LDL.LU R106, [R1+0x18] ;  /* 0x00001800016a7983 */ /* 0x000f680000300800 */
[----:B------:R-:W5:Y:S01]  /*ea90*/  LDL.LU R105, [R1+0x1c] ;  /* 0x00001c0001697983 */ /* 0x000f620000300800 */
[--C-:B---3--:R-:W-:Y:S03]  /*eaa0*/  FFMA.FTZ R2, R155, c[0x0][0x2d0], -R77.reuse ;  /* 0x0000b4009b027a23 */ /* 0x108fe6000001084d */
[----:B------:R-:W3:Y:S01]  /*eab0*/  LDL.LU R104, [R1+0x20] ;  /* 0x0000200001687983 */ /* 0x000ee20000300800 */
[----:B------:R1:W1:Y:S02]  /*eac0*/  MUFU.EX2 R155, R2 ;  /* 0x00000002009b7308 */ /* 0x0002640000000800 */
[----:B-1----:R-:W-:Y:S01]  /*ead0*/  FFMA.FTZ R2, R102, c[0x0][0x2d0], -R156 ;  /* 0x0000b40066027a23 */ /* 0x002fe2000001089c */
[----:B------:R-:W-:Y:S02]  /*eae0*/  MOV R102, R176 ;  /* 0x000000b000667202 */ /* 0x000fe40000000f00 */
[----:B------:R-:W-:Y:S05]  /*eaf0*/  F2FP.BF16.PACK_AB R85, R155, R140 ;  /* 0x0000008c9b55723e */ /* 0x000fea00000010ff */
[----:B------:R1:W1:Y:S02]  /*eb00*/  MUFU.EX2 R176, R2 ;  /* 0x0000000200b07308 */ /* 0x0002640000000800 */
[--C-:B-1----:R-:W-:Y:S01]  /*eb10*/  FFMA.FTZ R2, R153, c[0x0][0x2d0], -R77.reuse ;  /* 0x0000b40099027a23 */ /* 0x102fe2000001084d */
[----:B------:R-:W-:Y:S07]  /*eb20*/  F2FP.BF16.PACK_AB R86, R177, R176 ;  /* 0x000000b0b156723e */ /* 0x000fee00000010ff */
[----:B------:R1:W-:Y:S02]  /*eb30*/  MUFU.EX2 R153, R2 ;  /* 0x0000000200997308 */ /* 0x0003e40000000800 */
[----:B-1----:R-:W-:Y:S08]  /*eb40*/  FFMA.FTZ R2, R152, c[0x0][0x2d0], -R77 ;  /* 0x0000b40098027a23 */ /* 0x002ff0000001084d */
[----:B------:R1:W1:Y:S02]  /*eb50*/  MUFU.EX2 R154, R2 ;  /* 0x00000002009a7308 */ /* 0x0002640000000800 */
[--C-:B-1----:R-:W-:Y:S01]  /*eb60*/  FFMA.FTZ R2, R171, c[0x0][0x2d0], -R78.reuse ;  /* 0x0000b400ab027a23 */ /* 0x102fe2000001084e */
[----:B------:R-:W-:Y:S07]  /*eb70*/  F2FP.BF16.PACK_AB R87, R154, R153 ;  /* 0x000000999a57723e */ /* 0x000fee00000010ff */
[----:B------:R1:W1:Y:S01]  /*eb80*/  MUFU.EX2 R171, R2 ;  /* 0x0000000200ab7308 */ /* 0x0002620000000800 */
[C---:B------:R-:W-:Y:S08]  /*eb90*/  HMMA.16816.F32.BF16 R8, R84.reuse, R88, R8 ;  /* 0x000000585408723c */ /* 0x040ff00000041808 */
[-C--:B------:R-:W-:Y:S08]  /*eba0*/  HMMA.16816.F32.BF16 R12, R84, R90.reuse, R12 ;  /* 0x0000005a540c723c */ /* 0x080ff0000004180c */
[C---:B------:R-:W-:Y:S01]  /*ebb0*/  HMMA.16816.F32.BF16 R16, R80.reuse, R90, R16 ;  /* 0x0000005a5010723c */ /* 0x040fe20000041810 */
[----:B------:R-:W2:Y:S03]  /*ebc0*/  LDSM.16.MT88.4 R88, [R200+0x1800] ;  /* 0x00180000c858783b */ /* 0x000ea60000004200 */
[--C-:B-1----:R-:W-:Y:S01]  /*ebd0*/  FFMA.FTZ R2, R158, c[0x0][0x2d0], -R79.reuse ;  /* 0x0000b4009e027a23 */ /* 0x102fe2000001084f */
[----:B------:R-:W-:Y:S02]  /*ebe0*/  MOV R158, R168 ;  /* 0x000000a8009e7202 */ /* 0x000fe40000000f00 */
[----:B------:R-:W-:Y:S01]  /*ebf0*/  F2FP.BF16.PACK_AB R148, R170, R171 ;  /* 0x000000abaa94723e */ /* 0x000fe200000010ff */
[-C--:B--2---:R-:W-:Y:S01]  /*ec00*/  HMMA.16816.F32.BF16 R20, R80, R92.reuse, R20 ;  /* 0x0000005c5014723c */ /* 0x084fe20000041814 */
[----:B------:R1:W-:Y:S07]  /*ec10*/  MUFU.EX2 R168, R2 ;  /* 0x0000000200a87308 */ /* 0x0003ee0000000800 */
[C---:B------:R-:W-:Y:S08]  /*ec20*/  HMMA.16816.F32.BF16 R24, R84.reuse, R92, R24 ;  /* 0x0000005c5418723c */ /* 0x040ff00000041818 */
[-C--:B------:R-:W-:Y:S08]  /*ec30*/  HMMA.16816.F32.BF16 R28, R84, R94.reuse, R28 ;  /* 0x0000005e541c723c */ /* 0x080ff0000004181c */
[C---:B------:R-:W-:Y:S04]  /*ec40*/  HMMA.16816.F32.BF16 R32, R80.reuse, R94, R32 ;  /* 0x0000005e5020723c */ /* 0x040fe80000041820 */
[--C-:B-1----:R-:W-:Y:S01]  /*ec50*/  FFMA.FTZ R2, R102, c[0x0][0x2d0], -R79.reuse ;  /* 0x0000b40066027a23 */ /* 0x102fe2000001084f */
[----:B------:R-:W-:Y:S02]  /*ec60*/  MOV R102, R159 ;  /* 0x0000009f00667202 */ /* 0x000fe40000000f00 */
[----:B------:R-:W-:Y:S01]  /*ec70*/  MOV R159, R169 ;  /* 0x000000a9009f7202 */ /* 0x000fe20000000f00 */
        /* <DEDUP_REMOVED lines=8> */
[-C--:B------:R-:W-:Y:S08]  /*ed00*/  HMMA.16816.F32.BF16 R52, R80, R88.reuse, R52 ;  /* 0x000000585034723c */ /* 0x080ff00000041834 */
[C---:B------:R-:W-:Y:S08]  /*ed10*/  HMMA.16816.F32.BF16 R56, R84.reuse, R88, R56 ;  /* 0x000000585438723c */ /* 0x040ff00000041838 */
[-C--:B------:R-:W-:Y:S04]  /*ed20*/  HMMA.16816.F32.BF16 R60, R84, R90.reuse, R60 ;  /* 0x0000005a543c723c */ /* 0x080fe8000004183c */
[----:B-1----:R-:W-:Y:S01]  /*ed30*/  FFMA.FTZ R2, R101, c[0x0][0x2d0], -R78 ;  /* 0x0000b40065027a23 */ /* 0x002fe2000001084e */
[----:B------:R-:W-:Y:S03]  /*ed40*/  MOV R101, R162 ;  /* 0x000000a200657202 */ /* 0x000fe60000000f00 */
[----:B------:R-:W-:Y:S01]  /*ed50*/  HMMA.16816.F32.BF16 R64, R80, R90, R64 ;  /* 0x0000005a5040723c */ /* 0x000fe20000041840 */
[----:B------:R1:W2:Y:S03]  /*ed60*/  MUFU.EX2 R162, R2 ;  /* 0x0000000200a27308 */ /* 0x0002a60000000800 */
[----:B------:R-:W-:Y:S02]  /*ed70*/  MOV R85, R70 ;  /* 0x0000004600557202 */ /* 0x000fe40000000f00 */
[----:B------:R-:W-:Y:S01]  /*ed80*/  MOV R84, R71 ;  /* 0x0000004700547202 */ /* 0x000fe20000000f00 */
[--C-:B-1----:R-:W-:Y:S01]  /*ed90*/  FFMA.FTZ R2, R100, c[0x0][0x2d0], -R79.reuse ;  /* 0x0000b40064027a23 */ /* 0x102fe2000001084f */
[----:B------:R-:W-:Y:S04]  /*eda0*/  MOV R100, R157 ;  /* 0x0000009d00647202 */ /* 0x000fe80000000f00 */
[----:B------:R-:W-:Y:S02]  /*edb0*/  MOV R157, R161 ;  /* 0x000000a1009d7202 */ /* 0x000fe40000000f00 */
[----:B------:R1:W-:Y:S01]  /*edc0*/  MUFU.EX2 R161, R2 ;  /* 0x0000000200a17308 */ /* 0x0003e20000000800 */
[----:B--2---:R-:W-:Y:S01]  /*edd0*/  F2FP.BF16.PACK_AB R150, R162, R167 ;  /* 0x000000a7a296723e */ /* 0x004fe200000010ff */
[----:B-1----:R-:W-:Y:S02]  /*ede0*/  FFMA.FTZ R2, R160, c[0x0][0x2d0], -R79 ;  /* 0x0000b400a0027a23 */ /* 0x002fe4000001084f */
[----:B----4-:R-:W-:Y:S06]  /*edf0*/  FFMA.FTZ R3, R74, R3, R230 ;  /* 0x000000034a037223 */ /* 0x010fec00000100e6 */
[----:B------:R1:W2:Y:S01]  /*ee00*/  MUFU.EX2 R160, R2 ;  /* 0x0000000200a07308 */ /* 0x0002a20000000800 */
[----:B------:R-:W-:Y:S02]  /*ee10*/  FADD.FTZ R3, R237, R3 ;  /* 0x00000003ed037221 */ /* 0x000fe40000010000 */
[----:B-----5:R-:W-:Y:S02]  /*ee20*/  FFMA.FTZ R68, R68, R105, R227 ;  /* 0x0000006944447223 */ /* 0x020fe400000100e3 */
[----:B------:R-:W-:Y:S02]  /*ee30*/  FADD.FTZ R3, R236, R3 ;  /* 0x00000003ec037221 */ /* 0x000fe40000010000 */
[----:B---3--:R-:W-:Y:S02]  /*ee40*/  FFMA.FTZ R0, R0, R104, R172 ;  /* 0x0000006800007223 */ /* 0x008fe400000100ac */
[----:B------:R-:W-:Y:S02]  /*ee50*/  FADD.FTZ R3, R238, R3 ;  /* 0x00000003ee037221 */ /* 0x000fe40000010000 */
[----:B------:R-:W-:Y:S02]  /*ee60*/  FADD.FTZ R0, R173, R0 ;  /* 0x00000000ad007221 */ /* 0x000fe40000010000 */
        /* <DEDUP_REMOVED lines=13> */
[----:B-1----:R-:W-:Y:S02]  /*ef40*/  FFMA.FTZ R2, R100, c[0x0][0x2d0], -R156 ;  /* 0x0000b40064027a23 */ /* 0x002fe4000001089c */
[----:B------:R-:W1:Y:S06]  /*ef50*/  LDSM.16.MT88.4 R100, [R197+0x2000] ;  /* 0x00200000c564783b */ /* 0x000e6c0000004200 */
[----:B------:R2:W3:Y:S02]  /*ef60*/  MUFU.EX2 R156, R2 ;  /* 0x00000002009c7308 */ /* 0x0004e40000000800 */
[--C-:B--2---:R-:W-:Y:S01]  /*ef70*/  FFMA.FTZ R2, R75, c[0x0][0x2d0], -R77.reuse ;  /* 0x0000b4004b027a23 */ /* 0x104fe2000001084d */
[----:B---3--:R-:W-:Y:S01]  /*ef80*/  F2FP.BF16.PACK_AB R146, R156, R157 ;  /* 0x0000009d9c92723e */ /* 0x008fe200000010ff */
[----:B------:R-:W-:Y:S06]  /*ef90*/  FFMA.FTZ R77, R76, c[0x0][0x2d0], -R77 ;  /* 0x0000b4004c4d7a23 */ /* 0x000fec000001084d */
[----:B------:R2:W-:Y:S10]  /*efa0*/  MUFU.EX2 R78, R2 ;  /* 0x00000002004e7308 */ /* 0x0005f40000000800 */
[----:B------:R-:W3:Y:S01]  /*efb0*/  MUFU.EX2 R75, R77 ;  /* 0x0000004d004b7308 */ /* 0x000ee20000000800 */
[-C--:B-1----:R-:W-:Y:S07]  /*efc0*/  HMMA.16816.F32.BF16 R88, R148, R100.reuse, R4 ;  /* 0x000000649458723c */ /* 0x082fee0000041804 */
[----:B------:R-:W-:Y:S02]  /*efd0*/  FADD.FTZ R4, R228, R68 ;  /* 0x00000044e4047221 */ /* 0x000fe40000010000 */
[----:B--2---:R-:W-:Y:S04]  /*efe0*/  FFMA.FTZ R2, R69, R106, R231 ;  /* 0x0000006a45027223 */ /* 0x004fe800000100e7 */
[----:B------:R-:W-:Y:S04]  /*eff0*/  FADD.FTZ R2, R233, R2 ;  /* 0x00000002e9027221 */ /* 0x000fe80000010000 */
[----:B------:R-:W-:Y:S01]  /*f000*/  FADD.FTZ R2, R234, R2 ;  /* 0x00000002ea027221 */ /* 0x000fe20000010000 */
[----:B---3--:R-:W-:Y:S03]  /*f010*/  F2FP.BF16.PACK_AB R147, R75, R78 ;  /* 0x0000004e4b93723e */ /* 0x008fe600000010ff */
[----:B------:R-:W-:Y:S04]  /*f020*/  FADD.FTZ R2, R235, R2 ;  /* 0x00000002eb027221 */ /* 0x000fe80000010000 */
[C---:B------:R-:W-:Y:S07]  /*f030*/  HMMA.16816.F32.BF16 R92, R144.reuse, R100, R8 ;  /* 0x00000064905c723c */ /* 0x040fee0000041808 */
[----:B------:R-:W-:Y:S01]  /*f040*/  FADD.FTZ R8, R229, R4 ;  /* 0x00000004e5087221 */ /* 0x000fe20000010000 */
[-C--:B------:R-:W-:Y:S01]  /*f050*/  HMMA.16816.F32.BF16 R96, R144, R102.reuse, R12 ;  /* 0x000000669060723c */ /* 0x080fe2000004180c */
[----:B------:R-:W1:Y:S03]  /*f060*/  LDSM.16.MT88.4 R4, [R200+0x2000] ;  /* 0x00200000c804783b */ /* 0x000e660000004200 */
        /* <DEDUP_REMOVED lines=80> */
[----:B------:R1:W-:Y:S01]  /*f570*/  STL [R1+0x18], R3 ;  /* 0x0000180301007387 */ /* 0x0003e20000100800 */
[----:B------:R-:W-:Y:S03]  /*f580*/  FADD.FTZ R0, R75, R0 ;  /* 0x000000004b007221 */ /* 0x000fe60000010000 */
[----:B------:R2:W-:Y:S04]  /*f590*/  STL [R1+0x1c], R2 ;  /* 0x00001c0201007387 */ /* 0x0005e80000100800 */
[----:B------:R3:W-:Y:S01]  /*f5a0*/  STL [R1+0x20], R0 ;  /* 0x0000200001007387 */ /* 0x0007e20000100800 */
[----:B-1----:R-:W-:Y:S02]  /*f5b0*/  MOV R3, R72 ;  /* 0x0000004800037202 */ /* 0x002fe40000000f00 */
[----:B--2---:R-:W-:Y:S01]  /*f5c0*/  MOV R2, R73 ;  /* 0x0000004900027202 */ /* 0x004fe20000000f00 */
[----:B------:R-:W-:-:S05]  /*f5d0*/  @P0 BRA `(.L_x_1230) ;  /* 0xffffc55000000947 */ /* 0x000fca000383ffff */
.L_x_1229:
[----:B------:R-:W-:Y:S02]  /*f5e0*/  MOV R9, 0x1f ;  /* 0x0000001f00097802 */ /* 0x000fe40000000f00 */
[----:B------:R-:W-:Y:S01]  /*f5f0*/  MOV R8, 0xffffffff ;  /* 0xffffffff00087802 */ /* 0x000fe20000000f00 */
[----:B------:R-:W-:Y:S05]  /*f600*/  BRA.DIV ~URZ, `(.L_x_1231) ;  /* 0x000051327f007947 */ /* 0x000fea000b800000 */
[----:B------:R-:W2:Y:S04]  /*f610*/  LDL R2, [R1+0x14] ;  /* 0x0000140001027983 */ /* 0x000ea80000100800 */
[----:B--23--:R1:W2:Y:S02]  /*f620*/  SHFL.BFLY PT, R0, R2, 0x2, 0x1f ;  /* 0x0c401f0002007f89 */ /* 0x00c2a400000e0000 */
.L_x_1317:
        /* <DEDUP_REMOVED lines=19> */
.L_x_1318:
[----:B------:R-:W-:Y:S01]  /*f760*/  FSETP.NE.FTZ.AND P3, PT, R4, RZ, PT ;  /* 0x000000ff0400720b */ /* 0x000fe20003f75000 */
[----:B------:R-:W-:Y:S01]  /*f770*/  CS2R R2, SRZ ;  /* 0x0000000000027805 */ /* 0x000fe2000001ff00 */
[----:B------:R-:W-:Y:S02]  /*f780*/  MOV R0, RZ ;  /* 0x000000ff00007202 */ /* 0x000fe40000000f00 */
[----:B------:R-:W-:Y:S02]  /*f790*/  FSETP.NE.FTZ.AND P2, PT, R5, RZ, PT ;  /* 0x000000ff0500720b */ /* 0x000fe40003f55000 */
[----:B------:R-:W-:Y:S02]  /*f7a0*/  FSETP.NE.FTZ.AND P1, PT, R6, RZ, PT ;  /* 0x000000ff0600720b */ /* 0x000fe40003f35000 */
[----:B------:R-:W-:Y:S02]  /*f7b0*/  MOV R26, 0xff800000 ;  /* 0xff800000001a7802 */ /* 0x000fe40000000f00 */
[----:B------:R-:W-:-:S02]  /*f7c0*/  MOV R24, 0xff800000 ;  /* 0xff80000000187802 */ /* 0x000fc40000000f00 */
[----:B------:R-:W-:Y:S01]  /*f7d0*/  MOV R25, 0xff800000 ;  /* 0xff80000000197802 */ /* 0x000fe20000000f00 */
[----:B------:R-:W1:Y:S01]  /*f7e0*/  @P3 MUFU.RCP R0, R4 ;  /* 0x0000000400003308 */ /* 0x000e620000001000 */
[----:B------:R-:W-:-:S05]  /*f7f0*/  MOV R19, 0xff800000 ;  /* 0xff80000000137802 */ /* 0x000fca0000000f00 */
[----:B------:R-:W-:Y:S02]  /*f800*/  @P1 MOV R10, 0x3f317218 ;  /* 0x3f317218000a1802 */ /* 0x000fe40000000f00 */
[----:B------:R2:W-:Y:S01]  /*f810*/  @P3 MUFU.LG2 R9, R4 ;  /* 0x0000000400093308 */ /* 0x0005e20000000c00 */
[----:B-1----:R-:W-:-:S07]  /*f820*/  FMUL.FTZ R74, R0, R100 ;  /* 0x00000064004a7220 */ /* 0x002fce0000410000 */
[----:B------:R-:W-:Y:S01]  /*f830*/  @P2 MUFU.RCP R3, R5 ;  /* 0x0000000500032308 */ /* 0x000fe20000001000 */
[C---:B------:R-:W-:Y:S02]  /*f840*/  FMUL.FTZ R75, R0.reuse, R101 ;  /* 0x00000065004b7220 */ /* 0x040fe40000410000 */
[C---:B------:R-:W-:Y:S02]  /*f850*/  FMUL.FTZ R68, R0.reuse, R88 ;  /* 0x0000005800447220 */ /* 0x040fe40000410000 */
[----:B------:R-:W-:Y:S02]  /*f860*/  FMUL.FTZ R69, R0, R89 ;  /* 0x0000005900457220 */ /* 0x000fe40000410000 */
[----:B--2-4-:R-:W-:Y:S01]  /*f870*/  FADD.FTZ R4, R8, R7 ;  /* 0x0000000708047221 */ /* 0x014fe20000010000 */
[----:B------:R-:W-:Y:S01]  /*f880*/  @P1 MUFU.RCP R2, R6 ;  /* 0x0000000600021308 */ /* 0x000fe20000001000 */
[C---:B------:R-:W-:Y:S02]  /*f890*/  FMUL.FTZ R76, R0.reuse, R104 ;  /* 0x00000068004c7220 */ /* 0x040fe40000410000 */
[----:B------:R-:W-:Y:S01]  /*f8a0*/  FMUL.FTZ R77, R0, R105 ;  /* 0x00000069004d7220 */ /* 0x000fe20000410000 */
[----:B------:R-:W-:Y:S01]  /*f8b0*/  FSETP.NE.FTZ.AND P0, PT, R4, RZ, PT ;  /* 0x000000ff0400720b */ /* 0x000fe20003f15000 */
[----:B------:R-:W-:-:S02]  /*f8c0*/  FMUL.FTZ R78, R0, R116 ;  /* 0x00000074004e7220 */ /* 0x000fc40000410000 */
[C---:B------:R-:W-:Y:S01]  /*f8d0*/  FMUL.FTZ R79, R0.reuse, R117 ;  /* 0x00000075004f7220 */ /* 0x040fe20000410000 */
[----:B------:R1:W2:Y:S01]  /*f8e0*/  @P2 MUFU.LG2 R7, R5 ;  /* 0x0000000500072308 */ /* 0x0002a20000000c00 */
        /* <DEDUP_REMOVED lines=8> */
[----:B-1----:R-:W-:Y:S01]  /*f970*/  @P2 MOV R5, 0x3f317218 ;  /* 0x3f31721800052802 */ /* 0x002fe20000000f00 */
[----:B------:R-:W1:Y:S01]  /*f980*/  @P1 MUFU.LG2 R0, R6 ;  /* 0x0000000600001308 */ /* 0x000e620000000c00 */
[----:B--2---:R-:W-:Y:S02]  /*f990*/  @P2 FMUL.FTZ R8, R7, 0.69314718246459960938 ;  /* 0x3f31721807082820 */ /* 0x004fe40000410000 */
[C---:B------:R-:W-:Y:S02]  /*f9a0*/  FMUL.FTZ R84, R3.reuse, R90 ;  /* 0x0000005a03547220 */ /* 0x040fe40000410000 */
[----:B------:R-:W-:-:S02]  /*f9b0*/  FMUL.FTZ R85, R3, R91 ;  /* 0x0000005b03557220 */ /* 0x000fc40000410000 */
[C---:B------:R-:W-:Y:S02]  /*f9c0*/  FMUL.FTZ R86, R3.reuse, R102 ;  /* 0x0000006603567220 */ /* 0x040fe40000410000 */
[C---:B------:R-:W-:Y:S02]  /*f9d0*/  FMUL.FTZ R87, R3.reuse, R103 ;  /* 0x0000006703577220 */ /* 0x040fe40000410000 */
[C---:B------:R-:W-:Y:S02]  /*f9e0*/  FMUL.FTZ R88, R3.reuse, R106 ;  /* 0x0000006a03587220 */ /* 0x040fe40000410000 */
[C---:B------:R-:W-:Y:S02]  /*f9f0*/  FMUL.FTZ R89, R3.reuse, R107 ;  /* 0x0000006b03597220 */ /* 0x040fe40000410000 */
[C---:B------:R-:W-:Y:S02]  /*fa00*/  FMUL.FTZ R90, R3.reuse, R118 ;  /* 0x00000076035a7220 */ /* 0x040fe40000410000 */
[----:B-1----:R-:W-:Y:S01]  /*fa10*/  @P1 FMUL.FTZ R7, R0, 0.69314718246459960938 ;  /* 0x3f31721800071820 */ /* 0x002fe20000410000 */
[----:B------:R-:W-:Y:S01]  /*fa20*/  MOV R0, RZ ;  /* 0x000000ff00007202 */ /* 0x000fe20000000f00 */
        /* <DEDUP_REMOVED lines=27> */
[----:B------:R2:W3:Y:S01]  /*fbe0*/  @P0 MUFU.LG2 R2, R4 ;  /* 0x0000000400020308 */ /* 0x0004e20000000c00 */
[----:B------:R-:W-:Y:S02]  /*fbf0*/  @P3 FMUL.FTZ R6, R3, c[0x0][0x2d0] ;  /* 0x0000b40003063a20 */ /* 0x000fe40000410000 */
[----:B------:R-:W-:Y:S02]  /*fc00*/  @P1 FMUL.FTZ R3, R10, c[0x0][0x2d0] ;  /* 0x0000b4000a031a20 */ /* 0x000fe40000410000 */
[----:B------:R-:W-:Y:S02]  /*fc10*/  @P3 FMUL.FTZ R9, R9, 0.69314718246459960938 ;  /* 0x3f31721809093820 */ /* 0x000fe40000410000 */
[----:B------:R-:W-:Y:S01]  /*fc20*/  @P1 FFMA.FTZ R26, R3, R71, R7 ;  /* 0x00000047031a1223 */ /* 0x000fe20000010007 */
[----:B------:R-:W-:Y:S01]  /*fc30*/  @P0 MOV R3, 0x3f317218 ;  /* 0x3f31721800030802 */ /* 0x000fe20000000f00 */
[----:B------:R-:W-:Y:S02]  /*fc40*/  @P2 FMUL.FTZ R5, R5, c[0x0][0x2d0] ;  /* 0x0000b40005052a20 */ /* 0x000fe40000410000 */
[----:B-1----:R-:W-:-:S02]  /*fc50*/  FMUL.FTZ R34, R0, R94 ;  /* 0x0000005e00227220 */ /* 0x002fc40000410000 */
[----:B------:R-:W-:Y:S02]  /*fc60*/  @P0 FMUL.FTZ R3, R3, c[0x0][0x2d0] ;  /* 0x0000b40003030a20 */ /* 0x000fe40000410000 */
[----:B------:R-:W-:Y:S01]  /*fc70*/  FMUL.FTZ R35, R0, R95 ;  /* 0x0000005f00237220 */ /* 0x000fe20000410000 */
[----:B--2---:R-:W-:Y:S01]  /*fc80*/  MOV R4, 0x1 ;  /* 0x0000000100047802 */ /* 0x004fe20000000f00 */
[----:B---3--:R-:W-:Y:S02]  /*fc90*/  @P0 FMUL.FTZ R2, R2, 0.69314718246459960938 ;  /* 0x3f31721802020820 */ /* 0x008fe40000410000 */
        /* <DEDUP_REMOVED lines=17> */
[----:B------:R-:W-:Y:S02]  /*fdb0*/  @P0 FFMA.FTZ R19, R3, R70, R2 ;  /* 0x0000004603130223 */ /* 0x000fe40000010002 */
.L_x_1198:
        /* <DEDUP_REMOVED lines=19> */
.L_x_1234:
[----:B--2---:R-:W-:Y:S05]  /*fef0*/  BSYNC B0 ;  /* 0x0000000000007941 */ /* 0x004fea0003800000 */
.L_x_1233:
        /* <DEDUP_REMOVED lines=105> */
.L_x_1237:
        /* <DEDUP_REMOVED lines=67> */
[----:B----4-:R-:W-:-:S05]  /*109c0*/  IMAD.IADD R5, R16, 0x1, R71 ;  /* 0x0000000110057824 */ /* 0x010fca00078e0247 */
        /* <DEDUP_REMOVED lines=61> */
.L_x_1319:
[----:B------:R-:W-:Y:S05]  /*10da0*/  BRA.DIV ~URZ, `(.L_x_1240) ;  /* 0x00003cc27f007947 */ /* 0x000fea000b800000 */
[----:B------:R3:W4:Y:S02]  /*10db0*/  SHFL.IDX PT, R2, R7, RZ, 0x181f ;  /* 0x00181fff07027589 */ /* 0x00072400000e0000 */
.L_x_1320:
        /* <DEDUP_REMOVED lines=9> */
.L_x_1321:
        /* <DEDUP_REMOVED lines=8> */
.L_x_1322:
[----:B------:R-:W-:Y:S05]  /*10ed0*/  BRA.DIV ~URZ, `(.L_x_1243) ;  /* 0x00003d427f007947 */ /* 0x000fea000b800000 */
[----:B-1----:R1:W2:Y:S02]  /*10ee0*/  SHFL.IDX PT, R2, R7, 0x2, 0x181f ;  /* 0x00581f0007027f89 */ /* 0x0022a400000e0000 */
.L_x_1323:
        /* <DEDUP_REMOVED lines=9> */
.L_x_1324:
        /* <DEDUP_REMOVED lines=8> */
.L_x_1325:
[----:B------:R-:W-:Y:S05]  /*11000*/  BRA.DIV ~URZ, `(.L_x_1246) ;  /* 0x00003dc27f007947 */ /* 0x000fea000b800000 */
[----:B--2---:R2:W1:Y:S02]  /*11010*/  SHFL.IDX PT, R2, R7, 0x4, 0x181f ;  /* 0x00981f0007027f89 */ /* 0x00446400000e0000 */
.L_x_1326:
        /* <DEDUP_REMOVED lines=9> */
.L_x_1327:
        /* <DEDUP_REMOVED lines=8> */
.L_x_1328:
[----:B------:R-:W-:Y:S05]  /*11130*/  BRA.DIV ~URZ, `(.L_x_1249) ;  /* 0x00003e427f007947 */ /* 0x000fea000b800000 */
[----:B--2---:R2:W3:Y:S02]  /*11140*/  SHFL.IDX PT, R2, R7, 0x6, 0x181f ;  /* 0x00d81f0007027f89 */ /* 0x0044e400000e0000 */
.L_x_1329:
        /* <DEDUP_REMOVED lines=9> */
.L_x_1330:
        /* <DEDUP_REMOVED lines=8> */
.L_x_1238:
        /* <DEDUP_REMOVED lines=34> */
.L_x_1331:
[----:B------:R-:W-:Y:S05]  /*11480*/  BRA.DIV ~URZ, `(.L_x_1253) ;  /* 0x00003ca27f007947 */ /* 0x000fea000b800000 */
[----:B------:R3:W4:Y:S02]  /*11490*/  SHFL.IDX PT, R2, R21, RZ, 0x1c1f ;  /* 0x001c1fff15027589 */ /* 0x00072400000e0000 */
.L_x_1332:
        /* <DEDUP_REMOVED lines=20> */
[----:B------:R-:W-:-:S09]  /*115e0*/  ISETP.GE.AND P6, PT, R11, c[0x0][0x3c8], PT ;  /* 0x0000f2000b007a0c */ /* 0x000fd20003fc6270 */
        /* <DEDUP_REMOVED lines=18> */
[----:B------:R-:W-:-:S03]  /*11710*/  ISETP.GE.AND P2, PT, R4, c[0x0][0x3c8], PT ;  /* 0x0000f20004007a0c */ /* 0x000fc60003f46270 */
[----:B------:R2:W-:Y:S01]  /*11720*/  @!P1 ST.E.64 [R14.64], R66 ;  /* 0x000000420e009985 */ /* 0x0005e2000c101b08 */
[----:B----4-:R-:W-:-:S04]  /*11730*/  @!P6 LEA R16, P1, R7, R2, 0x2 ;  /* 0x000000020710e211 */ /* 0x010fc800078210ff */
        /* <DEDUP_REMOVED lines=8> */
.L_x_1255:
[----:B------:R-:W-:Y:S05]  /*117c0*/  BSYNC B0 ;  /* 0x0000000000007941 */ /* 0x000fea0003800000 */
.L_x_1254:
[----:B------:R-:W-:Y:S05]  /*117d0*/  BRA.DIV ~URZ, `(.L_x_1256) ;  /* 0x000039c27f007947 */ /* 0x000fea000b800000 */
[----:B--2---:R2:W1:Y:S04]  /*117e0*/  SHFL.IDX PT, R12, R13, 0x1, 0x1c1f ;  /* 0x003c1f000d0c7f89 */ /* 0x00446800000e0000 */
[----:B----4-:R2:W4:Y:S02]  /*117f0*/  SHFL.IDX PT, R2, R21, 0x1, 0x1c1f ;  /* 0x003c1f0015027f89 */ /* 0x01052400000e0000 */
.L_x_1333:
[----:B------:R-:W-:Y:S01]  /*11800*/  BSSY B0, `(.L_x_1257) ;  /* 0x0000023000007945 */ /* 0x000fe20003800000 */
[----:B------:R-:W-:Y:S05]  /*11810*/  @P0 BRA `(.L_x_1258) ;  /* 0x0000021000000947 */ /* 0x000fea0003800000 */
[----:B------:R-:W5:Y:S01]  /*11820*/  LDL R3, [R1+0x4c] ;  /* 0x00004c0001037983 */ /* 0x000f620000100800 */
[----:B------:R-:W-:Y:S02]  /*11830*/  ISETP.GE.AND P6, PT, R0, c[0x0][0x3c8], PT ;  /* 0x0000f20000007a0c */ /* 0x000fe40003fc6270 */
[----:B------:R-:W-:Y:S02]  /*11840*/  ISETP.GE.AND P1, PT, R11, c[0x0][0x3c8], PT ;  /* 0x0000f2000b007a0c */ /* 0x000fe40003f26270 */
[----:B------:R-:W-:-:S02]  /*11850*/  ISETP.GE.AND P0, PT, R10, c[0x0][0x3c8], PT ;  /* 0x0000f2000a007a0c */ /* 0x000fc40003f06270 */
[----:B-----5:R-:W-:-:S13]  /*11860*/  ISETP.GE.AND P2, PT, R3, c[0x0][0x3c8], PT ;  /* 0x0000f20003007a0c */ /* 0x020fda0003f46270 */
[----:B----4-:R-:W-:-:S04]  /*11870*/  @!P2 LEA R14, P3, R3, R2, 0x2 ;  /* 0x00000002030ea211 */ /* 0x010fc800078610ff */
[----:B-1----:R-:W-:Y:S02]  /*11880*/  @!P2 LEA.HI.X R15, R3, R12, R20, 0x2, P3 ;  /* 0x0000000c030fa211 */ /* 0x002fe400018f1414 */
[----:B------:R-:W-:-:S03]  /*11890*/  @!P6 LEA R18, P3, R0, R2, 0x2 ;  /* 0x000000020012e211 */ /* 0x000fc600078610ff */
[----:B------:R1:W-:Y:S01]  /*118a0*/  @!P2 ST.E.64 [R14.64], R84 ;  /* 0x000000540e00a985 */ /* 0x0003e2000c101b08 */
[----:B------:R-:W-:Y:S02]  /*118b0*/  @!P6 LEA.HI.X R19, R0, R12, R22, 0x2, P3 ;  /* 0x0000000c0013e211 */ /* 0x000fe400018f1416 */
[----:B------:R-:W-:Y:S02]  /*118c0*/  ISETP.GE.AND P3, PT, R8, c[0x0][0x3c8], PT ;  /* 0x0000f20008007a0c */ /* 0x000fe40003f66270 */
[C---:B------:R-:W-:Y:S01]  /*118d0*/  @!P1 LEA R16, P2, R11.reuse, R2, 0x2 ;  /* 0x000000020b109211 */ /* 0x040fe200078410ff */
[----:B------:R4:W-:Y:S03]  /*118e0*/  @!P6 ST.E.64 [R18.64], R86 ;  /* 0x000000561200e985 */ /* 0x0009e6000c101b08 */
[----:B------:R-:W-:Y:S02]  /*118f0*/  @!P1 LEA.HI.X R17, R11, R12, R24, 0x2, P2 ;  /* 0x0000000c0b119211 */ /* 0x000fe400010f1418 */
[----:B------:R-:W-:-:S03]  /*11900*/  ISETP.GE.AND P2, PT, R7, c[0x0][0x3c8], PT ;  /* 0x0000f20007007a0c */ /* 0x000fc60003f46270 */
[----:B------:R5:W-:Y:S01]  /*11910*/  @!P1 ST.E.64 [R16.64], R88 ;  /* 0x0000005810009985 */ /* 0x000be2000c101b08 */
[----:B------:R-:W-:Y:S02]  /*11920*/  ISETP.GE.AND P1, PT, R6, c[0x0][0x3c8], PT ;  /* 0x0000f20006007a0c */ /* 0x000fe40003f26270 */
[----:B-1----:R-:W-:-:S04]  /*11930*/  @!P0 LEA R14, P6, R10, R2, 0x2 ;  /* 0x000000020a0e8211 */ /* 0x002fc800078c10ff */
        /* <DEDUP_REMOVED lines=15> */
.L_x_1258:
[----:B------:R-:W-:Y:S05]  /*11a30*/  BSYNC B0 ;  /* 0x0000000000007941 */ /* 0x000fea0003800000 */
.L_x_1257:
[----:B------:R-:W-:Y:S05]  /*11a40*/  BRA.DIV ~URZ, `(.L_x_1259) ;  /* 0x000038227f007947 */ /* 0x000fea000b800000 */
[----:B-1----:R1:W2:Y:S02]  /*11a50*/  SHFL.IDX PT, R12, R13, 0x2, 0x1c1f ;  /* 0x005c1f000d0c7f89 */ /* 0x0022a400000e0000 */
.L_x_1334:
[----:B------:R-:W-:Y:S05]  /*11a60*/  BRA.DIV ~URZ, `(.L_x_1260) ;  /* 0x000038727f007947 */ /* 0x000fea000b800000 */
[----:B----4-:R4:W1:Y:S02]  /*11a70*/  SHFL.IDX PT, R2, R21, 0x2, 0x1c1f ;  /* 0x005c1f0015027f89 */ /* 0x01086400000e0000 */
.L_x_1335:
[----:B------:R-:W-:Y:S01]  /*11a80*/  BSSY B0, `(.L_x_1261) ;  /* 0x0000023000007945 */ /* 0x000fe20003800000 */
[----:B------:R-:W-:Y:S05]  /*11a90*/  @P4 BRA `(.L_x_1262) ;  /* 0x0000021000004947 */ /* 0x000fea0003800000 */
[----:B------:R-:W5:Y:S01]  /*11aa0*/  LDL R3, [R1+0x4c] ;  /* 0x00004c0001037983 */ /* 0x000f620000100800 */
[----:B------:R-:W-:Y:S02]  /*11ab0*/  ISETP.GE.AND P1, PT, R0, c[0x0][0x3c8], PT ;  /* 0x0000f20000007a0c */ /* 0x000fe40003f26270 */
[----:B------:R-:W-:Y:S02]  /*11ac0*/  ISETP.GE.AND P0, PT, R11, c[0x0][0x3c8], PT ;  /* 0x0000f2000b007a0c */ /* 0x000fe40003f06270 */
[----:B------:R-:W-:-:S09]  /*11ad0*/  ISETP.GE.AND P4, PT, R10, c[0x0][0x3c8], PT ;  /* 0x0000f2000a007a0c */ /* 0x000fd20003f86270 */
[----:B-1----:R-:W-:-:S04]  /*11ae0*/  @!P1 LEA R14, P6, R0, R2, 0x2 ;  /* 0x00000002000e9211 */ /* 0x002fc800078c10ff */
[----:B--2---:R-:W-:Y:S02]  /*11af0*/  @!P1 LEA.HI.X R15, R0, R12, R22, 0x2, P6 ;  /* 0x0000000c000f9211 */ /* 0x004fe400030f1416 */
[----:B-----5:R-:W-:-:S13]  /*11b00*/  ISETP.GE.AND P3, PT, R3, c[0x0][0x3c8], PT ;  /* 0x0000f20003007a0c */ /* 0x020fda0003f66270 */
[----:B------:R-:W-:-:S04]  /*11b10*/  @!P3 LEA R16, P2, R3, R2, 0x2 ;  /* 0x000000020310b211 */ /* 0x000fc800078410ff */
[----:B------:R-:W-:Y:S02]  /*11b20*/  @!P3 LEA.HI.X R17, R3, R12, R20, 0x2, P2 ;  /* 0x0000000c0311b211 */ /* 0x000fe400010f1414 */
[----:B------:R-:W-:-:S03]  /*11b30*/  @!P0 LEA R18, P2, R11, R2, 0x2 ;  /* 0x000000020b128211 */ /* 0x000fc600078410ff */
[----:B------:R-:W-:Y:S01]  /*11b40*/  @!P3 ST.E.64 [R16.64], R48 ;  /* 0x000000301000b985 */ /* 0x000fe2000c101b08 */
[----:B------:R-:W-:Y:S02]  /*11b50*/  ISETP.GE.AND P3, PT, R8, c[0x0][0x3c8], PT ;  /* 0x0000f20008007a0c */ /* 0x000fe40003f66270 */
[----:B------:R-:W-:Y:S01]  /*11b60*/  @!P0 LEA.HI.X R19, R11, R12, R24, 0x2, P2 ;  /* 0x0000000c0b138211 */ /* 0x000fe200010f1418 */
[----:B------:R1:W-:Y:S01]  /*11b70*/  @!P1 ST.E.64 [R14.64], R38 ;  /* 0x000000260e009985 */ /* 0x0003e2000c101b08 */
[----:B------:R-:W-:Y:S02]  /*11b80*/  ISETP.GE.AND P2, PT, R7, c[0x0][0x3c8], PT ;  /* 0x0000f20007007a0c */ /* 0x000fe40003f46270 */
[----:B------:R-:W-:Y:S01]  /*11b90*/  ISETP.GE.AND P1, PT, R6, c[0x0][0x3c8], PT ;  /* 0x0000f20006007a0c */ /* 0x000fe20003f26270 */
[----:B------:R2:W-:Y:S01]  /*11ba0*/  @!P0 ST.E.64 [R18.64], R40 ;  /* 0x0000002812008985 */ /* 0x0005e2000c101b08 */
[----:B------:R-:W-:Y:S02]  /*11bb0*/  ISETP.GE.AND P0, PT, R4, c[0x0][0x3c8], PT ;  /* 0x0000f20004007a0c */ /* 0x000fe40003f06270 */
[----:B-1----:R-:W-:-:S04]  /*11bc0*/  @!P4 LEA R14, P6, R10, R2, 0x2 ;  /* 0x000000020a0ec211 */ /* 0x002fc800078c10ff */
[----:B------:R-:W-:Y:S02]  /*11bd0*/  @!P4 LEA.HI.X R15, R10, R12, R23, 0x2, P6 ;  /* 0x0000000c0a0fc211 */ /* 0x000fe400030f1417 */
[----:B--2---:R-:W-:-:S03]  /*11be0*/  @!P3 LEA R18, P6, R8, R2, 0x2 ;  /* 0x000000020812b211 */ /* 0x004fc600078c10ff */
[----:B------:R1:W-:Y:S01]  /*11bf0*/  @!P4 ST.E.64 [R14.64], R42 ;  /* 0x0000002a0e00c985 */ /* 0x0003e2000c101b08 */
[C---:B------:R-:W-:Y:S02]  /*11c00*/  @!P2 LEA R16, P4, R7.reuse, R2, 0x2 ;  /* 0x000000020710a211 */ /* 0x040fe400078810ff */
[-C--:B------:R-:W-:Y:S02]  /*11c10*/  @!P3 LEA.HI.X R19, R8, R12.reuse, R25, 0x2, P6 ;  /* 0x0000000c0813b211 */ /* 0x080fe400030f1419 */
[----:B------:R-:W-:-:S03]  /*11c20*/  @!P2 LEA.HI.X R17, R7, R12, R26, 0x2, P4 ;  /* 0x0000000c0711a211 */ /* 0x000fc600020f141a */
        /* <DEDUP_REMOVED lines=8> */
.L_x_1262:
[----:B------:R-:W-:Y:S05]  /*11cb0*/  BSYNC B0 ;  /* 0x0000000000007941 */ /* 0x000fea0003800000 */
.L_x_1261:
[----:B------:R-:W-:Y:S05]  /*11cc0*/  BRA.DIV ~URZ, `(.L_x_1263) ;  /* 0x000036827f007947 */ /* 0x000fea000b800000 */
[----:B--2---:R2:W3:Y:S04]  /*11cd0*/  SHFL.IDX PT, R12, R13, 0x3, 0x1c1f ;  /* 0x007c1f000d0c7f89 */ /* 0x0044e800000e0000 */
[----:B-1----:R2:W1:Y:S02]  /*11ce0*/  SHFL.IDX PT, R2, R21, 0x3, 0x1c1f ;  /* 0x007c1f0015027f89 */ /* 0x00246400000e0000 */
.L_x_1336:
[----:B------:R-:W-:Y:S05]  /*11cf0*/  @P5 BRA `(.L_x_1251) ;  /* 0x00000ea000005947 */ /* 0x000fea0003800000 */
[----:B------:R-:W5:Y:S01]  /*11d00*/  LDL R3, [R1+0x4c] ;  /* 0x00004c0001037983 */ /* 0x000f620000100800 */
[----:B------:R-:W-:Y:S02]  /*11d10*/  ISETP.GE.AND P5, PT, R0, c[0x0][0x3c8], PT ;  /* 0x0000f20000007a0c */ /* 0x000fe40003fa6270 */
[----:B------:R-:W-:-:S02]  /*11d20*/  ISETP.GE.AND P4, PT, R11, c[0x0][0x3c8], PT ;  /* 0x0000f2000b007a0c */ /* 0x000fc40003f86270 */
[----:B------:R-:W-:Y:S02]  /*11d30*/  ISETP.GE.AND P3, PT, R10, c[0x0][0x3c8], PT ;  /* 0x0000f2000a007a0c */ /* 0x000fe40003f66270 */
[----:B------:R-:W-:Y:S02]  /*11d40*/  ISETP.GE.AND P2, PT, R8, c[0x0][0x3c8], PT ;  /* 0x0000f20008007a0c */ /* 0x000fe40003f46270 */
[----:B-----5:R-:W-:-:S13]  /*11d50*/  ISETP.GE.AND P0, PT, R3, c[0x0][0x3c8], PT ;  /* 0x0000f20003007a0c */ /* 0x020fda0003f06270 */
[----:B-1----:R-:W-:-:S04]  /*11d60*/  @!P0 LEA R14, P1, R3, R2, 0x2 ;  /* 0x00000002030e8211 */ /* 0x002fc800078210ff */
[----:B---3--:R-:W-:Y:S02]  /*11d70*/  @!P0 LEA.HI.X R15, R3, R12, R20, 0x2, P1 ;  /* 0x0000000c030f8211 */ /* 0x008fe400008f1414 */
[CC--:B------:R-:W-:Y:S02]  /*11d80*/  @!P5 LEA R20, P6, R0.reuse, R2.reuse, 0x2 ;  /* 0x000000020014d211 */ /* 0x0c0fe400078c10ff */
[----:B------:R-:W-:Y:S01]  /*11d90*/  ISETP.GE.AND P1, PT, R7, c[0x0][0x3c8], PT ;  /* 0x0000f20007007a0c */ /* 0x000fe20003f26270 */
[----:B------:R1:W-:Y:S01]  /*11da0*/  @!P0 ST.E.64 [R14.64], R34 ;  /* 0x000000220e008985 */ /* 0x0003e2000c101b08 */
[----:B------:R-:W-:Y:S02]  /*11db0*/  @!P4 LEA R18, P0, R11, R2, 0x2 ;  /* 0x000000020b12c211 */ /* 0x000fe400078010ff */
[----:B--2-4-:R-:W-:Y:S02]  /*11dc0*/  @!P5 LEA.HI.X R21, R0, R12, R22, 0x2, P6 ;  /* 0x0000000c0015d211 */ /* 0x014fe400030f1416 */
[----:B------:R-:W-:-:S02]  /*11dd0*/  @!P3 LEA R16, P6, R10, R2, 0x2 ;  /* 0x000000020a10b211 */ /* 0x000fc400078c10ff */
[-C--:B------:R-:W-:Y:S01]  /*11de0*/  @!P4 LEA.HI.X R19, R11, R12.reuse, R24, 0x2, P0 ;  /* 0x0000000c0b13c211 */ /* 0x080fe200000f1418 */
[----:B------:R2:W-:Y:S01]  /*11df0*/  @!P5 ST.E.64 [R20.64], R60 ;  /* 0x0000003c1400d985 */ /* 0x0005e2000c101b08 */
[----:B------:R-:W-:Y:S02]  /*11e00*/  ISETP.GE.AND P0, PT, R6, c[0x0][0x3c8], PT ;  /* 0x0000f20006007a0c */ /* 0x000fe40003f06270 */
[----:B------:R-:W-:Y:S01]  /*11e10*/  @!P3 LEA.HI.X R17, R10, R12, R23, 0x2, P6 ;  /* 0x0000000c0a11b211 */ /* 0x000fe200030f1417 */
        /* <DEDUP_REMOVED lines=17> */
.L_x_1236:
        /* <DEDUP_REMOVED lines=21> */
.L_x_1264:
        /* <DEDUP_REMOVED lines=57> */
.L_x_1266:
[----:B------:R-:W-:Y:S05]  /*12410*/  BSYNC B0 ;  /* 0x0000000000007941 */ /* 0x000fea0003800000 */
.L_x_1265:
        /* <DEDUP_REMOVED lines=46> */
.L_x_1337:
[----:B------:R-:W-:Y:S05]  /*12700*/  BRA.DIV ~URZ, `(.L_x_1268) ;  /* 0x00002d827f007947 */ /* 0x000fea000b800000 */
[----:B------:R3:W4:Y:S02]  /*12710*/  SHFL.IDX PT, R2, R7, RZ, 0x181f ;  /* 0x00181fff07027589 */ /* 0x00072400000e0000 */
.L_x_1338:
        /* <DEDUP_REMOVED lines=9> */
.L_x_1339:
        /* <DEDUP_REMOVED lines=8> */
.L_x_1340:
[----:B------:R-:W-:Y:S05]  /*12830*/  BRA.DIV ~URZ, `(.L_x_1271) ;  /* 0x00002e027f007947 */ /* 0x000fea000b800000 */
[----:B-1----:R1:W2:Y:S02]  /*12840*/  SHFL.IDX PT, R2, R7, 0x2, 0x181f ;  /* 0x00581f0007027f89 */ /* 0x0022a400000e0000 */
.L_x_1341:
        /* <DEDUP_REMOVED lines=9> */
.L_x_1342:
        /* <DEDUP_REMOVED lines=8> */
.L_x_1343:
[----:B------:R-:W-:Y:S05]  /*12960*/  BRA.DIV ~URZ, `(.L_x_1274) ;  /* 0x00002e827f007947 */ /* 0x000fea000b800000 */
[----:B--2---:R2:W1:Y:S02]  /*12970*/  SHFL.IDX PT, R2, R7, 0x4, 0x181f ;  /* 0x00981f0007027f89 */ /* 0x00446400000e0000 */
.L_x_1344:
        /* <DEDUP_REMOVED lines=9> */
.L_x_1345:
        /* <DEDUP_REMOVED lines=8> */
.L_x_1346:
[----:B------:R-:W-:Y:S05]  /*12a90*/  BRA.DIV ~URZ, `(.L_x_1277) ;  /* 0x00002f027f007947 */ /* 0x000fea000b800000 */
[----:B--2---:R2:W3:Y:S02]  /*12aa0*/  SHFL.IDX PT, R2, R7, 0x6, 0x181f ;  /* 0x00d81f0007027f89 */ /* 0x0044e400000e0000 */
.L_x_1347:
        /* <DEDUP_REMOVED lines=9> */
.L_x_1348:
[----:B------:R-:W5:Y:S01]  /*12b40*/  LDL.64 R8, [R1+0x30] ;  /* 0x0000300001087983 */ /* 0x000f620000100a00 */
[----:B------:R-:W-:-:S04]  /*12b50*/  IADD3 R0, R0, 0x70, RZ ;  /* 0x0000007000007810 */ /* 0x000fc80007ffe0ff */
[----:B------:R-:W-:-:S13]  /*12b60*/  ISETP.GE.OR P1, PT, R0, R4, P0 ;  /* 0x000000040000720c */ /* 0x000fda0000726670 */
[----:B----45:R-:W-:-:S04]  /*12b70*/  @!P1 LEA R2, P0, R8, R2, 0x1 ;  /* 0x0000000208029211 */ /* 0x030fc800078008ff */
[----:B---3--:R-:W-:-:S05]  /*12b80*/  @!P1 LEA.HI.X R3, R8, R6, R18, 0x1, P0 ;  /* 0x0000000608039211 */ /* 0x008fca00000f0c12 */
[----:B------:R3:W-:Y:S04]  /*12b90*/  @!P1 ST.E.128 [R2.64], RZ ;  /* 0x000000ff02009985 */ /* 0x0007e8000c101d08 */
.L_x_1251:
[----:B------:R-:W-:Y:S05]  /*12ba0*/  BSYNC B1 ;  /* 0x0000000000017941 */ /* 0x000fea0003800000 */
.L_x_1235:
        /* <DEDUP_REMOVED lines=15> */
.L_x_1349:
[----:B------:R-:W-:Y:S05]  /*12ca0*/  BRA.DIV ~URZ, `(.L_x_1281) ;  /* 0x00002ea27f007947 */ /* 0x000fea000b800000 */
[----:B------:R3:W1:Y:S02]  /*12cb0*/  SHFL.IDX PT, R8, R70, 0x1, 0x1f ;  /* 0x00201f0046087f89 */ /* 0x00066400000e0000 */
.L_x_1350:
        /* <DEDUP_REMOVED lines=19> */
.L_x_1351:
        /* <DEDUP_REMOVED lines=16> */
.L_x_1352:
[----:B----4-:R-:W-:Y:S01]  /*12ef0*/  IMAD R0, R0, c[0x0][0x538], RZ ;  /* 0x00014e0000007a24 */ /* 0x010fe200078e02ff */
[----:B------:R-:W-:Y:S04]  /*12f00*/  BSSY B1, `(.L_x_1284) ;  /* 0x00000ce000017945 */ /* 0x000fe80003800000 */
[----:B-1----:R-:W-:-:S04]  /*12f10*/  IADD3 R8, R0, R8, RZ ;  /* 0x0000000800087210 */ /* 0x002fc80007ffe0ff */
[----:B--2---:R-:W-:-:S13]  /*12f20*/  ISETP.GT.AND P6, PT, R8, R10, PT ;  /* 0x0000000a0800720c */ /* 0x004fda0003fc4270 */
[----:B------:R-:W-:Y:S05]  /*12f30*/  @P6 BRA `(.L_x_1285) ;  /* 0x0000025000006947 */ /* 0x000fea0003800000 */
.L_x_1289:
        /* <DEDUP_REMOVED lines=17> */
.L_x_1353:
        /* <DEDUP_REMOVED lines=16> */
.L_x_1354:
[----:B--2---:R-:W-:-:S05]  /*13150*/  IMAD R0, R0, c[0x0][0x538], RZ ;  /* 0x00014e0000007a24 */ /* 0x004fca00078e02ff */
[----:B------:R-:W-:-:S04]  /*13160*/  IADD3 R8, R0, R8, RZ ;  /* 0x0000000800087210 */ /* 0x000fc80007ffe0ff */
[----:B------:R-:W-:-:S13]  /*13170*/  ISETP.GT.AND P6, PT, R8, R10, PT ;  /* 0x0000000a0800720c */ /* 0x000fda0003fc4270 */
[----:B-1----:R-:W-:Y:S05]  /*13180*/  @!P6 BRA `(.L_x_1289) ;  /* 0xfffffdb00000e947 */ /* 0x002fea000383ffff */
.L_x_1285:
[----:B------:R-:W-:-:S05]  /*13190*/  IADD3 R12, -R0, R8, RZ ;  /* 0x00000008000c7210 */ /* 0x000fca0007ffe1ff */
[----:B------:R-:W-:-:S05]  /*131a0*/  IMAD R0, R4, c[0x0][0x538], R12 ;  /* 0x00014e0004007a24 */ /* 0x000fca00078e020c */
[----:B------:R-:W-:Y:S01]  /*131b0*/  ISETP.GT.AND P0, PT, R0, R10, PT ;  /* 0x0000000a0000720c */ /* 0x000fe20003f04270 */
[----:B------:R-:W-:-:S12]  /*131c0*/  BRA.DIV ~URZ, `(.L_x_1290) ;  /* 0x00002de27f007947 */ /* 0x000fd8000b800000 */
[----:B------:R-:W-:-:S03]  /*131d0*/  VOTE.ANY R8, PT, !P0 ;  /* 0x0000000000087806 */ /* 0x000fc600040e0100 */
.L_x_1355:
[----:B------:R-:W2:Y:S01]  /*131e0*/  LDL.LU R2, [R1+0x64] ;  /* 0x0000640001027983 */ /* 0x000ea20000300800 */
[----:B------:R-:W2:Y:S02]  /*131f0*/  POPC R0, R8 ;  /* 0x0000000800007309 */ /* 0x000ea40000000000 */
[----:B--2---:R-:W-:-:S05]  /*13200*/  IADD3 R2, R0, R2, RZ ;  /* 0x0000000200027210 */ /* 0x004fca0007ffe0ff */
[----:B------:R1:W-:Y:S01]  /*13210*/  STL [R1+0x64], R2 ;  /* 0x0000640201007387 */ /* 0x0003e20000100800 */
[----:B------:R-:W-:Y:S05]  /*13220*/  BRA.DIV ~URZ, `(.L_x_1291) ;  /* 0x00002dd27f007947 */ /* 0x000fea000b800000 */
[----:B------:R2:W4:Y:S04]  /*13230*/  SHFL.IDX PT, R11, R6, R0, 0x1f ;  /* 0x00001f00060b7589 */ /* 0x00052800000e0000 */
[----:B------:R2:W1:Y:S02]  /*13240*/  SHFL.IDX PT, R7, R7, R0, 0x1f ;  /* 0x00001f0007077589 */ /* 0x00046400000e0000 */
.L_x_1356:
[----:B------:R-:W-:Y:S01]  /*13250*/  ISETP.NE.AND P0, PT, R8, RZ, PT ;  /* 0x000000ff0800720c */ /* 0x000fe20003f05270 */
[----:B------:R-:W-:-:S12]  /*13260*/  BSSY B0, `(.L_x_1292) ;  /* 0x0000005000007945 */ /* 0x000fd80003800000 */
[----:B------:R-:W-:Y:S05]  /*13270*/  @!P0 BRA `(.L_x_1293) ;  /* 0x0000003000008947 */ /* 0x000fea0003800000 */
[----:B--2---:R-:W-:Y:S01]  /*13280*/  IADD3 R0, R0, -0x1, RZ ;  /* 0xffffffff00007810 */ /* 0x004fe20007ffe0ff */
[----:B------:R-:W-:Y:S05]  /*13290*/  BRA.DIV ~URZ, `(.L_x_1294) ;  /* 0x00002e327f007947 */ /* 0x000fea000b800000 */
[----:B------:R2:W3:Y:S02]  /*132a0*/  SHFL.IDX PT, R13, R4, R0, 0x1f ;  /* 0x00001f00040d7589 */ /* 0x0004e400000e0000 */
.L_x_1293:
[----:B------:R-:W-:Y:S05]  /*132b0*/  BSYNC B0 ;  /* 0x0000000000007941 */ /* 0x000fea0003800000 */
.L_x_1292:
        /* <DEDUP_REMOVED lines=68> */
.L_x_1296:
        /* <DEDUP_REMOVED lines=68> */
.L_x_1297:
[----:B------:R-:W-:Y:S05]  /*13b40*/  BSYNC B0 ;  /* 0x0000000000007941 */ /* 0x000fea0003800000 */
.L_x_1295:
[----:B------:R-:W-:-:S04]  /*13b50*/  LOP3.LUT R2, RZ, R2, RZ, 0x33, !PT ;  /* 0x00000002ff027212 */ /* 0x000fc800078e33ff */
[----:B-1----:R-:W-:-:S05]  /*13b60*/  IADD3 R0, R2, R11, RZ ;  /* 0x0000000b02007210 */ /* 0x002fca0007ffe0ff */
[----:B------:R1:W-:Y:S01]  /*13b70*/  STL [R1+0x5c], R0 ;  /* 0x00005c0001007387 */ /* 0x0003e20000100800 */
[----:B------:R-:W-:Y:S05]  /*13b80*/  BRA `(.L_x_1298) ;  /* 0x0000005000007947 */ /* 0x000fea0003800000 */
.L_x_1286:
[----:B------:R-:W-:Y:S01]  /*13b90*/  MOV R0, c[0x0][0x53c] ;  /* 0x00014f0000007a02 */ /* 0x000fe20000000f00 */
[----:B------:R1:W-:Y:S04]  /*13ba0*/  STL [R1+0x58], R10 ;  /* 0x0000580a01007387 */ /* 0x0003e80000100800 */
[----:B------:R1:W-:Y:S04]  /*13bb0*/  STL [R1+0x5c], RZ ;  /* 0x00005cff01007387 */ /* 0x0003e80000100800 */
[----:B------:R1:W-:Y:S04]  /*13bc0*/  STL [R1+0x60], RZ ;  /* 0x000060ff01007387 */ /* 0x0003e80000100800 */
[----:B------:R1:W-:Y:S02]  /*13bd0*/  STL [R1+0x64], R0 ;  /* 0x0000640001007387 */ /* 0x0003e40000100800 */
.L_x_1298:
[----:B------:R-:W-:Y:S05]  /*13be0*/  BSYNC B1 ;  /* 0x0000000000017941 */ /* 0x000fea0003800000 */
.L_x_1284:
        /* <DEDUP_REMOVED lines=9> */
.L_x_1279:
[----:B-1----:R-:W3:Y:S02]  /*13c80*/  LDL R0, [R1+0x64] ;  /* 0x0000640001007983 */ /* 0x002ee40000100800 */
[----:B---3--:R-:W-:-:S13]  /*13c90*/  ISETP.GE.AND P0, PT, R0, c[0x0][0x53c], PT ;  /* 0x00014f0000007a0c */ /* 0x008fda0003f06270 */
[----:B--2-4-:R-:W-:Y:S01]  /*13ca0*/  @P0 CALL.REL.NOINC `(.L_x_1299) ;  /* 0x0000001000000944 */ /* 0x014fe20003c00000 */
[----:B------:R-:W-:Y:S05]  /*13cb0*/  BRA `(.L_x_1300) ;  /* 0xfffedcc000007947 */ /* 0x000fea000383ffff */
.L_x_1299:
[----:B------:R-:W-:Y:S05]  /*13cc0*/  EXIT ;  /* 0x000000000000794d */ /* 0x000fea0003800000 */
.L_x_1181:
[----:B------:R-:W-:Y:S01]  /*13cd0*/  IMAD.MOV.U32 R0, RZ, RZ, R5 ;  /* 0x000000ffff007224 */ /* 0x000fe200078e0005 */
[----:B------:R-:W-:Y:S02]  /*13ce0*/  MOV R2, 0x1 ;  /* 0x0000000100027802 */ /* 0x000fe40000000f00 */
[----:B------:R-:W-:Y:S02]  /*13cf0*/  MOV R3, 0x13d10 ;  /* 0x00013d1000037802 */ /* 0x000fe40000000f00 */
[----:B------:R-:W-:Y:S05]  /*13d00*/  CALL.REL.NOINC `($__internal_20_$__cuda_sm70_shflsync_up_p) ;  /* 0x000024c000007944 */ /* 0x000fea0003c00000 */
[----:B------:R-:W-:Y:S01]  /*13d10*/  MOV R0, R4 ;  /* 0x0000000400007202 */ /* 0x000fe20000000f00 */
[----:B------:R-:W-:Y:S05]  /*13d20*/  BRA `(.L_x_1301) ;  /* 0xfffec75000007947 */ /* 0x000fea000383ffff */
.L_x_1182:
[----:B------:R-:W-:Y:S01]  /*13d30*/  IMAD.MOV.U32 R0, RZ, RZ, R5 ;  /* 0x000000ffff007224 */ /* 0x000fe200078e0005 */
[----:B------:R-:W-:Y:S02]  /*13d40*/  MOV R2, 0x2 ;  /* 0x0000000200027802 */ /* 0x000fe40000000f00 */
[----:B------:R-:W-:Y:S02]  /*13d50*/  MOV R3, 0x13d70 ;  /* 0x00013d7000037802 */ /* 0x000fe40000000f00 */
[----:B------:R-:W-:Y:S05]  /*13d60*/  CALL.REL.NOINC `($__internal_20_$__cuda_sm70_shflsync_up_p) ;  /* 0x0000246000007944 */ /* 0x000fea0003c00000 */
[----:B------:R-:W-:Y:S01]  /*13d70*/  SEL R0, R4, RZ, P4 ;  /* 0x000000ff04007207 */ /* 0x000fe20002000000 */
[----:B------:R-:W-:Y:S01]  /*13d80*/  IMAD.MOV.U32 R2, RZ, RZ, 0x4 ;  /* 0x00000004ff027424 */ /* 0x000fe200078e00ff */
[----:B------:R-:W-:-:S03]  /*13d90*/  MOV R3, 0x13dc0 ;  /* 0x00013dc000037802 */ /* 0x000fc60000000f00 */
[----:B------:R-:W-:Y:S02]  /*13da0*/  IMAD.IADD R0, R5, 0x1, R0 ;  /* 0x0000000105007824 */ /* 0x000fe400078e0200 */
        /* <DEDUP_REMOVED lines=13> */
[----:B------:R-:W-:Y:S02]  /*13e80*/  MOV R3, 0x1f ;  /* 0x0000001f00037802 */ /* 0x000fe40000000f00 */
[----:B------:R-:W-:Y:S01]  /*13e90*/  MOV R2, 0x13ed0 ;  /* 0x00013ed000027802 */ /* 0x000fe20000000f00 */
[----:B------:R-:W-:-:S04]  /*13ea0*/  IMAD.IADD R4, R0, 0x1, R4 ;  /* 0x0000000100047824 */ /* 0x000fc800078e0204 */
[----:B------:R-:W-:Y:S02]  /*13eb0*/  IMAD.MOV.U32 R9, RZ, RZ, R4 ;  /* 0x000000ffff097224 */ /* 0x000fe400078e0004 */
[----:B------:R-:W-:Y:S05]  /*13ec0*/  CALL.REL.NOINC `($__internal_19_$__cuda_sm70_shflsync_idx_p) ;  /* 0x000022b000007944 */ /* 0x000fea0003c00000 */
[----:B------:R-:W-:Y:S01]  /*13ed0*/  MOV R0, R5 ;  /* 0x0000000500007202 */ /* 0x000fe20000000f00 */
[----:B------:R-:W-:Y:S05]  /*13ee0*/  BRA `(.L_x_1302) ;  /* 0xfffec69000007947 */ /* 0x000fea000383ffff */
.L_x_1184:
[----:B------:R-:W-:Y:S02]  /*13ef0*/  SEL R0, RZ, 0x1, P0 ;  /* 0x00000001ff007807 */ /* 0x000fe40000000000 */
[----:B------:R-:W-:Y:S02]  /*13f00*/  MOV R2, 0x13f20 ;  /* 0x00013f2000027802 */ /* 0x000fe40000000f00 */
[----:B------:R-:W-:Y:S05]  /*13f10*/  CALL.REL.NOINC `($__internal_21_$__cuda_sm70_votesync_ballot) ;  /* 0x0000232000007944 */ /* 0x000fea0003c00000 */
[----:B------:R-:W-:Y:S01]  /*13f20*/  MOV R11, R0 ;  /* 0x00000000000b7202 */ /* 0x000fe20000000f00 */
[----:B------:R-:W-:Y:S05]  /*13f30*/  BRA `(.L_x_1303) ;  /* 0xfffec6d000007947 */ /* 0x000fea000383ffff */
.L_x_1185:
[----:B------:R-:W-:Y:S01]  /*13f40*/  IMAD.MOV.U32 R9, RZ, RZ, R10 ;  /* 0x000000ffff097224 */ /* 0x000fe200078e000a */
[----:B------:R-:W-:Y:S01]  /*13f50*/  MOV R5, R0 ;  /* 0x0000000000057202 */ /* 0x000fe20000000f00 */
[----:B------:R-:W-:Y:S01]  /*13f60*/  IMAD.MOV.U32 R3, RZ, RZ, 0x1f ;  /* 0x0000001fff037424 */ /* 0x000fe200078e00ff */
[----:B-1----:R-:W-:Y:S02]  /*13f70*/  MOV R2, 0x13f90 ;  /* 0x00013f9000027802 */ /* 0x002fe40000000f00 */
[----:B------:R-:W-:Y:S05]  /*13f80*/  CALL.REL.NOINC `($__internal_19_$__cuda_sm70_shflsync_idx_p) ;  /* 0x000021f000007944 */ /* 0x000fea0003c00000 */
[----:B------:R-:W-:Y:S01]  /*13f90*/  IMAD.MOV.U32 R13, RZ, RZ, R5 ;  /* 0x000000ffff0d7224 */ /* 0x000fe200078e0005 */
[----:B------:R-:W-:Y:S01]  /*13fa0*/  MOV R9, R8 ;  /* 0x0000000800097202 */ /* 0x000fe20000000f00 */
[----:B------:R-:W-:Y:S01]  /*13fb0*/  IMAD.MOV.U32 R6, RZ, RZ, RZ ;  /* 0x000000ffff067224 */ /* 0x000fe200078e00ff */
[----:B------:R-:W-:Y:S01]  /*13fc0*/  MOV R5, R0 ;  /* 0x0000000000057202 */ /* 0x000fe20000000f00 */
[----:B------:R-:W-:Y:S01]  /*13fd0*/  IMAD.MOV.U32 R3, RZ, RZ, 0x1f ;  /* 0x0000001fff037424 */ /* 0x000fe200078e00ff */
[----:B------:R-:W-:-:S02]  /*13fe0*/  MOV R2, 0x14000 ;  /* 0x0001400000027802 */ /* 0x000fc40000000f00 */
[----:B------:R-:W-:Y:S05]  /*13ff0*/  CALL.REL.NOINC `($__internal_19_$__cuda_sm70_shflsync_idx_p) ;  /* 0x0000218000007944 */ /* 0x000fea0003c00000 */
[----:B------:R-:W-:Y:S01]  /*14000*/  MOV R10, R5 ;  /* 0x00000005000a7202 */ /* 0x000fe20000000f00 */
[----:B------:R-:W-:Y:S05]  /*14010*/  BRA `(.L_x_1304) ;  /* 0xfffec66000007947 */ /* 0x000fea000383ffff */
.L_x_1188:
[----:B------:R-:W-:Y:S01]  /*14020*/  IMAD.MOV.U32 R9, RZ, RZ, R4 ;  /* 0x000000ffff097224 */ /* 0x000fe200078e0004 */
[----:B------:R-:W-:-:S02]  /*14030*/  MOV R3, 0x1f ;  /* 0x0000001f00037802 */ /* 0x000fc40000000f00 */
[----:B-1----:R-:W-:Y:S02]  /*14040*/  MOV R2, 0x14060 ;  /* 0x0001406000027802 */ /* 0x002fe40000000f00 */
[----:B--234-:R-:W-:Y:S05]  /*14050*/  CALL.REL.NOINC `($__internal_19_$__cuda_sm70_shflsync_idx_p) ;  /* 0x0000212000007944 */ /* 0x01cfea0003c00000 */
[----:B------:R-:W-:Y:S01]  /*14060*/  MOV R6, R5 ;  /* 0x0000000500067202 */ /* 0x000fe20000000f00 */
[----:B------:R-:W-:Y:S05]  /*14070*/  BRA `(.L_x_1187) ;  /* 0xfffec66000007947 */ /* 0x000fea000383ffff */
.L_x_1199:
[----:B----4-:R-:W-:Y:S01]  /*14080*/  IMAD.MOV.U32 R9, RZ, RZ, R6 ;  /* 0x000000ffff097224 */ /* 0x010fe200078e0006 */
[----:B------:R-:W-:Y:S01]  /*14090*/  MOV R5, RZ ;  /* 0x000000ff00057202 */ /* 0x000fe20000000f00 */
[----:B------:R-:W-:Y:S01]  /*140a0*/  IMAD.MOV.U32 R3, RZ, RZ, 0x181f ;  /* 0x0000181fff037424 */ /* 0x000fe200078e00ff */
[----:B------:R-:W-:Y:S02]  /*140b0*/  MOV R2, 0x140d0 ;  /* 0x000140d000027802 */ /* 0x000fe40000000f00 */
[----:B------:R-:W-:Y:S05]  /*140c0*/  CALL.REL.NOINC `($__internal_19_$__cuda_sm70_shflsync_idx_p) ;  /* 0x000020b000007944 */ /* 0x000fea0003c00000 */
[----:B------:R-:W-:Y:S01]  /*140d0*/  MOV R8, R5 ;  /* 0x0000000500087202 */ /* 0x000fe20000000f00 */
[----:B------:R-:W-:Y:S05]  /*140e0*/  BRA `(.L_x_1305) ;  /* 0xfffee82000007947 */ /* 0x000fea000383ffff */
.L_x_1200:
[----:B------:R-:W-:Y:S01]  /*140f0*/  IMAD.MOV.U32 R9, RZ, RZ, R7 ;  /* 0x000000ffff097224 */ /* 0x000fe200078e0007 */
[----:B------:R-:W-:Y:S01]  /*14100*/  MOV R5, RZ ;  /* 0x000000ff00057202 */ /* 0x000fe20000000f00 */
[----:B------:R-:W-:Y:S01]  /*14110*/  IMAD.MOV.U32 R3, RZ, RZ, 0x181f ;  /* 0x0000181fff037424 */ /* 0x000fe200078e00ff */
[----:B------:R-:W-:Y:S02]  /*14120*/  MOV R2, 0x14140 ;  /* 0x0001414000027802 */ /* 0x000fe40000000f00 */
[----:B-12---:R-:W-:Y:S05]  /*14130*/  CALL.REL.NOINC `($__internal_19_$__cuda_sm70_shflsync_idx_p) ;  /* 0x0000204000007944 */ /* 0x006fea0003c00000 */
[----:B------:R-:W-:Y:S01]  /*14140*/  MOV R2, R5 ;  /* 0x0000000500027202 */ /* 0x000fe20000000f00 */
[----:B------:R-:W-:Y:S05]  /*14150*/  BRA `(.L_x_1306) ;  /* 0xfffee7d000007947 */ /* 0x000fea000383ffff */
.L_x_1203:
[----:B------:R-:W-:Y:S01]  /*14160*/  IMAD.MOV.U32 R9, RZ, RZ, R6 ;  /* 0x000000ffff097224 */ /* 0x000fe200078e0006 */
[----:B------:R-:W-:Y:S01]  /*14170*/  MOV R5, 0x1 ;  /* 0x0000000100057802 */ /* 0x000fe20000000f00 */
[----:B--2---:R-:W-:Y:S01]  /*14180*/  IMAD.MOV.U32 R3, RZ, RZ, 0x181f ;  /* 0x0000181fff037424 */ /* 0x004fe200078e00ff */
[----:B----4-:R-:W-:-:S02]  /*14190*/  MOV R2, 0x141b0 ;  /* 0x000141b000027802 */ /* 0x010fc40000000f00 */
[----:B-1-3--:R-:W-:Y:S05]  /*141a0*/  CALL.REL.NOINC `($__internal_19_$__cuda_sm70_shflsync_idx_p) ;  /* 0x00001fd000007944 */ /* 0x00afea0003c00000 */
[----:B------:R-:W-:Y:S01]  /*141b0*/  IMAD.MOV.U32 R8, RZ, RZ, R5 ;  /* 0x000000ffff087224 */ /* 0x000fe200078e0005 */
[----:B------:R-:W-:Y:S01]  /*141c0*/  MOV R5, 0x1 ;  /* 0x0000000100057802 */ /* 0x000fe20000000f00 */
[----:B------:R-:W-:Y:S01]  /*141d0*/  IMAD.MOV.U32 R9, RZ, RZ, R7 ;  /* 0x000000ffff097224 */ /* 0x000fe200078e0007 */
[----:B------:R-:W-:-:S02]  /*141e0*/  MOV R3, 0x181f ;  /* 0x0000181f00037802 */ /* 0x000fc40000000f00 */
[----:B------:R-:W-:Y:S02]  /*141f0*/  MOV R2, 0x14210 ;  /* 0x0001421000027802 */ /* 0x000fe40000000f00 */
[----:B------:R-:W-:Y:S05]  /*14200*/  CALL.REL.NOINC `($__internal_19_$__cuda_sm70_shflsync_idx_p) ;  /* 0x00001f7000007944 */ /* 0x000fea0003c00000 */
[----:B------:R-:W-:Y:S01]  /*14210*/  MOV R2, R5 ;  /* 0x0000000500027202 */ /* 0x000fe20000000f00 */
[----:B------:R-:W-:Y:S05]  /*14220*/  BRA `(.L_x_1307) ;  /* 0xfffee80000007947 */ /* 0x000fea000383ffff */
.L_x_1206:
[----:B------:R-:W-:Y:S01]  /*14230*/  IMAD.MOV.U32 R9, RZ, RZ, R6 ;  /* 0x000000ffff097224 */ /* 0x000fe200078e0006 */
[----:B------:R-:W-:Y:S01]  /*14240*/  MOV R5, 0x2 ;  /* 0x0000000200057802 */ /* 0x000fe20000000f00 */
[----:B-1----:R-:W-:Y:S01]  /*14250*/  IMAD.MOV.U32 R3, RZ, RZ, 0x181f ;  /* 0x0000181fff037424 */ /* 0x002fe200078e00ff */
[----:B----4-:R-:W-:Y:S02]  /*14260*/  MOV R2, 0x14280 ;  /* 0x0001428000027802 */ /* 0x010fe40000000f00 */
[----:B--23--:R-:W-:Y:S05]  /*14270*/  CALL.REL.NOINC `($__internal_19_$__cuda_sm70_shflsync_idx_p) ;  /* 0x00001f0000007944 */ /* 0x00cfea0003c00000 */
[----:B------:R-:W-:Y:S01]  /*14280*/  MOV R8, R5 ;  /* 0x0000000500087202 */ /* 0x000fe20000000f00 */
[----:B------:R-:W-:Y:S05]  /*14290*/  BRA `(.L_x_1308) ;  /* 0xfffee87000007947 */ /* 0x000fea000383ffff */
.L_x_1207:
[----:B------:R-:W-:Y:S01]  /*142a0*/  IMAD.MOV.U32 R9, RZ, RZ, R7 ;  /* 0x000000ffff097224 */ /* 0x000fe200078e0007 */
[----:B------:R-:W-:Y:S01]  /*142b0*/  MOV R5, 0x2 ;  /* 0x0000000200057802 */ /* 0x000fe20000000f00 */
[----:B------:R-:W-:Y:S01]  /*142c0*/  IMAD.MOV.U32 R3, RZ, RZ, 0x181f ;  /* 0x0000181fff037424 */ /* 0x000fe200078e00ff */
[----:B----4-:R-:W-:Y:S02]  /*142d0*/  MOV R2, 0x142f0 ;  /* 0x000142f000027802 */ /* 0x010fe40000000f00 */
[----:B-123--:R-:W-:Y:S05]  /*142e0*/  CALL.REL.NOINC `($__internal_19_$__cuda_sm70_shflsync_idx_p) ;  /* 0x00001e9000007944 */ /* 0x00efea0003c00000 */
[----:B------:R-:W-:Y:S01]  /*142f0*/  MOV R2, R5 ;  /* 0x0000000500027202 */ /* 0x000fe20000000f00 */
[----:B------:R-:W-:Y:S05]  /*14300*/  BRA `(.L_x_1309) ;  /* 0xfffee82000007947 */ /* 0x000fea000383ffff */
.L_x_1210:
[----:B------:R-:W-:Y:S01]  /*14310*/  IMAD.MOV.U32 R9, RZ, RZ, R6 ;  /* 0x000000ffff097224 */ /* 0x000fe200078e0006 */
[----:B------:R-:W-:Y:S01]  /*14320*/  MOV R5, 0x3 ;  /* 0x0000000300057802 */ /* 0x000fe20000000f00 */
[----:B-1----:R-:W-:Y:S01]  /*14330*/  IMAD.MOV.U32 R3, RZ, RZ, 0x181f ;  /* 0x0000181fff037424 */ /* 0x002fe200078e00ff */
[----:B------:R-:W-:-:S02]  /*14340*/  MOV R2, 0x14360 ;  /* 0x0001436000027802 */ /* 0x000fc40000000f00 */
[----:B--234-:R-:W-:Y:S05]  /*14350*/  CALL.REL.NOINC `($__internal_19_$__cuda_sm70_shflsync_idx_p) ;  /* 0x00001e2000007944 */ /* 0x01cfea0003c00000 */
        /* <DEDUP_REMOVED lines=8> */
.L_x_1213:
[----:B------:R-:W-:Y:S01]  /*143e0*/  IMAD.MOV.U32 R9, RZ, RZ, R6 ;  /* 0x000000ffff097224 */ /* 0x000fe200078e0006 */
[----:B------:R-:W-:Y:S01]  /*143f0*/  MOV R5, 0x4 ;  /* 0x0000000400057802 */ /* 0x000fe20000000f00 */
[----:B-1----:R-:W-:Y:S01]  /*14400*/  IMAD.MOV.U32 R3, RZ, RZ, 0x181f ;  /* 0x0000181fff037424 */ /* 0x002fe200078e00ff */
[----:B------:R-:W-:Y:S02]  /*14410*/  MOV R2, 0x14430 ;  /* 0x0001443000027802 */ /* 0x000fe40000000f00 */
[----:B--234-:R-:W-:Y:S05]  /*14420*/  CALL.REL.NOINC `($__internal_19_$__cuda_sm70_shflsync_idx_p) ;  /* 0x00001d5000007944 */ /* 0x01cfea0003c00000 */
[----:B------:R-:W-:Y:S01]  /*14430*/  MOV R8, R5 ;  /* 0x0000000500087202 */ /* 0x000fe20000000f00 */
[----:B------:R-:W-:Y:S05]  /*14440*/  BRA `(.L_x_1311) ;  /* 0xfffee8b000007947 */ /* 0x000fea000383ffff */
.L_x_1214:
[----:B------:R-:W-:Y:S01]  /*14450*/  IMAD.MOV.U32 R9, RZ, RZ, R7 ;  /* 0x000000ffff097224 */ /* 0x000fe200078e0007 */
[----:B------:R-:W-:Y:S01]  /*14460*/  MOV R5, 0x4 ;  /* 0x0000000400057802 */ /* 0x000fe20000000f00 */
[----:B-1----:R-:W-:Y:S01]  /*14470*/  IMAD.MOV.U32 R3, RZ, RZ, 0x181f ;  /* 0x0000181fff037424 */ /* 0x002fe200078e00ff */
[----:B------:R-:W-:Y:S02]  /*14480*/  MOV R2, 0x144a0 ;  /* 0x000144a000027802 */ /* 0x000fe40000000f00 */
[----:B--234-:R-:W-:Y:S05]  /*14490*/  CALL.REL.NOINC `($__internal_19_$__cuda_sm70_shflsync_idx_p) ;  /* 0x00001ce000007944 */ /* 0x01cfea0003c00000 */
[----:B------:R-:W-:Y:S01]  /*144a0*/  MOV R2, R5 ;  /* 0x0000000500027202 */ /* 0x000fe20000000f00 */
[----:B------:R-:W-:Y:S05]  /*144b0*/  BRA `(.L_x_1312) ;  /* 0xfffee86000007947 */ /* 0x000fea000383ffff */
.L_x_1217:
[----:B------:R-:W-:Y:S01]  /*144c0*/  IMAD.MOV.U32 R9, RZ, RZ, R6 ;  /* 0x000000ffff097224 */ /* 0x000fe200078e0006 */
[----:B------:R-:W-:Y:S01]  /*144d0*/  MOV R5, 0x5 ;  /* 0x0000000500057802 */ /* 0x000fe20000000f00 */
[----:B--2---:R-:W-:Y:S01]  /*144e0*/  IMAD.MOV.U32 R3, RZ, RZ, 0x181f ;  /* 0x0000181fff037424 */ /* 0x004fe200078e00ff */
[----:B---3--:R-:W-:-:S02]  /*144f0*/  MOV R2, 0x14510 ;  /* 0x0001451000027802 */ /* 0x008fc40000000f00 */
[----:B-1--4-:R-:W-:Y:S05]  /*14500*/  CALL.REL.NOINC `($__internal_19_$__cuda_sm70_shflsync_idx_p) ;  /* 0x00001c7000007944 */ /* 0x012fea0003c00000 */
        /* <DEDUP_REMOVED lines=8> */
.L_x_1220:
[----:B------:R-:W-:Y:S01]  /*14590*/  IMAD.MOV.U32 R9, RZ, RZ, R6 ;  /* 0x000000ffff097224 */ /* 0x000fe200078e0006 */
[----:B------:R-:W-:Y:S01]  /*145a0*/  MOV R5, 0x6 ;  /* 0x0000000600057802 */ /* 0x000fe20000000f00 */
[----:B-1----:R-:W-:Y:S01]  /*145b0*/  IMAD.MOV.U32 R3, RZ, RZ, 0x181f ;  /* 0x0000181fff037424 */ /* 0x002fe200078e00ff */
[----:B---3--:R-:W-:Y:S02]  /*145c0*/  MOV R2, 0x145e0 ;  /* 0x000145e000027802 */ /* 0x008fe40000000f00 */
[----:B--2-4-:R-:W-:Y:S05]  /*145d0*/  CALL.REL.NOINC `($__internal_19_$__cuda_sm70_shflsync_idx_p) ;  /* 0x00001ba000007944 */ /* 0x014fea0003c00000 */
[----:B------:R-:W-:Y:S01]  /*145e0*/  MOV R8, R5 ;  /* 0x0000000500087202 */ /* 0x000fe20000000f00 */
[----:B------:R-:W-:Y:S05]  /*145f0*/  BRA `(.L_x_1314) ;  /* 0xfffee8f000007947 */ /* 0x000fea000383ffff */
.L_x_1221:
[----:B------:R-:W-:Y:S01]  /*14600*/  IMAD.MOV.U32 R9, RZ, RZ, R7 ;  /* 0x000000ffff097224 */ /* 0x000fe200078e0007 */
[----:B------:R-:W-:Y:S01]  /*14610*/  MOV R5, 0x6 ;  /* 0x0000000600057802 */ /* 0x000fe20000000f00 */
[----:B------:R-:W-:Y:S01]  /*14620*/  IMAD.MOV.U32 R3, RZ, RZ, 0x181f ;  /* 0x0000181fff037424 */ /* 0x000fe200078e00ff */
[----:B---3--:R-:W-:Y:S02]  /*14630*/  MOV R2, 0x14650 ;  /* 0x0001465000027802 */ /* 0x008fe40000000f00 */
[----:B-12-4-:R-:W-:Y:S05]  /*14640*/  CALL.REL.NOINC `($__internal_19_$__cuda_sm70_shflsync_idx_p) ;  /* 0x00001b3000007944 */ /* 0x016fea0003c00000 */
[----:B------:R-:W-:Y:S01]  /*14650*/  MOV R2, R5 ;  /* 0x0000000500027202 */ /* 0x000fe20000000f00 */
[----:B------:R-:W-:Y:S05]  /*14660*/  BRA `(.L_x_1315) ;  /* 0xfffee8a000007947 */ /* 0x000fea000383ffff */
.L_x_1224:
        /* <DEDUP_REMOVED lines=13> */
.L_x_1231:
[----:B---3--:R1:W5:Y:S01]  /*14740*/  LDL R0, [R1+0x14] ;  /* 0x0000140001007983 */ /* 0x0083620000100800 */
[----:B------:R-:W-:Y:S02]  /*14750*/  MOV R3, 0x2 ;  /* 0x0000000200037802 */ /* 0x000fe40000000f00 */
[----:B------:R-:W-:Y:S02]  /*14760*/  MOV R2, 0x14780 ;  /* 0x0001478000027802 */ /* 0x000fe40000000f00 */
[----:B-1---5:R-:W-:Y:S05]  /*14770*/  CALL.REL.NOINC `($__internal_18_$__cuda_sm70_shflsync_bfly_p) ;  /* 0x000019c000007944 */ /* 0x022fea0003c00000 */
[----:B------:R-:W-:Y:S05]  /*14780*/  BRA `(.L_x_1317) ;  /* 0xffffaea000007947 */ /* 0x000fea000383ffff */
.L_x_1232:
[----:B------:R-:W-:Y:S01]  /*14790*/  IMAD.MOV.U32 R0, RZ, RZ, R4 ;  /* 0x000000ffff007224 */ /* 0x000fe200078e0004 */
[----:B------:R-:W-:Y:S02]  /*147a0*/  MOV R3, 0x1 ;  /* 0x0000000100037802 */ /* 0x000fe40000000f00 */
[----:B------:R-:W-:Y:S02]  /*147b0*/  MOV R2, 0x147d0 ;  /* 0x000147d000027802 */ /* 0x000fe40000000f00 */
[----:B------:R-:W-:Y:S05]  /*147c0*/  CALL.REL.NOINC `($__internal_18_$__cuda_sm70_shflsync_bfly_p) ;  /* 0x0000197000007944 */ /* 0x000fea0003c00000 */
[----:B------:R-:W-:Y:S02]  /*147d0*/  FADD.FTZ R4, R4, R0 ;  /* 0x0000000004047221 */ /* 0x000fe40000010000 */
[----:B------:R1:W5:Y:S01]  /*147e0*/  LDL R0, [R1+0x18] ;  /* 0x0000180001007983 */ /* 0x0003620000100800 */
[----:B------:R-:W-:-:S02]  /*147f0*/  MOV R3, 0x2 ;  /* 0x0000000200037802 */ /* 0x000fc40000000f00 */
[----:B------:R-:W-:Y:S02]  /*14800*/  MOV R2, 0x14820 ;  /* 0x0001482000027802 */ /* 0x000fe40000000f00 */
[----:B-1---5:R-:W-:Y:S05]  /*14810*/  CALL.REL.NOINC `($__internal_18_$__cuda_sm70_shflsync_bfly_p) ;  /* 0x0000192000007944 */ /* 0x022fea0003c00000 */
[----:B------:R-:W2:Y:S01]  /*14820*/  LDL.LU R2, [R1+0x18] ;  /* 0x0000180001027983 */ /* 0x000ea20000300800 */
[----:B------:R-:W-:Y:S01]  /*14830*/  MOV R3, 0x1 ;  /* 0x0000000100037802 */ /* 0x000fe20000000f00 */
[----:B--2---:R-:W-:Y:S01]  /*14840*/  FADD.FTZ R5, R2, R0 ;  /* 0x0000000002057221 */ /* 0x004fe20000010000 */
[----:B------:R-:W-:-:S04]  /*14850*/  MOV R2, 0x14880 ;  /* 0x0001488000027802 */ /* 0x000fc80000000f00 */
[----:B------:R-:W-:Y:S02]  /*14860*/  MOV R0, R5 ;  /* 0x0000000500007202 */ /* 0x000fe40000000f00 */
[----:B------:R-:W-:Y:S05]  /*14870*/  CALL.REL.NOINC `($__internal_18_$__cuda_sm70_shflsync_bfly_p) ;  /* 0x000018c000007944 */ /* 0x000fea0003c00000 */
[----:B------:R-:W-:Y:S02]  /*14880*/  FADD.FTZ R5, R5, R0 ;  /* 0x0000000005057221 */ /* 0x000fe40000010000 */
[----:B------:R1:W5:Y:S01]  /*14890*/  LDL R0, [R1+0x1c] ;  /* 0x00001c0001007983 */ /* 0x0003620000100800 */
[----:B------:R-:W-:Y:S02]  /*148a0*/  MOV R3, 0x2 ;  /* 0x0000000200037802 */ /* 0x000fe40000000f00 */
        /* <DEDUP_REMOVED lines=19> */
[----:B------:R-:W-:Y:S01]  /*149e0*/  MOV R8, R0 ;  /* 0x0000000000087202 */ /* 0x000fe20000000f00 */
[----:B------:R-:W-:Y:S05]  /*149f0*/  BRA `(.L_x_1318) ;  /* 0xffffad6000007947 */ /* 0x000fea000383ffff */
.L_x_1239:
[----:B-1234-:R-:W-:Y:S01]  /*14a00*/  IMAD.MOV.U32 R9, RZ, RZ, R6 ;  /* 0x000000ffff097224 */ /* 0x01efe200078e0006 */
[----:B------:R-:W-:Y:S01]  /*14a10*/  MOV R5, RZ ;  /* 0x000000ff00057202 */ /* 0x000fe20000000f00 */
[----:B------:R-:W-:Y:S01]  /*14a20*/  IMAD.MOV.U32 R3, RZ, RZ, 0x181f ;  /* 0x0000181fff037424 */ /* 0x000fe200078e00ff */
[----:B------:R-:W-:Y:S02]  /*14a30*/  MOV R2, 0x14a50 ;  /* 0x00014a5000027802 */ /* 0x000fe40000000f00 */
[----:B------:R-:W-:Y:S05]  /*14a40*/  CALL.REL.NOINC `($__internal_19_$__cuda_sm70_shflsync_idx_p) ;  /* 0x0000173000007944 */ /* 0x000fea0003c00000 */
[----:B------:R-:W-:Y:S01]  /*14a50*/  MOV R8, R5 ;  /* 0x0000000500087202 */ /* 0x000fe20000000f00 */
[----:B------:R-:W-:Y:S05]  /*14a60*/  BRA `(.L_x_1319) ;  /* 0xffffc33000007947 */ /* 0x000fea000383ffff */
.L_x_1240:
[----:B------:R-:W-:Y:S01]  /*14a70*/  IMAD.MOV.U32 R9, RZ, RZ, R7 ;  /* 0x000000ffff097224 */ /* 0x000fe200078e0007 */
[----:B------:R-:W-:Y:S01]  /*14a80*/  MOV R5, RZ ;  /* 0x000000ff00057202 */ /* 0x000fe20000000f00 */
[----:B------:R-:W-:Y:S01]  /*14a90*/  IMAD.MOV.U32 R3, RZ, RZ, 0x181f ;  /* 0x0000181fff037424 */ /* 0x000fe200078e00ff */
[----:B------:R-:W-:Y:S02]  /*14aa0*/  MOV R2, 0x14ac0 ;  /* 0x00014ac000027802 */ /* 0x000fe40000000f00 */
[----:B-12---:R-:W-:Y:S05]  /*14ab0*/  CALL.REL.NOINC `($__internal_19_$__cuda_sm70_shflsync_idx_p) ;  /* 0x000016c000007944 */ /* 0x006fea0003c00000 */
[----:B------:R-:W-:Y:S01]  /*14ac0*/  MOV R2, R5 ;  /* 0x0000000500027202 */ /* 0x000fe20000000f00 */
[----:B------:R-:W-:Y:S05]  /*14ad0*/  BRA `(.L_x_1320) ;  /* 0xffffc2e000007947 */ /* 0x000fea000383ffff */
.L_x_1241:
[----:B------:R-:W-:Y:S01]  /*14ae0*/  IMAD.MOV.U32 R9, RZ, RZ, R6 ;  /* 0x000000ffff097224 */ /* 0x000fe200078e0006 */
[----:B------:R-:W-:Y:S01]  /*14af0*/  MOV R5, 0x1 ;  /* 0x0000000100057802 */ /* 0x000fe20000000f00 */
[----:B--2---:R-:W-:Y:S01]  /*14b00*/  IMAD.MOV.U32 R3, RZ, RZ, 0x181f ;  /* 0x0000181fff037424 */ /* 0x004fe200078e00ff */
[----:B------:R-:W-:-:S02]  /*14b10*/  MOV R2, 0x14b30 ;  /* 0x00014b3000027802 */ /* 0x000fc40000000f00 */
        /* <DEDUP_REMOVED lines=9> */
.L_x_1242:
[----:B------:R-:W-:Y:S01]  /*14bb0*/  IMAD.MOV.U32 R9, RZ, RZ, R6 ;  /* 0x000000ffff097224 */ /* 0x000fe200078e0006 */
[----:B------:R-:W-:Y:S01]  /*14bc0*/  MOV R5, 0x2 ;  /* 0x0000000200057802 */ /* 0x000fe20000000f00 */
[----:B-1----:R-:W-:Y:S01]  /*14bd0*/  IMAD.MOV.U32 R3, RZ, RZ, 0x181f ;  /* 0x0000181fff037424 */ /* 0x002fe200078e00ff */
[----:B------:R-:W-:Y:S02]  /*14be0*/  MOV R2, 0x14c00 ;  /* 0x00014c0000027802 */ /* 0x000fe40000000f00 */
[----:B---34-:R-:W-:Y:S05]  /*14bf0*/  CALL.REL.NOINC `($__internal_19_$__cuda_sm70_shflsync_idx_p) ;  /* 0x0000158000007944 */ /* 0x018fea0003c00000 */
[----:B------:R-:W-:Y:S01]  /*14c00*/  MOV R8, R5 ;  /* 0x0000000500087202 */ /* 0x000fe20000000f00 */
[----:B------:R-:W-:Y:S05]  /*14c10*/  BRA `(.L_x_1322) ;  /* 0xffffc2b000007947 */ /* 0x000fea000383ffff */
.L_x_1243:
[----:B------:R-:W-:Y:S01]  /*14c20*/  IMAD.MOV.U32 R9, RZ, RZ, R7 ;  /* 0x000000ffff097224 */ /* 0x000fe200078e0007 */
[----:B------:R-:W-:Y:S01]  /*14c30*/  MOV R5, 0x2 ;  /* 0x0000000200057802 */ /* 0x000fe20000000f00 */
[----:B-1----:R-:W-:Y:S01]  /*14c40*/  IMAD.MOV.U32 R3, RZ, RZ, 0x181f ;  /* 0x0000181fff037424 */ /* 0x002fe200078e00ff */
[----:B------:R-:W-:Y:S02]  /*14c50*/  MOV R2, 0x14c70 ;  /* 0x00014c7000027802 */ /* 0x000fe40000000f00 */
[----:B--234-:R-:W-:Y:S05]  /*14c60*/  CALL.REL.NOINC `($__internal_19_$__cuda_sm70_shflsync_idx_p) ;  /* 0x0000151000007944 */ /* 0x01cfea0003c00000 */
[----:B------:R-:W-:Y:S01]  /*14c70*/  MOV R2, R5 ;  /* 0x0000000500027202 */ /* 0x000fe20000000f00 */
[----:B------:R-:W-:Y:S05]  /*14c80*/  BRA `(.L_x_1323) ;  /* 0xffffc26000007947 */ /* 0x000fea000383ffff */
.L_x_1244:
[----:B------:R-:W-:Y:S01]  /*14c90*/  IMAD.MOV.U32 R9, RZ, RZ, R6 ;  /* 0x000000ffff097224 */ /* 0x000fe200078e0006 */
[----:B------:R-:W-:Y:S01]  /*14ca0*/  MOV R5, 0x3 ;  /* 0x0000000300057802 */ /* 0x000fe20000000f00 */
[----:B--2---:R-:W-:Y:S01]  /*14cb0*/  IMAD.MOV.U32 R3, RZ, RZ, 0x181f ;  /* 0x0000181fff037424 */ /* 0x004fe200078e00ff */
[----:B------:R-:W-:-:S02]  /*14cc0*/  MOV R2, 0x14ce0 ;  /* 0x00014ce000027802 */ /* 0x000fc40000000f00 */
[----:B-1-34-:R-:W-:Y:S05]  /*14cd0*/  CALL.REL.NOINC `($__internal_19_$__cuda_sm70_shflsync_idx_p) ;  /* 0x000014a000007944 */ /* 0x01afea0003c00000 */
        /* <DEDUP_REMOVED lines=8> */
.L_x_1245:
[----:B------:R-:W-:Y:S01]  /*14d60*/  IMAD.MOV.U32 R9, RZ, RZ, R6 ;  /* 0x000000ffff097224 */ /* 0x000fe200078e0006 */
[----:B------:R-:W-:Y:S01]  /*14d70*/  MOV R5, 0x4 ;  /* 0x0000000400057802 */ /* 0x000fe20000000f00 */
[----:B--2---:R-:W-:Y:S01]  /*14d80*/  IMAD.MOV.U32 R3, RZ, RZ, 0x181f ;  /* 0x0000181fff037424 */ /* 0x004fe200078e00ff */
[----:B------:R-:W-:Y:S02]  /*14d90*/  MOV R2, 0x14db0 ;  /* 0x00014db000027802 */ /* 0x000fe40000000f00 */
[----:B-1-34-:R-:W-:Y:S05]  /*14da0*/  CALL.REL.NOINC `($__internal_19_$__cuda_sm70_shflsync_idx_p) ;  /* 0x000013d000007944 */ /* 0x01afea0003c00000 */
[----:B------:R-:W-:Y:S01]  /*14db0*/  MOV R8, R5 ;  /* 0x0000000500087202 */ /* 0x000fe20000000f00 */
[----:B------:R-:W-:Y:S05]  /*14dc0*/  BRA `(.L_x_1325) ;  /* 0xffffc23000007947 */ /* 0x000fea000383ffff */
.L_x_1246:
[----:B------:R-:W-:Y:S01]  /*14dd0*/  IMAD.MOV.U32 R9, RZ, RZ, R7 ;  /* 0x000000ffff097224 */ /* 0x000fe200078e0007 */
[----:B------:R-:W-:Y:S01]  /*14de0*/  MOV R5, 0x4 ;  /* 0x0000000400057802 */ /* 0x000fe20000000f00 */
[----:B--2---:R-:W-:Y:S01]  /*14df0*/  IMAD.MOV.U32 R3, RZ, RZ, 0x181f ;  /* 0x0000181fff037424 */ /* 0x004fe200078e00ff */
[----:B------:R-:W-:Y:S02]  /*14e00*/  MOV R2, 0x14e20 ;  /* 0x00014e2000027802 */ /* 0x000fe40000000f00 */
[----:B-1-34-:R-:W-:Y:S05]  /*14e10*/  CALL.REL.NOINC `($__internal_19_$__cuda_sm70_shflsync_idx_p) ;  /* 0x0000136000007944 */ /* 0x01afea0003c00000 */
[----:B------:R-:W-:Y:S01]  /*14e20*/  MOV R2, R5 ;  /* 0x0000000500027202 */ /* 0x000fe20000000f00 */
[----:B------:R-:W-:Y:S05]  /*14e30*/  BRA `(.L_x_1326) ;  /* 0xffffc1e000007947 */ /* 0x000fea000383ffff */
.L_x_1247:
        /* <DEDUP_REMOVED lines=13> */
.L_x_1248:
[----:B------:R-:W-:Y:S01]  /*14f10*/  IMAD.MOV.U32 R9, RZ, RZ, R6 ;  /* 0x000000ffff097224 */ /* 0x000fe200078e0006 */
[----:B------:R-:W-:Y:S01]  /*14f20*/  MOV R5, 0x6 ;  /* 0x0000000600057802 */ /* 0x000fe20000000f00 */
[----:B--2---:R-:W-:Y:S01]  /*14f30*/  IMAD.MOV.U32 R3, RZ, RZ, 0x181f ;  /* 0x0000181fff037424 */ /* 0x004fe200078e00ff */
[----:B------:R-:W-:Y:S02]  /*14f40*/  MOV R2, 0x14f60 ;  /* 0x00014f6000027802 */ /* 0x000fe40000000f00 */
[----:B-1--4-:R-:W-:Y:S05]  /*14f50*/  CALL.REL.NOINC `($__internal_19_$__cuda_sm70_shflsync_idx_p) ;  /* 0x0000122000007944 */ /* 0x012fea0003c00000 */
[----:B------:R-:W-:Y:S01]  /*14f60*/  MOV R8, R5 ;  /* 0x0000000500087202 */ /* 0x000fe20000000f00 */
[----:B------:R-:W-:Y:S05]  /*14f70*/  BRA `(.L_x_1328) ;  /* 0xffffc1b000007947 */ /* 0x000fea000383ffff */
.L_x_1249:
[----:B------:R-:W-:Y:S01]  /*14f80*/  IMAD.MOV.U32 R9, RZ, RZ, R7 ;  /* 0x000000ffff097224 */ /* 0x000fe200078e0007 */
[----:B------:R-:W-:Y:S01]  /*14f90*/  MOV R5, 0x6 ;  /* 0x0000000600057802 */ /* 0x000fe20000000f00 */
[----:B--2---:R-:W-:Y:S01]  /*14fa0*/  IMAD.MOV.U32 R3, RZ, RZ, 0x181f ;  /* 0x0000181fff037424 */ /* 0x004fe200078e00ff */
[----:B------:R-:W-:Y:S02]  /*14fb0*/  MOV R2, 0x14fd0 ;  /* 0x00014fd000027802 */ /* 0x000fe40000000f00 */
[----:B-1-34-:R-:W-:Y:S05]  /*14fc0*/  CALL.REL.NOINC `($__internal_19_$__cuda_sm70_shflsync_idx_p) ;  /* 0x000011b000007944 */ /* 0x01afea0003c00000 */
[----:B------:R-:W-:Y:S01]  /*14fd0*/  MOV R2, R5 ;  /* 0x0000000500027202 */ /* 0x000fe20000000f00 */
[----:B------:R-:W-:Y:S05]  /*14fe0*/  BRA `(.L_x_1329) ;  /* 0xffffc16000007947 */ /* 0x000fea000383ffff */
.L_x_1250:
[----:B------:R-:W-:Y:S01]  /*14ff0*/  IMAD.MOV.U32 R9, RZ, RZ, R6 ;  /* 0x000000ffff097224 */ /* 0x000fe200078e0006 */
[----:B------:R-:W-:Y:S01]  /*15000*/  MOV R5, 0x7 ;  /* 0x0000000700057802 */ /* 0x000fe20000000f00 */
[----:B-1----:R-:W-:Y:S01]  /*15010*/  IMAD.MOV.U32 R3, RZ, RZ, 0x181f ;  /* 0x0000181fff037424 */ /* 0x002fe200078e00ff */
[----:B------:R-:W-:-:S02]  /*15020*/  MOV R2, 0x15040 ;  /* 0x0001504000027802 */ /* 0x000fc40000000f00 */
[----:B--2-4-:R-:W-:Y:S05]  /*15030*/  CALL.REL.NOINC `($__internal_19_$__cuda_sm70_shflsync_idx_p) ;  /* 0x0000114000007944 */ /* 0x014fea0003c00000 */
        /* <DEDUP_REMOVED lines=8> */
.L_x_1252:
[----:B------:R-:W-:Y:S01]  /*150c0*/  IMAD.MOV.U32 R9, RZ, RZ, R13 ;  /* 0x000000ffff097224 */ /* 0x000fe200078e000d */
[----:B------:R-:W-:Y:S01]  /*150d0*/  MOV R5, RZ ;  /* 0x000000ff00057202 */ /* 0x000fe20000000f00 */
[----:B------:R-:W-:Y:S01]  /*150e0*/  IMAD.MOV.U32 R3, RZ, RZ, 0x1c1f ;  /* 0x00001c1fff037424 */ /* 0x000fe200078e00ff */
[----:B------:R-:W-:Y:S02]  /*150f0*/  MOV R2, 0x15110 ;  /* 0x0001511000027802 */ /* 0x000fe40000000f00 */
[----:B------:R-:W-:Y:S05]  /*15100*/  CALL.REL.NOINC `($__internal_19_$__cuda_sm70_shflsync_idx_p) ;  /* 0x0000107000007944 */ /* 0x000fea0003c00000 */
[----:B------:R-:W-:Y:S01]  /*15110*/  MOV R12, R5 ;  /* 0x00000005000c7202 */ /* 0x000fe20000000f00 */
[----:B------:R-:W-:Y:S05]  /*15120*/  BRA `(.L_x_1331) ;  /* 0xffffc35000007947 */ /* 0x000fea000383ffff */
.L_x_1253:
[----:B------:R-:W-:Y:S01]  /*15130*/  IMAD.MOV.U32 R9, RZ, RZ, R21 ;  /* 0x000000ffff097224 */ /* 0x000fe200078e0015 */
[----:B------:R-:W-:Y:S01]  /*15140*/  MOV R5, RZ ;  /* 0x000000ff00057202 */ /* 0x000fe20000000f00 */
[----:B------:R-:W-:Y:S01]  /*15150*/  IMAD.MOV.U32 R3, RZ, RZ, 0x1c1f ;  /* 0x00001c1fff037424 */ /* 0x000fe200078e00ff */
[----:B------:R-:W-:Y:S02]  /*15160*/  MOV R2, 0x15180 ;  /* 0x0001518000027802 */ /* 0x000fe40000000f00 */
[----:B-12---:R-:W-:Y:S05]  /*15170*/  CALL.REL.NOINC `($__internal_19_$__cuda_sm70_shflsync_idx_p) ;  /* 0x0000100000007944 */ /* 0x006fea0003c00000 */
[----:B------:R-:W-:Y:S01]  /*15180*/  MOV R2, R5 ;  /* 0x0000000500027202 */ /* 0x000fe20000000f00 */
[----:B------:R-:W-:Y:S05]  /*15190*/  BRA `(.L_x_1332) ;  /* 0xffffc30000007947 */ /* 0x000fea000383ffff */
.L_x_1256:
[----:B------:R-:W-:Y:S01]  /*151a0*/  IMAD.MOV.U32 R9, RZ, RZ, R13 ;  /* 0x000000ffff097224 */ /* 0x000fe200078e000d */
[----:B------:R-:W-:Y:S01]  /*151b0*/  MOV R5, 0x1 ;  /* 0x0000000100057802 */ /* 0x000fe20000000f00 */
[----:B----4-:R-:W-:Y:S01]  /*151c0*/  IMAD.MOV.U32 R3, RZ, RZ, 0x1c1f ;  /* 0x00001c1fff037424 */ /* 0x010fe200078e00ff */
[----:B------:R-:W-:-:S02]  /*151d0*/  MOV R2, 0x151f0 ;  /* 0x000151f000027802 */ /* 0x000fc40000000f00 */
[----:B-123--:R-:W-:Y:S05]  /*151e0*/  CALL.REL.NOINC `($__internal_19_$__cuda_sm70_shflsync_idx_p) ;  /* 0x00000f9000007944 */ /* 0x00efea0003c00000 */
        /* <DEDUP_REMOVED lines=8> */
.L_x_1259:
[----:B------:R-:W-:Y:S01]  /*15270*/  IMAD.MOV.U32 R9, RZ, RZ, R13 ;  /* 0x000000ffff097224 */ /* 0x000fe200078e000d */
[----:B------:R-:W-:Y:S01]  /*15280*/  MOV R5, 0x2 ;  /* 0x0000000200057802 */ /* 0x000fe20000000f00 */
[----:B----4-:R-:W-:Y:S01]  /*15290*/  IMAD.MOV.U32 R3, RZ, RZ, 0x1c1f ;  /* 0x00001c1fff037424 */ /* 0x010fe200078e00ff */
[----:B------:R-:W-:Y:S02]  /*152a0*/  MOV R2, 0x152c0 ;  /* 0x000152c000027802 */ /* 0x000fe40000000f00 */
[----:B-123--:R-:W-:Y:S05]  /*152b0*/  CALL.REL.NOINC `($__internal_19_$__cuda_sm70_shflsync_idx_p) ;  /* 0x00000ec000007944 */ /* 0x00efea0003c00000 */
[----:B------:R-:W-:Y:S01]  /*152c0*/  MOV R12, R5 ;  /* 0x00000005000c7202 */ /* 0x000fe20000000f00 */
[----:B------:R-:W-:Y:S05]  /*152d0*/  BRA `(.L_x_1334) ;  /* 0xffffc78000007947 */ /* 0x000fea000383ffff */
.L_x_1260:
[----:B------:R-:W-:Y:S01]  /*152e0*/  IMAD.MOV.U32 R9, RZ, RZ, R21 ;  /* 0x000000ffff097224 */ /* 0x000fe200078e0015 */
[----:B------:R-:W-:Y:S01]  /*152f0*/  MOV R5, 0x2 ;  /* 0x0000000200057802 */ /* 0x000fe20000000f00 */
[----:B----4-:R-:W-:Y:S01]  /*15300*/  IMAD.MOV.U32 R3, RZ, RZ, 0x1c1f ;  /* 0x00001c1fff037424 */ /* 0x010fe200078e00ff */
[----:B------:R-:W-:Y:S02]  /*15310*/  MOV R2, 0x15330 ;  /* 0x0001533000027802 */ /* 0x000fe40000000f00 */
[----:B-123--:R-:W-:Y:S05]  /*15320*/  CALL.REL.NOINC `($__internal_19_$__cuda_sm70_shflsync_idx_p) ;  /* 0x00000e5000007944 */ /* 0x00efea0003c00000 */
[----:B------:R-:W-:Y:S01]  /*15330*/  MOV R2, R5 ;  /* 0x0000000500027202 */ /* 0x000fe20000000f00 */
[----:B------:R-:W-:Y:S05]  /*15340*/  BRA `(.L_x_1335) ;  /* 0xffffc73000007947 */ /* 0x000fea000383ffff */
.L_x_1263:
[----:B------:R-:W-:Y:S01]  /*15350*/  IMAD.MOV.U32 R9, RZ, RZ, R13 ;  /* 0x000000ffff097224 */ /* 0x000fe200078e000d */
[----:B------:R-:W-:Y:S01]  /*15360*/  MOV R5, 0x3 ;  /* 0x0000000300057802 */ /* 0x000fe20000000f00 */
[----:B--2---:R-:W-:Y:S01]  /*15370*/  IMAD.MOV.U32 R3, RZ, RZ, 0x1c1f ;  /* 0x00001c1fff037424 */ /* 0x004fe200078e00ff */
[----:B-1----:R-:W-:-:S02]  /*15380*/  MOV R2, 0x153a0 ;  /* 0x000153a000027802 */ /* 0x002fc40000000f00 */
[----:B---34-:R-:W-:Y:S05]  /*15390*/  CALL.REL.NOINC `($__internal_19_$__cuda_sm70_shflsync_idx_p) ;  /* 0x00000de000007944 */ /* 0x018fea0003c00000 */
        /* <DEDUP_REMOVED lines=8> */
.L_x_1267:
[----:B------:R-:W-:Y:S01]  /*15420*/  IMAD.MOV.U32 R9, RZ, RZ, R6 ;  /* 0x000000ffff097224 */ /* 0x000fe200078e0006 */
[----:B------:R-:W-:Y:S01]  /*15430*/  MOV R5, RZ ;  /* 0x000000ff00057202 */ /* 0x000fe20000000f00 */
[----:B------:R-:W-:Y:S01]  /*15440*/  IMAD.MOV.U32 R3, RZ, RZ, 0x181f ;  /* 0x0000181fff037424 */ /* 0x000fe200078e00ff */
[----:B------:R-:W-:Y:S02]  /*15450*/  MOV R2, 0x15470 ;  /* 0x0001547000027802 */ /* 0x000fe40000000f00 */
[----:B------:R-:W-:Y:S05]  /*15460*/  CALL.REL.NOINC `($__internal_19_$__cuda_sm70_shflsync_idx_p) ;  /* 0x00000d1000007944 */ /* 0x000fea0003c00000 */
[----:B------:R-:W-:Y:S01]  /*15470*/  MOV R8, R5 ;  /* 0x0000000500087202 */ /* 0x000fe20000000f00 */
[----:B------:R-:W-:Y:S05]  /*15480*/  BRA `(.L_x_1337) ;  /* 0xffffd27000007947 */ /* 0x000fea000383ffff */
.L_x_1268:
[----:B------:R-:W-:Y:S01]  /*15490*/  IMAD.MOV.U32 R9, RZ, RZ, R7 ;  /* 0x000000ffff097224 */ /* 0x000fe200078e0007 */
[----:B------:R-:W-:Y:S01]  /*154a0*/  MOV R5, RZ ;  /* 0x000000ff00057202 */ /* 0x000fe20000000f00 */
[----:B------:R-:W-:Y:S01]  /*154b0*/  IMAD.MOV.U32 R3, RZ, RZ, 0x181f ;  /* 0x0000181fff037424 */ /* 0x000fe200078e00ff */
[----:B------:R-:W-:Y:S02]  /*154c0*/  MOV R2, 0x154e0 ;  /* 0x000154e000027802 */ /* 0x000fe40000000f00 */
[----:B-12---:R-:W-:Y:S05]  /*154d0*/  CALL.REL.NOINC `($__internal_19_$__cuda_sm70_shflsync_idx_p) ;  /* 0x00000ca000007944 */ /* 0x006fea0003c00000 */
[----:B------:R-:W-:Y:S01]  /*154e0*/  MOV R2, R5 ;  /* 0x0000000500027202 */ /* 0x000fe20000000f00 */
[----:B------:R-:W-:Y:S05]  /*154f0*/  BRA `(.L_x_1338) ;  /* 0xffffd22000007947 */ /* 0x000fea000383ffff */
.L_x_1269:
        /* <DEDUP_REMOVED lines=13> */
.L_x_1270:
[----:B------:R-:W-:Y:S01]  /*155d0*/  IMAD.MOV.U32 R9, RZ, RZ, R6 ;  /* 0x000000ffff097224 */ /* 0x000fe200078e0006 */
[----:B------:R-:W-:Y:S01]  /*155e0*/  MOV R5, 0x2 ;  /* 0x0000000200057802 */ /* 0x000fe20000000f00 */
[----:B-1----:R-:W-:Y:S01]  /*155f0*/  IMAD.MOV.U32 R3, RZ, RZ, 0x181f ;  /* 0x0000181fff037424 */ /* 0x002fe200078e00ff */
[----:B------:R-:W-:Y:S02]  /*15600*/  MOV R2, 0x15620 ;  /* 0x0001562000027802 */ /* 0x000fe40000000f00 */
[----:B---34-:R-:W-:Y:S05]  /*15610*/  CALL.REL.NOINC `($__internal_19_$__cuda_sm70_shflsync_idx_p) ;  /* 0x00000b6000007944 */ /* 0x018fea0003c00000 */
[----:B------:R-:W-:Y:S01]  /*15620*/  MOV R8, R5 ;  /* 0x0000000500087202 */ /* 0x000fe20000000f00 */
[----:B------:R-:W-:Y:S05]  /*15630*/  BRA `(.L_x_1340) ;  /* 0xffffd1f000007947 */ /* 0x000fea000383ffff */
.L_x_1271:
[----:B------:R-:W-:Y:S01]  /*15640*/  IMAD.MOV.U32 R9, RZ, RZ, R7 ;  /* 0x000000ffff097224 */ /* 0x000fe200078e0007 */
[----:B------:R-:W-:Y:S01]  /*15650*/  MOV R5, 0x2 ;  /* 0x0000000200057802 */ /* 0x000fe20000000f00 */
[----:B-1----:R-:W-:Y:S01]  /*15660*/  IMAD.MOV.U32 R3, RZ, RZ, 0x181f ;  /* 0x0000181fff037424 */ /* 0x002fe200078e00ff */
[----:B------:R-:W-:Y:S02]  /*15670*/  MOV R2, 0x15690 ;  /* 0x0001569000027802 */ /* 0x000fe40000000f00 */
[----:B--234-:R-:W-:Y:S05]  /*15680*/  CALL.REL.NOINC `($__internal_19_$__cuda_sm70_shflsync_idx_p) ;  /* 0x00000af000007944 */ /* 0x01cfea0003c00000 */
[----:B------:R-:W-:Y:S01]  /*15690*/  MOV R2, R5 ;  /* 0x0000000500027202 */ /* 0x000fe20000000f00 */
[----:B------:R-:W-:Y:S05]  /*156a0*/  BRA `(.L_x_1341) ;  /* 0xffffd1a000007947 */ /* 0x000fea000383ffff */
.L_x_1272:
        /* <DEDUP_REMOVED lines=13> */
.L_x_1273:
[----:B------:R-:W-:Y:S01]  /*15780*/  IMAD.MOV.U32 R9, RZ, RZ, R6 ;  /* 0x000000ffff097224 */ /* 0x000fe200078e0006 */
[----:B------:R-:W-:Y:S01]  /*15790*/  MOV R5, 0x4 ;  /* 0x0000000400057802 */ /* 0x000fe20000000f00 */
[----:B--2---:R-:W-:Y:S01]  /*157a0*/  IMAD.MOV.U32 R3, RZ, RZ, 0x181f ;  /* 0x0000181fff037424 */ /* 0x004fe200078e00ff */
[----:B------:R-:W-:Y:S02]  /*157b0*/  MOV R2, 0x157d0 ;  /* 0x000157d000027802 */ /* 0x000fe40000000f00 */
[----:B-1-34-:R-:W-:Y:S05]  /*157c0*/  CALL.REL.NOINC `($__internal_19_$__cuda_sm70_shflsync_idx_p) ;  /* 0x000009b000007944 */ /* 0x01afea0003c00000 */
[----:B------:R-:W-:Y:S01]  /*157d0*/  MOV R8, R5 ;  /* 0x0000000500087202 */ /* 0x000fe20000000f00 */
[----:B------:R-:W-:Y:S05]  /*157e0*/  BRA `(.L_x_1343) ;  /* 0xffffd17000007947 */ /* 0x000fea000383ffff */
.L_x_1274:
[----:B------:R-:W-:Y:S01]  /*157f0*/  IMAD.MOV.U32 R9, RZ, RZ, R7 ;  /* 0x000000ffff097224 */ /* 0x000fe200078e0007 */
[----:B------:R-:W-:Y:S01]  /*15800*/  MOV R5, 0x4 ;  /* 0x0000000400057802 */ /* 0x000fe20000000f00 */
[----:B--2---:R-:W-:Y:S01]  /*15810*/  IMAD.MOV.U32 R3, RZ, RZ, 0x181f ;  /* 0x0000181fff037424 */ /* 0x004fe200078e00ff */
[----:B------:R-:W-:Y:S02]  /*15820*/  MOV R2, 0x15840 ;  /* 0x0001584000027802 */ /* 0x000fe40000000f00 */
[----:B-1-34-:R-:W-:Y:S05]  /*15830*/  CALL.REL.NOINC `($__internal_19_$__cuda_sm70_shflsync_idx_p) ;  /* 0x0000094000007944 */ /* 0x01afea0003c00000 */
[----:B------:R-:W-:Y:S01]  /*15840*/  MOV R2, R5 ;  /* 0x0000000500027202 */ /* 0x000fe20000000f00 */
[----:B------:R-:W-:Y:S05]  /*15850*/  BRA `(.L_x_1344) ;  /* 0xffffd12000007947 */ /* 0x000fea000383ffff */
.L_x_1275:
        /* <DEDUP_REMOVED lines=13> */
.L_x_1276:
[----:B------:R-:W-:Y:S01]  /*15930*/  IMAD.MOV.U32 R9, RZ, RZ, R6 ;  /* 0x000000ffff097224 */ /* 0x000fe200078e0006 */
[----:B------:R-:W-:Y:S01]  /*15940*/  MOV R5, 0x6 ;  /* 0x0000000600057802 */ /* 0x000fe20000000f00 */
[----:B--2---:R-:W-:Y:S01]  /*15950*/  IMAD.MOV.U32 R3, RZ, RZ, 0x181f ;  /* 0x0000181fff037424 */ /* 0x004fe200078e00ff */
[----:B------:R-:W-:Y:S02]  /*15960*/  MOV R2, 0x15980 ;  /* 0x0001598000027802 */ /* 0x000fe40000000f00 */
[----:B-1--4-:R-:W-:Y:S05]  /*15970*/  CALL.REL.NOINC `($__internal_19_$__cuda_sm70_shflsync_idx_p) ;  /* 0x0000080000007944 */ /* 0x012fea0003c00000 */
[----:B------:R-:W-:Y:S01]  /*15980*/  MOV R8, R5 ;  /* 0x0000000500087202 */ /* 0x000fe20000000f00 */
[----:B------:R-:W-:Y:S05]  /*15990*/  BRA `(.L_x_1346) ;  /* 0xffffd0f000007947 */ /* 0x000fea000383ffff */
.L_x_1277:
[----:B------:R-:W-:Y:S01]  /*159a0*/  IMAD.MOV.U32 R9, RZ, RZ, R7 ;  /* 0x000000ffff097224 */ /* 0x000fe200078e0007 */
[----:B------:R-:W-:Y:S01]  /*159b0*/  MOV R5, 0x6 ;  /* 0x0000000600057802 */ /* 0x000fe20000000f00 */
[----:B--2---:R-:W-:Y:S01]  /*159c0*/  IMAD.MOV.U32 R3, RZ, RZ, 0x181f ;  /* 0x0000181fff037424 */ /* 0x004fe200078e00ff */
[----:B------:R-:W-:Y:S02]  /*159d0*/  MOV R2, 0x159f0 ;  /* 0x000159f000027802 */ /* 0x000fe40000000f00 */
[----:B-1-34-:R-:W-:Y:S05]  /*159e0*/  CALL.REL.NOINC `($__internal_19_$__cuda_sm70_shflsync_idx_p) ;  /* 0x0000079000007944 */ /* 0x01afea0003c00000 */
[----:B------:R-:W-:Y:S01]  /*159f0*/  MOV R2, R5 ;  /* 0x0000000500027202 */ /* 0x000fe20000000f00 */
[----:B------:R-:W-:Y:S05]  /*15a00*/  BRA `(.L_x_1347) ;  /* 0xffffd0a000007947 */ /* 0x000fea000383ffff */
.L_x_1278:
        /* <DEDUP_REMOVED lines=13> */
.L_x_1280:
[----:B------:R-:W-:Y:S01]  /*15ae0*/  IMAD.MOV.U32 R9, RZ, RZ, R70 ;  /* 0x000000ffff097224 */ /* 0x000fe200078e0046 */
[----:B------:R-:W-:Y:S01]  /*15af0*/  MOV R5, RZ ;  /* 0x000000ff00057202 */ /* 0x000fe20000000f00 */
[----:B----4-:R-:W-:Y:S01]  /*15b00*/  IMAD.MOV.U32 R3, RZ, RZ, 0x1f ;  /* 0x0000001fff037424 */ /* 0x010fe200078e00ff */
[----:B------:R-:W-:Y:S02]  /*15b10*/  MOV R2, 0x15b30 ;  /* 0x00015b3000027802 */ /* 0x000fe40000000f00 */
[----:B------:R-:W-:Y:S05]  /*15b20*/  CALL.REL.NOINC `($__internal_19_$__cuda_sm70_shflsync_idx_p) ;  /* 0x0000065000007944 */ /* 0x000fea0003c00000 */
[----:B------:R-:W-:Y:S01]  /*15b30*/  MOV R10, R5 ;  /* 0x00000005000a7202 */ /* 0x000fe20000000f00 */
[----:B------:R-:W-:Y:S05]  /*15b40*/  BRA `(.L_x_1349) ;  /* 0xffffd15000007947 */ /* 0x000fea000383ffff */
.L_x_1281:
[----:B------:R-:W-:Y:S01]  /*15b50*/  IMAD.MOV.U32 R9, RZ, RZ, R70 ;  /* 0x000000ffff097224 */ /* 0x000fe200078e0046 */
[----:B------:R-:W-:Y:S01]  /*15b60*/  MOV R5, 0x1 ;  /* 0x0000000100057802 */ /* 0x000fe20000000f00 */
[----:B----4-:R-:W-:Y:S01]  /*15b70*/  IMAD.MOV.U32 R3, RZ, RZ, 0x1f ;  /* 0x0000001fff037424 */ /* 0x010fe200078e00ff */
[----:B------:R-:W-:Y:S02]  /*15b80*/  MOV R2, 0x15ba0 ;  /* 0x00015ba000027802 */ /* 0x000fe40000000f00 */
[----:B-12---:R-:W-:Y:S05]  /*15b90*/  CALL.REL.NOINC `($__internal_19_$__cuda_sm70_shflsync_idx_p) ;  /* 0x000005e000007944 */ /* 0x006fea0003c00000 */
[----:B------:R-:W-:Y:S01]  /*15ba0*/  MOV R8, R5 ;  /* 0x0000000500087202 */ /* 0x000fe20000000f00 */
[----:B------:R-:W-:Y:S05]  /*15bb0*/  BRA `(.L_x_1350) ;  /* 0xffffd10000007947 */ /* 0x000fea000383ffff */
.L_x_1282:
[----:B------:R-:W-:Y:S02]  /*15bc0*/  MOV R2, 0x1 ;  /* 0x0000000100027802 */ /* 0x000fe40000000f00 */
[----:B------:R-:W-:-:S02]  /*15bd0*/  MOV R3, 0x15bf0 ;  /* 0x00015bf000037802 */ /* 0x000fc40000000f00 */
[----:B-123--:R-:W-:Y:S05]  /*15be0*/  CALL.REL.NOINC `($__internal_20_$__cuda_sm70_shflsync_up_p) ;  /* 0x000005e000007944 */ /* 0x00efea0003c00000 */
[----:B------:R-:W-:Y:S05]  /*15bf0*/  BRA `(.L_x_1351) ;  /* 0xffffd1f000007947 */ /* 0x000fea000383ffff */
.L_x_1283:
[----:B------:R-:W-:Y:S02]  /*15c00*/  MOV R2, 0x2 ;  /* 0x0000000200027802 */ /* 0x000fe40000000f00 */
[----:B------:R-:W-:-:S02]  /*15c10*/  MOV R3, 0x15c30 ;  /* 0x00015c3000037802 */ /* 0x000fc40000000f00 */
[----:B-12---:R-:W-:Y:S05]  /*15c20*/  CALL.REL.NOINC `($__internal_20_$__cuda_sm70_shflsync_up_p) ;  /* 0x000005a000007944 */ /* 0x006fea0003c00000 */
        /* <DEDUP_REMOVED lines=24> */
.L_x_1287:
[----:B------:R-:W-:Y:S02]  /*15db0*/  MOV R2, 0x1 ;  /* 0x0000000100027802 */ /* 0x000fe40000000f00 */
[----:B------:R-:W-:Y:S02]  /*15dc0*/  MOV R3, 0x15de0 ;  /* 0x00015de000037802 */ /* 0x000fe40000000f00 */
[----:B------:R-:W-:Y:S05]  /*15dd0*/  CALL.REL.NOINC `($__internal_20_$__cuda_sm70_shflsync_up_p) ;  /* 0x000003f000007944 */ /* 0x000fea0003c00000 */
[----:B------:R-:W-:Y:S01]  /*15de0*/  MOV R2, R4 ;  /* 0x0000000400027202 */ /* 0x000fe20000000f00 */
[----:B------:R-:W-:Y:S05]  /*15df0*/  BRA `(.L_x_1353) ;  /* 0xffffd25000007947 */ /* 0x000fea000383ffff */
.L_x_1288:
        /* <DEDUP_REMOVED lines=27> */
.L_x_1290:
[----:B------:R-:W-:Y:S02]  /*15fb0*/  SEL R0, RZ, 0x1, P0 ;  /* 0x00000001ff007807 */ /* 0x000fe40000000000 */
[----:B------:R-:W-:Y:S02]  /*15fc0*/  MOV R2, 0x15fe0 ;  /* 0x00015fe000027802 */ /* 0x000fe40000000f00 */
[----:B---3--:R-:W-:Y:S05]  /*15fd0*/  CALL.REL.NOINC `($__internal_21_$__cuda_sm70_votesync_ballot) ;  /* 0x0000026000007944 */ /* 0x008fea0003c00000 */
[----:B------:R-:W-:Y:S01]  /*15fe0*/  MOV R8, R0 ;  /* 0x0000000000087202 */ /* 0x000fe20000000f00 */
[----:B------:R-:W-:Y:S05]  /*15ff0*/  BRA `(.L_x_1355) ;  /* 0xffffd1e000007947 */ /* 0x000fea000383ffff */
.L_x_1291:
[----:B------:R-:W-:Y:S01]  /*16000*/  IMAD.MOV.U32 R9, RZ, RZ, R6 ;  /* 0x000000ffff097224 */ /* 0x000fe200078e0006 */
[----:B------:R-:W-:Y:S01]  /*16010*/  MOV R5, R0 ;  /* 0x0000000000057202 */ /* 0x000fe20000000f00 */
[----:B------:R-:W-:Y:S01]  /*16020*/  IMAD.MOV.U32 R3, RZ, RZ, 0x1f ;  /* 0x0000001fff037424 */ /* 0x000fe200078e00ff */
[----:B-1----:R-:W-:Y:S02]  /*16030*/  MOV R2, 0x16050 ;  /* 0x0001605000027802 */ /* 0x002fe40000000f00 */
[----:B---3--:R-:W-:Y:S05]  /*16040*/  CALL.REL.NOINC `($__internal_19_$__cuda_sm70_shflsync_idx_p) ;  /* 0x0000013000007944 */ /* 0x008fea0003c00000 */
[----:B------:R-:W-:Y:S01]  /*16050*/  IMAD.MOV.U32 R11, RZ, RZ, R5 ;  /* 0x000000ffff0b7224 */ /* 0x000fe200078e0005 */
[----:B------:R-:W-:Y:S01]  /*16060*/  MOV R5, R0 ;  /* 0x0000000000057202 */ /* 0x000fe20000000f00 */
[----:B------:R-:W-:Y:S01]  /*16070*/  IMAD.MOV.U32 R9, RZ, RZ, R7 ;  /* 0x000000ffff097224 */ /* 0x000fe200078e0007 */
[----:B------:R-:W-:-:S02]  /*16080*/  MOV R3, 0x1f ;  /* 0x0000001f00037802 */ /* 0x000fc40000000f00 */
[----:B------:R-:W-:Y:S02]  /*16090*/  MOV R2, 0x160b0 ;  /* 0x000160b000027802 */ /* 0x000fe40000000f00 */
[----:B------:R-:W-:Y:S05]  /*160a0*/  CALL.REL.NOINC `($__internal_19_$__cuda_sm70_shflsync_idx_p) ;  /* 0x000000d000007944 */ /* 0x000fea0003c00000 */
[----:B------:R-:W-:Y:S01]  /*160b0*/  MOV R7, R5 ;  /* 0x0000000500077202 */ /* 0x000fe20000000f00 */
[----:B------:R-:W-:Y:S05]  /*160c0*/  BRA `(.L_x_1356) ;  /* 0xffffd18000007947 */ /* 0x000fea000383ffff */
.L_x_1294:
[----:B------:R-:W-:Y:S01]  /*160d0*/  IMAD.MOV.U32 R9, RZ, RZ, R4 ;  /* 0x000000ffff097224 */ /* 0x000fe200078e0004 */
[----:B------:R-:W-:Y:S01]  /*160e0*/  MOV R5, R0 ;  /* 0x0000000000057202 */ /* 0x000fe20000000f00 */
[----:B------:R-:W-:Y:S01]  /*160f0*/  IMAD.MOV.U32 R3, RZ, RZ, 0x1f ;  /* 0x0000001fff037424 */ /* 0x000fe200078e00ff */
[----:B-1----:R-:W-:Y:S02]  /*16100*/  MOV R2, 0x16120 ;  /* 0x0001612000027802 */ /* 0x002fe40000000f00 */
[----:B---34-:R-:W-:Y:S05]  /*16110*/  CALL.REL.NOINC `($__internal_19_$__cuda_sm70_shflsync_idx_p) ;  /* 0x0000006000007944 */ /* 0x018fea0003c00000 */
[----:B------:R-:W-:Y:S01]  /*16120*/  MOV R13, R5 ;  /* 0x00000005000d7202 */ /* 0x000fe20000000f00 */
[----:B------:R-:W-:Y:S05]  /*16130*/  BRA `(.L_x_1293) ;  /* 0xffffd17000007947 */ /* 0x000fea000383ffff */
        .weak           $__internal_18_$__cuda_sm70_shflsync_bfly_p
        .type           $__internal_18_$__cuda_sm70_shflsync_bfly_p,@function
        .size           $__internal_18_$__cuda_sm70_shflsync_bfly_p,($__internal_19_$__cuda_sm70_shflsync_idx_p - $__internal_18_$__cuda_sm70_shflsync_bfly_p)
$__internal_18_$__cuda_sm70_shflsync_bfly_p:
[----:B------:R-:W-:Y:S04]  /*16140*/  WARPSYNC R8 ;  /* 0x0000000800007348 */ /* 0x000fe80003800000 */
[----:B------:R1:W2:Y:S02]  /*16150*/  SHFL.BFLY PT, R0, R0, R3, R9 ;  /* 0x0c00000300007389 */ /* 0x0002a400000e0009 */
[----:B-1----:R-:W-:-:S04]  /*16160*/  MOV R3, 0x0 ;  /* 0x0000000000037802 */ /* 0x002fc80000000f00 */
[----:B--2---:R-:W-:Y:S05]  /*16170*/  RET.REL.NODEC R2 `(_ZN7cutlass13device_kernelIN5flash19enable_sm80_to_sm89INS1_16FlashAttnFwdSm80INS1_25CollectiveMainloopFwdSm80ILi4ELi1ELb0EN4cute5tupleIJNS5_1CILi128EEENS7_ILi80EEENS7_ILi64EEEEEELi64ENS_10bfloat16_tEfNS_4arch4Sm80ELb1ELb0ELb1ELb1ELb0ELb0ELb1ELb1EEENS1_21CollectiveEpilogueFwdINS6_IJS8_SA_S9_EEENS6_IJNS7_ILi1EEESI_SI_EEESC_SE_Li128ELb1ELb1ELb1ELb0EEENS1_36VarlenDynamicPersistentTileSchedulerILi128ELi80ELi128ELi128ELb1ELb1ELb0ELb1ELb1ELb1EEEEEEEEEvNT_6ParamsE) ;  /* 0xfffe9e8002007950 */ /* 0x004fea0003c3ffff */
        .weak           $__internal_19_$__cuda_sm70_shflsync_idx_p
        .type           $__internal_19_$__cuda_sm70_shflsync_idx_p,@function
        .size           $__internal_19_$__cuda_sm70_shflsync_idx_p,($__internal_20_$__cuda_sm70_shflsync_up_p - $__internal_19_$__cuda_sm70_shflsync_idx_p)
$__internal_19_$__cuda_sm70_shflsync_idx_p:
[----:B------:R-:W-:-:S04]  /*16180*/  MOV R16, 0xffffffff ;  /* 0xffffffff00107802 */ /* 0x000fc80000000f00 */
[----:B------:R-:W-:Y:S04]  /*16190*/  WARPSYNC R16 ;  /* 0x0000001000007348 */ /* 0x000fe80003800000 */
[----:B------:R1:W2:Y:S02]  /*161a0*/  SHFL.IDX PT, R5, R9, R5, R3 ;  /* 0x0000000509057389 */ /* 0x0002a400000e0003 */
[----:B-1----:R-:W-:-:S04]  /*161b0*/  MOV R3, 0x0 ;  /* 0x0000000000037802 */ /* 0x002fc80000000f00 */
[----:B--2---:R-:W-:Y:S05]  /*161c0*/  RET.REL.NODEC R2 `(_ZN7cutlass13device_kernelIN5flash19enable_sm80_to_sm89INS1_16FlashAttnFwdSm80INS1_25CollectiveMainloopFwdSm80ILi4ELi1ELb0EN4cute5tupleIJNS5_1CILi128EEENS7_ILi80EEENS7_ILi64EEEEEELi64ENS_10bfloat16_tEfNS_4arch4Sm80ELb1ELb0ELb1ELb1ELb0ELb0ELb1ELb1EEENS1_21CollectiveEpilogueFwdINS6_IJS8_SA_S9_EEENS6_IJNS7_ILi1EEESI_SI_EEESC_SE_Li128ELb1ELb1ELb1ELb0EEENS1_36VarlenDynamicPersistentTileSchedulerILi128ELi80ELi128ELi128ELb1ELb1ELb0ELb1ELb1ELb1EEEEEEEEEvNT_6ParamsE) ;  /* 0xfffe9e3002007950 */ /* 0x004fea0003c3ffff */
        .weak           $__internal_20_$__cuda_sm70_shflsync_up_p
        .type           $__internal_20_$__cuda_sm70_shflsync_up_p,@function
        .size           $__internal_20_$__cuda_sm70_shflsync_up_p,($__internal_21_$__cuda_sm70_votesync_ballot - $__internal_20_$__cuda_sm70_shflsync_up_p)
$__internal_20_$__cuda_sm70_shflsync_up_p:
[----:B------:R-:W-:Y:S02]  /*161d0*/  IMAD.MOV.U32 R4, RZ, RZ, RZ ;  /* 0x000000ffff047224 */ /* 0x000fe400078e00ff */
[----:B------:R-:W-:-:S04]  /*161e0*/  IMAD.MOV.U32 R9, RZ, RZ, -0x1 ;  /* 0xffffffffff097424 */ /* 0x000fc800078e00ff */
[----:B------:R-:W-:Y:S04]  /*161f0*/  WARPSYNC R9 ;  /* 0x0000000900007348 */ /* 0x000fe80003800000 */
[----:B------:R1:W2:Y:S02]  /*16200*/  SHFL.UP PT, R4, R0, R2, R4 ;  /* 0x0400000200047389 */ /* 0x0002a400000e0004 */
[----:B-1----:R-:W-:Y:S02]  /*16210*/  MOV R2, R3 ;  /* 0x0000000300027202 */ /* 0x002fe40000000f00 */
[----:B------:R-:W-:-:S04]  /*16220*/  MOV R3, 0x0 ;  /* 0x0000000000037802 */ /* 0x000fc80000000f00 */
[----:B--2---:R-:W-:Y:S05]  /*16230*/  RET.REL.NODEC R2 `(_ZN7cutlass13device_kernelIN5flash19enable_sm80_to_sm89INS1_16FlashAttnFwdSm80INS1_25CollectiveMainloopFwdSm80ILi4ELi1ELb0EN4cute5tupleIJNS5_1CILi128EEENS7_ILi80EEENS7_ILi64EEEEEELi64ENS_10bfloat16_tEfNS_4arch4Sm80ELb1ELb0ELb1ELb1ELb0ELb0ELb1ELb1EEENS1_21CollectiveEpilogueFwdINS6_IJS8_SA_S9_EEENS6_IJNS7_ILi1EEESI_SI_EEESC_SE_Li128ELb1ELb1ELb1ELb0EEENS1_36VarlenDynamicPersistentTileSchedulerILi128ELi80ELi128ELi128ELb1ELb1ELb0ELb1ELb1ELb1EEEEEEEEEvNT_6ParamsE) ;  /* 0xfffe9dc002007950 */ /* 0x004fea0003c3ffff */
        .weak           $__internal_21_$__cuda_sm70_votesync_ballot
        .type           $__internal_21_$__cuda_sm70_votesync_ballot,@function
        .size           $__internal_21_$__cuda_sm70_votesync_ballot,(.L_x_3253 - $__internal_21_$__cuda_sm70_votesync_ballot)
$__internal_21_$__cuda_sm70_votesync_ballot:
[----:B------:R-:W-:Y:S01]  /*16240*/  ISETP.NE.U32.AND P0, PT, R0, 0x1, PT ;  /* 0x000000010000780c */ /* 0x000fe20003f05070 */
[----:B------:R-:W-:-:S04]  /*16250*/  IMAD.MOV.U32 R3, RZ, RZ, -0x1 ;  /* 0xffffffffff037424 */ /* 0x000fc800078e00ff */
[----:B------:R-:W-:Y:S08]  /*16260*/  WARPSYNC R3 ;  /* 0x0000000300007348 */ /* 0x000ff00003800000 */
[----:B------:R-:W-:-:S04]  /*16270*/  VOTE.ANY R0, PT, !P0 ;  /* 0x0000000000007806 */ /* 0x000fc800040e0100 */
[----:B------:R-:W-:Y:S01]  /*16280*/  LOP3.LUT R0, R0, R3, RZ, 0xc0, !PT ;  /* 0x0000000300007212 */ /* 0x000fe200078ec0ff */
[----:B------:R-:W-:-:S04]  /*16290*/  IMAD.MOV.U32 R3, RZ, RZ, 0x0 ;  /* 0x00000000ff037424 */ /* 0x000fc800078e00ff */
[----:B------:R-:W-:Y:S05]  /*162a0*/  RET.REL.NODEC R2 `(_ZN7cutlass13device_kernelIN5flash19enable_sm80_to_sm89INS1_16FlashAttnFwdSm80INS1_25CollectiveMainloopFwdSm80ILi4ELi1ELb0EN4cute5tupleIJNS5_1CILi128EEENS7_ILi80EEENS7_ILi64EEEEEELi64ENS_10bfloat16_tEfNS_4arch4Sm80ELb1ELb0ELb1ELb1ELb0ELb0ELb1ELb1EEENS1_21CollectiveEpilogueFwdINS6_IJS8_SA_S9_EEENS6_IJNS7_ILi1EEESI_SI_EEESC_SE_Li128ELb1ELb1ELb1ELb0EEENS1_36VarlenDynamicPersistentTileSchedulerILi128ELi80ELi128ELi128ELb1ELb1ELb0ELb1ELb1ELb1EEEEEEEEEvNT_6ParamsE) ;  /* 0xfffe9d5002007950 */ /* 0x000fea0003c3ffff */
.L_x_1357:
        /* <DEDUP_REMOVED lines=13> */
.L_x_3253:


//--------------------- .text._ZN7cutlass13device_kernelIN5flash19enable_sm80_to_sm89INS1_16FlashAttnFwdSm80INS1_25CollectiveMainloopFwdSm80ILi4ELi1ELb0EN4cute5tupleIJNS5_1CILi128EEENS7_ILi80EEENS7_ILi64EEEEEELi64ENS_10bfloat16_tEfNS_4arch4Sm80ELb1ELb0ELb1ELb1ELb0ELb1ELb1ELb1EEENS1_21CollectiveEpilogueFwdINS6_IJS8_SA_S9_EEENS6_IJNS7_ILi1EEESI_SI_EEESC_SE_Li128ELb1ELb1ELb1ELb0EEENS1_36VarlenDynamicPersistentTileSchedulerILi128ELi80ELi128ELi128ELb1ELb1ELb0ELb1ELb1ELb1EEEEEEEEEvNT_6ParamsE --------------------------
	.section	.text._ZN7cutlass13device_kernelIN5flash19enable_sm80_to_sm89INS1_16FlashAttnFwdSm80INS1_25CollectiveMainloopFwdSm80ILi4ELi1ELb0EN4cute5tupleIJNS5_1CILi128EEENS7_ILi80EEENS7_ILi64EEEEEELi64ENS_10bfloat16_tEfNS_4arch4Sm80ELb1ELb0ELb1ELb1ELb0ELb1ELb1ELb1EEENS1_21CollectiveEpilogueFwdINS6_IJS8_SA_S9_EEENS6_IJNS7_ILi1EEESI_SI_EEESC_SE_Li128ELb1ELb1ELb1ELb0EEENS1_36VarlenDynamicPersistentTileSchedulerILi128ELi80ELi128ELi128ELb1ELb1ELb0ELb1ELb1ELb1EEEEEEEEEvNT_6ParamsE,"ax",@progbits
	.sectioninfo	@"SHI_REGISTERS=255"
	.align	128
.text._ZN7cutlass13device_kernelIN5flash19enable_sm80_to_sm89INS1_16FlashAttnFwdSm80INS1_25CollectiveMainloopFwdSm80ILi4ELi1ELb0EN4cute5tupleIJNS5_1CILi128EEENS7_ILi80EEENS7_ILi64EEEEEELi64ENS_10bfloat16_tEfNS_4arch4Sm80ELb1ELb0ELb1ELb1ELb0ELb1ELb1ELb1EEENS1_21CollectiveEpilogueFwdINS6_IJS8_SA_S9_EEENS6_IJNS7_ILi1EEESI_SI_EEESC_SE_Li128ELb1ELb1ELb1ELb0EEENS1_36VarlenDynamicPersistentTileSchedulerILi128ELi80ELi128ELi128ELb1ELb1ELb0ELb1ELb1ELb1EEEEEEEEEvNT_6ParamsE:
        .type           _ZN7cutlass13device_kernelIN5flash19enable_sm80_to_sm89INS1_16FlashAttnFwdSm80INS1_25CollectiveMainloopFwdSm80ILi4ELi1ELb0EN4cute5tupleIJNS5_1CILi128EEENS7_ILi80EEENS7_ILi64EEEEEELi64ENS_10bfloat16_tEfNS_4arch4Sm80ELb1ELb0ELb1ELb1ELb0ELb1ELb1ELb1EEENS1_21CollectiveEpilogueFwdINS6_IJS8_SA_S9_EEENS6_IJNS7_ILi1EEESI_SI_EEESC_SE_Li128ELb1ELb1ELb1ELb0EEENS1_36VarlenDynamicPersistentTileSchedulerILi128ELi80ELi128ELi128ELb1ELb1ELb0ELb1ELb1ELb1EEEEEEEEEvNT_6ParamsE,@function
        .size           _ZN7cutlass13device_kernelIN5flash19enable_sm80_to_sm89INS1_16FlashAttnFwdSm80INS1_25CollectiveMainloopFwdSm80ILi4ELi1ELb0EN4cute5tupleIJNS5_1CILi128EEENS7_ILi80EEENS7_ILi64EEEEEELi64ENS_10bfloat16_tEfNS_4arch4Sm80ELb1ELb0ELb1ELb1ELb0ELb1ELb1ELb1EEENS1_21CollectiveEpilogueFwdINS6_IJS8_SA_S9_EEENS6_IJNS7_ILi1EEESI_SI_EEESC_SE_Li128ELb1ELb1ELb1ELb0EEENS1_36VarlenDynamicPersistentTileSchedulerILi128ELi80ELi128ELi128ELb1ELb1ELb0ELb1ELb1ELb1EEEEEEEEEvNT_6ParamsE,(.L_x_3258 - _ZN7cutlass13device_kernelIN5flash19enable_sm80_to_sm89INS1_16FlashAttnFwdSm80INS1_25CollectiveMainloopFwdSm80ILi4ELi1ELb0EN4cute5tupleIJNS5_1CILi128EEENS7_ILi80EEENS7_ILi64EEEEEELi64ENS_10bfloat16_tEfNS_4arch4Sm80ELb1ELb0ELb1ELb1ELb0ELb1ELb1ELb1EEENS1_21CollectiveEpilogueFwdINS6_IJS8_SA_S9_EEENS6_IJNS7_ILi1EEESI_SI_EEESC_SE_Li128ELb1ELb1ELb1ELb0EEENS1_36VarlenDynamicPersistentTileSchedulerILi128ELi80ELi128ELi128ELb1ELb1ELb0ELb1ELb1ELb1EEEEEEEEEvNT_6ParamsE)
        .other          _ZN7cutlass13device_kernelIN5flash19enable_sm80_to_sm89INS1_16FlashAttnFwdSm80INS1_25CollectiveMainloopFwdSm80ILi4ELi1ELb0EN4cute5tupleIJNS5_1CILi128EEENS7_ILi80EEENS7_ILi64EEEEEELi64ENS_10bfloat16_tEfNS_4arch4Sm80ELb1ELb0ELb1ELb1ELb0ELb1ELb1ELb1EEENS1_21CollectiveEpilogueFwdINS6_IJS8_SA_S9_EEENS6_IJNS7_ILi1EEESI_SI_EEESC_SE_Li128ELb1ELb1ELb1ELb0EEENS1_36VarlenDynamicPersistentTileSchedulerILi128ELi80ELi128ELi128ELb1ELb1ELb0ELb1ELb1ELb1EEEEEEEEEvNT_6ParamsE,@"STO_CUDA_ENTRY STV_DEFAULT"
_ZN7cutlass13device_kernelIN5flash19enable_sm80_to_sm89INS1_16FlashAttnFwdSm80INS1_25CollectiveMainloopFwdSm80ILi4ELi1ELb0EN4cute5tupleIJNS5_1CILi128EEENS7_ILi80EEENS7_ILi64EEEEEELi64ENS_10bfloat16_tEfNS_4arch4Sm80ELb1ELb0ELb1ELb1ELb0ELb1ELb1ELb1EEENS1_21CollectiveEpilogueFwdINS6_IJS8_SA_S9_EEENS6_IJNS7_ILi1EEESI_SI_EEESC_SE_Li128ELb1ELb1ELb1ELb0EEENS1_36VarlenDynamicPersistentTileSchedulerILi128ELi80ELi128ELi128ELb1ELb1ELb0ELb1ELb1ELb1EEEEEEEEEvNT_6ParamsE:
        /* <DEDUP_REMOVED lines=54> */
.L_x_1363:
        /* <DEDUP_REMOVED lines=16> */
.L_x_1557:
        /* <DEDUP_REMOVED lines=16> */
.L_x_1558:
[----:B--2---:R-:W-:-:S05]  /*0560*/  IMAD R0, R0, c[0x0][0x538], RZ ;  /* 0x00014e0000007a24 */ /* 0x004fca00078e02ff */
[----:B------:R-:W-:-:S04]  /*0570*/  IADD3 R6, R0, R6, RZ ;  /* 0x0000000600067210 */ /* 0x000fc80007ffe0ff */
[----:B------:R-:W-:-:S13]  /*0580*/  ISETP.GT.AND P0, PT, R6, UR4, PT ;  /* 0x0000000406007c0c */ /* 0x000fda000bf04270 */
[----:B-1----:R-:W-:Y:S05]  /*0590*/  @!P0 BRA `(.L_x_1363) ;  /* 0xfffffdc000008947 */ /* 0x002fea000383ffff */
.L_x_1359:
[----:B------:R-:W-:-:S05]  /*05a0*/  IADD3 R12, -R0, R6, RZ ;  /* 0x00000006000c7210 */ /* 0x000fca0007ffe1ff */
[----:B------:R-:W-:-:S05]  /*05b0*/  IMAD R0, R4, c[0x0][0x538], R12 ;  /* 0x00014e0004007a24 */ /* 0x000fca00078e020c */
[----:B------:R-:W-:Y:S01]  /*05c0*/  ISETP.GT.AND P0, PT, R0, UR4, PT ;  /* 0x0000000400007c0c */ /* 0x000fe2000bf04270 */
[----:B------:R-:W-:-:S12]  /*05d0*/  BRA.DIV ~URZ, `(.L_x_1364) ;  /* 0x0001e0827f007947 */ /* 0x000fd8000b800000 */
[----:B------:R-:W-:-:S04]  /*05e0*/  VOTE.ANY R6, PT, !P0 ;  /* 0x0000000000067806 */ /* 0x000fc800040e0100 */
.L_x_1559:
[----:B------:R-:W1:Y:S02]  /*05f0*/  POPC R0, R6 ;  /* 0x0000000600007309 */ /* 0x000e640000000000 */
[----:B-1----:R-:W-:-:S05]  /*0600*/  IADD3 R2, R0, R7, RZ ;  /* 0x0000000700027210 */ /* 0x002fca0007ffe0ff */
[----:B------:R1:W-:Y:S01]  /*0610*/  STL [R1+0x54], R2 ;  /* 0x0000540201007387 */ /* 0x0003e20000100800 */
[----:B------:R-:W-:Y:S05]  /*0620*/  BRA.DIV ~URZ, `(.L_x_1365) ;  /* 0x0001e0827f007947 */ /* 0x000fea000b800000 */
[----:B------:R2:W3:Y:S01]  /*0630*/  SHFL.IDX PT, R13, R9, R0, 0x1f ;  /* 0x00001f00090d7589 */ /* 0x0004e200000e0000 */
[----:B------:R-:W-:-:S03]  /*0640*/  MOV R5, RZ ;  /* 0x000000ff00057202 */ /* 0x000fc60000000f00 */
[----:B------:R2:W4:Y:S04]  /*0650*/  SHFL.IDX PT, R9, R8, R0, 0x1f ;  /* 0x00001f0008097589 */ /* 0x00052800000e0000 */
.L_x_1560:
[----:B------:R-:W-:Y:S01]  /*0660*/  ISETP.NE.AND P0, PT, R6, RZ, PT ;  /* 0x000000ff0600720c */ /* 0x000fe20003f05270 */
[----:B------:R-:W-:-:S12]  /*0670*/  BSSY B0, `(.L_x_1366) ;  /* 0x0000005000007945 */ /* 0x000fd80003800000 */
[----:B------:R-:W-:Y:S05]  /*0680*/  @!P0 BRA `(.L_x_1367) ;  /* 0x0000003000008947 */ /* 0x000fea0003800000 */
[----:B------:R-:W-:Y:S01]  /*0690*/  IADD3 R10, R0, -0x1, RZ ;  /* 0xffffffff000a7810 */ /* 0x000fe20007ffe0ff */
[----:B------:R-:W-:Y:S05]  /*06a0*/  BRA.DIV ~URZ, `(.L_x_1368) ;  /* 0x0001e0e27f007947 */ /* 0x000fea000b800000 */
[----:B------:R1:W2:Y:S02]  /*06b0*/  SHFL.IDX PT, R5, R4, R10, 0x1f ;  /* 0x00001f0a04057589 */ /* 0x0002a400000e0000 */
.L_x_1367:
[----:B------:R-:W-:Y:S05]  /*06c0*/  BSYNC B0 ;  /* 0x0000000000007941 */ /* 0x000fea0003800000 */
.L_x_1366:
        /* <DEDUP_REMOVED lines=69> */
.L_x_1370:
        /* <DEDUP_REMOVED lines=70> */
.L_x_1371:
[----:B------:R-:W-:Y:S05]  /*0f80*/  BSYNC B0 ;  /* 0x0000000000007941 */ /* 0x000fea0003800000 */
.L_x_1369:
[----:B------:R-:W-:-:S04]  /*0f90*/  LOP3.LUT R0, RZ, R0, RZ, 0x33, !PT ;  /* 0x00000000ff007212 */ /* 0x000fc800078e33ff */
[----:B------:R-:W-:-:S05]  /*0fa0*/  IADD3 R0, R0, R13, RZ ;  /* 0x0000000d00007210 */ /* 0x000fca0007ffe0ff */
[----:B------:R2:W-:Y:S01]  /*0fb0*/  STL [R1+0x4c], R0 ;  /* 0x00004c0001007387 */ /* 0x0005e20000100800 */
[----:B------:R-:W-:Y:S05]  /*0fc0*/  BRA `(.L_x_1372) ;  /* 0x0000006000007947 */ /* 0x000fea0003800000 */
.L_x_1360:
[----:B------:R-:W-:Y:S01]  /*0fd0*/  MOV R0, UR4 ;  /* 0x0000000400007c02 */ /* 0x000fe20008000f00 */
[----:B------:R-:W-:Y:S04]  /*0fe0*/  STL [R1+0x4c], RZ ;  /* 0x00004cff01007387 */ /* 0x000fe80000100800 */
[----:B------:R-:W-:Y:S04]  /*0ff0*/  STL [R1+0x50], RZ ;  /* 0x000050ff01007387 */ /* 0x000fe80000100800 */
[----:B------:R1:W-:Y:S02]  /*1000*/  STL [R1+0x48], R0 ;  /* 0x0000480001007387 */ /* 0x0003e40000100800 */
[----:B-1----:R-:W-:-:S05]  /*1010*/  MOV R0, c[0x0][0x53c] ;  /* 0x00014f0000007a02 */ /* 0x002fca0000000f00 */
[----:B------:R1:W-:Y:S02]  /*1020*/  STL [R1+0x54], R0 ;  /* 0x0000540001007387 */ /* 0x0003e40000100800 */
.L_x_1372:
        /* <DEDUP_REMOVED lines=8> */
.L_x_1358:
        /* <DEDUP_REMOVED lines=8> */
[----:B---3--:R-:W-:Y:S02]  /*1130*/  LOP3.LUT R4, R14, 0xfffffff8, RZ, 0xc0, !PT ;  /* 0xfffffff80e047812 */ /* 0x008fe400078ec0ff */
[----:B------:R-:W-:Y:S01]  /*1140*/  LEA.HI R7, R15, R16, RZ, 0x4 ;  /* 0x000000100f077211 */ /* 0x000fe200078f20ff */
[----:B------:R-:W-:Y:S01]  /*1150*/  IMAD.SHL.U32 R3, R3, 0x40, RZ ;  /* 0x0000004003037824 */ /* 0x000fe200078e00ff */
[----:B------:R-:W-:Y:S01]  /*1160*/  LOP3.LUT R2, R0, 0xfffffffc, RZ, 0xc0, !PT ;  /* 0xfffffffc00027812 */ /* 0x000fe200078ec0ff */
[----:B------:R-:W-:Y:S01]  /*1170*/  IMAD.IADD R0, R16, 0x1, -R4 ;  /* 0x0000000110007824 */ /* 0x000fe200078e0a04 */
[----:B------:R-:W-:-:S02]  /*1180*/  SHF.R.S32.HI R8, RZ, 0x4, R7 ;  /* 0x00000004ff087819 */ /* 0x000fc40000011407 */
[----:B------:R-:W-:Y:S01]  /*1190*/  LOP3.LUT R3, R3, 0x1c0, RZ, 0xc0, !PT ;  /* 0x000001c003037812 */ /* 0x000fe200078ec0ff */
[----:B------:R-:W-:Y:S01]  /*11a0*/  IMAD.IADD R2, R16, 0x1, -R2 ;  /* 0x0000000110027824 */ /* 0x000fe200078e0a02 */
[----:B------:R-:W-:Y:S01]  /*11b0*/  LEA.HI R5, R7, R8, RZ, 0x1 ;  /* 0x0000000807057211 */ /* 0x000fe200078f08ff */
[----:B------:R-:W-:Y:S01]  /*11c0*/  IMAD.SHL.U32 R6, R0, 0x8, RZ ;  /* 0x0000000800067824 */ /* 0x000fe200078e00ff */
[----:B------:R-:W-:Y:S02]  /*11d0*/  SHF.R.U32.HI R4, RZ, 0x3, R3 ;  /* 0x00000003ff047819 */ /* 0x000fe40000011603 */
[----:B------:R-:W-:Y:S02]  /*11e0*/  LEA.HI R11, R2, R2, RZ, 0x1 ;  /* 0x00000002020b7211 */ /* 0x000fe400078f08ff */
[----:B------:R-:W-:Y:S02]  /*11f0*/  LOP3.LUT R5, R5, 0xfffffffe, RZ, 0xc0, !PT ;  /* 0xfffffffe05057812 */ /* 0x000fe400078ec0ff */
[----:B------:R-:W-:-:S02]  /*1200*/  LOP3.LUT R6, R3, 0x38, R6, 0xf8, !PT ;  /* 0x0000003803067812 */ /* 0x000fc400078ef806 */
[----:B------:R-:W-:Y:S01]  /*1210*/  LOP3.LUT R3, R11, 0x1ffffffe, RZ, 0xc0, !PT ;  /* 0x1ffffffe0b037812 */ /* 0x000fe200078ec0ff */
[----:B------:R-:W-:Y:S01]  /*1220*/  IMAD.IADD R12, R8, 0x1, -R5 ;  /* 0x00000001080c7824 */ /* 0x000fe200078e0a05 */
[----:B------:R-:W-:Y:S02]  /*1230*/  LEA.HI R5, R15, R16, RZ, 0x5 ;  /* 0x000000100f057211 */ /* 0x000fe400078f28ff */
[----:B------:R-:W-:Y:S01]  /*1240*/  LOP3.LUT R218, R6, R4, RZ, 0x3c, !PT ;  /* 0x0000000406da7212 */ /* 0x000fe200078e3cff */
[----:B------:R-:W-:Y:S01]  /*1250*/  IMAD.IADD R13, R2, 0x1, -R3 ;  /* 0x00000001020d7824 */ /* 0x000fe200078e0a03 */
[----:B------:R-:W-:Y:S02]  /*1260*/  LOP3.LUT R3, R7, 0xfffffff0, RZ, 0xc0, !PT ;  /* 0xfffffff007037812 */ /* 0x000fe400078ec0ff */
[----:B------:R-:W-:Y:S02]  /*1270*/  LOP3.LUT R2, R5, 0xffffffe0, RZ, 0xc0, !PT ;  /* 0xffffffe005027812 */ /* 0x000fe400078ec0ff */
[----:B------:R-:W-:Y:S01]  /*1280*/  SHF.R.S32.HI R9, RZ, 0x5, R5 ;  /* 0x00000005ff097819 */ /* 0x000fe20000011405 */
[C---:B------:R-:W-:Y:S01]  /*1290*/  IMAD.IADD R4, R16.reuse, 0x1, -R3 ;  /* 0x0000000110047824 */ /* 0x040fe200078e0a03 */
[----:B------:R-:W-:Y:S01]  /*12a0*/  SHF.R.S32.HI R6, RZ, 0x1f, R5 ;  /* 0x0000001fff067819 */ /* 0x000fe20000011405 */
[----:B------:R-:W-:Y:S01]  /*12b0*/  IMAD.IADD R5, R16, 0x1, -R2 ;  /* 0x0000000110057824 */ /* 0x000fe200078e0a02 */
[----:B------:R-:W-:-:S02]  /*12c0*/  LOP3.LUT P1, RZ, R0, 0x2, RZ, 0xc0, !PT ;  /* 0x0000000200ff7812 */ /* 0x000fc4000782c0ff */
[C---:B------:R-:W-:Y:S01]  /*12d0*/  LOP3.LUT P0, RZ, R0.reuse, 0x4, RZ, 0xc0, !PT ;  /* 0x0000000400ff7812 */ /* 0x040fe2000780c0ff */
[----:B------:R-:W-:Y:S01]  /*12e0*/  IMAD.SHL.U32 R0, R0, 0x40, RZ ;  /* 0x0000004000007824 */ /* 0x000fe200078e00ff */
[----:B------:R-:W-:Y:S02]  /*12f0*/  SHF.R.S32.HI R10, RZ, 0x1f, R4 ;  /* 0x0000001fff0a7819 */ /* 0x000fe40000011404 */
[----:B------:R-:W-:Y:S02]  /*1300*/  LEA.HI R3, R6, R9, RZ, 0x2 ;  /* 0x0000000906037211 */ /* 0x000fe400078f10ff */
[----:B------:R-:W-:Y:S02]  /*1310*/  SHF.R.S32.HI R6, RZ, 0x1f, R5 ;  /* 0x0000001fff067819 */ /* 0x000fe40000011405 */
[----:B------:R-:W-:Y:S02]  /*1320*/  LEA.HI R10, R10, R4, RZ, 0x3 ;  /* 0x000000040a0a7211 */ /* 0x000fe400078f18ff */
[----:B------:R-:W-:-:S02]  /*1330*/  LOP3.LUT R2, R0, 0x1c0, RZ, 0xc0, !PT ;  /* 0x000001c000027812 */ /* 0x000fc400078ec0ff */
[----:B------:R-:W-:Y:S02]  /*1340*/  LOP3.LUT R3, R3, 0xffffffc, RZ, 0xc0, !PT ;  /* 0x0ffffffc03037812 */ /* 0x000fe400078ec0ff */
[----:B------:R-:W-:Y:S02]  /*1350*/  LEA.HI R0, R6, R5, RZ, 0x2 ;  /* 0x0000000506007211 */ /* 0x000fe400078f10ff */
[----:B------:R-:W-:Y:S01]  /*1360*/  LOP3.LUT R7, R10, 0xfffffff8, RZ, 0xc0, !PT ;  /* 0xfffffff80a077812 */ /* 0x000fe200078ec0ff */
[----:B------:R-:W-:Y:S01]  /*1370*/  IMAD.IADD R3, R9, 0x1, -R3 ;  /* 0x0000000109037824 */ /* 0x000fe200078e0a03 */
[----:B------:R-:W-:Y:S02]  /*1380*/  LOP3.LUT R8, R2, 0x8, R14, 0xf8, !PT ;  /* 0x0000000802087812 */ /* 0x000fe400078ef80e */
[----:B------:R-:W-:Y:S01]  /*1390*/  SHF.R.U32.HI R6, RZ, 0x3, R2 ;  /* 0x00000003ff067819 */ /* 0x000fe20000011602 */
[----:B------:R-:W-:Y:S01]  /*13a0*/  IMAD.IADD R4, R4, 0x1, -R7 ;  /* 0x0000000104047824 */ /* 0x000fe200078e0a07 */
[----:B------:R-:W-:-:S02]  /*13b0*/  SHF.R.S32.HI R2, RZ, 0x2, R0 ;  /* 0x00000002ff027819 */ /* 0x000fc40000011400 */
[----:B------:R-:W-:Y:S02]  /*13c0*/  LOP3.LUT R0, R0, 0x7ffffffc, RZ, 0xc0, !PT ;  /* 0x7ffffffc00007812 */ /* 0x000fe400078ec0ff */
[----:B------:R-:W-:Y:S01]  /*13d0*/  LOP3.LUT R7, R8, R6, RZ, 0x3c, !PT ;  /* 0x0000000608077212 */ /* 0x000fe200078e3cff */
[----:B------:R-:W-:Y:S01]  /*13e0*/  IMAD R8, R3, 0x10, R2 ;  /* 0x0000001003087824 */ /* 0x000fe200078e0202 */
[----:B------:R-:W-:Y:S01]  /*13f0*/  LEA.HI R3, R15, R16, RZ, 0x6 ;  /* 0x000000100f037211 */ /* 0x000fe200078f30ff */
[----:B------:R-:W-:Y:S01]  /*1400*/  IMAD.SHL.U32 R2, R11, 0x20, RZ ;  /* 0x000000200b027824 */ /* 0x000fe200078e00ff */
[C---:B------:R-:W-:Y:S01]  /*1410*/  LOP3.LUT P3, RZ, R4.reuse, 0x2, RZ, 0xc0, !PT ;  /* 0x0000000204ff7812 */ /* 0x040fe2000786c0ff */
[----:B------:R-:W-:Y:S01]  /*1420*/  IMAD.IADD R11, R5, 0x1, -R0 ;  /* 0x00000001050b7824 */ /* 0x000fe200078e0a00 */
[C---:B------:R-:W-:Y:S01]  /*1430*/  LOP3.LUT P2, RZ, R4.reuse, 0x4, RZ, 0xc0, !PT ;  /* 0x0000000404ff7812 */ /* 0x040fe2000784c0ff */
[----:B------:R-:W-:Y:S01]  /*1440*/  IMAD.SHL.U32 R0, R4, 0x40, RZ ;  /* 0x0000004004007824 */ /* 0x000fe200078e00ff */
[----:B------:R-:W-:Y:S01]  /*1450*/  LOP3.LUT R2, R2, 0xffffffc0, RZ, 0xc0, !PT ;  /* 0xffffffc002027812 */ /* 0x000fe200078ec0ff */
[----:B------:R-:W-:-:S02]  /*1460*/  IMAD.SHL.U32 R5, R3, 0x8, RZ ;  /* 0x0000000803057824 */ /* 0x000fc400078e00ff */
[----:B------:R-:W-:Y:S01]  /*1470*/  IMAD.SHL.U32 R3, R12, 0x8, RZ ;  /* 0x000000080c037824 */ /* 0x000fe200078e00ff */
[----:B------:R-:W-:Y:S01]  /*1480*/  LOP3.LUT R0, R0, 0x1c0, RZ, 0xc0, !PT ;  /* 0x000001c000007812 */ /* 0x000fe200078ec0ff */
[----:B------:R-:W-:Y:S01]  /*1490*/  IMAD R6, R13, 0x8, R2 ;  /* 0x000000080d067824 */ /* 0x000fe200078e0202 */
[----:B------:R-:W-:Y:S01]  /*14a0*/  LOP3.LUT R218, R218, 0x7ffffe00, R5, 0xf8, !PT ;  /* 0x7ffffe00dada7812 */ /* 0x000fe200078ef805 */
[----:B------:R-:W-:Y:S01]  /*14b0*/  IMAD.SHL.U32 R5, R10, 0x40, RZ ;  /* 0x000000400a057824 */ /* 0x000fe200078e00ff */
[----:B------:R-:W-:Y:S01]  /*14c0*/  LOP3.LUT R3, R0, 0x8, R3, 0xf8, !PT ;  /* 0x0000000800037812 */ /* 0x000fe200078ef803 */
[----:B------:R-:W-:Y:S01]  /*14d0*/  IMAD.SHL.U32 R4, R9, 0x400, RZ ;  /* 0x0000040009047824 */ /* 0x000fe200078e00ff */
[----:B------:R-:W-:Y:S01]  /*14e0*/  SHF.R.U32.HI R2, RZ, 0x3, R0 ;  /* 0x00000003ff027819 */ /* 0x000fe20000011600 */
[----:B------:R-:W-:Y:S02]  /*14f0*/  IMAD R0, R12, 0x200, R7 ;  /* 0x000002000c007824 */ /* 0x000fe400078e0207 */
[----:B------:R-:W-:Y:S01]  /*1500*/  IMAD.SHL.U32 R218, R218, 0x2, RZ ;  /* 0x00000002dada7824 */ /* 0x000fe200078e00ff */
[----:B------:R-:W-:-:S02]  /*1510*/  LOP3.LUT R2, R3, R2, RZ, 0x3c, !PT ;  /* 0x0000000203027212 */ /* 0x000fc400078e3cff */
[----:B------:R-:W-:Y:S01]  /*1520*/  LOP3.LUT R3, R5, 0xfffffe00, RZ, 0xc0, !PT ;  /* 0xfffffe0005037812 */ /* 0x000fe200078ec0ff */
[----:B------:R-:W-:Y:S01]  /*1530*/  IMAD.IADD R5, R8, 0x1, R6 ;  /* 0x0000000108057824 */ /* 0x000fe200078e0206 */
[----:B------:R-:W-:Y:S01]  /*1540*/  LEA R200, R0, 0x2900, 0x1 ;  /* 0x0000290000c87811 */ /* 0x000fe200078e08ff */
[----:B------:R-:W-:Y:S01]  /*1550*/  IMAD.MOV.U32 R6, RZ, RZ, 0x40 ;  /* 0x00000040ff067424 */ /* 0x000fe200078e00ff */
[----:B------:R-:W-:Y:S02]  /*1560*/  IADD3 R4, R2, R3, R4 ;  /* 0x0000000302047210 */ /* 0x000fe40007ffe004 */
[----:B------:R1:W-:Y:S01]  /*1570*/  STL [R1+0x60], R5 ;  /* 0x0000600501007387 */ /* 0x0003e20000100800 */
[----:B------:R-:W-:Y:S02]  /*1580*/  IADD3 R211, R200, 0x20, RZ ;  /* 0x00000020c8d37810 */ /* 0x000fe40007ffe0ff */
[----:B------:R-:W-:Y:S02]  /*1590*/  LEA R207, R4, 0x5100, 0x1 ;  /* 0x0000510004cf7811 */ /* 0x000fe400078e08ff */
[----:B------:R-:W-:-:S02]  /*15a0*/  SEL R0, R6, 0xffffffc0, !P0 ;  /* 0xffffffc006007807 */ /* 0x000fc40004000000 */
[----:B------:R-:W-:-:S03]  /*15b0*/  @P1 IADD3 R211, R200, -0x20, RZ ;  /* 0xffffffe0c8d31810 */ /* 0x000fc60007ffe0ff */
[----:B------:R-:W-:Y:S01]  /*15c0*/  IMAD.IADD R206, R200, 0x1, R0 ;  /* 0x00000001c8ce7824 */ /* 0x000fe200078e0200 */
[C---:B------:R-:W-:Y:S01]  /*15d0*/  IADD3 R215, R211.reuse, 0x800, RZ ;  /* 0x00000800d3d77810 */ /* 0x040fe20007ffe0ff */
[----:B------:R-:W-:Y:S01]  /*15e0*/  IMAD.IADD R203, R0, 0x1, R211 ;  /* 0x0000000100cb7824 */ /* 0x000fe200078e02d3 */
[C---:B------:R-:W-:Y:S02]  /*15f0*/  IADD3 R214, R211.reuse, 0x1000, RZ ;  /* 0x00001000d3d67810 */ /* 0x040fe40007ffe0ff */
[C---:B------:R-:W-:Y:S02]  /*1600*/  IADD3 R213, R211.reuse, 0x1800, RZ ;  /* 0x00001800d3d57810 */ /* 0x040fe40007ffe0ff */
[----:B------:R-:W-:Y:S02]  /*1610*/  IADD3 R212, R211, 0x2000, RZ ;  /* 0x00002000d3d47810 */ /* 0x000fe40007ffe0ff */
[----:B-1----:R-:W-:Y:S01]  /*1620*/  LOP3.LUT R5, R2, R3, RZ, 0xfc, !PT ;  /* 0x0000000302057212 */ /* 0x002fe200078efcff */
[----:B------:R-:W-:-:S02]  /*1630*/  IMAD.SHL.U32 R3, R11, 0x2, RZ ;  /* 0x000000020b037824 */ /* 0x000fc400078e00ff */
[----:B------:R-:W-:Y:S01]  /*1640*/  IMAD.MOV.U32 R2, RZ, RZ, 0x20 ;  /* 0x00000020ff027424 */ /* 0x000fe200078e00ff */
[----:B------:R-:W-:Y:S02]  /*1650*/  LEA R201, R5, 0x100, 0x1 ;  /* 0x0000010005c97811 */ /* 0x000fe400078e08ff */
[----:B------:R1:W-:Y:S02]  /*1660*/  STL [R1+0x40], R3 ;  /* 0x0000400301007387 */ /* 0x0003e40000100800 */
[----:B------:R-:W-:-:S05]  /*1670*/  SEL R2, R2, 0xffffffe0, !P3 ;  /* 0xffffffe002027807 */ /* 0x000fca0005800000 */
[----:B------:R-:W-:Y:S02]  /*1680*/  IMAD.IADD R210, R207, 0x1, R2 ;  /* 0x00000001cfd27824 */ /* 0x000fe400078e0202 */
[----:B------:R-:W-:Y:S01]  /*1690*/  IMAD.IADD R205, R2, 0x1, R201 ;  /* 0x0000000102cd7824 */ /* 0x000fe200078e02c9 */
[----:B-1----:R-:W-:-:S05]  /*16a0*/  SEL R3, R6, 0xffffffc0, !P2 ;  /* 0xffffffc006037807 */ /* 0x002fca0005000000 */
[----:B------:R-:W-:Y:S02]  /*16b0*/  IMAD.IADD R208, R207, 0x1, R3 ;  /* 0x00000001cfd07824 */ /* 0x000fe400078e0203 */
[----:B------:R-:W-:Y:S02]  /*16c0*/  IMAD.IADD R202, R3, 0x1, R201 ;  /* 0x0000000103ca7824 */ /* 0x000fe400078e02c9 */
[C---:B------:R-:W-:Y:S02]  /*16d0*/  IMAD.IADD R209, R2.reuse, 0x1, R208 ;  /* 0x0000000102d17824 */ /* 0x040fe400078e02d0 */
[----:B------:R-:W-:Y:S02]  /*16e0*/  IMAD.IADD R204, R2, 0x1, R202 ;  /* 0x0000000102cc7824 */ /* 0x000fe400078e02ca */
.L_x_1556:
[----:B------:R-:W2:Y:S01]  /*16f0*/  LDL R0, [R1+0x54] ;  /* 0x0000540001007983 */ /* 0x000ea20000100800 */
[----:B------:R-:W-:Y:S01]  /*1700*/  IMAD.MOV.U32 R174, RZ, RZ, 0x4 ;  /* 0x00000004ffae7424 */ /* 0x000fe200078e00ff */
[----:B------:R-:W-:Y:S02]  /*1710*/  ISETP.NE.U32.AND P4, PT, RZ, c[0x0][0x360], PT ;  /* 0x0000d800ff007a0c */ /* 0x000fe40003f85070 */
[----:B------:R-:W3:Y:S02]  /*1720*/  LDL R9, [R1+0x50] ;  /* 0x0000500001097983 */ /* 0x000ee40000100800 */
[----:B------:R-:W-:Y:S01]  /*1730*/  ISETP.NE.AND.EX P4, PT, RZ, c[0x0][0x364], PT, P4 ;  /* 0x0000d900ff007a0c */ /* 0x000fe20003f85340 */
[----:B--2---:R-:W-:-:S05]  /*1740*/  IMAD.WIDE R2, R0, R174, c[0x0][0x588] ;  /* 0x0001620000027625 */ /* 0x004fca00078e02ae */
        /* <DEDUP_REMOVED lines=8> */
[----:B------:R-:W-:-:S02]  /*17d0*/  IMAD.MOV.U32 R159, RZ, RZ, RZ ;  /* 0x000000ffff9f7224 */ /* 0x000fc400078e00ff */
[----:B------:R-:W-:Y:S01]  /*17e0*/  IMAD.MOV.U32 R13, RZ, RZ, RZ ;  /* 0x000000ffff0d7224 */ /* 0x000fe200078e00ff */
[----:B--2---:R-:W-:Y:S01]  /*17f0*/  SHF.R.S32.HI R138, RZ, 0x1f, R37 ;  /* 0x0000001fff8a7819 */ /* 0x004fe20000011425 */
[----:B------:R1:W-:Y:S01]  /*1800*/  STL [R1+0x58], R37 ;  /* 0x0000582501007387 */ /* 0x0003e20000100800 */
[C---:B------:R-:W-:Y:S02]  /*1810*/  @P4 LEA R2, P0, R37.reuse, c[0x0][0x360], 0x2 ;  /* 0x0000d80025024a11 */ /* 0x040fe400078010ff */
[C---:B------:R-:W-:Y:S02]  /*1820*/  @P2 LEA R4, P1, R37.reuse, c[0x0][0x370], 0x2 ;  /* 0x0000dc0025042a11 */ /* 0x040fe400078210ff */
[C-C-:B------:R-:W-:Y:S02]  /*1830*/  @P4 LEA.HI.X R3, R37.reuse, c[0x0][0x364], R138.reuse, 0x2, P0 ;  /* 0x0000d90025034a11 */ /* 0x140fe400000f148a */
[----:B------:R-:W-:-:S03]  /*1840*/  @P2 LEA.HI.X R5, R37, c[0x0][0x374], R138, 0x2, P1 ;  /* 0x0000dd0025052a11 */ /* 0x000fc600008f148a */
[----:B------:R2:W4:Y:S01]  /*1850*/  @P4 LDG.E R0, [R2.64] ;  /* 0x0000000802004981 */ /* 0x000522000c1e1900 */
[----:B------:R-:W-:-:S03]  /*1860*/  ISETP.NE.U32.AND P0, PT, RZ, c[0x0][0x350], PT ;  /* 0x0000d400ff007a0c */ /* 0x000fc60003f05070 */
[----:B------:R1:W5:Y:S01]  /*1870*/  @P2 LDG.E R161, [R4.64] ;  /* 0x0000000804a12981 */ /* 0x000362000c1e1900 */
[----:B------:R-:W-:Y:S02]  /*1880*/  ISETP.NE.AND.EX P6, PT, RZ, c[0x0][0x354], PT, P0 ;  /* 0x0000d500ff007a0c */ /* 0x000fe40003fc5300 */
[----:B------:R-:W-:-:S04]  /*1890*/  LEA R6, P2, R37, c[0x0][0x348], 0x2 ;  /* 0x0000d20025067a11 */ /* 0x000fc800078410ff */
[----:B------:R-:W-:-:S05]  /*18a0*/  LEA.HI.X R7, R37, c[0x0][0x34c], R138, 0x2, P2 ;  /* 0x0000d30025077a11 */ /* 0x000fca00010f148a */
[----:B------:R3:W5:Y:S01]  /*18b0*/  @P3 LDG.E R159, [R6.64] ;  /* 0x00000008069f3981 */ /* 0x000762000c1e1900 */
[C---:B--2---:R-:W-:Y:S02]  /*18c0*/  LEA R2, P0, R37.reuse, c[0x0][0x358], 0x2 ;  /* 0x0000d60025027a11 */ /* 0x044fe400078010ff */
[C---:B-1----:R-:W-:Y:S02]  /*18d0*/  LEA R4, P1, R37.reuse, c[0x0][0x350], 0x2 ;  /* 0x0000d40025047a11 */ /* 0x042fe400078210ff */
[C-C-:B------:R-:W-:Y:S02]  /*18e0*/  LEA.HI.X R3, R37.reuse, c[0x0][0x35c], R138.reuse, 0x2, P0 ;  /* 0x0000d70025037a11 */ /* 0x140fe400000f148a */
[----:B------:R-:W-:-:S03]  /*18f0*/  LEA.HI.X R5, R37, c[0x0][0x354], R138, 0x2, P1 ;  /* 0x0000d50025057a11 */ /* 0x000fc600008f148a */
[----:B------:R1:W5:Y:S04]  /*1900*/  @P5 LDG.E R13, [R2.64] ;  /* 0x00000008020d5981 */ /* 0x000368000c1e1900 */
[----:B------:R1:W5:Y:S01]  /*1910*/  @P6 LDG.E R160, [R4.64] ;  /* 0x0000000804a06981 */ /* 0x000362000c1e1900 */
[----:B---3--:R-:W-:-:S05]  /*1920*/  LOP3.LUT R36, R9, 0xffff, RZ, 0xc0, !PT ;  /* 0x0000ffff09247812 */ /* 0x008fca00078ec0ff */
[----:B------:R1:W-:Y:S01]  /*1930*/  STL [R1+0x5c], R36 ;  /* 0x00005c2401007387 */ /* 0x0003e20000100800 */
[----:B------:R-:W-:Y:S01]  /*1940*/  YIELD ;  /* 0x0000000000007946 */ /* 0x000fe20003800000 */
[----:B------:R-:W-:Y:S02]  /*1950*/  P2R R14, PR, RZ, 0x40 ;  /* 0x00000040ff0e7803 */ /* 0x000fe40000000000 */
[----:B----4-:R1:W-:Y:S01]  /*1960*/  @P4 STL [R1+0x8], R0 ;  /* 0x0000080001004387 */ /* 0x0103e20000100800 */
        /* <DEDUP_REMOVED lines=8> */
.L_x_1373:
[----:B------:R-:W-:-:S04]  /*19f0*/  ISETP.NE.U32.AND P0, PT, RZ, c[0x0][0x368], PT ;  /* 0x0000da00ff007a0c */ /* 0x000fc80003f05070 */
[----:B------:R-:W-:-:S13]  /*1a00*/  ISETP.NE.AND.EX P0, PT, RZ, c[0x0][0x36c], PT, P0 ;  /* 0x0000db00ff007a0c */ /* 0x000fda0003f05300 */
[----:B------:R-:W-:Y:S05]  /*1a10*/  @!P0 BRA `(.L_x_1374) ;  /* 0x0000004000008947 */ /* 0x000fea0003800000 */
[----:B-1----:R-:W-:-:S04]  /*1a20*/  LEA R4, P0, R37, c[0x0][0x368], 0x2 ;  /* 0x0000da0025047a11 */ /* 0x002fc800078010ff */
[----:B------:R-:W-:-:S05]  /*1a30*/  LEA.HI.X R5, R37, c[0x0][0x36c], R138, 0x2, P0 ;  /* 0x0000db0025057a11 */ /* 0x000fca00000f148a */
[----:B------:R1:W5:Y:S01]  /*1a40*/  LDG.E R12, [R4.64] ;  /* 0x00000008040c7981 */ /* 0x000362000c1e1900 */
[----:B------:R-:W-:Y:S05]  /*1a50*/  BRA `(.L_x_1375) ;  /* 0x0000005000007947 */ /* 0x000fea0003800000 */
.L_x_1374:
[----:B------:R-:W-:Y:S01]  /*1a60*/  MOV R12, c[0x0][0x1d0] ;  /* 0x00007400000c7a02 */ /* 0x000fe20000000f00 */
[----:B------:R-:W-:Y:S05]  /*1a70*/  @!P6 BRA `(.L_x_1375) ;  /* 0x000000300000e947 */ /* 0x000fea0003800000 */
[----:B------:R-:W2:Y:S04]  /*1a80*/  LDG.E R6, [R4.64] ;  /* 0x0000000804067981 */ /* 0x000ea8000c1e1900 */
[----:B-1----:R-:W2:Y:S02]  /*1a90*/  LDG.E R0, [R4.64+0x4] ;  /* 0x0000040804007981 */ /* 0x002ea4000c1e1900 */
[----:B--2---:R-:W-:Y:S02]  /*1aa0*/  IADD3 R12, -R6, R0, RZ ;  /* 0x00000000060c7210 */ /* 0x004fe40007ffe1ff */
.L_x_1375:
[----:B-1----:R-:W2:Y:S04]  /*1ab0*/  LDL R4, [R1+0x8] ;  /* 0x0000080001047983 */ /* 0x002ea80000100800 */
[----:B------:R-:W3:Y:S04]  /*1ac0*/  LDL.LU R0, [R1+0x4c] ;  /* 0x00004c0001007983 */ /* 0x000ee80000300800 */
[----:B------:R1:W4:Y:S01]  /*1ad0*/  @P5 LDG.E R5, [R2.64] ;  /* 0x0000000802055981 */ /* 0x000322000c1e1900 */
[----:B------:R-:W-:-:S04]  /*1ae0*/  ISETP.NE.U32.AND P0, PT, RZ, c[0x0][0x378], PT ;  /* 0x0000de00ff007a0c */ /* 0x000fc80003f05070 */
[----:B------:R-:W-:Y:S01]  /*1af0*/  ISETP.NE.AND.EX P1, PT, RZ, c[0x0][0x37c], PT, P0 ;  /* 0x0000df00ff007a0c */ /* 0x000fe20003f25300 */
[----:B--2---:R-:W-:Y:S02]  /*1b00*/  IMAD.MOV.U32 R7, RZ, RZ, R4 ;  /* 0x000000ffff077224 */ /* 0x004fe400078e0004 */
[----:B------:R1:W4:Y:S01]  /*1b10*/  @P5 LDG.E R4, [R2.64+0x4] ;  /* 0x0000040802045981 */ /* 0x000322000c1e1900 */
[----:B-----5:R-:W-:Y:S02]  /*1b20*/  IMAD.MOV.U32 R137, RZ, RZ, R12 ;  /* 0x000000ffff897224 */ /* 0x020fe400078e000c */
[----:B------:R-:W-:Y:S02]  /*1b30*/  IMAD.MOV.U32 R6, RZ, RZ, c[0x0][0x2c4] ;  /* 0x0000b100ff067624 */ /* 0x000fe400078e00ff */
[----:B------:R-:W-:-:S05]  /*1b40*/  IMAD.IADD R8, R12, 0x1, -R161 ;  /* 0x000000010c087824 */ /* 0x000fca00078e0aa1 */
[----:B-1----:R-:W-:-:S04]  /*1b50*/  @P1 LEA R2, P0, R37, c[0x0][0x378], 0x2 ;  /* 0x0000de0025021a11 */ /* 0x002fc800078010ff */
[----:B------:R-:W-:Y:S02]  /*1b60*/  @P1 LEA.HI.X R3, R37, c[0x0][0x37c], R138, 0x2, P0 ;  /* 0x0000df0025031a11 */ /* 0x000fe400000f148a */
[----:B------:R-:W-:-:S03]  /*1b70*/  ISETP.NE.AND P0, PT, R6, 0x1, PT ;  /* 0x000000010600780c */ /* 0x000fc60003f05270 */
[----:B------:R3:W5:Y:S02]  /*1b80*/  @P1 LDG.E R137, [R2.64] ;  /* 0x0000000802891981 */ /* 0x000764000c1e1900 */
[----:B---3--:R-:W-:Y:S02]  /*1b90*/  IMAD.SHL.U32 R2, R0, 0x80, RZ ;  /* 0x0000008000027824 */ /* 0x008fe400078e00ff */
[----:B------:R-:W-:-:S03]  /*1ba0*/  IMAD.MOV.U32 R0, RZ, RZ, c[0x0][0x228] ;  /* 0x00008a00ff007624 */ /* 0x000fc600078e00ff */
[----:B------:R1:W-:Y:S02]  /*1bb0*/  STL [R1+0x44], R2 ;  /* 0x0000440201007387 */ /* 0x0003e40000100800 */
[----:B-1----:R-:W-:-:S05]  /*1bc0*/  IADD3 R2, R2, 0x7f, RZ ;  /* 0x0000007f02027810 */ /* 0x002fca0007ffe0ff */
[----:B------:R-:W-:-:S05]  /*1bd0*/  @P0 IMAD.HI.U32 R3, R2, c[0x0][0x2c8], RZ ;  /* 0x0000b20002030a27 */ /* 0x000fca00078e00ff */
[----:B------:R-:W-:Y:S01]  /*1be0*/  @P0 SHF.R.U32.HI R2, RZ, c[0x0][0x2cc], R3 ;  /* 0x0000b300ff020a19 */ /* 0x000fe20000011603 */
[----:B------:R-:W-:Y:S01]  /*1bf0*/  BSSY B0, `(.L_x_1376) ;  /* 0x0000037000007945 */ /* 0x000fe20003800000 */
[----:B----4-:R-:W-:-:S04]  /*1c00*/  @P5 IMAD.IADD R0, R4, 0x1, -R5 ;  /* 0x0000000104005824 */ /* 0x010fc800078e0a05 */
[----:B------:R-:W-:-:S05]  /*1c10*/  IMAD.IADD R6, R8, 0x1, R0 ;  /* 0x0000000108067824 */ /* 0x000fca00078e0200 */
[C---:B------:R-:W-:Y:S02]  /*1c20*/  IADD3 R172, R6.reuse, 0x50, -R7 ;  /* 0x0000005006ac7810 */ /* 0x040fe40007ffe807 */
[----:B------:R-:W-:Y:S02]  /*1c30*/  IADD3 R4, R6, 0x4f, RZ ;  /* 0x0000004f06047810 */ /* 0x000fe40007ffe0ff */
[----:B------:R-:W-:Y:S01]  /*1c40*/  LOP3.LUT R5, R9, 0xff000000, RZ, 0xc0, !PT ;  /* 0xff00000009057812 */ /* 0x000fe200078ec0ff */
[----:B------:R-:W-:Y:S01]  /*1c50*/  IMAD.IADD R3, R172, 0x1, R2 ;  /* 0x00000001ac037824 */ /* 0x000fe200078e0202 */
[----:B------:R1:W-:Y:S01]  /*1c60*/  STL [R1+0xc], R6 ;  /* 0x00000c0601007387 */ /* 0x0003e20000100800 */
[----:B------:R-:W-:Y:S01]  /*1c70*/  IMAD.HI R2, R4, 0x66666667, RZ ;  /* 0x6666666704027827 */ /* 0x000fe200078e02ff */
[----:B------:R-:W-:-:S04]  /*1c80*/  SHF.R.U32.HI R7, RZ, 0x8, R5 ;  /* 0x00000008ff077819 */ /* 0x000fc80000011605 */
[----:B------:R-:W-:-:S04]  /*1c90*/  SHF.R.U32.HI R4, RZ, 0x1f, R2 ;  /* 0x0000001fff047819 */ /* 0x000fc80000011602 */
[----:B------:R-:W-:Y:S01]  /*1ca0*/  LEA.HI.SX32 R171, R2, R4, 0x1b ;  /* 0x0000000402ab7211 */ /* 0x000fe200078fdaff */
[----:B-1----:R-:W-:Y:S01]  /*1cb0*/  IMAD.HI R6, R3, 0x66666667, RZ ;  /* 0x6666666703067827 */ /* 0x002fe200078e02ff */
[----:B------:R-:W-:-:S04]  /*1cc0*/  LOP3.LUT R3, R9, 0xff0000, RZ, 0xc0, !PT ;  /* 0x00ff000009037812 */ /* 0x000fc800078ec0ff */
[----:B------:R-:W-:Y:S02]  /*1cd0*/  LEA.HI R3, R3, R7, RZ, 0x10 ;  /* 0x0000000703037211 */ /* 0x000fe400078f80ff */
[----:B------:R-:W-:Y:S02]  /*1ce0*/  SHF.R.U32.HI R5, RZ, 0x1f, R6 ;  /* 0x0000001fff057819 */ /* 0x000fe40000011606 */
[----:B------:R-:W-:Y:S02]  /*1cf0*/  SHF.R.U32.HI R9, RZ, 0x10, R3 ;  /* 0x00000010ff097819 */ /* 0x000fe40000011603 */
[----:B------:R-:W-:Y:S02]  /*1d00*/  LOP3.LUT R15, R3, 0xff, RZ, 0xc0, !PT ;  /* 0x000000ff030f7812 */ /* 0x000fe400078ec0ff */
[----:B------:R-:W-:Y:S01]  /*1d10*/  LEA.HI.SX32 R2, R6, R5, 0x1b ;  /* 0x0000000506027211 */ /* 0x000fe200078fdaff */
[----:B------:R1:W-:Y:S03]  /*1d20*/  STL [R1+0x4c], R9 ;  /* 0x00004c0901007387 */ /* 0x0003e60000100800 */
[----:B------:R-:W-:Y:S01]  /*1d30*/  IMNMX R6, R171, R2, PT ;  /* 0x00000002ab067217 */ /* 0x000fe20003800200 */
[----:B------:R1:W-:Y:S03]  /*1d40*/  STL [R1+0x50], R15 ;  /* 0x0000500f01007387 */ /* 0x0003e60000100800 */
[----:B------:R-:W-:-:S02]  /*1d50*/  ISETP.GE.AND P0, PT, R6, 0x1, PT ;  /* 0x000000010600780c */ /* 0x000fc40003f06270 */
[----:B------:R-:W-:Y:S01]  /*1d60*/  ISETP.NE.AND P1, PT, R9, RZ, PT ;  /* 0x000000ff0900720c */ /* 0x000fe20003f25270 */
[----:B------:R-:W-:-:S03]  /*1d70*/  IMAD.MOV.U32 R2, RZ, RZ, RZ ;  /* 0x000000ffff027224 */ /* 0x000fc600078e00ff */
[----:B------:R-:W-:-:S07]  /*1d80*/  SEL R136, R9, c[0x0][0x338], P1 ;  /* 0x0000ce0009887a07 */ /* 0x000fce0000800000 */
[----:B------:R-:W-:Y:S05]  /*1d90*/  @!P0 BRA `(.L_x_1377) ;  /* 0x000001c000008947 */ /* 0x000fea0003800000 */
[----:B------:R-:W-:Y:S02]  /*1da0*/  IABS R3, R136 ;  /* 0x0000008800037213 */ /* 0x000fe40000000000 */
[----:B------:R-:W-:Y:S02]  /*1db0*/  IADD3 R7, R136, -0x1, R6 ;  /* 0xffffffff88077810 */ /* 0x000fe40007ffe006 */
[----:B------:R-:W2:Y:S02]  /*1dc0*/  I2F.RP R2, R3 ;  /* 0x0000000300027306 */ /* 0x000ea40000209400 */
[----:B------:R-:W-:-:S06]  /*1dd0*/  IABS R11, R7 ;  /* 0x00000007000b7213 */ /* 0x000fcc0000000000 */
[----:B--2---:R-:W2:Y:S02]  /*1de0*/  MUFU.RCP R2, R2 ;  /* 0x0000000200027308 */ /* 0x004ea40000001000 */
[----:B--2---:R-:W-:-:S06]  /*1df0*/  IADD3 R2, R2, 0xffffffe, RZ ;  /* 0x0ffffffe02027810 */ /* 0x004fcc0007ffe0ff */
[----:B------:R-:W2:Y:S02]  /*1e00*/  F2I.FTZ.U32.TRUNC.NTZ R5, R2 ;  /* 0x0000000200057305 */ /* 0x000ea4000021f000 */
[----:B--2---:R-:W-:-:S04]  /*1e10*/  IMAD.MOV R2, RZ, RZ, -R5 ;  /* 0x000000ffff027224 */ /* 0x004fc800078e0a05 */
[----:B------:R-:W-:Y:S01]  /*1e20*/  IMAD.MOV.U32 R4, RZ, RZ, R2 ;  /* 0x000000ffff047224 */ /* 0x000fe200078e0002 */
[----:B------:R-:W-:-:S03]  /*1e30*/  IABS R2, R136 ;  /* 0x0000008800027213 */ /* 0x000fc60000000000 */
[----:B-1----:R-:W-:Y:S02]  /*1e40*/  IMAD R9, R4, R3, RZ ;  /* 0x0000000304097224 */ /* 0x002fe400078e02ff */
        /* <DEDUP_REMOVED lines=17> */
.L_x_1377:
[----:B------:R-:W-:Y:S05]  /*1f60*/  BSYNC B0 ;  /* 0x0000000000007941 */ /* 0x000fea0003800000 */
.L_x_1376:
[----:B------:R-:W-:Y:S01]  /*1f70*/  IMAD R3, R15, R2, RZ ;  /* 0x000000020f037224 */ /* 0x000fe200078e02ff */
[----:B------:R-:W2:Y:S01]  /*1f80*/  S2R R10, SR_TID.X ;  /* 0x00000000000a7919 */ /* 0x000ea20000002100 */
[----:B-1----:R-:W-:Y:S02]  /*1f90*/  IMAD.MOV.U32 R9, RZ, RZ, 0x40 ;  /* 0x00000040ff097424 */ /* 0x002fe400078e00ff */
        /* <DEDUP_REMOVED lines=12> */
[CC--:B------:R-:W-:Y:S02]  /*2060*/  LEA.HI R6, R7.reuse, R10.reuse, RZ, 0x3 ;  /* 0x0000000a07067211 */ /* 0x0c0fe400078f18ff */
[----:B------:R-:W-:Y:S02]  /*2070*/  SHF.R.S32.HI R82, RZ, 0x2, R5 ;  /* 0x00000002ff527819 */ /* 0x000fe40000011405 */
[----:B------:R-:W-:Y:S02]  /*2080*/  LEA.HI R7, R7, R10, RZ, 0x5 ;  /* 0x0000000a07077211 */ /* 0x000fe400078f28ff */
[----:B------:R-:W-:Y:S02]  /*2090*/  @P0 IADD3 R2, R2, 0x4f, RZ ;  /* 0x0000004f02020810 */ /* 0x000fe40007ffe0ff */
[----:B------:R-:W-:-:S02]  /*20a0*/  IADD3 R140, R82, 0x20, RZ ;  /* 0x00000020528c7810 */ /* 0x000fc40007ffe0ff */
[----:B------:R-:W-:Y:S01]  /*20b0*/  IADD3 R141, R82, 0x40, RZ ;  /* 0x00000040528d7810 */ /* 0x000fe20007ffe0ff */
[----:B------:R-:W-:Y:S01]  /*20c0*/  @P0 IMAD.HI R2, R2, 0x66666667, RZ ;  /* 0x6666666702020827 */ /* 0x000fe200078e02ff */
[----:B------:R-:W-:Y:S02]  /*20d0*/  SHF.R.S32.HI R139, RZ, 0x3, R6 ;  /* 0x00000003ff8b7819 */ /* 0x000fe40000011406 */
[----:B------:R-:W-:Y:S02]  /*20e0*/  LOP3.LUT R6, R6, 0xfffffff8, RZ, 0xc0, !PT ;  /* 0xfffffff806067812 */ /* 0x000fe400078ec0ff */
[----:B------:R-:W-:Y:S02]  /*20f0*/  @P0 SHF.R.U32.HI R3, RZ, 0x1f, R2 ;  /* 0x0000001fff030819 */ /* 0x000fe40000011602 */
[----:B------:R-:W-:Y:S01]  /*2100*/  SHF.R.S32.HI R8, RZ, 0x1f, R141 ;  /* 0x0000001fff087819 */ /* 0x000fe2000001148d */
[----:B------:R-:W-:Y:S01]  /*2110*/  IMAD.IADD R165, R10, 0x1, -R6 ;  /* 0x000000010aa57824 */ /* 0x000fe200078e0a06 */
[----:B------:R-:W-:Y:S01]  /*2120*/  @P0 LEA.HI.SX32 R4, R2, R3, 0x1b ;  /* 0x0000000302040211 */ /* 0x000fe200078fdaff */
[----:B------:R-:W-:Y:S01]  /*2130*/  IMAD.SHL.U32 R6, R140, 0x40, RZ ;  /* 0x000000408c067824 */ /* 0x000fe200078e00ff */
[----:B------:R-:W-:Y:S01]  /*2140*/  SHF.R.S32.HI R2, RZ, 0x1f, R5 ;  /* 0x0000001fff027819 */ /* 0x000fe20000011405 */
[----:B------:R-:W-:Y:S01]  /*2150*/  IMAD.SHL.U32 R134, R165, 0x8, RZ ;  /* 0x00000008a5867824 */ /* 0x000fe200078e00ff */
[----:B------:R-:W-:-:S02]  /*2160*/  LOP3.LUT R3, R5, 0xfffffffc, RZ, 0xc0, !PT ;  /* 0xfffffffc05037812 */ /* 0x000fc400078ec0ff */
[----:B------:R-:W-:Y:S02]  /*2170*/  LEA.HI R2, R2, R82, RZ, 0x3 ;  /* 0x0000005202027211 */ /* 0x000fe400078f18ff */
[----:B------:R-:W-:Y:S01]  /*2180*/  SHF.R.S32.HI R5, RZ, 0x5, R7 ;  /* 0x00000005ff057819 */ /* 0x000fe20000011407 */
[----:B------:R-:W-:Y:S01]  /*2190*/  IMAD.IADD R164, R10, 0x1, -R3 ;  /* 0x000000010aa47824 */ /* 0x000fe200078e0a03 */
[----:B------:R-:W-:Y:S02]  /*21a0*/  LOP3.LUT R2, R2, 0xfffffff8, RZ, 0xc0, !PT ;  /* 0xfffffff802027812 */ /* 0x000fe400078ec0ff */
[----:B------:R-:W-:Y:S01]  /*21b0*/  SHF.R.S32.HI R3, RZ, 0x1f, R140 ;  /* 0x0000001fff037819 */ /* 0x000fe2000001148c */
[----:B------:R-:W-:Y:S01]  /*21c0*/  IMAD.SHL.U32 R28, R164, 0x8, RZ ;  /* 0x00000008a41c7824 */ /* 0x000fe200078e00ff */
[----:B------:R-:W-:Y:S01]  /*21d0*/  ISETP.GT.AND P1, PT, R4, R129, PT ;  /* 0x000000810400720c */ /* 0x000fe20003f24270 */
[----:B------:R-:W-:Y:S01]  /*21e0*/  IMAD.IADD R2, R82, 0x1, -R2 ;  /* 0x0000000152027824 */ /* 0x000fe200078e0a02 */
[----:B------:R-:W-:Y:S01]  /*21f0*/  LEA.HI R7, R3, R140, RZ, 0x3 ;  /* 0x0000008c03077211 */ /* 0x000fe200078f18ff */
[----:B------:R-:W-:Y:S01]  /*2200*/  IMAD.SHL.U32 R158, R5, 0x200, RZ ;  /* 0x00000200059e7824 */ /* 0x000fe200078e00ff */
[----:B------:R-:W-:Y:S01]  /*2210*/  LEA.HI R3, R8, R141, RZ, 0x3 ;  /* 0x0000008d08037211 */ /* 0x000fe200078f18ff */
[----:B------:R-:W-:Y:S01]  /*2220*/  IMAD.SHL.U32 R5, R141, 0x40, RZ ;  /* 0x000000408d057824 */ /* 0x000fe200078e00ff */
[C---:B------:R-:W-:Y:S01]  /*2230*/  LOP3.LUT P0, RZ, R2.reuse, 0x4, RZ, 0xc0, !PT ;  /* 0x0000000402ff7812 */ /* 0x040fe2000780c0ff */
[----:B------:R-:W-:Y:S01]  /*2240*/  IMAD.SHL.U32 R2, R2, 0x40, RZ ;  /* 0x0000004002027824 */ /* 0x000fe200078e00ff */
[----:B------:R-:W-:Y:S01]  /*2250*/  LOP3.LUT R151, R6, 0x1c0, RZ, 0xc0, !PT ;  /* 0x000001c006977812 */ /* 0x000fe200078ec0ff */
[----:B------:R-:W-:Y:S01]  /*2260*/  IMAD.SHL.U32 R24, R164, 0x4, RZ ;  /* 0x00000004a4187824 */ /* 0x000fe200078e00ff */
[----:B------:R-:W-:Y:S01]  /*2270*/  LOP3.LUT R152, R5, 0x1c0, RZ, 0xc0, !PT ;  /* 0x000001c005987812 */ /* 0x000fe200078ec0ff */
[----:B------:R-:W-:Y:S01]  /*2280*/  IMAD.SHL.U32 R5, R3, 0x40, RZ ;  /* 0x0000004003057824 */ /* 0x000fe200078e00ff */
[----:B------:R-:W-:Y:S01]  /*2290*/  LOP3.LUT R150, R2, 0x1c0, RZ, 0xc0, !PT ;  /* 0x000001c002967812 */ /* 0x000fe200078ec0ff */
[----:B------:R-:W-:Y:S01]  /*22a0*/  IMAD.SHL.U32 R6, R7, 0x40, RZ ;  /* 0x0000004007067824 */ /* 0x000fe200078e00ff */
[----:B------:R-:W-:-:S02]  /*22b0*/  SEL R3, R9, 0xffffffc0, !P0 ;  /* 0xffffffc009037807 */ /* 0x000fc40004000000 */
[----:B------:R-:W-:Y:S02]  /*22c0*/  SHF.R.U32.HI R157, RZ, 0x3, R150 ;  /* 0x00000003ff9d7819 */ /* 0x000fe40000011696 */
[--C-:B------:R-:W-:Y:S02]  /*22d0*/  LOP3.LUT R2, R150, 0x18, R28.reuse, 0xf8, !PT ;  /* 0x0000001896027812 */ /* 0x100fe400078ef81c */
[----:B------:R-:W-:Y:S02]  /*22e0*/  SHF.R.S32.HI R188, RZ, 0x1f, R139 ;  /* 0x0000001fffbc7819 */ /* 0x000fe4000001148b */
[----:B------:R-:W-:Y:S02]  /*22f0*/  LOP3.LUT R2, R158, R2, R157, 0xf6, !PT ;  /* 0x000000029e027212 */ /* 0x000fe400078ef69d */
[----:B------:R-:W-:Y:S02]  /*2300*/  SHF.R.S32.HI R29, RZ, 0x1f, R28 ;  /* 0x0000001fff1d7819 */ /* 0x000fe4000001141c */
[----:B------:R-:W-:-:S02]  /*2310*/  LEA R80, R2, 0x100, 0x1 ;  /* 0x0000010002507811 */ /* 0x000fc400078e08ff */
[----:B------:R-:W-:Y:S02]  /*2320*/  SHF.R.S32.HI R25, RZ, 0x1f, R24 ;  /* 0x0000001fff197819 */ /* 0x000fe40000011418 */
[----:B------:R-:W-:Y:S01]  /*2330*/  IADD3 R26, R24, 0x10, RZ ;  /* 0x00000010181a7810 */ /* 0x000fe20007ffe0ff */
[----:B------:R-:W-:Y:S01]  /*2340*/  IMAD.IADD R81, R3, 0x1, R80 ;  /* 0x0000000103517824 */ /* 0x000fe200078e0250 */
[----:B------:R-:W-:Y:S02]  /*2350*/  SHF.R.S32.HI R135, RZ, 0x1f, R134 ;  /* 0x0000001fff877819 */ /* 0x000fe40000011486 */
[----:B------:R-:W-:Y:S02]  /*2360*/  SHF.R.U32.HI R189, RZ, 0x3, R151 ;  /* 0x00000003ffbd7819 */ /* 0x000fe40000011697 */
[----:B------:R-:W-:Y:S02]  /*2370*/  SHF.R.U32.HI R190, RZ, 0x3, R152 ;  /* 0x00000003ffbe7819 */ /* 0x000fe40000011698 */
[----:B------:R-:W-:-:S02]  /*2380*/  LOP3.LUT R162, R6, 0xfffffe00, RZ, 0xc0, !PT ;  /* 0xfffffe0006a27812 */ /* 0x000fc400078ec0ff */
        /* <DEDUP_REMOVED lines=18> */
[----:B------:R-:W-:-:S02]  /*24b0*/  ISETP.GE.AND P6, PT, R134, c[0x0][0x1d4], PT ;  /* 0x0000750086007a0c */ /* 0x000fc40003fc6270 */
[----:B------:R-:W-:Y:S01]  /*24c0*/  SHF.L.U64.HI R174, R35, R174, c[0x0][0x23c] ;  /* 0x00008f0023ae7619 */ /* 0x000fe200000102ae */
[----:B------:R-:W-:Y:S01]  /*24d0*/  IMAD R5, R123, c[0x0][0x23c], R5 ;  /* 0x00008f007b057a24 */ /* 0x000fe200078e0205 */
[----:B------:R-:W-:Y:S01]  /*24e0*/  SHF.R.S32.HI R34, RZ, 0x1f, R82 ;  /* 0x0000001fff227819 */ /* 0x000fe20000011452 */
[----:B------:R-:W-:Y:S01]  /*24f0*/  IMAD R8, R33, -0x50, R113 ;  /* 0xffffffb021087824 */ /* 0x000fe200078e0271 */
[----:B------:R-:W-:Y:S01]  /*2500*/  IADD3 R27, R12, R160, RZ ;  /* 0x000000a00c1b7210 */ /* 0x000fe20007ffe0ff */
[----:B------:R-:W-:Y:S01]  /*2510*/  IMAD R4, R30, c[0x0][0x24c], R4 ;  /* 0x000093001e047a24 */ /* 0x000fe200078e0204 */
[----:B------:R-:W-:Y:S01]  /*2520*/  ISETP.NE.AND P5, PT, R14, RZ, PT ;  /* 0x000000ff0e00720c */ /* 0x000fe20003fa5270 */
[----:B------:R-:W-:Y:S01]  /*2530*/  IMAD.IADD R173, R149, 0x1, R173 ;  /* 0x0000000195ad7824 */ /* 0x000fe200078e02ad */
[C---:B------:R-:W-:Y:S01]  /*2540*/  ISETP.GE.AND P0, PT, R8.reuse, 0x1, PT ;  /* 0x000000010800780c */ /* 0x040fe20003f06270 */
[----:B------:R-:W-:Y:S01]  /*2550*/  IMAD.SHL.U32 R179, R35, 0x10, RZ ;  /* 0x0000001023b37824 */ /* 0x000fe200078e00ff */
[----:B------:R-:W-:Y:S01]  /*2560*/  ISETP.GE.AND P3, PT, R8, 0x11, PT ;  /* 0x000000110800780c */ /* 0x000fe20003f66270 */
[----:B-1----:R-:W-:Y:S01]  /*2570*/  IMAD.WIDE.U32 R2, R123, c[0x0][0x238], R134 ;  /* 0x00008e007b027a25 */ /* 0x002fe200078e0086 */
[----:B------:R-:W-:-:S02]  /*2580*/  SHF.R.S32.HI R32, RZ, 0x1f, R27 ;  /* 0x0000001fff207819 */ /* 0x000fc4000001141b */
[----:B------:R-:W-:Y:S01]  /*2590*/  IADD3 R102, R28, 0x20, RZ ;  /* 0x000000201c667810 */ /* 0x000fe20007ffe0ff */
[----:B------:R-:W-:Y:S01]  /*25a0*/  IMAD.IADD R3, R3, 0x1, R5 ;  /* 0x0000000103037824 */ /* 0x000fe200078e0205 */
[----:B------:R-:W-:Y:S01]  /*25b0*/  MOV R191, c[0x0][0x27c] ;  /* 0x00009f0000bf7a02 */ /* 0x000fe20000000f00 */
[----:B------:R-:W-:Y:S01]  /*25c0*/  IMAD R13, R34, c[0x0][0x290], RZ ;  /* 0x0000a400220d7a24 */ /* 0x000fe200078e02ff */
[----:B------:R-:W-:Y:S01]  /*25d0*/  MOV R170, 0x5 ;  /* 0x0000000500aa7802 */ /* 0x000fe20000000f00 */
[----:B------:R-:W-:Y:S01]  /*25e0*/  IMAD.WIDE.U32 R2, R36, c[0x0][0x240], R2 ;  /* 0x0000900024027a25 */ /* 0x000fe200078e0002 */
[----:B------:R-:W-:-:S03]  /*25f0*/  P2R R133, PR, RZ, 0x40 ;  /* 0x00000040ff857803 */ /* 0x000fc60000000000 */
[----:B------:R-:W-:Y:S02]  /*2600*/  IMAD R3, R36, c[0x0][0x244], R3 ;  /* 0x0000910024037a24 */ /* 0x000fe400078e0203 */
[----:B------:R-:W-:Y:S02]  /*2610*/  IMAD R22, R82, c[0x0][0x294], R13 ;  /* 0x0000a50052167a24 */ /* 0x000fe400078e020d */
[----:B------:R-:W-:Y:S01]  /*2620*/  IMAD.WIDE.U32 R116, R30, c[0x0][0x248], R2 ;  /* 0x000092001e747a25 */ /* 0x000fe200078e0002 */
[----:B------:R-:W-:-:S03]  /*2630*/  SHF.R.S32.HI R3, RZ, 0x1f, R33 ;  /* 0x0000001fff037819 */ /* 0x000fc60000011421 */
[----:B------:R-:W-:Y:S01]  /*2640*/  IMAD R2, R173, R33, RZ ;  /* 0x00000021ad027224 */ /* 0x000fe200078e02ff */
[----:B------:R-:W-:Y:S01]  /*2650*/  IADD3 R115, R117, R4, RZ ;  /* 0x0000000475737210 */ /* 0x000fe20007ffe0ff */
[----:B------:R-:W-:Y:S01]  /*2660*/  IMAD.WIDE.U32 R10, R27, c[0x0][0x1e0], RZ ;  /* 0x000078001b0a7a25 */ /* 0x000fe200078e00ff */
[----:B------:R-:W-:-:S03]  /*2670*/  MOV R114, R116 ;  /* 0x0000007400727202 */ /* 0x000fc60000000f00 */
[-C--:B------:R-:W-:Y:S02]  /*2680*/  IMAD R4, R3, R148.reuse, R2 ;  /* 0x0000009403047224 */ /* 0x080fe400078e0202 */
[----:B------:R-:W-:-:S04]  /*2690*/  IMAD.WIDE.U32 R2, R33, R148, R114 ;  /* 0x0000009421027225 */ /* 0x000fc800078e0072 */
[----:B------:R-:W-:Y:S01]  /*26a0*/  IMAD.WIDE.U32 R184, R82, c[0x0][0x1e0], RZ ;  /* 0x0000780052b87a25 */ /* 0x000fe200078e00ff */
[----:B------:R-:W-:Y:S02]  /*26b0*/  IADD3 R3, R3, R4, RZ ;  /* 0x0000000403037210 */ /* 0x000fe40007ffe0ff */
[C---:B------:R-:W-:Y:S01]  /*26c0*/  @P0 LEA R6, P2, R2.reuse, c[0x0][0x220], 0x1 ;  /* 0x0000880002060a11 */ /* 0x040fe200078408ff */
[----:B------:R-:W-:Y:S01]  /*26d0*/  IMAD.MOV.U32 R153, RZ, RZ, c[0x0][0x280] ;  /* 0x0000a000ff997624 */ /* 0x000fe200078e00ff */
[----:B------:R-:W-:Y:S01]  /*26e0*/  @P3 IADD3 R5, P1, R179, R2, RZ ;  /* 0x00000002b3053210 */ /* 0x000fe20007f3e0ff */
[----:B------:R-:W-:Y:S01]  /*26f0*/  IMAD.MOV.U32 R154, RZ, RZ, c[0x0][0x290] ;  /* 0x0000a400ff9a7624 */ /* 0x000fe200078e00ff */
[----:B------:R-:W-:Y:S01]  /*2700*/  @P0 LEA.HI.X R7, R2, c[0x0][0x224], R3, 0x1, P2 ;  /* 0x0000890002070a11 */ /* 0x000fe200010f0c03 */
[----:B------:R-:W-:Y:S01]  /*2710*/  IMAD.SHL.U32 R177, R153, 0x20, RZ ;  /* 0x0000002099b17824 */ /* 0x000fe200078e00ff */
[C---:B------:R-:W-:Y:S01]  /*2720*/  ISETP.GE.AND P2, PT, R8.reuse, 0x21, PT ;  /* 0x000000210800780c */ /* 0x040fe20003f46270 */
[----:B------:R-:W-:Y:S01]  /*2730*/  @P3 IMAD.X R9, R3, 0x1, R174, P1 ;  /* 0x0000000103093824 */ /* 0x000fe200008e06ae */
[----:B------:R-:W-:Y:S01]  /*2740*/  @P3 LEA R4, P1, R5, c[0x0][0x220], 0x1 ;  /* 0x0000880005043a11 */ /* 0x000fe200078208ff */
[----:B------:R-:W-:Y:S01]  /*2750*/  @!PT LDS RZ, [RZ] ;  /* 0x00000000fffff984 */ /* 0x000fe20000000800 */
[----:B------:R-:W-:Y:S01]  /*2760*/  @!PT LDS RZ, [RZ] ;  /* 0x00000000fffff984 */ /* 0x000fe20000000800 */
[----:B------:R-:W-:Y:S01]  /*2770*/  @!PT LDS RZ, [RZ] ;  /* 0x00000000fffff984 */ /* 0x000fe20000000800 */
[----:B------:R1:W-:Y:S01]  /*2780*/  @P0 LDGSTS.E.BYPASS.LTC128B.128 [R218+0x2900], [R6.64], !P6 ;  /* 0x0290000006da0fae */ /* 0x0003e2000f101d48 */
[----:B------:R-:W-:-:S02]  /*2790*/  ISETP.GE.AND P0, PT, R8, 0x31, PT ;  /* 0x000000310800780c */ /* 0x000fc40003f06270 */
[----:B------:R-:W-:Y:S02]  /*27a0*/  @P3 LEA.HI.X R5, R5, c[0x0][0x224], R9, 0x1, P1 ;  /* 0x0000890005053a11 */ /* 0x000fe400008f0c09 */
[----:B------:R-:W-:Y:S01]  /*27b0*/  ISETP.GE.AND P1, PT, R8, 0x41, PT ;  /* 0x000000410800780c */ /* 0x000fe20003f26270 */
[----:B------:R-:W-:Y:S01]  /*27c0*/  IMAD.WIDE.U32 R8, R82, c[0x0][0x290], R24 ;  /* 0x0000a40052087a25 */ /* 0x000fe200078e0018 */
[-C--:B------:R-:W-:Y:S01]  /*27d0*/  SHF.L.U64.HI R155, R153, R170.reuse, c[0x0][0x284] ;  /* 0x0000a100999b7619 */ /* 0x080fe200000102aa */
[----:B------:R3:W-:Y:S01]  /*27e0*/  @P3 LDGSTS.E.BYPASS.LTC128B.128 [R218+0x3100], [R4.64], !P6 ;  /* 0x0310000004da3fae */ /* 0x0007e2000f101d48 */
[C---:B------:R-:W-:Y:S02]  /*27f0*/  SHF.L.U64.HI R156, R154.reuse, R170, c[0x0][0x294] ;  /* 0x0000a5009a9c7619 */ /* 0x040fe400000102aa */
[----:B------:R-:W-:Y:S02]  /*2800*/  @P2 LEA R12, P3, R35, R2, 0x5 ;  /* 0x00000002230c2211 */ /* 0x000fe400078628ff */
[----:B------:R-:W-:-:S02]  /*2810*/  SHF.L.U32 R178, R154, 0x5, RZ ;  /* 0x000000059ab27819 */ /* 0x000fc400000006ff */
[----:B------:R-:W-:-:S05]  /*2820*/  @P0 MOV R15, c[0x0][0x23c] ;  /* 0x00008f00000f0a02 */ /* 0x000fca0000000f00 */
[----:B------:R-:W-:Y:S01]  /*2830*/  @P0 IMAD R16, R15, 0x30, RZ ;  /* 0x000000300f100824 */ /* 0x000fe200078e02ff */
[----:B------:R-:W-:Y:S01]  /*2840*/  IADD3 R15, R9, R22, RZ ;  /* 0x00000016090f7210 */ /* 0x000fe20007ffe0ff */
[----:B-1----:R-:W-:-:S04]  /*2850*/  IMAD.WIDE.U32 R6, R82, c[0x0][0x280], R24 ;  /* 0x0000a00052067a25 */ /* 0x002fc800078e0018 */
[----:B---3--:R-:W-:Y:S02]  /*2860*/  IMAD R4, R34, c[0x0][0x280], RZ ;  /* 0x0000a00022047a24 */ /* 0x008fe400078e02ff */
[----:B------:R-:W-:Y:S02]  /*2870*/  @P2 IMAD.MOV.U32 R5, RZ, RZ, c[0x0][0x23c] ;  /* 0x00008f00ff052624 */ /* 0x000fe400078e00ff */
[----:B------:R-:W-:Y:S02]  /*2880*/  IMAD R21, R82, c[0x0][0x284], R4 ;  /* 0x0000a10052157a24 */ /* 0x000fe400078e0204 */
[----:B------:R-:W-:Y:S01]  /*2890*/  IMAD R4, R32, c[0x0][0x1e0], RZ ;  /* 0x0000780020047a24 */ /* 0x000fe200078e02ff */
[----:B------:R-:W-:Y:S02]  /*28a0*/  @P2 LEA.HI.X R13, R35, R3, R5, 0x5, P3 ;  /* 0x00000003230d2211 */ /* 0x000fe400018f2c05 */
[----:B------:R-:W-:Y:S01]  /*28b0*/  @P2 LEA R18, P3, R12, c[0x0][0x220], 0x1 ;  /* 0x000088000c122a11 */ /* 0x000fe200078608ff */
[----:B------:R-:W-:-:S02]  /*28c0*/  IMAD R14, R27, c[0x0][0x1e4], R4 ;  /* 0x000079001b0e7a24 */ /* 0x000fc400078e0204 */
[----:B------:R-:W-:Y:S01]  /*28d0*/  @P0 IMAD.WIDE.U32 R4, R35, 0x30, R2 ;  /* 0x0000003023040825 */ /* 0x000fe200078e0002 */
[----:B------:R-:W-:-:S03]  /*28e0*/  @P2 LEA.HI.X R19, R12, c[0x0][0x224], R13, 0x1, P3 ;  /* 0x000089000c132a11 */ /* 0x000fc600018f0c0d */
[----:B------:R-:W-:Y:S01]  /*28f0*/  IMAD.IADD R13, R7, 0x1, R21 ;  /* 0x00000001070d7824 */ /* 0x000fe200078e0215 */
[----:B------:R-:W-:Y:S01]  /*2900*/  @P0 IADD3 R5, R5, R16, RZ ;  /* 0x0000001005050210 */ /* 0x000fe20007ffe0ff */
[----:B------:R-:W-:Y:S01]  /*2910*/  IMAD.MOV.U32 R12, RZ, RZ, R6 ;  /* 0x000000ffff0c7224 */ /* 0x000fe200078e0006 */
[C---:B------:R-:W-:Y:S01]  /*2920*/  @P0 LEA R16, P3, R4.reuse, c[0x0][0x220], 0x1 ;  /* 0x0000880004100a11 */ /* 0x040fe200078608ff */
[----:B------:R1:W-:Y:S01]  /*2930*/  @P2 LDGSTS.E.BYPASS.LTC128B.128 [R218+0x3900], [R18.64], !P6 ;  /* 0x0390000012da2fae */ /* 0x0003e2000f101d48 */
[----:B------:R-:W-:Y:S01]  /*2940*/  IMAD.IADD R7, R11, 0x1, R14 ;  /* 0x000000010b077824 */ /* 0x000fe200078e020e */
[----:B------:R-:W-:Y:S01]  /*2950*/  MOV R14, R8 ;  /* 0x00000008000e7202 */ /* 0x000fe20000000f00 */
[----:B------:R-:W-:Y:S01]  /*2960*/  IMAD.MOV.U32 R6, RZ, RZ, R10 ;  /* 0x000000ffff067224 */ /* 0x000fe200078e000a */
[----:B------:R-:W-:Y:S01]  /*2970*/  @P0 LEA.HI.X R17, R4, c[0x0][0x224], R5, 0x1, P3 ;  /* 0x0000890004110a11 */ /* 0x000fe200018f0c05 */
[----:B------:R-:W-:Y:S01]  /*2980*/  IMAD.WIDE.U32 R4, R82, c[0x0][0x280], R28 ;  /* 0x0000a00052047a25 */ /* 0x000fe200078e001c */
[----:B------:R-:W-:-:S02]  /*2990*/  @P1 LEA R20, P3, R35, R2, 0x6 ;  /* 0x0000000223141211 */ /* 0x000fc400078630ff */
[----:B------:R-:W-:Y:S01]  /*29a0*/  @P1 MOV R2, c[0x0][0x23c] ;  /* 0x00008f0000021a02 */ /* 0x000fe20000000f00 */
[----:B------:R3:W-:Y:S01]  /*29b0*/  @P0 LDGSTS.E.BYPASS.LTC128B.128 [R218+0x4100], [R16.64], !P6 ;  /* 0x0410000010da0fae */ /* 0x0007e2000f101d48 */
[----:B------:R-:W-:Y:S01]  /*29c0*/  IMAD.WIDE.U32 R10, R82, c[0x0][0x290], R28 ;  /* 0x0000a400520a7a25 */ /* 0x000fe200078e001c */
[----:B------:R-:W-:Y:S02]  /*29d0*/  ISETP.GE.AND P0, PT, R102, c[0x0][0x1d4], PT ;  /* 0x0000750066007a0c */ /* 0x000fe40003f06270 */
[----:B------:R-:W-:Y:S01]  /*29e0*/  @P1 LEA.HI.X R3, R35, R3, R2, 0x6, P3 ;  /* 0x0000000323031211 */ /* 0x000fe200018f3402 */
[----:B------:R-:W-:Y:S01]  /*29f0*/  IMAD.WIDE.U32 R8, R36, c[0x0][0x1e8], R6 ;  /* 0x00007a0024087a25 */ /* 0x000fe200078e0006 */
[C---:B------:R-:W-:Y:S02]  /*2a00*/  @P1 LEA R2, P3, R20.reuse, c[0x0][0x220], 0x1 ;  /* 0x0000880014021a11 */ /* 0x040fe400078608ff */
[----:B------:R-:W-:Y:S01]  /*2a10*/  P2R R91, PR, RZ, 0x1 ;  /* 0x00000001ff5b7803 */ /* 0x000fe20000000000 */
[----:B------:R-:W-:Y:S01]  /*2a20*/  IMAD.IADD R7, R21, 0x1, R5 ;  /* 0x0000000115077824 */ /* 0x000fe200078e0205 */
[----:B------:R-:W-:Y:S01]  /*2a30*/  @P1 LEA.HI.X R3, R20, c[0x0][0x224], R3, 0x1, P3 ;  /* 0x0000890014031a11 */ /* 0x000fe200018f0c03 */
[----:B------:R-:W-:Y:S01]  /*2a40*/  IMAD R9, R36, c[0x0][0x1ec], R9 ;  /* 0x00007b0024097a24 */ /* 0x000fe200078e0209 */
[----:B------:R-:W-:Y:S01]  /*2a50*/  IADD3 R5, R22, R11, RZ ;  /* 0x0000000b16057210 */ /* 0x000fe20007ffe0ff */
[----:B------:R-:W-:Y:S01]  /*2a60*/  IMAD.MOV.U32 R6, RZ, RZ, R4 ;  /* 0x000000ffff067224 */ /* 0x000fe200078e0004 */
[----:B------:R-:W-:Y:S01]  /*2a70*/  MOV R4, R10 ;  /* 0x0000000a00047202 */ /* 0x000fe20000000f00 */
[----:B------:R4:W-:Y:S01]  /*2a80*/  @P1 LDGSTS.E.BYPASS.LTC128B.128 [R218+0x4900], [R2.64], !P6 ;  /* 0x0490000002da1fae */ /* 0x0009e2000f101d48 */
[----:B-----5:R-:W-:Y:S01]  /*2a90*/  IMAD.WIDE.U32 R98, R137, c[0x0][0x290], R14 ;  /* 0x0000a40089627a25 */ /* 0x020fe200078e000e */
[----:B------:R-:W-:-:S02]  /*2aa0*/  ISETP.GE.AND P6, PT, R28, c[0x0][0x1d4], PT ;  /* 0x000075001c007a0c */ /* 0x000fc40003fc6270 */
[----:B------:R-:W0:Y:S01]  /*2ab0*/  LDGDEPBAR ;  /* 0x00000000000079af */ /* 0x000e220000000000 */
[C---:B------:R-:W-:Y:S01]  /*2ac0*/  IMAD.WIDE.U32 R100, R137.reuse, c[0x0][0x280], R12 ;  /* 0x0000a00089647a25 */ /* 0x040fe200078e000c */
[----:B------:R-:W-:Y:S03]  /*2ad0*/  WARPSYNC 0xffffffff ;  /* 0xffffffff00007948 */ /* 0x000fe60003800000 */
[----:B------:R-:W-:-:S04]  /*2ae0*/  IMAD.WIDE.U32 R96, R137, c[0x0][0x280], R6 ;  /* 0x0000a00089607a25 */ /* 0x000fc800078e0006 */
[----:B------:R-:W-:-:S04]  /*2af0*/  IMAD.WIDE.U32 R94, R137, c[0x0][0x290], R4 ;  /* 0x0000a400895e7a25 */ /* 0x000fc800078e0004 */
[----:B------:R-:W-:Y:S01]  /*2b00*/  IMAD.SHL.U32 R10, R191, 0x2, RZ ;  /* 0x00000002bf0a7824 */ /* 0x000fe200078e00ff */
[----:B----4-:R-:W-:Y:S01]  /*2b10*/  SHF.R.S32.HI R2, RZ, 0x1f, R137 ;  /* 0x0000001fff027819 */ /* 0x010fe20000011489 */
[----:B------:R-:W-:-:S04]  /*2b20*/  IMAD R3, R34, c[0x0][0x1e0], RZ ;  /* 0x0000780022037a24 */ /* 0x000fc800078e02ff */
[C---:B------:R-:W-:Y:S02]  /*2b30*/  IMAD R11, R2.reuse, c[0x0][0x280], RZ ;  /* 0x0000a000020b7a24 */ /* 0x040fe400078e02ff */
[----:B-1----:R-:W-:Y:S02]  /*2b40*/  IMAD R18, R2, c[0x0][0x290], RZ ;  /* 0x0000a40002127a24 */ /* 0x002fe400078e02ff */
[----:B---3--:R-:W-:Y:S02]  /*2b50*/  IMAD R17, R82, c[0x0][0x1e4], R3 ;  /* 0x0000790052117a24 */ /* 0x008fe400078e0203 */
        /* <DEDUP_REMOVED lines=18> */
[----:B------:R-:W-:Y:S01]  /*2c80*/  ISETP.GE.AND P0, PT, R28, c[0x0][0x27c], PT ;  /* 0x00009f001c007a0c */ /* 0x000fe20003f06270 */
[C---:B------:R-:W-:Y:S01]  /*2c90*/  IMAD.WIDE.U32 R2, R36.reuse, c[0x0][0x260], R134 ;  /* 0x0000980024027a25 */ /* 0x040fe200078e0086 */
[----:B------:R-:W-:Y:S01]  /*2ca0*/  BAR.SYNC.DEFER_BLOCKING 0x0 ;  /* 0x0000000000007b1d */ /* 0x000fe20000010000 */
[----:B------:R-:W-:Y:S02]  /*2cb0*/  SHF.L.U32 R175, R153, 0x6, RZ ;  /* 0x0000000699af7819 */ /* 0x000fe400000006ff */
[----:B------:R-:W-:Y:S01]  /*2cc0*/  IMAD.WIDE.U32 R6, R36, c[0x0][0x210], R28 ;  /* 0x0000840024067a25 */ /* 0x000fe200078e001c */
[----:B------:R-:W-:Y:S02]  /*2cd0*/  IADD3 R131, P1, R82, R27, RZ ;  /* 0x0000001b52837210 */ /* 0x000fe40007f3e0ff */
[----:B------:R-:W-:Y:S01]  /*2ce0*/  ULDC.U8 UR4, c[0x0][0x298] ;  /* 0x0000a60000047ab9 */ /* 0x000fe20000000000 */
[----:B------:R-:W-:Y:S01]  /*2cf0*/  IMAD.MOV.U32 R4, RZ, RZ, R2 ;  /* 0x000000ffff047224 */ /* 0x000fe200078e0002 */
[----:B------:R-:W-:Y:S01]  /*2d00*/  ISETP.GE.AND P2, PT, R191, 0x1, PT ;  /* 0x00000001bf00780c */ /* 0x000fe20003f46270 */
        /* <DEDUP_REMOVED lines=10> */
[----:B------:R-:W-:Y:S01]  /*2db0*/  P2R R128, PR, RZ, 0x1 ;  /* 0x00000001ff807803 */ /* 0x000fe20000000000 */
        /* <DEDUP_REMOVED lines=11> */
[----:B------:R-:W-:-:S02]  /*2e70*/  IADD3 R90, R87, R9, RZ ;  /* 0x00000009575a7210 */ /* 0x000fc40007ffe0ff */
[----:B------:R-:W-:Y:S01]  /*2e80*/  SHF.R.S32.HI R106, RZ, 0x1f, R104 ;  /* 0x0000001fff6a7819 */ /* 0x000fe20000011468 */
[----:B------:R-:W-:Y:S02]  /*2e90*/  IMAD R3, R6, c[0x0][0x1e0], RZ ;  /* 0x0000780006037a24 */ /* 0x000fe400078e02ff */
        /* <DEDUP_REMOVED lines=36> */
[----:B------:R-:W-:Y:S01]  /*30e0*/  IMAD.WIDE.U32 R144, R144, c[0x0][0x280], RZ ;  /* 0x0000a00090907a25 */ /* 0x000fe200078e00ff */
[----:B------:R-:W-:-:S02]  /*30f0*/  LOP3.LUT R3, R2, R189, RZ, 0x3c, !PT ;  /* 0x000000bd02037212 */ /* 0x000fc400078e3cff */
[----:B------:R-:W-:Y:S01]  /*3100*/  LOP3.LUT R2, R4, R190, RZ, 0x3c, !PT ;  /* 0x000000be04027212 */ /* 0x000fe200078e3cff */
[----:B------:R-:W-:Y:S01]  /*3110*/  IMAD.IADD R4, R158, 0x1, R5 ;  /* 0x000000019e047824 */ /* 0x000fe200078e0205 */
[----:B------:R-:W-:Y:S01]  /*3120*/  IADD3 R3, R162, R3, RZ ;  /* 0x00000003a2037210 */ /* 0x000fe20007ffe0ff */
[----:B------:R-:W-:Y:S01]  /*3130*/  IMAD R8, R11, c[0x0][0x21c], R8 ;  /* 0x000087000b087a24 */ /* 0x000fe200078e0208 */
[----:B------:R-:W-:Y:S01]  /*3140*/  IADD3 R168, R145, R168, RZ ;  /* 0x000000a891a87210 */ /* 0x000fe20007ffe0ff */
[----:B------:R-:W-:Y:S01]  /*3150*/  IMAD.IADD R2, R163, 0x1, R2 ;  /* 0x00000001a3027824 */ /* 0x000fe200078e0202 */
[----:B------:R-:W-:Y:S01]  /*3160*/  IADD3 R166, R143, R166, RZ ;  /* 0x000000a68fa67210 */ /* 0x000fe20007ffe0ff */
[----:B------:R-:W-:Y:S01]  /*3170*/  IMAD.X R130, R32, 0x1, R34, P1 ;  /* 0x0000000120827824 */ /* 0x000fe200008e0622 */
        /* <DEDUP_REMOVED lines=8> */
.L_x_1413:
        /* <DEDUP_REMOVED lines=11> */
[CC--:B------:R-:W-:Y:S04]  /*32b0*/  IADD3 R2, P1, R111.reuse, R64.reuse, RZ ;  /* 0x000000406f027210 */ /* 0x0c0fe80007f3e0ff */
[----:B------:R-:W-:Y:S01]  /*32c0*/  LEA R54, P0, R2, c[0x0][0x1c8], 0x1 ;  /* 0x0000720002367a11 */ /* 0x000fe200078008ff */
[----:B------:R-:W-:Y:S05]  /*32d0*/  IMAD.X R4, R68, 0x1, R107, P1 ;  /* 0x0000000144047824 */ /* 0x000fea00008e066b */
[----:B------:R-:W-:Y:S02]  /*32e0*/  LEA.HI.X R55, R2, c[0x0][0x1cc], R4, 0x1, P0 ;  /* 0x0000730002377a11 */ /* 0x000fe400000f0c04 */
[----:B------:R-:W-:Y:S04]  /*32f0*/  IADD3 R2, P1, P0, R111, R64, R187 ;  /* 0x000000406f027210 */ /* 0x000fe8000783e0bb */
[----:B------:R-:W-:Y:S01]  /*3300*/  IADD3.X R4, R107, R68, R169, P1, P0 ;  /* 0x000000446b047210 */ /* 0x000fe20000fe04a9 */
[----:B------:R-:W-:Y:S01]  /*3310*/  BSSY B2, `(.L_x_1379) ;  /* 0x00003a3000027945 */ /* 0x000fe20003800000 */
        /* <DEDUP_REMOVED lines=45> */
.L_x_1383:
[----:B------:R-:W-:Y:S05]  /*35f0*/  BSYNC B0 ;  /* 0x0000000000007941 */ /* 0x000fea0003800000 */
.L_x_1382:
        /* <DEDUP_REMOVED lines=39> */
.L_x_1385:
[----:B------:R-:W-:Y:S05]  /*3870*/  BSYNC B0 ;  /* 0x0000000000007941 */ /* 0x000fea0003800000 */
.L_x_1384:
        /* <DEDUP_REMOVED lines=37> */
.L_x_1387:
[----:B------:R-:W-:Y:S05]  /*3ad0*/  BSYNC B0 ;  /* 0x0000000000007941 */ /* 0x000fea0003800000 */
.L_x_1386:
        /* <DEDUP_REMOVED lines=68> */
.L_x_1391:
[----:B------:R-:W-:Y:S05]  /*3f20*/  BSYNC B0 ;  /* 0x0000000000007941 */ /* 0x000fea0003800000 */
.L_x_1390:
        /* <DEDUP_REMOVED lines=55> */
.L_x_1389:
[----:B------:R-:W-:Y:S05]  /*42a0*/  BSYNC B1 ;  /* 0x0000000000017941 */ /* 0x000fea0003800000 */
.L_x_1388:
        /* <DEDUP_REMOVED lines=56> */
.L_x_1395:
[----:B------:R-:W-:Y:S05]  /*4630*/  BSYNC B0 ;  /* 0x0000000000007941 */ /* 0x000fea0003800000 */
.L_x_1394:
        /* <DEDUP_REMOVED lines=55> */
.L_x_1393:
[----:B------:R-:W-:Y:S05]  /*49b0*/  BSYNC B1 ;  /* 0x0000000000017941 */ /* 0x000fea0003800000 */
.L_x_1392:
        /* <DEDUP_REMOVED lines=55> */
.L_x_1398:
[----:B------:R-:W-:Y:S05]  /*4d30*/  BSYNC B0 ;  /* 0x0000000000007941 */ /* 0x000fea0003800000 */
.L_x_1397:
        /* <DEDUP_REMOVED lines=56> */
.L_x_1381:
        /* <DEDUP_REMOVED lines=195> */
.L_x_1400:
[----:B---3--:R-:W-:Y:S05]  /*5cf0*/  BSYNC B0 ;  /* 0x0000000000007941 */ /* 0x008fea0003800000 */
.L_x_1399:
        /* <DEDUP_REMOVED lines=115> */
.L_x_1402:
[----:B------:R-:W-:Y:S05]  /*6430*/  BSYNC B0 ;  /* 0x0000000000007941 */ /* 0x000fea0003800000 */
.L_x_1401:
[----:B------:R-:W-:Y:S05]  /*6440*/  IADD3 R61, P1, R180, R64, RZ ;  /* 0x00000040b43d7210 */ /* 0x000fea0007f3e0ff */
[----:B------:R-:W-:Y:S01]  /*6450*/  IMAD.X R60, R68, 0x1, R126, P1 ;  /* 0x00000001443c7824 */ /* 0x000fe200008e067e */
[----:B------:R-:W-:Y:S11]  /*6460*/  ISETP.GE.OR P1, PT, R141, R66, P6 ;  /* 0x000000428d00720c */ /* 0x000ff60003726670 */
[----:B------:R-:W-:Y:S02]  /*6470*/  @!UPT UIADD3 URZ, URZ, URZ, URZ ;  /* 0x0000003f3f3ff290 */ /* 0x000fe4000fffe03f */
        /* <DEDUP_REMOVED lines=112> */
.L_x_1380:
        /* <DEDUP_REMOVED lines=11> */
.L_x_1404:
[----:B------:R-:W-:Y:S05]  /*6c30*/  BSYNC B0 ;  /* 0x0000000000007941 */ /* 0x000fea0003800000 */
.L_x_1403:
        /* <DEDUP_REMOVED lines=8> */
.L_x_1406:
[----:B------:R-:W-:Y:S05]  /*6cc0*/  BSYNC B0 ;  /* 0x0000000000007941 */ /* 0x000fea0003800000 */
.L_x_1405:
[----:B------:R-:W-:Y:S11]  /*6cd0*/  ISETP.GE.AND P0, PT, R141, R2, PT ;  /* 0x000000028d00720c */ /* 0x000ff60003f06270 */
[----:B------:R-:W-:Y:S02]  /*6ce0*/  @!UPT UIADD3 URZ, URZ, URZ, URZ ;  /* 0x0000003f3f3ff290 */ /* 0x000fe4000fffe03f */
[----:B------:R-:W-:-:S05]  /*6cf0*/  @P0 BRA `(.L_x_1396) ;  /* 0x0000004000000947 */ /* 0x000fca0003800000 */
[----:B-1----:R-:W1:Y:S04]  /*6d00*/  @!P6 LDS.128 R8, [R80+0x4800] ;  /* 0x004800005008e984 */ /* 0x002e680000000c00 */
[----:B------:R-:W2:Y:S04]  /*6d10*/  @!P1 LDS.128 R4, [R81+0x4800] ;  /* 0x0048000051049984 */ /* 0x000ea80000000c00 */
[----:B-1----:R1:W-:Y:S04]  /*6d20*/  @!P6 STG.E.128 [R62.64], R8 ;  /* 0x000000083e00e986 */ /* 0x0023e8000c101d08 */
[----:B--2---:R1:W-:Y:S02]  /*6d30*/  @!P1 STG.E.128 [R62.64+0x40], R4 ;  /* 0x000040043e009986 */ /* 0x0043e4000c101d08 */
.L_x_1396:
[----:B------:R-:W-:Y:S05]  /*6d40*/  BSYNC B2 ;  /* 0x0000000000027941 */ /* 0x000fea0003800000 */
.L_x_1379:
[----:B-12---:R-:W-:Y:S01]  /*6d50*/  IMAD R15, R33, -0x50, RZ ;  /* 0xffffffb0210f7824 */ /* 0x006fe200078e02ff */
[----:B------:R-:W-:Y:S01]  /*6d60*/  BSSY B0, `(.L_x_1407) ;  /* 0x000005e000007945 */ /* 0x000fe20003800000 */
[----:B------:R-:W-:Y:S02]  /*6d70*/  IMAD R2, R89, 0x50, RZ ;  /* 0x0000005059027824 */ /* 0x000fe400078e02ff */
[----:B-----5:R-:W-:Y:S02]  /*6d80*/  IMAD.IADD R4, R113, 0x1, R15 ;  /* 0x0000000171047824 */ /* 0x020fe400078e020f */
[----:B------:R-:W-:Y:S03]  /*6d90*/  IMAD.WIDE.U32 R16, R33, 0x50, RZ ;  /* 0x0000005021107825 */ /* 0x000fe600078e00ff */
[C---:B------:R-:W-:Y:S01]  /*6da0*/  ISETP.GE.AND P4, PT, R4.reuse, 0x11, PT ;  /* 0x000000110400780c */ /* 0x040fe20003f86270 */
[----:B------:R-:W-:Y:S01]  /*6db0*/  IMAD.IADD R17, R17, 0x1, R2 ;  /* 0x0000000111117824 */ /* 0x000fe200078e0202 */
[C---:B------:R-:W-:Y:S02]  /*6dc0*/  ISETP.GE.AND P3, PT, R4.reuse, 0x1, PT ;  /* 0x000000010400780c */ /* 0x040fe40003f66270 */
        /* <DEDUP_REMOVED lines=54> */
[----:B------:R-:W-:Y:S11]  /*7130*/  ISETP.NE.AND P5, PT, R133, RZ, PT ;  /* 0x000000ff8500720c */ /* 0x000ff60003fa5270 */
[----:B------:R-:W-:Y:S02]  /*7140*/  @!UPT UIADD3 URZ, URZ, URZ, URZ ;  /* 0x0000003f3f3ff290 */ /* 0x000fe4000fffe03f */
        /* <DEDUP_REMOVED lines=26> */
[----:B------:R-:W-:Y:S11]  /*72f0*/  ISETP.GE.AND P0, PT, R102, c[0x0][0x1d4], PT ;  /* 0x0000750066007a0c */ /* 0x000ff60003f06270 */
[----:B------:R-:W-:Y:S02]  /*7300*/  @!UPT UIADD3 URZ, URZ, URZ, URZ ;  /* 0x0000003f3f3ff290 */ /* 0x000fe4000fffe03f */
[----:B------:R-:W2:Y:S04]  /*7310*/  @!P0 LDS.128 R12, [R81] ;  /* 0x00000000510c8984 */ /* 0x000ea80000000c00 */
[----:B-1----:R1:W-:Y:S04]  /*7320*/  @!P1 STG.E.128 [R2.64], R16 ;  /* 0x0000001002009986 */ /* 0x0023e8000c101d08 */
[----:B--2---:R1:W-:Y:S02]  /*7330*/  @!P0 STG.E.128 [R2.64+0x40], R12 ;  /* 0x0000400c02008986 */ /* 0x0043e4000c101d08 */
.L_x_1408:
[----:B-1----:R-:W-:Y:S05]  /*7340*/  BSYNC B0 ;  /* 0x0000000000007941 */ /* 0x002fea0003800000 */
.L_x_1407:
[----:B------:R-:W-:Y:S01]  /*7350*/  ISETP.GE.AND P0, PT, R140, R7, PT ;  /* 0x000000078c00720c */ /* 0x000fe20003f06270 */
[----:B------:R-:W-:Y:S01]  /*7360*/  @!UPT UIADD3 URZ, URZ, URZ, URZ ;  /* 0x0000003f3f3ff290 */ /* 0x000fe2000fffe03f */
[----:B------:R-:W-:Y:S11]  /*7370*/  BSSY B0, `(.L_x_1409) ;  /* 0x0000013000007945 */ /* 0x000ff60003800000 */
        /* <DEDUP_REMOVED lines=13> */
[----:B------:R-:W-:Y:S11]  /*7450*/  ISETP.GE.AND P0, PT, R102, c[0x0][0x1d4], PT ;  /* 0x0000750066007a0c */ /* 0x000ff60003f06270 */
[----:B------:R-:W-:Y:S02]  /*7460*/  @!UPT UIADD3 URZ, URZ, URZ, URZ ;  /* 0x0000003f3f3ff290 */ /* 0x000fe4000fffe03f */
[----:B------:R-:W2:Y:S04]  /*7470*/  @!P0 LDS.128 R12, [R81+0x1000] ;  /* 0x00100000510c8984 */ /* 0x000ea80000000c00 */
[----:B-1----:R1:W-:Y:S04]  /*7480*/  @!P1 STG.E.128 [R2.64], R16 ;  /* 0x0000001002009986 */ /* 0x0023e8000c101d08 */
[----:B--2---:R1:W-:Y:S02]  /*7490*/  @!P0 STG.E.128 [R2.64+0x40], R12 ;  /* 0x0000400c02008986 */ /* 0x0043e4000c101d08 */
.L_x_1410:
[----:B------:R-:W-:Y:S05]  /*74a0*/  BSYNC B0 ;  /* 0x0000000000007941 */ /* 0x000fea0003800000 */
.L_x_1409:
[----:B------:R-:W-:Y:S01]  /*74b0*/  ISETP.GE.AND P0, PT, R141, R7, PT ;  /* 0x000000078d00720c */ /* 0x000fe20003f06270 */
[----:B------:R-:W-:Y:S01]  /*74c0*/  @!UPT UIADD3 URZ, URZ, URZ, URZ ;  /* 0x0000003f3f3ff290 */ /* 0x000fe2000fffe03f */
[----:B------:R-:W-:Y:S11]  /*74d0*/  BSSY B0, `(.L_x_1411) ;  /* 0x0000013000007945 */ /* 0x000ff60003800000 */
        /* <DEDUP_REMOVED lines=18> */
.L_x_1412:
[----:B------:R-:W-:Y:S05]  /*7600*/  BSYNC B0 ;  /* 0x0000000000007941 */ /* 0x000fea0003800000 */
.L_x_1411:
        /* <DEDUP_REMOVED lines=33> */
.L_x_1378:
[----:B-1----:R-:W2:Y:S01]  /*7820*/  LDL.LU R2, [R1+0x24] ;  /* 0x0000240001027983 */ /* 0x002ea20000300800 */
[----:B------:R-:W-:-:S03]  /*7830*/  IMAD.MOV.U32 R0, RZ, RZ, c[0x0][0x2c4] ;  /* 0x0000b100ff007624 */ /* 0x000fc600078e00ff */
[----:B------:R-:W3:Y:S02]  /*7840*/  LDL R16, [R1+0x44] ;  /* 0x0000440001107983 */ /* 0x000ee40000100800 */
[----:B------:R-:W-:Y:S01]  /*7850*/  ISETP.NE.AND P3, PT, R0, 0x1, PT ;  /* 0x000000010000780c */ /* 0x000fe20003f65270 */
[----:B------:R-:W-:Y:S01]  /*7860*/  BSSY B0, `(.L_x_1414) ;  /* 0x000002c000007945 */ /* 0x000fe20003800000 */
[----:B------:R-:W-:Y:S01]  /*7870*/  IMAD.IADD R10, R160, 0x1, R161 ;  /* 0x00000001a00a7824 */ /* 0x000fe200078e02a1 */
[----:B--2---:R-:W-:-:S10]  /*7880*/  LOP3.LUT R2, R2, 0xfffffffd, RZ, 0xc0, !PT ;  /* 0xfffffffd02027812 */ /* 0x004fd400078ec0ff */
[----:B------:R-:W-:Y:S02]  /*7890*/  @P3 LOP3.LUT R2, R2, 0x2, RZ, 0xfc, !PT ;  /* 0x0000000202023812 */ /* 0x000fe400078efcff */
[----:B---3--:R-:W-:-:S03]  /*78a0*/  IADD3 R0, R16, 0x7f, RZ ;  /* 0x0000007f10007810 */ /* 0x008fc60007ffe0ff */
[----:B------:R1:W-:Y:S02]  /*78b0*/  STL [R1+0x24], R2 ;  /* 0x0000240201007387 */ /* 0x0003e40000100800 */
[----:B-1----:R-:W-:-:S05]  /*78c0*/  @P3 IMAD.HI.U32 R2, R0, c[0x0][0x2c8], RZ ;  /* 0x0000b20000023a27 */ /* 0x002fca00078e00ff */
[----:B------:R-:W-:-:S05]  /*78d0*/  @P3 SHF.R.U32.HI R0, RZ, c[0x0][0x2cc], R2 ;  /* 0x0000b300ff003a19 */ /* 0x000fca0000011602 */
[----:B------:R-:W-:-:S04]  /*78e0*/  IMAD.IADD R0, R172, 0x1, R0 ;  /* 0x00000001ac007824 */ /* 0x000fc800078e0200 */
[----:B------:R-:W-:-:S05]  /*78f0*/  IMAD.HI R0, R0, 0x66666667, RZ ;  /* 0x6666666700007827 */ /* 0x000fca00078e02ff */
[----:B------:R-:W-:-:S04]  /*7900*/  SHF.R.U32.HI R2, RZ, 0x1f, R0 ;  /* 0x0000001fff027819 */ /* 0x000fc80000011600 */
[----:B------:R-:W-:-:S04]  /*7910*/  LEA.HI.SX32 R0, R0, R2, 0x1b ;  /* 0x0000000200007211 */ /* 0x000fc800078fdaff */
[----:B------:R-:W-:-:S04]  /*7920*/  IMNMX R6, R171, R0, PT ;  /* 0x00000000ab067217 */ /* 0x000fc80003800200 */
[----:B------:R-:W-:Y:S01]  /*7930*/  ISETP.GE.AND P0, PT, R6, 0x1, PT ;  /* 0x000000010600780c */ /* 0x000fe20003f06270 */
[----:B------:R-:W-:-:S12]  /*7940*/  IMAD.MOV.U32 R0, RZ, RZ, RZ ;  /* 0x000000ffff007224 */ /* 0x000fd800078e00ff */
        /* <DEDUP_REMOVED lines=29> */
.L_x_1415:
[----:B------:R-:W-:Y:S05]  /*7b20*/  BSYNC B0 ;  /* 0x0000000000007941 */ /* 0x000fea0003800000 */
.L_x_1414:
        /* <DEDUP_REMOVED lines=48> */
[----:B------:R-:W-:-:S04]  /*7e30*/  LEA R0, R165, R139, 0x4 ;  /* 0x0000008ba5007211 */ /* 0x000fc800078e20ff */
[----:B------:R-:W-:-:S05]  /*7e40*/  IADD3 R12, R0, R16, RZ ;  /* 0x00000010000c7210 */ /* 0x000fca0007ffe0ff */
[----:B------:R-:W-:-:S04]  /*7e50*/  @P3 IMAD.HI.U32 R5, R12, c[0x0][0x2c8], RZ ;  /* 0x0000b2000c053a27 */ /* 0x000fc800078e00ff */
[----:B-12---:R-:W-:-:S05]  /*7e60*/  @P1 IMAD.WIDE R2, R17, R2, c[0x0][0x340] ;  /* 0x0000d00011021625 */ /* 0x006fca00078e0202 */
[----:B------:R1:W2:Y:S01]  /*7e70*/  @P1 LDG.E R13, [R2.64] ;  /* 0x00000008020d1981 */ /* 0x0002a2000c1e1900 */
[----:B------:R-:W-:Y:S01]  /*7e80*/  IMAD.MOV.U32 R0, RZ, RZ, R12 ;  /* 0x000000ffff007224 */ /* 0x000fe200078e000c */
[----:B------:R-:W-:Y:S02]  /*7e90*/  @P3 SHF.R.U32.HI R0, RZ, c[0x0][0x2cc], R5 ;  /* 0x0000b300ff003a19 */ /* 0x000fe40000011605 */
[----:B------:R-:W-:Y:S02]  /*7ea0*/  MOV R6, R134 ;  /* 0x0000008600067202 */ /* 0x000fe40000000f00 */
[----:B------:R-:W-:Y:S02]  /*7eb0*/  MOV R7, R135 ;  /* 0x0000008700077202 */ /* 0x000fe40000000f00 */
[----:B-1----:R-:W-:Y:S02]  /*7ec0*/  SHF.R.S32.HI R3, RZ, 0x1f, R159 ;  /* 0x0000001fff037819 */ /* 0x002fe4000001149f */
[----:B------:R-:W-:-:S03]  /*7ed0*/  IADD3 R2, P0, R139, R10, RZ ;  /* 0x0000000a8b027210 */ /* 0x000fc60007f1e0ff */
[----:B------:R-:W-:Y:S01]  /*7ee0*/  IMAD R4, R3, c[0x0][0x178], RZ ;  /* 0x00005e0003047a24 */ /* 0x000fe200078e02ff */
[----:B------:R-:W-:-:S03]  /*7ef0*/  LEA.HI.X.SX32 R3, R10, R188, 0x1, P0 ;  /* 0x000000bc0a037211 */ /* 0x000fc600000f0eff */
[C---:B------:R-:W-:Y:S02]  /*7f00*/  IMAD R8, R159.reuse, c[0x0][0x17c], R4 ;  /* 0x00005f009f087a24 */ /* 0x040fe400078e0204 */
[----:B------:R-:W-:Y:S01]  /*7f10*/  IMAD.WIDE.U32 R4, R159, c[0x0][0x178], RZ ;  /* 0x00005e009f047a25 */ /* 0x000fe200078e00ff */
[----:B------:R-:W-:-:S03]  /*7f20*/  ISETP.NE.U32.AND P0, PT, RZ, c[0x0][0x348], PT ;  /* 0x0000d200ff007a0c */ /* 0x000fc60003f05070 */
[C---:B------:R-:W-:Y:S02]  /*7f30*/  IMAD R15, R3.reuse, c[0x0][0x1e0], RZ ;  /* 0x00007800030f7a24 */ /* 0x040fe400078e02ff */
[----:B------:R-:W-:Y:S02]  /*7f40*/  IMAD R14, R3, c[0x0][0x208], RZ ;  /* 0x00008200030e7a24 */ /* 0x000fe400078e02ff */
[----:B------:R-:W-:Y:S01]  /*7f50*/  IMAD.IADD R3, R5, 0x1, R8 ;  /* 0x0000000105037824 */ /* 0x000fe200078e0208 */
[----:B------:R-:W-:Y:S01]  /*7f60*/  ISETP.NE.AND.EX P0, PT, RZ, c[0x0][0x34c], PT, P0 ;  /* 0x0000d300ff007a0c */ /* 0x000fe20003f05300 */
[----:B------:R-:W-:-:S04]  /*7f70*/  IMAD.WIDE.U32 R10, R2, c[0x0][0x1e0], R6 ;  /* 0x00007800020a7a25 */ /* 0x000fc800078e0006 */
[----:B------:R-:W-:-:S04]  /*7f80*/  IMAD.WIDE.U32 R8, R2, c[0x0][0x208], R6 ;  /* 0x0000820002087a25 */ /* 0x000fc800078e0006 */
[C---:B------:R-:W-:Y:S02]  /*7f90*/  IMAD R6, R2.reuse, c[0x0][0x1e4], R15 ;  /* 0x0000790002067a24 */ /* 0x040fe400078e020f */
[----:B------:R-:W-:Y:S01]  /*7fa0*/  IMAD R5, R2, c[0x0][0x20c], R14 ;  /* 0x0000830002057a24 */ /* 0x000fe200078e020e */
[----:B------:R-:W-:Y:S02]  /*7fb0*/  MOV R2, R4 ;  /* 0x0000000400027202 */ /* 0x000fe40000000f00 */
[----:B------:R-:W-:Y:S01]  /*7fc0*/  SEL R4, R138, RZ, !P0 ;  /* 0x000000ff8a047207 */ /* 0x000fe20004000000 */
[----:B------:R-:W-:Y:S02]  /*7fd0*/  IMAD.IADD R5, R9, 0x1, R5 ;  /* 0x0000000109057824 */ /* 0x000fe400078e0205 */
[----:B---3--:R-:W-:Y:S01]  /*7fe0*/  IMAD.WIDE.U32 R2, R18, c[0x0][0x1b8], R2 ;  /* 0x00006e0012027a25 */ /* 0x008fe200078e0002 */
[----:B------:R-:W-:Y:S02]  /*7ff0*/  IADD3 R7, R11, R6, RZ ;  /* 0x000000060b077210 */ /* 0x000fe40007ffe0ff */
[----:B------:R-:W-:Y:S01]  /*8000*/  SEL R9, R17, RZ, !P0 ;  /* 0x000000ff11097207 */ /* 0x000fe20004000000 */
[----:B------:R-:W-:Y:S01]  /*8010*/  IMAD R11, R4, c[0x0][0x1c0], RZ ;  /* 0x00007000040b7a24 */ /* 0x000fe200078e02ff */
[----:B------:R-:W-:Y:S01]  /*8020*/  MOV R6, R10 ;  /* 0x0000000a00067202 */ /* 0x000fe20000000f00 */
[----:B------:R-:W-:Y:S01]  /*8030*/  IMAD R3, R18, c[0x0][0x1bc], R3 ;  /* 0x00006f0012037a24 */ /* 0x000fe200078e0203 */
[----:B------:R-:W-:Y:S01]  /*8040*/  MOV R4, R8 ;  /* 0x0000000800047202 */ /* 0x000fe20000000f00 */
[----:B------:R-:W-:-:S02]  /*8050*/  IMAD R14, R9, c[0x0][0x1c4], R11 ;  /* 0x00007100090e7a24 */ /* 0x000fc400078e020b */
[----:B------:R-:W-:Y:S01]  /*8060*/  IMAD.WIDE.U32 R8, R9, c[0x0][0x1c0], R2 ;  /* 0x0000700009087a25 */ /* 0x000fe200078e0002 */
[----:B------:R-:W-:-:S03]  /*8070*/  SHF.R.S32.HI R11, RZ, 0x1f, R0 ;  /* 0x0000001fff0b7819 */ /* 0x000fc60000011400 */
[----:B------:R-:W-:-:S04]  /*8080*/  IMAD.WIDE.U32 R2, R18, c[0x0][0x1e8], R6 ;  /* 0x00007a0012027a25 */ /* 0x000fc800078e0006 */
[----:B------:R-:W-:Y:S02]  /*8090*/  IMAD.MOV R10, RZ, RZ, -R0 ;  /* 0x000000ffff0a7224 */ /* 0x000fe400078e0a00 */
[C---:B------:R-:W-:Y:S01]  /*80a0*/  IMAD.WIDE.U32 R6, R18.reuse, c[0x0][0x210], R4 ;  /* 0x0000840012067a25 */ /* 0x040fe200078e0004 */
[----:B------:R-:W-:Y:S02]  /*80b0*/  MOV R4, R2 ;  /* 0x0000000200047202 */ /* 0x000fe40000000f00 */
[----:B------:R-:W-:Y:S01]  /*80c0*/  MOV R2, R8 ;  /* 0x0000000800027202 */ /* 0x000fe20000000f00 */
[----:B------:R-:W-:Y:S01]  /*80d0*/  IMAD R5, R18, c[0x0][0x1ec], R3 ;  /* 0x00007b0012057a24 */ /* 0x000fe200078e0203 */
[----:B------:R-:W-:Y:S01]  /*80e0*/  IADD3 R3, R9, R14, RZ ;  /* 0x0000000e09037210 */ /* 0x000fe20007ffe0ff */
[----:B------:R-:W-:Y:S02]  /*80f0*/  IMAD R10, R10, c[0x0][0x2c4], R12 ;  /* 0x0000b1000a0a7a24 */ /* 0x000fe400078e020c */
[----:B------:R-:W-:Y:S01]  /*8100*/  IMAD R11, R11, c[0x0][0x1b0], RZ ;  /* 0x00006c000b0b7a24 */ /* 0x000fe200078e02ff */
[----:B------:R-:W-:Y:S01]  /*8110*/  ISETP.NE.U32.AND P0, PT, RZ, c[0x0][0x350], PT ;  /* 0x0000d400ff007a0c */ /* 0x000fe20003f05070 */
[----:B------:R-:W-:-:S02]  /*8120*/  IMAD R9, R18, c[0x0][0x214], R7 ;  /* 0x0000850012097a24 */ /* 0x000fc400078e0207 */
[C---:B------:R-:W-:Y:S02]  /*8130*/  IMAD R7, R0.reuse, c[0x0][0x1b4], R11 ;  /* 0x00006d0000077a24 */ /* 0x040fe400078e020b */
[----:B------:R-:W-:Y:S01]  /*8140*/  IMAD.WIDE.U32 R2, R0, c[0x0][0x1b0], R2 ;  /* 0x00006c0000027a25 */ /* 0x000fe200078e0002 */
[----:B------:R-:W-:-:S03]  /*8150*/  ISETP.NE.AND.EX P0, PT, RZ, c[0x0][0x354], PT, P0 ;  /* 0x0000d500ff007a0c */ /* 0x000fc60003f05300 */
[----:B------:R-:W-:Y:S01]  /*8160*/  IMAD.MOV.U32 R8, RZ, RZ, R6 ;  /* 0x000000ffff087224 */ /* 0x000fe200078e0006 */
[----:B------:R-:W-:Y:S02]  /*8170*/  SHF.R.S32.HI R6, RZ, 0x1f, R10 ;  /* 0x0000001fff067819 */ /* 0x000fe4000001140a */
[----:B------:R-:W-:-:S03]  /*8180*/  IADD3 R3, R3, R7, RZ ;  /* 0x0000000703037210 */ /* 0x000fc60007ffe0ff */
[----:B------:R-:W-:Y:S02]  /*8190*/  IMAD R7, R6, c[0x0][0x1a8], RZ ;  /* 0x00006a0006077a24 */ /* 0x000fe400078e02ff */
[----:B------:R-:W-:-:S04]  /*81a0*/  IMAD.WIDE.U32 R2, R10, c[0x0][0x1a8], R2 ;  /* 0x00006a000a027a25 */ /* 0x000fc800078e0002 */
[----:B------:R-:W-:-:S04]  /*81b0*/  IMAD R7, R10, c[0x0][0x1ac], R7 ;  /* 0x00006b000a077a24 */ /* 0x000fc800078e0207 */
[----:B------:R-:W-:Y:S01]  /*81c0*/  IMAD.IADD R3, R3, 0x1, R7 ;  /* 0x0000000103037824 */ /* 0x000fe200078e0207 */
[----:B------:R-:W-:Y:S02]  /*81d0*/  ISETP.GE.AND P2, PT, R134, c[0x0][0x198], PT ;  /* 0x0000660086007a0c */ /* 0x000fe40003f46270 */
[----:B------:R-:W-:Y:S02]  /*81e0*/  IADD3 R116, R246, -0x1, RZ ;  /* 0xfffffffff6747810 */ /* 0x000fe40007ffe0ff */
[----:B--2---:R-:W-:Y:S02]  /*81f0*/  @P1 SHF.R.S32.HI R0, RZ, 0x1f, R13 ;  /* 0x0000001fff001819 */ /* 0x004fe4000001140d */
[----:B------:R-:W-:Y:S02]  /*8200*/  @!P1 MOV R0, R138 ;  /* 0x0000008a00009202 */ /* 0x000fe40000000f00 */
[----:B------:R-:W-:Y:S02]  /*8210*/  @!P1 MOV R13, R17 ;  /* 0x00000011000d9202 */ /* 0x000fe40000000f00 */
[----:B------:R-:W-:-:S02]  /*8220*/  SEL R6, R0, RZ, !P0 ;  /* 0x000000ff00067207 */ /* 0x000fc40004000000 */
[----:B------:R-:W-:-:S03]  /*8230*/  SEL R0, R13, RZ, !P0 ;  /* 0x000000ff0d007207 */ /* 0x000fc60004000000 */
[C---:B------:R-:W-:Y:S02]  /*8240*/  IMAD R11, R6.reuse, c[0x0][0x1f0], RZ ;  /* 0x00007c00060b7a24 */ /* 0x040fe400078e02ff */
[----:B------:R-:W-:Y:S02]  /*8250*/  IMAD R10, R6, c[0x0][0x218], RZ ;  /* 0x00008600060a7a24 */ /* 0x000fe400078e02ff */
[----:B------:R-:W-:Y:S01]  /*8260*/  IMAD.WIDE.U32 R14, R0, c[0x0][0x1f0], R4 ;  /* 0x00007c00000e7a25 */ /* 0x000fe200078e0004 */
[----:B------:R-:W-:-:S03]  /*8270*/  LEA R6, P0, R2, c[0x0][0x160], 0x1 ;  /* 0x0000580002067a11 */ /* 0x000fc600078008ff */
        /* <DEDUP_REMOVED lines=13> */
.L_x_1561:
[----:B------:R-:W-:Y:S05]  /*8350*/  BRA.DIV ~URZ, `(.L_x_1418) ;  /* 0x000165027f007947 */ /* 0x000fea000b800000 */
[----:B-1----:R1:W4:Y:S02]  /*8360*/  SHFL.IDX PT, R2, R6, RZ, 0x181f ;  /* 0x00181fff06027589 */ /* 0x00232400000e0000 */
.L_x_1562:
        /* <DEDUP_REMOVED lines=11> */
.L_x_1420:
[----:B------:R-:W-:Y:S05]  /*8420*/  BSYNC B0 ;  /* 0x0000000000007941 */ /* 0x000fea0003800000 */
.L_x_1419:
[----:B------:R-:W-:Y:S05]  /*8430*/  BRA.DIV ~URZ, `(.L_x_1421) ;  /* 0x000164927f007947 */ /* 0x000fea000b800000 */
[----:B---3--:R3:W1:Y:S04]  /*8440*/  SHFL.IDX PT, R7, R5, 0x1, 0x181f ;  /* 0x00381f0005077f89 */ /* 0x00866800000e0000 */
[----:B--2-4-:R3:W2:Y:S02]  /*8450*/  SHFL.IDX PT, R2, R6, 0x1, 0x181f ;  /* 0x00381f0006027f89 */ /* 0x0146a400000e0000 */
.L_x_1563:
        /* <DEDUP_REMOVED lines=10> */
.L_x_1423:
[----:B------:R-:W-:Y:S05]  /*8500*/  BSYNC B0 ;  /* 0x0000000000007941 */ /* 0x000fea0003800000 */
.L_x_1422:
[----:B------:R-:W-:Y:S05]  /*8510*/  BRA.DIV ~URZ, `(.L_x_1424) ;  /* 0x000164827f007947 */ /* 0x000fea000b800000 */
[----:B-1----:R1:W4:Y:S02]  /*8520*/  SHFL.IDX PT, R7, R5, 0x2, 0x181f ;  /* 0x00581f0005077f89 */ /* 0x00232400000e0000 */
.L_x_1564:
[----:B------:R-:W-:Y:S05]  /*8530*/  BRA.DIV ~URZ, `(.L_x_1425) ;  /* 0x000164d27f007947 */ /* 0x000fea000b800000 */
[----:B--2---:R2:W1:Y:S02]  /*8540*/  SHFL.IDX PT, R2, R6, 0x2, 0x181f ;  /* 0x00581f0006027f89 */ /* 0x00446400000e0000 */
.L_x_1565:
        /* <DEDUP_REMOVED lines=10> */
.L_x_1427:
[----:B------:R-:W-:Y:S05]  /*85f0*/  BSYNC B0 ;  /* 0x0000000000007941 */ /* 0x000fea0003800000 */
.L_x_1426:
[----:B------:R-:W-:Y:S05]  /*8600*/  BRA.DIV ~URZ, `(.L_x_1428) ;  /* 0x000164727f007947 */ /* 0x000fea000b800000 */
[----:B----4-:R4:W2:Y:S04]  /*8610*/  SHFL.IDX PT, R7, R5, 0x3, 0x181f ;  /* 0x00781f0005077f89 */ /* 0x0108a800000e0000 */
[----:B-1----:R4:W1:Y:S02]  /*8620*/  SHFL.IDX PT, R2, R6, 0x3, 0x181f ;  /* 0x00781f0006027f89 */ /* 0x00286400000e0000 */
.L_x_1566:
        /* <DEDUP_REMOVED lines=10> */
.L_x_1430:
[----:B------:R-:W-:Y:S05]  /*86d0*/  BSYNC B0 ;  /* 0x0000000000007941 */ /* 0x000fea0003800000 */
.L_x_1429:
[----:B------:R-:W-:Y:S05]  /*86e0*/  BRA.DIV ~URZ, `(.L_x_1431) ;  /* 0x000164627f007947 */ /* 0x000fea000b800000 */
[----:B--2---:R2:W3:Y:S02]  /*86f0*/  SHFL.IDX PT, R7, R5, 0x4, 0x181f ;  /* 0x00981f0005077f89 */ /* 0x0044e400000e0000 */
.L_x_1567:
[----:B------:R-:W-:Y:S05]  /*8700*/  BRA.DIV ~URZ, `(.L_x_1432) ;  /* 0x000164b27f007947 */ /* 0x000fea000b800000 */
[----:B-1----:R1:W2:Y:S02]  /*8710*/  SHFL.IDX PT, R2, R6, 0x4, 0x181f ;  /* 0x00981f0006027f89 */ /* 0x0022a400000e0000 */
.L_x_1568:
        /* <DEDUP_REMOVED lines=10> */
.L_x_1434:
[----:B------:R-:W-:Y:S05]  /*87c0*/  BSYNC B0 ;  /* 0x0000000000007941 */ /* 0x000fea0003800000 */
.L_x_1433:
[----:B------:R-:W-:Y:S05]  /*87d0*/  BRA.DIV ~URZ, `(.L_x_1435) ;  /* 0x000164527f007947 */ /* 0x000fea000b800000 */
[----:B---3--:R3:W1:Y:S04]  /*87e0*/  SHFL.IDX PT, R7, R5, 0x5, 0x181f ;  /* 0x00b81f0005077f89 */ /* 0x00866800000e0000 */
[----:B--2---:R3:W2:Y:S02]  /*87f0*/  SHFL.IDX PT, R2, R6, 0x5, 0x181f ;  /* 0x00b81f0006027f89 */ /* 0x0046a400000e0000 */
.L_x_1569:
        /* <DEDUP_REMOVED lines=10> */
.L_x_1437:
[----:B------:R-:W-:Y:S05]  /*88a0*/  BSYNC B0 ;  /* 0x0000000000007941 */ /* 0x000fea0003800000 */
.L_x_1436:
[----:B------:R-:W-:Y:S05]  /*88b0*/  BRA.DIV ~URZ, `(.L_x_1438) ;  /* 0x000164427f007947 */ /* 0x000fea000b800000 */
[----:B-1----:R1:W3:Y:S02]  /*88c0*/  SHFL.IDX PT, R7, R5, 0x6, 0x181f ;  /* 0x00d81f0005077f89 */ /* 0x0022e400000e0000 */
.L_x_1570:
[----:B------:R-:W-:Y:S05]  /*88d0*/  BRA.DIV ~URZ, `(.L_x_1439) ;  /* 0x000164927f007947 */ /* 0x000fea000b800000 */
[----:B--2---:R2:W1:Y:S02]  /*88e0*/  SHFL.IDX PT, R2, R6, 0x6, 0x181f ;  /* 0x00d81f0006027f89 */ /* 0x00446400000e0000 */
.L_x_1571:
        /* <DEDUP_REMOVED lines=10> */
.L_x_1441:
[----:B------:R-:W-:Y:S05]  /*8990*/  BSYNC B0 ;  /* 0x0000000000007941 */ /* 0x000fea0003800000 */
.L_x_1440:
[----:B------:R-:W-:Y:S05]  /*89a0*/  BRA.DIV ~URZ, `(.L_x_1442) ;  /* 0x000164327f007947 */ /* 0x000fea000b800000 */
[----:B-1-34-:R-:W1:Y:S04]  /*89b0*/  SHFL.IDX PT, R5, R5, 0x7, 0x181f ;  /* 0x00f81f0005057f89 */ /* 0x01ae6800000e0000 */
[----:B------:R3:W4:Y:S02]  /*89c0*/  SHFL.IDX PT, R3, R6, 0x7, 0x181f ;  /* 0x00f81f0006037f89 */ /* 0x00072400000e0000 */
.L_x_1572:
[----:B--2---:R-:W2:Y:S01]  /*89d0*/  LDL.LU R148, [R1+0x24] ;  /* 0x0000240001947983 */ /* 0x004ea20000300800 */
[----:B------:R-:W-:Y:S02]  /*89e0*/  ISETP.GE.AND P5, PT, R134, c[0x0][0x1d4], PT ;  /* 0x0000750086007a0c */ /* 0x000fe40003fa6270 */
[----:B------:R-:W-:-:S04]  /*89f0*/  IADD3 R2, R4, 0x70, RZ ;  /* 0x0000007004027810 */ /* 0x000fc80007ffe0ff */
        /* <DEDUP_REMOVED lines=8> */
[----:B------:R-:W-:Y:S01]  /*8a80*/  WARPSYNC 0xffffffff ;  /* 0xffffffff00007948 */ /* 0x000fe20003800000 */
[----:B--2---:R-:W-:-:S04]  /*8a90*/  LOP3.LUT R148, R148, 0xfffffffe, RZ, 0xc0, !PT ;  /* 0xfffffffe94947812 */ /* 0x004fc800078ec0ff */
[----:B------:R-:W-:-:S05]  /*8aa0*/  @P5 LOP3.LUT R148, R148, 0x1, RZ, 0xfc, !PT ;  /* 0x0000000194945812 */ /* 0x000fca00078efcff */
[----:B------:R1:W-:Y:S02]  /*8ab0*/  STL [R1+0x24], R148 ;  /* 0x0000249401007387 */ /* 0x0003e40000100800 */
[----:B------:R-:W2:Y:S04]  /*8ac0*/  LDL R250, [R1+0xc] ;  /* 0x00000c0001fa7983 */ /* 0x000ea80000100800 */
[----:B------:R-:W4:Y:S04]  /*8ad0*/  LDL R8, [R1+0x3c] ;  /* 0x00003c0001087983 */ /* 0x000f280000100800 */
        /* <DEDUP_REMOVED lines=8> */
[----:B------:R-:W-:Y:S01]  /*8b60*/  IMAD.MOV.U32 R145, RZ, RZ, c[0x0][0x1e4] ;  /* 0x00007900ff917624 */ /* 0x000fe200078e00ff */
[----:B------:R-:W-:Y:S01]  /*8b70*/  BSSY B0, `(.L_x_1443) ;  /* 0x000002d000007945 */ /* 0x000fe20003800000 */
[----:B------:R-:W-:Y:S01]  /*8b80*/  BAR.SYNC.DEFER_BLOCKING 0x0 ;  /* 0x0000000000007b1d */ /* 0x000fe20000010000 */
[----:B--2---:R-:W-:-:S04]  /*8b90*/  IADD3 R61, R142, R250, -R139 ;  /* 0x000000fa8e3d7210 */ /* 0x004fc80007ffe88b */
[C---:B------:R-:W-:Y:S01]  /*8ba0*/  ISETP.GE.AND P3, PT, R61.reuse, 0x1, PT ;  /* 0x000000013d00780c */ /* 0x040fe20003f66270 */
[----:B----4-:R-:W-:Y:S01]  /*8bb0*/  IMAD.MOV.U32 R147, RZ, RZ, R8 ;  /* 0x000000ffff937224 */ /* 0x010fe200078e0008 */
[----:B------:R-:W-:Y:S01]  /*8bc0*/  ISETP.GE.AND P2, PT, R61, 0x11, PT ;  /* 0x000000113d00780c */ /* 0x000fe20003f46270 */
[----:B---3--:R-:W-:-:S04]  /*8bd0*/  IMAD.MOV.U32 R146, RZ, RZ, R6 ;  /* 0x000000ffff927224 */ /* 0x008fc800078e0006 */
[----:B------:R-:W-:-:S04]  /*8be0*/  IMAD.WIDE.U32 R4, R2, 0x50, R146 ;  /* 0x0000005002047825 */ /* 0x000fc800078e0092 */
[----:B------:R-:W-:Y:S02]  /*8bf0*/  IMAD R2, R3, 0x50, RZ ;  /* 0x0000005003027824 */ /* 0x000fe400078e02ff */
[----:B------:R-:W-:Y:S01]  /*8c00*/  IMAD.MOV.U32 R139, RZ, RZ, c[0x0][0x1e0] ;  /* 0x00007800ff8b7624 */ /* 0x000fe200078e00ff */
[----:B------:R-:W-:Y:S01]  /*8c10*/  ISETP.GE.AND P1, PT, R61, 0x21, PT ;  /* 0x000000213d00780c */ /* 0x000fe20003f26270 */
[----:B------:R-:W-:Y:S01]  /*8c20*/  IMAD.IADD R3, R5, 0x1, R2 ;  /* 0x0000000105037824 */ /* 0x000fe200078e0202 */
[C---:B------:R-:W-:Y:S02]  /*8c30*/  @P3 LEA R8, P0, R4.reuse, c[0x0][0x1c8], 0x1 ;  /* 0x0000720004083a11 */ /* 0x040fe400078008ff */
[----:B------:R-:W-:Y:S02]  /*8c40*/  @P2 LEA R2, P4, R139, R4, 0x4 ;  /* 0x000000048b022211 */ /* 0x000fe400078820ff */
[----:B------:R-:W-:Y:S02]  /*8c50*/  @P3 LEA.HI.X R9, R4, c[0x0][0x1cc], R3, 0x1, P0 ;  /* 0x0000730004093a11 */ /* 0x000fe400000f0c03 */
[----:B------:R-:W-:-:S02]  /*8c60*/  ISETP.GE.AND P0, PT, R61, 0x31, PT ;  /* 0x000000313d00780c */ /* 0x000fc40003f06270 */
[C---:B------:R-:W-:Y:S01]  /*8c70*/  @P2 LEA.HI.X R6, R139.reuse, R3, R145, 0x4, P4 ;  /* 0x000000038b062211 */ /* 0x040fe200020f2491 */
[----:B------:R-:W-:Y:S01]  /*8c80*/  IMAD.WIDE.U32 R14, R139, 0x20, RZ ;  /* 0x000000208b0e7825 */ /* 0x000fe200078e00ff */
[C---:B------:R-:W-:Y:S01]  /*8c90*/  @P2 LEA R12, P4, R2.reuse, c[0x0][0x1c8], 0x1 ;  /* 0x00007200020c2a11 */ /* 0x040fe200078808ff */
[----:B------:R-:W-:Y:S01]  /*8ca0*/  @!PT LDS RZ, [RZ] ;  /* 0x00000000fffff984 */ /* 0x000fe20000000800 */
[----:B------:R-:W-:Y:S01]  /*8cb0*/  @!PT LDS RZ, [RZ] ;  /* 0x00000000fffff984 */ /* 0x000fe20000000800 */
[----:B------:R-:W-:Y:S01]  /*8cc0*/  @!PT LDS RZ, [RZ] ;  /* 0x00000000fffff984 */ /* 0x000fe20000000800 */
[----:B------:R1:W-:Y:S03]  /*8cd0*/  @P3 LDGSTS.E.BYPASS.LTC128B.128 [R218+0x2900], [R8.64], !P5 ;  /* 0x0290000008da3fae */ /* 0x0003e6000e901d48 */
[----:B------:R-:W-:Y:S01]  /*8ce0*/  @P2 LEA.HI.X R13, R2, c[0x0][0x1cc], R6, 0x1, P4 ;  /* 0x00007300020d2a11 */ /* 0x000fe200020f0c06 */
[----:B------:R-:W-:Y:S01]  /*8cf0*/  IMAD.SHL.U32 R2, R145, 0x20, RZ ;  /* 0x0000002091027824 */ /* 0x000fe200078e00ff */
[----:B------:R-:W-:-:S03]  /*8d00*/  @P1 IADD3 R11, P4, R4, R14, RZ ;  /* 0x0000000e040b1210 */ /* 0x000fc60007f9e0ff */
[----:B------:R2:W-:Y:S01]  /*8d10*/  @P2 LDGSTS.E.BYPASS.LTC128B.128 [R218+0x3100], [R12.64], !P5 ;  /* 0x031000000cda2fae */ /* 0x0005e2000e901d48 */
[----:B------:R-:W-:Y:S01]  /*8d20*/  @P1 IADD3.X R14, R3, R15, R2, P4, !PT ;  /* 0x0000000f030e1210 */ /* 0x000fe200027fe402 */
[----:B------:R-:W-:Y:S02]  /*8d30*/  @P0 IMAD.MOV.U32 R2, RZ, RZ, R4 ;  /* 0x000000ffff020224 */ /* 0x000fe400078e0004 */
[----:B------:R-:W-:Y:S02]  /*8d40*/  @P0 IMAD R15, R145, 0x30, RZ ;  /* 0x00000030910f0824 */ /* 0x000fe400078e02ff */
[----:B------:R-:W-:Y:S01]  /*8d50*/  @P0 IMAD.WIDE.U32 R6, R139, 0x30, R2 ;  /* 0x000000308b060825 */ /* 0x000fe200078e0002 */
[----:B------:R-:W-:-:S03]  /*8d60*/  @P1 LEA R10, P4, R11, c[0x0][0x1c8], 0x1 ;  /* 0x000072000b0a1a11 */ /* 0x000fc600078808ff */
[----:B------:R-:W-:Y:S01]  /*8d70*/  @P0 IMAD.IADD R7, R7, 0x1, R15 ;  /* 0x0000000107070824 */ /* 0x000fe200078e020f */
[----:B------:R-:W-:-:S05]  /*8d80*/  @P1 LEA.HI.X R11, R11, c[0x0][0x1cc], R14, 0x1, P4 ;  /* 0x000073000b0b1a11 */ /* 0x000fca00020f0c0e */
[----:B------:R2:W-:Y:S01]  /*8d90*/  @P1 LDGSTS.E.BYPASS.LTC128B.128 [R218+0x3900], [R10.64], !P5 ;  /* 0x039000000ada1fae */ /* 0x0005e2000e901d48 */
[----:B-1----:R-:W-:-:S04]  /*8da0*/  @P0 LEA R8, P3, R6, c[0x0][0x1c8], 0x1 ;  /* 0x0000720006080a11 */ /* 0x002fc800078608ff */
        /* <DEDUP_REMOVED lines=9> */
.L_x_1444:
[----:B------:R-:W-:Y:S05]  /*8e40*/  BSYNC B0 ;  /* 0x0000000000007941 */ /* 0x000fea0003800000 */
.L_x_1443:
[----:B------:R3:W5:Y:S01]  /*8e50*/  LDL R248, [R1+0x44] ;  /* 0x0000440001f87983 */ /* 0x0007620000100800 */
[----:B------:R-:W-:Y:S01]  /*8e60*/  ISETP.LT.AND P0, PT, RZ, c[0x0][0x27c], PT ;  /* 0x00009f00ff007a0c */ /* 0x000fe20003f01270 */
[----:B------:R-:W-:Y:S02]  /*8e70*/  IMAD.MOV.U32 R252, RZ, RZ, c[0x0][0x2c4] ;  /* 0x0000b100fffc7624 */ /* 0x000fe400078e00ff */
[----:B------:R-:W0:Y:S03]  /*8e80*/  LDGDEPBAR ;  /* 0x00000000000079af */ /* 0x000e260000000000 */
[----:B------:R-:W-:-:S07]  /*8e90*/  ISETP.NE.AND P6, PT, R252, 0x1, PT ;  /* 0x00000001fc00780c */ /* 0x000fce0003fc5270 */
[----:B------:R-:W-:Y:S05]  /*8ea0*/  @P0 BRA `(.L_x_1445) ;  /* 0x0000002000000947 */ /* 0x000fea0003800000 */
[----:B------:R-:W-:-:S04]  /*8eb0*/  DEPBAR.LE SB0, 0x1 ;  /* 0x000080400000791a */ /* 0x000fc80000000000 */
[----:B------:R-:W-:Y:S05]  /*8ec0*/  BRA `(.L_x_1446) ;  /* 0x00004bd000007947 */ /* 0x000fea0003800000 */
.L_x_1445:
[----:B------:R-:W-:Y:S01]  /*8ed0*/  ULDC.U8 UR4, c[0x0][0x298] ;  /* 0x0000a60000047ab9 */ /* 0x000fe20000000000 */
[----:B-1---5:R-:W-:Y:S01]  /*8ee0*/  SHF.R.S32.HI R2, RZ, 0x1f, R137 ;  /* 0x0000001fff027819 */ /* 0x022fe20000011489 */
[C---:B------:R-:W-:Y:S01]  /*8ef0*/  IMAD.WIDE.U32 R6, R137.reuse, c[0x0][0x280], RZ ;  /* 0x0000a00089067a25 */ /* 0x040fe200078e00ff */
[----:B------:R-:W-:Y:S01]  /*8f00*/  ISETP.NE.AND P0, PT, RZ, UR4, PT ;  /* 0x00000004ff007c0c */ /* 0x000fe2000bf05270 */
[----:B------:R-:W-:Y:S01]  /*8f10*/  BSSY B2, `(.L_x_1446) ;  /* 0x00004b8000027945 */ /* 0x000fe20003800000 */
[----:B------:R-:W-:Y:S01]  /*8f20*/  IADD3 R20, R82, R248, RZ ;  /* 0x000000f852147210 */ /* 0x000fe20007ffe0ff */
[----:B------:R-:W-:Y:S01]  /*8f30*/  IMAD R3, R2, c[0x0][0x280], RZ ;  /* 0x0000a00002037a24 */ /* 0x000fe200078e02ff */
[----:B------:R-:W-:Y:S01]  /*8f40*/  IADD3 R66, R82, 0x60, RZ ;  /* 0x0000006052427810 */ /* 0x000fe20007ffe0ff */
[----:B------:R-:W-:Y:S02]  /*8f50*/  IMAD R2, R2, c[0x0][0x290], RZ ;  /* 0x0000a40002027a24 */ /* 0x000fe400078e02ff */
[----:B--2---:R-:W-:-:S02]  /*8f60*/  IMAD R8, R137, c[0x0][0x284], R3 ;  /* 0x0000a10089087a24 */ /* 0x004fc400078e0203 */
[C---:B------:R-:W-:Y:S01]  /*8f70*/  IMAD R3, R137.reuse, c[0x0][0x294], R2 ;  /* 0x0000a50089037a24 */ /* 0x040fe200078e0202 */
        /* <DEDUP_REMOVED lines=37> */
[----:B------:R-:W-:-:S11]  /*91d0*/  ISETP.GE.AND P0, PT, R26, c[0x0][0x27c], PT ;  /* 0x00009f001a007a0c */ /* 0x000fd60003f06270 */
[C---:B------:R-:W-:Y:S01]  /*91e0*/  @!P1 IMAD.SHL.U32 R2, R24.reuse, 0x2, RZ ;  /* 0x0000000218029824 */ /* 0x040fe200078e00ff */
[----:B------:R-:W-:Y:S01]  /*91f0*/  @!P1 SHF.L.U64.HI R6, R24, 0x1, R25 ;  /* 0x0000000118069819 */ /* 0x000fe20000010219 */
[C---:B------:R-:W-:Y:S01]  /*9200*/  @!P0 IMAD.SHL.U32 R3, R26.reuse, 0x2, RZ ;  /* 0x000000021a038824 */ /* 0x040fe200078e00ff */
[----:B------:R-:W-:Y:S02]  /*9210*/  @!P0 SHF.L.U64.HI R7, R26, 0x1, R28 ;  /* 0x000000011a078819 */ /* 0x000fe4000001021c */
[CC--:B------:R-:W-:Y:S02]  /*9220*/  @!P1 IADD3 R14, P2, R10.reuse, R2.reuse, RZ ;  /* 0x000000020a0e9210 */ /* 0x0c0fe40007f5e0ff */
[-C--:B------:R-:W-:Y:S02]  /*9230*/  @!P0 IADD3 R4, P3, R10, R3.reuse, RZ ;  /* 0x000000030a048210 */ /* 0x080fe40007f7e0ff */
[----:B----4-:R-:W-:Y:S01]  /*9240*/  @!P1 IADD3 R12, P4, R11, R2, RZ ;  /* 0x000000020b0c9210 */ /* 0x010fe20007f9e0ff */
[--C-:B---3--:R-:W-:Y:S01]  /*9250*/  @!P1 IMAD.X R15, R13, 0x1, R6.reuse, P2 ;  /* 0x000000010d0f9824 */ /* 0x108fe200010e0606 */
[----:B------:R-:W-:Y:S01]  /*9260*/  @!P0 IADD3 R10, P2, R11, R3, RZ ;  /* 0x000000030b0a8210 */ /* 0x000fe20007f5e0ff */
[----:B------:R-:W-:Y:S01]  /*9270*/  @!P0 IMAD.X R5, R13, 0x1, R7, P3 ;  /* 0x000000010d058824 */ /* 0x000fe200018e0607 */
[----:B------:R-:W-:Y:S01]  /*9280*/  CS2R R2, SRZ ;  /* 0x0000000000027805 */ /* 0x000fe2000001ff00 */
[----:B-1----:R-:W-:-:S02]  /*9290*/  @!P1 IMAD.X R13, R16, 0x1, R6, P4 ;  /* 0x00000001100d9824 */ /* 0x002fc400020e0606 */
[----:B------:R-:W-:Y:S01]  /*92a0*/  @!P0 IMAD.X R11, R16, 0x1, R7, P2 ;  /* 0x00000001100b8824 */ /* 0x000fe200010e0607 */
[----:B------:R1:W5:Y:S01]  /*92b0*/  @!P0 LD.E.64 R8, [R4.64] ;  /* 0x0000000804088980 */ /* 0x000362000c101b00 */
[----:B------:R-:W-:-:S03]  /*92c0*/  CS2R R6, SRZ ;  /* 0x0000000000067805 */ /* 0x000fc6000001ff00 */
[----:B------:R2:W5:Y:S04]  /*92d0*/  @!P1 LD.E.64 R2, [R12.64] ;  /* 0x000000080c029980 */ /* 0x000568000c101b00 */
[----:B------:R2:W5:Y:S01]  /*92e0*/  @!P1 LD.E.64 R6, [R14.64] ;  /* 0x000000080e069980 */ /* 0x000562000c101b00 */
[----:B-1----:R-:W-:-:S06]  /*92f0*/  CS2R R4, SRZ ;  /* 0x0000000000047805 */ /* 0x002fcc000001ff00 */
[----:B------:R2:W5:Y:S02]  /*9300*/  @!P0 LD.E.64 R4, [R10.64] ;  /* 0x000000080a048980 */ /* 0x000564000c101b00 */
.L_x_1449:
[----:B--2---:R-:W-:Y:S05]  /*9310*/  BSYNC B0 ;  /* 0x0000000000007941 */ /* 0x004fea0003800000 */
.L_x_1448:
[----:B------:R-:W-:Y:S01]  /*9320*/  IADD3 R10, R20, 0x20, RZ ;  /* 0x00000020140a7810 */ /* 0x000fe20007ffe0ff */
[----:B-----5:R-:W-:Y:S01]  /*9330*/  IMAD.MOV.U32 R14, RZ, RZ, R8 ;  /* 0x000000ffff0e7224 */ /* 0x020fe200078e0008 */
[----:B------:R2:W4:Y:S01]  /*9340*/  SHFL.IDX PT, R22, R27, 0x1, 0x1c1f ;  /* 0x003c1f001b167f89 */ /* 0x00052200000e0000 */
[----:B---3--:R-:W-:Y:S01]  /*9350*/  IMAD.MOV.U32 R13, RZ, RZ, R9 ;  /* 0x000000ffff0d7224 */ /* 0x008fe200078e0009 */
[----:B------:R-:W-:Y:S01]  /*9360*/  ISETP.GE.AND P0, PT, R10, R0, PT ;  /* 0x000000000a00720c */ /* 0x000fe20003f06270 */
[----:B------:R-:W-:Y:S01]  /*9370*/  IMAD.MOV.U32 R12, RZ, RZ, R6 ;  /* 0x000000ffff0c7224 */ /* 0x000fe200078e0006 */
[----:B------:R2:W3:Y:S01]  /*9380*/  SHFL.IDX PT, R10, R29, 0x1, 0x1c1f ;  /* 0x003c1f001d0a7f89 */ /* 0x0004e200000e0000 */
[----:B----4-:R-:W-:Y:S01]  /*9390*/  IMAD.MOV.U32 R11, RZ, RZ, R7 ;  /* 0x000000ffff0b7224 */ /* 0x010fe200078e0007 */
[----:B------:R-:W-:Y:S01]  /*93a0*/  PRMT R55, R13, 0x5410, R14 ;  /* 0x000054100d377816 */ /* 0x000fe2000000000e */
[----:B------:R-:W-:Y:S01]  /*93b0*/  IMAD.MOV.U32 R13, RZ, RZ, R5 ;  /* 0x000000ffff0d7224 */ /* 0x000fe200078e0005 */
[----:B------:R-:W-:Y:S01]  /*93c0*/  MOV R14, R4 ;  /* 0x00000004000e7202 */ /* 0x000fe20000000f00 */
[----:B------:R2:W4:Y:S01]  /*93d0*/  SHFL.IDX PT, R21, R23, 0x1, 0x1c1f ;  /* 0x003c1f0017157f89 */ /* 0x00052200000e0000 */
        /* <DEDUP_REMOVED lines=19> */
[C---:B-1-3--:R-:W-:Y:S02]  /*9510*/  @!P1 IADD3 R16, P2, R10.reuse, R11, RZ ;  /* 0x0000000b0a109210 */ /* 0x04afe40007f5e0ff */
[----:B------:R-:W-:Y:S02]  /*9520*/  @!P0 IADD3 R12, P3, R10, R13, RZ ;  /* 0x0000000d0a0c8210 */ /* 0x000fe40007f7e0ff */
[C---:B------:R-:W-:Y:S01]  /*9530*/  @!P1 IADD3 R14, P4, R15.reuse, R11, RZ ;  /* 0x0000000b0f0e9210 */ /* 0x040fe20007f9e0ff */
[C-C-:B------:R-:W-:Y:S01]  /*9540*/  @!P1 IMAD.X R17, R22.reuse, 0x1, R19.reuse, P2 ;  /* 0x0000000116119824 */ /* 0x140fe200010e0613 */
[----:B------:R-:W-:Y:S01]  /*9550*/  @!P0 IADD3 R10, P2, R15, R13, RZ ;  /* 0x0000000d0f0a8210 */ /* 0x000fe20007f5e0ff */
[----:B------:R-:W-:Y:S01]  /*9560*/  CS2R R34, SRZ ;  /* 0x0000000000227805 */ /* 0x000fe2000001ff00 */
[----:B------:R-:W-:Y:S01]  /*9570*/  CS2R R36, SRZ ;  /* 0x0000000000247805 */ /* 0x000fe2000001ff00 */
[----:B------:R-:W-:Y:S01]  /*9580*/  @!P0 IMAD.X R13, R22, 0x1, R18, P3 ;  /* 0x00000001160d8824 */ /* 0x000fe200018e0612 */
[----:B------:R1:W5:Y:S01]  /*9590*/  @!P1 LD.E.64 R32, [R16.64] ;  /* 0x0000000810209980 */ /* 0x000362000c101b00 */
[----:B----4-:R-:W-:-:S02]  /*95a0*/  @!P1 IMAD.X R15, R21, 0x1, R19, P4 ;  /* 0x00000001150f9824 */ /* 0x010fc400020e0613 */
[----:B------:R-:W-:Y:S01]  /*95b0*/  @!P0 IMAD.X R11, R21, 0x1, R18, P2 ;  /* 0x00000001150b8824 */ /* 0x000fe200010e0612 */
[----:B------:R1:W5:Y:S04]  /*95c0*/  @!P0 LD.E.64 R42, [R12.64] ;  /* 0x000000080c2a8980 */ /* 0x000368000c101b00 */
[----:B------:R1:W5:Y:S04]  /*95d0*/  @!P1 LD.E.64 R34, [R14.64] ;  /* 0x000000080e229980 */ /* 0x000368000c101b00 */
[----:B------:R1:W5:Y:S02]  /*95e0*/  @!P0 LD.E.64 R36, [R10.64] ;  /* 0x000000080a248980 */ /* 0x000364000c101b00 */
.L_x_1451:
[----:B------:R-:W-:Y:S05]  /*95f0*/  BSYNC B0 ;  /* 0x0000000000007941 */ /* 0x000fea0003800000 */
.L_x_1450:
[----:B-1-3--:R-:W-:Y:S01]  /*9600*/  IADD3 R10, R20, 0x40, RZ ;  /* 0x00000040140a7810 */ /* 0x00afe20007ffe0ff */
[----:B-----5:R-:W-:Y:S01]  /*9610*/  IMAD.MOV.U32 R14, RZ, RZ, R42 ;  /* 0x000000ffff0e7224 */ /* 0x020fe200078e002a */
[----:B------:R1:W3:Y:S01]  /*9620*/  SHFL.IDX PT, R22, R27, 0x2, 0x1c1f ;  /* 0x005c1f001b167f89 */ /* 0x0002e200000e0000 */
[----:B------:R-:W-:Y:S01]  /*9630*/  IMAD.MOV.U32 R13, RZ, RZ, R43 ;  /* 0x000000ffff0d7224 */ /* 0x000fe200078e002b */
[----:B------:R-:W-:Y:S01]  /*9640*/  ISETP.GE.AND P0, PT, R10, R0, PT ;  /* 0x000000000a00720c */ /* 0x000fe20003f06270 */
[----:B------:R-:W-:Y:S01]  /*9650*/  IMAD.MOV.U32 R12, RZ, RZ, R32 ;  /* 0x000000ffff0c7224 */ /* 0x000fe200078e0020 */
[----:B------:R1:W2:Y:S01]  /*9660*/  SHFL.IDX PT, R10, R29, 0x2, 0x1c1f ;  /* 0x005c1f001d0a7f89 */ /* 0x0002a200000e0000 */
[----:B------:R-:W-:Y:S01]  /*9670*/  IMAD.MOV.U32 R11, RZ, RZ, R33 ;  /* 0x000000ffff0b7224 */ /* 0x000fe200078e0021 */
[----:B------:R-:W-:Y:S01]  /*9680*/  PRMT R59, R13, 0x5410, R14 ;  /* 0x000054100d3b7816 */ /* 0x000fe2000000000e */
[----:B------:R-:W-:Y:S01]  /*9690*/  IMAD.MOV.U32 R13, RZ, RZ, R37 ;  /* 0x000000ffff0d7224 */ /* 0x000fe200078e0025 */
[----:B------:R-:W-:Y:S01]  /*96a0*/  MOV R14, R36 ;  /* 0x00000024000e7202 */ /* 0x000fe20000000f00 */
[----:B----4-:R1:W4:Y:S01]  /*96b0*/  SHFL.IDX PT, R21, R23, 0x2, 0x1c1f ;  /* 0x005c1f0017157f89 */ /* 0x01032200000e0000 */
        /* <DEDUP_REMOVED lines=21> */
[C---:B--2---:R-:W-:Y:S02]  /*9810*/  @!P1 IADD3 R16, P2, R10.reuse, R11, RZ ;  /* 0x0000000b0a109210 */ /* 0x044fe40007f5e0ff */
[----:B------:R-:W-:Y:S02]  /*9820*/  @!P0 IADD3 R12, P3, R10, R13, RZ ;  /* 0x0000000d0a0c8210 */ /* 0x000fe40007f7e0ff */
[C---:B-1----:R-:W-:Y:S01]  /*9830*/  @!P1 IADD3 R14, P4, R15.reuse, R11, RZ ;  /* 0x0000000b0f0e9210 */ /* 0x042fe20007f9e0ff */
[C-C-:B---3--:R-:W-:Y:S01]  /*9840*/  @!P1 IMAD.X R17, R22.reuse, 0x1, R19.reuse, P2 ;  /* 0x0000000116119824 */ /* 0x148fe200010e0613 */
        /* <DEDUP_REMOVED lines=10> */
.L_x_1453:
[----:B------:R-:W-:Y:S05]  /*98f0*/  BSYNC B0 ;  /* 0x0000000000007941 */ /* 0x000fea0003800000 */
.L_x_1452:
[----:B-1----:R-:W-:Y:S01]  /*9900*/  IADD3 R11, R20, 0x60, RZ ;  /* 0x00000060140b7810 */ /* 0x002fe20007ffe0ff */
[----:B-----5:R-:W-:Y:S01]  /*9910*/  IMAD.MOV.U32 R14, RZ, RZ, R46 ;  /* 0x000000ffff0e7224 */ /* 0x020fe200078e002e */
[----:B----4-:R-:W1:Y:S01]  /*9920*/  SHFL.IDX PT, R21, R27, 0x3, 0x1c1f ;  /* 0x007c1f001b157f89 */ /* 0x010e6200000e0000 */
[----:B------:R-:W-:Y:S01]  /*9930*/  IMAD.MOV.U32 R13, RZ, RZ, R47 ;  /* 0x000000ffff0d7224 */ /* 0x000fe200078e002f */
[----:B------:R-:W-:Y:S01]  /*9940*/  ISETP.GE.AND P0, PT, R11, R0, PT ;  /* 0x000000000b00720c */ /* 0x000fe20003f06270 */
[----:B------:R-:W-:Y:S01]  /*9950*/  IMAD.MOV.U32 R12, RZ, RZ, R38 ;  /* 0x000000ffff0c7224 */ /* 0x000fe200078e0026 */
[----:B--2---:R2:W4:Y:S01]  /*9960*/  SHFL.IDX PT, R10, R29, 0x3, 0x1c1f ;  /* 0x007c1f001d0a7f89 */ /* 0x00452200000e0000 */
        /* <DEDUP_REMOVED lines=12> */
[----:B--2---:R-:W-:Y:S01]  /*9a30*/  PRMT R29, R11, 0x5410, R12 ;  /* 0x000054100b1d7816 */ /* 0x004fe2000000000c */
[----:B---3--:R-:W-:Y:S01]  /*9a40*/  CS2R R22, SRZ ;  /* 0x0000000000167805 */ /* 0x008fe2000001ff00 */
        /* <DEDUP_REMOVED lines=10> */
[C---:B------:R-:W-:Y:S02]  /*9af0*/  @!P1 IADD3 R16, P2, R10.reuse, R11, RZ ;  /* 0x0000000b0a109210 */ /* 0x040fe40007f5e0ff */
[----:B------:R-:W-:Y:S02]  /*9b00*/  @!P0 IADD3 R12, P3, R10, R13, RZ ;  /* 0x0000000d0a0c8210 */ /* 0x000fe40007f7e0ff */
[----:B------:R-:W-:Y:S01]  /*9b10*/  @!P1 IADD3 R14, P4, R15, R11, RZ ;  /* 0x0000000b0f0e9210 */ /* 0x000fe20007f9e0ff */
[--C-:B------:R-:W-:Y:S01]  /*9b20*/  @!P1 IMAD.X R17, R21, 0x1, R19.reuse, P2 ;  /* 0x0000000115119824 */ /* 0x100fe200010e0613 */
        /* <DEDUP_REMOVED lines=10> */
.L_x_1455:
[----:B----4-:R-:W-:Y:S05]  /*9bd0*/  BSYNC B0 ;  /* 0x0000000000007941 */ /* 0x010fea0003800000 */
.L_x_1454:
        /* <DEDUP_REMOVED lines=69> */
.L_x_1459:
[----:B------:R-:W-:Y:S05]  /*a030*/  BSYNC B0 ;  /* 0x0000000000007941 */ /* 0x000fea0003800000 */
.L_x_1458:
        /* <DEDUP_REMOVED lines=48> */
.L_x_1457:
[----:B------:R-:W-:Y:S05]  /*a340*/  BSYNC B1 ;  /* 0x0000000000017941 */ /* 0x000fea0003800000 */
.L_x_1456:
        /* <DEDUP_REMOVED lines=52> */
.L_x_1463:
[----:B------:R-:W-:Y:S05]  /*a690*/  BSYNC B0 ;  /* 0x0000000000007941 */ /* 0x000fea0003800000 */
.L_x_1462:
        /* <DEDUP_REMOVED lines=48> */
.L_x_1461:
[----:B------:R-:W-:Y:S05]  /*a9a0*/  BSYNC B1 ;  /* 0x0000000000017941 */ /* 0x000fea0003800000 */
.L_x_1460:
        /* <DEDUP_REMOVED lines=52> */
.L_x_1467:
[----:B------:R-:W-:Y:S05]  /*acf0*/  BSYNC B0 ;  /* 0x0000000000007941 */ /* 0x000fea0003800000 */
.L_x_1466:
        /* <DEDUP_REMOVED lines=48> */
.L_x_1465:
[----:B------:R-:W-:Y:S05]  /*b000*/  BSYNC B1 ;  /* 0x0000000000017941 */ /* 0x000fea0003800000 */
.L_x_1464:
        /* <DEDUP_REMOVED lines=51> */
.L_x_1470:
[----:B------:R-:W-:Y:S05]  /*b340*/  BSYNC B0 ;  /* 0x0000000000007941 */ /* 0x000fea0003800000 */
.L_x_1469:
        /* <DEDUP_REMOVED lines=49> */
.L_x_1447:
        /* <DEDUP_REMOVED lines=73> */
.L_x_1472:
[----:B---3--:R-:W-:Y:S05]  /*baf0*/  BSYNC B0 ;  /* 0x0000000000007941 */ /* 0x008fea0003800000 */
.L_x_1471:
        /* <DEDUP_REMOVED lines=66> */
.L_x_1474:
[----:B------:R-:W-:Y:S05]  /*bf20*/  BSYNC B0 ;  /* 0x0000000000007941 */ /* 0x000fea0003800000 */
.L_x_1473:
        /* <DEDUP_REMOVED lines=120> */
.L_x_1476:
[----:B------:R-:W-:Y:S05]  /*c6b0*/  BSYNC B0 ;  /* 0x0000000000007941 */ /* 0x000fea0003800000 */
.L_x_1475:
        /* <DEDUP_REMOVED lines=103> */
.L_x_1478:
[----:B------:R-:W-:Y:S05]  /*cd30*/  BSYNC B0 ;  /* 0x0000000000007941 */ /* 0x000fea0003800000 */
.L_x_1477:
        /* <DEDUP_REMOVED lines=103> */
.L_x_1480:
[----:B------:R-:W-:Y:S05]  /*d3b0*/  BSYNC B0 ;  /* 0x0000000000007941 */ /* 0x000fea0003800000 */
.L_x_1479:
[----:B------:R-:W-:-:S13]  /*d3c0*/  ISETP.GE.OR P0, PT, R66, R60, P2 ;  /* 0x0000003c4200720c */ /* 0x000fda0001706670 */
[----:B------:R-:W-:Y:S05]  /*d3d0*/  @P0 BRA `(.L_x_1468) ;  /* 0x000006b000000947 */ /* 0x000fea0003800000 */
[----:B------:R-:W-:Y:S01]  /*d3e0*/  SHF.R.S32.HI R2, RZ, 0x1f, R66 ;  /* 0x0000001fff027819 */ /* 0x000fe20000011442 */
[----:B------:R-:W-:Y:S01]  /*d3f0*/  IMAD.SHL.U32 R0, R66, 0x40, RZ ;  /* 0x0000004042007824 */ /* 0x000fe200078e00ff */
[----:B-1----:R-:W-:Y:S02]  /*d400*/  IADD3 R5, R28, c[0x0][0x27c], RZ ;  /* 0x00009f001c057a10 */ /* 0x002fe40007ffe0ff */
[----:B------:R-:W-:Y:S02]  /*d410*/  LEA.HI R2, R2, R66, RZ, 0x3 ;  /* 0x0000004202027211 */ /* 0x000fe400078f18ff */
[----:B------:R-:W-:Y:S02]  /*d420*/  LOP3.LUT R0, R0, 0x1c0, RZ, 0xc0, !PT ;  /* 0x000001c000007812 */ /* 0x000fe400078ec0ff */
[----:B------:R-:W-:Y:S01]  /*d430*/  SHF.R.U32.HI R12, RZ, 0x10, R59 ;  /* 0x00000010ff0c7819 */ /* 0x000fe2000001163b */
        /* <DEDUP_REMOVED lines=14> */
[----:B------:R-:W-:Y:S02]  /*d520*/  SHF.R.U64 R0, R56, 0x10, R57 ;  /* 0x0000001038007819 */ /* 0x000fe40000001239 */
[----:B------:R-:W-:Y:S02]  /*d530*/  PRMT R12, R71, 0x5432, R14 ;  /* 0x00005432470c7816 */ /* 0x000fe4000000000e */
[----:B------:R-:W2:Y:S01]  /*d540*/  LDS.128 R4, [R29+0x5100] ;  /* 0x005100001d047984 */ /* 0x000ea20000000c00 */
[----:B------:R-:W-:-:S02]  /*d550*/  SHF.R.U32.HI R18, RZ, 0x10, R55 ;  /* 0x00000010ff127819 */ /* 0x000fc40000011637 */
[----:B------:R-:W-:Y:S02]  /*d560*/  PRMT R23, R73, 0x5432, R16 ;  /* 0x0000543249177816 */ /* 0x000fe40000000010 */
[----:B------:R-:W-:Y:S02]  /*d570*/  PRMT R13, R72, 0x5432, R0 ;  /* 0x00005432480d7816 */ /* 0x000fe40000000000 */
[----:B------:R-:W-:Y:S02]  /*d580*/  SHF.L.U32 R31, R12, 0x10, RZ ;  /* 0x000000100c1f7819 */ /* 0x000fe400000006ff */
[----:B------:R-:W-:Y:S02]  /*d590*/  SHF.R.U32.HI R2, RZ, 0x10, R57 ;  /* 0x00000010ff027819 */ /* 0x000fe40000011639 */
[----:B------:R-:W-:Y:S02]  /*d5a0*/  SHF.R.U64 R3, R58, 0x10, R59 ;  /* 0x000000103a037819 */ /* 0x000fe4000000123b */
[----:B------:R-:W-:-:S02]  /*d5b0*/  SHF.R.U32.HI R15, RZ, 0x10, R53 ;  /* 0x00000010ff0f7819 */ /* 0x000fc40000011635 */
[----:B------:R-:W-:Y:S02]  /*d5c0*/  PRMT R22, R73, 0x5410, R18 ;  /* 0x0000541049167816 */ /* 0x000fe40000000012 */
[----:B------:R-:W-:Y:S02]  /*d5d0*/  PRMT R21, R72, 0x5410, R2 ;  /* 0x0000541048157816 */ /* 0x000fe40000000002 */
[----:B------:R-:W-:Y:S02]  /*d5e0*/  PRMT R27, R74, 0x5432, R3 ;  /* 0x000054324a1b7816 */ /* 0x000fe40000000003 */
[----:B------:R-:W-:Y:S02]  /*d5f0*/  PRMT R17, R71, 0x5410, R15 ;  /* 0x0000541047117816 */ /* 0x000fe4000000000f */
[----:B------:R-:W-:-:S03]  /*d600*/  LOP3.LUT R28, R12, 0xffff0000, RZ, 0xc0, !PT ;  /* 0xffff00000c1c7812 */ /* 0x000fc600078ec0ff */
[----:B------:R-:W-:Y:S02]  /*d610*/  IMAD.U32 R12, R17, 0x10000, RZ ;  /* 0x00010000110c7824 */ /* 0x000fe400078e00ff */
[C---:B-1----:R-:W-:Y:S01]  /*d620*/  IMAD.U32 R14, R8.reuse, 0x10000, RZ ;  /* 0x00010000080e7824 */ /* 0x042fe200078e00ff */
[----:B------:R-:W-:Y:S01]  /*d630*/  LOP3.LUT R16, R8, 0xffff0000, RZ, 0xc0, !PT ;  /* 0xffff000008107812 */ /* 0x000fe200078ec0ff */
[C---:B------:R-:W-:Y:S01]  /*d640*/  IMAD.U32 R18, R11.reuse, 0x10000, RZ ;  /* 0x000100000b127824 */ /* 0x040fe200078e00ff */
[C---:B------:R-:W-:Y:S01]  /*d650*/  LOP3.LUT R26, R10.reuse, 0xffff0000, RZ, 0xc0, !PT ;  /* 0xffff00000a1a7812 */ /* 0x040fe200078ec0ff */
[----:B------:R-:W-:Y:S01]  /*d660*/  IMAD.U32 R20, R10, 0x10000, RZ ;  /* 0x000100000a147824 */ /* 0x000fe200078e00ff */
[----:B------:R-:W-:Y:S01]  /*d670*/  LOP3.LUT R25, R11, 0xffff0000, RZ, 0xc0, !PT ;  /* 0xffff00000b197812 */ /* 0x000fe200078ec0ff */
[----:B------:R-:W-:Y:S01]  /*d680*/  IMAD.U32 R11, R13, 0x10000, RZ ;  /* 0x000100000d0b7824 */ /* 0x000fe200078e00ff */
[----:B------:R-:W-:Y:S01]  /*d690*/  LOP3.LUT R19, R9, 0xffff0000, RZ, 0xc0, !PT ;  /* 0xffff000009137812 */ /* 0x000fe200078ec0ff */
[----:B--2---:R-:W-:Y:S01]  /*d6a0*/  IMAD.U32 R8, R4, 0x10000, RZ ;  /* 0x0001000004087824 */ /* 0x004fe200078e00ff */
[----:B------:R-:W-:Y:S01]  /*d6b0*/  LOP3.LUT R2, R5, 0xffff0000, RZ, 0xc0, !PT ;  /* 0xffff000005027812 */ /* 0x000fe200078ec0ff */
[----:B------:R-:W-:Y:S01]  /*d6c0*/  IMAD.U32 R15, R9, 0x10000, RZ ;  /* 0x00010000090f7824 */ /* 0x000fe200078e00ff */
[----:B------:R-:W-:Y:S01]  /*d6d0*/  LOP3.LUT R9, R6, 0xffff0000, RZ, 0xc0, !PT ;  /* 0xffff000006097812 */ /* 0x000fe200078ec0ff */
[----:B------:R-:W-:Y:S01]  /*d6e0*/  FMUL.FTZ R10, R8, R31 ;  /* 0x0000001f080a7220 */ /* 0x000fe20000410000 */
[----:B------:R-:W-:Y:S01]  /*d6f0*/  LOP3.LUT R4, R4, 0xffff0000, RZ, 0xc0, !PT ;  /* 0xffff000004047812 */ /* 0x000fe200078ec0ff */
[----:B------:R-:W-:-:S02]  /*d700*/  IMAD.U32 R3, R5, 0x10000, RZ ;  /* 0x0001000005037824 */ /* 0x000fc400078e00ff */
[----:B------:R-:W-:Y:S01]  /*d710*/  IMAD.U32 R5, R6, 0x10000, RZ ;  /* 0x0001000006057824 */ /* 0x000fe200078e00ff */
[C---:B------:R-:W-:Y:S01]  /*d720*/  LOP3.LUT R6, R7.reuse, 0xffff0000, RZ, 0xc0, !PT ;  /* 0xffff000007067812 */ /* 0x040fe200078ec0ff */
[----:B------:R-:W-:Y:S02]  /*d730*/  IMAD.U32 R0, R7, 0x10000, RZ ;  /* 0x0001000007007824 */ /* 0x000fe400078e00ff */
[-C--:B------:R-:W-:Y:S01]  /*d740*/  FFMA.FTZ R32, R14, R11.reuse, -R10 ;  /* 0x0000000b0e207223 */ /* 0x080fe2000001080a */
[----:B------:R-:W-:Y:S01]  /*d750*/  LOP3.LUT R10, R13, 0xffff0000, RZ, 0xc0, !PT ;  /* 0xffff00000d0a7812 */ /* 0x000fe200078ec0ff */
[----:B------:R-:W-:Y:S01]  /*d760*/  FMUL.FTZ R7, R8, R11 ;  /* 0x0000000b08077220 */ /* 0x000fe20000410000 */
[----:B------:R-:W-:Y:S01]  /*d770*/  SHF.L.U32 R13, R22, 0x10, RZ ;  /* 0x00000010160d7819 */ /* 0x000fe200000006ff */
[----:B------:R-:W-:Y:S02]  /*d780*/  IMAD.U32 R11, R21, 0x10000, RZ ;  /* 0x00010000150b7824 */ /* 0x000fe400078e00ff */
[----:B------:R-:W-:-:S02]  /*d790*/  FFMA.FTZ R31, R14, R31, R7 ;  /* 0x0000001f0e1f7223 */ /* 0x000fc40000010007 */
[C---:B------:R-:W-:Y:S02]  /*d7a0*/  FMUL.FTZ R8, R4.reuse, R28 ;  /* 0x0000001c04087220 */ /* 0x040fe40000410000 */
[----:B------:R-:W-:Y:S02]  /*d7b0*/  FMUL.FTZ R7, R4, R10 ;  /* 0x0000000a04077220 */ /* 0x000fe40000410000 */
[C---:B------:R-:W-:Y:S02]  /*d7c0*/  FMUL.FTZ R4, R3.reuse, R12 ;  /* 0x0000000c03047220 */ /* 0x040fe40000410000 */
[----:B------:R-:W-:Y:S02]  /*d7d0*/  FMUL.FTZ R3, R3, R11 ;  /* 0x0000000b03037220 */ /* 0x000fe40000410000 */
[C---:B------:R-:W-:Y:S01]  /*d7e0*/  FFMA.FTZ R8, R16.reuse, R10, -R8 ;  /* 0x0000000a10087223 */ /* 0x040fe20000010808 */
[----:B------:R-:W-:Y:S01]  /*d7f0*/  LOP3.LUT R10, R21, 0xffff0000, RZ, 0xc0, !PT ;  /* 0xffff0000150a7812 */ /* 0x000fe200078ec0ff */
[----:B------:R-:W-:-:S02]  /*d800*/  FFMA.FTZ R28, R16, R28, R7 ;  /* 0x0000001c101c7223 */ /* 0x000fc40000010007 */
[----:B------:R-:W-:Y:S01]  /*d810*/  FFMA.FTZ R16, R15, R11, -R4 ;  /* 0x0000000b0f107223 */ /* 0x000fe20000010804 */
[----:B------:R-:W-:Y:S01]  /*d820*/  LOP3.LUT R11, R17, 0xffff0000, RZ, 0xc0, !PT ;  /* 0xffff0000110b7812 */ /* 0x000fe200078ec0ff */
[----:B------:R-:W-:Y:S01]  /*d830*/  FFMA.FTZ R15, R15, R12, R3 ;  /* 0x0000000c0f0f7223 */ /* 0x000fe20000010003 */
[----:B------:R-:W-:Y:S01]  /*d840*/  LOP3.LUT R17, R27, 0xffff0000, RZ, 0xc0, !PT ;  /* 0xffff00001b117812 */ /* 0x000fe200078ec0ff */
[----:B------:R-:W-:Y:S01]  /*d850*/  IMAD.U32 R4, R24, 0x10000, RZ ;  /* 0x0001000018047824 */ /* 0x000fe200078e00ff */
[----:B------:R-:W-:Y:S01]  /*d860*/  F2FP.BF16.PACK_AB R8, R8, R32 ;  /* 0x000000200808723e */ /* 0x000fe200000010ff */
[C---:B------:R-:W-:Y:S02]  /*d870*/  FMUL.FTZ R3, R0.reuse, R13 ;  /* 0x0000000d00037220 */ /* 0x040fe40000410000 */
[-C--:B------:R-:W-:Y:S02]  /*d880*/  FMUL.FTZ R0, R0, R4.reuse ;  /* 0x0000000400007220 */ /* 0x080fe40000410000 */
[----:B------:R-:W-:-:S02]  /*d890*/  FFMA.FTZ R14, R18, R4, -R3 ;  /* 0x00000004120e7223 */ /* 0x000fc40000010803 */
[CC--:B------:R-:W-:Y:S02]  /*d8a0*/  FMUL.FTZ R4, R2.reuse, R11.reuse ;  /* 0x0000000b02047220 */ /* 0x0c0fe40000410000 */
[-C--:B------:R-:W-:Y:S02]  /*d8b0*/  FMUL.FTZ R3, R2, R10.reuse ;  /* 0x0000000a02037220 */ /* 0x080fe40000410000 */
[----:B------:R-:W-:Y:S02]  /*d8c0*/  IMAD.U32 R21, R23, 0x10000, RZ ;  /* 0x0001000017157824 */ /* 0x000fe400078e00ff */
[----:B------:R-:W-:Y:S02]  /*d8d0*/  IMAD.U32 R7, R27, 0x10000, RZ ;  /* 0x000100001b077824 */ /* 0x000fe400078e00ff */
[C---:B------:R-:W-:Y:S02]  /*d8e0*/  FFMA.FTZ R12, R19.reuse, R10, -R4 ;  /* 0x0000000a130c7223 */ /* 0x040fe40000010804 */
[----:B------:R-:W-:Y:S01]  /*d8f0*/  FFMA.FTZ R11, R19, R11, R3 ;  /* 0x0000000b130b7223 */ /* 0x000fe20000010003 */
[----:B------:R-:W-:Y:S01]  /*d900*/  LOP3.LUT R19, R23, 0xffff0000, RZ, 0xc0, !PT ;  /* 0xffff000017137812 */ /* 0x000fe200078ec0ff */
[----:B------:R-:W-:Y:S01]  /*d910*/  FFMA.FTZ R13, R18, R13, R0 ;  /* 0x0000000d120d7223 */ /* 0x000fe20000010000 */
[----:B------:R-:W-:Y:S01]  /*d920*/  LOP3.LUT R18, R22, 0xffff0000, RZ, 0xc0, !PT ;  /* 0xffff000016127812 */ /* 0x000fe200078ec0ff */
[----:B------:R-:W-:-:S02]  /*d930*/  FMUL.FTZ R2, R5, R21 ;  /* 0x0000001505027220 */ /* 0x000fc40000410000 */
[-C--:B------:R-:W-:Y:S01]  /*d940*/  FMUL.FTZ R0, R5, R7.reuse ;  /* 0x0000000705007220 */ /* 0x080fe20000410000 */
[----:B------:R-:W-:Y:S01]  /*d950*/  LOP3.LUT R5, R24, 0xffff0000, RZ, 0xc0, !PT ;  /* 0xffff000018057812 */ /* 0x000fe200078ec0ff */
[C---:B------:R-:W-:Y:S02]  /*d960*/  FFMA.FTZ R10, R20.reuse, R7, -R2 ;  /* 0x00000007140a7223 */ /* 0x040fe40000010802 */
[C---:B------:R-:W-:Y:S02]  /*d970*/  FMUL.FTZ R4, R9.reuse, R19 ;  /* 0x0000001309047220 */ /* 0x040fe40000410000 */
[----:B------:R-:W-:Y:S02]  /*d980*/  FFMA.FTZ R7, R20, R21, R0 ;  /* 0x0000001514077223 */ /* 0x000fe40000010000 */
[----:B------:R-:W-:Y:S01]  /*d990*/  FMUL.FTZ R3, R9, R17 ;  /* 0x0000001109037220 */ /* 0x000fe20000410000 */
[----:B------:R-:W-:Y:S01]  /*d9a0*/  F2FP.BF16.PACK_AB R9, R12, R16 ;  /* 0x000000100c09723e */ /* 0x000fe200000010ff */
[----:B------:R-:W-:-:S02]  /*d9b0*/  FMUL.FTZ R2, R6, R18 ;  /* 0x0000001206027220 */ /* 0x000fc40000410000 */
[----:B------:R-:W-:Y:S02]  /*d9c0*/  FMUL.FTZ R0, R6, R5 ;  /* 0x0000000506007220 */ /* 0x000fe40000410000 */
[----:B------:R-:W-:Y:S01]  /*d9d0*/  FFMA.FTZ R6, R26, R17, -R4 ;  /* 0x000000111a067223 */ /* 0x000fe20000010804 */
[----:B------:R-:W-:Y:S01]  /*d9e0*/  F2FP.BF16.PACK_AB R4, R28, R31 ;  /* 0x0000001f1c04723e */ /* 0x000fe200000010ff */
[----:B------:R-:W-:Y:S02]  /*d9f0*/  FFMA.FTZ R3, R26, R19, R3 ;  /* 0x000000131a037223 */ /* 0x000fe40000010003 */
[----:B------:R-:W-:Y:S01]  /*da00*/  FFMA.FTZ R2, R25, R5, -R2 ;  /* 0x0000000519027223 */ /* 0x000fe20000010802 */
[----:B------:R-:W-:Y:S01]  /*da10*/  F2FP.BF16.PACK_AB R5, R11, R15 ;  /* 0x0000000f0b05723e */ /* 0x000fe200000010ff */
[----:B------:R-:W-:Y:S01]  /*da20*/  FFMA.FTZ R0, R25, R18, R0 ;  /* 0x0000001219007223 */ /* 0x000fe20000010000 */
[----:B------:R-:W-:Y:S02]  /*da30*/  F2FP.BF16.PACK_AB R10, R6, R10 ;  /* 0x0000000a060a723e */ /* 0x000fe400000010ff */
[----:B------:R-:W-:-:S02]  /*da40*/  F2FP.BF16.PACK_AB R6, R3, R7 ;  /* 0x000000070306723e */ /* 0x000fc400000010ff */
[----:B------:R-:W-:Y:S02]  /*da50*/  F2FP.BF16.PACK_AB R11, R2, R14 ;  /* 0x0000000e020b723e */ /* 0x000fe400000010ff */
[----:B------:R-:W-:-:S03]  /*da60*/  F2FP.BF16.PACK_AB R7, R0, R13 ;  /* 0x0000000d0007723e */ /* 0x000fc600000010ff */
[----:B------:R1:W-:Y:S04]  /*da70*/  STS.128 [R30], R8 ;  /* 0x000000081e007388 */ /* 0x0003e80000000c00 */
[----:B------:R1:W-:Y:S02]  /*da80*/  STS.128 [R29+0x5100], R4 ;  /* 0x005100041d007388 */ /* 0x0003e40000000c00 */
.L_x_1468:
[----:B------:R-:W-:Y:S05]  /*da90*/  BSYNC B2 ;  /* 0x0000000000027941 */ /* 0x000fea0003800000 */
.L_x_1446:
[----:B-1----:R-:W4:Y:S01]  /*daa0*/  LDL R6, [R1+0x38] ;  /* 0x0000380001067983 */ /* 0x002f220000100800 */
[----:B------:R-:W-:-:S04]  /*dab0*/  DEPBAR.LE SB0, 0x0 ;  /* 0x000080000000791a */ /* 0x000fc80000000000 */
[----:B------:R-:W4:Y:S01]  /*dac0*/  LDL.64 R2, [R1+0x28] ;  /* 0x0000280001027983 */ /* 0x000f220000100a00 */
[----:B------:R-:W-:Y:S01]  /*dad0*/  IMAD R0, R75, c[0x0][0x208], RZ ;  /* 0x000082004b007a24 */ /* 0x000fe200078e02ff */
[----:B------:R-:W-:Y:S01]  /*dae0*/  ULDC.64 UR4, c[0x0][0x208] ;  /* 0x0000820000047ab9 */ /* 0x000fe20000000a00 */
[C---:B------:R-:W-:Y:S01]  /*daf0*/  IMAD.WIDE.U32 R4, R116.reuse, c[0x0][0x208], RZ ;  /* 0x0000820074047a25 */ /* 0x040fe200078e00ff */
[----:B------:R-:W-:Y:S03]  /*db00*/  BAR.SYNC.DEFER_BLOCKING 0x0 ;  /* 0x0000000000007b1d */ /* 0x000fe60000010000 */
[----:B------:R-:W-:-:S03]  /*db10*/  IMAD R0, R116, c[0x0][0x20c], R0 ;  /* 0x0000830074007a24 */ /* 0x000fc600078e0200 */
[----:B--2---:R-:W2:Y:S02]  /*db20*/  LDL R249, [R1+0x20] ;  /* 0x0000200001f97983 */ /* 0x004ea40000100800 */
[----:B------:R-:W-:Y:S01]  /*db30*/  IADD3 R0, R5, R0, RZ ;  /* 0x0000000005007210 */ /* 0x000fe20007ffe0ff */
[----:B------:R-:W-:-:S04]  /*db40*/  USHF.L.U32 UR7, UR4, 0x5, URZ ;  /* 0x0000000504077899 */ /* 0x000fc8000800063f */
[----:B------:R-:W-:Y:S01]  /*db50*/  IMAD R0, R0, 0x50, RZ ;  /* 0x0000005000007824 */ /* 0x000fe200078e02ff */
[----:B------:R-:W-:Y:S04]  /*db60*/  LDSM.16.M88.4 R32, [R207] ;  /* 0x00000000cf20783b */ /* 0x000fe80000000200 */
[----:B------:R-:W1:Y:S01]  /*db70*/  LDSM.16.M88.4 R44, [R200] ;  /* 0x00000000c82c783b */ /* 0x000e620000000200 */
[----:B------:R-:W-:Y:S02]  /*db80*/  UMOV UR6, 0x5 ;  /* 0x0000000500067882 */ /* 0x000fe40000000000 */
[----:B------:R-:W-:Y:S01]  /*db90*/  USHF.L.U64.HI UR5, UR4, UR6, UR5 ;  /* 0x0000000604057299 */ /* 0x000fe20008010205 */
[----:B------:R-:W3:Y:S04]  /*dba0*/  LDSM.16.M88.4 R28, [R207+0x2000] ;  /* 0x00200000cf1c783b */ /* 0x000ee80000000200 */
[----:B------:R-:W-:Y:S04]  /*dbb0*/  LDSM.16.M88.4 R24, [R210] ;  /* 0x00000000d218783b */ /* 0x000fe80000000200 */
[----:B------:R-:W3:Y:S04]  /*dbc0*/  LDSM.16.M88.4 R48, [R211] ;  /* 0x00000000d330783b */ /* 0x000ee80000000200 */
[----:B------:R-:W-:Y:S04]  /*dbd0*/  LDSM.16.M88.4 R68, [R200+0x800] ;  /* 0x00080000c844783b */ /* 0x000fe80000000200 */
[----:B------:R-:W-:Y:S04]  /*dbe0*/  LDSM.16.M88.4 R84, [R200+0x1000] ;  /* 0x00100000c854783b */ /* 0x000fe80000000200 */
[----:B------:R-:W-:Y:S04]  /*dbf0*/  LDSM.16.M88.4 R92, [R200+0x1800] ;  /* 0x00180000c85c783b */ /* 0x000fe80000000200 */
[----:B------:R-:W-:Y:S04]  /*dc00*/  LDSM.16.M88.4 R100, [R200+0x2000] ;  /* 0x00200000c864783b */ /* 0x000fe80000000200 */
[----:B------:R-:W3:Y:S04]  /*dc10*/  LDSM.16.M88.4 R20, [R210+0x2000] ;  /* 0x00200000d214783b */ /* 0x000ee80000000200 */
[----:B------:R-:W-:Y:S04]  /*dc20*/  LDSM.16.M88.4 R80, [R215] ;  /* 0x00000000d750783b */ /* 0x000fe80000000200 */
[----:B------:R-:W-:Y:S01]  /*dc30*/  LDSM.16.M88.4 R88, [R214] ;  /* 0x00000000d658783b */ /* 0x000fe20000000200 */
[-C--:B-1----:R-:W-:Y:S03]  /*dc40*/  HMMA.16816.F32.BF16 R12, R32, R44.reuse, RZ ;  /* 0x0000002c200c723c */ /* 0x082fe600000418ff */
[----:B------:R-:W-:Y:S04]  /*dc50*/  LDSM.16.M88.4 R96, [R213] ;  /* 0x00000000d560783b */ /* 0x000fe80000000200 */
[----:B------:R-:W-:Y:S01]  /*dc60*/  LDSM.16.M88.4 R104, [R212] ;  /* 0x00000000d468783b */ /* 0x000fe20000000200 */
[----:B---3--:R-:W-:Y:S11]  /*dc70*/  HMMA.16816.F32.BF16 R52, R28, R44, RZ ;  /* 0x0000002c1c34723c */ /* 0x008ff600000418ff */
[----:B------:R-:W-:Y:S05]  /*dc80*/  @!UPT UIADD3 URZ, URZ, URZ, URZ ;  /* 0x0000003f3f3ff290 */ /* 0x000fea000fffe03f */
[-C--:B------:R-:W-:Y:S08]  /*dc90*/  HMMA.16816.F32.BF16 R56, R24, R48.reuse, R12 ;  /* 0x000000301838723c */ /* 0x080ff0000004180c */
[----:B------:R-:W-:Y:S08]  /*dca0*/  HMMA.16816.F32.BF16 R52, R20, R48, R52 ;  /* 0x000000301434723c */ /* 0x000ff00000041834 */
[----:B------:R-:W-:Y:S01]  /*dcb0*/  HMMA.16816.F32.BF16 R64, R32, R46, RZ ;  /* 0x0000002e2040723c */ /* 0x000fe200000418ff */
[----:B----4-:R-:W-:-:S05]  /*dcc0*/  MOV R3, R6 ;  /* 0x0000000600037202 */ /* 0x010fca0000000f00 */
[----:B------:R-:W-:-:S05]  /*dcd0*/  IMAD.WIDE.U32 R2, R4, 0x50, R2 ;  /* 0x0000005004027825 */ /* 0x000fca00078e0002 */
[----:B------:R-:W-:Y:S02]  /*dce0*/  LEA R8, P1, R2, c[0x0][0x1f8], 0x1 ;  /* 0x00007e0002087a11 */ /* 0x000fe400078208ff */
[----:B------:R-:W-:Y:S02]  /*dcf0*/  IADD3 R0, R3, R0, RZ ;  /* 0x0000000003007210 */ /* 0x000fe40007ffe0ff */
[----:B------:R-:W-:Y:S02]  /*dd00*/  IADD3 R6, P0, R8, UR7, RZ ;  /* 0x0000000708067c10 */ /* 0x000fe4000ff1e0ff */
[----:B------:R-:W-:-:S04]  /*dd10*/  LEA.HI.X R9, R2, c[0x0][0x1fc], R0, 0x1, P1 ;  /* 0x00007f0002097a11 */ /* 0x000fc800008f0c00 */
[----:B------:R-:W-:Y:S02]  /*dd20*/  IADD3.X R7, R9, UR5, RZ, P0, !PT ;  /* 0x0000000509077c10 */ /* 0x000fe400087fe4ff */
[----:B------:R-:W-:Y:S02]  /*dd30*/  ISETP.GE.AND P0, PT, R134, c[0x0][0x1d4], PT ;  /* 0x0000750086007a0c */ /* 0x000fe40003f06270 */
[----:B------:R-:W-:Y:S02]  /*dd40*/  IADD3 R4, P2, R6, UR7, RZ ;  /* 0x0000000706047c10 */ /* 0x000fe4000ff5e0ff */
[----:B------:R-:W-:Y:S02]  /*dd50*/  ISETP.LT.OR P3, PT, R61, 0x1, P0 ;  /* 0x000000013d00780c */ /* 0x000fe40000761670 */
[----:B------:R-:W-:Y:S02]  /*dd60*/  IADD3 R2, P1, R4, UR7, RZ ;  /* 0x0000000704027c10 */ /* 0x000fe4000ff3e0ff */
[----:B------:R-:W-:-:S02]  /*dd70*/  IADD3.X R5, R7, UR5, RZ, P2, !PT ;  /* 0x0000000507057c10 */ /* 0x000fc400097fe4ff */
[C---:B------:R-:W-:Y:S02]  /*dd80*/  ISETP.LT.OR P5, PT, R61.reuse, 0x11, P0 ;  /* 0x000000113d00780c */ /* 0x040fe400007a1670 */
[----:B------:R-:W-:Y:S02]  /*dd90*/  ISETP.LT.OR P4, PT, R61, 0x21, P0 ;  /* 0x000000213d00780c */ /* 0x000fe40000781670 */
[----:B------:R-:W-:Y:S02]  /*dda0*/  IADD3.X R3, R5, UR5, RZ, P1, !PT ;  /* 0x0000000505037c10 */ /* 0x000fe40008ffe4ff */
[C---:B------:R-:W-:Y:S01]  /*ddb0*/  ISETP.LT.OR P2, PT, R61.reuse, 0x31, P0 ;  /* 0x000000313d00780c */ /* 0x040fe20000741670 */
[----:B------:R-:W-:Y:S01]  /*ddc0*/  @!PT LDS RZ, [RZ] ;  /* 0x00000000fffff984 */ /* 0x000fe20000000800 */
[----:B------:R-:W-:Y:S01]  /*ddd0*/  @!PT LDS RZ, [RZ] ;  /* 0x00000000fffff984 */ /* 0x000fe20000000800 */
[----:B------:R-:W-:Y:S01]  /*dde0*/  @!PT LDS RZ, [RZ] ;  /* 0x00000000fffff984 */ /* 0x000fe20000000800 */
[----:B------:R1:W-:Y:S01]  /*ddf0*/  LDGSTS.E.BYPASS.LTC128B.128 [R218+0x100], [R8.64], !P3 ;  /* 0x0010000008da7fae */ /* 0x0003e2000d901d48 */
[----:B------:R-:W-:-:S05]  /*de00*/  ISETP.LT.OR P1, PT, R61, 0x41, P0 ;  /* 0x000000413d00780c */ /* 0x000fca0000721670 */
[----:B------:R3:W-:Y:S04]  /*de10*/  LDGSTS.E.BYPASS.LTC128B.128 [R218+0x900], [R6.64], !P5 ;  /* 0x0090000006da7fae */ /* 0x0007e8000e901d48 */
[----:B------:R3:W-:Y:S04]  /*de20*/  LDGSTS.E.BYPASS.LTC128B.128 [R218+0x1100], [R4.64], !P4 ;  /* 0x0110000004da7fae */ /* 0x0007e8000e101d48 */
[----:B------:R4:W-:Y:S01]  /*de30*/  LDGSTS.E.BYPASS.LTC128B.128 [R218+0x1900], [R2.64], !P2 ;  /* 0x0190000002da7fae */ /* 0x0009e2000d101d48 */
[----:B-1----:R-:W-:-:S04]  /*de40*/  IADD3 R8, P0, R2, UR7, RZ ;  /* 0x0000000702087c10 */ /* 0x002fc8000ff1e0ff */
[----:B------:R-:W-:-:S05]  /*de50*/  IADD3.X R9, R3, UR5, RZ, P0, !PT ;  /* 0x0000000503097c10 */ /* 0x000fca00087fe4ff */
[----:B------:R1:W-:Y:S04]  /*de60*/  LDGSTS.E.BYPASS.LTC128B.128 [R218+0x2100], [R8.64], !P1 ;  /* 0x0210000008da7fae */ /* 0x0003e8000c901d48 */
[----:B------:R-:W-:Y:S04]  /*de70*/  LDSM.16.M88.4 R36, [R206] ;  /* 0x00000000ce24783b */ /* 0x000fe80000000200 */
[----:B------:R-:W2:Y:S04]  /*de80*/  LDSM.16.M88.4 R16, [R208] ;  /* 0x00000000d010783b */ /* 0x000ea80000000200 */
[----:B------:R-:W4:Y:S04]  /*de90*/  LDSM.16.M88.4 R12, [R208+0x2000] ;  /* 0x00200000d00c783b */ /* 0x000f280000000200 */
[----:B------:R-:W-:Y:S04]  /*dea0*/  LDSM.16.M88.4 R40, [R203] ;  /* 0x00000000cb28783b */ /* 0x000fe80000000200 */
[----:B---3--:R-:W-:Y:S04]  /*deb0*/  LDSM.16.M88.4 R4, [R209+0x2000] ;  /* 0x00200000d104783b */ /* 0x008fe80000000200 */
[----:B------:R-:W0:Y:S04]  /*dec0*/  LDGDEPBAR ;  /* 0x00000000000079af */ /* 0x000e280000000000 */
[----:B-1----:R-:W1:Y:S01]  /*ded0*/  LDSM.16.M88.4 R8, [R209] ;  /* 0x00000000d108783b */ /* 0x002e620000000200 */
[----:B--2---:R-:W-:Y:S08]  /*dee0*/  HMMA.16816.F32.BF16 R60, R16, R36, R56 ;  /* 0x00000024103c723c */ /* 0x004ff00000041838 */
        /* <DEDUP_REMOVED lines=143> */
[----:B-----5:R2:W1:Y:S01]  /*e7e0*/  MUFU.TANH R137, R0 ;  /* 0x0000000000897308 */ /* 0x0204620000002400 */
        /* <DEDUP_REMOVED lines=106> */
[----:B------:R-:W-:-:S02]  /*ee90*/  SHF.R.S32.HI R2, RZ, 0x1f, R0 ;  /* 0x0000001fff027819 */ /* 0x000fc40000011400 */
[----:B------:R-:W-:-:S03]  /*eea0*/  LOP3.LUT P3, RZ, R148, 0x1, RZ, 0xc0, !PT ;  /* 0x0000000194ff7812 */ /* 0x000fc6000786c0ff */
        /* <DEDUP_REMOVED lines=10> */
[-C--:B------:R-:W-:Y:S02]  /*ef50*/  IADD3 R4, P0, R6, R10.reuse, RZ ;  /* 0x0000000a06047210 */ /* 0x080fe40007f1e0ff */
[----:B------:R-:W-:Y:S01]  /*ef60*/  IADD3.X R7, R11, R9, RZ, P1, !PT ;  /* 0x000000090b077210 */ /* 0x000fe20000ffe4ff */
[----:B------:R-:W-:Y:S01]  /*ef70*/  @!PT LDS RZ, [RZ] ;  /* 0x00000000fffff984 */ /* 0x000fe20000000800 */
[----:B------:R-:W-:Y:S01]  /*ef80*/  @!PT LDS RZ, [RZ] ;  /* 0x00000000fffff984 */ /* 0x000fe20000000800 */
[----:B------:R-:W-:Y:S01]  /*ef90*/  @!PT LDS RZ, [RZ] ;  /* 0x00000000fffff984 */ /* 0x000fe20000000800 */
[----:B------:R1:W-:Y:S01]  /*efa0*/  LDGSTS.E.BYPASS.LTC128B.128 [R218+0x2900], [R8.64], !P3 ;  /* 0x0290000008da7fae */ /* 0x0003e2000d901d48 */
[----:B------:R-:W-:-:S03]  /*efb0*/  IADD3 R2, P1, R4, R10, RZ ;  /* 0x0000000a04027210 */ /* 0x000fc60007f3e0ff */
[--C-:B------:R-:W-:Y:S01]  /*efc0*/  IMAD.X R5, R7, 0x1, R11.reuse, P0 ;  /* 0x0000000107057824 */ /* 0x100fe200000e060b */
[----:B------:R-:W-:Y:S01]  /*efd0*/  IADD3 R10, P0, R2, R10, RZ ;  /* 0x0000000a020a7210 */ /* 0x000fe20007f1e0ff */
[----:B------:R1:W-:Y:S02]  /*efe0*/  LDGSTS.E.BYPASS.LTC128B.128 [R218+0x3100], [R6.64], !P3 ;  /* 0x0310000006da7fae */ /* 0x0003e4000d901d48 */
[----:B------:R-:W-:Y:S02]  /*eff0*/  IMAD.X R3, R5, 0x1, R11, P1 ;  /* 0x0000000105037824 */ /* 0x000fe400008e060b */
[----:B------:R1:W-:Y:S03]  /*f000*/  LDGSTS.E.BYPASS.LTC128B.128 [R218+0x3900], [R4.64], !P3 ;  /* 0x0390000004da7fae */ /* 0x0003e6000d901d48 */
[----:B------:R-:W-:Y:S01]  /*f010*/  IADD3.X R11, R3, R11, RZ, P0, !PT ;  /* 0x0000000b030b7210 */ /* 0x000fe200007fe4ff */
[----:B------:R1:W-:Y:S04]  /*f020*/  LDGSTS.E.BYPASS.LTC128B.128 [R218+0x4100], [R2.64], !P3 ;  /* 0x0410000002da7fae */ /* 0x0003e8000d901d48 */
[----:B------:R1:W-:Y:S02]  /*f030*/  LDGSTS.E.BYPASS.LTC128B.128 [R218+0x4900], [R10.64], !P3 ;  /* 0x049000000ada7fae */ /* 0x0003e4000d901d48 */
.L_x_1482:
[----:B--234-:R-:W-:Y:S05]  /*f040*/  BSYNC B0 ;  /* 0x0000000000007941 */ /* 0x01cfea0003800000 */
.L_x_1481:
        /* <DEDUP_REMOVED lines=27> */
[----:B------:R-:W-:Y:S02]  /*f200*/  FSEL R139, R82, -INF , P5 ;  /* 0xff800000528b7808 */ /* 0x000fe40002800000 */
[C---:B------:R-:W-:Y:S02]  /*f210*/  ISETP.GT.AND P2, PT, R4.reuse, 0x8, PT ;  /* 0x000000080400780c */ /* 0x040fe40003f44270 */
[----:B------:R-:W-:-:S02]  /*f220*/  ISETP.GT.AND P3, PT, R4, 0x20, PT ;  /* 0x000000200400780c */ /* 0x000fc40003f64270 */
[C---:B------:R-:W-:Y:S02]  /*f230*/  ISETP.GT.AND P0, PT, R4.reuse, 0x28, PT ;  /* 0x000000280400780c */ /* 0x040fe40003f04270 */
[----:B------:R-:W-:Y:S02]  /*f240*/  ISETP.GT.AND P5, PT, R4, 0x38, PT ;  /* 0x000000380400780c */ /* 0x000fe40003fa4270 */
[----:B------:R-:W-:Y:S02]  /*f250*/  FSEL R24, R130, -INF , P1 ;  /* 0xff80000082187808 */ /* 0x000fe40000800000 */
[----:B------:R-:W-:Y:S02]  /*f260*/  FSEL R96, R112, -INF , P4 ;  /* 0xff80000070607808 */ /* 0x000fe40002000000 */
[----:B------:R-:W-:Y:S02]  /*f270*/  ISETP.GT.AND P1, PT, R4, 0x18, PT ;  /* 0x000000180400780c */ /* 0x000fe40003f24270 */
[----:B------:R-:W-:-:S02]  /*f280*/  FSEL R25, R122, -INF , P2 ;  /* 0xff8000007a197808 */ /* 0x000fc40001000000 */
[----:B------:R-:W-:Y:S02]  /*f290*/  FSEL R130, R85, -INF , P3 ;  /* 0xff80000055827808 */ /* 0x000fe40001800000 */
[----:B------:R-:W-:Y:S02]  /*f2a0*/  ISETP.GT.AND P4, PT, R4, 0x31, PT ;  /* 0x000000310400780c */ /* 0x000fe40003f84270 */
[----:B------:R-:W-:Y:S02]  /*f2b0*/  FSEL R140, R79, -INF , P0 ;  /* 0xff8000004f8c7808 */ /* 0x000fe40000000000 */
[----:B------:R-:W-:Y:S01]  /*f2c0*/  FSEL R149, R57, -INF , P5 ;  /* 0xff80000039957808 */ /* 0x000fe20002800000 */
[----:B-----5:R-:W-:Y:S01]  /*f2d0*/  IMAD.IADD R6, R0, 0x1, R6 ;  /* 0x0000000100067824 */ /* 0x020fe200078e0206 */
[C---:B------:R-:W-:Y:S02]  /*f2e0*/  ISETP.GT.AND P2, PT, R4.reuse, 0x19, PT ;  /* 0x000000190400780c */ /* 0x040fe40003f44270 */
[----:B------:R-:W-:-:S02]  /*f2f0*/  ISETP.GT.AND P0, PT, R4, 0x39, PT ;  /* 0x000000390400780c */ /* 0x000fc40003f04270 */
[C---:B------:R-:W-:Y:S02]  /*f300*/  ISETP.GT.AND P3, PT, R4.reuse, 0x41, PT ;  /* 0x000000410400780c */ /* 0x040fe40003f64270 */
[----:B------:R-:W-:Y:S02]  /*f310*/  ISETP.GT.AND P5, PT, R4, 0x49, PT ;  /* 0x000000490400780c */ /* 0x000fe40003fa4270 */
[----:B------:R-:W-:Y:S02]  /*f320*/  IMNMX R3, R5, R3, PT ;  /* 0x0000000305037217 */ /* 0x000fe40003800200 */
[----:B------:R-:W-:Y:S02]  /*f330*/  FSEL R98, R88, -INF , P1 ;  /* 0xff80000058627808 */ /* 0x000fe40000800000 */
[----:B------:R-:W-:Y:S02]  /*f340*/  FSEL R148, R70, -INF , P4 ;  /* 0xff80000046947808 */ /* 0x000fe40002000000 */
[----:B------:R-:W-:-:S02]  /*f350*/  ISETP.GT.AND P1, PT, R4, 0x29, PT ;  /* 0x000000290400780c */ /* 0x000fc40003f24270 */
[----:B------:R-:W-:Y:S02]  /*f360*/  FSEL R100, R87, -INF , P2 ;  /* 0xff80000057647808 */ /* 0x000fe40001000000 */
[----:B------:R-:W-:Y:S02]  /*f370*/  ISETP.GT.AND P4, PT, R4, 0x48, PT ;  /* 0x000000480400780c */ /* 0x000fe40003f84270 */
[----:B------:R-:W-:Y:S02]  /*f380*/  FSEL R182, R56, -INF , P0 ;  /* 0xff80000038b67808 */ /* 0x000fe40000000000 */
[----:B------:R-:W-:Y:S02]  /*f390*/  FSEL R190, R26, -INF , P3 ;  /* 0xff8000001abe7808 */ /* 0x000fe40001800000 */
[----:B------:R-:W-:Y:S02]  /*f3a0*/  FSEL R227, R12, -INF , P5 ;  /* 0xff8000000ce37808 */ /* 0x000fe40002800000 */
[----:B------:R-:W-:-:S02]  /*f3b0*/  ISETP.GT.AND P2, PT, R4, 0x30, PT ;  /* 0x000000300400780c */ /* 0x000fc40003f44270 */
[C---:B------:R-:W-:Y:S02]  /*f3c0*/  ISETP.GT.AND P0, PT, R3.reuse, RZ, PT ;  /* 0x000000ff0300720c */ /* 0x040fe40003f04270 */
[C---:B------:R-:W-:Y:S02]  /*f3d0*/  ISETP.GT.AND P3, PT, R3.reuse, 0x8, PT ;  /* 0x000000080300780c */ /* 0x040fe40003f64270 */
[----:B------:R-:W-:Y:S02]  /*f3e0*/  ISETP.GT.AND P5, PT, R3, 0x10, PT ;  /* 0x000000100300780c */ /* 0x000fe40003fa4270 */
[----:B------:R-:W-:Y:S02]  /*f3f0*/  IMNMX R2, R5, R6, PT ;  /* 0x0000000605027217 */ /* 0x000fe40003800200 */
[----:B------:R-:W-:Y:S02]  /*f400*/  FSEL R141, R76, -INF , P1 ;  /* 0xff8000004c8d7808 */ /* 0x000fe40000800000 */
[----:B------:R-:W-:-:S02]  /*f410*/  FSEL R194, R13, -INF , P4 ;  /* 0xff8000000dc27808 */ /* 0x000fc40002000000 */
[----:B------:R-:W-:Y:S02]  /*f420*/  ISETP.GT.AND P1, PT, R4, 0x40, PT ;  /* 0x000000400400780c */ /* 0x000fe40003f24270 */
[----:B------:R-:W-:Y:S02]  /*f430*/  FSEL R142, R71, -INF , P2 ;  /* 0xff800000478e7808 */ /* 0x000fe40001000000 */
[----:B------:R-:W-:Y:S02]  /*f440*/  ISETP.GT.AND P4, PT, R3, 0x9, PT ;  /* 0x000000090300780c */ /* 0x000fe40003f84270 */
[----:B------:R-:W-:Y:S02]  /*f450*/  FSEL R26, R135, -INF , P0 ;  /* 0xff800000871a7808 */ /* 0x000fe40000000000 */
[----:B------:R-:W-:Y:S02]  /*f460*/  FSEL R33, R125, -INF , P3 ;  /* 0xff8000007d217808 */ /* 0x000fe40001800000 */
[----:B------:R-:W-:-:S02]  /*f470*/  FSEL R99, R115, -INF , P5 ;  /* 0xff80000073637808 */ /* 0x000fc40002800000 */
[----:B------:R-:W-:Y:S02]  /*f480*/  ISETP.GT.AND P2, PT, R3, 0x1, PT ;  /* 0x000000010300780c */ /* 0x000fe40003f44270 */
[C---:B------:R-:W-:Y:S02]  /*f490*/  ISETP.GT.AND P0, PT, R2.reuse, RZ, PT ;  /* 0x000000ff0200720c */ /* 0x040fe40003f04270 */
[C---:B------:R-:W-:Y:S02]  /*f4a0*/  ISETP.GT.AND P3, PT, R2.reuse, 0x1, PT ;  /* 0x000000010200780c */ /* 0x040fe40003f64270 */
[----:B------:R-:W-:Y:S01]  /*f4b0*/  ISETP.GT.AND P5, PT, R2, 0x9, PT ;  /* 0x000000090200780c */ /* 0x000fe20003fa4270 */
[----:B------:R-:W-:Y:S01]  /*f4c0*/  IMAD.IADD R0, R0, 0x1, R7 ;  /* 0x0000000100007824 */ /* 0x000fe200078e0207 */
[----:B------:R-:W-:Y:S02]  /*f4d0*/  FSEL R183, R27, -INF , P1 ;  /* 0xff8000001bb77808 */ /* 0x000fe40000800000 */
[----:B------:R-:W-:-:S02]  /*f4e0*/  FSEL R37, R124, -INF , P4 ;  /* 0xff8000007c257808 */ /* 0x000fc40002000000 */
[----:B------:R-:W-:Y:S02]  /*f4f0*/  FSEL R27, R134, -INF , P2 ;  /* 0xff800000861b7808 */ /* 0x000fe40001000000 */
[----:B------:R-:W-:Y:S02]  /*f500*/  ISETP.GT.AND P4, PT, R2, 0x8, PT ;  /* 0x000000080200780c */ /* 0x000fe40003f84270 */
[----:B------:R-:W-:Y:S02]  /*f510*/  FSEL R12, R133, -INF , P0 ;  /* 0xff800000850c7808 */ /* 0x000fe40000000000 */
[----:B------:R-:W-:Y:S02]  /*f520*/  FSEL R13, R129, -INF , P3 ;  /* 0xff800000810d7808 */ /* 0x000fe40001800000 */
[----:B------:R-:W-:Y:S02]  /*f530*/  FSEL R18, R119, -INF , P5 ;  /* 0xff80000077127808 */ /* 0x000fe40002800000 */
[----:B------:R-:W-:-:S02]  /*f540*/  FMNMX.FTZ R4, R14, R24, !PT ;  /* 0x000000180e047209 */ /* 0x000fc40007810000 */
[----:B------:R-:W-:Y:S02]  /*f550*/  ISETP.GT.AND P1, PT, R3, 0x11, PT ;  /* 0x000000110300780c */ /* 0x000fe40003f24270 */
[C---:B------:R-:W-:Y:S02]  /*f560*/  ISETP.GT.AND P2, PT, R2.reuse, 0x10, PT ;  /* 0x000000100200780c */ /* 0x040fe40003f44270 */
[C---:B------:R-:W-:Y:S02]  /*f570*/  ISETP.GT.AND P0, PT, R2.reuse, 0x18, PT ;  /* 0x000000180200780c */ /* 0x040fe40003f04270 */
[----:B------:R-:W-:Y:S02]  /*f580*/  ISETP.GT.AND P5, PT, R2, 0x20, PT ;  /* 0x000000200200780c */ /* 0x000fe40003fa4270 */
[----:B------:R-:W-:Y:S02]  /*f590*/  IMNMX R0, R5, R0, PT ;  /* 0x0000000005007217 */ /* 0x000fe40003800200 */
[----:B------:R-:W-:-:S02]  /*f5a0*/  FSEL R17, R123, -INF , P4 ;  /* 0xff8000007b117808 */ /* 0x000fc40002000000 */
[----:B------:R-:W-:Y:S02]  /*f5b0*/  FMNMX.FTZ R5, R12, R13, !PT ;  /* 0x0000000d0c057209 */ /* 0x000fe40007810000 */
[----:B------:R-:W-:Y:S02]  /*f5c0*/  FMNMX.FTZ R4, R25, R4, !PT ;  /* 0x0000000419047209 */ /* 0x000fe40007810000 */
        /* <DEDUP_REMOVED lines=8> */
[C---:B------:R-:W-:Y:S02]  /*f650*/  ISETP.GT.AND P0, PT, R2.reuse, 0x29, PT ;  /* 0x000000290200780c */ /* 0x040fe40003f04270 */
[----:B------:R-:W-:-:S02]  /*f660*/  ISETP.GT.AND P5, PT, R2, 0x38, PT ;  /* 0x000000380200780c */ /* 0x000fc40003fa4270 */
        /* <DEDUP_REMOVED lines=8> */
[C---:B------:R-:W-:Y:S02]  /*f6f0*/  ISETP.GT.AND P1, PT, R2.reuse, 0x30, PT ;  /* 0x000000300200780c */ /* 0x040fe40003f24270 */
        /* <DEDUP_REMOVED lines=22> */
[----:B------:R-:W-:Y:S02]  /*f860*/  FSEL R150, R69, -INF , P1 ;  /* 0xff80000045967808 */ /* 0x000fe40000800000 */
[----:B------:R-:W-:Y:S02]  /*f870*/  FMNMX.FTZ R2, R134, R2, !PT ;  /* 0x0000000286027209 */ /* 0x000fe40007810000 */
[----:B------:R-:W-:Y:S02]  /*f880*/  FMNMX.FTZ R4, R142, R4, !PT ;  /* 0x000000048e047209 */ /* 0x000fe40007810000 */
[----:B------:R-:W-:Y:S02]  /*f890*/  FSEL R219, R20, -INF , P0 ;  /* 0xff80000014db7808 */ /* 0x000fe40000000000 */
[----:B------:R-:W-:-:S02]  /*f8a0*/  FSEL R152, R68, -INF , P6 ;  /* 0xff80000044987808 */ /* 0x000fc40003000000 */
[C---:B------:R-:W-:Y:S02]  /*f8b0*/  ISETP.GT.AND P1, PT, R0.reuse, RZ, PT ;  /* 0x000000ff0000720c */ /* 0x040fe40003f24270 */
[----:B------:R-:W-:Y:S02]  /*f8c0*/  ISETP.GT.AND P0, PT, R0, 0x1, PT ;  /* 0x000000010000780c */ /* 0x000fe40003f04270 */
[----:B------:R-:W-:Y:S02]  /*f8d0*/  FMNMX.FTZ R2, R150, R2, !PT ;  /* 0x0000000296027209 */ /* 0x000fe40007810000 */
[----:B------:R-:W-:Y:S02]  /*f8e0*/  FMNMX.FTZ R4, R148, R4, !PT ;  /* 0x0000000494047209 */ /* 0x000fe40007810000 */
[----:B------:R-:W-:Y:S02]  /*f8f0*/  FSEL R226, R16, -INF , P3 ;  /* 0xff80000010e27808 */ /* 0x000fe40001800000 */
[----:B------:R-:W-:-:S02]  /*f900*/  ISETP.GT.AND P3, PT, R0, 0x8, PT ;  /* 0x000000080000780c */ /* 0x000fc40003f64270 */
[----:B------:R-:W-:Y:S02]  /*f910*/  FSEL R10, R143, -INF , P1 ;  /* 0xff8000008f0a7808 */ /* 0x000fe40000800000 */
[----:B------:R-:W-:Y:S02]  /*f920*/  FSEL R9, R144, -INF , P0 ;  /* 0xff80000090097808 */ /* 0x000fe40000000000 */
[----:B------:R-:W-:Y:S02]  /*f930*/  FMNMX.FTZ R2, R152, R2, !PT ;  /* 0x0000000298027209 */ /* 0x000fe40007810000 */
[----:B------:R-:W-:Y:S02]  /*f940*/  FMNMX.FTZ R4, R149, R4, !PT ;  /* 0x0000000495047209 */ /* 0x000fe40007810000 */
[----:B------:R-:W-:Y:S02]  /*f950*/  FSEL R154, R40, -INF , P4 ;  /* 0xff800000289a7808 */ /* 0x000fe40002000000 */
[----:B------:R-:W-:Y:S01]  /*f960*/  ISETP.GT.AND P4, PT, R0, 0x9, PT ;  /* 0x000000090000780c */ /* 0x000fe20003f84270 */
[----:B------:R-:W-:Y:S01]  /*f970*/  LDSM.16.MT88.4 R40, [R204] ;  /* 0x00000000cc28783b */ /* 0x000fe20000004200 */
[----:B------:R-:W-:-:S02]  /*f980*/  FSEL R11, R127, -INF , P3 ;  /* 0xff8000007f0b7808 */ /* 0x000fc40001800000 */
[----:B------:R-:W-:Y:S02]  /*f990*/  FMNMX.FTZ R5, R10, R9, !PT ;  /* 0x000000090a057209 */ /* 0x000fe40007810000 */
[----:B------:R-:W-:Y:S02]  /*f9a0*/  FMNMX.FTZ R2, R153, R2, !PT ;  /* 0x0000000299027209 */ /* 0x000fe40007810000 */
[----:B------:R-:W-:Y:S02]  /*f9b0*/  FMNMX.FTZ R4, R182, R4, !PT ;  /* 0x00000004b6047209 */ /* 0x000fe40007810000 */
[----:B------:R-:W-:Y:S02]  /*f9c0*/  FSEL R222, R19, -INF , P2 ;  /* 0xff80000013de7808 */ /* 0x000fe40001000000 */
[----:B------:R-:W-:Y:S02]  /*f9d0*/  FSEL R228, R15, -INF , P5 ;  /* 0xff8000000fe47808 */ /* 0x000fe40002800000 */
        /* <DEDUP_REMOVED lines=21> */
[----:B------:R-:W-:Y:S01]  /*fb30*/  FSEL R69, R91, -INF , P4 ;  /* 0xff8000005b457808 */ /* 0x000fe20002000000 */
[----:B------:R-:W1:Y:S01]  /*fb40*/  SHFL.BFLY PT, R7, R4, 0x2, 0x1f ;  /* 0x0c401f0004077f89 */ /* 0x000e6200000e0000 */
[----:B------:R-:W-:Y:S02]  /*fb50*/  FMNMX.FTZ R5, R35, R5, !PT ;  /* 0x0000000523057209 */ /* 0x000fe40007810000 */
[----:B------:R-:W-:Y:S02]  /*fb60*/  FMNMX.FTZ R2, R228, R2, !PT ;  /* 0x00000002e4027209 */ /* 0x000fe40007810000 */
[----:B------:R-:W-:-:S02]  /*fb70*/  ISETP.GT.AND P2, PT, R0, 0x21, PT ;  /* 0x000000210000780c */ /* 0x000fc40003f44270 */
[----:B------:R-:W-:Y:S01]  /*fb80*/  FSEL R109, R109, -INF , P3 ;  /* 0xff8000006d6d7808 */ /* 0x000fe20001800000 */
[----:B------:R-:W2:Y:S01]  /*fb90*/  SHFL.BFLY PT, R8, R2, 0x2, 0x1f ;  /* 0x0c401f0002087f89 */ /* 0x000ea200000e0000 */
        /* <DEDUP_REMOVED lines=14> */
[----:B------:R-:W-:Y:S02]  /*fc80*/  FMNMX.FTZ R6, R26, R27, !PT ;  /* 0x0000001b1a067209 */ /* 0x000fe40007810000 */
[----:B------:R-:W-:Y:S02]  /*fc90*/  FSEL R146, R72, -INF , P3 ;  /* 0xff80000048927808 */ /* 0x000fe40001800000 */
[----:B------:R-:W-:-:S02]  /*fca0*/  FMNMX.FTZ R5, R144, R5, !PT ;  /* 0x0000000590057209 */ /* 0x000fc40007810000 */
[----:B-1----:R-:W-:Y:S02]  /*fcb0*/  FMNMX.FTZ R7, R4, R7, !PT ;  /* 0x0000000704077209 */ /* 0x002fe40007810000 */
[----:B------:R-:W-:Y:S02]  /*fcc0*/  FSEL R145, R49, -INF , P2 ;  /* 0xff80000031917808 */ /* 0x000fe40001000000 */
[----:B------:R-:W-:Y:S02]  /*fcd0*/  FMNMX.FTZ R4, R33, R6, !PT ;  /* 0x0000000621047209 */ /* 0x000fe40007810000 */
[C---:B------:R-:W-:Y:S02]  /*fce0*/  ISETP.GT.AND P1, PT, R0.reuse, 0x39, PT ;  /* 0x000000390000780c */ /* 0x040fe40003f24270 */
[C---:B------:R-:W-:Y:S02]  /*fcf0*/  ISETP.GT.AND P0, PT, R0.reuse, 0x40, PT ;  /* 0x000000400000780c */ /* 0x040fe40003f04270 */
[----:B------:R-:W-:-:S02]  /*fd00*/  ISETP.GT.AND P4, PT, R0, 0x41, PT ;  /* 0x000000410000780c */ /* 0x000fc40003f84270 */
[C---:B------:R-:W-:Y:S02]  /*fd10*/  ISETP.GT.AND P3, PT, R0.reuse, 0x48, PT ;  /* 0x000000480000780c */ /* 0x040fe40003f64270 */
[----:B------:R-:W-:Y:S02]  /*fd20*/  ISETP.GT.AND P2, PT, R0, 0x49, PT ;  /* 0x000000490000780c */ /* 0x000fe40003f44270 */
[----:B------:R-:W-:Y:S02]  /*fd30*/  FMNMX.FTZ R0, R146, R5, !PT ;  /* 0x0000000592007209 */ /* 0x000fe40007810000 */
[----:B--2---:R-:W-:Y:S02]  /*fd40*/  FMNMX.FTZ R5, R2, R8, !PT ;  /* 0x0000000802057209 */ /* 0x004fe40007810000 */
[----:B------:R-:W-:Y:S02]  /*fd50*/  FMNMX.FTZ R2, R37, R4, !PT ;  /* 0x0000000425027209 */ /* 0x000fe40007810000 */
[----:B------:R-:W-:-:S02]  /*fd60*/  ISETP.GT.AND P6, PT, R3, 0x18, PT ;  /* 0x000000180300780c */ /* 0x000fc40003fc4270 */
[----:B------:R-:W-:Y:S02]  /*fd70*/  FMNMX.FTZ R2, R99, R2, !PT ;  /* 0x0000000263027209 */ /* 0x000fe40007810000 */
[----:B------:R-:W-:Y:S02]  /*fd80*/  FSEL R147, R48, -INF , P1 ;  /* 0xff80000030937808 */ /* 0x000fe40000800000 */
[----:B------:R-:W-:Y:S02]  /*fd90*/  FMNMX.FTZ R0, R145, R0, !PT ;  /* 0x0000000091007209 */ /* 0x000fe40007810000 */
[----:B------:R-:W-:Y:S02]  /*fda0*/  FSEL R74, R120, -INF , P6 ;  /* 0xff800000784a7808 */ /* 0x000fe40003000000 */
[----:B------:R-:W-:Y:S02]  /*fdb0*/  ISETP.GT.AND P1, PT, R3, 0x19, PT ;  /* 0x000000190300780c */ /* 0x000fe40003f24270 */
[----:B------:R-:W-:-:S02]  /*fdc0*/  FMNMX.FTZ R2, R110, R2, !PT ;  /* 0x000000026e027209 */ /* 0x000fc40007810000 */
[----:B------:R-:W-:Y:S02]  /*fdd0*/  FSEL R188, R28, -INF , P0 ;  /* 0xff8000001cbc7808 */ /* 0x000fe40000000000 */
[----:B------:R-:W-:Y:S02]  /*fde0*/  FMNMX.FTZ R0, R147, R0, !PT ;  /* 0x0000000093007209 */ /* 0x000fe40007810000 */
[----:B------:R-:W-:Y:S02]  /*fdf0*/  ISETP.GT.AND P0, PT, R3, 0x20, PT ;  /* 0x000000200300780c */ /* 0x000fe40003f04270 */
[----:B------:R-:W-:Y:S02]  /*fe00*/  FSEL R68, R126, -INF , P1 ;  /* 0xff8000007e447808 */ /* 0x000fe40000800000 */
[----:B------:R-:W-:Y:S02]  /*fe10*/  FMNMX.FTZ R2, R74, R2, !PT ;  /* 0x000000024a027209 */ /* 0x000fe40007810000 */
[----:B------:R-:W-:-:S02]  /*fe20*/  FSEL R189, R23, -INF , P4 ;  /* 0xff80000017bd7808 */ /* 0x000fc40002000000 */
[----:B------:R-:W-:Y:S02]  /*fe30*/  FMNMX.FTZ R0, R188, R0, !PT ;  /* 0x00000000bc007209 */ /* 0x000fe40007810000 */
[----:B------:R-:W-:Y:S02]  /*fe40*/  ISETP.GT.AND P1, PT, R3, 0x21, PT ;  /* 0x000000210300780c */ /* 0x000fe40003f24270 */
[----:B------:R-:W-:Y:S02]  /*fe50*/  FSEL R131, R131, -INF , P0 ;  /* 0xff80000083837808 */ /* 0x000fe40000000000 */
[----:B------:R-:W-:Y:S02]  /*fe60*/  FMNMX.FTZ R2, R68, R2, !PT ;  /* 0x0000000244027209 */ /* 0x000fe40007810000 */
[----:B------:R-:W-:Y:S02]  /*fe70*/  FSEL R192, R21, -INF , P3 ;  /* 0xff80000015c07808 */ /* 0x000fe40001800000 */
[----:B------:R-:W-:-:S02]  /*fe80*/  FMNMX.FTZ R0, R189, R0, !PT ;  /* 0x00000000bd007209 */ /* 0x000fc40007810000 */
[----:B------:R-:W-:Y:S02]  /*fe90*/  ISETP.GT.AND P0, PT, R3, 0x28, PT ;  /* 0x000000280300780c */ /* 0x000fe40003f04270 */
[----:B------:R-:W-:Y:S02]  /*fea0*/  FSEL R136, R136, -INF , P1 ;  /* 0xff80000088887808 */ /* 0x000fe40000800000 */
[----:B------:R-:W-:Y:S02]  /*feb0*/  FMNMX.FTZ R2, R131, R2, !PT ;  /* 0x0000000283027209 */ /* 0x000fe40007810000 */
[----:B------:R-:W-:Y:S02]  /*fec0*/  FSEL R195, R22, -INF , P2 ;  /* 0xff80000016c37808 */ /* 0x000fe40001000000 */
[----:B------:R-:W-:Y:S01]  /*fed0*/  FMNMX.FTZ R0, R192, R0, !PT ;  /* 0x00000000c0007209 */ /* 0x000fe20007810000 */
[----:B------:R-:W-:Y:S01]  /*fee0*/  SHFL.BFLY PT, R6, R7, 0x1, 0x1f ;  /* 0x0c201f0007067f89 */ /* 0x000fe200000e0000 */
[----:B------:R-:W-:-:S02]  /*fef0*/  ISETP.GT.AND P2, PT, R3, 0x29, PT ;  /* 0x000000290300780c */ /* 0x000fc40003f44270 */
[----:B------:R-:W-:Y:S01]  /*ff00*/  FSEL R137, R137, -INF , P0 ;  /* 0xff80000089897808 */ /* 0x000fe20000000000 */
[----:B------:R-:W-:Y:S01]  /*ff10*/  SHFL.BFLY PT, R8, R5, 0x1, 0x1f ;  /* 0x0c201f0005087f89 */ /* 0x000fe200000e0000 */
[----:B------:R-:W-:Y:S02]  /*ff20*/  FMNMX.FTZ R2, R136, R2, !PT ;  /* 0x0000000288027209 */ /* 0x000fe40007810000 */
[----:B------:R-:W-:Y:S01]  /*ff30*/  FMNMX.FTZ R0, R195, R0, !PT ;  /* 0x00000000c3007209 */ /* 0x000fe20007810000 */
[----:B------:R-:W-:Y:S01]  /*ff40*/  LDSM.16.MT88.4 R20, [R205] ;  /* 0x00000000cd14783b */ /* 0x000fe20000004200 */
        /* <DEDUP_REMOVED lines=229> */
[----:B------:R-:W-:Y:S01]  /*10da0*/  ISETP.NE.AND P5, PT, R252, 0x1, PT ;  /* 0x00000001fc00780c */ /* 0x000fe20003fa5270 */
[----:B------:R-:W-:Y:S06]  /*10db0*/  LDSM.16.MT88.4 R116, [R205+0x2000] ;  /* 0x00200000cd74783b */ /* 0x000fec0000004200 */
        /* <DEDUP_REMOVED lines=177> */
[----:B------:R1:W-:Y:S04]  /*118d0*/  STL [R1], R13 ;  /* 0x0000000d01007387 */ /* 0x0003e80000100800 */
        /* <DEDUP_REMOVED lines=35> */
[----:B------:R-:W-:Y:S01]  /*11b10*/  @P5 IMAD.HI.U32 R0, R0, c[0x0][0x2c8], RZ ;  /* 0x0000b20000005a27 */ /* 0x000fe200078e00ff */
[----:B------:R-:W-:-:S03]  /*11b20*/  MOV R216, R217 ;  /* 0x000000d900d87202 */ /* 0x000fc60000000f00 */
[----:B------:R-:W-:Y:S01]  /*11b30*/  IMAD.MOV.U32 R86, RZ, RZ, R70 ;  /* 0x000000ffff567224 */ /* 0x000fe200078e0046 */
[----:B------:R-:W-:-:S05]  /*11b40*/  @P5 SHF.R.U32.HI R0, RZ, c[0x0][0x2cc], R0 ;  /* 0x0000b300ff005a19 */ /* 0x000fca0000011600 */
[----:B------:R1:W-:Y:S02]  /*11b50*/  @P5 STL [R1+0x4], R0 ;  /* 0x0000040001005387 */ /* 0x0003e40000100800 */
.L_x_1484:
[----:B--2---:R-:W2:Y:S01]  /*11b60*/  LDL R217, [R1+0x20] ;  /* 0x0000200001d97983 */ /* 0x004ea20000100800 */
[----:B------:R-:W-:Y:S04]  /*11b70*/  DEPBAR.LE SB0, 0x0 ;  /* 0x000080000000791a */ /* 0x000fe80000000000 */
[----:B------:R-:W3:Y:S01]  /*11b80*/  LDL R2, [R1+0x38] ;  /* 0x0000380001027983 */ /* 0x000ee20000100800 */
[----:B------:R-:W-:Y:S01]  /*11b90*/  WARPSYNC 0xffffffff ;  /* 0xffffffff00007948 */ /* 0x000fe20003800000 */
[----:B------:R-:W-:Y:S02]  /*11ba0*/  MOV R226, c[0x0][0x2c4] ;  /* 0x0000b10000e27a02 */ /* 0x000fe40000000f00 */
[----:B------:R-:W3:Y:S06]  /*11bb0*/  LDL.64 R172, [R1+0x28] ;  /* 0x0000280001ac7983 */ /* 0x000eec0000100a00 */
[----:B------:R-:W3:Y:S04]  /*11bc0*/  LDL R220, [R1+0x24] ;  /* 0x0000240001dc7983 */ /* 0x000ee80000100800 */
        /* <DEDUP_REMOVED lines=12> */
[----:B------:R-:W4:Y:S04]  /*11c90*/  LDL R224, [R1+0x60] ;  /* 0x0000600001e07983 */ /* 0x000f280000100800 */
[----:B------:R-:W4:Y:S04]  /*11ca0*/  LDL R225, [R1+0x44] ;  /* 0x0000440001e17983 */ /* 0x000f280000100800 */
        /* <DEDUP_REMOVED lines=22> */
[-C--:B------:R-:W-:Y:S01]  /*11e10*/  HMMA.16816.F32.BF16 R76, R76, R154.reuse, RZ ;  /* 0x0000009a4c4c723c */ /* 0x080fe200000418ff */
[----:B--2---:R-:W-:Y:S07]  /*11e20*/  ISETP.GT.AND P0, PT, R217, R216, PT ;  /* 0x000000d8d900720c */ /* 0x004fee0003f04270 */
[----:B------:R-:W-:Y:S01]  /*11e30*/  HMMA.16816.F32.BF16 R80, R80, R154, RZ ;  /* 0x0000009a5050723c */ /* 0x000fe200000418ff */
[----:B------:R-:W1:Y:S07]  /*11e40*/  LDSM.16.M88.4 R152, [R214] ;  /* 0x00000000d698783b */ /* 0x000e6e0000000200 */
[-C--:B------:R-:W-:Y:S01]  /*11e50*/  HMMA.16816.F32.BF16 R4, R156, R160.reuse, R4 ;  /* 0x000000a09c04723c */ /* 0x080fe20000041804 */
[----:B------:R-:W-:Y:S04]  /*11e60*/  @!P0 MOV R174, c[0x0][0x208] ;  /* 0x0000820000ae8a02 */ /* 0x000fe80000000f00 */
[----:B------:R-:W-:Y:S01]  /*11e70*/  @!P0 SHF.R.S32.HI R0, RZ, 0x1f, R216 ;  /* 0x0000001fff008819 */ /* 0x000fe200000114d8 */
[----:B---3--:R-:W-:Y:S01]  /*11e80*/  @!P0 IMAD.MOV.U32 R173, RZ, RZ, R2 ;  /* 0x000000ffffad8224 */ /* 0x008fe200078e0002 */
[----:B------:R-:W-:Y:S01]  /*11e90*/  LOP3.LUT P3, RZ, R220, 0x1, RZ, 0xc0, !PT ;  /* 0x00000001dcff7812 */ /* 0x000fe2000786c0ff */
[C---:B------:R-:W-:Y:S04]  /*11ea0*/  HMMA.16816.F32.BF16 R8, R164.reuse, R160, R8 ;  /* 0x000000a0a408723c */ /* 0x040fe80000041808 */
[----:B------:R-:W-:Y:S02]  /*11eb0*/  @!P0 IMAD R0, R0, c[0x0][0x208], RZ ;  /* 0x0000820000008a24 */ /* 0x000fe400078e02ff */
[----:B------:R-:W-:Y:S02]  /*11ec0*/  @!P0 IMAD.SHL.U32 R2, R174, 0x20, RZ ;  /* 0x00000020ae028824 */ /* 0x000fe400078e00ff */
[-C--:B------:R-:W-:Y:S04]  /*11ed0*/  HMMA.16816.F32.BF16 R12, R164, R162.reuse, R12 ;  /* 0x000000a2a40c723c */ /* 0x080fe8000004180c */
[C---:B------:R-:W-:Y:S04]  /*11ee0*/  @!P0 IMAD.WIDE.U32 R160, R216.reuse, c[0x0][0x208], RZ ;  /* 0x00008200d8a08a25 */ /* 0x040fe800078e00ff */
[C---:B------:R-:W-:Y:S04]  /*11ef0*/  HMMA.16816.F32.BF16 R16, R156.reuse, R162, R16 ;  /* 0x000000a29c10723c */ /* 0x040fe80000041810 */
[----:B------:R-:W-:Y:S02]  /*11f00*/  @!P0 IMAD R0, R216, c[0x0][0x20c], R0 ;  /* 0x00008300d8008a24 */ /* 0x000fe400078e0200 */
[----:B------:R-:W-:Y:S02]  /*11f10*/  @!P0 IMAD.WIDE.U32 R172, R160, 0x50, R172 ;  /* 0x00000050a0ac8825 */ /* 0x000fe400078e00ac */
[-C--:B------:R-:W-:Y:S04]  /*11f20*/  HMMA.16816.F32.BF16 R20, R156, R168.reuse, R20 ;  /* 0x000000a89c14723c */ /* 0x080fe80000041814 */
[----:B------:R-:W-:Y:S02]  /*11f30*/  @!P0 IADD3 R0, R161, R0, RZ ;  /* 0x00000000a1008210 */ /* 0x000fe40007ffe0ff */
[----:B------:R-:W2:Y:S02]  /*11f40*/  LDSM.16.M88.4 R160, [R213] ;  /* 0x00000000d5a0783b */ /* 0x000ea40000000200 */
[C---:B------:R-:W-:Y:S04]  /*11f50*/  HMMA.16816.F32.BF16 R24, R164.reuse, R168, R24 ;  /* 0x000000a8a418723c */ /* 0x040fe80000041818 */
[----:B------:R-:W-:Y:S03]  /*11f60*/  @!P0 IMAD R0, R0, 0x50, RZ ;  /* 0x0000005000008824 */ /* 0x000fe600078e02ff */
[----:B------:R-:W-:Y:S01]  /*11f70*/  @!P0 LEA R168, P1, R172, c[0x0][0x1f8], 0x1 ;  /* 0x00007e00aca88a11 */ /* 0x000fe200078208ff */
[----:B------:R-:W-:Y:S01]  /*11f80*/  @!P0 IMAD.IADD R87, R173, 0x1, R0 ;  /* 0x00000001ad578824 */ /* 0x000fe200078e0200 */
[----:B------:R-:W-:Y:S01]  /*11f90*/  @!P0 MOV R169, 0x5 ;  /* 0x0000000500a98802 */ /* 0x000fe20000000f00 */
[-C--:B------:R-:W-:Y:S03]  /*11fa0*/  HMMA.16816.F32.BF16 R28, R164, R170.reuse, R28 ;  /* 0x000000aaa41c723c */ /* 0x080fe6000004181c */
[----:B------:R-:W-:Y:S02]  /*11fb0*/  @!P0 SHF.L.U64.HI R0, R174, R169, c[0x0][0x20c] ;  /* 0x00008300ae008619 */ /* 0x000fe400000102a9 */
[----:B------:R-:W-:Y:S02]  /*11fc0*/  @!P0 LEA.HI.X R169, R172, c[0x0][0x1fc], R87, 0x1, P1 ;  /* 0x00007f00aca98a11 */ /* 0x000fe400008f0c57 */
[----:B------:R-:W3:Y:S01]  /*11fd0*/  LDSM.16.M88.4 R172, [R212] ;  /* 0x00000000d4ac783b */ /* 0x000ee20000000200 */
[C---:B------:R-:W-:Y:S04]  /*11fe0*/  HMMA.16816.F32.BF16 R32, R156.reuse, R170, R32 ;  /* 0x000000aa9c20723c */ /* 0x040fe80000041820 */
[----:B------:R-:W-:Y:S03]  /*11ff0*/  @!P0 IADD3 R180, P2, R168, R2, RZ ;  /* 0x00000002a8b48210 */ /* 0x000fe60007f5e0ff */
[----:B------:R-:W-:Y:S01]  /*12000*/  @!PT LDS RZ, [RZ] ;  /* 0x00000000fffff984 */ /* 0x000fe20000000800 */
[----:B------:R-:W-:Y:S01]  /*12010*/  @!PT LDS RZ, [RZ] ;  /* 0x00000000fffff984 */ /* 0x000fe20000000800 */
[----:B------:R-:W-:Y:S01]  /*12020*/  @!PT LDS RZ, [RZ] ;  /* 0x00000000fffff984 */ /* 0x000fe20000000800 */
[----:B------:R5:W-:Y:S01]  /*12030*/  @!P0 LDGSTS.E.BYPASS.LTC128B.128 [R218+0x100], [R168.64], !P3 ;  /* 0x00100000a8da8fae */ /* 0x000be2000d901d48 */
[----:B------:R-:W-:Y:S01]  /*12040*/  @!P0 IADD3.X R181, R169, R0, RZ, P2, !PT ;  /* 0x00000000a9b58210 */ /* 0x000fe200017fe4ff */
[-C--:B-1----:R-:W-:Y:S03]  /*12050*/  HMMA.16816.F32.BF16 R36, R156, R152.reuse, R36 ;  /* 0x000000989c24723c */ /* 0x082fe60000041824 */
[-C--:B------:R-:W-:Y:S03]  /*12060*/  @!P0 IADD3 R178, P1, R180, R2.reuse, RZ ;  /* 0x00000002b4b28210 */ /* 0x080fe60007f3e0ff */
[----:B------:R1:W-:Y:S01]  /*12070*/  @!P0 LDGSTS.E.BYPASS.LTC128B.128 [R218+0x900], [R180.64], !P3 ;  /* 0x00900000b4da8fae */ /* 0x0003e2000d901d48 */
[----:B------:R-:W-:Y:S01]  /*12080*/  @!P0 IADD3 R176, P2, R178, R2, RZ ;  /* 0x00000002b2b08210 */ /* 0x000fe20007f5e0ff */
[--C-:B------:R-:W-:Y:S01]  /*12090*/  @!P0 IMAD.X R179, R181, 0x1, R0.reuse, P1 ;  /* 0x00000001b5b38824 */ /* 0x100fe200008e0600 */
[C---:B------:R-:W-:Y:S04]  /*120a0*/  HMMA.16816.F32.BF16 R40, R164.reuse, R152, R40 ;  /* 0x00000098a428723c */ /* 0x040fe80000041828 */
[----:B------:R-:W-:Y:S01]  /*120b0*/  @!P0 IADD3.X R177, R179, R0, RZ, P2, !PT ;  /* 0x00000000b3b18210 */ /* 0x000fe200017fe4ff */
[----:B------:R1:W-:Y:S03]  /*120c0*/  @!P0 LDGSTS.E.BYPASS.LTC128B.128 [R218+0x1100], [R178.64], !P3 ;  /* 0x01100000b2da8fae */ /* 0x0003e6000d901d48 */
[-C--:B------:R-:W-:Y:S05]  /*120d0*/  HMMA.16816.F32.BF16 R44, R164, R154.reuse, R44 ;  /* 0x0000009aa42c723c */ /* 0x080fea000004182c */
[----:B------:R3:W-:Y:S01]  /*120e0*/  @!P0 LDGSTS.E.BYPASS.LTC128B.128 [R218+0x1900], [R176.64], !P3 ;  /* 0x01900000b0da8fae */ /* 0x0007e2000d901d48 */
[----:B-----5:R-:W-:Y:S02]  /*120f0*/  @!P0 IADD3 R168, P1, R176, R2, RZ ;  /* 0x00000002b0a88210 */ /* 0x020fe40007f3e0ff */
[C---:B------:R-:W-:Y:S04]  /*12100*/  HMMA.16816.F32.BF16 R48, R156.reuse, R154, R48 ;  /* 0x0000009a9c30723c */ /* 0x040fe80000041830 */
[----:B------:R-:W-:Y:S01]  /*12110*/  @!P0 IMAD.X R169, R177, 0x1, R0, P1 ;  /* 0x00000001b1a98824 */ /* 0x000fe200008e0600 */
[----:B------:R-:W-:Y:S03]  /*12120*/  ISETP.NE.AND P1, PT, R226, 0x1, PT ;  /* 0x00000001e200780c */ /* 0x000fe60003f25270 */
[-C--:B--2---:R-:W-:Y:S01]  /*12130*/  HMMA.16816.F32.BF16 R52, R156, R160.reuse, R52 ;  /* 0x000000a09c34723c */ /* 0x084fe20000041834 */
[----:B------:R2:W-:Y:S07]  /*12140*/  @!P0 LDGSTS.E.BYPASS.LTC128B.128 [R218+0x2100], [R168.64], !P3 ;  /* 0x02100000a8da8fae */ /* 0x0005ee000d901d48 */
[C---:B------:R-:W-:Y:S01]  /*12150*/  HMMA.16816.F32.BF16 R56, R164.reuse, R160, R56 ;  /* 0x000000a0a438723c */ /* 0x040fe20000041838 */
[----:B-1----:R-:W-:Y:S07]  /*12160*/  LDSM.16.M88.4 R180, [R208+0x2000] ;  /* 0x00200000d0b4783b */ /* 0x002fee0000000200 */
[-C--:B------:R-:W-:Y:S01]  /*12170*/  HMMA.16816.F32.BF16 R60, R164, R162.reuse, R60 ;  /* 0x000000a2a43c723c */ /* 0x080fe2000004183c */
[----:B---3--:R-:W-:Y:S07]  /*12180*/  LDSM.16.M88.4 R176, [R206] ;  /* 0x00000000ceb0783b */ /* 0x008fee0000000200 */
[C---:B------:R-:W-:Y:S01]  /*12190*/  HMMA.16816.F32.BF16 R64, R156.reuse, R162, R64 ;  /* 0x000000a29c40723c */ /* 0x040fe20000041840 */
[----:B------:R-:W-:Y:S07]  /*121a0*/  LDSM.16.M88.4 R184, [R206+0x800] ;  /* 0x00080000ceb8783b */ /* 0x000fee0000000200 */
[-C--:B------:R-:W-:Y:S01]  /*121b0*/  HMMA.16816.F32.BF16 R68, R156, R172.reuse, R68 ;  /* 0x000000ac9c44723c */ /* 0x080fe20000041844 */
[----:B--2---:R-:W1:Y:S07]  /*121c0*/  LDSM.16.M88.4 R168, [R208] ;  /* 0x00000000d0a8783b */ /* 0x004e6e0000000200 */
[C---:B------:R-:W-:Y:S01]  /*121d0*/  HMMA.16816.F32.BF16 R72, R164.reuse, R172, R72 ;  /* 0x000000aca448723c */ /* 0x040fe20000041848 */
[----:B------:R-:W2:Y:S07]  /*121e0*/  LDSM.16.M88.4 R152, [R206+0x1000] ;  /* 0x00100000ce98783b */ /* 0x000eae0000000200 */
[-C--:B------:R-:W-:Y:S01]  /*121f0*/  HMMA.16816.F32.BF16 R76, R164, R174.reuse, R76 ;  /* 0x000000aea44c723c */ /* 0x080fe2000004184c */
[----:B------:R-:W3:Y:S07]  /*12200*/  LDSM.16.M88.4 R188, [R206+0x1800] ;  /* 0x00180000cebc783b */ /* 0x000eee0000000200 */
[----:B------:R-:W-:Y:S01]  /*12210*/  HMMA.16816.F32.BF16 R80, R156, R174, R80 ;  /* 0x000000ae9c50723c */ /* 0x000fe20000041850 */
        /* <DEDUP_REMOVED lines=49> */
[----:B------:R2:W-:Y:S07]  /*12530*/  MUFU.TANH R190, R0 ;  /* 0x0000000000be7308 */ /* 0x0005ee0000002400 */
[C---:B------:R-:W-:Y:S08]  /*12540*/  HMMA.16816.F32.BF16 R32, R160.reuse, R6, R32 ;  /* 0x00000006a020723c */ /* 0x040ff00000041820 */
[----:B------:R-:W-:Y:S04]  /*12550*/  FMUL.FTZ R2, R26, c[0x0][0x320] ;  /* 0x0000c8001a027a20 */ /* 0x000fe80000410000 */
[----:B------:R-:W-:Y:S01]  /*12560*/  FMUL.FTZ R4, R25, c[0x0][0x320] ;  /* 0x0000c80019047a20 */ /* 0x000fe20000410000 */
[----:B------:R-:W-:Y:S01]  /*12570*/  MUFU.TANH R173, R2 ;  /* 0x0000000200ad7308 */ /* 0x000fe20000002400 */
[----:B--2---:R-:W-:Y:S09]  /*12580*/  FMUL.FTZ R0, R12, c[0x0][0x320] ;  /* 0x0000c8000c007a20 */ /* 0x004ff20000410000 */
[----:B------:R2:W-:Y:S10]  /*12590*/  MUFU.TANH R187, R0 ;  /* 0x0000000000bb7308 */ /* 0x0005f40000002400 */
[----:B------:R5:W-:Y:S01]  /*125a0*/  MUFU.TANH R174, R4 ;  /* 0x0000000400ae7308 */ /* 0x000be20000002400 */
[-C--:B-1----:R-:W-:Y:S08]  /*125b0*/  HMMA.16816.F32.BF16 R36, R160, R8.reuse, R36 ;  /* 0x00000008a024723c */ /* 0x082ff00000041824 */
[C---:B------:R-:W-:Y:S04]  /*125c0*/  HMMA.16816.F32.BF16 R40, R156.reuse, R8, R40 ;  /* 0x000000089c28723c */ /* 0x040fe80000041828 */
[----:B--2---:R-:W-:Y:S04]  /*125d0*/  FMUL.FTZ R0, R13, c[0x0][0x320] ;  /* 0x0000c8000d007a20 */ /* 0x004fe80000410000 */
[-C--:B------:R-:W-:Y:S01]  /*125e0*/  HMMA.16816.F32.BF16 R44, R156, R10.reuse, R44 ;  /* 0x0000000a9c2c723c */ /* 0x080fe2000004182c */
[----:B------:R1:W-:Y:S01]  /*125f0*/  MUFU.TANH R185, R0 ;  /* 0x0000000000b97308 */ /* 0x0003e20000002400 */
[----:B-----5:R-:W2:Y:S06]  /*12600*/  LDSM.16.M88.4 R4, [R203+0x1800] ;  /* 0x00180000cb04783b */ /* 0x020eac0000000200 */
[C---:B------:R-:W-:Y:S02]  /*12610*/  HMMA.16816.F32.BF16 R48, R160.reuse, R10, R48 ;  /* 0x0000000aa030723c */ /* 0x040fe40000041830 */
[----:B------:R-:W5:Y:S06]  /*12620*/  LDSM.16.M88.4 R8, [R203+0x2000] ;  /* 0x00200000cb08783b */ /* 0x000f6c0000000200 */
[----:B------:R-:W-:Y:S01]  /*12630*/  FMUL.FTZ R12, R43, c[0x0][0x320] ;  /* 0x0000c8002b0c7a20 */ /* 0x000fe20000410000 */
[----:B------:R-:W-:Y:S04]  /*12640*/  DEPBAR.LE SB0, 0x0 ;  /* 0x000080000000791a */ /* 0x000fe80000000000 */
[----:B------:R3:W-:Y:S01]  /*12650*/  MUFU.TANH R182, R12 ;  /* 0x0000000c00b67308 */ /* 0x0007e20000002400 */
[----:B------:R-:W-:Y:S02]  /*12660*/  BAR.SYNC.DEFER_BLOCKING 0x0 ;  /* 0x0000000000007b1d */ /* 0x000fe40000010000 */
[----:B------:R-:W-:Y:S02]  /*12670*/  FMUL.FTZ R2, R44, c[0x0][0x320] ;  /* 0x0000c8002c027a20 */ /* 0x000fe40000410000 */
[----:B-1----:R-:W-:Y:S05]  /*12680*/  FMUL.FTZ R0, R14, c[0x0][0x320] ;  /* 0x0000c8000e007a20 */ /* 0x002fea0000410000 */
[----:B------:R1:W1:Y:S10]  /*12690*/  MUFU.TANH R186, R0 ;  /* 0x0000000000ba7308 */ /* 0x0002740000002400 */
[----:B------:R4:W-:Y:S01]  /*126a0*/  MUFU.TANH R184, R2 ;  /* 0x0000000200b87308 */ /* 0x0009e20000002400 */
[----:B---3--:R-:W-:Y:S01]  /*126b0*/  FMUL.FTZ R12, R48, c[0x0][0x320] ;  /* 0x0000c800300c7a20 */ /* 0x008fe20000410000 */
[-C--:B--2---:R-:W-:Y:S05]  /*126c0*/  HMMA.16816.F32.BF16 R52, R160, R4.reuse, R52 ;  /* 0x00000004a034723c */ /* 0x084fea0000041834 */
[----:B-1----:R-:W-:Y:S03]  /*126d0*/  FMUL.FTZ R0, R15, c[0x0][0x320] ;  /* 0x0000c8000f007a20 */ /* 0x002fe60000410000 */
[C---:B------:R-:W-:Y:S01]  /*126e0*/  HMMA.16816.F32.BF16 R56, R156.reuse, R4, R56 ;  /* 0x000000049c38723c */ /* 0x040fe20000041838 */
[----:B------:R1:W-:Y:S07]  /*126f0*/  MUFU.TANH R183, R0 ;  /* 0x0000000000b77308 */ /* 0x0003ee0000002400 */
[-C--:B------:R-:W-:Y:S04]  /*12700*/  HMMA.16816.F32.BF16 R60, R156, R6.reuse, R60 ;  /* 0x000000069c3c723c */ /* 0x080fe8000004183c */
[----:B----4-:R-:W-:Y:S04]  /*12710*/  FMUL.FTZ R2, R51, c[0x0][0x320] ;  /* 0x0000c80033027a20 */ /* 0x010fe80000410000 */
[----:B------:R-:W-:Y:S01]  /*12720*/  FMUL.FTZ R4, R53, c[0x0][0x320] ;  /* 0x0000c80035047a20 */ /* 0x000fe20000410000 */
[----:B------:R-:W-:Y:S01]  /*12730*/  MUFU.TANH R167, R2 ;  /* 0x0000000200a77308 */ /* 0x000fe20000002400 */
[C---:B------:R-:W-:Y:S08]  /*12740*/  HMMA.16816.F32.BF16 R64, R160.reuse, R6, R64 ;  /* 0x00000006a040723c */ /* 0x040ff00000041840 */
[-C--:B-----5:R-:W-:Y:S04]  /*12750*/  HMMA.16816.F32.BF16 R68, R160, R8.reuse, R68 ;  /* 0x00000008a044723c */ /* 0x0a0fe80000041844 */
        /* <DEDUP_REMOVED lines=9> */
[----:B------:R1:W-:Y:S01]  /*127f0*/  MUFU.TANH R13, R0 ;  /* 0x00000000000d7308 */ /* 0x0003e20000002400 */
[----:B--2---:R-:W-:Y:S11]  /*12800*/  FMUL.FTZ R8, R58, c[0x0][0x320] ;  /* 0x0000c8003a087a20 */ /* 0x004ff60000410000 */
[----:B------:R-:W-:Y:S04]  /*12810*/  @!UPT UIADD3 URZ, URZ, URZ, URZ ;  /* 0x0000003f3f3ff290 */ /* 0x000fe8000fffe03f */
        /* <DEDUP_REMOVED lines=12> */
[----:B------:R1:W3:Y:S02]  /*128e0*/  MUFU.TANH R176, R0 ;  /* 0x0000000000b07308 */ /* 0x0002e40000002400 */
[----:B-1----:R-:W-:Y:S08]  /*128f0*/  FMUL.FTZ R0, R24, c[0x0][0x320] ;  /* 0x0000c80018007a20 */ /* 0x002ff00000410000 */
[----:B------:R1:W-:Y:S02]  /*12900*/  MUFU.TANH R175, R0 ;  /* 0x0000000000af7308 */ /* 0x0003e40000002400 */
[----:B-1----:R-:W-:Y:S08]  /*12910*/  FMUL.FTZ R0, R27, c[0x0][0x320] ;  /* 0x0000c8001b007a20 */ /* 0x002ff00000410000 */
[----:B------:R1:W4:Y:S02]  /*12920*/  MUFU.TANH R172, R0 ;  /* 0x0000000000ac7308 */ /* 0x0003240000002400 */
[----:B-1----:R-:W-:Y:S08]  /*12930*/  FMUL.FTZ R0, R28, c[0x0][0x320] ;  /* 0x0000c8001c007a20 */ /* 0x002ff00000410000 */
[----:B------:R1:W-:Y:S02]  /*12940*/  MUFU.TANH R170, R0 ;  /* 0x0000000000aa7308 */ /* 0x0003e40000002400 */
[----:B-1----:R-:W-:Y:S08]  /*12950*/  FMUL.FTZ R0, R29, c[0x0][0x320] ;  /* 0x0000c8001d007a20 */ /* 0x002ff00000410000 */
[----:B------:R1:W5:Y:S02]  /*12960*/  MUFU.TANH R169, R0 ;  /* 0x0000000000a97308 */ /* 0x0003640000002400 */
[----:B-1----:R-:W-:Y:S08]  /*12970*/  FMUL.FTZ R0, R30, c[0x0][0x320] ;  /* 0x0000c8001e007a20 */ /* 0x002ff00000410000 */
[----:B------:R1:W-:Y:S02]  /*12980*/  MUFU.TANH R168, R0 ;  /* 0x0000000000a87308 */ /* 0x0003e40000002400 */
        /* <DEDUP_REMOVED lines=19> */
[----:B--2---:R-:W-:Y:S09]  /*12ac0*/  FMUL.FTZ R0, R39, c[0x0][0x320] ;  /* 0x0000c80027007a20 */ /* 0x004ff20000410000 */
        /* <DEDUP_REMOVED lines=12> */
[----:B------:R-:W-:Y:S10]  /*12b90*/  MUFU.TANH R47, R12 ;  /* 0x0000000c002f7308 */ /* 0x000ff40000002400 */
[----:B------:R1:W-:Y:S02]  /*12ba0*/  MUFU.TANH R196, R0 ;  /* 0x0000000000c47308 */ /* 0x0003e40000002400 */
[----:B-1----:R-:W-:Y:S08]  /*12bb0*/  FMUL.FTZ R0, R49, c[0x0][0x320] ;  /* 0x0000c80031007a20 */ /* 0x002ff00000410000 */
[----:B------:R1:W-:Y:S02]  /*12bc0*/  MUFU.TANH R45, R0 ;  /* 0x00000000002d7308 */ /* 0x0003e40000002400 */
[----:B-1----:R-:W-:Y:S08]  /*12bd0*/  FMUL.FTZ R0, R50, c[0x0][0x320] ;  /* 0x0000c80032007a20 */ /* 0x002ff00000410000 */
[----:B------:R1:W-:Y:S02]  /*12be0*/  MUFU.TANH R171, R0 ;  /* 0x0000000000ab7308 */ /* 0x0003e40000002400 */
[----:B-1----:R-:W-:Y:S01]  /*12bf0*/  IMAD.IADD R0, R224, 0x1, R225 ;  /* 0x00000001e0007824 */ /* 0x002fe200078e02e1 */
[----:B------:R-:W-:Y:S05]  /*12c00*/  @P1 MOV R0, R223 ;  /* 0x000000df00001202 */ /* 0x000fea0000000f00 */
[----:B------:R-:W-:Y:S08]  /*12c10*/  SHFL.IDX PT, R6, R0, 0x1, 0x1c1f ;  /* 0x003c1f0000067f89 */ /* 0x000ff000000e0000 */
[----:B------:R-:W1:Y:S08]  /*12c20*/  SHFL.IDX PT, R12, R0, 0x2, 0x1c1f ;  /* 0x005c1f00000c7f89 */ /* 0x000e7000000e0000 */
[----:B------:R-:W1:Y:S08]  /*12c30*/  SHFL.IDX PT, R2, R0, RZ, 0x1c1f ;  /* 0x001c1fff00027589 */ /* 0x000e7000000e0000 */
[----:B------:R1:W2:Y:S02]  /*12c40*/  SHFL.IDX PT, R7, R0, 0x3, 0x1c1f ;  /* 0x007c1f0000077f89 */ /* 0x0002a400000e0000 */
[----:B-1----:R-:W-:Y:S04]  /*12c50*/  FMUL.FTZ R0, R52, c[0x0][0x320] ;  /* 0x0000c80034007a20 */ /* 0x002fe80000410000 */
[----:B------:R1:W-:Y:S02]  /*12c60*/  MUFU.TANH R43, R0 ;  /* 0x00000000002b7308 */ /* 0x0003e40000002400 */
[----:B-1----:R-:W-:Y:S05]  /*12c70*/  IMAD R0, R216, -0x50, RZ ;  /* 0xffffffb0d8007824 */ /* 0x002fea00078e02ff */
[----:B------:R-:W-:Y:S04]  /*12c80*/  IADD3 R0, -R222, 0x1, R0 ;  /* 0x00000001de007810 */ /* 0x000fe80007ffe100 */
[----:B------:R-:W-:Y:S05]  /*12c90*/  IADD3 R5, -R219, R0, R221 ;  /* 0x00000000db057210 */ /* 0x000fea0007ffe1dd */
[C---:B------:R-:W-:Y:S02]  /*12ca0*/  IMAD.IADD R0, R5.reuse, 0x1, R12 ;  /* 0x0000000105007824 */ /* 0x040fe400078e020c */
[C---:B------:R-:W-:Y:S01]  /*12cb0*/  IMAD.IADD R4, R5.reuse, 0x1, R2 ;  /* 0x0000000105047824 */ /* 0x040fe200078e0202 */
[C---:B------:R-:W-:Y:S01]  /*12cc0*/  IADD3 R2, R5.reuse, R6, RZ ;  /* 0x0000000605027210 */ /* 0x040fe20007ffe0ff */
[----:B------:R-:W-:Y:S01]  /*12cd0*/  FMUL.FTZ R6, R56, c[0x0][0x320] ;  /* 0x0000c80038067a20 */ /* 0x000fe20000410000 */
[----:B------:R-:W-:Y:S02]  /*12ce0*/  ISETP.GT.AND P5, PT, R0, RZ, PT ;  /* 0x000000ff0000720c */ /* 0x000fe40003fa4270 */
[----:B--2---:R-:W-:Y:S01]  /*12cf0*/  IADD3 R5, R5, R7, RZ ;  /* 0x0000000705057210 */ /* 0x004fe20007ffe0ff */
[----:B------:R1:W-:Y:S01]  /*12d00*/  MUFU.TANH R55, R6 ;  /* 0x0000000600377308 */ /* 0x0003e20000002400 */
[----:B------:R-:W-:Y:S01]  /*12d10*/  FMUL.FTZ R7, R57, c[0x0][0x320] ;  /* 0x0000c80039077a20 */ /* 0x000fe20000410000 */
[----:B------:R-:W-:Y:S02]  /*12d20*/  FSEL R18, R152, -INF , P5 ;  /* 0xff80000098127808 */ /* 0x000fe40002800000 */
[----:B------:R-:W-:Y:S02]  /*12d30*/  ISETP.GT.AND P5, PT, R5, 0x8, PT ;  /* 0x000000080500780c */ /* 0x000fe40003fa4270 */
[----:B------:R-:W-:Y:S02]  /*12d40*/  ISETP.GT.AND P1, PT, R4, RZ, PT ;  /* 0x000000ff0400720c */ /* 0x000fe40003f24270 */
[----:B------:R-:W-:Y:S02]  /*12d50*/  FSEL R24, R186, -INF , P5 ;  /* 0xff800000ba187808 */ /* 0x000fe40002800000 */
[----:B------:R2:W-:Y:S01]  /*12d60*/  MUFU.TANH R152, R7 ;  /* 0x0000000700987308 */ /* 0x0005e20000002400 */
[----:B------:R-:W-:Y:S02]  /*12d70*/  ISETP.GT.AND P5, PT, R4, 0x11, PT ;  /* 0x000000110400780c */ /* 0x000fe40003fa4270 */
[----:B------:R-:W-:Y:S02]  /*12d80*/  ISETP.GT.AND P2, PT, R2, RZ, PT ;  /* 0x000000ff0200720c */ /* 0x000fe40003f44270 */
[----:B------:R-:W-:Y:S02]  /*12d90*/  FSEL R29, R87, -INF , P5 ;  /* 0xff800000571d7808 */ /* 0x000fe40002800000 */
[----:B------:R-:W-:Y:S02]  /*12da0*/  FSEL R10, R194, -INF , P1 ;  /* 0xff800000c20a7808 */ /* 0x000fe40000800000 */
[----:B------:R-:W-:Y:S02]  /*12db0*/  ISETP.GT.AND P1, PT, R5, RZ, PT ;  /* 0x000000ff0500720c */ /* 0x000fe40003f24270 */
        /* <DEDUP_REMOVED lines=8> */
[----:B------:R-:W-:Y:S01]  /*12e40*/  ISETP.GT.AND P4, PT, R5, 0x9, PT ;  /* 0x000000090500780c */ /* 0x000fe20003f84270 */
[----:B--2---:R-:W-:Y:S01]  /*12e50*/  FMUL.FTZ R7, R65, c[0x0][0x320] ;  /* 0x0000c80041077a20 */ /* 0x004fe20000410000 */
[----:B------:R-:W-:Y:S02]  /*12e60*/  FSEL R20, R187, -INF , P2 ;  /* 0xff800000bb147808 */ /* 0x000fe40001000000 */
[----:B------:R-:W-:Y:S01]  /*12e70*/  ISETP.GT.AND P5, PT, R5, 0x10, PT ;  /* 0x000000100500780c */ /* 0x000fe20003fa4270 */
[----:B------:R2:W2:Y:S01]  /*12e80*/  MUFU.TANH R41, R7 ;  /* 0x0000000700297308 */ /* 0x0004a20000002400 */
[----:B------:R-:W-:Y:S02]  /*12e90*/  ISETP.GT.AND P2, PT, R2, 0x9, PT ;  /* 0x000000090200780c */ /* 0x000fe40003f44270 */
[----:B------:R-:W-:Y:S02]  /*12ea0*/  FSEL R25, R183, -INF , P4 ;  /* 0xff800000b7197808 */ /* 0x000fe40002000000 */
[----:B------:R-:W-:Y:S02]  /*12eb0*/  ISETP.GT.AND P4, PT, R4, 0x10, PT ;  /* 0x000000100400780c */ /* 0x000fe40003f84270 */
[----:B------:R-:W-:Y:S02]  /*12ec0*/  FSEL R13, R13, -INF , P1 ;  /* 0xff8000000d0d7808 */ /* 0x000fe40000800000 */
[----:B------:R-:W-:Y:S02]  /*12ed0*/  ISETP.GT.AND P1, PT, R2, 0x11, PT ;  /* 0x000000110200780c */ /* 0x000fe40003f24270 */
[----:B------:R-:W-:Y:S02]  /*12ee0*/  FSEL R17, R17, -INF , P2 ;  /* 0xff80000011117808 */ /* 0x000fe40001000000 */
[----:B------:R-:W-:Y:S01]  /*12ef0*/  FSEL R30, R178, -INF , P4 ;  /* 0xff800000b21e7808 */ /* 0x000fe20002000000 */
[----:B-1----:R-:W-:Y:S01]  /*12f00*/  FMUL.FTZ R6, R61, c[0x0][0x320] ;  /* 0x0000c8003d067a20 */ /* 0x002fe20000410000 */
[----:B------:R-:W-:Y:S02]  /*12f10*/  FSEL R36, R173, -INF , P5 ;  /* 0xff800000ad247808 */ /* 0x000fe40002800000 */
[----:B---3--:R-:W-:Y:S01]  /*12f20*/  FSEL R33, R176, -INF , P1 ;  /* 0xff800000b0217808 */ /* 0x008fe20000800000 */
[----:B------:R1:W-:Y:S01]  /*12f30*/  MUFU.TANH R163, R6 ;  /* 0x0000000600a37308 */ /* 0x0003e20000002400 */
[C---:B------:R-:W-:Y:S02]  /*12f40*/  ISETP.GT.AND P2, PT, R0.reuse, 0x11, PT ;  /* 0x000000110000780c */ /* 0x040fe40003f44270 */
[C---:B------:R-:W-:Y:S02]  /*12f50*/  ISETP.GT.AND P4, PT, R5.reuse, 0x11, PT ;  /* 0x000000110500780c */ /* 0x040fe40003f84270 */
[----:B------:R-:W-:Y:S01]  /*12f60*/  ISETP.GT.AND P1, PT, R0, 0x19, PT ;  /* 0x000000190000780c */ /* 0x000fe20003f24270 */
[----:B--2---:R-:W-:Y:S01]  /*12f70*/  FMUL.FTZ R7, R66, c[0x0][0x320] ;  /* 0x0000c80042077a20 */ /* 0x004fe20000410000 */
[----:B------:R-:W-:Y:S02]  /*12f80*/  FSEL R35, R174, -INF , P2 ;  /* 0xff800000ae237808 */ /* 0x000fe40001000000 */
[----:B----4-:R-:W-:Y:S01]  /*12f90*/  FSEL R40, R172, -INF , P4 ;  /* 0xff800000ac287808 */ /* 0x010fe20002000000 */
[----:B------:R2:W-:Y:S01]  /*12fa0*/  MUFU.TANH R52, R7 ;  /* 0x0000000700347308 */ /* 0x0005e20000002400 */
[----:B------:R-:W-:Y:S02]  /*12fb0*/  ISETP.GT.AND P2, PT, R5, 0x19, PT ;  /* 0x000000190500780c */ /* 0x000fe40003f44270 */
[C---:B------:R-:W-:Y:S02]  /*12fc0*/  ISETP.GT.AND P5, PT, R4.reuse, 0x18, PT ;  /* 0x000000180400780c */ /* 0x040fe40003fa4270 */
[----:B------:R-:W-:Y:S02]  /*12fd0*/  ISETP.GT.AND P4, PT, R4, 0x19, PT ;  /* 0x000000190400780c */ /* 0x000fe40003f84270 */
[----:B-----5:R-:W-:Y:S02]  /*12fe0*/  FSEL R44, R169, -INF , P1 ;  /* 0xff800000a92c7808 */ /* 0x020fe40000800000 */
[----:B------:R-:W-:Y:S02]  /*12ff0*/  ISETP.GT.AND P1, PT, R2, 0x18, PT ;  /* 0x000000180200780c */ /* 0x000fe40003f24270 */
[----:B------:R-:W-:Y:S02]  /*13000*/  FSEL R50, R28, -INF , P2 ;  /* 0xff8000001c327808 */ /* 0x000fe40001000000 */
[----:B------:R-:W-:Y:S01]  /*13010*/  FSEL R28, R27, -INF , P5 ;  /* 0xff8000001b1c7808 */ /* 0x000fe20002800000 */
[----:B-1----:R-:W-:Y:S01]  /*13020*/  FMUL.FTZ R6, R64, c[0x0][0x320] ;  /* 0x0000c80040067a20 */ /* 0x002fe20000410000 */
[----:B------:R-:W-:Y:S01]  /*13030*/  ISETP.GT.AND P3, PT, R2, 0x1, PT ;  /* 0x000000010200780c */ /* 0x000fe20003f64270 */
[----:B------:R-:W3:Y:S01]  /*13040*/  LDL R64, [R1+0x3c] ;  /* 0x00003c0001407983 */ /* 0x000ee20000100800 */
[----:B------:R-:W-:Y:S02]  /*13050*/  FSEL R27, R31, -INF , P4 ;  /* 0xff8000001f1b7808 */ /* 0x000fe40002000000 */
[----:B------:R-:W-:Y:S02]  /*13060*/  FSEL R31, R26, -INF , P1 ;  /* 0xff8000001a1f7808 */ /* 0x000fe40000800000 */
[----:B------:R-:W-:Y:S02]  /*13070*/  ISETP.GT.AND P1, PT, R0, 0x20, PT ;  /* 0x000000200000780c */ /* 0x000fe40003f24270 */
[----:B------:R-:W-:Y:S01]  /*13080*/  FSEL R15, R191, -INF , P3 ;  /* 0xff800000bf0f7808 */ /* 0x000fe20001800000 */
[----:B--2---:R-:W-:Y:S01]  /*13090*/  FMUL.FTZ R7, R68, c[0x0][0x320] ;  /* 0x0000c80044077a20 */ /* 0x004fe20000410000 */
[----:B------:R-:W-:Y:S02]  /*130a0*/  ISETP.GT.AND P3, PT, R0, 0x9, PT ;  /* 0x000000090000780c */ /* 0x000fe40003f64270 */
[----:B------:R-:W-:Y:S01]  /*130b0*/  FSEL R160, R37, -INF , P1 ;  /* 0xff80000025a07808 */ /* 0x000fe20000800000 */
[----:B------:R1:W-:Y:S01]  /*130c0*/  MUFU.TANH R39, R7 ;  /* 0x0000000700277308 */ /* 0x0003e20000002400 */
[----:B------:R-:W-:Y:S02]  /*130d0*/  FSEL R21, R185, -INF , P3 ;  /* 0xff800000b9157808 */ /* 0x000fe40001800000 */
[C---:B------:R-:W-:Y:S02]  /*130e0*/  ISETP.GT.AND P0, PT, R4.reuse, 0x1, PT ;  /* 0x000000010400780c */ /* 0x040fe40003f04270 */
[----:B------:R-:W-:Y:S02]  /*130f0*/  ISETP.GT.AND P6, PT, R4, 0x8, PT ;  /* 0x000000080400780c */ /* 0x000fe40003fc4270 */
[----:B------:R-:W-:Y:S02]  /*13100*/  FSEL R11, R193, -INF , P0 ;  /* 0xff800000c10b7808 */ /* 0x000fe40000000000 */
[----:B------:R-:W-:Y:S01]  /*13110*/  ISETP.GT.AND P0, PT, R5, 0x1, PT ;  /* 0x000000010500780c */ /* 0x000fe20003f04270 */
[----:B------:R-:W-:Y:S01]  /*13120*/  MUFU.TANH R185, R8 ;  /* 0x0000000800b97308 */ /* 0x000fe20000002400 */
[----:B------:R-:W-:Y:S02]  /*13130*/  FSEL R12, R181, -INF , P6 ;  /* 0xff800000b50c7808 */ /* 0x000fe40003000000 */
[----:B------:R-:W-:Y:S02]  /*13140*/  FSEL R23, R188, -INF , P0 ;  /* 0xff800000bc177808 */ /* 0x000fe40000000000 */
[----:B------:R-:W-:Y:S02]  /*13150*/  ISETP.GT.AND P6, PT, R4, 0x39, PT ;  /* 0x000000390400780c */ /* 0x000fe40003fc4270 */
[----:B------:R-:W-:Y:S02]  /*13160*/  ISETP.GT.AND P0, PT, R2, 0x8, PT ;  /* 0x000000080200780c */ /* 0x000fe40003f04270 */
[----:B------:R-:W-:Y:S01]  /*13170*/  FSEL R187, R41, -INF , P6 ;  /* 0xff80000029bb7808 */ /* 0x000fe20003000000 */
[----:B------:R2:W4:Y:S01]  /*13180*/  MUFU.TANH R8, R6 ;  /* 0x0000000600087308 */ /* 0x0005220000002400 */
[----:B------:R-:W-:Y:S02]  /*13190*/  FSEL R16, R16, -INF , P0 ;  /* 0xff80000010107808 */ /* 0x000fe40000000000 */
[C---:B------:R-:W-:Y:S01]  /*131a0*/  ISETP.GT.AND P6, PT, R0.reuse, 0x41, PT ;  /* 0x000000410000780c */ /* 0x040fe20003fc4270 */
[----:B-1----:R-:W-:Y:S01]  /*131b0*/  FMUL.FTZ R7, R69, c[0x0][0x320] ;  /* 0x0000c80045077a20 */ /* 0x002fe20000410000 */
[----:B------:R-:W-:Y:S02]  /*131c0*/  ISETP.GT.AND P0, PT, R0, 0x10, PT ;  /* 0x000000100000780c */ /* 0x000fe40003f04270 */
[----:B------:R-:W-:Y:S02]  /*131d0*/  ISETP.GT.AND P3, PT, R2, 0x10, PT ;  /* 0x000000100200780c */ /* 0x000fe40003f64270 */
[----:B------:R-:W-:Y:S01]  /*131e0*/  FSEL R34, R175, -INF , P0 ;  /* 0xff800000af227808 */ /* 0x000fe20000000000 */
[----:B------:R1:W-:Y:S01]  /*131f0*/  MUFU.TANH R37, R7 ;  /* 0x0000000700257308 */ /* 0x0003e20000002400 */
[----:B------:R-:W-:Y:S02]  /*13200*/  FSEL R32, R177, -INF , P3 ;  /* 0xff800000b1207808 */ /* 0x000fe40001800000 */
[----:B------:R-:W-:Y:S02]  /*13210*/  ISETP.GT.AND P0, PT, R5, 0x18, PT ;  /* 0x000000180500780c */ /* 0x000fe40003f04270 */
[----:B------:R-:W-:Y:S02]  /*13220*/  ISETP.GT.AND P3, PT, R0, 0x18, PT ;  /* 0x000000180000780c */ /* 0x000fe40003f64270 */
[----:B------:R-:W-:Y:S02]  /*13230*/  FSEL R46, R168, -INF , P0 ;  /* 0xff800000a82e7808 */ /* 0x000fe40000000000 */
[----:B------:R-:W-:Y:S01]  /*13240*/  ISETP.GT.AND P0, PT, R2, 0x19, PT ;  /* 0x000000190200780c */ /* 0x000fe20003f04270 */
[----:B------:R-:W-:Y:S01]  /*13250*/  MUFU.TANH R181, R9 ;  /* 0x0000000900b57308 */ /* 0x000fe20000002400 */
[----:B------:R-:W-:Y:S02]  /*13260*/  FSEL R42, R170, -INF , P3 ;  /* 0xff800000aa2a7808 */ /* 0x000fe40001800000 */
[----:B------:R-:W-:Y:S02]  /*13270*/  FSEL R26, R166, -INF , P0 ;  /* 0xff800000a61a7808 */ /* 0x000fe40000000000 */
[----:B--2---:R-:W-:Y:S02]  /*13280*/  FMNMX.FTZ R6, R10, R3, !PT ;  /* 0x000000030a067209 */ /* 0x004fe40007810000 */
[----:B------:R-:W-:Y:S02]  /*13290*/  ISETP.GT.AND P0, PT, R0, 0x21, PT ;  /* 0x000000210000780c */ /* 0x000fe40003f04270 */
[----:B------:R-:W-:Y:S02]  /*132a0*/  FMNMX.FTZ R6, R11, R6, !PT ;  /* 0x000000060b067209 */ /* 0x000fe40007810000 */
[----:B------:R-:W-:Y:S02]  /*132b0*/  ISETP.GT.AND P3, PT, R4, 0x20, PT ;  /* 0x000000200400780c */ /* 0x000fe40003f64270 */
[----:B------:R-:W-:Y:S01]  /*132c0*/  FMNMX.FTZ R6, R12, R6, !PT ;  /* 0x000000060c067209 */ /* 0x000fe20007810000 */
[----:B-1----:R-:W-:Y:S01]  /*132d0*/  FMUL.FTZ R7, R80, c[0x0][0x320] ;  /* 0x0000c80050077a20 */ /* 0x002fe20000410000 */
[----:B------:R-:W-:Y:S02]  /*132e0*/  FSEL R49, R164, -INF , P3 ;  /* 0xff800000a4317808 */ /* 0x000fe40001800000 */
[----:B------:R-:W-:Y:S01]  /*132f0*/  FMNMX.FTZ R6, R13, R6, !PT ;  /* 0x000000060d067209 */ /* 0x000fe20007810000 */
[----:B------:R1:W-:Y:S01]  /*13300*/  MUFU.TANH R9, R7 ;  /* 0x0000000700097308 */ /* 0x0003e20000002400 */
[----:B------:R-:W-:Y:S02]  /*13310*/  FSEL R162, R153, -INF , P0 ;  /* 0xff80000099a27808 */ /* 0x000fe40000000000 */
[----:B------:R-:W-:Y:S02]  /*13320*/  FMNMX.FTZ R6, R30, R6, !PT ;  /* 0x000000061e067209 */ /* 0x000fe40007810000 */
[C---:B------:R-:W-:Y:S02]  /*13330*/  ISETP.GT.AND P0, PT, R4.reuse, 0x38, PT ;  /* 0x000000380400780c */ /* 0x040fe40003f04270 */
[----:B------:R-:W-:Y:S02]  /*13340*/  FMNMX.FTZ R6, R29, R6, !PT ;  /* 0x000000061d067209 */ /* 0x000fe40007810000 */
[----:B------:R-:W-:Y:S02]  /*13350*/  ISETP.GT.AND P3, PT, R4, 0x29, PT ;  /* 0x000000290400780c */ /* 0x000fe40003f64270 */
[----:B------:R-:W-:Y:S02]  /*13360*/  FMNMX.FTZ R6, R28, R6, !PT ;  /* 0x000000061c067209 */ /* 0x000fe40007810000 */
[----:B----4-:R-:W-:Y:S01]  /*13370*/  FSEL R174, R8, -INF , P0 ;  /* 0xff80000008ae7808 */ /* 0x010fe20000000000 */
[----:B------:R-:W-:Y:S01]  /*13380*/  FMUL.FTZ R8, R67, c[0x0][0x320] ;  /* 0x0000c80043087a20 */ /* 0x000fe20000410000 */
[----:B------:R-:W-:Y:S02]  /*13390*/  ISETP.GT.AND P5, PT, R4, 0x21, PT ;  /* 0x000000210400780c */ /* 0x000fe40003fa4270 */
[----:B------:R-:W-:Y:S02]  /*133a0*/  FMNMX.FTZ R6, R27, R6, !PT ;  /* 0x000000061b067209 */ /* 0x000fe40007810000 */
[----:B------:R-:W-:Y:S02]  /*133b0*/  FSEL R61, R45, -INF , P3 ;  /* 0xff8000002d3d7808 */ /* 0x000fe40001800000 */
[----:B------:R2:W4:Y:S01]  /*133c0*/  MUFU.TANH R45, R8 ;  /* 0x00000008002d7308 */ /* 0x0005220000002400 */
[----:B------:R-:W-:Y:S01]  /*133d0*/  FSEL R51, R154, -INF , P5 ;  /* 0xff8000009a337808 */ /* 0x000fe20002800000 */
[----:B-1----:R-:W-:Y:S01]  /*133e0*/  FMUL.FTZ R7, R81, c[0x0][0x320] ;  /* 0x0000c80051077a20 */ /* 0x002fe20000410000 */
[----:B------:R-:W-:Y:S02]  /*133f0*/  FMNMX.FTZ R6, R49, R6, !PT ;  /* 0x0000000631067209 */ /* 0x000fe40007810000 */
[----:B------:R-:W-:Y:S02]  /*13400*/  ISETP.GT.AND P5, PT, R4, 0x28, PT ;  /* 0x000000280400780c */ /* 0x000fe40003fa4270 */
[----:B------:R-:W-:Y:S03]  /*13410*/  FMNMX.FTZ R6, R51, R6, !PT ;  /* 0x0000000633067209 */ /* 0x000fe60007810000 */
[----:B------:R-:W1:Y:S01]  /*13420*/  MUFU.TANH R7, R7 ;  /* 0x0000000700077308 */ /* 0x000e620000002400 */
[----:B------:R-:W-:Y:S01]  /*13430*/  FSEL R59, R47, -INF , P5 ;  /* 0xff8000002f3b7808 */ /* 0x000fe20002800000 */
[----:B------:R-:W-:Y:S01]  /*13440*/  FMUL.FTZ R47, R82, c[0x0][0x320] ;  /* 0x0000c800522f7a20 */ /* 0x000fe20000410000 */
[C---:B------:R-:W-:Y:S02]  /*13450*/  ISETP.GT.AND P2, PT, R2.reuse, 0x21, PT ;  /* 0x000000210200780c */ /* 0x040fe40003f44270 */
[----:B------:R-:W-:Y:S02]  /*13460*/  FMNMX.FTZ R6, R59, R6, !PT ;  /* 0x000000063b067209 */ /* 0x000fe40007810000 */
[----:B------:R-:W-:Y:S02]  /*13470*/  FSEL R58, R165, -INF , P2 ;  /* 0xff800000a53a7808 */ /* 0x000fe40001000000 */
[----:B------:R-:W-:Y:S02]  /*13480*/  ISETP.GT.AND P4, PT, R2, 0x20, PT ;  /* 0x000000200200780c */ /* 0x000fe40003f84270 */
[C---:B------:R-:W-:Y:S02]  /*13490*/  ISETP.GT.AND P2, PT, R4.reuse, 0x30, PT ;  /* 0x000000300400780c */ /* 0x040fe40003f44270 */
[----:B------:R-:W-:Y:S01]  /*134a0*/  ISETP.GT.AND P5, PT, R4, 0x40, PT ;  /* 0x000000400400780c */ /* 0x000fe20003fa4270 */
[----:B--2---:R-:W-:Y:S01]  /*134b0*/  FMUL.FTZ R8, R62, c[0x0][0x320] ;  /* 0x0000c8003e087a20 */ /* 0x004fe20000410000 */
[----:B------:R-:W-:Y:S01]  /*134c0*/  FSEL R172, R43, -INF , P2 ;  /* 0xff8000002bac7808 */ /* 0x000fe20001000000 */
[----:B------:R-:W-:Y:S01]  /*134d0*/  FMUL.FTZ R43, R71, c[0x0][0x320] ;  /* 0x0000c800472b7a20 */ /* 0x000fe20000410000 */
[C---:B------:R-:W-:Y:S02]  /*134e0*/  ISETP.GT.AND P1, PT, R4.reuse, 0x31, PT ;  /* 0x000000310400780c */ /* 0x040fe40003f24270 */
[C---:B------:R-:W-:Y:S02]  /*134f0*/  ISETP.GT.AND P3, PT, R4.reuse, 0x48, PT ;  /* 0x000000480400780c */ /* 0x040fe40003f64270 */
[C---:B------:R-:W-:Y:S02]  /*13500*/  ISETP.GT.AND P2, PT, R4.reuse, 0x49, PT ;  /* 0x000000490400780c */ /* 0x040fe40003f44270 */
[----:B------:R-:W-:Y:S02]  /*13510*/  FSEL R57, R155, -INF , P4 ;  /* 0xff8000009b397808 */ /* 0x000fe40002000000 */
[----:B------:R-:W-:Y:S02]  /*13520*/  ISETP.GT.AND P4, PT, R4, 0x41, PT ;  /* 0x000000410400780c */ /* 0x000fe40003f84270 */
[----:B------:R-:W-:Y:S02]  /*13530*/  FMNMX.FTZ R4, R61, R6, !PT ;  /* 0x000000063d047209 */ /* 0x000fe40007810000 */
[----:B------:R-:W-:Y:S02]  /*13540*/  FSEL R226, R39, -INF , P5 ;  /* 0xff80000027e27808 */ /* 0x000fe40002800000 */
[----:B------:R2:W-:Y:S01]  /*13550*/  MUFU.TANH R39, R47 ;  /* 0x0000002f00277308 */ /* 0x0005e20000002400 */
[----:B------:R-:W-:Y:S02]  /*13560*/  ISETP.GT.AND P5, PT, R2, 0x28, PT ;  /* 0x000000280200780c */ /* 0x000fe40003fa4270 */
[----:B------:R-:W-:Y:S01]  /*13570*/  FSEL R173, R38, -INF , P1 ;  /* 0xff80000026ad7808 */ /* 0x000fe20000800000 */
[----:B------:R-:W-:Y:S01]  /*13580*/  FMUL.FTZ R38, R70, c[0x0][0x320] ;  /* 0x0000c80046267a20 */ /* 0x000fe20000410000 */
[----:B------:R-:W-:Y:S02]  /*13590*/  FMNMX.FTZ R4, R172, R4, !PT ;  /* 0x00000004ac047209 */ /* 0x000fe40007810000 */
[----:B------:R-:W-:Y:S02]  /*135a0*/  ISETP.GT.AND P1, PT, R5, 0x20, PT ;  /* 0x000000200500780c */ /* 0x000fe40003f24270 */
[----:B------:R-:W-:Y:S01]  /*135b0*/  FSEL R56, R171, -INF , P5 ;  /* 0xff800000ab387808 */ /* 0x000fe20002800000 */
[----:B------:R-:W-:Y:S01]  /*135c0*/  MUFU.TANH R41, R38 ;  /* 0x0000002600297308 */ /* 0x000fe20000002400 */
[----:B------:R-:W-:Y:S02]  /*135d0*/  ISETP.GT.AND P5, PT, R2, 0x39, PT ;  /* 0x000000390200780c */ /* 0x000fe40003fa4270 */
[----:B------:R-:W-:Y:S02]  /*135e0*/  FMNMX.FTZ R4, R173, R4, !PT ;  /* 0x00000004ad047209 */ /* 0x000fe40007810000 */
[----:B------:R-:W-:Y:S02]  /*135f0*/  FSEL R157, R180, -INF , P1 ;  /* 0xff800000b49d7808 */ /* 0x000fe40000800000 */
[----:B------:R-:W-:Y:S02]  /*13600*/  ISETP.GT.AND P1, PT, R2, 0x30, PT ;  /* 0x000000300200780c */ /* 0x000fe40003f24270 */
[----:B----4-:R-:W-:Y:S01]  /*13610*/  FSEL R170, R45, -INF , P5 ;  /* 0xff8000002daa7808 */ /* 0x010fe20002800000 */
[----:B------:R-:W-:Y:S01]  /*13620*/  MUFU.TANH R38, R48 ;  /* 0x0000003000267308 */ /* 0x000fe20000002400 */
[----:B------:R-:W-:Y:S02]  /*13630*/  ISETP.GT.AND P5, PT, R0, 0x30, PT ;  /* 0x000000300000780c */ /* 0x000fe40003fa4270 */
[----:B-1----:R-:W-:Y:S01]  /*13640*/  FSEL R251, R7, -INF , P2 ;  /* 0xff80000007fb7808 */ /* 0x002fe20001000000 */
[----:B--2---:R-:W-:Y:S01]  /*13650*/  FMUL.FTZ R47, R79, c[0x0][0x320] ;  /* 0x0000c8004f2f7a20 */ /* 0x004fe20000410000 */
[----:B------:R-:W-:Y:S02]  /*13660*/  ISETP.GT.AND P2, PT, R2, 0x29, PT ;  /* 0x000000290200780c */ /* 0x000fe40003f44270 */
[----:B------:R-:W-:Y:S02]  /*13670*/  FMNMX.FTZ R4, R174, R4, !PT ;  /* 0x00000004ae047209 */ /* 0x000fe40007810000 */
[----:B------:R-:W-:Y:S02]  /*13680*/  FSEL R165, R54, -INF , P1 ;  /* 0xff80000036a57808 */ /* 0x000fe40000800000 */
[----:B------:R-:W-:Y:S02]  /*13690*/  FSEL R60, R167, -INF , P2 ;  /* 0xff800000a73c7808 */ /* 0x000fe40001000000 */
[----:B------:R-:W-:Y:S02]  /*136a0*/  FSEL R167, R55, -INF , P5 ;  /* 0xff80000037a77808 */ /* 0x000fe40002800000 */
[----:B------:R-:W2:Y:S01]  /*136b0*/  LDL.64 R54, [R1+0x30] ;  /* 0x0000300001367983 */ /* 0x000ea20000100a00 */
[----:B------:R-:W-:Y:S02]  /*136c0*/  FMNMX.FTZ R4, R187, R4, !PT ;  /* 0x00000004bb047209 */ /* 0x000fe40007810000 */
[----:B------:R-:W-:Y:S02]  /*136d0*/  FSEL R229, R37, -INF , P4 ;  /* 0xff80000025e57808 */ /* 0x000fe40002000000 */
[----:B------:R-:W1:Y:S01]  /*136e0*/  MUFU.TANH R37, R43 ;  /* 0x0000002b00257308 */ /* 0x000e620000002400 */
[----:B------:R-:W-:Y:S02]  /*136f0*/  FMNMX.FTZ R4, R226, R4, !PT ;  /* 0x00000004e2047209 */ /* 0x000fe40007810000 */
[----:B------:R-:W-:Y:S01]  /*13700*/  FSEL R250, R9, -INF , P3 ;  /* 0xff80000009fa7808 */ /* 0x000fe20001800000 */
[----:B------:R-:W-:Y:S01]  /*13710*/  FMUL.FTZ R9, R63, c[0x0][0x320] ;  /* 0x0000c8003f097a20 */ /* 0x000fe20000410000 */
[----:B------:R-:W-:Y:S02]  /*13720*/  FMNMX.FTZ R4, R229, R4, !PT ;  /* 0x00000004e5047209 */ /* 0x000fe40007810000 */
[----:B------:R-:W-:Y:S02]  /*13730*/  FMNMX.FTZ R6, R14, R84, !PT ;  /* 0x000000540e067209 */ /* 0x000fe40007810000 */
[----:B------:R-:W-:Y:S02]  /*13740*/  FMNMX.FTZ R4, R250, R4, !PT ;  /* 0x00000004fa047209 */ /* 0x000fe40007810000 */
[----:B------:R-:W-:Y:S02]  /*13750*/  FMNMX.FTZ R6, R15, R6, !PT ;  /* 0x000000060f067209 */ /* 0x000fe40007810000 */
[----:B------:R-:W-:Y:S02]  /*13760*/  FMNMX.FTZ R4, R251, R4, !PT ;  /* 0x00000004fb047209 */ /* 0x000fe40007810000 */
[----:B------:R-:W-:Y:S02]  /*13770*/  FMNMX.FTZ R6, R16, R6, !PT ;  /* 0x0000000610067209 */ /* 0x000fe40007810000 */
[----:B------:R-:W-:Y:S01]  /*13780*/  ISETP.GT.AND P0, PT, R5, 0x21, PT ;  /* 0x000000210500780c */ /* 0x000fe20003f04270 */
[----:B------:R-:W4:Y:S01]  /*13790*/  SHFL.BFLY PT, R7, R4, 0x2, 0x1f ;  /* 0x0c401f0004077f89 */ /* 0x000f2200000e0000 */
[----:B------:R-:W-:Y:S02]  /*137a0*/  FMNMX.FTZ R6, R17, R6, !PT ;  /* 0x0000000611067209 */ /* 0x000fe40007810000 */
[----:B------:R-:W-:Y:S02]  /*137b0*/  ISETP.GT.AND P3, PT, R0, 0x29, PT ;  /* 0x000000290000780c */ /* 0x000fe40003f64270 */
[----:B------:R-:W-:Y:S02]  /*137c0*/  FMNMX.FTZ R6, R32, R6, !PT ;  /* 0x0000000620067209 */ /* 0x000fe40007810000 */
[----:B------:R-:W-:Y:S02]  /*137d0*/  FSEL R158, R182, -INF , P0 ;  /* 0xff800000b69e7808 */ /* 0x000fe40000000000 */
        /* <DEDUP_REMOVED lines=8> */
[----:B----4-:R-:W-:Y:S01]  /*13860*/  FMNMX.FTZ R4, R4, R7, !PT ;  /* 0x0000000704047209 */ /* 0x010fe20007810000 */
[----:B------:R-:W-:Y:S01]  /*13870*/  FMUL.FTZ R7, R72, c[0x0][0x320] ;  /* 0x0000c80048077a20 */ /* 0x000fe20000410000 */
[----:B------:R-:W-:Y:S02]  /*13880*/  FSEL R166, R53, -INF , P0 ;  /* 0xff80000035a67808 */ /* 0x000fe40000000000 */
[----:B------:R-:W-:Y:S01]  /*13890*/  MUFU.TANH R53, R8 ;  /* 0x0000000800357308 */ /* 0x000fe20000002400 */
[----:B------:R-:W-:Y:S02]  /*138a0*/  ISETP.GT.AND P5, PT, R0, 0x48, PT ;  /* 0x000000480000780c */ /* 0x000fe40003fa4270 */
[----:B------:R-:W-:Y:S02]  /*138b0*/  FSEL R171, R52, -INF , P3 ;  /* 0xff80000034ab7808 */ /* 0x000fe40001800000 */
[----:B------:R-:W-:Y:S02]  /*138c0*/  FMNMX.FTZ R6, R58, R6, !PT ;  /* 0x000000063a067209 */ /* 0x000fe40007810000 */
[----:B------:R-:W-:Y:S02]  /*138d0*/  FSEL R159, R184, -INF , P4 ;  /* 0xff800000b89f7808 */ /* 0x000fe40002000000 */
[----:B------:R-:W-:Y:S01]  /*138e0*/  FMNMX.FTZ R6, R56, R6, !PT ;  /* 0x0000000638067209 */ /* 0x000fe20007810000 */
[----:B------:R4:W5:Y:S01]  /*138f0*/  MUFU.TANH R48, R7 ;  /* 0x0000000700307308 */ /* 0x0009620000002400 */
[C---:B------:R-:W-:Y:S02]  /*13900*/  ISETP.GT.AND P4, PT, R2.reuse, 0x40, PT ;  /* 0x000000400200780c */ /* 0x040fe40003f84270 */
[C---:B------:R-:W-:Y:S02]  /*13910*/  ISETP.GT.AND P2, PT, R2.reuse, 0x41, PT ;  /* 0x000000410200780c */ /* 0x040fe40003f44270 */
[C---:B------:R-:W-:Y:S02]  /*13920*/  ISETP.GT.AND P1, PT, R2.reuse, 0x48, PT ;  /* 0x000000480200780c */ /* 0x040fe40003f24270 */
[----:B------:R-:W-:Y:S02]  /*13930*/  ISETP.GT.AND P0, PT, R2, 0x49, PT ;  /* 0x000000490200780c */ /* 0x000fe40003f04270 */
[----:B------:R-:W-:Y:S01]  /*13940*/  FMNMX.FTZ R2, R60, R6, !PT ;  /* 0x000000063c027209 */ /* 0x000fe20007810000 */
[----:B------:R5:W-:Y:S01]  /*13950*/  MUFU.TANH R52, R9 ;  /* 0x0000000900347308 */ /* 0x000be20000002400 */
[----:B------:R-:W-:Y:S02]  /*13960*/  FMNMX.FTZ R6, R18, R85, !PT ;  /* 0x0000005512067209 */ /* 0x000fe40007810000 */
[----:B------:R-:W-:Y:S02]  /*13970*/  FMNMX.FTZ R2, R165, R2, !PT ;  /* 0x00000002a5027209 */ /* 0x000fe40007810000 */
[----:B------:R-:W-:Y:S02]  /*13980*/  FMNMX.FTZ R6, R19, R6, !PT ;  /* 0x0000000613067209 */ /* 0x000fe40007810000 */
[----:B-1----:R-:W-:Y:S01]  /*13990*/  FSEL R222, R37, -INF , P2 ;  /* 0xff80000025de7808 */ /* 0x002fe20001000000 */
[----:B------:R-:W-:Y:S01]  /*139a0*/  FMUL.FTZ R37, R76, c[0x0][0x320] ;  /* 0x0000c8004c257a20 */ /* 0x000fe20000410000 */
[----:B------:R-:W-:Y:S02]  /*139b0*/  FMNMX.FTZ R6, R20, R6, !PT ;  /* 0x0000000614067209 */ /* 0x000fe40007810000 */
[----:B------:R-:W-:Y:S01]  /*139c0*/  FMNMX.FTZ R2, R166, R2, !PT ;  /* 0x00000002a6027209 */ /* 0x000fe20007810000 */
[----:B------:R1:W-:Y:S01]  /*139d0*/  MUFU.TANH R43, R37 ;  /* 0x00000025002b7308 */ /* 0x0003e20000002400 */
[----:B------:R-:W-:Y:S01]  /*139e0*/  FMNMX.FTZ R6, R21, R6, !PT ;  /* 0x0000000615067209 */ /* 0x000fe20007810000 */
[----:B----4-:R-:W-:Y:S01]  /*139f0*/  FMUL.FTZ R7, R73, c[0x0][0x320] ;  /* 0x0000c80049077a20 */ /* 0x010fe20000410000 */
[----:B------:R-:W-:Y:S02]  /*13a00*/  FSEL R225, R39, -INF , P1 ;  /* 0xff80000027e17808 */ /* 0x000fe40000800000 */
[----:B------:R-:W-:Y:S02]  /*13a10*/  FMNMX.FTZ R6, R34, R6, !PT ;  /* 0x0000000622067209 */ /* 0x000fe40007810000 */
[----:B------:R-:W-:Y:S02]  /*13a20*/  ISETP.GT.AND P2, PT, R0, 0x38, PT ;  /* 0x000000380000780c */ /* 0x000fe40003f44270 */
[----:B------:R-:W-:Y:S01]  /*13a30*/  FMNMX.FTZ R6, R35, R6, !PT ;  /* 0x0000000623067209 */ /* 0x000fe20007810000 */
[----:B------:R4:W3:Y:S01]  /*13a40*/  MUFU.TANH R45, R7 ;  /* 0x00000007002d7308 */ /* 0x0008e20000002400 */
[----:B------:R-:W-:Y:S01]  /*13a50*/  FMNMX.FTZ R2, R171, R2, !PT ;  /* 0x00000002ab027209 */ /* 0x000fe20007810000 */
[----:B-----5:R-:W5:Y:S01]  /*13a60*/  SHFL.BFLY PT, R9, R4, 0x1, 0x1f ;  /* 0x0c201f0004097f89 */ /* 0x020f6200000e0000 */
[----:B------:R-:W-:Y:S02]  /*13a70*/  FMNMX.FTZ R6, R42, R6, !PT ;  /* 0x000000062a067209 */ /* 0x000fe40007810000 */
[----:B------:R-:W-:Y:S02]  /*13a80*/  FSEL R221, R41, -INF , P4 ;  /* 0xff80000029dd7808 */ /* 0x000fe40002000000 */
[----:B------:R-:W-:Y:S02]  /*13a90*/  FMNMX.FTZ R2, R170, R2, !PT ;  /* 0x00000002aa027209 */ /* 0x000fe40007810000 */
[----:B------:R-:W-:Y:S02]  /*13aa0*/  FMNMX.FTZ R6, R44, R6, !PT ;  /* 0x000000062c067209 */ /* 0x000fe40007810000 */
[----:B------:R-:W-:Y:S02]  /*13ab0*/  FMNMX.FTZ R2, R221, R2, !PT ;  /* 0x00000002dd027209 */ /* 0x000fe40007810000 */
[----:B------:R-:W-:Y:S01]  /*13ac0*/  FMNMX.FTZ R6, R160, R6, !PT ;  /* 0x00000006a0067209 */ /* 0x000fe20007810000 */
[----:B-1----:R-:W-:Y:S01]  /*13ad0*/  FMUL.FTZ R37, R77, c[0x0][0x320] ;  /* 0x0000c8004d257a20 */ /* 0x002fe20000410000 */
[----:B------:R-:W-:Y:S02]  /*13ae0*/  FMNMX.FTZ R2, R222, R2, !PT ;  /* 0x00000002de027209 */ /* 0x000fe40007810000 */
[----:B------:R-:W-:Y:S01]  /*13af0*/  ISETP.GT.AND P4, PT, R0, 0x31, PT ;  /* 0x000000310000780c */ /* 0x000fe20003f84270 */
[----:B------:R1:W1:Y:S01]  /*13b00*/  MUFU.TANH R39, R37 ;  /* 0x0000002500277308 */ /* 0x0002620000002400 */
[----:B------:R-:W-:Y:S02]  /*13b10*/  FMNMX.FTZ R6, R162, R6, !PT ;  /* 0x00000006a2067209 */ /* 0x000fe40007810000 */
[----:B------:R-:W-:Y:S01]  /*13b20*/  FSEL R227, R38, -INF , P0 ;  /* 0xff80000026e37808 */ /* 0x000fe20000000000 */
[----:B------:R-:W-:Y:S01]  /*13b30*/  FMUL.FTZ R38, R75, c[0x0][0x320] ;  /* 0x0000c8004b267a20 */ /* 0x000fe20000410000 */
[----:B------:R-:W-:Y:S02]  /*13b40*/  FMNMX.FTZ R2, R225, R2, !PT ;  /* 0x00000002e1027209 */ /* 0x000fe40007810000 */
[----:B----4-:R-:W-:Y:S02]  /*13b50*/  FMNMX.FTZ R7, R22, R86, !PT ;  /* 0x0000005616077209 */ /* 0x010fe40007810000 */
[----:B------:R-:W-:Y:S01]  /*13b60*/  FSEL R169, R152, -INF , P4 ;  /* 0xff80000098a97808 */ /* 0x000fe20002000000 */
[----:B------:R-:W-:Y:S01]  /*13b70*/  MUFU.TANH R38, R38 ;  /* 0x0000002600267308 */ /* 0x000fe20000002400 */
[----:B------:R-:W-:Y:S02]  /*13b80*/  FMNMX.FTZ R7, R23, R7, !PT ;  /* 0x0000000717077209 */ /* 0x000fe40007810000 */
[C---:B------:R-:W-:Y:S02]  /*13b90*/  ISETP.GT.AND P4, PT, R0.reuse, 0x49, PT ;  /* 0x000000490000780c */ /* 0x040fe40003f84270 */
[C---:B------:R-:W-:Y:S02]  /*13ba0*/  ISETP.GT.AND P1, PT, R0.reuse, 0x39, PT ;  /* 0x000000390000780c */ /* 0x040fe40003f24270 */
[----:B------:R-:W-:Y:S02]  /*13bb0*/  ISETP.GT.AND P0, PT, R0, 0x40, PT ;  /* 0x000000400000780c */ /* 0x000fe40003f04270 */
[----:B------:R-:W-:Y:S01]  /*13bc0*/  FMNMX.FTZ R0, R24, R7, !PT ;  /* 0x0000000718007209 */ /* 0x000fe20007810000 */
[----:B------:R-:W-:Y:S01]  /*13bd0*/  FMUL.FTZ R7, R74, c[0x0][0x320] ;  /* 0x0000c8004a077a20 */ /* 0x000fe20000410000 */
[----:B------:R-:W-:Y:S02]  /*13be0*/  FMNMX.FTZ R6, R159, R6, !PT ;  /* 0x000000069f067209 */ /* 0x000fe40007810000 */
[----:B------:R-:W-:Y:S01]  /*13bf0*/  FMNMX.FTZ R2, R227, R2, !PT ;  /* 0x00000002e3027209 */ /* 0x000fe20007810000 */
[----:B------:R4:W3:Y:S01]  /*13c00*/  MUFU.TANH R41, R7 ;  /* 0x0000000700297308 */ /* 0x0008e20000002400 */
[----:B------:R-:W-:Y:S01]  /*13c10*/  FMNMX.FTZ R0, R25, R0, !PT ;  /* 0x0000000019007209 */ /* 0x000fe20007810000 */
[----:B-1----:R-:W-:Y:S01]  /*13c20*/  FMUL.FTZ R37, R78, c[0x0][0x320] ;  /* 0x0000c8004e257a20 */ /* 0x002fe20000410000 */
[----:B------:R-:W-:Y:S01]  /*13c30*/  FMNMX.FTZ R6, R161, R6, !PT ;  /* 0x00000006a1067209 */ /* 0x000fe20007810000 */
[----:B------:R-:W1:Y:S01]  /*13c40*/  SHFL.BFLY PT, R8, R2, 0x2, 0x1f ;  /* 0x0c401f0002087f89 */ /* 0x000e6200000e0000 */
[----:B------:R-:W-:Y:S02]  /*13c50*/  FMNMX.FTZ R0, R36, R0, !PT ;  /* 0x0000000024007209 */ /* 0x000fe40007810000 */
[----:B------:R-:W-:Y:S02]  /*13c60*/  FMNMX.FTZ R6, R167, R6, !PT ;  /* 0x00000006a7067209 */ /* 0x000fe40007810000 */
[----:B------:R-:W-:Y:S01]  /*13c70*/  FSEL R186, R87, -INF , P2 ;  /* 0xff80000057ba7808 */ /* 0x000fe20001000000 */
[----:B------:R-:W1:Y:S01]  /*13c80*/  MUFU.TANH R37, R37 ;  /* 0x0000002500257308 */ /* 0x000e620000002400 */
[----:B-----5:R-:W-:Y:S02]  /*13c90*/  FMNMX.FTZ R73, R4, R9, !PT ;  /* 0x0000000904497209 */ /* 0x020fe40007810000 */
[----:B------:R-:W-:Y:S02]  /*13ca0*/  FMNMX.FTZ R4, R40, R0, !PT ;  /* 0x0000000028047209 */ /* 0x000fe40007810000 */
[----:B------:R-:W-:Y:S02]  /*13cb0*/  FMNMX.FTZ R0, R169, R6, !PT ;  /* 0x00000006a9007209 */ /* 0x000fe40007810000 */
[----:B------:R-:W-:Y:S02]  /*13cc0*/  FSEL R184, R163, -INF , P1 ;  /* 0xff800000a3b87808 */ /* 0x000fe40000800000 */
[----:B------:R-:W-:Y:S01]  /*13cd0*/  FMNMX.FTZ R0, R186, R0, !PT ;  /* 0x00000000ba007209 */ /* 0x000fe20007810000 */
[----:B------:R-:W5:Y:S01]  /*13ce0*/  MUFU.TANH R9, R47 ;  /* 0x0000002f00097308 */ /* 0x000f620000002400 */
[----:B------:R-:W-:Y:S02]  /*13cf0*/  FMNMX.FTZ R4, R46, R4, !PT ;  /* 0x000000042e047209 */ /* 0x000fe40007810000 */
[----:B------:R-:W-:Y:S02]  /*13d00*/  FSEL R219, R48, -INF , P0 ;  /* 0xff80000030db7808 */ /* 0x000fe40000000000 */
[----:B------:R-:W-:Y:S02]  /*13d10*/  FMNMX.FTZ R0, R184, R0, !PT ;  /* 0x00000000b8007209 */ /* 0x000fe40007810000 */
[----:B------:R-:W-:Y:S02]  /*13d20*/  FMNMX.FTZ R4, R50, R4, !PT ;  /* 0x0000000432047209 */ /* 0x000fe40007810000 */
[----:B---3--:R-:W-:Y:S02]  /*13d30*/  FSEL R224, R45, -INF , P6 ;  /* 0xff8000002de07808 */ /* 0x008fe40003000000 */
[----:B------:R-:W-:Y:S02]  /*13d40*/  FMNMX.FTZ R0, R219, R0, !PT ;  /* 0x00000000db007209 */ /* 0x000fe40007810000 */
[----:B------:R-:W-:Y:S02]  /*13d50*/  ISETP.GT.AND P3, PT, R5, 0x28, PT ;  /* 0x000000280500780c */ /* 0x000fe40003f64270 */
[----:B------:R-:W-:Y:S02]  /*13d60*/  FMNMX.FTZ R4, R157, R4, !PT ;  /* 0x000000049d047209 */ /* 0x000fe40007810000 */
[----:B------:R-:W-:Y:S02]  /*13d70*/  FSEL R234, R43, -INF , P5 ;  /* 0xff8000002bea7808 */ /* 0x000fe40002800000 */
[----:B------:R-:W-:Y:S02]  /*13d80*/  FMNMX.FTZ R0, R224, R0, !PT ;  /* 0x00000000e0007209 */ /* 0x000fe40007810000 */
[----:B------:R-:W-:Y:S02]  /*13d90*/  FSEL R156, R195, -INF , P3 ;  /* 0xff800000c39c7808 */ /* 0x000fe40001800000 */
[----:B------:R-:W-:Y:S02]  /*13da0*/  ISETP.GT.AND P3, PT, R5, 0x29, PT ;  /* 0x000000290500780c */ /* 0x000fe40003f64270 */
[----:B------:R-:W-:Y:S02]  /*13db0*/  FMNMX.FTZ R4, R158, R4, !PT ;  /* 0x000000049e047209 */ /* 0x000fe40007810000 */
[----:B-1----:R-:W-:Y:S02]  /*13dc0*/  FMNMX.FTZ R2, R2, R8, !PT ;  /* 0x0000000802027209 */ /* 0x002fe40007810000 */
[----:B------:R-:W-:Y:S02]  /*13dd0*/  FSEL R236, R39, -INF , P4 ;  /* 0xff80000027ec7808 */ /* 0x000fe40002000000 */
[----:B------:R-:W-:Y:S01]  /*13de0*/  FMNMX.FTZ R0, R234, R0, !PT ;  /* 0x00000000ea007209 */ /* 0x000fe20007810000 */
[----:B------:R-:W1:Y:S01]  /*13df0*/  SHFL.BFLY PT, R8, R2, 0x1, 0x1f ;  /* 0x0c201f0002087f89 */ /* 0x000e6200000e0000 */
[----:B------:R-:W-:Y:S02]  /*13e00*/  FSEL R155, R196, -INF , P3 ;  /* 0xff800000c49b7808 */ /* 0x000fe40001800000 */
[----:B------:R-:W-:Y:S02]  /*13e10*/  ISETP.GT.AND P0, PT, R5, 0x30, PT ;  /* 0x000000300500780c */ /* 0x000fe40003f04270 */
[----:B------:R-:W-:Y:S01]  /*13e20*/  FMNMX.FTZ R6, R156, R4, !PT ;  /* 0x000000049c067209 */ /* 0x000fe20007810000 */
[C---:B------:R-:W-:Y:S01]  /*13e30*/  FMUL.FTZ R4, R73.reuse, c[0x0][0x2d0] ;  /* 0x0000b40049047a20 */ /* 0x040fe20000410000 */
[----:B------:R-:W-:Y:S02]  /*13e40*/  FMNMX.FTZ R0, R236, R0, !PT ;  /* 0x00000000ec007209 */ /* 0x000fe40007810000 */
[----:B------:R-:W-:Y:S02]  /*13e50*/  FSETP.NEU.FTZ.AND P3, PT, R73, -INF , PT ;  /* 0xff8000004900780b */ /* 0x000fe40003f7d000 */
[----:B------:R-:W-:Y:S01]  /*13e60*/  ISETP.GT.AND P2, PT, R5, 0x31, PT ;  /* 0x000000310500780c */ /* 0x000fe20003f44270 */
[----:B----4-:R-:W3:Y:S01]  /*13e70*/  SHFL.BFLY PT, R7, R0, 0x2, 0x1f ;  /* 0x0c401f0000077f89 */ /* 0x010ee200000e0000 */
[----:B------:R-:W-:Y:S02]  /*13e80*/  FSEL R163, R185, -INF , P0 ;  /* 0xff800000b9a37808 */ /* 0x000fe40000000000 */
[----:B------:R-:W-:Y:S02]  /*13e90*/  FMNMX.FTZ R6, R155, R6, !PT ;  /* 0x000000069b067209 */ /* 0x000fe40007810000 */
[----:B------:R-:W-:Y:S02]  /*13ea0*/  ISETP.GT.AND P1, PT, R5, 0x38, PT ;  /* 0x000000380500780c */ /* 0x000fe40003f24270 */
[----:B------:R-:W-:Y:S02]  /*13eb0*/  FSEL R75, R4, RZ, P3 ;  /* 0x000000ff044b7208 */ /* 0x000fe40001800000 */
[----:B------:R-:W-:Y:S02]  /*13ec0*/  FSEL R164, R181, -INF , P2 ;  /* 0xff800000b5a47808 */ /* 0x000fe40001000000 */
[----:B------:R-:W-:Y:S01]  /*13ed0*/  FMNMX.FTZ R4, R163, R6, !PT ;  /* 0x00000006a3047209 */ /* 0x000fe20007810000 */
[--C-:B------:R-:W-:Y:S01]  /*13ee0*/  FFMA.FTZ R6, R10, c[0x0][0x2d0], -R75.reuse ;  /* 0x0000b4000a067a23 */ /* 0x100fe2000001084b */
[----:B------:R-:W-:Y:S02]  /*13ef0*/  FSEL R168, R53, -INF , P1 ;  /* 0xff80000035a87808 */ /* 0x000fe40000800000 */
[C---:B------:R-:W-:Y:S01]  /*13f00*/  ISETP.GT.AND P4, PT, R5.reuse, 0x39, PT ;  /* 0x000000390500780c */ /* 0x040fe20003f84270 */
[----:B------:R4:W-:Y:S01]  /*13f10*/  MUFU.EX2 R45, R6 ;  /* 0x00000006002d7308 */ /* 0x0009e20000000800 */
[----:B------:R-:W-:Y:S02]  /*13f20*/  FMNMX.FTZ R4, R164, R4, !PT ;  /* 0x00000004a4047209 */ /* 0x000fe40007810000 */
[----:B------:R-:W-:Y:S02]  /*13f30*/  FSEL R182, R52, -INF , P4 ;  /* 0xff80000034b67808 */ /* 0x000fe40002000000 */
[C---:B------:R-:W-:Y:S02]  /*13f40*/  ISETP.GT.AND P0, PT, R5.reuse, 0x40, PT ;  /* 0x000000400500780c */ /* 0x040fe40003f04270 */
[----:B------:R-:W-:Y:S02]  /*13f50*/  FMNMX.FTZ R4, R168, R4, !PT ;  /* 0x00000004a8047209 */ /* 0x000fe40007810000 */
[----:B------:R-:W-:Y:S02]  /*13f60*/  LOP3.LUT P6, RZ, R220, 0x1, RZ, 0xc0, !PT ;  /* 0x00000001dcff7812 */ /* 0x000fe400078cc0ff */
[----:B------:R-:W-:Y:S02]  /*13f70*/  ISETP.GT.AND P2, PT, R5, 0x41, PT ;  /* 0x000000410500780c */ /* 0x000fe40003f44270 */
[----:B------:R-:W-:Y:S02]  /*13f80*/  FSEL R220, R41, -INF , P0 ;  /* 0xff80000029dc7808 */ /* 0x000fe40000000000 */
[----:B------:R-:W-:Y:S02]  /*13f90*/  FMNMX.FTZ R4, R182, R4, !PT ;  /* 0x00000004b6047209 */ /* 0x000fe40007810000 */
[----:B------:R-:W-:Y:S02]  /*13fa0*/  FSEL R223, R38, -INF , P2 ;  /* 0xff80000026df7808 */ /* 0x000fe40001000000 */
[----:B------:R-:W-:Y:S02]  /*13fb0*/  ISETP.GT.AND P1, PT, R5, 0x48, PT ;  /* 0x000000480500780c */ /* 0x000fe40003f24270 */
[----:B------:R-:W-:Y:S02]  /*13fc0*/  FMNMX.FTZ R4, R220, R4, !PT ;  /* 0x00000004dc047209 */ /* 0x000fe40007810000 */
[----:B-1----:R-:W-:Y:S01]  /*13fd0*/  FMNMX.FTZ R72, R2, R8, !PT ;  /* 0x0000000802487209 */ /* 0x002fe20007810000 */
[--C-:B----4-:R-:W-:Y:S01]  /*13fe0*/  FFMA.FTZ R6, R11, c[0x0][0x2d0], -R75.reuse ;  /* 0x0000b4000b067a23 */ /* 0x110fe2000001084b */
[----:B------:R-:W-:Y:S02]  /*13ff0*/  FSEL R231, R37, -INF , P1 ;  /* 0xff80000025e77808 */ /* 0x000fe40000800000 */
[----:B------:R-:W-:Y:S01]  /*14000*/  ISETP.GT.AND P0, PT, R5, 0x49, PT ;  /* 0x000000490500780c */ /* 0x000fe20003f04270 */
[----:B------:R1:W4:Y:S01]  /*14010*/  MUFU.EX2 R48, R6 ;  /* 0x0000000600307308 */ /* 0x0003220000000800 */
[----:B------:R-:W-:Y:S02]  /*14020*/  FMNMX.FTZ R5, R223, R4, !PT ;  /* 0x00000004df057209 */ /* 0x000fe40007810000 */
[----:B---3--:R-:W-:Y:S02]  /*14030*/  FMNMX.FTZ R4, R0, R7, !PT ;  /* 0x0000000700047209 */ /* 0x008fe40007810000 */
[----:B------:R-:W-:Y:S01]  /*14040*/  FMNMX.FTZ R0, R231, R5, !PT ;  /* 0x00000005e7007209 */ /* 0x000fe20007810000 */
[C---:B------:R-:W-:Y:S01]  /*14050*/  FMUL.FTZ R5, R72.reuse, c[0x0][0x2d0] ;  /* 0x0000b40048057a20 */ /* 0x040fe20000410000 */
[----:B------:R-:W-:Y:S01]  /*14060*/  FSETP.NEU.FTZ.AND P2, PT, R72, -INF , PT ;  /* 0xff8000004800780b */ /* 0x000fe20003f5d000 */
[----:B------:R-:W3:Y:S01]  /*14070*/  SHFL.BFLY PT, R7, R4, 0x1, 0x1f ;  /* 0x0c201f0004077f89 */ /* 0x000ee200000e0000 */
[----:B-----5:R-:W-:Y:S01]  /*14080*/  FSEL R74, R9, -INF , P0 ;  /* 0xff800000094a7808 */ /* 0x020fe20000000000 */
[--C-:B------:R-:W-:Y:S01]  /*14090*/  FFMA.FTZ R9, R29, c[0x0][0x2d0], -R75.reuse ;  /* 0x0000b4001d097a23 */ /* 0x100fe2000001084b */
[----:B------:R-:W-:Y:S02]  /*140a0*/  FSEL R152, R5, RZ, P2 ;  /* 0x000000ff05987208 */ /* 0x000fe40001000000 */
[----:B------:R-:W-:Y:S01]  /*140b0*/  FMNMX.FTZ R0, R74, R0, !PT ;  /* 0x000000004a007209 */ /* 0x000fe20007810000 */
[----:B------:R-:W-:Y:S01]  /*140c0*/  MUFU.EX2 R245, R9 ;  /* 0x0000000900f57308 */ /* 0x000fe20000000800 */
[----:B------:R-:W-:Y:S01]  /*140d0*/  ISETP.GT.AND P4, PT, R216, R217, PT ;  /* 0x000000d9d800720c */ /* 0x000fe20003f84270 */
[----:B------:R-:W-:Y:S01]  /*140e0*/  FFMA.FTZ R5, R14, c[0x0][0x2d0], -R152 ;  /* 0x0000b4000e057a23 */ /* 0x000fe20000010898 */
[----:B------:R-:W-:Y:S01]  /*140f0*/  IADD3 R217, R216, -0x1, RZ ;  /* 0xffffffffd8d97810 */ /* 0x000fe20007ffe0ff */
[----:B------:R-:W5:Y:S06]  /*14100*/  SHFL.BFLY PT, R2, R0, 0x2, 0x1f ;  /* 0x0c401f0000027f89 */ /* 0x000f6c00000e0000 */
[----:B------:R5:W-:Y:S01]  /*14110*/  MUFU.EX2 R252, R5 ;  /* 0x0000000500fc7308 */ /* 0x000be20000000800 */
[--C-:B-1----:R-:W-:Y:S01]  /*14120*/  FFMA.FTZ R6, R12, c[0x0][0x2d0], -R75.reuse ;  /* 0x0000b4000c067a23 */ /* 0x102fe2000001084b */
[----:B----4-:R-:W-:Y:S01]  /*14130*/  F2FP.BF16.PACK_AB R76, R48, R45 ;  /* 0x0000002d304c723e */ /* 0x010fe200000010ff */
[----:B------:R-:W-:Y:S01]  /*14140*/  FFMA.FTZ R12, R30, c[0x0][0x2d0], -R75 ;  /* 0x0000b4001e0c7a23 */ /* 0x000fe2000001084b */
[----:B------:R-:W-:Y:S01]  /*14150*/  @P4 MOV R11, c[0x0][0x1e0] ;  /* 0x00007800000b4a02 */ /* 0x000fe20000000f00 */
[----:B------:R-:W-:Y:S01]  /*14160*/  @P4 IMAD.MOV.U32 R10, RZ, RZ, c[0x0][0x1e4] ;  /* 0x00007900ff0a4624 */ /* 0x000fe200078e00ff */
[----:B---3--:R-:W-:Y:S04]  /*14170*/  FMNMX.FTZ R71, R4, R7, !PT ;  /* 0x0000000704477209 */ /* 0x008fe80007810000 */
[----:B------:R1:W-:Y:S01]  /*14180*/  MUFU.EX2 R62, R6 ;  /* 0x00000006003e7308 */ /* 0x0003e20000000800 */
[C---:B------:R-:W-:Y:S01]  /*14190*/  @P4 SHF.L.U64.HI R10, R11.reuse, 0x5, R10 ;  /* 0x000000050b0a4819 */ /* 0x040fe2000001020a */
[----:B------:R-:W-:Y:S01]  /*141a0*/  @P4 IMAD.SHL.U32 R11, R11, 0x20, RZ ;  /* 0x000000200b0b4824 */ /* 0x000fe200078e00ff */
[C---:B------:R-:W-:Y:S01]  /*141b0*/  FSETP.NEU.FTZ.AND P1, PT, R71.reuse, -INF , PT ;  /* 0xff8000004700780b */ /* 0x040fe20003f3d000 */
[----:B------:R-:W-:Y:S01]  /*141c0*/  FMUL.FTZ R4, R71, c[0x0][0x2d0] ;  /* 0x0000b40047047a20 */ /* 0x000fe20000410000 */
[----:B-----5:R-:W-:Y:S05]  /*141d0*/  FMNMX.FTZ R0, R0, R2, !PT ;  /* 0x0000000200007209 */ /* 0x020fea0007810000 */
[----:B------:R-:W-:Y:S01]  /*141e0*/  MUFU.EX2 R242, R12 ;  /* 0x0000000c00f27308 */ /* 0x000fe20000000800 */
[----:B------:R-:W-:Y:S01]  /*141f0*/  FSEL R153, R4, RZ, P1 ;  /* 0x000000ff04997208 */ /* 0x000fe20000800000 */
[----:B------:R-:W3:Y:S01]  /*14200*/  SHFL.BFLY PT, R2, R0, 0x1, 0x1f ;  /* 0x0c201f0000027f89 */ /* 0x000ee200000e0000 */
[--C-:B------:R-:W-:Y:S03]  /*14210*/  FFMA.FTZ R5, R15, c[0x0][0x2d0], -R152.reuse ;  /* 0x0000b4000f057a23 */ /* 0x100fe60000010898 */
[--C-:B------:R-:W-:Y:S02]  /*14220*/  FFMA.FTZ R7, R18, c[0x0][0x2d0], -R153.reuse ;  /* 0x0000b40012077a23 */ /* 0x100fe40000010899 */
[----:B------:R-:W-:Y:S02]  /*14230*/  FFMA.FTZ R8, R19, c[0x0][0x2d0], -R153 ;  /* 0x0000b40013087a23 */ /* 0x000fe40000010899 */
[----:B------:R4:W5:Y:S01]  /*14240*/  MUFU.EX2 R41, R5 ;  /* 0x0000000500297308 */ /* 0x0009620000000800 */
[----:B-1----:R-:W-:Y:S09]  /*14250*/  FFMA.FTZ R6, R13, c[0x0][0x2d0], -R75 ;  /* 0x0000b4000d067a23 */ /* 0x002ff2000001084b */
[----:B------:R1:W1:Y:S01]  /*14260*/  MUFU.EX2 R63, R6 ;  /* 0x00000006003f7308 */ /* 0x0002620000000800 */
[----:B---3--:R-:W-:Y:S01]  /*14270*/  FMNMX.FTZ R70, R0, R2, !PT ;  /* 0x0000000200467209 */ /* 0x008fe20007810000 */
[--C-:B------:R-:W-:Y:S08]  /*14280*/  FFMA.FTZ R0, R20, c[0x0][0x2d0], -R153.reuse ;  /* 0x0000b40014007a23 */ /* 0x100ff00000010899 */
[----:B------:R3:W-:Y:S01]  /*14290*/  MUFU.EX2 R249, R7 ;  /* 0x0000000700f97308 */ /* 0x0007e20000000800 */
[----:B------:R-:W-:Y:S02]  /*142a0*/  FFMA.FTZ R2, R21, c[0x0][0x2d0], -R153 ;  /* 0x0000b40015027a23 */ /* 0x000fe40000010899 */
[----:B----4-:R-:W-:Y:S01]  /*142b0*/  FFMA.FTZ R5, R16, c[0x0][0x2d0], -R152 ;  /* 0x0000b40010057a23 */ /* 0x010fe20000010898 */
[----:B-----5:R-:W-:Y:S06]  /*142c0*/  F2FP.BF16.PACK_AB R77, R41, R252 ;  /* 0x000000fc294d723e */ /* 0x020fec00000010ff */
[----:B------:R4:W-:Y:S01]  /*142d0*/  MUFU.EX2 R43, R5 ;  /* 0x00000005002b7308 */ /* 0x0009e20000000800 */
[----:B-1----:R-:W-:Y:S02]  /*142e0*/  @P4 SHF.R.S32.HI R6, RZ, 0x1f, R217 ;  /* 0x0000001fff064819 */ /* 0x002fe400000114d9 */
[----:B------:R-:W-:Y:S03]  /*142f0*/  F2FP.BF16.PACK_AB R78, R63, R62 ;  /* 0x0000003e3f4e723e */ /* 0x000fe600000010ff */
[----:B------:R-:W-:Y:S04]  /*14300*/  @P4 IMAD R6, R6, c[0x0][0x1e0], RZ ;  /* 0x0000780006064a24 */ /* 0x000fe800078e02ff */
[----:B------:R1:W-:Y:S01]  /*14310*/  MUFU.EX2 R246, R0 ;  /* 0x0000000000f67308 */ /* 0x0003e20000000800 */
[----:B------:R-:W-:Y:S02]  /*14320*/  @P4 IMAD R6, R217, c[0x0][0x1e4], R6 ;  /* 0x00007900d9064a24 */ /* 0x000fe400078e0206 */
[----:B---3--:R-:W-:Y:S07]  /*14330*/  @P4 IMAD.MOV.U32 R7, RZ, RZ, R64 ;  /* 0x000000ffff074224 */ /* 0x008fee00078e0040 */
[----:B------:R3:W5:Y:S01]  /*14340*/  MUFU.EX2 R248, R2 ;  /* 0x0000000200f87308 */ /* 0x0007620000000800 */
[--C-:B----4-:R-:W-:Y:S09]  /*14350*/  FFMA.FTZ R5, R17, c[0x0][0x2d0], -R152.reuse ;  /* 0x0000b40011057a23 */ /* 0x110ff20000010898 */
[----:B------:R4:W2:Y:S01]  /*14360*/  MUFU.EX2 R47, R5 ;  /* 0x00000005002f7308 */ /* 0x0008a20000000800 */
[----:B-1----:R-:W-:Y:S09]  /*14370*/  FMUL.FTZ R0, R70, c[0x0][0x2d0] ;  /* 0x0000b40046007a20 */ /* 0x002ff20000410000 */
[----:B------:R-:W1:Y:S01]  /*14380*/  MUFU.EX2 R247, R8 ;  /* 0x0000000800f77308 */ /* 0x000e620000000800 */
[----:B---3--:R-:W-:Y:S01]  /*14390*/  FFMA.FTZ R2, R32, c[0x0][0x2d0], -R152 ;  /* 0x0000b40020027a23 */ /* 0x008fe20000010898 */
[----:B-----5:R-:W-:Y:S08]  /*143a0*/  F2FP.BF16.PACK_AB R66, R248, R246 ;  /* 0x000000f6f842723e */ /* 0x020ff000000010ff */
[----:B------:R3:W-:Y:S01]  /*143b0*/  MUFU.EX2 R238, R2 ;  /* 0x0000000200ee7308 */ /* 0x0007e20000000800 */
[----:B----4-:R-:W-:Y:S01]  /*143c0*/  @P4 IMAD.WIDE.U32 R4, R217, c[0x0][0x1e0], RZ ;  /* 0x00007800d9044a25 */ /* 0x010fe200078e00ff */
[----:B--2---:R-:W-:Y:S03]  /*143d0*/  F2FP.BF16.PACK_AB R79, R47, R43 ;  /* 0x0000002b2f4f723e */ /* 0x004fe600000010ff */
[----:B------:R-:W-:Y:S01]  /*143e0*/  @P4 IMAD.IADD R5, R5, 0x1, R6 ;  /* 0x0000000105054824 */ /* 0x000fe200078e0206 */
[----:B------:R-:W-:Y:S03]  /*143f0*/  @P4 MOV R6, R54 ;  /* 0x0000003600064202 */ /* 0x000fe60000000f00 */
[----:B------:R-:W-:Y:S02]  /*14400*/  @P4 IMAD R5, R5, 0x50, RZ ;  /* 0x0000005005054824 */ /* 0x000fe400078e02ff */
[----:B------:R-:W-:Y:S01]  /*14410*/  @P4 IMAD.WIDE.U32 R6, R4, 0x50, R6 ;  /* 0x0000005004064825 */ /* 0x000fe200078e0006 */
[----:B-1----:R-:W-:Y:S03]  /*14420*/  F2FP.BF16.PACK_AB R64, R247, R249 ;  /* 0x000000f9f740723e */ /* 0x002fe600000010ff */
[----:B------:R-:W-:Y:S01]  /*14430*/  FFMA.FTZ R8, R28, c[0x0][0x2d0], -R75 ;  /* 0x0000b4001c087a23 */ /* 0x000fe2000001084b */
[C---:B------:R-:W-:Y:S02]  /*14440*/  @P4 LEA R4, P0, R6.reuse, c[0x0][0x1c8], 0x1 ;  /* 0x0000720006044a11 */ /* 0x040fe400078008ff */
[----:B------:R-:W-:Y:S01]  /*14450*/  @P4 IADD3 R5, R7, R5, RZ ;  /* 0x0000000507054210 */ /* 0x000fe20007ffe0ff */
[----:B------:R1:W-:Y:S01]  /*14460*/  MUFU.EX2 R241, R8 ;  /* 0x0000000800f17308 */ /* 0x0003e20000000800 */
[----:B---3--:R-:W-:Y:S02]  /*14470*/  FFMA.FTZ R2, R35, c[0x0][0x2d0], -R153 ;  /* 0x0000b40023027a23 */ /* 0x008fe40000010899 */
[----:B------:R-:W-:Y:S02]  /*14480*/  @P4 LEA.HI.X R5, R6, c[0x0][0x1cc], R5, 0x1, P0 ;  /* 0x0000730006054a11 */ /* 0x000fe400000f0c05 */
[-C--:B------:R-:W-:Y:S03]  /*14490*/  @P4 IADD3 R6, P0, R4, R11.reuse, RZ ;  /* 0x0000000b04064210 */ /* 0x080fe60007f1e0ff */
[----:B------:R2:W-:Y:S01]  /*144a0*/  @P4 LDGSTS.E.BYPASS.LTC128B.128 [R218+0x2900], [R4.64], !P6 ;  /* 0x0290000004da4fae */ /* 0x0005e2000f101d48 */
[----:B------:R-:W-:Y:S01]  /*144b0*/  @P4 IADD3.X R7, R5, R10, RZ, P0, !PT ;  /* 0x0000000a05074210 */ /* 0x000fe200007fe4ff */
[----:B------:R-:W-:Y:S01]  /*144c0*/  MUFU.EX2 R230, R2 ;  /* 0x0000000200e67308 */ /* 0x000fe20000000800 */
[----:B------:R-:W-:Y:S04]  /*144d0*/  FSETP.NEU.FTZ.AND P0, PT, R70, -INF , PT ;  /* 0xff8000004600780b */ /* 0x000fe80003f1d000 */
[----:B------:R-:W-:Y:S01]  /*144e0*/  FSEL R154, R0, RZ, P0 ;  /* 0x000000ff009a7208 */ /* 0x000fe20000000000 */
[----:B------:R3:W-:Y:S04]  /*144f0*/  @P4 LDGSTS.E.BYPASS.LTC128B.128 [R218+0x3100], [R6.64], !P6 ;  /* 0x0310000006da4fae */ /* 0x0007e8000f101d48 */
[----:B------:R-:W-:Y:S04]  /*14500*/  FFMA.FTZ R0, R22, c[0x0][0x2d0], -R154 ;  /* 0x0000b40016007a23 */ /* 0x000fe8000001089a */
[----:B------:R4:W-:Y:S01]  /*14510*/  MUFU.EX2 R232, R0 ;  /* 0x0000000000e87308 */ /* 0x0009e20000000800 */
[----:B-1----:R-:W-:Y:S05]  /*14520*/  @P4 IADD3 R8, P5, R6, R11, RZ ;  /* 0x0000000b06084210 */ /* 0x002fea0007fbe0ff */
[----:B------:R-:W-:Y:S05]  /*14530*/  @P4 IMAD.X R9, R7, 0x1, R10, P5 ;  /* 0x0000000107094824 */ /* 0x000fea00028e060a */
[----:B------:R1:W-:Y:S01]  /*14540*/  @P4 LDGSTS.E.BYPASS.LTC128B.128 [R218+0x3900], [R8.64], !P6 ;  /* 0x0390000008da4fae */ /* 0x0003e2000f101d48 */
[--C-:B----4-:R-:W-:Y:S04]  /*14550*/  FFMA.FTZ R0, R23, c[0x0][0x2d0], -R154.reuse ;  /* 0x0000b40017007a23 */ /* 0x110fe8000001089a */
[----:B------:R4:W5:Y:S02]  /*14560*/  MUFU.EX2 R233, R0 ;  /* 0x0000000000e97308 */ /* 0x0009640000000800 */
[--C-:B----4-:R-:W-:Y:S01]  /*14570*/  FFMA.FTZ R0, R24, c[0x0][0x2d0], -R154.reuse ;  /* 0x0000b40018007a23 */ /* 0x110fe2000001089a */
[----:B-----5:R-:W-:Y:S07]  /*14580*/  F2FP.BF16.PACK_AB R65, R233, R232 ;  /* 0x000000e8e941723e */ /* 0x020fee00000010ff */
[----:B------:R4:W-:Y:S02]  /*14590*/  MUFU.EX2 R235, R0 ;  /* 0x0000000000eb7308 */ /* 0x0009e40000000800 */
[----:B----4-:R-:W-:Y:S08]  /*145a0*/  FFMA.FTZ R0, R25, c[0x0][0x2d0], -R154 ;  /* 0x0000b40019007a23 */ /* 0x010ff0000001089a */
[----:B------:R4:W5:Y:S02]  /*145b0*/  MUFU.EX2 R243, R0 ;  /* 0x0000000000f37308 */ /* 0x0009640000000800 */
[--C-:B----4-:R-:W-:Y:S01]  /*145c0*/  FFMA.FTZ R0, R33, c[0x0][0x2d0], -R152.reuse ;  /* 0x0000b40021007a23 */ /* 0x110fe20000010898 */
[----:B-----5:R-:W-:Y:S07]  /*145d0*/  F2FP.BF16.PACK_AB R67, R243, R235 ;  /* 0x000000ebf343723e */ /* 0x020fee00000010ff */
[----:B------:R4:W-:Y:S02]  /*145e0*/  MUFU.EX2 R240, R0 ;  /* 0x0000000000f07308 */ /* 0x0009e40000000800 */
[----:B----4-:R-:W-:Y:S08]  /*145f0*/  FFMA.FTZ R0, R27, c[0x0][0x2d0], -R75 ;  /* 0x0000b4001b007a23 */ /* 0x010ff0000001084b */
[----:B------:R4:W-:Y:S02]  /*14600*/  MUFU.EX2 R244, R0 ;  /* 0x0000000000f47308 */ /* 0x0009e40000000800 */
[--C-:B----4-:R-:W-:Y:S08]  /*14610*/  FFMA.FTZ R0, R31, c[0x0][0x2d0], -R152.reuse ;  /* 0x0000b4001f007a23 */ /* 0x110ff00000010898 */
[----:B------:R4:W-:Y:S02]  /*14620*/  MUFU.EX2 R237, R0 ;  /* 0x0000000000ed7308 */ /* 0x0009e40000000800 */
[----:B----4-:R-:W-:Y:S08]  /*14630*/  FFMA.FTZ R0, R26, c[0x0][0x2d0], -R152 ;  /* 0x0000b4001a007a23 */ /* 0x010ff00000010898 */
[----:B------:R4:W-:Y:S02]  /*14640*/  MUFU.EX2 R239, R0 ;  /* 0x0000000000ef7308 */ /* 0x0009e40000000800 */
[----:B----4-:R-:W-:Y:S08]  /*14650*/  FFMA.FTZ R0, R34, c[0x0][0x2d0], -R153 ;  /* 0x0000b40022007a23 */ /* 0x010ff00000010899 */
[----:B------:R4:W-:Y:S02]  /*14660*/  MUFU.EX2 R228, R0 ;  /* 0x0000000000e47308 */ /* 0x0009e40000000800 */
[----:B----4-:R-:W-:Y:S02]  /*14670*/  FSEL R0, R73, RZ, P3 ;  /* 0x000000ff49007208 */ /* 0x010fe40001800000 */
[-C--:B--2---:R-:W-:Y:S03]  /*14680*/  @P4 IADD3 R4, P3, R8, R11.reuse, RZ ;  /* 0x0000000b08044210 */ /* 0x084fe60007f7e0ff */
[----:B------:R-:W-:Y:S01]  /*14690*/  FADD.FTZ R2, -R0, R3 ;  /* 0x0000000300027221 */ /* 0x000fe20000010100 */
[----:B------:R-:W-:Y:S02]  /*146a0*/  FSEL R0, R72, RZ, P2 ;  /* 0x000000ff48007208 */ /* 0x000fe40001000000 */
[----:B------:R-:W-:Y:S01]  /*146b0*/  @P4 IADD3.X R5, R9, R10, RZ, P3, !PT ;  /* 0x0000000a09054210 */ /* 0x000fe20001ffe4ff */
[----:B------:R-:W-:Y:S01]  /*146c0*/  FMUL.FTZ R2, R2, c[0x0][0x2d0] ;  /* 0x0000b40002027a20 */ /* 0x000fe20000410000 */
[----:B---3--:R-:W-:Y:S01]  /*146d0*/  @P4 IADD3 R6, P2, R4, R11, RZ ;  /* 0x0000000b04064210 */ /* 0x008fe20007f5e0ff */
[----:B------:R-:W-:Y:S02]  /*146e0*/  FADD.FTZ R0, -R0, R84 ;  /* 0x0000005400007221 */ /* 0x000fe40000010100 */
[----:B------:R2:W3:Y:S01]  /*146f0*/  MUFU.EX2 R69, R2 ;  /* 0x0000000200457308 */ /* 0x0004e20000000800 */
[----:B------:R4:W-:Y:S01]  /*14700*/  @P4 LDGSTS.E.BYPASS.LTC128B.128 [R218+0x4100], [R4.64], !P6 ;  /* 0x0410000004da4fae */ /* 0x0009e2000f101d48 */
[----:B------:R-:W-:Y:S02]  /*14710*/  FMUL.FTZ R0, R0, c[0x0][0x2d0] ;  /* 0x0000b40000007a20 */ /* 0x000fe40000410000 */
[----:B------:R-:W-:Y:S05]  /*14720*/  @P4 IMAD.X R7, R5, 0x1, R10, P2 ;  /* 0x0000000105074824 */ /* 0x000fea00010e060a */
[----:B------:R5:W-:Y:S01]  /*14730*/  @P4 LDGSTS.E.BYPASS.LTC128B.128 [R218+0x4900], [R6.64], !P6 ;  /* 0x0490000006da4fae */ /* 0x000be2000f101d48 */
[----:B------:R1:W5:Y:S07]  /*14740*/  MUFU.EX2 R68, R0 ;  /* 0x0000000000447308 */ /* 0x00036e0000000800 */
[----:B------:R-:W5:Y:S01]  /*14750*/  LDSM.16.MT88.4 R20, [R201] ;  /* 0x00000000c914783b */ /* 0x000f620000004200 */
[----:B--2---:R-:W-:Y:S01]  /*14760*/  FSEL R2, R71, RZ, P1 ;  /* 0x000000ff47027208 */ /* 0x004fe20000800000 */
[C---:B---3--:R-:W-:Y:S06]  /*14770*/  FMUL.FTZ R16, R69.reuse, R100 ;  /* 0x0000006445107220 */ /* 0x048fec0000410000 */
[----:B------:R-:W-:Y:S01]  /*14780*/  LDSM.16.MT88.4 R52, [R202] ;  /* 0x00000000ca34783b */ /* 0x000fe20000004200 */
[C---:B------:R-:W-:Y:S02]  /*14790*/  FMUL.FTZ R17, R69.reuse, R101 ;  /* 0x0000006545117220 */ /* 0x040fe40000410000 */
[C---:B----4-:R-:W-:Y:S02]  /*147a0*/  FMUL.FTZ R4, R69.reuse, R88 ;  /* 0x0000005845047220 */ /* 0x050fe40000410000 */
[C---:B------:R-:W-:Y:S02]  /*147b0*/  FMUL.FTZ R5, R69.reuse, R89 ;  /* 0x0000005945057220 */ /* 0x040fe40000410000 */
[C---:B------:R-:W-:Y:S01]  /*147c0*/  FMUL.FTZ R32, R69.reuse, R116 ;  /* 0x0000007445207220 */ /* 0x040fe20000410000 */
[----:B------:R-:W-:Y:S01]  /*147d0*/  LDSM.16.MT88.4 R80, [R204] ;  /* 0x00000000cc50783b */ /* 0x000fe20000004200 */
[----:B-1----:R-:W-:Y:S01]  /*147e0*/  FADD.FTZ R0, -R2, R85 ;  /* 0x0000005502007221 */ /* 0x002fe20000010100 */
[----:B------:R-:W-:Y:S01]  /*147f0*/  FSEL R2, R70, RZ, P0 ;  /* 0x000000ff46027208 */ /* 0x000fe20000000000 */
[----:B-----5:R-:W-:Y:S02]  /*14800*/  FMUL.FTZ R6, R68, R90 ;  /* 0x0000005a44067220 */ /* 0x020fe40000410000 */
[----:B------:R-:W-:Y:S02]  /*14810*/  FMUL.FTZ R0, R0, c[0x0][0x2d0] ;  /* 0x0000b40000007a20 */ /* 0x000fe40000410000 */
[C---:B------:R-:W-:Y:S01]  /*14820*/  FMUL.FTZ R7, R68.reuse, R91 ;  /* 0x0000005b44077220 */ /* 0x040fe20000410000 */
[----:B------:R-:W0:Y:S01]  /*14830*/  LDGDEPBAR ;  /* 0x00000000000079af */ /* 0x000e220000000000 */
[----:B------:R1:W2:Y:S01]  /*14840*/  MUFU.EX2 R3, R0 ;  /* 0x0000000000037308 */ /* 0x0002a20000000800 */
[C---:B------:R-:W-:Y:S02]  /*14850*/  FMUL.FTZ R18, R68.reuse, R102 ;  /* 0x0000006644127220 */ /* 0x040fe40000410000 */
[C---:B------:R-:W-:Y:S02]  /*14860*/  FMUL.FTZ R19, R68.reuse, R103 ;  /* 0x0000006744137220 */ /* 0x040fe40000410000 */
[----:B------:R-:W-:Y:S02]  /*14870*/  FMUL.FTZ R33, R69, R117 ;  /* 0x0000007545217220 */ /* 0x000fe40000410000 */
[----:B------:R-:W-:Y:S01]  /*14880*/  LDSM.16.MT88.4 R88, [R205+0x800] ;  /* 0x00080000cd58783b */ /* 0x000fe20000004200 */
[C---:B------:R-:W-:Y:S02]  /*14890*/  FMUL.FTZ R34, R68.reuse, R118 ;  /* 0x0000007644227220 */ /* 0x040fe40000410000 */
[----:B------:R-:W-:Y:S01]  /*148a0*/  FMUL.FTZ R35, R68, R119 ;  /* 0x0000007744237220 */ /* 0x000fe20000410000 */
[-C--:B------:R-:W-:Y:S04]  /*148b0*/  HMMA.16816.F32.BF16 R4, R76, R20.reuse, R4 ;  /* 0x000000144c04723c */ /* 0x080fe80000041804 */
[----:B------:R-:W-:Y:S08]  /*148c0*/  LDSM.16.MT88.4 R100, [R201+0x2000] ;  /* 0x00200000c964783b */ /* 0x000ff00000004200 */
[----:B------:R-:W-:Y:S01]  /*148d0*/  LDSM.16.MT88.4 R116, [R205+0x2000] ;  /* 0x00200000cd74783b */ /* 0x000fe20000004200 */
[----:B-1----:R-:W-:Y:S02]  /*148e0*/  FADD.FTZ R0, -R2, R86 ;  /* 0x0000005602007221 */ /* 0x002fe40000010100 */
[----:B------:R-:W-:Y:S02]  /*148f0*/  FFMA.FTZ R2, R36, c[0x0][0x2d0], -R154 ;  /* 0x0000b40024027a23 */ /* 0x000fe4000001089a */
[----:B------:R-:W-:Y:S03]  /*14900*/  FMUL.FTZ R0, R0, c[0x0][0x2d0] ;  /* 0x0000b40000007a20 */ /* 0x000fe60000410000 */
[----:B------:R-:W1:Y:S01]  /*14910*/  LDSM.16.MT88.4 R36, [R205] ;  /* 0x00000000cd24783b */ /* 0x000e620000004200 */
[----:B------:R3:W-:Y:S01]  /*14920*/  MUFU.EX2 R199, R2 ;  /* 0x0000000200c77308 */ /* 0x0007e20000000800 */
[C---:B--2---:R-:W-:Y:S02]  /*14930*/  FMUL.FTZ R8, R3.reuse, R92 ;  /* 0x0000005c03087220 */ /* 0x044fe40000410000 */
[C---:B------:R-:W-:Y:S02]  /*14940*/  FMUL.FTZ R9, R3.reuse, R93 ;  /* 0x0000005d03097220 */ /* 0x040fe40000410000 */
[C---:B------:R-:W-:Y:S02]  /*14950*/  FMUL.FTZ R12, R3.reuse, R96 ;  /* 0x00000060030c7220 */ /* 0x040fe40000410000 */
[C---:B------:R-:W-:Y:S01]  /*14960*/  FMUL.FTZ R13, R3.reuse, R97 ;  /* 0x00000061030d7220 */ /* 0x040fe20000410000 */
[----:B------:R-:W2:Y:S01]  /*14970*/  LDSM.16.MT88.4 R84, [R201+0x800] ;  /* 0x00080000c954783b */ /* 0x000ea20000004200 */
[C---:B------:R-:W-:Y:S01]  /*14980*/  FMUL.FTZ R24, R3.reuse, R108 ;  /* 0x0000006c03187220 */ /* 0x040fe20000410000 */
[----:B------:R-:W4:Y:S01]  /*14990*/  MUFU.EX2 R0, R0 ;  /* 0x0000000000007308 */ /* 0x000f220000000800 */
[C---:B------:R-:W-:Y:S02]  /*149a0*/  FMUL.FTZ R25, R3.reuse, R109 ;  /* 0x0000006d03197220 */ /* 0x040fe40000410000 */
[C---:B------:R-:W-:Y:S01]  /*149b0*/  FMUL.FTZ R28, R3.reuse, R112 ;  /* 0x00000070031c7220 */ /* 0x040fe20000410000 */
[----:B------:R-:W-:Y:S01]  /*149c0*/  MOV R112, R41 ;  /* 0x0000002900707202 */ /* 0x000fe20000000f00 */
[C---:B------:R-:W-:Y:S02]  /*149d0*/  FMUL.FTZ R29, R3.reuse, R113 ;  /* 0x00000071031d7220 */ /* 0x040fe40000410000 */
[----:B------:R-:W-:Y:S02]  /*149e0*/  FMUL.FTZ R41, R3, R125 ;  /* 0x0000007d03297220 */ /* 0x000fe40000410000 */
[----:B------:R-:W-:Y:S02]  /*149f0*/  IMAD.MOV.U32 R113, RZ, RZ, R48 ;  /* 0x000000ffff717224 */ /* 0x000fe400078e0030 */
[----:B------:R-:W-:Y:S02]  /*14a00*/  FMUL.FTZ R48, R69, R132 ;  /* 0x0000008445307220 */ /* 0x000fe40000410000 */
[--C-:B---3--:R-:W-:Y:S02]  /*14a10*/  FFMA.FTZ R2, R40, c[0x0][0x2d0], -R154.reuse ;  /* 0x0000b40028027a23 */ /* 0x108fe4000001089a */
[----:B------:R-:W-:Y:S02]  /*14a20*/  FMUL.FTZ R40, R3, R124 ;  /* 0x0000007c03287220 */ /* 0x000fe40000410000 */
[----:B------:R3:W5:Y:S01]  /*14a30*/  MUFU.EX2 R198, R2 ;  /* 0x0000000200c67308 */ /* 0x0007620000000800 */
[C---:B----4-:R-:W-:Y:S02]  /*14a40*/  FMUL.FTZ R10, R0.reuse, R94 ;  /* 0x0000005e000a7220 */ /* 0x050fe40000410000 */
[C---:B------:R-:W-:Y:S02]  /*14a50*/  FMUL.FTZ R11, R0.reuse, R95 ;  /* 0x0000005f000b7220 */ /* 0x040fe40000410000 */
[----:B------:R-:W4:Y:S01]  /*14a60*/  LDSM.16.MT88.4 R92, [R202+0x800] ;  /* 0x00080000ca5c783b */ /* 0x000f220000004200 */
[C---:B------:R-:W-:Y:S02]  /*14a70*/  FMUL.FTZ R30, R0.reuse, R114 ;  /* 0x00000072001e7220 */ /* 0x040fe40000410000 */
[C---:B------:R-:W-:Y:S02]  /*14a80*/  FMUL.FTZ R31, R0.reuse, R115 ;  /* 0x00000073001f7220 */ /* 0x040fe40000410000 */
[C---:B------:R-:W-:Y:S03]  /*14a90*/  HMMA.16816.F32.BF16 R8, R64.reuse, R20, R8 ;  /* 0x000000144008723c */ /* 0x040fe60000041808 */
[----:B------:R-:W2:Y:S01]  /*14aa0*/  LDL.LU R115, [R1+0x18] ;  /* 0x0000180001737983 */ /* 0x000ea20000300800 */
[C---:B------:R-:W-:Y:S02]  /*14ab0*/  FMUL.FTZ R14, R0.reuse, R98 ;  /* 0x00000062000e7220 */ /* 0x040fe40000410000 */
[----:B------:R-:W-:Y:S01]  /*14ac0*/  FMUL.FTZ R15, R0, R99 ;  /* 0x00000063000f7220 */ /* 0x000fe20000410000 */
[----:B------:R-:W2:Y:S01]  /*14ad0*/  LDL.LU R114, [R1+0x1c] ;  /* 0x00001c0001727983 */ /* 0x000ea20000300800 */
[C---:B------:R-:W-:Y:S03]  /*14ae0*/  FMUL.FTZ R20, R69.reuse, R104 ;  /* 0x0000006845147220 */ /* 0x040fe60000410000 */
[----:B------:R-:W2:Y:S01]  /*14af0*/  LDL.LU R124, [R1+0x14] ;  /* 0x00001400017c7983 */ /* 0x000ea20000300800 */
[--C-:B---3--:R-:W-:Y:S01]  /*14b00*/  FFMA.FTZ R2, R42, c[0x0][0x2d0], -R153.reuse ;  /* 0x0000b4002a027a23 */ /* 0x108fe20000010899 */
[-C--:B------:R-:W-:Y:S02]  /*14b10*/  HMMA.16816.F32.BF16 R12, R64, R22.reuse, R12 ;  /* 0x00000016400c723c */ /* 0x080fe4000004180c */
[----:B------:R-:W3:Y:S01]  /*14b20*/  LDL.LU R125, [R1+0x10] ;  /* 0x00001000017d7983 */ /* 0x000ee20000300800 */
[----:B------:R1:W-:Y:S01]  /*14b30*/  MUFU.EX2 R197, R2 ;  /* 0x0000000200c57308 */ /* 0x0003e20000000800 */
[----:B------:R-:W-:Y:S02]  /*14b40*/  FMUL.FTZ R21, R69, R105 ;  /* 0x0000006945157220 */ /* 0x000fe40000410000 */
[----:B------:R-:W2:Y:S01]  /*14b50*/  LDL R108, [R1] ;  /* 0x00000000016c7983 */ /* 0x000ea20000100800 */
[C---:B------:R-:W-:Y:S01]  /*14b60*/  FMUL.FTZ R26, R0.reuse, R110 ;  /* 0x0000006e001a7220 */ /* 0x040fe20000410000 */
[C---:B------:R-:W-:Y:S04]  /*14b70*/  HMMA.16816.F32.BF16 R16, R76.reuse, R22, R16 ;  /* 0x000000164c10723c */ /* 0x040fe80000041810 */
[C---:B------:R-:W-:Y:S02]  /*14b80*/  FMUL.FTZ R27, R0.reuse, R111 ;  /* 0x0000006f001b7220 */ /* 0x040fe40000410000 */
[----:B------:R-:W-:Y:S01]  /*14b90*/  FMUL.FTZ R42, R0, R126 ;  /* 0x0000007e002a7220 */ /* 0x000fe20000410000 */
[----:B------:R-:W-:Y:S01]  /*14ba0*/  MOV R126, R45 ;  /* 0x0000002d007e7202 */ /* 0x000fe20000000f00 */
[C---:B------:R-:W-:Y:S04]  /*14bb0*/  FMUL.FTZ R22, R68.reuse, R106 ;  /* 0x0000006a44167220 */ /* 0x040fe80000410000 */
[----:B------:R-:W-:Y:S02]  /*14bc0*/  FMUL.FTZ R23, R68, R107 ;  /* 0x0000006b44177220 */ /* 0x000fe40000410000 */
[C---:B------:R-:W-:Y:S05]  /*14bd0*/  FMUL.FTZ R45, R3.reuse, R129 ;  /* 0x00000081032d7220 */ /* 0x040fea0000410000 */
[-C--:B-1----:R-:W-:Y:S03]  /*14be0*/  HMMA.16816.F32.BF16 R20, R76, R36.reuse, R20 ;  /* 0x000000244c14723c */ /* 0x082fe60000041814 */
[----:B------:R-:W-:Y:S02]  /*14bf0*/  FFMA.FTZ R2, R44, c[0x0][0x2d0], -R153 ;  /* 0x0000b4002c027a23 */ /* 0x000fe40000010899 */
[----:B------:R-:W-:Y:S02]  /*14c00*/  FMUL.FTZ R44, R3, R128 ;  /* 0x00000080032c7220 */ /* 0x000fe40000410000 */
[----:B------:R1:W1:Y:S01]  /*14c10*/  MUFU.EX2 R196, R2 ;  /* 0x0000000200c47308 */ /* 0x0002620000000800 */
[C---:B------:R-:W-:Y:S07]  /*14c20*/  HMMA.16816.F32.BF16 R24, R64.reuse, R36, R24 ;  /* 0x000000244018723c */ /* 0x040fee0000041818 */
[C---:B------:R-:W-:Y:S01]  /*14c30*/  FMUL.FTZ R36, R69.reuse, R120 ;  /* 0x0000007845247220 */ /* 0x040fe20000410000 */
[-C--:B------:R-:W-:Y:S04]  /*14c40*/  HMMA.16816.F32.BF16 R28, R64, R38.reuse, R28 ;  /* 0x00000026401c723c */ /* 0x080fe8000004181c */
[C---:B------:R-:W-:Y:S01]  /*14c50*/  FMUL.FTZ R37, R69.reuse, R121 ;  /* 0x0000007945257220 */ /* 0x040fe20000410000 */
[----:B------:R-:W-:Y:S01]  /*14c60*/  MOV R120, R47 ;  /* 0x0000002f00787202 */ /* 0x000fe20000000f00 */
[C---:B------:R-:W-:Y:S02]  /*14c70*/  FMUL.FTZ R47, R0.reuse, R131 ;  /* 0x00000083002f7220 */ /* 0x040fe40000410000 */
[C---:B------:R-:W-:Y:S04]  /*14c80*/  HMMA.16816.F32.BF16 R32, R76.reuse, R38, R32 ;  /* 0x000000264c20723c */ /* 0x040fe80000041820 */
[----:B------:R-:W-:Y:S02]  /*14c90*/  IMAD.MOV.U32 R121, RZ, RZ, R63 ;  /* 0x000000ffff797224 */ /* 0x000fe400078e003f */
[----:B------:R-:W-:Y:S02]  /*14ca0*/  FMUL.FTZ R63, R0, R147 ;  /* 0x00000093003f7220 */ /* 0x000fe40000410000 */
[----:B-1----:R-:W-:Y:S04]  /*14cb0*/  FFMA.FTZ R2, R46, c[0x0][0x2d0], -R154 ;  /* 0x0000b4002e027a23 */ /* 0x002fe8000001089a */
[----:B------:R1:W-:Y:S01]  /*14cc0*/  MUFU.EX2 R195, R2 ;  /* 0x0000000200c37308 */ /* 0x0003e20000000800 */
[C---:B------:R-:W-:Y:S01]  /*14cd0*/  FMUL.FTZ R38, R68.reuse, R122 ;  /* 0x0000007a44267220 */ /* 0x040fe20000410000 */
[----:B------:R-:W-:Y:S01]  /*14ce0*/  MOV R122, R43 ;  /* 0x0000002b007a7202 */ /* 0x000fe20000000f00 */
[----:B------:R-:W-:Y:S02]  /*14cf0*/  FMUL.FTZ R39, R68, R123 ;  /* 0x0000007b44277220 */ /* 0x000fe40000410000 */
[----:B------:R-:W-:Y:S02]  /*14d00*/  IMAD.MOV.U32 R123, RZ, RZ, R62 ;  /* 0x000000ffff7b7224 */ /* 0x000fe400078e003e */
[C---:B------:R-:W-:Y:S02]  /*14d10*/  FMUL.FTZ R43, R0.reuse, R127 ;  /* 0x0000007f002b7220 */ /* 0x040fe40000410000 */
[C---:B------:R-:W-:Y:S01]  /*14d20*/  FMUL.FTZ R46, R0.reuse, R130 ;  /* 0x00000082002e7220 */ /* 0x040fe20000410000 */
[-C--:B------:R-:W-:Y:S03]  /*14d30*/  HMMA.16816.F32.BF16 R36, R76, R52.reuse, R36 ;  /* 0x000000344c24723c */ /* 0x080fe60000041824 */
[----:B------:R-:W-:Y:S05]  /*14d40*/  FMUL.FTZ R62, R0, R146 ;  /* 0x00000092003e7220 */ /* 0x000fea0000410000 */
[C---:B------:R-:W-:Y:S04]  /*14d50*/  HMMA.16816.F32.BF16 R40, R64.reuse, R52, R40 ;  /* 0x000000344028723c */ /* 0x040fe80000041828 */
[----:B-1----:R-:W-:Y:S04]  /*14d60*/  FFMA.FTZ R2, R50, c[0x0][0x2d0], -R154 ;  /* 0x0000b40032027a23 */ /* 0x002fe8000001089a */
[-C--:B------:R-:W-:Y:S01]  /*14d70*/  HMMA.16816.F32.BF16 R44, R64, R54.reuse, R44 ;  /* 0x00000036402c723c */ /* 0x080fe2000004182c */
[----:B------:R1:W1:Y:S03]  /*14d80*/  MUFU.EX2 R194, R2 ;  /* 0x0000000200c27308 */ /* 0x0002660000000800 */
[C---:B------:R-:W-:Y:S02]  /*14d90*/  FMUL.FTZ R50, R68.reuse, R134 ;  /* 0x0000008644327220 */ /* 0x040fe40000410000 */
[C---:B------:R-:W-:Y:S02]  /*14da0*/  FMUL.FTZ R53, R69.reuse, R137 ;  /* 0x0000008945357220 */ /* 0x040fe40000410000 */
[----:B------:R-:W-:Y:S04]  /*14db0*/  FMUL.FTZ R52, R69, R136 ;  /* 0x0000008845347220 */ /* 0x000fe80000410000 */
[--C-:B-1----:R-:W-:Y:S02]  /*14dc0*/  FFMA.FTZ R2, R49, c[0x0][0x2d0], -R75.reuse ;  /* 0x0000b40031027a23 */ /* 0x102fe4000001084b */
[----:B------:R-:W-:Y:S02]  /*14dd0*/  FMUL.FTZ R49, R69, R133 ;  /* 0x0000008545317220 */ /* 0x000fe40000410000 */
[----:B------:R1:W-:Y:S02]  /*14de0*/  MUFU.EX2 R193, R2 ;  /* 0x0000000200c17308 */ /* 0x0003e40000000800 */
[--C-:B-1----:R-:W-:Y:S02]  /*14df0*/  FFMA.FTZ R2, R51, c[0x0][0x2d0], -R75.reuse ;  /* 0x0000b40033027a23 */ /* 0x102fe4000001084b */
[C---:B------:R-:W-:Y:S06]  /*14e00*/  FMUL.FTZ R51, R68.reuse, R135 ;  /* 0x0000008744337220 */ /* 0x040fec0000410000 */
[----:B------:R1:W-:Y:S01]  /*14e10*/  MUFU.EX2 R192, R2 ;  /* 0x0000000200c07308 */ /* 0x0003e20000000800 */
[----:B------:R-:W-:Y:S01]  /*14e20*/  LDSM.16.MT88.4 R132, [R202+0x2000] ;  /* 0x00200000ca84783b */ /* 0x000fe20000004200 */
[C---:B------:R-:W-:Y:S07]  /*14e30*/  HMMA.16816.F32.BF16 R48, R76.reuse, R54, R48 ;  /* 0x000000364c30723c */ /* 0x040fee0000041830 */
[C---:B------:R-:W-:Y:S02]  /*14e40*/  FMUL.FTZ R55, R68.reuse, R139 ;  /* 0x0000008b44377220 */ /* 0x040fe40000410000 */
[----:B------:R-:W-:Y:S07]  /*14e50*/  FMUL.FTZ R54, R68, R138 ;  /* 0x0000008a44367220 */ /* 0x000fee0000410000 */
[-C--:B------:R-:W-:Y:S03]  /*14e60*/  HMMA.16816.F32.BF16 R52, R76, R80.reuse, R52 ;  /* 0x000000504c34723c */ /* 0x080fe60000041834 */
[--C-:B-1----:R-:W-:Y:S02]  /*14e70*/  FFMA.FTZ R2, R57, c[0x0][0x2d0], -R152.reuse ;  /* 0x0000b40039027a23 */ /* 0x102fe40000010898 */
[----:B------:R-:W-:Y:S02]  /*14e80*/  FMUL.FTZ R57, R3, R141 ;  /* 0x0000008d03397220 */ /* 0x000fe40000410000 */
[----:B------:R1:W-:Y:S02]  /*14e90*/  MUFU.EX2 R191, R2 ;  /* 0x0000000200bf7308 */ /* 0x0003e40000000800 */
[--C-:B-1----:R-:W-:Y:S03]  /*14ea0*/  FFMA.FTZ R2, R58, c[0x0][0x2d0], -R152.reuse ;  /* 0x0000b4003a027a23 */ /* 0x102fe60000010898 */
[C---:B------:R-:W-:Y:S05]  /*14eb0*/  FMUL.FTZ R58, R0.reuse, R142 ;  /* 0x0000008e003a7220 */ /* 0x040fea0000410000 */
[----:B------:R1:W-:Y:S02]  /*14ec0*/  MUFU.EX2 R190, R2 ;  /* 0x0000000200be7308 */ /* 0x0003e40000000800 */
[--C-:B-1----:R-:W-:Y:S02]  /*14ed0*/  FFMA.FTZ R2, R59, c[0x0][0x2d0], -R75.reuse ;  /* 0x0000b4003b027a23 */ /* 0x102fe4000001084b */
[----:B------:R-:W-:Y:S06]  /*14ee0*/  FMUL.FTZ R59, R0, R143 ;  /* 0x0000008f003b7220 */ /* 0x000fec0000410000 */
[----:B------:R1:W-:Y:S02]  /*14ef0*/  MUFU.EX2 R189, R2 ;  /* 0x0000000200bd7308 */ /* 0x0003e40000000800 */
[----:B-1----:R-:W-:Y:S02]  /*14f00*/  FFMA.FTZ R2, R61, c[0x0][0x2d0], -R75 ;  /* 0x0000b4003d027a23 */ /* 0x002fe4000001084b */
[C---:B------:R-:W-:Y:S06]  /*14f10*/  FMUL.FTZ R61, R3.reuse, R145 ;  /* 0x00000091033d7220 */ /* 0x040fec0000410000 */
[----:B------:R1:W-:Y:S02]  /*14f20*/  MUFU.EX2 R188, R2 ;  /* 0x0000000200bc7308 */ /* 0x0003e40000000800 */
[--C-:B-1----:R-:W-:Y:S02]  /*14f30*/  FFMA.FTZ R2, R56, c[0x0][0x2d0], -R152.reuse ;  /* 0x0000b40038027a23 */ /* 0x102fe40000010898 */
[C---:B------:R-:W-:Y:S06]  /*14f40*/  FMUL.FTZ R56, R3.reuse, R140 ;  /* 0x0000008c03387220 */ /* 0x040fec0000410000 */
[----:B------:R1:W-:Y:S01]  /*14f50*/  MUFU.EX2 R185, R2 ;  /* 0x0000000200b97308 */ /* 0x0003e20000000800 */
[C---:B------:R-:W-:Y:S07]  /*14f60*/  HMMA.16816.F32.BF16 R56, R64.reuse, R80, R56 ;  /* 0x000000504038723c */ /* 0x040fee0000041838 */
[----:B------:R-:W-:Y:S02]  /*14f70*/  F2FP.BF16.PACK_AB R80, R230, R228 ;  /* 0x000000e4e650723e */ /* 0x000fe400000010ff */
[----:B-----5:R-:W-:Y:S02]  /*14f80*/  F2FP.BF16.PACK_AB R81, R198, R199 ;  /* 0x000000c7c651723e */ /* 0x020fe400000010ff */
[----:B--2---:R-:W-:Y:S01]  /*14f90*/  ISETP.GT.AND P0, PT, R216, R108, PT ;  /* 0x0000006cd800720c */ /* 0x004fe20003f04270 */
[----:B------:R-:W-:Y:S02]  /*14fa0*/  IMAD.MOV.U32 R216, RZ, RZ, R217 ;  /* 0x000000ffffd87224 */ /* 0x000fe400078e00d9 */
[----:B-1----:R-:W-:Y:S02]  /*14fb0*/  FFMA.FTZ R2, R60, c[0x0][0x2d0], -R152 ;  /* 0x0000b4003c027a23 */ /* 0x002fe40000010898 */
[C---:B------:R-:W-:Y:S02]  /*14fc0*/  FMUL.FTZ R60, R3.reuse, R144 ;  /* 0x00000090033c7220 */ /* 0x040fe40000410000 */
[----:B------:R1:W-:Y:S01]  /*14fd0*/  MUFU.EX2 R183, R2 ;  /* 0x0000000200b77308 */ /* 0x0003e20000000800 */
[----:B------:R-:W-:Y:S04]  /*14fe0*/  FFMA.FTZ R3, R3, R115, R249 ;  /* 0x0000007303037223 */ /* 0x000fe800000100f9 */
[-C--:B------:R-:W-:Y:S07]  /*14ff0*/  HMMA.16816.F32.BF16 R60, R64, R82.reuse, R60 ;  /* 0x00000052403c723c */ /* 0x080fee000004183c */
[C---:B------:R-:W-:Y:S02]  /*15000*/  FMUL.FTZ R64, R69.reuse, R148 ;  /* 0x0000009445407220 */ /* 0x040fe40000410000 */
[----:B------:R-:W-:Y:S03]  /*15010*/  FMUL.FTZ R65, R69, R149 ;  /* 0x0000009545417220 */ /* 0x000fe60000410000 */
[C---:B------:R-:W-:Y:S02]  /*15020*/  FMUL.FTZ R66, R68.reuse, R150 ;  /* 0x0000009644427220 */ /* 0x040fe40000410000 */
[----:B------:R-:W-:Y:S02]  /*15030*/  FMUL.FTZ R67, R68, R151 ;  /* 0x0000009744437220 */ /* 0x000fe40000410000 */
[--C-:B-1----:R-:W-:Y:S05]  /*15040*/  FFMA.FTZ R2, R160, c[0x0][0x2d0], -R153.reuse ;  /* 0x0000b400a0027a23 */ /* 0x102fea0000010899 */
        /* <DEDUP_REMOVED lines=8> */
[-C--:B------:R-:W-:Y:S03]  /*150d0*/  HMMA.16816.F32.BF16 R4, R76, R84.reuse, R4 ;  /* 0x000000544c04723c */ /* 0x080fe60000041804 */
[----:B-1----:R-:W-:Y:S05]  /*150e0*/  FFMA.FTZ R2, R162, c[0x0][0x2d0], -R153 ;  /* 0x0000b400a2027a23 */ /* 0x002fea0000010899 */
[C---:B------:R-:W-:Y:S01]  /*150f0*/  HMMA.16816.F32.BF16 R8, R80.reuse, R84, R8 ;  /* 0x000000545008723c */ /* 0x040fe20000041808 */
[----:B------:R1:W2:Y:S07]  /*15100*/  MUFU.EX2 R181, R2 ;  /* 0x0000000200b57308 */ /* 0x0002ae0000000800 */
[-C--:B------:R-:W-:Y:S08]  /*15110*/  HMMA.16816.F32.BF16 R12, R80, R86.reuse, R12 ;  /* 0x00000056500c723c */ /* 0x080ff0000004180c */
[C---:B------:R-:W-:Y:S01]  /*15120*/  HMMA.16816.F32.BF16 R16, R76.reuse, R86, R16 ;  /* 0x000000564c10723c */ /* 0x040fe20000041810 */
[----:B------:R-:W5:Y:S07]  /*15130*/  LDSM.16.MT88.4 R84, [R204+0x800] ;  /* 0x00080000cc54783b */ /* 0x000f6e0000004200 */
[-C--:B------:R-:W-:Y:S04]  /*15140*/  HMMA.16816.F32.BF16 R20, R76, R88.reuse, R20 ;  /* 0x000000584c14723c */ /* 0x080fe80000041814 */
[--C-:B-1----:R-:W-:Y:S04]  /*15150*/  FFMA.FTZ R2, R157, c[0x0][0x2d0], -R154.reuse ;  /* 0x0000b4009d027a23 */ /* 0x102fe8000001089a */
[C---:B------:R-:W-:Y:S01]  /*15160*/  HMMA.16816.F32.BF16 R24, R80.reuse, R88, R24 ;  /* 0x000000585018723c */ /* 0x040fe20000041818 */
[----:B------:R1:W-:Y:S06]  /*15170*/  MUFU.EX2 R180, R2 ;  /* 0x0000000200b47308 */ /* 0x0003ec0000000800 */
[----:B------:R-:W-:Y:S01]  /*15180*/  FFMA.FTZ R88, R172, c[0x0][0x2d0], -R75 ;  /* 0x0000b400ac587a23 */ /* 0x000fe2000001084b */
[-C--:B------:R-:W-:Y:S03]  /*15190*/  HMMA.16816.F32.BF16 R28, R80, R90.reuse, R28 ;  /* 0x0000005a501c723c */ /* 0x080fe6000004181c */
[----:B------:R2:W-:Y:S05]  /*151a0*/  MUFU.EX2 R136, R88 ;  /* 0x0000005800887308 */ /* 0x0005ea0000000800 */
[C---:B------:R-:W-:Y:S08]  /*151b0*/  HMMA.16816.F32.BF16 R32, R76.reuse, R90, R32 ;  /* 0x0000005a4c20723c */ /* 0x040ff00000041820 */
[-C--:B----4-:R-:W-:Y:S04]  /*151c0*/  HMMA.16816.F32.BF16 R36, R76, R92.reuse, R36 ;  /* 0x0000005c4c24723c */ /* 0x090fe80000041824 */
[--C-:B-1----:R-:W-:Y:S04]  /*151d0*/  FFMA.FTZ R2, R158, c[0x0][0x2d0], -R154.reuse ;  /* 0x0000b4009e027a23 */ /* 0x102fe8000001089a */
[C---:B------:R-:W-:Y:S01]  /*151e0*/  HMMA.16816.F32.BF16 R40, R80.reuse, R92, R40 ;  /* 0x0000005c5028723c */ /* 0x040fe20000041828 */
[----:B------:R1:W4:Y:S01]  /*151f0*/  MUFU.EX2 R179, R2 ;  /* 0x0000000200b37308 */ /* 0x0003220000000800 */
[----:B--2---:R-:W2:Y:S06]  /*15200*/  LDSM.16.MT88.4 R88, [R201+0x1000] ;  /* 0x00100000c958783b */ /* 0x004eac0000004200 */
[-C--:B------:R-:W-:Y:S08]  /*15210*/  HMMA.16816.F32.BF16 R44, R80, R94.reuse, R44 ;  /* 0x0000005e502c723c */ /* 0x080ff0000004182c */
[C---:B------:R-:W-:Y:S01]  /*15220*/  HMMA.16816.F32.BF16 R48, R76.reuse, R94, R48 ;  /* 0x0000005e4c30723c */ /* 0x040fe20000041830 */
[----:B------:R-:W-:Y:S07]  /*15230*/  LDSM.16.MT88.4 R92, [R202+0x1000] ;  /* 0x00100000ca5c783b */ /* 0x000fee0000004200 */
[-C--:B-----5:R-:W-:Y:S04]  /*15240*/  HMMA.16816.F32.BF16 R52, R76, R84.reuse, R52 ;  /* 0x000000544c34723c */ /* 0x0a0fe80000041834 */
[--C-:B-1----:R-:W-:Y:S04]  /*15250*/  FFMA.FTZ R2, R159, c[0x0][0x2d0], -R153.reuse ;  /* 0x0000b4009f027a23 */ /* 0x102fe80000010899 */
[C---:B------:R-:W-:Y:S01]  /*15260*/  HMMA.16816.F32.BF16 R56, R80.reuse, R84, R56 ;  /* 0x000000545038723c */ /* 0x040fe20000041838 */
[----:B------:R1:W-:Y:S07]  /*15270*/  MUFU.EX2 R178, R2 ;  /* 0x0000000200b27308 */ /* 0x0003ee0000000800 */
[-C--:B------:R-:W-:Y:S07]  /*15280*/  HMMA.16816.F32.BF16 R60, R80, R86.reuse, R60 ;  /* 0x00000056503c723c */ /* 0x080fee000004183c */
[----:B------:R-:W-:Y:S01]  /*15290*/  F2FP.BF16.PACK_AB R80, R181, R128 ;  /* 0x00000080b550723e */ /* 0x000fe200000010ff */
[----:B------:R-:W-:Y:S01]  /*152a0*/  HMMA.16816.F32.BF16 R64, R76, R86, R64 ;  /* 0x000000564c40723c */ /* 0x000fe20000041840 */
[----:B------:R-:W5:Y:S03]  /*152b0*/  LDSM.16.MT88.4 R84, [R205+0x1000] ;  /* 0x00100000cd54783b */ /* 0x000f660000004200 */
[----:B----4-:R-:W-:Y:S03]  /*152c0*/  F2FP.BF16.PACK_AB R81, R179, R180 ;  /* 0x000000b4b351723e */ /* 0x010fe600000010ff */
[----:B------:R-:W-:Y:S01]  /*152d0*/  F2FP.BF16.PACK_AB R76, R192, R193 ;  /* 0x000000c1c04c723e */ /* 0x000fe200000010ff */
[----:B-1----:R-:W-:Y:S01]  /*152e0*/  FFMA.FTZ R2, R161, c[0x0][0x2d0], -R153 ;  /* 0x0000b400a1027a23 */ /* 0x002fe20000010899 */
[----:B------:R-:W-:Y:S03]  /*152f0*/  F2FP.BF16.PACK_AB R77, R190, R191 ;  /* 0x000000bfbe4d723e */ /* 0x000fe600000010ff */
[----:B------:R1:W4:Y:S01]  /*15300*/  MUFU.EX2 R139, R2 ;  /* 0x00000002008b7308 */ /* 0x0003220000000800 */
[----:B------:R-:W-:Y:S02]  /*15310*/  F2FP.BF16.PACK_AB R78, R188, R189 ;  /* 0x000000bdbc4e723e */ /* 0x000fe400000010ff */
[----:B------:R-:W-:Y:S07]  /*15320*/  F2FP.BF16.PACK_AB R79, R183, R185 ;  /* 0x000000b9b74f723e */ /* 0x000fee00000010ff */
[-C--:B--2---:R-:W-:Y:S03]  /*15330*/  HMMA.16816.F32.BF16 R4, R76, R88.reuse, R4 ;  /* 0x000000584c04723c */ /* 0x084fe60000041804 */
[--C-:B-1----:R-:W-:Y:S01]  /*15340*/  FFMA.FTZ R2, R156, c[0x0][0x2d0], -R154.reuse ;  /* 0x0000b4009c027a23 */ /* 0x102fe2000001089a */
[----:B----4-:R-:W-:Y:S03]  /*15350*/  F2FP.BF16.PACK_AB R82, R139, R178 ;  /* 0x000000b28b52723e */ /* 0x010fe600000010ff */
        /* <DEDUP_REMOVED lines=9> */
[----:B------:R-:W4:Y:S03]  /*153f0*/  LDSM.16.MT88.4 R88, [R204+0x1000] ;  /* 0x00100000cc58783b */ /* 0x000f260000004200 */
[--C-:B-1----:R-:W-:Y:S04]  /*15400*/  FFMA.FTZ R2, R165, c[0x0][0x2d0], -R152.reuse ;  /* 0x0000b400a5027a23 */ /* 0x102fe80000010898 */
[-C--:B-----5:R-:W-:Y:S01]  /*15410*/  HMMA.16816.F32.BF16 R20, R76, R84.reuse, R20 ;  /* 0x000000544c14723c */ /* 0x0a0fe20000041814 */
[----:B------:R1:W-:Y:S07]  /*15420*/  MUFU.EX2 R176, R2 ;  /* 0x0000000200b07308 */ /* 0x0003ee0000000800 */
[C---:B------:R-:W-:Y:S07]  /*15430*/  HMMA.16816.F32.BF16 R24, R80.reuse, R84, R24 ;  /* 0x000000545018723c */ /* 0x040fee0000041818 */
[--C-:B------:R-:W-:Y:S01]  /*15440*/  FFMA.FTZ R84, R226, c[0x0][0x2d0], -R75.reuse ;  /* 0x0000b400e2547a23 */ /* 0x100fe2000001084b */
[-C--:B------:R-:W-:Y:S08]  /*15450*/  HMMA.16816.F32.BF16 R28, R80, R86.reuse, R28 ;  /* 0x00000056501c723c */ /* 0x080ff0000004181c */
[C---:B------:R-:W-:Y:S04]  /*15460*/  HMMA.16816.F32.BF16 R32, R76.reuse, R86, R32 ;  /* 0x000000564c20723c */ /* 0x040fe80000041820 */
[--C-:B-1----:R-:W-:Y:S02]  /*15470*/  FFMA.FTZ R2, R166, c[0x0][0x2d0], -R152.reuse ;  /* 0x0000b400a6027a23 */ /* 0x102fe40000010898 */
[----:B------:R1:W-:Y:S02]  /*15480*/  MUFU.EX2 R166, R84 ;  /* 0x0000005400a67308 */ /* 0x0003e40000000800 */
[-C--:B------:R-:W-:Y:S08]  /*15490*/  HMMA.16816.F32.BF16 R36, R76, R92.reuse, R36 ;  /* 0x0000005c4c24723c */ /* 0x080ff00000041824 */
[C---:B------:R-:W-:Y:S01]  /*154a0*/  HMMA.16816.F32.BF16 R40, R80.reuse, R92, R40 ;  /* 0x0000005c5028723c */ /* 0x040fe20000041828 */
[----:B------:R5:W2:Y:S07]  /*154b0*/  MUFU.EX2 R175, R2 ;  /* 0x0000000200af7308 */ /* 0x000aae0000000800 */
[-C--:B------:R-:W-:Y:S01]  /*154c0*/  HMMA.16816.F32.BF16 R44, R80, R94.reuse, R44 ;  /* 0x0000005e502c723c */ /* 0x080fe2000004182c */
[----:B-1----:R-:W1:Y:S07]  /*154d0*/  LDSM.16.MT88.4 R84, [R201+0x1800] ;  /* 0x00180000c954783b */ /* 0x002e6e0000004200 */
[C---:B------:R-:W-:Y:S01]  /*154e0*/  HMMA.16816.F32.BF16 R48, R76.reuse, R94, R48 ;  /* 0x0000005e4c30723c */ /* 0x040fe20000041830 */
[----:B------:R-:W-:Y:S07]  /*154f0*/  LDSM.16.MT88.4 R92, [R202+0x1800] ;  /* 0x00180000ca5c783b */ /* 0x000fee0000004200 */
[-C--:B----4-:R-:W-:Y:S04]  /*15500*/  HMMA.16816.F32.BF16 R52, R76, R88.reuse, R52 ;  /* 0x000000584c34723c */ /* 0x090fe80000041834 */
[--C-:B-----5:R-:W-:Y:S04]  /*15510*/  FFMA.FTZ R2, R174, c[0x0][0x2d0], -R75.reuse ;  /* 0x0000b400ae027a23 */ /* 0x120fe8000001084b */
[C---:B------:R-:W-:Y:S01]  /*15520*/  HMMA.16816.F32.BF16 R56, R80.reuse, R88, R56 ;  /* 0x000000585038723c */ /* 0x040fe20000041838 */
[----:B------:R4:W-:Y:S07]  /*15530*/  MUFU.EX2 R174, R2 ;  /* 0x0000000200ae7308 */ /* 0x0009ee0000000800 */
[-C--:B------:R-:W-:Y:S08]  /*15540*/  HMMA.16816.F32.BF16 R60, R80, R90.reuse, R60 ;  /* 0x0000005a503c723c */ /* 0x080ff0000004183c */
[----:B------:R-:W-:Y:S01]  /*15550*/  HMMA.16816.F32.BF16 R64, R76, R90, R64 ;  /* 0x0000005a4c40723c */ /* 0x000fe20000041840 */
[----:B------:R-:W5:Y:S06]  /*15560*/  LDSM.16.MT88.4 R88, [R205+0x1800] ;  /* 0x00180000cd58783b */ /* 0x000f6c0000004200 */
[----:B--2---:R-:W-:Y:S01]  /*15570*/  F2FP.BF16.PACK_AB R76, R177, R136 ;  /* 0x00000088b14c723e */ /* 0x004fe200000010ff */
[----:B----4-:R-:W-:Y:S01]  /*15580*/  FFMA.FTZ R2, R187, c[0x0][0x2d0], -R75 ;  /* 0x0000b400bb027a23 */ /* 0x010fe2000001084b */
[----:B------:R-:W-:Y:S03]  /*15590*/  F2FP.BF16.PACK_AB R77, R175, R176 ;  /* 0x000000b0af4d723e */ /* 0x000fe600000010ff */
[----:B------:R2:W4:Y:S02]  /*155a0*/  MUFU.EX2 R173, R2 ;  /* 0x0000000200ad7308 */ /* 0x0005240000000800 */
[--C-:B--2---:R-:W-:Y:S01]  /*155b0*/  FFMA.FTZ R2, R171, c[0x0][0x2d0], -R152.reuse ;  /* 0x0000b400ab027a23 */ /* 0x104fe20000010898 */
[----:B----4-:R-:W-:Y:S07]  /*155c0*/  F2FP.BF16.PACK_AB R78, R173, R174 ;  /* 0x000000aead4e723e */ /* 0x010fee00000010ff */
[----:B------:R2:W-:Y:S02]  /*155d0*/  MUFU.EX2 R172, R2 ;  /* 0x0000000200ac7308 */ /* 0x0005e40000000800 */
[----:B--2---:R-:W-:Y:S08]  /*155e0*/  FFMA.FTZ R2, R170, c[0x0][0x2d0], -R152 ;  /* 0x0000b400aa027a23 */ /* 0x004ff00000010898 */
[----:B------:R2:W4:Y:S02]  /*155f0*/  MUFU.EX2 R171, R2 ;  /* 0x0000000200ab7308 */ /* 0x0005240000000800 */
[--C-:B--2---:R-:W-:Y:S01]  /*15600*/  FFMA.FTZ R2, R167, c[0x0][0x2d0], -R153.reuse ;  /* 0x0000b400a7027a23 */ /* 0x104fe20000010899 */
[----:B----4-:R-:W-:Y:S07]  /*15610*/  F2FP.BF16.PACK_AB R79, R171, R172 ;  /* 0x000000acab4f723e */ /* 0x010fee00000010ff */
[----:B------:R2:W-:Y:S01]  /*15620*/  MUFU.EX2 R143, R2 ;  /* 0x00000002008f7308 */ /* 0x0005e20000000800 */
[-C--:B-1----:R-:W-:Y:S03]  /*15630*/  HMMA.16816.F32.BF16 R4, R76, R84.reuse, R4 ;  /* 0x000000544c04723c */ /* 0x082fe60000041804 */
[--C-:B--2---:R-:W-:Y:S06]  /*15640*/  FFMA.FTZ R2, R169, c[0x0][0x2d0], -R153.reuse ;  /* 0x0000b400a9027a23 */ /* 0x104fec0000010899 */
[----:B------:R1:W2:Y:S03]  /*15650*/  MUFU.EX2 R142, R2 ;  /* 0x00000002008e7308 */ /* 0x0002a60000000800 */
[--C-:B-1----:R-:W-:Y:S01]  /*15660*/  FFMA.FTZ R2, R163, c[0x0][0x2d0], -R154.reuse ;  /* 0x0000b400a3027a23 */ /* 0x102fe2000001089a */
[----:B--2---:R-:W-:Y:S06]  /*15670*/  F2FP.BF16.PACK_AB R80, R142, R143 ;  /* 0x0000008f8e50723e */ /* 0x004fec00000010ff */
        /* <DEDUP_REMOVED lines=20> */
[--C-:B-1----:R-:W-:Y:S01]  /*157c0*/  FFMA.FTZ R2, R221, c[0x0][0x2d0], -R152.reuse ;  /* 0x0000b400dd027a23 */ /* 0x102fe20000010898 */
[----:B--2---:R-:W-:Y:S03]  /*157d0*/  F2FP.BF16.PACK_AB R148, R165, R166 ;  /* 0x000000a6a594723e */ /* 0x004fe600000010ff */
[-C--:B-----5:R-:W-:Y:S01]  /*157e0*/  HMMA.16816.F32.BF16 R20, R76, R88.reuse, R20 ;  /* 0x000000584c14723c */ /* 0x0a0fe20000041814 */
[----:B------:R1:W-:Y:S07]  /*157f0*/  MUFU.EX2 R164, R2 ;  /* 0x0000000200a47308 */ /* 0x0003ee0000000800 */
[C---:B------:R-:W-:Y:S08]  /*15800*/  HMMA.16816.F32.BF16 R24, R80.reuse, R88, R24 ;  /* 0x000000585018723c */ /* 0x040ff00000041818 */
[-C--:B------:R-:W-:Y:S08]  /*15810*/  HMMA.16816.F32.BF16 R28, R80, R90.reuse, R28 ;  /* 0x0000005a501c723c */ /* 0x080ff0000004181c */
[C---:B------:R-:W-:Y:S04]  /*15820*/  HMMA.16816.F32.BF16 R32, R76.reuse, R90, R32 ;  /* 0x0000005a4c20723c */ /* 0x040fe80000041820 */
[----:B-1----:R-:W-:Y:S04]  /*15830*/  FFMA.FTZ R2, R222, c[0x0][0x2d0], -R152 ;  /* 0x0000b400de027a23 */ /* 0x002fe80000010898 */
[-C--:B------:R-:W-:Y:S01]  /*15840*/  HMMA.16816.F32.BF16 R36, R76, R92.reuse, R36 ;  /* 0x0000005c4c24723c */ /* 0x080fe20000041824 */
[----:B------:R1:W2:Y:S07]  /*15850*/  MUFU.EX2 R162, R2 ;  /* 0x0000000200a27308 */ /* 0x0002ae0000000800 */
[C---:B------:R-:W-:Y:S08]  /*15860*/  HMMA.16816.F32.BF16 R40, R80.reuse, R92, R40 ;  /* 0x0000005c5028723c */ /* 0x040ff00000041828 */
[-C--:B------:R-:W-:Y:S08]  /*15870*/  HMMA.16816.F32.BF16 R44, R80, R94.reuse, R44 ;  /* 0x0000005e502c723c */ /* 0x080ff0000004182c */
[C---:B------:R-:W-:Y:S04]  /*15880*/  HMMA.16816.F32.BF16 R48, R76.reuse, R94, R48 ;  /* 0x0000005e4c30723c */ /* 0x040fe80000041830 */
[--C-:B-1----:R-:W-:Y:S01]  /*15890*/  FFMA.FTZ R2, R250, c[0x0][0x2d0], -R75.reuse ;  /* 0x0000b400fa027a23 */ /* 0x102fe2000001084b */
[----:B--2---:R-:W-:Y:S01]  /*158a0*/  F2FP.BF16.PACK_AB R149, R162, R164 ;  /* 0x000000a4a295723e */ /* 0x004fe200000010ff */
[----:B------:R-:W-:Y:S02]  /*158b0*/  FFMA.FTZ R75, R251, c[0x0][0x2d0], -R75 ;  /* 0x0000b400fb4b7a23 */ /* 0x000fe4000001084b */
[----:B------:R1:W-:Y:S01]  /*158c0*/  MUFU.EX2 R163, R2 ;  /* 0x0000000200a37308 */ /* 0x0003e20000000800 */
[-C--:B----4-:R-:W-:Y:S08]  /*158d0*/  HMMA.16816.F32.BF16 R52, R76, R84.reuse, R52 ;  /* 0x000000544c34723c */ /* 0x090ff00000041834 */
[C---:B------:R-:W-:Y:S01]  /*158e0*/  HMMA.16816.F32.BF16 R56, R80.reuse, R84, R56 ;  /* 0x000000545038723c */ /* 0x040fe20000041838 */
[----:B------:R-:W2:Y:S06]  /*158f0*/  MUFU.EX2 R161, R75 ;  /* 0x0000004b00a17308 */ /* 0x000eac0000000800 */
[----:B------:R-:W-:Y:S01]  /*15900*/  IMAD.MOV.U32 R84, RZ, RZ, R72 ;  /* 0x000000ffff547224 */ /* 0x000fe200078e0048 */
[-C--:B------:R-:W-:Y:S04]  /*15910*/  HMMA.16816.F32.BF16 R60, R80, R86.reuse, R60 ;  /* 0x00000056503c723c */ /* 0x080fe8000004183c */
[----:B------:R-:W-:Y:S01]  /*15920*/  MOV R85, R71 ;  /* 0x0000004700557202 */ /* 0x000fe20000000f00 */
[--C-:B-1----:R-:W-:Y:S03]  /*15930*/  FFMA.FTZ R2, R225, c[0x0][0x2d0], -R152.reuse ;  /* 0x0000b400e1027a23 */ /* 0x102fe60000010898 */
[----:B------:R-:W-:Y:S01]  /*15940*/  HMMA.16816.F32.BF16 R64, R76, R86, R64 ;  /* 0x000000564c40723c */ /* 0x000fe20000041840 */
[----:B------:R1:W-:Y:S03]  /*15950*/  MUFU.EX2 R160, R2 ;  /* 0x0000000200a07308 */ /* 0x0003e60000000800 */
[----:B------:R-:W-:Y:S03]  /*15960*/  FFMA.FTZ R152, R227, c[0x0][0x2d0], -R152 ;  /* 0x0000b400e3987a23 */ /* 0x000fe60000010898 */
[----:B------:R-:W-:Y:S02]  /*15970*/  MOV R86, R70 ;  /* 0x0000004600567202 */ /* 0x000fe40000000f00 */
[----:B--2---:R-:W-:Y:S02]  /*15980*/  F2FP.BF16.PACK_AB R150, R161, R163 ;  /* 0x000000a3a196723e */ /* 0x004fe400000010ff */
[----:B------:R-:W2:Y:S01]  /*15990*/  MUFU.EX2 R159, R152 ;  /* 0x00000098009f7308 */ /* 0x000ea20000000800 */
[--C-:B-1----:R-:W-:Y:S09]  /*159a0*/  FFMA.FTZ R2, R219, c[0x0][0x2d0], -R153.reuse ;  /* 0x0000b400db027a23 */ /* 0x102ff20000010899 */
[----:B------:R1:W-:Y:S01]  /*159b0*/  MUFU.EX2 R158, R2 ;  /* 0x00000002009e7308 */ /* 0x0003e20000000800 */
[----:B--2---:R-:W-:Y:S07]  /*159c0*/  F2FP.BF16.PACK_AB R151, R159, R160 ;  /* 0x000000a09f97723e */ /* 0x004fee00000010ff */
[-C--:B------:R-:W-:Y:S07]  /*159d0*/  HMMA.16816.F32.BF16 R88, R148, R100.reuse, R4 ;  /* 0x000000649458723c */ /* 0x080fee0000041804 */
[----:B---3--:R-:W-:Y:S02]  /*159e0*/  FFMA.FTZ R4, R69, R125, R126 ;  /* 0x0000007d45047223 */ /* 0x008fe4000001007e */
[----:B------:R-:W-:Y:S03]  /*159f0*/  FFMA.FTZ R6, R0, R114, R232 ;  /* 0x0000007200067223 */ /* 0x000fe600000100e8 */
[----:B-1----:R-:W-:Y:S02]  /*15a00*/  FFMA.FTZ R2, R224, c[0x0][0x2d0], -R153 ;  /* 0x0000b400e0027a23 */ /* 0x002fe40000010899 */
[----:B------:R-:W-:Y:S02]  /*15a10*/  FADD.FTZ R5, R113, R4 ;  /* 0x0000000471057221 */ /* 0x000fe40000010000 */
[----:B------:R-:W-:Y:S01]  /*15a20*/  FADD.FTZ R4, R247, R3 ;  /* 0x00000003f7047221 */ /* 0x000fe20000010000 */
[----:B------:R1:W2:Y:S01]  /*15a30*/  MUFU.EX2 R157, R2 ;  /* 0x00000002009d7308 */ /* 0x0002a20000000800 */
[----:B------:R-:W-:Y:S02]  /*15a40*/  FADD.FTZ R3, R233, R6 ;  /* 0x00000006e9037221 */ /* 0x000fe40000010000 */
[--C-:B-1----:R-:W-:Y:S01]  /*15a50*/  FFMA.FTZ R2, R220, c[0x0][0x2d0], -R154.reuse ;  /* 0x0000b400dc027a23 */ /* 0x102fe2000001089a */
[----:B--2---:R-:W-:Y:S06]  /*15a60*/  F2FP.BF16.PACK_AB R144, R157, R158 ;  /* 0x0000009e9d90723e */ /* 0x004fec00000010ff */
[----:B------:R1:W-:Y:S02]  /*15a70*/  MUFU.EX2 R155, R2 ;  /* 0x00000002009b7308 */ /* 0x0003e40000000800 */
[--C-:B-1----:R-:W-:Y:S08]  /*15a80*/  FFMA.FTZ R2, R223, c[0x0][0x2d0], -R154.reuse ;  /* 0x0000b400df027a23 */ /* 0x102ff0000001089a */
[----:B------:R1:W2:Y:S02]  /*15a90*/  MUFU.EX2 R156, R2 ;  /* 0x00000002009c7308 */ /* 0x0002a40000000800 */
[--C-:B-1----:R-:W-:Y:S01]  /*15aa0*/  FFMA.FTZ R2, R234, c[0x0][0x2d0], -R153.reuse ;  /* 0x0000b400ea027a23 */ /* 0x102fe20000010899 */
[----:B--2---:R-:W-:Y:S01]  /*15ab0*/  F2FP.BF16.PACK_AB R145, R156, R155 ;  /* 0x0000009b9c91723e */ /* 0x004fe200000010ff */
[----:B------:R-:W-:Y:S06]  /*15ac0*/  FFMA.FTZ R153, R236, c[0x0][0x2d0], -R153 ;  /* 0x0000b400ec997a23 */ /* 0x000fec0000010899 */
[----:B------:R1:W-:Y:S10]  /*15ad0*/  MUFU.EX2 R152, R2 ;  /* 0x0000000200987308 */ /* 0x0003f40000000800 */
[----:B------:R-:W2:Y:S01]  /*15ae0*/  MUFU.EX2 R153, R153 ;  /* 0x0000009900997308 */ /* 0x000ea20000000800 */
[--C-:B-1----:R-:W-:Y:S02]  /*15af0*/  FFMA.FTZ R2, R231, c[0x0][0x2d0], -R154.reuse ;  /* 0x0000b400e7027a23 */ /* 0x102fe4000001089a */
[----:B------:R-:W-:Y:S07]  /*15b00*/  FFMA.FTZ R154, R74, c[0x0][0x2d0], -R154 ;  /* 0x0000b4004a9a7a23 */ /* 0x000fee000001089a */
[----:B------:R1:W-:Y:S01]  /*15b10*/  MUFU.EX2 R75, R2 ;  /* 0x00000002004b7308 */ /* 0x0003e20000000800 */
[----:B--2---:R-:W-:Y:S09]  /*15b20*/  F2FP.BF16.PACK_AB R146, R153, R152 ;  /* 0x000000989992723e */ /* 0x004ff200000010ff */
[----:B------:R-:W2:Y:S01]  /*15b30*/  MUFU.EX2 R74, R154 ;  /* 0x0000009a004a7308 */ /* 0x000ea20000000800 */
[----:B-1----:R-:W-:Y:S04]  /*15b40*/  FFMA.FTZ R2, R68, R124, R252 ;  /* 0x0000007c44027223 */ /* 0x002fe800000100fc */
[----:B------:R-:W-:Y:S02]  /*15b50*/  FADD.FTZ R0, R112, R2 ;  /* 0x0000000270007221 */ /* 0x000fe40000010000 */
[----:B------:R-:W-:Y:S02]  /*15b60*/  FADD.FTZ R2, R123, R5 ;  /* 0x000000057b027221 */ /* 0x000fe40000010000 */
[----:B------:R-:W-:Y:S01]  /*15b70*/  FADD.FTZ R0, R122, R0 ;  /* 0x000000007a007221 */ /* 0x000fe20000010000 */
[----:B--2---:R-:W-:Y:S07]  /*15b80*/  F2FP.BF16.PACK_AB R147, R74, R75 ;  /* 0x0000004b4a93723e */ /* 0x004fee00000010ff */
        /* <DEDUP_REMOVED lines=92> */
.L_x_1483:
[----:B-12---:R-:W2:Y:S02]  /*16150*/  LDL R0, [R1+0x20] ;  /* 0x0000200001007983 */ /* 0x006ea40000100800 */
[----:B--2---:R-:W-:-:S13]  /*16160*/  ISETP.GE.AND P0, PT, R217, R0, PT ;  /* 0x00000000d900720c */ /* 0x004fda0003f06270 */
[----:B------:R-:W-:Y:S05]  /*16170*/  @!P0 BRA `(.L_x_1485) ;  /* 0x00003a9000008947 */ /* 0x000fea0003800000 */
[----:B------:R-:W-:Y:S01]  /*16180*/  IMAD.MOV.U32 R3, RZ, RZ, R72 ;  /* 0x000000ffff037224 */ /* 0x000fe200078e0048 */
[----:B------:R-:W-:Y:S01]  /*16190*/  MOV R85, R70 ;  /* 0x0000004600557202 */ /* 0x000fe20000000f00 */
[----:B------:R-:W-:Y:S01]  /*161a0*/  IMAD.MOV.U32 R2, RZ, RZ, R73 ;  /* 0x000000ffff027224 */ /* 0x000fe200078e0049 */
[----:B------:R-:W-:Y:S02]  /*161b0*/  MOV R84, R71 ;  /* 0x0000004700547202 */ /* 0x000fe40000000f00 */
.L_x_1486:
[----:B---3--:R-:W2:Y:S01]  /*161c0*/  LDL R0, [R1+0x24] ;  /* 0x0000240001007983 */ /* 0x008ea20000100800 */
[----:B------:R-:W-:Y:S04]  /*161d0*/  DEPBAR.LE SB0, 0x0 ;  /* 0x000080000000791a */ /* 0x000fe80000000000 */
[----:B------:R-:W2:Y:S01]  /*161e0*/  LDL R172, [R1+0x38] ;  /* 0x0000380001ac7983 */ /* 0x000ea20000100800 */
[----:B------:R-:W-:Y:S01]  /*161f0*/  WARPSYNC 0xffffffff ;  /* 0xffffffff00007948 */ /* 0x000fe20003800000 */
[----:B------:R-:W-:Y:S02]  /*16200*/  MOV R180, c[0x0][0x208] ;  /* 0x0000820000b47a02 */ /* 0x000fe40000000f00 */
[----:B------:R-:W2:Y:S02]  /*16210*/  LDL.64 R86, [R1+0x28] ;  /* 0x0000280001567983 */ /* 0x000ea40000100a00 */
[----:B------:R-:W-:Y:S04]  /*16220*/  SHF.L.U32 R181, R180, 0x5, RZ ;  /* 0x00000005b4b57819 */ /* 0x000fe800000006ff */
[----:B------:R-:W-:Y:S08]  /*16230*/  BAR.SYNC.DEFER_BLOCKING 0x0 ;  /* 0x0000000000007b1d */ /* 0x000ff00000010000 */
[----:B------:R-:W-:Y:S08]  /*16240*/  LDSM.16.M88.4 R80, [R207] ;  /* 0x00000000cf50783b */ /* 0x000ff00000000200 */
[----:B------:R-:W1:Y:S08]  /*16250*/  LDSM.16.M88.4 R16, [R200] ;  /* 0x00000000c810783b */ /* 0x000e700000000200 */
[----:B------:R-:W4:Y:S08]  /*16260*/  LDSM.16.M88.4 R76, [R207+0x2000] ;  /* 0x00200000cf4c783b */ /* 0x000f300000000200 */
[----:B------:R-:W5:Y:S08]  /*16270*/  LDSM.16.M88.4 R32, [R200+0x800] ;  /* 0x00080000c820783b */ /* 0x000f700000000200 */
[----:B------:R-:W1:Y:S08]  /*16280*/  LDSM.16.M88.4 R48, [R200+0x1000] ;  /* 0x00100000c830783b */ /* 0x000e700000000200 */
[----:B------:R-:W1:Y:S08]  /*16290*/  LDSM.16.M88.4 R64, [R200+0x1800] ;  /* 0x00180000c840783b */ /* 0x000e700000000200 */
[----:B------:R-:W1:Y:S08]  /*162a0*/  LDSM.16.M88.4 R152, [R200+0x2000] ;  /* 0x00200000c898783b */ /* 0x000e700000000200 */
[----:B------:R-:W-:Y:S08]  /*162b0*/  LDSM.16.M88.4 R156, [R210] ;  /* 0x00000000d29c783b */ /* 0x000ff00000000200 */
[----:B------:R-:W4:Y:S08]  /*162c0*/  LDSM.16.M88.4 R160, [R211] ;  /* 0x00000000d3a0783b */ /* 0x000f300000000200 */
[----:B------:R-:W2:Y:S08]  /*162d0*/  LDSM.16.M88.4 R164, [R210+0x2000] ;  /* 0x00200000d2a4783b */ /* 0x000eb00000000200 */
[----:B------:R-:W2:Y:S08]  /*162e0*/  LDSM.16.M88.4 R168, [R215] ;  /* 0x00000000d7a8783b */ /* 0x000eb00000000200 */
[----:B------:R-:W3:Y:S04]  /*162f0*/  LDL R222, [R1+0x20] ;  /* 0x0000200001de7983 */ /* 0x000ee80000100800 */
[----:B------:R-:W3:Y:S04]  /*16300*/  LDL R219, [R1+0x3c] ;  /* 0x00003c0001db7983 */ /* 0x000ee80000100800 */
[----:B------:R-:W3:Y:S01]  /*16310*/  LDL.64 R220, [R1+0x30] ;  /* 0x0000300001dc7983 */ /* 0x000ee20000100a00 */
[-C--:B-1----:R-:W-:Y:S08]  /*16320*/  HMMA.16816.F32.BF16 R4, R80, R16.reuse, RZ ;  /* 0x000000105004723c */ /* 0x082ff000000418ff */
        /* <DEDUP_REMOVED lines=21> */
[----:B--2---:R-:W-:Y:S02]  /*16480*/  LOP3.LUT P4, RZ, R0, 0x1, RZ, 0xc0, !PT ;  /* 0x0000000100ff7812 */ /* 0x004fe4000788c0ff */
[----:B------:R-:W-:Y:S01]  /*16490*/  SHF.R.S32.HI R0, RZ, 0x1f, R217 ;  /* 0x0000001fff007819 */ /* 0x000fe200000114d9 */
[C---:B------:R-:W-:Y:S04]  /*164a0*/  HMMA.16816.F32.BF16 R8, R164.reuse, R160, R8 ;  /* 0x000000a0a408723c */ /* 0x040fe80000041808 */
[----:B------:R-:W-:Y:S01]  /*164b0*/  IMAD R0, R0, c[0x0][0x208], RZ ;  /* 0x0000820000007a24 */ /* 0x000fe200078e02ff */
[----:B------:R-:W-:Y:S02]  /*164c0*/  MOV R87, R172 ;  /* 0x000000ac00577202 */ /* 0x000fe40000000f00 */
[C---:B------:R-:W-:Y:S01]  /*164d0*/  IMAD.WIDE.U32 R160, R217.reuse, c[0x0][0x208], RZ ;  /* 0x00008200d9a07a25 */ /* 0x040fe200078e00ff */
[-C--:B------:R-:W-:Y:S01]  /*164e0*/  HMMA.16816.F32.BF16 R12, R164, R162.reuse, R12 ;  /* 0x000000a2a40c723c */ /* 0x080fe2000004180c */
[----:B------:R-:W-:Y:S03]  /*164f0*/  LDSM.16.M88.4 R172, [R212] ;  /* 0x00000000d4ac783b */ /* 0x000fe60000000200 */
[----:B------:R-:W-:Y:S02]  /*16500*/  IMAD R0, R217, c[0x0][0x20c], R0 ;  /* 0x00008300d9007a24 */ /* 0x000fe400078e0200 */
[----:B------:R-:W-:Y:S02]  /*16510*/  IMAD.WIDE.U32 R86, R160, 0x50, R86 ;  /* 0x00000050a0567825 */ /* 0x000fe400078e0056 */
[C---:B------:R-:W-:Y:S04]  /*16520*/  HMMA.16816.F32.BF16 R16, R156.reuse, R162, R16 ;  /* 0x000000a29c10723c */ /* 0x040fe80000041810 */
[----:B------:R-:W-:Y:S02]  /*16530*/  IADD3 R0, R161, R0, RZ ;  /* 0x00000000a1007210 */ /* 0x000fe40007ffe0ff */
[----:B------:R-:W-:Y:S01]  /*16540*/  LEA R178, P0, R86, c[0x0][0x1f8], 0x1 ;  /* 0x00007e0056b27a11 */ /* 0x000fe200078008ff */
[----:B------:R-:W2:Y:S01]  /*16550*/  LDSM.16.M88.4 R160, [R213] ;  /* 0x00000000d5a0783b */ /* 0x000ea20000000200 */
[-C--:B------:R-:W-:Y:S04]  /*16560*/  HMMA.16816.F32.BF16 R20, R156, R168.reuse, R20 ;  /* 0x000000a89c14723c */ /* 0x080fe80000041814 */
[----:B------:R-:W-:Y:S01]  /*16570*/  IMAD R0, R0, 0x50, RZ ;  /* 0x0000005000007824 */ /* 0x000fe200078e02ff */
[-C--:B------:R-:W-:Y:S03]  /*16580*/  IADD3 R176, P1, R178, R181.reuse, RZ ;  /* 0x000000b5b2b07210 */ /* 0x080fe60007f3e0ff */
[C---:B------:R-:W-:Y:S04]  /*16590*/  HMMA.16816.F32.BF16 R24, R164.reuse, R168, R24 ;  /* 0x000000a8a418723c */ /* 0x040fe80000041818 */
[----:B------:R-:W-:Y:S03]  /*165a0*/  IADD3 R0, R87, R0, RZ ;  /* 0x0000000057007210 */ /* 0x000fe60007ffe0ff */
[----:B------:R-:W-:Y:S01]  /*165b0*/  MOV R168, 0x5 ;  /* 0x0000000500a87802 */ /* 0x000fe20000000f00 */
[-C--:B------:R-:W-:Y:S04]  /*165c0*/  HMMA.16816.F32.BF16 R28, R164, R170.reuse, R28 ;  /* 0x000000aaa41c723c */ /* 0x080fe8000004181c */
[----:B------:R-:W-:Y:S02]  /*165d0*/  LEA.HI.X R179, R86, c[0x0][0x1fc], R0, 0x1, P0 ;  /* 0x00007f0056b37a11 */ /* 0x000fe400000f0c00 */
[----:B------:R-:W-:Y:S02]  /*165e0*/  SHF.L.U64.HI R180, R180, R168, c[0x0][0x20c] ;  /* 0x00008300b4b47619 */ /* 0x000fe400000102a8 */
[C---:B------:R-:W-:Y:S01]  /*165f0*/  HMMA.16816.F32.BF16 R32, R156.reuse, R170, R32 ;  /* 0x000000aa9c20723c */ /* 0x040fe20000041820 */
[----:B------:R-:W-:Y:S01]  /*16600*/  @!PT LDS RZ, [RZ] ;  /* 0x00000000fffff984 */ /* 0x000fe20000000800 */
[----:B------:R-:W-:Y:S01]  /*16610*/  @!PT LDS RZ, [RZ] ;  /* 0x00000000fffff984 */ /* 0x000fe20000000800 */
[----:B------:R-:W-:Y:S01]  /*16620*/  @!PT LDS RZ, [RZ] ;  /* 0x00000000fffff984 */ /* 0x000fe20000000800 */
[----:B------:R4:W-:Y:S03]  /*16630*/  LDGSTS.E.BYPASS.LTC128B.128 [R218+0x100], [R178.64], !P4 ;  /* 0x00100000b2da7fae */ /* 0x0009e6000e101d48 */
[-C--:B------:R-:W-:Y:S02]  /*16640*/  IADD3.X R177, R179, R180.reuse, RZ, P1, !PT ;  /* 0x000000b4b3b17210 */ /* 0x080fe40000ffe4ff */
[-C--:B------:R-:W-:Y:S02]  /*16650*/  IADD3 R168, P0, R176, R181.reuse, RZ ;  /* 0x000000b5b0a87210 */ /* 0x080fe40007f1e0ff */
[-C--:B-1----:R-:W-:Y:S01]  /*16660*/  HMMA.16816.F32.BF16 R36, R156, R152.reuse, R36 ;  /* 0x000000989c24723c */ /* 0x082fe20000041824 */
[----:B------:R4:W-:Y:S03]  /*16670*/  LDGSTS.E.BYPASS.LTC128B.128 [R218+0x900], [R176.64], !P4 ;  /* 0x00900000b0da7fae */ /* 0x0009e6000e101d48 */
[-C--:B------:R-:W-:Y:S02]  /*16680*/  IADD3.X R169, R177, R180.reuse, RZ, P0, !PT ;  /* 0x000000b4b1a97210 */ /* 0x080fe400007fe4ff */
[-C--:B------:R-:W-:Y:S02]  /*16690*/  IADD3 R86, P1, R168, R181.reuse, RZ ;  /* 0x000000b5a8567210 */ /* 0x080fe40007f3e0ff */
[C---:B------:R-:W-:Y:S01]  /*166a0*/  HMMA.16816.F32.BF16 R40, R164.reuse, R152, R40 ;  /* 0x00000098a428723c */ /* 0x040fe20000041828 */
[----:B------:R1:W-:Y:S03]  /*166b0*/  LDGSTS.E.BYPASS.LTC128B.128 [R218+0x1100], [R168.64], !P4 ;  /* 0x01100000a8da7fae */ /* 0x0003e6000e101d48 */
[-C--:B------:R-:W-:Y:S02]  /*166c0*/  IADD3.X R87, R169, R180.reuse, RZ, P1, !PT ;  /* 0x000000b4a9577210 */ /* 0x080fe40000ffe4ff */
[----:B------:R-:W-:Y:S02]  /*166d0*/  IADD3 R170, P0, R86, R181, RZ ;  /* 0x000000b556aa7210 */ /* 0x000fe40007f1e0ff */
[-C--:B------:R-:W-:Y:S01]  /*166e0*/  HMMA.16816.F32.BF16 R44, R164, R154.reuse, R44 ;  /* 0x0000009aa42c723c */ /* 0x080fe2000004182c */
[----:B------:R5:W-:Y:S03]  /*166f0*/  LDGSTS.E.BYPASS.LTC128B.128 [R218+0x1900], [R86.64], !P4 ;  /* 0x0190000056da7fae */ /* 0x000be6000e101d48 */
[----:B------:R-:W-:Y:S04]  /*16700*/  IADD3.X R171, R87, R180, RZ, P0, !PT ;  /* 0x000000b457ab7210 */ /* 0x000fe800007fe4ff */
        /* <DEDUP_REMOVED lines=9> */
[----:B-1----:R-:W1:Y:S07]  /*167a0*/  LDSM.16.M88.4 R168, [R208] ;  /* 0x00000000d0a8783b */ /* 0x002e6e0000000200 */
[-C--:B------:R-:W-:Y:S01]  /*167b0*/  HMMA.16816.F32.BF16 R68, R156, R172.reuse, R68 ;  /* 0x000000ac9c44723c */ /* 0x080fe20000041844 */
[----:B------:R-:W2:Y:S02]  /*167c0*/  LDSM.16.M88.4 R152, [R206+0x1000] ;  /* 0x00100000ce98783b */ /* 0x000ea40000000200 */
[C---:B---3--:R-:W-:Y:S02]  /*167d0*/  ISETP.GT.AND P0, PT, R217.reuse, R222, PT ;  /* 0x000000ded900720c */ /* 0x048fe40003f04270 */
[----:B------:R-:W-:Y:S03]  /*167e0*/  IADD3 R217, R217, -0x1, RZ ;  /* 0xffffffffd9d97810 */ /* 0x000fe60007ffe0ff */
        /* <DEDUP_REMOVED lines=65> */
[----:B-----5:R1:W-:Y:S01]  /*16c00*/  MUFU.TANH R87, R0 ;  /* 0x0000000000577308 */ /* 0x0203e20000002400 */
[----:B--2---:R-:W2:Y:S06]  /*16c10*/  LDSM.16.M88.4 R4, [R203+0x1800] ;  /* 0x00180000cb04783b */ /* 0x004eac0000000200 */
[C---:B------:R-:W-:Y:S08]  /*16c20*/  HMMA.16816.F32.BF16 R48, R160.reuse, R10, R48 ;  /* 0x0000000aa030723c */ /* 0x040ff00000041830 */
[----:B------:R-:W-:Y:S04]  /*16c30*/  FMUL.FTZ R9, R41, c[0x0][0x320] ;  /* 0x0000c80029097a20 */ /* 0x000fe80000410000 */
[----:B------:R-:W-:Y:S01]  /*16c40*/  MUFU.TANH R183, R9 ;  /* 0x0000000900b77308 */ /* 0x000fe20000002400 */
[----:B------:R-:W-:Y:S02]  /*16c50*/  FMUL.FTZ R8, R42, c[0x0][0x320] ;  /* 0x0000c8002a087a20 */ /* 0x000fe40000410000 */
[----:B-1----:R-:W-:Y:S07]  /*16c60*/  FMUL.FTZ R0, R14, c[0x0][0x320] ;  /* 0x0000c8000e007a20 */ /* 0x002fee0000410000 */
[----:B------:R1:W-:Y:S10]  /*16c70*/  MUFU.TANH R154, R0 ;  /* 0x00000000009a7308 */ /* 0x0003f40000002400 */
[----:B------:R3:W-:Y:S01]  /*16c80*/  MUFU.TANH R184, R8 ;  /* 0x0000000800b87308 */ /* 0x0007e20000002400 */
[-C--:B--2---:R-:W-:Y:S03]  /*16c90*/  HMMA.16816.F32.BF16 R52, R160, R4.reuse, R52 ;  /* 0x00000004a034723c */ /* 0x084fe60000041834 */
[----:B-1----:R-:W-:Y:S05]  /*16ca0*/  FMUL.FTZ R0, R15, c[0x0][0x320] ;  /* 0x0000c8000f007a20 */ /* 0x002fea0000410000 */
[C---:B------:R-:W-:Y:S01]  /*16cb0*/  HMMA.16816.F32.BF16 R56, R156.reuse, R4, R56 ;  /* 0x000000049c38723c */ /* 0x040fe20000041838 */
[----:B------:R1:W-:Y:S07]  /*16cc0*/  MUFU.TANH R153, R0 ;  /* 0x0000000000997308 */ /* 0x0003ee0000002400 */
[-C--:B------:R-:W-:Y:S01]  /*16cd0*/  HMMA.16816.F32.BF16 R60, R156, R6.reuse, R60 ;  /* 0x000000069c3c723c */ /* 0x080fe2000004183c */
[----:B---3--:R-:W2:Y:S01]  /*16ce0*/  LDSM.16.M88.4 R8, [R203+0x2000] ;  /* 0x00200000cb08783b */ /* 0x008ea20000000200 */
        /* <DEDUP_REMOVED lines=9> */
[-C--:B--2---:R-:W-:Y:S08]  /*16d80*/  HMMA.16816.F32.BF16 R68, R160, R8.reuse, R68 ;  /* 0x00000008a044723c */ /* 0x084ff00000041844 */
[C---:B------:R-:W-:Y:S04]  /*16d90*/  HMMA.16816.F32.BF16 R72, R156.reuse, R8, R72 ;  /* 0x000000089c48723c */ /* 0x040fe80000041848 */
[----:B-1----:R-:W-:Y:S03]  /*16da0*/  FMUL.FTZ R0, R17, c[0x0][0x320] ;  /* 0x0000c80011007a20 */ /* 0x002fe60000410000 */
[----:B------:R-:W-:Y:S01]  /*16db0*/  FMUL.FTZ R8, R62, c[0x0][0x320] ;  /* 0x0000c8003e087a20 */ /* 0x000fe20000410000 */
[-C--:B------:R-:W-:Y:S01]  /*16dc0*/  HMMA.16816.F32.BF16 R76, R156, R10.reuse, R76 ;  /* 0x0000000a9c4c723c */ /* 0x080fe2000004184c */
[----:B------:R1:W-:Y:S03]  /*16dd0*/  MUFU.TANH R14, R0 ;  /* 0x00000000000e7308 */ /* 0x0003e60000002400 */
[----:B------:R-:W-:Y:S01]  /*16de0*/  FMUL.FTZ R9, R63, c[0x0][0x320] ;  /* 0x0000c8003f097a20 */ /* 0x000fe20000410000 */
[----:B---3--:R-:W-:Y:S03]  /*16df0*/  FMNMX.FTZ R5, R167, R3, !PT ;  /* 0x00000003a7057209 */ /* 0x008fe60007810000 */
[----:B------:R-:W-:Y:S03]  /*16e00*/  HMMA.16816.F32.BF16 R80, R160, R10, R80 ;  /* 0x0000000aa050723c */ /* 0x000fe60000041850 */
[----:B------:R-:W-:Y:S01]  /*16e10*/  MUFU.TANH R158, R9 ;  /* 0x00000009009e7308 */ /* 0x000fe20000002400 */
[----:B----4-:R-:W-:Y:S04]  /*16e20*/  FMNMX.FTZ R5, R165, R5, !PT ;  /* 0x00000005a5057209 */ /* 0x010fe80007810000 */
[----:B------:R-:W-:Y:S04]  /*16e30*/  FMUL.FTZ R6, R73, c[0x0][0x320] ;  /* 0x0000c80049067a20 */ /* 0x000fe80000410000 */
[----:B------:R-:W-:Y:S01]  /*16e40*/  FMUL.FTZ R4, R72, c[0x0][0x320] ;  /* 0x0000c80048047a20 */ /* 0x000fe20000410000 */
[----:B------:R2:W-:Y:S01]  /*16e50*/  MUFU.TANH R190, R6 ;  /* 0x0000000600be7308 */ /* 0x0005e20000002400 */
[----:B------:R-:W-:Y:S02]  /*16e60*/  FMUL.FTZ R11, R75, c[0x0][0x320] ;  /* 0x0000c8004b0b7a20 */ /* 0x000fe40000410000 */
[----:B------:R-:W-:Y:S02]  /*16e70*/  FMUL.FTZ R7, R76, c[0x0][0x320] ;  /* 0x0000c8004c077a20 */ /* 0x000fe40000410000 */
[----:B-1----:R-:W-:Y:S05]  /*16e80*/  FMUL.FTZ R0, R18, c[0x0][0x320] ;  /* 0x0000c80012007a20 */ /* 0x002fea0000410000 */
[----:B------:R1:W3:Y:S10]  /*16e90*/  MUFU.TANH R17, R0 ;  /* 0x0000000000117308 */ /* 0x0002f40000002400 */
[----:B------:R4:W-:Y:S01]  /*16ea0*/  MUFU.TANH R216, R4 ;  /* 0x0000000400d87308 */ /* 0x0009e20000002400 */
[----:B--2---:R-:W-:Y:S09]  /*16eb0*/  FMUL.FTZ R6, R80, c[0x0][0x320] ;  /* 0x0000c80050067a20 */ /* 0x004ff20000410000 */
[----:B------:R2:W-:Y:S01]  /*16ec0*/  MUFU.TANH R194, R6 ;  /* 0x0000000600c27308 */ /* 0x0005e20000002400 */
[----:B-1----:R-:W-:Y:S01]  /*16ed0*/  FMUL.FTZ R0, R19, c[0x0][0x320] ;  /* 0x0000c80013007a20 */ /* 0x002fe20000410000 */
[----:B---3--:R-:W-:Y:S08]  /*16ee0*/  FMNMX.FTZ R5, R17, R5, !PT ;  /* 0x0000000511057209 */ /* 0x008ff00007810000 */
[----:B------:R1:W3:Y:S01]  /*16ef0*/  MUFU.TANH R16, R0 ;  /* 0x0000000000107308 */ /* 0x0002e20000002400 */
[----:B----4-:R-:W-:Y:S04]  /*16f00*/  FMNMX.FTZ R4, R170, R84, !PT ;  /* 0x00000054aa047209 */ /* 0x010fe80007810000 */
[----:B------:R-:W-:Y:S05]  /*16f10*/  FMNMX.FTZ R4, R166, R4, !PT ;  /* 0x00000004a6047209 */ /* 0x000fea0007810000 */
[----:B------:R4:W-:Y:S01]  /*16f20*/  MUFU.TANH R195, R7 ;  /* 0x0000000700c37308 */ /* 0x0009e20000002400 */
[----:B------:R-:W-:Y:S01]  /*16f30*/  FMNMX.FTZ R4, R152, R4, !PT ;  /* 0x0000000498047209 */ /* 0x000fe20007810000 */
[----:B--2---:R-:W-:Y:S03]  /*16f40*/  FMUL.FTZ R6, R81, c[0x0][0x320] ;  /* 0x0000c80051067a20 */ /* 0x004fe60000410000 */
[----:B------:R-:W-:Y:S05]  /*16f50*/  FMNMX.FTZ R4, R87, R4, !PT ;  /* 0x0000000457047209 */ /* 0x000fea0007810000 */
[----:B------:R2:W-:Y:S01]  /*16f60*/  MUFU.TANH R161, R6 ;  /* 0x0000000600a17308 */ /* 0x0005e20000002400 */
[----:B-1----:R-:W-:Y:S01]  /*16f70*/  FMUL.FTZ R0, R20, c[0x0][0x320] ;  /* 0x0000c80014007a20 */ /* 0x002fe20000410000 */
[----:B---3--:R-:W-:Y:S08]  /*16f80*/  FMNMX.FTZ R5, R16, R5, !PT ;  /* 0x0000000510057209 */ /* 0x008ff00007810000 */
[----:B------:R1:W-:Y:S01]  /*16f90*/  MUFU.TANH R19, R0 ;  /* 0x0000000000137308 */ /* 0x0003e20000002400 */
[----:B----4-:R-:W-:Y:S09]  /*16fa0*/  FMUL.FTZ R7, R77, c[0x0][0x320] ;  /* 0x0000c8004d077a20 */ /* 0x010ff20000410000 */
[----:B------:R-:W-:Y:S01]  /*16fb0*/  MUFU.TANH R157, R8 ;  /* 0x00000008009d7308 */ /* 0x000fe20000002400 */
[----:B--2---:R-:W-:Y:S09]  /*16fc0*/  FMUL.FTZ R6, R82, c[0x0][0x320] ;  /* 0x0000c80052067a20 */ /* 0x004ff20000410000 */
[----:B------:R2:W-:Y:S01]  /*16fd0*/  MUFU.TANH R160, R6 ;  /* 0x0000000600a07308 */ /* 0x0005e20000002400 */
[----:B-1----:R-:W-:Y:S09]  /*16fe0*/  FMUL.FTZ R0, R21, c[0x0][0x320] ;  /* 0x0000c80015007a20 */ /* 0x002ff20000410000 */
[----:B------:R1:W-:Y:S10]  /*16ff0*/  MUFU.TANH R20, R0 ;  /* 0x0000000000147308 */ /* 0x0003f40000002400 */
[----:B------:R-:W-:Y:S01]  /*17000*/  MUFU.TANH R252, R11 ;  /* 0x0000000b00fc7308 */ /* 0x000fe20000002400 */
[----:B--2---:R-:W-:Y:S09]  /*17010*/  FMUL.FTZ R6, R83, c[0x0][0x320] ;  /* 0x0000c80053067a20 */ /* 0x004ff20000410000 */
[----:B------:R2:W-:Y:S01]  /*17020*/  MUFU.TANH R159, R6 ;  /* 0x00000006009f7308 */ /* 0x0005e20000002400 */
[----:B-1----:R-:W-:Y:S09]  /*17030*/  FMUL.FTZ R0, R22, c[0x0][0x320] ;  /* 0x0000c80016007a20 */ /* 0x002ff20000410000 */
[----:B------:R1:W3:Y:S01]  /*17040*/  MUFU.TANH R21, R0 ;  /* 0x0000000000157308 */ /* 0x0002e20000002400 */
[----:B--2---:R-:W-:Y:S04]  /*17050*/  FMNMX.FTZ R6, R169, R85, !PT ;  /* 0x00000055a9067209 */ /* 0x004fe80007810000 */
[----:B------:R-:W-:Y:S01]  /*17060*/  FMNMX.FTZ R6, R168, R6, !PT ;  /* 0x00000006a8067209 */ /* 0x000fe20007810000 */
[----:B-1----:R-:W-:Y:S01]  /*17070*/  FMUL.FTZ R0, R23, c[0x0][0x320] ;  /* 0x0000c80017007a20 */ /* 0x002fe20000410000 */
[----:B---3--:R-:W-:Y:S03]  /*17080*/  FMNMX.FTZ R5, R21, R5, !PT ;  /* 0x0000000515057209 */ /* 0x008fe60007810000 */
        /* <DEDUP_REMOVED lines=15> */
[----:B------:R1:W-:Y:S10]  /*17180*/  MUFU.TANH R30, R7 ;  /* 0x00000007001e7308 */ /* 0x0003f40000002400 */
[----:B------:R2:W-:Y:S01]  /*17190*/  MUFU.TANH R27, R0 ;  /* 0x00000000001b7308 */ /* 0x0005e20000002400 */
[----:B-1----:R-:W-:Y:S01]  /*171a0*/  FMNMX.FTZ R7, R154, R6, !PT ;  /* 0x000000069a077209 */ /* 0x002fe20007810000 */
[----:B--2---:R-:W-:Y:S08]  /*171b0*/  FMUL.FTZ R0, R31, c[0x0][0x320] ;  /* 0x0000c8001f007a20 */ /* 0x004ff00000410000 */
        /* <DEDUP_REMOVED lines=97> */
[----:B-1----:R-:W-:Y:S08]  /*177d0*/  FMUL.FTZ R0, R70, c[0x0][0x320] ;  /* 0x0000c80046007a20 */ /* 0x002ff00000410000 */
[----:B------:R1:W3:Y:S02]  /*177e0*/  MUFU.TANH R188, R0 ;  /* 0x0000000000bc7308 */ /* 0x0002e40000002400 */
[----:B-1----:R-:W-:Y:S01]  /*177f0*/  FMUL.FTZ R0, R71, c[0x0][0x320] ;  /* 0x0000c80047007a20 */ /* 0x002fe20000410000 */
[----:B--2---:R-:W-:Y:S02]  /*17800*/  FMNMX.FTZ R71, R6, R9, !PT ;  /* 0x0000000906477209 */ /* 0x004fe40007810000 */
[----:B---3--:R-:W-:Y:S05]  /*17810*/  FMNMX.FTZ R5, R188, R5, !PT ;  /* 0x00000005bc057209 */ /* 0x008fea0007810000 */
[----:B------:R1:W2:Y:S01]  /*17820*/  MUFU.TANH R193, R0 ;  /* 0x0000000000c17308 */ /* 0x0002a20000002400 */
[----:B------:R-:W-:Y:S01]  /*17830*/  FMUL.FTZ R156, R71, c[0x0][0x2d0] ;  /* 0x0000b400479c7a20 */ /* 0x000fe20000410000 */
        /* <DEDUP_REMOVED lines=43> */
[--C-:B------:R-:W-:Y:S07]  /*17af0*/  FFMA.FTZ R5, R20, c[0x0][0x2d0], -R78.reuse ;  /* 0x0000b40014057a23 */ /* 0x100fee000001084e */
[----:B------:R4:W-:Y:S01]  /*17b00*/  MUFU.EX2 R227, R5 ;  /* 0x0000000500e37308 */ /* 0x0009e20000000800 */
[----:B-1----:R-:W-:Y:S01]  /*17b10*/  FMNMX.FTZ R0, R157, R7, !PT ;  /* 0x000000079d007209 */ /* 0x002fe20007810000 */
[----:B------:R-:W-:Y:S03]  /*17b20*/  FFMA.FTZ R7, R12, c[0x0][0x2d0], -R78 ;  /* 0x0000b4000c077a23 */ /* 0x000fe6000001084e */
[----:B------:R-:W-:Y:S05]  /*17b30*/  FMNMX.FTZ R4, R158, R0, !PT ;  /* 0x000000009e047209 */ /* 0x000fea0007810000 */
[----:B------:R1:W-:Y:S01]  /*17b40*/  MUFU.EX2 R223, R7 ;  /* 0x0000000700df7308 */ /* 0x0003e20000000800 */
[----:B------:R-:W-:Y:S01]  /*17b50*/  FADD.FTZ R0, -R73, R2 ;  /* 0x0000000249007221 */ /* 0x000fe20000010100 */
[----:B------:R-:W-:Y:S03]  /*17b60*/  FMNMX.FTZ R4, R196, R4, !PT ;  /* 0x00000004c4047209 */ /* 0x000fe60007810000 */
[----:B------:R-:W-:Y:S01]  /*17b70*/  FMUL.FTZ R2, R0, c[0x0][0x2d0] ;  /* 0x0000b40000027a20 */ /* 0x000fe20000410000 */
[----:B----4-:R-:W-:Y:S02]  /*17b80*/  @P0 MOV R5, R219 ;  /* 0x000000db00050202 */ /* 0x010fe40000000f00 */
[----:B------:R-:W-:Y:S01]  /*17b90*/  FMNMX.FTZ R0, R252, R4, !PT ;  /* 0x00000004fc007209 */ /* 0x000fe20007810000 */
[--C-:B------:R-:W-:Y:S01]  /*17ba0*/  FFMA.FTZ R4, R164, c[0x0][0x2d0], -R78.reuse ;  /* 0x0000b400a4047a23 */ /* 0x100fe2000001084e */
[----:B------:R4:W5:Y:S02]  /*17bb0*/  MUFU.EX2 R74, R2 ;  /* 0x00000002004a7308 */ /* 0x0009640000000800 */
[----:B---3--:R-:W-:Y:S04]  /*17bc0*/  FMNMX.FTZ R0, R75, R0, !PT ;  /* 0x000000004b007209 */ /* 0x008fe80007810000 */
[----:B--2---:R-:W-:Y:S04]  /*17bd0*/  FMNMX.FTZ R0, R76, R0, !PT ;  /* 0x000000004c007209 */ /* 0x004fe80007810000 */
[----:B------:R-:W-:Y:S01]  /*17be0*/  MUFU.EX2 R235, R4 ;  /* 0x0000000400eb7308 */ /* 0x000fe20000000800 */
[----:B-1----:R-:W-:Y:S01]  /*17bf0*/  @P0 MOV R7, c[0x0][0x1e4] ;  /* 0x0000790000070a02 */ /* 0x002fe20000000f00 */
[----:B----4-:R-:W-:Y:S02]  /*17c00*/  FADD.FTZ R2, -R72, R3 ;  /* 0x0000000348027221 */ /* 0x010fe40000010100 */
[----:B------:R-:W1:Y:S01]  /*17c10*/  SHFL.BFLY PT, R3, R0, 0x2, 0x1f ;  /* 0x0c401f0000037f89 */ /* 0x000e6200000e0000 */
[----:B-----5:R-:W-:Y:S02]  /*17c20*/  FMUL.FTZ R33, R74, R117 ;  /* 0x000000754a217220 */ /* 0x020fe40000410000 */
[----:B------:R-:W-:Y:S02]  /*17c30*/  FMUL.FTZ R2, R2, c[0x0][0x2d0] ;  /* 0x0000b40002027a20 */ /* 0x000fe40000410000 */
[C---:B------:R-:W-:Y:S02]  /*17c40*/  FMUL.FTZ R48, R74.reuse, R132 ;  /* 0x000000844a307220 */ /* 0x040fe40000410000 */
[----:B------:R2:W3:Y:S01]  /*17c50*/  MUFU.EX2 R69, R2 ;  /* 0x0000000200457308 */ /* 0x0004e20000000800 */
[----:B------:R-:W-:Y:S01]  /*17c60*/  FMUL.FTZ R49, R74, R133 ;  /* 0x000000854a317220 */ /* 0x000fe20000410000 */
[----:B-1----:R-:W-:Y:S01]  /*17c70*/  FMNMX.FTZ R0, R0, R3, !PT ;  /* 0x0000000300007209 */ /* 0x002fe20007810000 */
[----:B------:R-:W-:Y:S07]  /*17c80*/  FFMA.FTZ R3, R14, c[0x0][0x2d0], -R78 ;  /* 0x0000b4000e037a23 */ /* 0x000fee000001084e */
[----:B------:R1:W-:Y:S01]  /*17c90*/  MUFU.EX2 R238, R3 ;  /* 0x0000000300ee7308 */ /* 0x0003e20000000800 */
[----:B--2---:R-:W-:Y:S02]  /*17ca0*/  FADD.FTZ R2, -R71, R84 ;  /* 0x0000005447027221 */ /* 0x004fe40000010100 */
[C---:B---3--:R-:W-:Y:S02]  /*17cb0*/  FMUL.FTZ R34, R69.reuse, R118 ;  /* 0x0000007645227220 */ /* 0x048fe40000410000 */
[----:B------:R-:W-:Y:S02]  /*17cc0*/  FMUL.FTZ R2, R2, c[0x0][0x2d0] ;  /* 0x0000b40002027a20 */ /* 0x000fe40000410000 */
[C---:B------:R-:W-:Y:S03]  /*17cd0*/  FMUL.FTZ R35, R69.reuse, R119 ;  /* 0x0000007745237220 */ /* 0x040fe60000410000 */
[----:B------:R2:W3:Y:S01]  /*17ce0*/  MUFU.EX2 R68, R2 ;  /* 0x0000000200447308 */ /* 0x0004e20000000800 */
[C---:B------:R-:W-:Y:S02]  /*17cf0*/  FMUL.FTZ R50, R69.reuse, R134 ;  /* 0x0000008645327220 */ /* 0x040fe40000410000 */
[----:B------:R-:W-:Y:S02]  /*17d00*/  FMUL.FTZ R51, R69, R135 ;  /* 0x0000008745337220 */ /* 0x000fe40000410000 */
[--C-:B-1----:R-:W-:Y:S01]  /*17d10*/  FFMA.FTZ R3, R167, c[0x0][0x2d0], -R79.reuse ;  /* 0x0000b400a7037a23 */ /* 0x102fe2000001084f */
[----:B------:R-:W-:Y:S04]  /*17d20*/  MOV R167, R195 ;  /* 0x000000c300a77202 */ /* 0x000fe80000000f00 */
[----:B------:R1:W-:Y:S01]  /*17d30*/  MUFU.EX2 R231, R3 ;  /* 0x0000000300e77308 */ /* 0x0003e20000000800 */
[--C-:B--2---:R-:W-:Y:S01]  /*17d40*/  FFMA.FTZ R2, R155, c[0x0][0x2d0], -R78.reuse ;  /* 0x0000b4009b027a23 */ /* 0x104fe2000001084e */
[----:B------:R-:W-:Y:S01]  /*17d50*/  MOV R155, R193 ;  /* 0x000000c1009b7202 */ /* 0x000fe20000000f00 */
        /* <DEDUP_REMOVED lines=8> */
[--C-:B-1----:R-:W-:Y:S04]  /*17de0*/  FFMA.FTZ R3, R165, c[0x0][0x2d0], -R79.reuse ;  /* 0x0000b400a5037a23 */ /* 0x102fe8000001084f */
[----:B------:R1:W4:Y:S01]  /*17df0*/  MUFU.EX2 R232, R3 ;  /* 0x0000000300e87308 */ /* 0x0003220000000800 */
[--C-:B--2---:R-:W-:Y:S01]  /*17e00*/  FFMA.FTZ R2, R86, c[0x0][0x2d0], -R78.reuse ;  /* 0x0000b40056027a23 */ /* 0x104fe2000001084e */
[----:B---3--:R-:W-:Y:S08]  /*17e10*/  F2FP.BF16.PACK_AB R80, R237, R235 ;  /* 0x000000ebed50723e */ /* 0x008ff000000010ff */
[----:B------:R2:W3:Y:S01]  /*17e20*/  MUFU.EX2 R236, R2 ;  /* 0x0000000200ec7308 */ /* 0x0004e20000000800 */
[--C-:B-1----:R-:W-:Y:S01]  /*17e30*/  FFMA.FTZ R3, R17, c[0x0][0x2d0], -R79.reuse ;  /* 0x0000b40011037a23 */ /* 0x102fe2000001084f */
[----:B----4-:R-:W-:Y:S01]  /*17e40*/  F2FP.BF16.PACK_AB R81, R232, R231 ;  /* 0x000000e7e851723e */ /* 0x010fe200000010ff */
[----:B------:R-:W-:Y:S01]  /*17e50*/  FMUL.FTZ R17, R74, R101 ;  /* 0x000000654a117220 */ /* 0x000fe20000410000 */
[----:B------:R-:W-:Y:S06]  /*17e60*/  MOV R101, R191 ;  /* 0x000000bf00657202 */ /* 0x000fec0000000f00 */
[----:B------:R1:W-:Y:S01]  /*17e70*/  MUFU.EX2 R233, R3 ;  /* 0x0000000300e97308 */ /* 0x0003e20000000800 */
[----:B--2---:R-:W2:Y:S01]  /*17e80*/  SHFL.BFLY PT, R2, R0, 0x1, 0x1f ;  /* 0x0c201f0000027f89 */ /* 0x004ea200000e0000 */
[----:B---3--:R-:W-:Y:S01]  /*17e90*/  F2FP.BF16.PACK_AB R82, R238, R236 ;  /* 0x000000ecee52723e */ /* 0x008fe200000010ff */
[----:B-1----:R-:W-:Y:S02]  /*17ea0*/  FFMA.FTZ R3, R19, c[0x0][0x2d0], -R78 ;  /* 0x0000b40013037a23 */ /* 0x002fe4000001084e */
[----:B------:R-:W-:Y:S01]  /*17eb0*/  FMUL.FTZ R19, R69, R103 ;  /* 0x0000006745137220 */ /* 0x000fe20000410000 */
[----:B------:R-:W-:Y:S04]  /*17ec0*/  MOV R103, R187 ;  /* 0x000000bb00677202 */ /* 0x000fe80000000f00 */
[----:B------:R-:W-:Y:S01]  /*17ed0*/  MUFU.EX2 R228, R3 ;  /* 0x0000000300e47308 */ /* 0x000fe20000000800 */
[----:B--2---:R-:W-:Y:S01]  /*17ee0*/  FMNMX.FTZ R70, R0, R2, !PT ;  /* 0x0000000200467209 */ /* 0x004fe20007810000 */
[--C-:B------:R-:W-:Y:S02]  /*17ef0*/  FFMA.FTZ R2, R170, c[0x0][0x2d0], -R156.reuse ;  /* 0x0000b400aa027a23 */ /* 0x100fe4000001089c */
[----:B------:R-:W-:Y:S02]  /*17f00*/  FFMA.FTZ R0, R16, c[0x0][0x2d0], -R79 ;  /* 0x0000b40010007a23 */ /* 0x000fe4000001084f */
[----:B------:R-:W-:Y:S02]  /*17f10*/  FMUL.FTZ R77, R70, c[0x0][0x2d0] ;  /* 0x0000b400464d7a20 */ /* 0x000fe40000410000 */
[----:B------:R-:W-:Y:S02]  /*17f20*/  FMUL.FTZ R16, R74, R100 ;  /* 0x000000644a107220 */ /* 0x000fe40000410000 */
[----:B------:R1:W-:Y:S01]  /*17f30*/  MUFU.EX2 R225, R2 ;  /* 0x0000000200e17308 */ /* 0x0003e20000000800 */
[----:B------:R-:W-:Y:S09]  /*17f40*/  MOV R100, R192 ;  /* 0x000000c000647202 */ /* 0x000ff20000000f00 */
[----:B------:R2:W3:Y:S01]  /*17f50*/  MUFU.EX2 R234, R0 ;  /* 0x0000000000ea7308 */ /* 0x0004e20000000800 */
[--C-:B-1----:R-:W-:Y:S01]  /*17f60*/  FFMA.FTZ R2, R166, c[0x0][0x2d0], -R156.reuse ;  /* 0x0000b400a6027a23 */ /* 0x102fe2000001089c */
[----:B------:R-:W-:Y:S08]  /*17f70*/  MOV R166, R30 ;  /* 0x0000001e00a67202 */ /* 0x000ff00000000f00 */
[----:B------:R1:W4:Y:S01]  /*17f80*/  MUFU.EX2 R226, R2 ;  /* 0x0000000200e27308 */ /* 0x0003220000000800 */
[----:B--2---:R-:W-:Y:S01]  /*17f90*/  FADD.FTZ R0, -R70, R85 ;  /* 0x0000005546007221 */ /* 0x004fe20000010100 */
[----:B---3--:R-:W-:Y:S03]  /*17fa0*/  F2FP.BF16.PACK_AB R83, R234, R233 ;  /* 0x000000e9ea53723e */ /* 0x008fe600000010ff */
[----:B------:R-:W-:Y:S06]  /*17fb0*/  FMUL.FTZ R0, R0, c[0x0][0x2d0] ;  /* 0x0000b40000007a20 */ /* 0x000fec0000410000 */
[----:B------:R-:W2:Y:S01]  /*17fc0*/  MUFU.EX2 R0, R0 ;  /* 0x0000000000007308 */ /* 0x000ea20000000800 */
[--C-:B-1----:R-:W-:Y:S01]  /*17fd0*/  FFMA.FTZ R2, R152, c[0x0][0x2d0], -R156.reuse ;  /* 0x0000b40098027a23 */ /* 0x102fe2000001089c */
[----:B------:R-:W-:Y:S02]  /*17fe0*/  MOV R152, R196 ;  /* 0x000000c400987202 */ /* 0x000fe40000000f00 */
[----:B----4-:R-:W-:Y:S06]  /*17ff0*/  F2FP.BF16.PACK_AB R64, R226, R225 ;  /* 0x000000e1e240723e */ /* 0x010fec00000010ff */
[----:B------:R1:W-:Y:S01]  /*18000*/  MUFU.EX2 R229, R2 ;  /* 0x0000000200e57308 */ /* 0x0003e20000000800 */
[C---:B--2---:R-:W-:Y:S02]  /*18010*/  FMUL.FTZ R11, R0.reuse, R95 ;  /* 0x0000005f000b7220 */ /* 0x044fe40000410000 */
[C---:B------:R-:W-:Y:S02]  /*18020*/  FMUL.FTZ R14, R0.reuse, R98 ;  /* 0x00000062000e7220 */ /* 0x040fe40000410000 */
[C---:B------:R-:W-:Y:S02]  /*18030*/  FMUL.FTZ R30, R0.reuse, R114 ;  /* 0x00000072001e7220 */ /* 0x040fe40000410000 */
[C---:B------:R-:W-:Y:S01]  /*18040*/  FMUL.FTZ R42, R0.reuse, R126 ;  /* 0x0000007e002a7220 */ /* 0x040fe20000410000 */
[----:B------:R-:W2:Y:S01]  /*18050*/  LDL.LU R114, [R1+0x10] ;  /* 0x0000100001727983 */ /* 0x000ea20000300800 */
[C---:B------:R-:W-:Y:S02]  /*18060*/  FMUL.FTZ R43, R0.reuse, R127 ;  /* 0x0000007f002b7220 */ /* 0x040fe40000410000 */
[C---:B------:R-:W-:Y:S02]  /*18070*/  FMUL.FTZ R46, R0.reuse, R130 ;  /* 0x00000082002e7220 */ /* 0x040fe40000410000 */
[----:B-1----:R-:W-:Y:S02]  /*18080*/  FFMA.FTZ R2, R87, c[0x0][0x2d0], -R156 ;  /* 0x0000b40057027a23 */ /* 0x002fe4000001089c */
[C---:B------:R-:W-:Y:S02]  /*18090*/  FMUL.FTZ R47, R0.reuse, R131 ;  /* 0x00000083002f7220 */ /* 0x040fe40000410000 */
[----:B------:R1:W3:Y:S01]  /*180a0*/  MUFU.EX2 R230, R2 ;  /* 0x0000000200e67308 */ /* 0x0002e20000000800 */
[C---:B------:R-:W-:Y:S02]  /*180b0*/  FMUL.FTZ R59, R0.reuse, R143 ;  /* 0x0000008f003b7220 */ /* 0x040fe40000410000 */
[C---:B------:R-:W-:Y:S02]  /*180c0*/  FMUL.FTZ R58, R0.reuse, R142 ;  /* 0x0000008e003a7220 */ /* 0x040fe40000410000 */
[C---:B------:R-:W-:Y:S02]  /*180d0*/  FMUL.FTZ R62, R0.reuse, R146 ;  /* 0x00000092003e7220 */ /* 0x040fe40000410000 */
[----:B------:R-:W-:Y:S02]  /*180e0*/  FMUL.FTZ R63, R0, R147 ;  /* 0x00000093003f7220 */ /* 0x000fe40000410000 */
[--C-:B-1----:R-:W-:Y:S01]  /*180f0*/  FFMA.FTZ R2, R169, c[0x0][0x2d0], -R77.reuse ;  /* 0x0000b400a9027a23 */ /* 0x102fe2000001084d */
[----:B---3--:R-:W-:Y:S02]  /*18100*/  F2FP.BF16.PACK_AB R66, R230, R229 ;  /* 0x000000e5e642723e */ /* 0x008fe400000010ff */
[----:B------:R-:W-:Y:S01]  /*18110*/  MOV R169, R188 ;  /* 0x000000bc00a97202 */ /* 0x000fe20000000f00 */
[----:B------:R1:W-:Y:S02]  /*18120*/  MUFU.EX2 R170, R2 ;  /* 0x0000000200aa7308 */ /* 0x0003e40000000800 */
[--C-:B-1----:R-:W-:Y:S01]  /*18130*/  FFMA.FTZ R2, R168, c[0x0][0x2d0], -R77.reuse ;  /* 0x0000b400a8027a23 */ /* 0x102fe2000001084d */
[----:B------:R-:W-:Y:S07]  /*18140*/  MOV R168, R190 ;  /* 0x000000be00a87202 */ /* 0x000fee0000000f00 */
[----:B------:R1:W3:Y:S02]  /*18150*/  MUFU.EX2 R171, R2 ;  /* 0x0000000200ab7308 */ /* 0x0002e40000000800 */
[--C-:B-1----:R-:W-:Y:S01]  /*18160*/  FFMA.FTZ R2, R154, c[0x0][0x2d0], -R77.reuse ;  /* 0x0000b4009a027a23 */ /* 0x102fe2000001084d */
[----:B---3--:R-:W-:Y:S02]  /*18170*/  F2FP.BF16.PACK_AB R65, R171, R170 ;  /* 0x000000aaab41723e */ /* 0x008fe400000010ff */
[----:B------:R-:W-:Y:S05]  /*18180*/  MOV R154, R31 ;  /* 0x0000001f009a7202 */ /* 0x000fea0000000f00 */
[----:B------:R1:W-:Y:S01]  /*18190*/  MUFU.EX2 R172, R2 ;  /* 0x0000000200ac7308 */ /* 0x0003e20000000800 */
[----:B------:R-:W-:Y:S02]  /*181a0*/  FMUL.FTZ R31, R0, R115 ;  /* 0x00000073001f7220 */ /* 0x000fe40000410000 */
[----:B-1----:R-:W-:Y:S01]  /*181b0*/  FFMA.FTZ R2, R153, c[0x0][0x2d0], -R77 ;  /* 0x0000b40099027a23 */ /* 0x002fe2000001084d */
[----:B------:R-:W-:Y:S06]  /*181c0*/  MOV R153, R194 ;  /* 0x000000c200997202 */ /* 0x000fec0000000f00 */
[----:B------:R1:W3:Y:S02]  /*181d0*/  MUFU.EX2 R174, R2 ;  /* 0x0000000200ae7308 */ /* 0x0002e40000000800 */
[----:B-1----:R-:W-:Y:S02]  /*181e0*/  @P0 SHF.R.S32.HI R2, RZ, 0x1f, R217 ;  /* 0x0000001fff020819 */ /* 0x002fe400000114d9 */
[----:B---3--:R-:W-:Y:S03]  /*181f0*/  F2FP.BF16.PACK_AB R67, R174, R172 ;  /* 0x000000acae43723e */ /* 0x008fe600000010ff */
        /* <DEDUP_REMOVED lines=11> */
[C---:B------:R-:W-:Y:S01]  /*182b0*/  @P0 SHF.L.U64.HI R10, R2.reuse, 0x5, R7 ;  /* 0x00000005020a0819 */ /* 0x040fe20000010207 */
[----:B-1----:R-:W-:Y:S01]  /*182c0*/  @P0 IMAD R6, R3, 0x50, RZ ;  /* 0x0000005003060824 */ /* 0x002fe200078e02ff */
[----:B------:R-:W-:Y:S04]  /*182d0*/  @P0 SHF.L.U32 R3, R2, 0x5, RZ ;  /* 0x0000000502030819 */ /* 0x000fe800000006ff */
[----:B------:R-:W-:Y:S02]  /*182e0*/  @P0 IADD3 R5, R5, R6, RZ ;  /* 0x0000000605050210 */ /* 0x000fe40007ffe0ff */
[-C--:B------:R-:W-:Y:S02]  /*182f0*/  @P0 IADD3 R6, P3, R8, R3.reuse, RZ ;  /* 0x0000000308060210 */ /* 0x080fe40007f7e0ff */
[----:B------:R-:W-:Y:S01]  /*18300*/  @P0 LEA.HI.X R9, R4, c[0x0][0x1cc], R5, 0x1, P1 ;  /* 0x0000730004090a11 */ /* 0x000fe200008f0c05 */
[--C-:B------:R-:W-:Y:S01]  /*18310*/  FFMA.FTZ R5, R21, c[0x0][0x2d0], -R79.reuse ;  /* 0x0000b40015057a23 */ /* 0x100fe2000001084f */
[-C--:B------:R-:W-:Y:S02]  /*18320*/  @P0 IADD3 R4, P1, R6, R3.reuse, RZ ;  /* 0x0000000306040210 */ /* 0x080fe40007f3e0ff */
[-C--:B------:R-:W-:Y:S01]  /*18330*/  @P0 IADD3.X R7, R9, R10.reuse, RZ, P3, !PT ;  /* 0x0000000a09070210 */ /* 0x080fe20001ffe4ff */
[----:B------:R1:W-:Y:S01]  /*18340*/  MUFU.EX2 R222, R5 ;  /* 0x0000000500de7308 */ /* 0x0003e20000000800 */
[----:B------:R3:W-:Y:S01]  /*18350*/  @P0 LDGSTS.E.BYPASS.LTC128B.128 [R218+0x2900], [R8.64], !P4 ;  /* 0x0290000008da0fae */ /* 0x0007e2000e101d48 */
[-C--:B------:R-:W-:Y:S07]  /*18360*/  @P0 IADD3 R2, P2, R4, R3.reuse, RZ ;  /* 0x0000000304020210 */ /* 0x080fee0007f5e0ff */
[----:B------:R4:W-:Y:S01]  /*18370*/  @P0 LDGSTS.E.BYPASS.LTC128B.128 [R218+0x3100], [R6.64], !P4 ;  /* 0x0310000006da0fae */ /* 0x0009e2000e101d48 */
[-C--:B-1----:R-:W-:Y:S02]  /*18380*/  @P0 IADD3.X R5, R7, R10.reuse, RZ, P1, !PT ;  /* 0x0000000a07050210 */ /* 0x082fe40000ffe4ff */
[----:B---3--:R-:W-:Y:S05]  /*18390*/  @P0 IADD3 R8, P1, R2, R3, RZ ;  /* 0x0000000302080210 */ /* 0x008fea0007f3e0ff */
[----:B------:R1:W-:Y:S01]  /*183a0*/  @P0 LDGSTS.E.BYPASS.LTC128B.128 [R218+0x3900], [R4.64], !P4 ;  /* 0x0390000004da0fae */ /* 0x0003e2000e101d48 */
[----:B------:R-:W-:Y:S01]  /*183b0*/  @P0 IADD3.X R3, R5, R10, RZ, P2, !PT ;  /* 0x0000000a05030210 */ /* 0x000fe200017fe4ff */
[--C-:B------:R-:W-:Y:S04]  /*183c0*/  FFMA.FTZ R9, R22, c[0x0][0x2d0], -R79.reuse ;  /* 0x0000b40016097a23 */ /* 0x100fe8000001084f */
[----:B------:R3:W-:Y:S01]  /*183d0*/  MUFU.EX2 R221, R9 ;  /* 0x0000000900dd7308 */ /* 0x0007e20000000800 */
[C---:B----4-:R-:W-:Y:S01]  /*183e0*/  FMUL.FTZ R6, R69.reuse, R90 ;  /* 0x0000005a45067220 */ /* 0x050fe20000410000 */
[----:B------:R4:W-:Y:S01]  /*183f0*/  @P0 LDGSTS.E.BYPASS.LTC128B.128 [R218+0x4100], [R2.64], !P4 ;  /* 0x0410000002da0fae */ /* 0x0009e2000e101d48 */
[----:B------:R-:W-:Y:S02]  /*18400*/  FMUL.FTZ R7, R69, R91 ;  /* 0x0000005b45077220 */ /* 0x000fe40000410000 */
[--C-:B-1----:R-:W-:Y:S02]  /*18410*/  FFMA.FTZ R4, R15, c[0x0][0x2d0], -R79.reuse ;  /* 0x0000b4000f047a23 */ /* 0x102fe4000001084f */
[----:B------:R-:W-:Y:S01]  /*18420*/  FMUL.FTZ R5, R74, R89 ;  /* 0x000000594a057220 */ /* 0x000fe20000410000 */
[----:B---3--:R-:W-:Y:S02]  /*18430*/  @P0 IADD3.X R9, R3, R10, RZ, P1, !PT ;  /* 0x0000000a03090210 */ /* 0x008fe40000ffe4ff */
[----:B------:R1:W-:Y:S01]  /*18440*/  MUFU.EX2 R219, R4 ;  /* 0x0000000400db7308 */ /* 0x0003e20000000800 */
[C---:B------:R-:W-:Y:S02]  /*18450*/  FMUL.FTZ R10, R0.reuse, R94 ;  /* 0x0000005e000a7220 */ /* 0x040fe40000410000 */
[----:B------:R-:W-:Y:S01]  /*18460*/  FMUL.FTZ R15, R0, R99 ;  /* 0x00000063000f7220 */ /* 0x000fe20000410000 */
[----:B------:R3:W-:Y:S01]  /*18470*/  @P0 LDGSTS.E.BYPASS.LTC128B.128 [R218+0x4900], [R8.64], !P4 ;  /* 0x0490000008da0fae */ /* 0x0007e2000e101d48 */
[----:B----4-:R-:W-:Y:S02]  /*18480*/  FFMA.FTZ R2, R18, c[0x0][0x2d0], -R79 ;  /* 0x0000b40012027a23 */ /* 0x010fe4000001084f */
[----:B------:R-:W-:Y:S01]  /*18490*/  FMUL.FTZ R18, R69, R102 ;  /* 0x0000006645127220 */ /* 0x000fe20000410000 */
[----:B------:R-:W-:Y:S01]  /*184a0*/  MOV R102, R32 ;  /* 0x0000002000667202 */ /* 0x000fe20000000f00 */
[----:B------:R-:W-:Y:S01]  /*184b0*/  FMUL.FTZ R32, R74, R116 ;  /* 0x000000744a207220 */ /* 0x000fe20000410000 */
[----:B------:R4:W-:Y:S01]  /*184c0*/  MUFU.EX2 R220, R2 ;  /* 0x0000000200dc7308 */ /* 0x0009e20000000800 */
[----:B------:R-:W-:Y:S01]  /*184d0*/  FFMA.FTZ R3, R240, c[0x0][0x2d0], -R78 ;  /* 0x0000b400f0037a23 */ /* 0x000fe2000001084e */
[----:B------:R-:W5:Y:S08]  /*184e0*/  LDSM.16.MT88.4 R20, [R201] ;  /* 0x00000000c914783b */ /* 0x000f700000004200 */
[----:B------:R-:W2:Y:S01]  /*184f0*/  LDSM.16.MT88.4 R36, [R205] ;  /* 0x00000000cd24783b */ /* 0x000ea20000004200 */
[----:B-1----:R-:W-:Y:S07]  /*18500*/  FMUL.FTZ R4, R74, R88 ;  /* 0x000000584a047220 */ /* 0x002fee0000410000 */
[----:B------:R-:W1:Y:S01]  /*18510*/  LDSM.16.MT88.4 R52, [R202] ;  /* 0x00000000ca34783b */ /* 0x000e620000004200 */
[C---:B---3--:R-:W-:Y:S02]  /*18520*/  FMUL.FTZ R8, R68.reuse, R92 ;  /* 0x0000005c44087220 */ /* 0x048fe40000410000 */
[C---:B------:R-:W-:Y:S02]  /*18530*/  FMUL.FTZ R9, R68.reuse, R93 ;  /* 0x0000005d44097220 */ /* 0x040fe40000410000 */
[--C-:B----4-:R-:W-:Y:S01]  /*18540*/  FFMA.FTZ R2, R173, c[0x0][0x2d0], -R156.reuse ;  /* 0x0000b400ad027a23 */ /* 0x110fe2000001089c */
[----:B------:R-:W-:Y:S02]  /*18550*/  MOV R173, R216 ;  /* 0x000000d800ad7202 */ /* 0x000fe40000000f00 */
[----:B------:R-:W3:Y:S01]  /*18560*/  LDSM.16.MT88.4 R84, [R204] ;  /* 0x00000000cc54783b */ /* 0x000ee20000004200 */
[----:B------:R4:W-:Y:S07]  /*18570*/  MUFU.EX2 R197, R2 ;  /* 0x0000000200c57308 */ /* 0x0009ee0000000800 */
[----:B------:R-:W1:Y:S01]  /*18580*/  LDSM.16.MT88.4 R88, [R201+0x800] ;  /* 0x00080000c958783b */ /* 0x000e620000004200 */
[-C--:B-----5:R-:W-:Y:S07]  /*18590*/  HMMA.16816.F32.BF16 R4, R80, R20.reuse, R4 ;  /* 0x000000145004723c */ /* 0x0a0fee0000041804 */
[----:B------:R-:W5:Y:S01]  /*185a0*/  LDSM.16.MT88.4 R92, [R205+0x800] ;  /* 0x00080000cd5c783b */ /* 0x000f620000004200 */
[C---:B------:R-:W-:Y:S07]  /*185b0*/  HMMA.16816.F32.BF16 R8, R64.reuse, R20, R8 ;  /* 0x000000144008723c */ /* 0x040fee0000041808 */
[----:B------:R-:W1:Y:S01]  /*185c0*/  LDSM.16.MT88.4 R96, [R202+0x800] ;  /* 0x00080000ca60783b */ /* 0x000e620000004200 */
[--C-:B----4-:R-:W-:Y:S04]  /*185d0*/  FFMA.FTZ R2, R25, c[0x0][0x2d0], -R156.reuse ;  /* 0x0000b40019027a23 */ /* 0x110fe8000001089c */
[----:B------:R-:W-:Y:S01]  /*185e0*/  FMUL.FTZ R25, R68, R109 ;  /* 0x0000006d44197220 */ /* 0x000fe20000410000 */
[-C--:B------:R-:W-:Y:S01]  /*185f0*/  HMMA.16816.F32.BF16 R12, R64, R22.reuse, R12 ;  /* 0x00000016400c723c */ /* 0x080fe2000004180c */
[----:B------:R4:W1:Y:S01]  /*18600*/  MUFU.EX2 R198, R2 ;  /* 0x0000000200c67308 */ /* 0x0008620000000800 */
[----:B------:R-:W-:Y:S01]  /*18610*/  LDSM.16.MT88.4 R116, [R205+0x2000] ;  /* 0x00200000cd74783b */ /* 0x000fe20000004200 */
[C---:B------:R-:W-:Y:S02]  /*18620*/  FMUL.FTZ R20, R74.reuse, R104 ;  /* 0x000000684a147220 */ /* 0x040fe40000410000 */
[----:B------:R-:W-:Y:S03]  /*18630*/  FMUL.FTZ R21, R74, R105 ;  /* 0x000000694a157220 */ /* 0x000fe60000410000 */
[C---:B------:R-:W-:Y:S02]  /*18640*/  HMMA.16816.F32.BF16 R16, R80.reuse, R22, R16 ;  /* 0x000000165010723c */ /* 0x040fe40000041810 */
[----:B------:R-:W-:Y:S05]  /*18650*/  LDSM.16.MT88.4 R132, [R202+0x2000] ;  /* 0x00200000ca84783b */ /* 0x000fea0000004200 */
[C---:B------:R-:W-:Y:S02]  /*18660*/  FMUL.FTZ R22, R69.reuse, R106 ;  /* 0x0000006a45167220 */ /* 0x040fe40000410000 */
[----:B------:R-:W-:Y:S01]  /*18670*/  FMUL.FTZ R23, R69, R107 ;  /* 0x0000006b45177220 */ /* 0x000fe20000410000 */
[----:B------:R-:W0:Y:S06]  /*18680*/  LDGDEPBAR ;  /* 0x00000000000079af */ /* 0x000e2c0000000000 */
[-C--:B--2---:R-:W-:Y:S03]  /*18690*/  HMMA.16816.F32.BF16 R20, R80, R36.reuse, R20 ;  /* 0x000000245014723c */ /* 0x084fe60000041814 */
[--C-:B----4-:R-:W-:Y:S02]  /*186a0*/  FFMA.FTZ R2, R24, c[0x0][0x2d0], -R156.reuse ;  /* 0x0000b40018027a23 */ /* 0x110fe4000001089c */
[----:B------:R-:W-:Y:S02]  /*186b0*/  FMUL.FTZ R24, R68, R108 ;  /* 0x0000006c44187220 */ /* 0x000fe40000410000 */
[----:B------:R2:W-:Y:S02]  /*186c0*/  MUFU.EX2 R216, R2 ;  /* 0x0000000200d87308 */ /* 0x0005e40000000800 */
[----:B--2---:R-:W-:Y:S03]  /*186d0*/  FFMA.FTZ R2, R26, c[0x0][0x2d0], -R156 ;  /* 0x0000b4001a027a23 */ /* 0x004fe6000001089c */
[----:B------:R-:W-:Y:S05]  /*186e0*/  FMUL.FTZ R26, R0, R110 ;  /* 0x0000006e001a7220 */ /* 0x000fea0000410000 */
[----:B------:R2:W-:Y:S02]  /*186f0*/  MUFU.EX2 R199, R2 ;  /* 0x0000000200c77308 */ /* 0x0005e40000000800 */
[--C-:B--2---:R-:W-:Y:S01]  /*18700*/  FFMA.FTZ R2, R175, c[0x0][0x2d0], -R77.reuse ;  /* 0x0000b400af027a23 */ /* 0x104fe2000001084d */
[----:B------:R-:W-:Y:S07]  /*18710*/  MOV R175, R189 ;  /* 0x000000bd00af7202 */ /* 0x000fee0000000f00 */
[----:B------:R2:W-:Y:S02]  /*18720*/  MUFU.EX2 R165, R2 ;  /* 0x0000000200a57308 */ /* 0x0005e40000000800 */
[--C-:B--2---:R-:W-:Y:S08]  /*18730*/  FFMA.FTZ R2, R176, c[0x0][0x2d0], -R77.reuse ;  /* 0x0000b400b0027a23 */ /* 0x104ff0000001084d */
[----:B------:R2:W4:Y:S02]  /*18740*/  MUFU.EX2 R164, R2 ;  /* 0x0000000200a47308 */ /* 0x0005240000000800 */
[--C-:B--2---:R-:W-:Y:S02]  /*18750*/  FFMA.FTZ R2, R27, c[0x0][0x2d0], -R77.reuse ;  /* 0x0000b4001b027a23 */ /* 0x104fe4000001084d */
[----:B------:R-:W-:Y:S06]  /*18760*/  FMUL.FTZ R27, R0, R111 ;  /* 0x0000006f001b7220 */ /* 0x000fec0000410000 */
[----:B------:R2:W-:Y:S01]  /*18770*/  MUFU.EX2 R163, R2 ;  /* 0x0000000200a37308 */ /* 0x0005e20000000800 */
[C---:B------:R-:W-:Y:S07]  /*18780*/  HMMA.16816.F32.BF16 R24, R64.reuse, R36, R24 ;  /* 0x000000244018723c */ /* 0x040fee0000041818 */
[C---:B------:R-:W-:Y:S02]  /*18790*/  FMUL.FTZ R36, R74.reuse, R120 ;  /* 0x000000784a247220 */ /* 0x040fe40000410000 */
[----:B------:R-:W-:Y:S03]  /*187a0*/  FMUL.FTZ R37, R74, R121 ;  /* 0x000000794a257220 */ /* 0x000fe60000410000 */
[----:B--2---:R-:W-:Y:S02]  /*187b0*/  FFMA.FTZ R2, R29, c[0x0][0x2d0], -R77 ;  /* 0x0000b4001d027a23 */ /* 0x004fe4000001084d */
[----:B------:R-:W-:Y:S02]  /*187c0*/  FMUL.FTZ R29, R68, R113 ;  /* 0x00000071441d7220 */ /* 0x000fe40000410000 */
[----:B------:R2:W1:Y:S01]  /*187d0*/  MUFU.EX2 R162, R2 ;  /* 0x0000000200a27308 */ /* 0x0004620000000800 */
[----:B------:R-:W5:Y:S01]  /*187e0*/  LDL.LU R113, [R1+0x14] ;  /* 0x0000140001717983 */ /* 0x000f620000300800 */
[--C-:B--2---:R-:W-:Y:S02]  /*187f0*/  FFMA.FTZ R2, R28, c[0x0][0x2d0], -R78.reuse ;  /* 0x0000b4001c027a23 */ /* 0x104fe4000001084e */
[----:B------:R-:W-:Y:S06]  /*18800*/  FMUL.FTZ R28, R68, R112 ;  /* 0x00000070441c7220 */ /* 0x000fec0000410000 */
[----:B------:R2:W-:Y:S01]  /*18810*/  MUFU.EX2 R196, R2 ;  /* 0x0000000200c47308 */ /* 0x0005e20000000800 */
[-C--:B------:R-:W-:Y:S08]  /*18820*/  HMMA.16816.F32.BF16 R28, R64, R38.reuse, R28 ;  /* 0x00000026401c723c */ /* 0x080ff0000004181c */
[C---:B------:R-:W-:Y:S07]  /*18830*/  HMMA.16816.F32.BF16 R32, R80.reuse, R38, R32 ;  /* 0x000000265020723c */ /* 0x040fee0000041820 */
[C---:B------:R-:W-:Y:S02]  /*18840*/  FMUL.FTZ R38, R69.reuse, R122 ;  /* 0x0000007a45267220 */ /* 0x040fe40000410000 */
[----:B------:R-:W-:Y:S03]  /*18850*/  FMUL.FTZ R39, R69, R123 ;  /* 0x0000007b45277220 */ /* 0x000fe60000410000 */
[--C-:B--2---:R-:W-:Y:S04]  /*18860*/  FFMA.FTZ R2, R177, c[0x0][0x2d0], -R78.reuse ;  /* 0x0000b400b1027a23 */ /* 0x104fe8000001084e */
[-C--:B-1----:R-:W-:Y:S01]  /*18870*/  HMMA.16816.F32.BF16 R36, R80, R52.reuse, R36 ;  /* 0x000000345024723c */ /* 0x082fe20000041824 */
[----:B------:R1:W-:Y:S02]  /*18880*/  MUFU.EX2 R195, R2 ;  /* 0x0000000200c37308 */ /* 0x0003e40000000800 */
[--C-:B-1----:R-:W-:Y:S02]  /*18890*/  FFMA.FTZ R2, R40, c[0x0][0x2d0], -R78.reuse ;  /* 0x0000b40028027a23 */ /* 0x102fe4000001084e */
[----:B------:R-:W-:Y:S06]  /*188a0*/  FMUL.FTZ R40, R68, R124 ;  /* 0x0000007c44287220 */ /* 0x000fec0000410000 */
[----:B------:R1:W-:Y:S01]  /*188b0*/  MUFU.EX2 R194, R2 ;  /* 0x0000000200c27308 */ /* 0x0003e20000000800 */
[C---:B------:R-:W-:Y:S07]  /*188c0*/  HMMA.16816.F32.BF16 R40, R64.reuse, R52, R40 ;  /* 0x000000344028723c */ /* 0x040fee0000041828 */
[C---:B------:R-:W-:Y:S02]  /*188d0*/  FMUL.FTZ R53, R74.reuse, R137 ;  /* 0x000000894a357220 */ /* 0x040fe40000410000 */
[----:B------:R-:W-:Y:S03]  /*188e0*/  FMUL.FTZ R52, R74, R136 ;  /* 0x000000884a347220 */ /* 0x000fe60000410000 */
[----:B-1----:R-:W-:Y:S02]  /*188f0*/  FFMA.FTZ R2, R44, c[0x0][0x2d0], -R78 ;  /* 0x0000b4002c027a23 */ /* 0x002fe4000001084e */
[----:B------:R-:W-:Y:S02]  /*18900*/  FMUL.FTZ R44, R68, R128 ;  /* 0x00000080442c7220 */ /* 0x000fe40000410000 */
[----:B------:R1:W-:Y:S05]  /*18910*/  MUFU.EX2 R193, R2 ;  /* 0x0000000200c17308 */ /* 0x0003ea0000000800 */
[-C--:B------:R-:W-:Y:S08]  /*18920*/  HMMA.16816.F32.BF16 R44, R64, R54.reuse, R44 ;  /* 0x00000036402c723c */ /* 0x080ff0000004182c */
[C---:B------:R-:W-:Y:S07]  /*18930*/  HMMA.16816.F32.BF16 R48, R80.reuse, R54, R48 ;  /* 0x000000365030723c */ /* 0x040fee0000041830 */
[C---:B------:R-:W-:Y:S02]  /*18940*/  FMUL.FTZ R54, R69.reuse, R138 ;  /* 0x0000008a45367220 */ /* 0x040fe40000410000 */
[----:B------:R-:W-:Y:S03]  /*18950*/  FMUL.FTZ R55, R69, R139 ;  /* 0x0000008b45377220 */ /* 0x000fe60000410000 */
[--C-:B-1----:R-:W-:Y:S04]  /*18960*/  FFMA.FTZ R2, R180, c[0x0][0x2d0], -R79.reuse ;  /* 0x0000b400b4027a23 */ /* 0x102fe8000001084f */
[-C--:B---3--:R-:W-:Y:S01]  /*18970*/  HMMA.16816.F32.BF16 R52, R80, R84.reuse, R52 ;  /* 0x000000545034723c */ /* 0x088fe20000041834 */
[----:B------:R1:W-:Y:S07]  /*18980*/  MUFU.EX2 R192, R2 ;  /* 0x0000000200c07308 */ /* 0x0003ee0000000800 */
[C---:B------:R-:W-:Y:S07]  /*18990*/  HMMA.16816.F32.BF16 R56, R64.reuse, R84, R56 ;  /* 0x000000544038723c */ /* 0x040fee0000041838 */
[----:B------:R-:W-:Y:S01]  /*189a0*/  F2FP.BF16.PACK_AB R84, R198, R197 ;  /* 0x000000c5c654723e */ /* 0x000fe200000010ff */
[-C--:B------:R-:W-:Y:S04]  /*189b0*/  HMMA.16816.F32.BF16 R60, R64, R86.reuse, R60 ;  /* 0x00000056403c723c */ /* 0x080fe8000004183c */
[----:B----4-:R-:W-:Y:S03]  /*189c0*/  F2FP.BF16.PACK_AB R85, R164, R165 ;  /* 0x000000a5a455723e */ /* 0x010fe600000010ff */
        /* <DEDUP_REMOVED lines=22> */
[-C--:B-----5:R-:W-:Y:S08]  /*18b30*/  HMMA.16816.F32.BF16 R20, R80, R92.reuse, R20 ;  /* 0x0000005c5014723c */ /* 0x0a0ff00000041814 */
[C---:B------:R-:W-:Y:S08]  /*18b40*/  HMMA.16816.F32.BF16 R24, R84.reuse, R92, R24 ;  /* 0x0000005c5418723c */ /* 0x040ff00000041818 */
[-C--:B------:R-:W-:Y:S04]  /*18b50*/  HMMA.16816.F32.BF16 R28, R84, R94.reuse, R28 ;  /* 0x0000005e541c723c */ /* 0x080fe8000004181c */
[--C-:B-1----:R-:W-:Y:S04]  /*18b60*/  FFMA.FTZ R2, R182, c[0x0][0x2d0], -R156.reuse ;  /* 0x0000b400b6027a23 */ /* 0x102fe8000001089c */
[C---:B------:R-:W-:Y:S01]  /*18b70*/  HMMA.16816.F32.BF16 R32, R80.reuse, R94, R32 ;  /* 0x0000005e5020723c */ /* 0x040fe20000041820 */
[----:B------:R1:W-:Y:S01]  /*18b80*/  MUFU.EX2 R188, R2 ;  /* 0x0000000200bc7308 */ /* 0x0003e20000000800 */
[----:B------:R-:W3:Y:S06]  /*18b90*/  LDSM.16.MT88.4 R92, [R201+0x1000] ;  /* 0x00100000c95c783b */ /* 0x000eec0000004200 */
[-C--:B------:R-:W-:Y:S08]  /*18ba0*/  HMMA.16816.F32.BF16 R36, R80, R96.reuse, R36 ;  /* 0x000000605024723c */ /* 0x080ff00000041824 */
[C---:B------:R-:W-:Y:S08]  /*18bb0*/  HMMA.16816.F32.BF16 R40, R84.reuse, R96, R40 ;  /* 0x000000605428723c */ /* 0x040ff00000041828 */
[-C--:B------:R-:W-:Y:S04]  /*18bc0*/  HMMA.16816.F32.BF16 R44, R84, R98.reuse, R44 ;  /* 0x00000062542c723c */ /* 0x080fe8000004182c */
[--C-:B-1----:R-:W-:Y:S04]  /*18bd0*/  FFMA.FTZ R2, R183, c[0x0][0x2d0], -R156.reuse ;  /* 0x0000b400b7027a23 */ /* 0x102fe8000001089c */
[C---:B------:R-:W-:Y:S01]  /*18be0*/  HMMA.16816.F32.BF16 R48, R80.reuse, R98, R48 ;  /* 0x000000625030723c */ /* 0x040fe20000041830 */
[----:B------:R1:W4:Y:S01]  /*18bf0*/  MUFU.EX2 R187, R2 ;  /* 0x0000000200bb7308 */ /* 0x0003220000000800 */
[----:B------:R-:W-:Y:S06]  /*18c00*/  LDSM.16.MT88.4 R96, [R202+0x1000] ;  /* 0x00100000ca60783b */ /* 0x000fec0000004200 */
[-C--:B--2---:R-:W-:Y:S08]  /*18c10*/  HMMA.16816.F32.BF16 R52, R80, R88.reuse, R52 ;  /* 0x000000585034723c */ /* 0x084ff00000041834 */
[C---:B------:R-:W-:Y:S08]  /*18c20*/  HMMA.16816.F32.BF16 R56, R84.reuse, R88, R56 ;  /* 0x000000585438723c */ /* 0x040ff00000041838 */
[-C--:B------:R-:W-:Y:S04]  /*18c30*/  HMMA.16816.F32.BF16 R60, R84, R90.reuse, R60 ;  /* 0x0000005a543c723c */ /* 0x080fe8000004183c */
[--C-:B-1----:R-:W-:Y:S03]  /*18c40*/  FFMA.FTZ R2, R184, c[0x0][0x2d0], -R77.reuse ;  /* 0x0000b400b8027a23 */ /* 0x102fe6000001084d */
[----:B----4-:R-:W-:Y:S01]  /*18c50*/  F2FP.BF16.PACK_AB R84, R187, R188 ;  /* 0x000000bcbb54723e */ /* 0x010fe200000010ff */
[----:B------:R-:W-:Y:S01]  /*18c60*/  HMMA.16816.F32.BF16 R64, R80, R90, R64 ;  /* 0x0000005a5040723c */ /* 0x000fe20000041840 */
[----:B------:R1:W-:Y:S01]  /*18c70*/  MUFU.EX2 R138, R2 ;  /* 0x00000002008a7308 */ /* 0x0003e20000000800 */
[----:B------:R-:W2:Y:S05]  /*18c80*/  LDSM.16.MT88.4 R88, [R205+0x1000] ;  /* 0x00100000cd58783b */ /* 0x000eaa0000004200 */
[----:B------:R-:W-:Y:S02]  /*18c90*/  F2FP.BF16.PACK_AB R80, R195, R196 ;  /* 0x000000c4c350723e */ /* 0x000fe400000010ff */
[----:B------:R-:W-:Y:S03]  /*18ca0*/  F2FP.BF16.PACK_AB R82, R193, R194 ;  /* 0x000000c2c152723e */ /* 0x000fe600000010ff */
[----:B------:R-:W-:Y:S02]  /*18cb0*/  F2FP.BF16.PACK_AB R81, R191, R192 ;  /* 0x000000c0bf51723e */ /* 0x000fe400000010ff */
[----:B------:R-:W-:Y:S07]  /*18cc0*/  F2FP.BF16.PACK_AB R83, R189, R190 ;  /* 0x000000bebd53723e */ /* 0x000fee00000010ff */
[-C--:B---3--:R-:W-:Y:S03]  /*18cd0*/  HMMA.16816.F32.BF16 R4, R80, R92.reuse, R4 ;  /* 0x0000005c5004723c */ /* 0x088fe60000041804 */
[--C-:B-1----:R-:W-:Y:S04]  /*18ce0*/  FFMA.FTZ R2, R186, c[0x0][0x2d0], -R77.reuse ;  /* 0x0000b400ba027a23 */ /* 0x102fe8000001084d */
[----:B------:R1:W3:Y:S02]  /*18cf0*/  MUFU.EX2 R137, R2 ;  /* 0x0000000200897308 */ /* 0x0002e40000000800 */
[----:B-1----:R-:W-:Y:S03]  /*18d00*/  FFMA.FTZ R2, R185, c[0x0][0x2d0], -R156 ;  /* 0x0000b400b9027a23 */ /* 0x002fe6000001089c */
[----:B---3--:R-:W-:Y:S05]  /*18d10*/  F2FP.BF16.PACK_AB R85, R137, R138 ;  /* 0x0000008a8955723e */ /* 0x008fea00000010ff */
[----:B------:R1:W-:Y:S10]  /*18d20*/  MUFU.EX2 R185, R3 ;  /* 0x0000000300b97308 */ /* 0x0003f40000000800 */
[----:B------:R3:W-:Y:S01]  /*18d30*/  MUFU.EX2 R186, R2 ;  /* 0x0000000200ba7308 */ /* 0x0007e20000000800 */
[----:B-1----:R-:W-:Y:S01]  /*18d40*/  FFMA.FTZ R3, R102, c[0x0][0x2d0], -R78 ;  /* 0x0000b40066037a23 */ /* 0x002fe2000001084e */
[----:B------:R-:W-:Y:S01]  /*18d50*/  MOV R102, R168 ;  /* 0x000000a800667202 */ /* 0x000fe20000000f00 */
[----:B---3--:R-:W-:Y:S07]  /*18d60*/  FFMA.FTZ R2, R242, c[0x0][0x2d0], -R156 ;  /* 0x0000b400f2027a23 */ /* 0x008fee000001089c */
[----:B------:R1:W3:Y:S02]  /*18d70*/  MUFU.EX2 R139, R2 ;  /* 0x00000002008b7308 */ /* 0x0002e40000000800 */
[--C-:B-1----:R-:W-:Y:S01]  /*18d80*/  FFMA.FTZ R2, R245, c[0x0][0x2d0], -R77.reuse ;  /* 0x0000b400f5027a23 */ /* 0x102fe2000001084d */
[----:B---3--:R-:W-:Y:S07]  /*18d90*/  F2FP.BF16.PACK_AB R86, R139, R186 ;  /* 0x000000ba8b56723e */ /* 0x008fee00000010ff */
[----:B------:R1:W-:Y:S02]  /*18da0*/  MUFU.EX2 R136, R2 ;  /* 0x0000000200887308 */ /* 0x0003e40000000800 */
[----:B-1----:R-:W-:Y:S08]  /*18db0*/  FFMA.FTZ R2, R248, c[0x0][0x2d0], -R77 ;  /* 0x0000b400f8027a23 */ /* 0x002ff0000001084d */
[----:B------:R1:W3:Y:S02]  /*18dc0*/  MUFU.EX2 R141, R2 ;  /* 0x00000002008d7308 */ /* 0x0002e40000000800 */
[--C-:B-1----:R-:W-:Y:S01]  /*18dd0*/  FFMA.FTZ R2, R243, c[0x0][0x2d0], -R78.reuse ;  /* 0x0000b400f3027a23 */ /* 0x102fe2000001084e */
[----:B---3--:R-:W-:Y:S07]  /*18de0*/  F2FP.BF16.PACK_AB R87, R141, R136 ;  /* 0x000000888d57723e */ /* 0x008fee00000010ff */
[----:B------:R1:W3:Y:S01]  /*18df0*/  MUFU.EX2 R184, R2 ;  /* 0x0000000200b87308 */ /* 0x0002e20000000800 */
[C---:B------:R-:W-:Y:S08]  /*18e00*/  HMMA.16816.F32.BF16 R8, R84.reuse, R92, R8 ;  /* 0x0000005c5408723c */ /* 0x040ff00000041808 */
[-C--:B------:R-:W-:Y:S08]  /*18e10*/  HMMA.16816.F32.BF16 R12, R84, R94.reuse, R12 ;  /* 0x0000005e540c723c */ /* 0x080ff0000004180c */
[C---:B------:R-:W-:Y:S01]  /*18e20*/  HMMA.16816.F32.BF16 R16, R80.reuse, R94, R16 ;  /* 0x0000005e5010723c */ /* 0x040fe20000041810 */
[----:B------:R-:W4:Y:S03]  /*18e30*/  LDSM.16.MT88.4 R92, [R204+0x1000] ;  /* 0x00100000cc5c783b */ /* 0x000f260000004200 */
[--C-:B-1----:R-:W-:Y:S04]  /*18e40*/  FFMA.FTZ R2, R246, c[0x0][0x2d0], -R79.reuse ;  /* 0x0000b400f6027a23 */ /* 0x102fe8000001084f */
[-C--:B--2---:R-:W-:Y:S01]  /*18e50*/  HMMA.16816.F32.BF16 R20, R80, R88.reuse, R20 ;  /* 0x000000585014723c */ /* 0x084fe20000041814 */
[----:B------:R1:W-:Y:S07]  /*18e60*/  MUFU.EX2 R183, R2 ;  /* 0x0000000200b77308 */ /* 0x0003ee0000000800 */
[C---:B------:R-:W-:Y:S08]  /*18e70*/  HMMA.16816.F32.BF16 R24, R84.reuse, R88, R24 ;  /* 0x000000585418723c */ /* 0x040ff00000041818 */
[-C--:B------:R-:W-:Y:S08]  /*18e80*/  HMMA.16816.F32.BF16 R28, R84, R90.reuse, R28 ;  /* 0x0000005a541c723c */ /* 0x080ff0000004181c */
[C---:B------:R-:W-:Y:S01]  /*18e90*/  HMMA.16816.F32.BF16 R32, R80.reuse, R90, R32 ;  /* 0x0000005a5020723c */ /* 0x040fe20000041820 */
[----:B------:R-:W2:Y:S03]  /*18ea0*/  LDSM.16.MT88.4 R88, [R201+0x1800] ;  /* 0x00180000c958783b */ /* 0x000ea60000004200 */
        /* <DEDUP_REMOVED lines=8> */
[-C--:B----4-:R-:W-:Y:S01]  /*18f30*/  HMMA.16816.F32.BF16 R52, R80, R92.reuse, R52 ;  /* 0x0000005c5034723c */ /* 0x090fe20000041834 */
[----:B------:R1:W-:Y:S07]  /*18f40*/  MUFU.EX2 R182, R2 ;  /* 0x0000000200b67308 */ /* 0x0003ee0000000800 */
[C---:B------:R-:W-:Y:S08]  /*18f50*/  HMMA.16816.F32.BF16 R56, R84.reuse, R92, R56 ;  /* 0x0000005c5438723c */ /* 0x040ff00000041838 */
[-C--:B------:R-:W-:Y:S08]  /*18f60*/  HMMA.16816.F32.BF16 R60, R84, R94.reuse, R60 ;  /* 0x0000005e543c723c */ /* 0x080ff0000004183c */
[----:B------:R-:W-:Y:S01]  /*18f70*/  HMMA.16816.F32.BF16 R64, R80, R94, R64 ;  /* 0x0000005e5040723c */ /* 0x000fe20000041840 */
[----:B------:R-:W4:Y:S03]  /*18f80*/  LDSM.16.MT88.4 R92, [R205+0x1800] ;  /* 0x00180000cd5c783b */ /* 0x000f260000004200 */
        /* <DEDUP_REMOVED lines=12> */
[-C--:B--2---:R-:W-:Y:S03]  /*19050*/  HMMA.16816.F32.BF16 R4, R80, R88.reuse, R4 ;  /* 0x000000585004723c */ /* 0x084fe60000041804 */
[--C-:B-1----:R-:W-:Y:S06]  /*19060*/  FFMA.FTZ R2, R251, c[0x0][0x2d0], -R156.reuse ;  /* 0x0000b400fb027a23 */ /* 0x102fec000001089c */
[----:B------:R1:W2:Y:S03]  /*19070*/  MUFU.EX2 R178, R2 ;  /* 0x0000000200b27308 */ /* 0x0002a60000000800 */
[--C-:B-1----:R-:W-:Y:S01]  /*19080*/  FFMA.FTZ R2, R103, c[0x0][0x2d0], -R77.reuse ;  /* 0x0000b40067027a23 */ /* 0x102fe2000001084d */
[----:B------:R-:W-:Y:S06]  /*19090*/  MOV R103, R173 ;  /* 0x000000ad00677202 */ /* 0x000fec0000000f00 */
[----:B------:R1:W-:Y:S01]  /*190a0*/  MUFU.EX2 R173, R3 ;  /* 0x0000000300ad7308 */ /* 0x0003e20000000800 */
[----:B--2---:R-:W-:Y:S09]  /*190b0*/  F2FP.BF16.PACK_AB R84, R178, R142 ;  /* 0x0000008eb254723e */ /* 0x004ff200000010ff */
[----:B------:R2:W-:Y:S01]  /*190c0*/  MUFU.EX2 R140, R2 ;  /* 0x00000002008c7308 */ /* 0x0005e20000000800 */
[----:B-1----:R-:W3:Y:S04]  /*190d0*/  LDL.LU R3, [R1+0x18] ;  /* 0x0000180001037983 */ /* 0x002ee80000300800 */
[----:B------:R-:W5:Y:S01]  /*190e0*/  LDL.LU R112, [R1+0x1c] ;  /* 0x00001c0001707983 */ /* 0x000f620000300800 */
[--C-:B--2---:R-:W-:Y:S01]  /*190f0*/  FFMA.FTZ R2, R101, c[0x0][0x2d0], -R77.reuse ;  /* 0x0000b40065027a23 */ /* 0x104fe2000001084d */
[----:B------:R-:W-:Y:S03]  /*19100*/  MOV R101, R155 ;  /* 0x0000009b00657202 */ /* 0x000fe60000000f00 */
[----:B------:R1:W2:Y:S02]  /*19110*/  MUFU.EX2 R155, R2 ;  /* 0x00000002009b7308 */ /* 0x0002a40000000800 */
[--C-:B-1----:R-:W-:Y:S01]  /*19120*/  FFMA.FTZ R2, R100, c[0x0][0x2d0], -R156.reuse ;  /* 0x0000b40064027a23 */ /* 0x102fe2000001089c */
[----:B------:R-:W-:Y:S02]  /*19130*/  MOV R100, R153 ;  /* 0x0000009900647202 */ /* 0x000fe40000000f00 */
[----:B--2---:R-:W-:Y:S05]  /*19140*/  F2FP.BF16.PACK_AB R85, R155, R140 ;  /* 0x0000008c9b55723e */ /* 0x004fea00000010ff */
        /* <DEDUP_REMOVED lines=17> */
[-C--:B----4-:R-:W-:Y:S01]  /*19260*/  HMMA.16816.F32.BF16 R20, R80, R92.reuse, R20 ;  /* 0x0000005c5014723c */ /* 0x090fe20000041814 */
        /* <DEDUP_REMOVED lines=15> */
[-C--:B------:R-:W-:Y:S08]  /*19360*/  HMMA.16816.F32.BF16 R52, R80, R88.reuse, R52 ;  /* 0x000000585034723c */ /* 0x080ff00000041834 */
[C---:B------:R-:W-:Y:S08]  /*19370*/  HMMA.16816.F32.BF16 R56, R84.reuse, R88, R56 ;  /* 0x000000585438723c */ /* 0x040ff00000041838 */
[-C--:B------:R-:W-:Y:S04]  /*19380*/  HMMA.16816.F32.BF16 R60, R84, R90.reuse, R60 ;  /* 0x0000005a543c723c */ /* 0x080fe8000004183c */
[----:B-1----:R-:W-:Y:S04]  /*19390*/  FFMA.FTZ R2, R161, c[0x0][0x2d0], -R78 ;  /* 0x0000b400a1027a23 */ /* 0x002fe8000001084e */
[----:B------:R-:W-:Y:S01]  /*193a0*/  HMMA.16816.F32.BF16 R64, R80, R90, R64 ;  /* 0x0000005a5040723c */ /* 0x000fe20000041840 */
[----:B------:R1:W2:Y:S03]  /*193b0*/  MUFU.EX2 R166, R2 ;  /* 0x0000000200a67308 */ /* 0x0002a60000000800 */
[----:B------:R-:W-:Y:S02]  /*193c0*/  MOV R85, R70 ;  /* 0x0000004600557202 */ /* 0x000fe40000000f00 */
[----:B------:R-:W-:Y:S01]  /*193d0*/  MOV R84, R71 ;  /* 0x0000004700547202 */ /* 0x000fe20000000f00 */
[----:B-1----:R-:W-:Y:S01]  /*193e0*/  FFMA.FTZ R2, R160, c[0x0][0x2d0], -R79 ;  /* 0x0000b400a0027a23 */ /* 0x002fe2000001084f */
[----:B--2---:R-:W-:Y:S01]  /*193f0*/  F2FP.BF16.PACK_AB R150, R166, R167 ;  /* 0x000000a7a696723e */ /* 0x004fe200000010ff */
[----:B---3--:R-:W-:Y:S02]  /*19400*/  FFMA.FTZ R3, R68, R3, R225 ;  /* 0x0000000344037223 */ /* 0x008fe400000100e1 */
[----:B------:R1:W-:Y:S01]  /*19410*/  MUFU.EX2 R161, R2 ;  /* 0x0000000200a17308 */ /* 0x0003e20000000800 */
[----:B-----5:R-:W-:Y:S04]  /*19420*/  FFMA.FTZ R0, R0, R112, R170 ;  /* 0x0000007000007223 */ /* 0x020fe800000100aa */
[----:B------:R-:W-:Y:S02]  /*19430*/  FADD.FTZ R0, R171, R0 ;  /* 0x00000000ab007221 */ /* 0x000fe40000010000 */
[----:B-1----:R-:W-:Y:S04]  /*19440*/  FFMA.FTZ R2, R159, c[0x0][0x2d0], -R79 ;  /* 0x0000b4009f027a23 */ /* 0x002fe8000001084f */
        /* <DEDUP_REMOVED lines=23> */
[----:B------:R-:W-:Y:S02]  /*195c0*/  FFMA.FTZ R4, R69, R113, R231 ;  /* 0x0000007145047223 */ /* 0x000fe400000100e7 */
[----:B--2---:R-:W-:Y:S04]  /*195d0*/  FFMA.FTZ R2, R74, R114, R235 ;  /* 0x000000724a027223 */ /* 0x004fe800000100eb */
[----:B------:R-:W-:Y:S02]  /*195e0*/  FADD.FTZ R5, R237, R2 ;  /* 0x00000002ed057221 */ /* 0x000fe40000010000 */
[----:B------:R-:W-:Y:S02]  /*195f0*/  FADD.FTZ R2, R232, R4 ;  /* 0x00000004e8027221 */ /* 0x000fe40000010000 */
[----:B------:R-:W-:Y:S02]  /*19600*/  FADD.FTZ R4, R226, R3 ;  /* 0x00000003e2047221 */ /* 0x000fe40000010000 */
[----:B------:R-:W-:Y:S01]  /*19610*/  FADD.FTZ R3, R236, R5 ;  /* 0x00000005ec037221 */ /* 0x000fe20000010000 */
[----:B---3--:R-:W-:Y:S01]  /*19620*/  F2FP.BF16.PACK_AB R147, R75, R78 ;  /* 0x0000004e4b93723e */ /* 0x008fe200000010ff */
[----:B------:R-:W-:Y:S02]  /*19630*/  FADD.FTZ R2, R233, R2 ;  /* 0x00000002e9027221 */ /* 0x000fe40000010000 */
[----:B------:R-:W-:Y:S02]  /*19640*/  FADD.FTZ R3, R238, R3 ;  /* 0x00000003ee037221 */ /* 0x000fe40000010000 */
[----:B------:R-:W-:Y:S02]  /*19650*/  FADD.FTZ R2, R234, R2 ;  /* 0x00000002ea027221 */ /* 0x000fe40000010000 */
        /* <DEDUP_REMOVED lines=91> */
.L_x_1485:
[----:B------:R-:W-:Y:S02]  /*19c10*/  MOV R11, 0x1f ;  /* 0x0000001f000b7802 */ /* 0x000fe40000000f00 */
[----:B------:R-:W-:Y:S01]  /*19c20*/  MOV R10, 0xffffffff ;  /* 0xffffffff000a7802 */ /* 0x000fe20000000f00 */
[----:B------:R-:W-:Y:S05]  /*19c30*/  BRA.DIV ~URZ, `(.L_x_1487) ;  /* 0x000052727f007947 */ /* 0x000fea000b800000 */
[----:B---3--:R-:W2:Y:S04]  /*19c40*/  LDL R0, [R1+0x10] ;  /* 0x0000100001007983 */ /* 0x008ea80000100800 */
[----:B--2---:R1:W2:Y:S02]  /*19c50*/  SHFL.BFLY PT, R2, R0, 0x2, 0x1f ;  /* 0x0c401f0000027f89 */ /* 0x0042a400000e0000 */
.L_x_1573:
[----:B-1----:R-:W3:Y:S02]  /*19c60*/  LDL.LU R0, [R1+0x10] ;  /* 0x0000100001007983 */ /* 0x002ee40000300800 */
[----:B--23--:R-:W-:Y:S01]  /*19c70*/  FADD.FTZ R2, R2, R0 ;  /* 0x0000000002027221 */ /* 0x00cfe20000010000 */
        /* <DEDUP_REMOVED lines=16> */
[----:B--2---:R-:W-:Y:S02]  /*19d80*/  FADD.FTZ R5, R3, R7 ;  /* 0x0000000703057221 */ /* 0x004fe40000010000 */
.L_x_1574:
[----:B------:R-:W-:Y:S01]  /*19d90*/  FSETP.NE.FTZ.AND P3, PT, R2, RZ, PT ;  /* 0x000000ff0200720b */ /* 0x000fe20003f75000 */
[----:B---34-:R-:W-:Y:S01]  /*19da0*/  FADD.FTZ R6, R8, R6 ;  /* 0x0000000608067221 */ /* 0x018fe20000010000 */
[----:B------:R-:W-:Y:S02]  /*19db0*/  MOV R0, RZ ;  /* 0x000000ff00007202 */ /* 0x000fe40000000f00 */
[----:B------:R-:W-:-:S02]  /*19dc0*/  FSETP.NE.FTZ.AND P2, PT, R4, RZ, PT ;  /* 0x000000ff0400720b */ /* 0x000fc40003f55000 */
[----:B------:R-:W-:Y:S02]  /*19dd0*/  FSETP.NE.FTZ.AND P1, PT, R5, RZ, PT ;  /* 0x000000ff0500720b */ /* 0x000fe40003f35000 */
[----:B------:R-:W-:Y:S02]  /*19de0*/  FSETP.NE.FTZ.AND P0, PT, R6, RZ, PT ;  /* 0x000000ff0600720b */ /* 0x000fe40003f15000 */
[----:B------:R-:W-:Y:S02]  /*19df0*/  MOV R27, 0xff800000 ;  /* 0xff800000001b7802 */ /* 0x000fe40000000f00 */
[----:B------:R-:W-:Y:S01]  /*19e00*/  MOV R23, 0xff800000 ;  /* 0xff80000000177802 */ /* 0x000fe20000000f00 */
[----:B------:R-:W1:Y:S01]  /*19e10*/  @P3 MUFU.RCP R0, R2 ;  /* 0x0000000200003308 */ /* 0x000e620000001000 */
[----:B------:R-:W-:Y:S02]  /*19e20*/  MOV R19, 0xff800000 ;  /* 0xff80000000137802 */ /* 0x000fe40000000f00 */
[----:B------:R-:W-:-:S03]  /*19e30*/  MOV R22, 0xff800000 ;  /* 0xff80000000167802 */ /* 0x000fc60000000f00 */
[----:B------:R-:W-:Y:S02]  /*19e40*/  @P1 MOV R10, 0x3f317218 ;  /* 0x3f317218000a1802 */ /* 0x000fe40000000f00 */
[----:B------:R2:W-:Y:S01]  /*19e50*/  @P3 MUFU.LG2 R9, R2 ;  /* 0x0000000200093308 */ /* 0x0005e20000000c00 */
[----:B-1----:R-:W-:-:S07]  /*19e60*/  FMUL.FTZ R84, R0, R116 ;  /* 0x0000007400547220 */ /* 0x002fce0000410000 */
[----:B------:R-:W1:Y:S01]  /*19e70*/  @P2 MUFU.LG2 R7, R4 ;  /* 0x0000000400072308 */ /* 0x000e620000000c00 */
[C---:B------:R-:W-:Y:S02]  /*19e80*/  FMUL.FTZ R85, R0.reuse, R117 ;  /* 0x0000007500557220 */ /* 0x040fe40000410000 */
[C---:B------:R-:W-:Y:S02]  /*19e90*/  FMUL.FTZ R74, R0.reuse, R88 ;  /* 0x00000058004a7220 */ /* 0x040fe40000410000 */
[C---:B------:R-:W-:Y:S01]  /*19ea0*/  FMUL.FTZ R75, R0.reuse, R89 ;  /* 0x00000059004b7220 */ /* 0x040fe20000410000 */
[----:B--2---:R-:W-:Y:S01]  /*19eb0*/  CS2R R2, SRZ ;  /* 0x0000000000027805 */ /* 0x004fe2000001ff00 */
[C---:B------:R-:W-:Y:S02]  /*19ec0*/  FMUL.FTZ R76, R0.reuse, R100 ;  /* 0x00000064004c7220 */ /* 0x040fe40000410000 */
[C---:B------:R-:W-:Y:S02]  /*19ed0*/  FMUL.FTZ R77, R0.reuse, R101 ;  /* 0x00000065004d7220 */ /* 0x040fe40000410000 */
[C---:B------:R-:W-:Y:S01]  /*19ee0*/  FMUL.FTZ R78, R0.reuse, R104 ;  /* 0x00000068004e7220 */ /* 0x040fe20000410000 */
[----:B------:R2:W3:Y:S01]  /*19ef0*/  @P2 MUFU.RCP R3, R4 ;  /* 0x0000000400032308 */ /* 0x0004e20000001000 */
[----:B------:R-:W-:-:S02]  /*19f00*/  FMUL.FTZ R79, R0, R105 ;  /* 0x00000069004f7220 */ /* 0x000fc40000410000 */
[C---:B------:R-:W-:Y:S02]  /*19f10*/  FMUL.FTZ R68, R0.reuse, R120 ;  /* 0x0000007800447220 */ /* 0x040fe40000410000 */
[C---:B------:R-:W-:Y:S02]  /*19f20*/  FMUL.FTZ R69, R0.reuse, R121 ;  /* 0x0000007900457220 */ /* 0x040fe40000410000 */
[C---:B------:R-:W-:Y:S01]  /*19f30*/  FMUL.FTZ R116, R0.reuse, R132 ;  /* 0x0000008400747220 */ /* 0x040fe20000410000 */
[----:B------:R-:W-:Y:S01]  /*19f40*/  @P1 MUFU.RCP R2, R5 ;  /* 0x0000000500021308 */ /* 0x000fe20000001000 */
[C---:B------:R-:W-:Y:S02]  /*19f50*/  FMUL.FTZ R117, R0.reuse, R133 ;  /* 0x0000008500757220 */ /* 0x040fe40000410000 */
[C---:B------:R-:W-:Y:S02]  /*19f60*/  FMUL.FTZ R86, R0.reuse, R136 ;  /* 0x0000008800567220 */ /* 0x040fe40000410000 */
[----:B------:R-:W-:-:S02]  /*19f70*/  FMUL.FTZ R87, R0, R137 ;  /* 0x0000008900577220 */ /* 0x000fc40000410000 */
[C---:B------:R-:W-:Y:S01]  /*19f80*/  FMUL.FTZ R64, R0.reuse, R148 ;  /* 0x0000009400407220 */ /* 0x040fe20000410000 */
[----:B--2---:R-:W-:Y:S01]  /*19f90*/  @P2 MOV R4, 0x3f317218 ;  /* 0x3f31721800042802 */ /* 0x004fe20000000f00 */
[----:B------:R-:W-:Y:S02]  /*19fa0*/  FMUL.FTZ R65, R0, R149 ;  /* 0x0000009500417220 */ /* 0x000fe40000410000 */
[----:B------:R-:W2:Y:S01]  /*19fb0*/  @P1 MUFU.LG2 R0, R5 ;  /* 0x0000000500001308 */ /* 0x000ea20000000c00 */
[----:B-1----:R-:W-:Y:S02]  /*19fc0*/  @P2 FMUL.FTZ R8, R7, 0.69314718246459960938 ;  /* 0x3f31721807082820 */ /* 0x002fe40000410000 */
[C---:B---3--:R-:W-:Y:S02]  /*19fd0*/  FMUL.FTZ R100, R3.reuse, R106 ;  /* 0x0000006a03647220 */ /* 0x048fe40000410000 */
[C---:B------:R-:W-:Y:S02]  /*19fe0*/  FMUL.FTZ R101, R3.reuse, R107 ;  /* 0x0000006b03657220 */ /* 0x040fe40000410000 */
[----:B------:R-:W-:-:S02]  /*19ff0*/  FMUL.FTZ R104, R3, R118 ;  /* 0x0000007603687220 */ /* 0x000fc40000410000 */
[C---:B------:R-:W-:Y:S02]  /*1a000*/  FMUL.FTZ R105, R3.reuse, R119 ;  /* 0x0000007703697220 */ /* 0x040fe40000410000 */
[C---:B------:R-:W-:Y:S02]  /*1a010*/  FMUL.FTZ R90, R3.reuse, R90 ;  /* 0x0000005a035a7220 */ /* 0x040fe40000410000 */
[C---:B------:R-:W-:Y:S02]  /*1a020*/  FMUL.FTZ R91, R3.reuse, R91 ;  /* 0x0000005b035b7220 */ /* 0x040fe40000410000 */
[C---:B------:R-:W-:Y:S02]  /*1a030*/  FMUL.FTZ R102, R3.reuse, R102 ;  /* 0x0000006603667220 */ /* 0x040fe40000410000 */
[----:B--2---:R-:W-:Y:S01]  /*1a040*/  @P1 FMUL.FTZ R7, R0, 0.69314718246459960938 ;  /* 0x3f31721800071820 */ /* 0x004fe20000410000 */
        /* <DEDUP_REMOVED lines=28> */
[----:B------:R-:W1:Y:S01]  /*1a210*/  @P0 MUFU.LG2 R2, R6 ;  /* 0x0000000600020308 */ /* 0x000e620000000c00 */
[----:B------:R-:W-:Y:S02]  /*1a220*/  @P3 FMUL.FTZ R5, R3, c[0x0][0x2d0] ;  /* 0x0000b40003053a20 */ /* 0x000fe40000410000 */
[----:B------:R-:W-:Y:S02]  /*1a230*/  @P1 FMUL.FTZ R3, R10, c[0x0][0x2d0] ;  /* 0x0000b4000a031a20 */ /* 0x000fe40000410000 */
[----:B------:R-:W-:Y:S02]  /*1a240*/  @P2 FMUL.FTZ R4, R4, c[0x0][0x2d0] ;  /* 0x0000b40004042a20 */ /* 0x000fe40000410000 */
[----:B------:R-:W-:Y:S01]  /*1a250*/  @P1 FFMA.FTZ R27, R3, R71, R7 ;  /* 0x00000047031b1223 */ /* 0x000fe20000010007 */
[----:B------:R-:W-:Y:S01]  /*1a260*/  @P0 MOV R3, 0x3f317218 ;  /* 0x3f31721800030802 */ /* 0x000fe20000000f00 */
[----:B------:R-:W-:Y:S01]  /*1a270*/  @P2 FFMA.FTZ R23, R4, R72, R8 ;  /* 0x0000004804172223 */ /* 0x000fe20000010008 */
[----:B------:R-:W-:Y:S01]  /*1a280*/  MOV R4, 0x1 ;  /* 0x0000000100047802 */ /* 0x000fe20000000f00 */
[----:B------:R-:W-:-:S02]  /*1a290*/  @P3 FMUL.FTZ R9, R9, 0.69314718246459960938 ;  /* 0x3f31721809093820 */ /* 0x000fc40000410000 */
[----:B------:R-:W-:Y:S02]  /*1a2a0*/  @P0 FMUL.FTZ R3, R3, c[0x0][0x2d0] ;  /* 0x0000b40003030a20 */ /* 0x000fe40000410000 */
[----:B------:R-:W-:Y:S02]  /*1a2b0*/  @P3 FFMA.FTZ R22, R5, R73, R9 ;  /* 0x0000004905163223 */ /* 0x000fe40000010009 */
[----:B-1----:R-:W-:Y:S02]  /*1a2c0*/  @P0 FMUL.FTZ R2, R2, 0.69314718246459960938 ;  /* 0x3f31721802020820 */ /* 0x002fe40000410000 */
[----:B------:R-:W-:Y:S02]  /*1a2d0*/  FMUL.FTZ R34, R0, R94 ;  /* 0x0000005e00227220 */ /* 0x000fe40000410000 */
[--C-:B------:R-:W-:Y:S01]  /*1a2e0*/  @P0 FFMA.FTZ R19, R3, R70, R2.reuse ;  /* 0x0000004603130223 */ /* 0x100fe20000010002 */
[----:B------:R-:W-:Y:S01]  /*1a2f0*/  PRMT R2, R4, 0x7610, R2 ;  /* 0x0000761004027816 */ /* 0x000fe20000000002 */
        /* <DEDUP_REMOVED lines=14> */
[----:B------:R-:W-:Y:S02]  /*1a3e0*/  FMUL.FTZ R31, R0, R147 ;  /* 0x00000093001f7220 */ /* 0x000fe40000410000 */
.L_x_1416:
        /* <DEDUP_REMOVED lines=19> */
.L_x_1490:
[----:B--2---:R-:W-:Y:S05]  /*1a520*/  BSYNC B0 ;  /* 0x0000000000007941 */ /* 0x004fea0003800000 */
.L_x_1489:
        /* <DEDUP_REMOVED lines=15> */
[CC--:B------:R-:W-:Y:S01]  /*1a620*/  LEA.HI R5, R4.reuse, R29.reuse, RZ, 0x2 ;  /* 0x0000001d04057211 */ /* 0x0c0fe200078f10ff */
[----:B------:R-:W2:Y:S01]  /*1a630*/  LDL.LU R14, [R1+0x4c] ;  /* 0x00004c00010e7983 */ /* 0x000ea20000300800 */
[----:B------:R-:W-:Y:S01]  /*1a640*/  LEA.HI R26, R4, R29, RZ, 0x5 ;  /* 0x0000001d041a7211 */ /* 0x000fe200078f28ff */
[----:B------:R-:W-:Y:S01]  /*1a650*/  WARPSYNC 0xffffffff ;  /* 0xffffffff00007948 */ /* 0x000fe20003800000 */
[--C-:B------:R-:W-:Y:S01]  /*1a660*/  SHF.R.S32.HI R3, RZ, 0x2, R5.reuse ;  /* 0x00000002ff037819 */ /* 0x100fe20000011405 */
[----:B------:R-:W-:Y:S01]  /*1a670*/  IMAD.MOV.U32 R11, RZ, RZ, -0x10 ;  /* 0xfffffff0ff0b7424 */ /* 0x000fe200078e00ff */
[----:B------:R-:W-:Y:S01]  /*1a680*/  SHF.R.S32.HI R2, RZ, 0x1f, R5 ;  /* 0x0000001fff027819 */ /* 0x000fe20000011405 */
[----:B------:R-:W-:Y:S01]  /*1a690*/  IMAD.MOV.U32 R8, RZ, RZ, 0x20 ;  /* 0x00000020ff087424 */ /* 0x000fe200078e00ff */
[----:B------:R-:W-:Y:S01]  /*1a6a0*/  LOP3.LUT R5, R5, 0xfffffffc, RZ, 0xc0, !PT ;  /* 0xfffffffc05057812 */ /* 0x000fe200078ec0ff */
[----:B------:R-:W-:Y:S01]  /*1a6b0*/  IMAD.MOV.U32 R13, RZ, RZ, c[0x0][0x388] ;  /* 0x0000e200ff0d7624 */ /* 0x000fe200078e00ff */
[----:B------:R-:W-:-:S02]  /*1a6c0*/  LEA.HI R2, R2, R3, RZ, 0x3 ;  /* 0x0000000302027211 */ /* 0x000fc400078f18ff */
        /* <DEDUP_REMOVED lines=30> */
[----:B---3--:R-:W-:Y:S01]  /*1a8b0*/  IMAD.MOV.U32 R6, RZ, RZ, 0x40 ;  /* 0x00000040ff067424 */ /* 0x008fe200078e00ff */
[----:B----4-:R-:W-:-:S02]  /*1a8c0*/  F2FP.BF16.PACK_AB R3, R35, R34 ;  /* 0x000000222303723e */ /* 0x010fc400000010ff */
[----:B------:R-:W-:-:S03]  /*1a8d0*/  F2FP.BF16.PACK_AB R5, R51, R50 ;  /* 0x000000323305723e */ /* 0x000fc600000010ff */
[----:B------:R1:W-:Y:S04]  /*1a8e0*/  STS [R2+0x2400], R3 ;  /* 0x0024000302007388 */ /* 0x0003e80000000800 */
[----:B------:R3:W-:Y:S04]  /*1a8f0*/  STS [R2+0x2000], R5 ;  /* 0x0020000502007388 */ /* 0x0007e80000000800 */
[----:B------:R4:W-:Y:S04]  /*1a900*/  STS [R4+0x2000], R7 ;  /* 0x0020000704007388 */ /* 0x0009e80000000800 */
[----:B------:R4:W-:Y:S01]  /*1a910*/  STS [R4+0x2400], R10 ;  /* 0x0024000a04007388 */ /* 0x0009e20000000800 */
[----:B-1----:R-:W-:-:S02]  /*1a920*/  SEL R3, R6, 0xffffffc0, !P2 ;  /* 0xffffffc006037807 */ /* 0x002fc40005000000 */
[----:B------:R-:W-:Y:S02]  /*1a930*/  SEL R6, R8, 0xffffffe0, !P0 ;  /* 0xffffffe008067807 */ /* 0x000fe40004000000 */
[----:B------:R-:W-:Y:S01]  /*1a940*/  F2FP.BF16.PACK_AB R8, R101, R100 ;  /* 0x000000646508723e */ /* 0x000fe200000010ff */
[C---:B------:R-:W-:Y:S01]  /*1a950*/  IMAD.IADD R3, R2.reuse, 0x1, R3 ;  /* 0x0000000102037824 */ /* 0x040fe200078e0203 */
[----:B------:R-:W-:Y:S01]  /*1a960*/  ISETP.NE.U32.AND P2, PT, RZ, c[0x0][0x500], PT ;  /* 0x00014000ff007a0c */ /* 0x000fe20003f45070 */
[--C-:B---3--:R-:W-:Y:S01]  /*1a970*/  IMAD.IADD R5, R2, 0x1, R6.reuse ;  /* 0x0000000102057824 */ /* 0x108fe200078e0206 */
[----:B----4-:R-:W-:Y:S01]  /*1a980*/  F2FP.BF16.PACK_AB R7, R85, R84 ;  /* 0x000000545507723e */ /* 0x010fe200000010ff */
[----:B------:R-:W-:Y:S01]  /*1a990*/  IMAD.IADD R2, R4, 0x1, R6 ;  /* 0x0000000104027824 */ /* 0x000fe200078e0206 */
[----:B------:R-:W-:Y:S02]  /*1a9a0*/  ISETP.NE.AND.EX P2, PT, RZ, c[0x0][0x504], PT, P2 ;  /* 0x00014100ff007a0c */ /* 0x000fe40003f45320 */
[----:B------:R-:W-:Y:S01]  /*1a9b0*/  F2FP.BF16.PACK_AB R4, R105, R104 ;  /* 0x000000686904723e */ /* 0x000fe200000010ff */
[----:B------:R1:W-:Y:S01]  /*1a9c0*/  STS [R5], R9 ;  /* 0x0000000905007388 */ /* 0x0003e20000000800 */
[----:B------:R-:W-:-:S03]  /*1a9d0*/  ISETP.NE.U32.AND P0, PT, RZ, c[0x0][0x508], PT ;  /* 0x00014200ff007a0c */ /* 0x000fc60003f05070 */
[----:B------:R3:W-:Y:S01]  /*1a9e0*/  STS [R5+0x400], R8 ;  /* 0x0004000805007388 */ /* 0x0007e20000000800 */
[----:B------:R-:W-:-:S03]  /*1a9f0*/  ISETP.NE.AND.EX P1, PT, RZ, c[0x0][0x50c], PT, P0 ;  /* 0x00014300ff007a0c */ /* 0x000fc60003f25300 */
[----:B------:R4:W-:Y:S04]  /*1aa00*/  STS [R2+0x400], R4 ;  /* 0x0004000402007388 */ /* 0x0009e80000000800 */
[----:B------:R4:W-:Y:S01]  /*1aa10*/  STS [R2], R7 ;  /* 0x0000000702007388 */ /* 0x0009e20000000800 */
[----:B-1----:R-:W-:Y:S02]  /*1aa20*/  F2FP.BF16.PACK_AB R9, R41, R40 ;  /* 0x000000282909723e */ /* 0x002fe400000010ff */
[----:B---3--:R-:W-:-:S03]  /*1aa30*/  F2FP.BF16.PACK_AB R8, R61, R60 ;  /* 0x0000003c3d08723e */ /* 0x008fc600000010ff */
[----:B------:R-:W-:Y:S01]  /*1aa40*/  STS [R5+0x2000], R9 ;  /* 0x0020000905007388 */ /* 0x000fe20000000800 */
[----:B----4-:R-:W-:-:S03]  /*1aa50*/  F2FP.BF16.PACK_AB R4, R59, R58 ;  /* 0x0000003a3b04723e */ /* 0x010fc600000010ff */
[----:B------:R1:W-:Y:S01]  /*1aa60*/  STS [R5+0x2400], R8 ;  /* 0x0024000805007388 */ /* 0x0003e20000000800 */
[----:B------:R-:W-:-:S03]  /*1aa70*/  F2FP.BF16.PACK_AB R7, R43, R42 ;  /* 0x0000002a2b07723e */ /* 0x000fc600000010ff */
[----:B------:R3:W-:Y:S04]  /*1aa80*/  STS [R2+0x2400], R4 ;  /* 0x0024000402007388 */ /* 0x0007e80000000800 */
[----:B------:R4:W-:Y:S01]  /*1aa90*/  STS [R2+0x2000], R7 ;  /* 0x0020000702007388 */ /* 0x0009e20000000800 */
[----:B-1----:R-:W-:Y:S02]  /*1aaa0*/  F2FP.BF16.PACK_AB R5, R69, R68 ;  /* 0x000000444505723e */ /* 0x002fe400000010ff */
[----:B------:R-:W-:Y:S02]  /*1aab0*/  F2FP.BF16.PACK_AB R8, R117, R116 ;  /* 0x000000747508723e */ /* 0x000fe400000010ff */
[----:B---3--:R-:W-:Y:S01]  /*1aac0*/  F2FP.BF16.PACK_AB R4, R119, R118 ;  /* 0x000000767704723e */ /* 0x008fe200000010ff */
[----:B------:R1:W-:Y:S01]  /*1aad0*/  STS [R3], R5 ;  /* 0x0000000503007388 */ /* 0x0003e20000000800 */
[----:B----4-:R-:W-:Y:S01]  /*1aae0*/  IMAD.IADD R2, R11, 0x1, R3 ;  /* 0x000000010b027824 */ /* 0x010fe200078e0203 */
[----:B------:R-:W-:-:S02]  /*1aaf0*/  F2FP.BF16.PACK_AB R7, R107, R106 ;  /* 0x0000006a6b07723e */ /* 0x000fc400000010ff */
[----:B------:R3:W-:Y:S04]  /*1ab00*/  STS [R3+0x400], R4 ;  /* 0x0004000403007388 */ /* 0x0007e80000000800 */
[----:B------:R-:W-:Y:S04]  /*1ab10*/  STS [R2], R8 ;  /* 0x0000000802007388 */ /* 0x000fe80000000800 */
[----:B------:R4:W-:Y:S01]  /*1ab20*/  STS [R2+0x400], R7 ;  /* 0x0004000702007388 */ /* 0x0009e20000000800 */
[----:B-1----:R-:W-:Y:S02]  /*1ab30*/  F2FP.BF16.PACK_AB R5, R57, R56 ;  /* 0x000000383905723e */ /* 0x002fe400000010ff */
[----:B---3--:R-:W-:-:S03]  /*1ab40*/  F2FP.BF16.PACK_AB R4, R55, R54 ;  /* 0x000000363704723e */ /* 0x008fc600000010ff */
[----:B------:R1:W-:Y:S04]  /*1ab50*/  STS [R3+0x2000], R5 ;  /* 0x0020000503007388 */ /* 0x0003e80000000800 */
[----:B------:R3:W-:Y:S01]  /*1ab60*/  STS [R3+0x2400], R4 ;  /* 0x0024000403007388 */ /* 0x0007e20000000800 */
[----:B----4-:R-:W-:-:S05]  /*1ab70*/  F2FP.BF16.PACK_AB R7, R53, R52 ;  /* 0x000000343507723e */ /* 0x010fca00000010ff */
[----:B------:R-:W-:Y:S01]  /*1ab80*/  STS [R2+0x2000], R7 ;  /* 0x0020000702007388 */ /* 0x000fe20000000800 */
[----:B-1----:R-:W-:Y:S02]  /*1ab90*/  F2FP.BF16.PACK_AB R5, R49, R48 ;  /* 0x000000303105723e */ /* 0x002fe400000010ff */
[----:B---3--:R-:W-:Y:S01]  /*1aba0*/  F2FP.BF16.PACK_AB R4, R87, R86 ;  /* 0x000000565704723e */ /* 0x008fe200000010ff */
[C---:B------:R-:W-:Y:S02]  /*1abb0*/  IMAD.IADD R3, R6.reuse, 0x1, R3 ;  /* 0x0000000106037824 */ /* 0x040fe400078e0203 */
[----:B------:R1:W-:Y:S01]  /*1abc0*/  STS [R2+0x2400], R5 ;  /* 0x0024000502007388 */ /* 0x0003e20000000800 */
[----:B------:R-:W-:Y:S02]  /*1abd0*/  IMAD.IADD R6, R6, 0x1, R2 ;  /* 0x0000000106067824 */ /* 0x000fe400078e0202 */
[----:B------:R-:W-:Y:S01]  /*1abe0*/  IMAD.IADD R8, R11, 0x1, R3 ;  /* 0x000000010b087824 */ /* 0x000fe200078e0203 */
[----:B------:R3:W-:Y:S01]  /*1abf0*/  STS [R3], R4 ;  /* 0x0000000403007388 */ /* 0x0007e20000000800 */
[----:B-1----:R-:W-:-:S02]  /*1ac00*/  F2FP.BF16.PACK_AB R2, R65, R64 ;  /* 0x000000404102723e */ /* 0x002fc400000010ff */
[----:B------:R-:W-:Y:S02]  /*1ac10*/  F2FP.BF16.PACK_AB R5, R67, R66 ;  /* 0x000000424305723e */ /* 0x000fe400000010ff */
[----:B---3--:R-:W-:-:S05]  /*1ac20*/  F2FP.BF16.PACK_AB R4, R89, R88 ;  /* 0x000000585904723e */ /* 0x008fca00000010ff */
[----:B------:R1:W-:Y:S04]  /*1ac30*/  STS [R3+0x400], R4 ;  /* 0x0004000403007388 */ /* 0x0003e80000000800 */
[----:B------:R3:W-:Y:S04]  /*1ac40*/  STS [R6], R2 ;  /* 0x0000000206007388 */ /* 0x0007e80000000800 */
[----:B------:R4:W-:Y:S01]  /*1ac50*/  STS [R8+0x400], R5 ;  /* 0x0004000508007388 */ /* 0x0009e20000000800 */
[----:B-1----:R-:W-:Y:S02]  /*1ac60*/  F2FP.BF16.PACK_AB R4, R47, R46 ;  /* 0x0000002e2f04723e */ /* 0x002fe400000010ff */
[----:B---3--:R-:W-:-:S03]  /*1ac70*/  F2FP.BF16.PACK_AB R2, R37, R36 ;  /* 0x000000242502723e */ /* 0x008fc600000010ff */
[----:B------:R1:W-:Y:S01]  /*1ac80*/  STS [R3+0x2000], R4 ;  /* 0x0020000403007388 */ /* 0x0003e20000000800 */
[----:B----4-:R-:W-:-:S03]  /*1ac90*/  F2FP.BF16.PACK_AB R5, R33, R32 ;  /* 0x000000202105723e */ /* 0x010fc600000010ff */
[----:B------:R3:W-:Y:S04]  /*1aca0*/  STS [R3+0x2400], R2 ;  /* 0x0024000203007388 */ /* 0x0007e80000000800 */
[----:B------:R4:W-:Y:S01]  /*1acb0*/  STS [R6+0x2000], R5 ;  /* 0x0020000506007388 */ /* 0x0009e20000000800 */
[----:B-1----:R-:W-:Y:S02]  /*1acc0*/  @P1 LEA R4, P0, R72, c[0x0][0x508], 0x2 ;  /* 0x0001420048041a11 */ /* 0x002fe400078010ff */
[----:B---3--:R-:W-:Y:S01]  /*1acd0*/  F2FP.BF16.PACK_AB R2, R31, R30 ;  /* 0x0000001e1f02723e */ /* 0x008fe200000010ff */
[----:B------:R-:W-:Y:S02]  /*1ace0*/  IMAD.MOV.U32 R3, RZ, RZ, RZ ;  /* 0x000000ffff037224 */ /* 0x000fe400078e00ff */
[----:B----4-:R-:W-:-:S02]  /*1acf0*/  IMAD.MOV.U32 R6, RZ, RZ, 0x4 ;  /* 0x00000004ff067424 */ /* 0x010fc400078e00ff */
[----:B------:R1:W-:Y:S01]  /*1ad00*/  STS [R8+0x2400], R2 ;  /* 0x0024000208007388 */ /* 0x0003e20000000800 */
[C---:B------:R-:W-:Y:S01]  /*1ad10*/  @P1 LEA.HI.X R5, R72.reuse, c[0x0][0x50c], R12, 0x2, P0 ;  /* 0x0001430048051a11 */ /* 0x040fe200000f140c */
[----:B------:R-:W-:Y:S02]  /*1ad20*/  IMAD.WIDE R6, R72, R6, c[0x0][0x500] ;  /* 0x0001400048067625 */ /* 0x000fe400078e0206 */
[----:B------:R-:W-:Y:S06]  /*1ad30*/  BAR.SYNC.DEFER_BLOCKING 0x1, 0x80 ;  /* 0x0042000000007b1d */ /* 0x000fec0000010000 */
[----:B------:R1:W5:Y:S01]  /*1ad40*/  @P2 LDG.E R3, [R6.64] ;  /* 0x0000000806032981 */ /* 0x000362000c1e1900 */
[----:B--2---:R-:W-:-:S03]  /*1ad50*/  ISETP.NE.AND P0, PT, R14, RZ, PT ;  /* 0x000000ff0e00720c */ /* 0x004fc60003f05270 */
[----:B------:R2:W5:Y:S02]  /*1ad60*/  @P1 LDG.E R13, [R4.64] ;  /* 0x00000008040d1981 */ /* 0x000564000c1e1900 */
[----:B--2---:R-:W-:Y:S01]  /*1ad70*/  SEL R4, R14, c[0x0][0x3d4], P0 ;  /* 0x0000f5000e047a07 */ /* 0x004fe20000000000 */
[----:B------:R-:W-:Y:S05]  /*1ad80*/  @P1 BRA `(.L_x_1493) ;  /* 0x0000004000001947 */ /* 0x000fea0003800000 */
[----:B-1----:R-:W-:Y:S05]  /*1ad90*/  @!P2 BRA `(.L_x_1493) ;  /* 0x000000300000a947 */ /* 0x002fea0003800000 */
[----:B------:R1:W2:Y:S04]  /*1ada0*/  LDG.E R2, [R6.64] ;  /* 0x0000000806027981 */ /* 0x0002a8000c1e1900 */
[----:B-1----:R-:W2:Y:S02]  /*1adb0*/  LDG.E R6, [R6.64+0x4] ;  /* 0x0000040806067981 */ /* 0x002ea4000c1e1900 */
[----:B--2--5:R-:W-:Y:S02]  /*1adc0*/  IADD3 R13, -R2, R6, RZ ;  /* 0x00000006020d7210 */ /* 0x024fe40007ffe1ff */
.L_x_1493:
[----:B-1----:R-:W2:Y:S04]  /*1add0*/  LDL R5, [R1+0x60] ;  /* 0x0000600001057983 */ /* 0x002ea80000100800 */
[----:B------:R-:W2:Y:S04]  /*1ade0*/  LDL R71, [R1+0x44] ;  /* 0x0000440001477983 */ /* 0x000ea80000100800 */
[----:B------:R-:W3:Y:S04]  /*1adf0*/  LDL R28, [R1+0x5c] ;  /* 0x00005c00011c7983 */ /* 0x000ee80000100800 */
[----:B------:R-:W4:Y:S01]  /*1ae00*/  LDL R18, [R1+0x50] ;  /* 0x0000500001127983 */ /* 0x000f220000100800 */
[----:B------:R-:W-:Y:S01]  /*1ae10*/  IMAD.MOV.U32 R6, RZ, RZ, 0x368 ;  /* 0x00000368ff067424 */ /* 0x000fe200078e00ff */
[----:B------:R-:W-:-:S04]  /*1ae20*/  ISETP.GT.AND P2, PT, R4, 0x1, PT ;  /* 0x000000010400780c */ /* 0x000fc80003f44270 */
[----:B------:R-:W-:-:S04]  /*1ae30*/  SEL R6, R6, 0x328, P2 ;  /* 0x0000032806067807 */ /* 0x000fc80001000000 */
[----:B------:R-:W1:Y:S08]  /*1ae40*/  LDC.64 R8, c[0x0][R6+0x170] ;  /* 0x00005c0006087b82 */ /* 0x000e700000000a00 */
[----:B------:R-:W3:Y:S08]  /*1ae50*/  LDC.64 R14, c[0x0][R6+0x168] ;  /* 0x00005a00060e7b82 */ /* 0x000ef00000000a00 */
[----:B------:R1:W2:Y:S08]  /*1ae60*/  LDC.64 R16, c[0x0][R6+0x178] ;  /* 0x00005e0006107b82 */ /* 0x0002b00000000a00 */
[----:B------:R1:W2:Y:S01]  /*1ae70*/  LDC.64 R20, c[0x0][R6+0x160] ;  /* 0x0000580006147b82 */ /* 0x0002a20000000a00 */
[----:B------:R-:W-:Y:S01]  /*1ae80*/  ISETP.NE.U32.AND P0, PT, RZ, c[0x0][0x500], PT ;  /* 0x00014000ff007a0c */ /* 0x000fe20003f05070 */
[----:B------:R-:W-:-:S03]  /*1ae90*/  IMAD.MOV.U32 R2, RZ, RZ, c[0x0][0x4e8] ;  /* 0x00013a00ff027624 */ /* 0x000fc600078e00ff */
[----:B------:R-:W-:Y:S02]  /*1aea0*/  ISETP.NE.AND.EX P0, PT, RZ, c[0x0][0x504], PT, P0 ;  /* 0x00014100ff007a0c */ /* 0x000fe40003f05300 */
[----:B------:R-:W-:Y:S02]  /*1aeb0*/  ISETP.NE.AND P5, PT, R2, 0x1, PT ;  /* 0x000000010200780c */ /* 0x000fe40003fa5270 */
[----:B------:R-:W-:-:S05]  /*1aec0*/  SEL R2, R72, RZ, !P0 ;  /* 0x000000ff48027207 */ /* 0x000fca0004000000 */
[----:B-1----:R-:W-:Y:S02]  /*1aed0*/  IMAD R4, R9, R2, RZ ;  /* 0x0000000209047224 */ /* 0x002fe400078e02ff */
[----:B--2---:R-:W-:Y:S01]  /*1aee0*/  IMAD.IADD R7, R5, 0x1, R71 ;  /* 0x0000000105077824 */ /* 0x004fe200078e0247 */
[----:B------:R-:W-:-:S05]  /*1aef0*/  SEL R5, R12, RZ, !P0 ;  /* 0x000000ff0c057207 */ /* 0x000fca0004000000 */
[----:B------:R-:W-:Y:S02]  /*1af00*/  IMAD R12, R8, R5, R4 ;  /* 0x00000005080c7224 */ /* 0x000fe400078e0204 */
[----:B------:R-:W-:-:S04]  /*1af10*/  @P5 IMAD.HI.U32 R5, R7, c[0x0][0x4ec], RZ ;  /* 0x00013b0007055a27 */ /* 0x000fc800078e00ff */
[----:B------:R-:W-:-:S04]  /*1af20*/  IMAD.WIDE.U32 R8, R8, R2, RZ ;  /* 0x0000000208087225 */ /* 0x000fc800078e00ff */
[----:B---3--:R-:W-:-:S04]  /*1af30*/  IMAD.WIDE.U32 R10, R14, R28, RZ ;  /* 0x0000001c0e0a7225 */ /* 0x008fc800078e00ff */
[----:B------:R-:W-:Y:S01]  /*1af40*/  IMAD.MOV.U32 R4, RZ, RZ, R7 ;  /* 0x000000ffff047224 */ /* 0x000fe200078e0007 */
[----:B------:R-:W-:Y:S01]  /*1af50*/  @P5 SHF.R.U32.HI R4, RZ, c[0x0][0x4f0], R5 ;  /* 0x00013c00ff045a19 */ /* 0x000fe20000011605 */
[----:B------:R-:W-:Y:S01]  /*1af60*/  IMAD R6, R15, R28, RZ ;  /* 0x0000001c0f067224 */ /* 0x000fe200078e02ff */
[----:B----4-:R-:W-:Y:S02]  /*1af70*/  SEL R5, R18, RZ, P2 ;  /* 0x000000ff12057207 */ /* 0x010fe40001000000 */
[--C-:B-----5:R-:W-:Y:S01]  /*1af80*/  IADD3 R14, P1, P0, R8, R10, R3.reuse ;  /* 0x0000000a080e7210 */ /* 0x120fe2000783e003 */
[----:B------:R-:W-:Y:S01]  /*1af90*/  IMAD.IADD R10, R11, 0x1, R6 ;  /* 0x000000010b0a7824 */ /* 0x000fe200078e0206 */
[----:B------:R-:W-:Y:S01]  /*1afa0*/  SHF.R.S32.HI R18, RZ, 0x1f, R3 ;  /* 0x0000001fff127819 */ /* 0x000fe20000011403 */
[----:B------:R-:W-:Y:S02]  /*1afb0*/  IMAD.IADD R12, R9, 0x1, R12 ;  /* 0x00000001090c7824 */ /* 0x000fe400078e020c */
[----:B------:R-:W-:-:S02]  /*1afc0*/  IMAD.MOV R6, RZ, RZ, -R4 ;  /* 0x000000ffff067224 */ /* 0x000fc400078e0a04 */
        /* <DEDUP_REMOVED lines=9> */
[----:B------:R-:W-:-:S03]  /*1b060*/  IADD3.X R9, R6, R12, R11, P1, P0 ;  /* 0x0000000c06097210 */ /* 0x000fc60000fe040b */
[C---:B------:R-:W-:Y:S02]  /*1b070*/  IMAD R11, R20.reuse, R10, R4 ;  /* 0x0000000a140b7224 */ /* 0x040fe400078e0204 */
[----:B------:R-:W-:Y:S02]  /*1b080*/  IMAD.WIDE.U32 R4, R20, R5, R8 ;  /* 0x0000000514047225 */ /* 0x000fe400078e0008 */
[----:B------:R-:W2:Y:S01]  /*1b090*/  LDL.LU R20, [R1+0x24] ;  /* 0x0000240001147983 */ /* 0x000ea20000300800 */
[----:B------:R-:W-:Y:S02]  /*1b0a0*/  LOP3.LUT R12, R26, 0xffffffe0, RZ, 0xc0, !PT ;  /* 0xffffffe01a0c7812 */ /* 0x000fe400078ec0ff */
        /* <DEDUP_REMOVED lines=15> */
[----:B------:R-:W-:Y:S02]  /*1b1a0*/  SHFL.IDX PT, R16, R6, RZ, 0x1c1f ;  /* 0x001c1fff06107589 */ /* 0x000fe400000e0000 */
[----:B------:R-:W-:Y:S02]  /*1b1b0*/  IMAD R9, R10, 0x10, R9 ;  /* 0x000000100a097824 */ /* 0x000fe400078e0209 */
[----:B------:R-:W1:Y:S01]  /*1b1c0*/  SHFL.IDX PT, R17, R5, RZ, 0x1c1f ;  /* 0x001c1fff05117589 */ /* 0x000e6200000e0000 */
[----:B------:R-:W-:-:S03]  /*1b1d0*/  IMAD R4, R13, c[0x0][0x4e8], RZ ;  /* 0x00013a000d047a24 */ /* 0x000fc600078e02ff */
[----:B------:R-:W-:Y:S04]  /*1b1e0*/  SHFL.IDX PT, R14, R6, 0x1, 0x1c1f ;  /* 0x003c1f00060e7f89 */ /* 0x000fe800000e0000 */
[----:B------:R-:W3:Y:S04]  /*1b1f0*/  SHFL.IDX PT, R15, R5, 0x1, 0x1c1f ;  /* 0x003c1f00050f7f89 */ /* 0x000ee800000e0000 */
[----:B------:R-:W-:Y:S04]  /*1b200*/  SHFL.IDX PT, R13, R5, 0x2, 0x1c1f ;  /* 0x005c1f00050d7f89 */ /* 0x000fe800000e0000 */
[----:B------:R4:W-:Y:S01]  /*1b210*/  SHFL.IDX PT, R11, R5, 0x3, 0x1c1f ;  /* 0x007c1f00050b7f89 */ /* 0x0009e200000e0000 */
[----:B------:R-:W-:-:S03]  /*1b220*/  LOP3.LUT P0, RZ, R8, 0x3, RZ, 0xc0, !PT ;  /* 0x0000000308ff7812 */ /* 0x000fc6000780c0ff */
[----:B------:R-:W1:Y:S01]  /*1b230*/  SHFL.IDX PT, R12, R6, 0x2, 0x1c1f ;  /* 0x005c1f00060c7f89 */ /* 0x000e6200000e0000 */
[----:B----4-:R-:W-:-:S05]  /*1b240*/  IMAD.IADD R5, R9, 0x1, R71 ;  /* 0x0000000109057824 */ /* 0x010fca00078e0247 */
        /* <DEDUP_REMOVED lines=62> */
.L_x_1575:
[----:B------:R-:W-:Y:S05]  /*1b630*/  BRA.DIV ~URZ, `(.L_x_1496) ;  /* 0x00003bb27f007947 */ /* 0x000fea000b800000 */
[----:B------:R4:W2:Y:S02]  /*1b640*/  SHFL.IDX PT, R2, R7, RZ, 0x181f ;  /* 0x00181fff07027589 */ /* 0x0008a400000e0000 */
.L_x_1576:
        /* <DEDUP_REMOVED lines=8> */
.L_x_1577:
[----:B------:R-:W-:-:S04]  /*1b6d0*/  IADD3 R3, R5, 0x10, RZ ;  /* 0x0000001005037810 */ /* 0x000fc80007ffe0ff */
[----:B------:R-:W-:-:S13]  /*1b6e0*/  ISETP.GE.OR P0, PT, R3, R4, P2 ;  /* 0x000000040300720c */ /* 0x000fda0001706670 */
[----:B--2---:R-:W-:-:S04]  /*1b6f0*/  @!P0 LEA R2, P1, R0, R2, 0x1 ;  /* 0x0000000200028211 */ /* 0x004fc800078208ff */
[----:B------:R-:W-:-:S05]  /*1b700*/  @!P0 LEA.HI.X R3, R0, R8, R70, 0x1, P1 ;  /* 0x0000000800038211 */ /* 0x000fca00008f0c46 */
[----:B------:R2:W-:Y:S01]  /*1b710*/  @!P0 ST.E.128 [R2.64], R16 ;  /* 0x0000001002008985 */ /* 0x0005e2000c101d08 */
[----:B------:R-:W-:Y:S05]  /*1b720*/  BRA.DIV ~URZ, `(.L_x_1498) ;  /* 0x00003c027f007947 */ /* 0x000fea000b800000 */
[----:B------:R2:W3:Y:S02]  /*1b730*/  SHFL.IDX PT, R8, R6, 0x2, 0x181f ;  /* 0x00581f0006087f89 */ /* 0x0004e400000e0000 */
.L_x_1578:
[----:B------:R-:W-:Y:S05]  /*1b740*/  BRA.DIV ~URZ, `(.L_x_1499) ;  /* 0x00003c527f007947 */ /* 0x000fea000b800000 */
[----:B--2---:R2:W4:Y:S02]  /*1b750*/  SHFL.IDX PT, R2, R7, 0x2, 0x181f ;  /* 0x00581f0007027f89 */ /* 0x00452400000e0000 */
.L_x_1579:
        /* <DEDUP_REMOVED lines=8> */
.L_x_1580:
[----:B------:R-:W-:-:S04]  /*1b7e0*/  IADD3 R3, R5, 0x30, RZ ;  /* 0x0000003005037810 */ /* 0x000fc80007ffe0ff */
[----:B------:R-:W-:-:S13]  /*1b7f0*/  ISETP.GE.OR P0, PT, R3, R4, P2 ;  /* 0x000000040300720c */ /* 0x000fda0001706670 */
[----:B---3--:R-:W-:-:S04]  /*1b800*/  @!P0 LEA R2, P1, R0, R2, 0x1 ;  /* 0x0000000200028211 */ /* 0x008fc800078208ff */
[----:B--2---:R-:W-:-:S05]  /*1b810*/  @!P0 LEA.HI.X R3, R0, R8, R70, 0x1, P1 ;  /* 0x0000000800038211 */ /* 0x004fca00008f0c46 */
[----:B-1----:R1:W-:Y:S01]  /*1b820*/  @!P0 ST.E.128 [R2.64], R24 ;  /* 0x0000001802008985 */ /* 0x0023e2000c101d08 */
[----:B------:R-:W-:Y:S05]  /*1b830*/  BRA.DIV ~URZ, `(.L_x_1501) ;  /* 0x00003ca27f007947 */ /* 0x000fea000b800000 */
[----:B------:R2:W3:Y:S02]  /*1b840*/  SHFL.IDX PT, R8, R6, 0x4, 0x181f ;  /* 0x00981f0006087f89 */ /* 0x0004e400000e0000 */
.L_x_1581:
[----:B------:R-:W-:Y:S05]  /*1b850*/  BRA.DIV ~URZ, `(.L_x_1502) ;  /* 0x00003cf27f007947 */ /* 0x000fea000b800000 */
[----:B-1----:R1:W2:Y:S02]  /*1b860*/  SHFL.IDX PT, R2, R7, 0x4, 0x181f ;  /* 0x00981f0007027f89 */ /* 0x0022a400000e0000 */
.L_x_1582:
        /* <DEDUP_REMOVED lines=8> */
.L_x_1583:
[----:B------:R-:W-:-:S04]  /*1b8f0*/  IADD3 R3, R5, 0x50, RZ ;  /* 0x0000005005037810 */ /* 0x000fc80007ffe0ff */
[----:B------:R-:W-:-:S13]  /*1b900*/  ISETP.GE.OR P0, PT, R3, R4, P2 ;  /* 0x000000040300720c */ /* 0x000fda0001706670 */
[----:B--2---:R-:W-:-:S04]  /*1b910*/  @!P0 LEA R2, P1, R0, R2, 0x1 ;  /* 0x0000000200028211 */ /* 0x004fc800078208ff */
[----:B-1----:R-:W-:-:S05]  /*1b920*/  @!P0 LEA.HI.X R3, R0, R8, R70, 0x1, P1 ;  /* 0x0000000800038211 */ /* 0x002fca00008f0c46 */
[----:B------:R1:W-:Y:S01]  /*1b930*/  @!P0 ST.E.128 [R2.64], R32 ;  /* 0x0000002002008985 */ /* 0x0003e2000c101d08 */
[----:B------:R-:W-:Y:S05]  /*1b940*/  BRA.DIV ~URZ, `(.L_x_1504) ;  /* 0x00003d427f007947 */ /* 0x000fea000b800000 */
[----:B------:R2:W1:Y:S02]  /*1b950*/  SHFL.IDX PT, R8, R6, 0x6, 0x181f ;  /* 0x00d81f0006087f89 */ /* 0x00046400000e0000 */
.L_x_1584:
[----:B------:R-:W-:Y:S05]  /*1b960*/  BRA.DIV ~URZ, `(.L_x_1505) ;  /* 0x00003d927f007947 */ /* 0x000fea000b800000 */
[----:B-1----:R1:W2:Y:S02]  /*1b970*/  SHFL.IDX PT, R2, R7, 0x6, 0x181f ;  /* 0x00d81f0007027f89 */ /* 0x0022a400000e0000 */
.L_x_1585:
        /* <DEDUP_REMOVED lines=8> */
.L_x_1586:
[----:B------:R-:W-:-:S04]  /*1ba00*/  IADD3 R2, R5, 0x70, RZ ;  /* 0x0000007005027810 */ /* 0x000fc80007ffe0ff */
[----:B------:R-:W-:-:S13]  /*1ba10*/  ISETP.GE.OR P0, PT, R2, R4, P2 ;  /* 0x000000040200720c */ /* 0x000fda0001706670 */
[----:B------:R-:W-:Y:S05]  /*1ba20*/  @P0 BRA `(.L_x_1507) ;  /* 0x000018e000000947 */ /* 0x000fea0003800000 */
[----:B----4-:R-:W-:-:S04]  /*1ba30*/  LEA R2, P0, R0, R3, 0x1 ;  /* 0x0000000300027211 */ /* 0x010fc800078008ff */
[----:B---3--:R-:W-:-:S05]  /*1ba40*/  LEA.HI.X R3, R0, R6, R70, 0x1, P0 ;  /* 0x0000000600037211 */ /* 0x008fca00000f0c46 */
[----:B------:R3:W-:Y:S01]  /*1ba50*/  ST.E.128 [R2.64], R40 ;  /* 0x0000002802007985 */ /* 0x0007e2000c101d08 */
[----:B------:R-:W-:Y:S05]  /*1ba60*/  BRA `(.L_x_1507) ;  /* 0x000018a000007947 */ /* 0x000fea0003800000 */
.L_x_1494:
        /* <DEDUP_REMOVED lines=34> */
.L_x_1587:
[----:B------:R-:W-:Y:S05]  /*1bc90*/  BRA.DIV ~URZ, `(.L_x_1509) ;  /* 0x00003c127f007947 */ /* 0x000fea000b800000 */
[----:B------:R3:W4:Y:S02]  /*1bca0*/  SHFL.IDX PT, R2, R19, RZ, 0x1c1f ;  /* 0x001c1fff13027589 */ /* 0x00072400000e0000 */
.L_x_1588:
        /* <DEDUP_REMOVED lines=50> */
.L_x_1511:
[----:B------:R-:W-:Y:S05]  /*1bfd0*/  BSYNC B0 ;  /* 0x0000000000007941 */ /* 0x000fea0003800000 */
.L_x_1510:
[----:B------:R-:W-:Y:S05]  /*1bfe0*/  BRA.DIV ~URZ, `(.L_x_1512) ;  /* 0x000039327f007947 */ /* 0x000fea000b800000 */
[----:B--2---:R2:W1:Y:S04]  /*1bff0*/  SHFL.IDX PT, R12, R13, 0x1, 0x1c1f ;  /* 0x003c1f000d0c7f89 */ /* 0x00446800000e0000 */
[----:B----4-:R2:W4:Y:S02]  /*1c000*/  SHFL.IDX PT, R2, R19, 0x1, 0x1c1f ;  /* 0x003c1f0013027f89 */ /* 0x01052400000e0000 */
.L_x_1589:
        /* <DEDUP_REMOVED lines=35> */
.L_x_1514:
[----:B------:R-:W-:Y:S05]  /*1c240*/  BSYNC B0 ;  /* 0x0000000000007941 */ /* 0x000fea0003800000 */
.L_x_1513:
[----:B------:R-:W-:Y:S05]  /*1c250*/  BRA.DIV ~URZ, `(.L_x_1515) ;  /* 0x000037927f007947 */ /* 0x000fea000b800000 */
[----:B-1----:R1:W2:Y:S02]  /*1c260*/  SHFL.IDX PT, R12, R13, 0x2, 0x1c1f ;  /* 0x005c1f000d0c7f89 */ /* 0x0022a400000e0000 */
.L_x_1590:
[----:B------:R-:W-:Y:S05]  /*1c270*/  BRA.DIV ~URZ, `(.L_x_1516) ;  /* 0x000037e27f007947 */ /* 0x000fea000b800000 */
[----:B----4-:R4:W1:Y:S02]  /*1c280*/  SHFL.IDX PT, R2, R19, 0x2, 0x1c1f ;  /* 0x005c1f0013027f89 */ /* 0x01086400000e0000 */
.L_x_1591:
        /* <DEDUP_REMOVED lines=23> */
[C---:B--2---:R-:W-:Y:S02]  /*1c400*/  @!P5 LEA R10, P6, R7.reuse, R2, 0x2 ;  /* 0x00000002070ad211 */ /* 0x044fe400078c10ff */
        /* <DEDUP_REMOVED lines=13> */
.L_x_1518:
[----:B------:R-:W-:Y:S05]  /*1c4e0*/  BSYNC B0 ;  /* 0x0000000000007941 */ /* 0x000fea0003800000 */
.L_x_1517:
[----:B------:R-:W-:Y:S05]  /*1c4f0*/  BRA.DIV ~URZ, `(.L_x_1519) ;  /* 0x000035d27f007947 */ /* 0x000fea000b800000 */
[----:B--2---:R2:W3:Y:S04]  /*1c500*/  SHFL.IDX PT, R12, R13, 0x3, 0x1c1f ;  /* 0x007c1f000d0c7f89 */ /* 0x0044e800000e0000 */
[----:B-1----:R2:W1:Y:S02]  /*1c510*/  SHFL.IDX PT, R2, R19, 0x3, 0x1c1f ;  /* 0x007c1f0013027f89 */ /* 0x00246400000e0000 */
.L_x_1592:
[----:B------:R-:W5:Y:S02]  /*1c520*/  LDL R3, [R1+0x24] ;  /* 0x0000240001037983 */ /* 0x000f640000100800 */
[----:B-----5:R-:W-:-:S13]  /*1c530*/  LOP3.LUT P0, RZ, R3, 0x2, RZ, 0xc0, !PT ;  /* 0x0000000203ff7812 */ /* 0x020fda000780c0ff */
[----:B------:R-:W-:Y:S05]  /*1c540*/  @P0 BRA `(.L_x_1507) ;  /* 0x00000dc000000947 */ /* 0x000fea0003800000 */
[----:B------:R-:W5:Y:S01]  /*1c550*/  LDL R3, [R1+0x40] ;  /* 0x0000400001037983 */ /* 0x000f620000100800 */
        /* <DEDUP_REMOVED lines=11> */
[-C--:B------:R-:W-:Y:S02]  /*1c610*/  @!P5 LEA R18, P0, R5, R2.reuse, 0x2 ;  /* 0x000000020512d211 */ /* 0x080fe400078010ff */
[----:B------:R-:W-:Y:S02]  /*1c620*/  @!P3 LEA R14, P6, R7, R2, 0x2 ;  /* 0x00000002070eb211 */ /* 0x000fe400078c10ff */
[----:B--2-4-:R-:W-:-:S02]  /*1c630*/  @!P5 LEA.HI.X R19, R5, R12, R20, 0x2, P0 ;  /* 0x0000000c0513d211 */ /* 0x014fc400000f1414 */
[----:B------:R-:W-:Y:S02]  /*1c640*/  ISETP.NE.AND P0, PT, R3, RZ, PT ;  /* 0x000000ff0300720c */ /* 0x000fe40003f05270 */
[-C--:B------:R-:W-:Y:S01]  /*1c650*/  @!P3 LEA.HI.X R15, R7, R12.reuse, R22, 0x2, P6 ;  /* 0x0000000c070fb211 */ /* 0x080fe200030f1416 */
        /* <DEDUP_REMOVED lines=20> */
.L_x_1492:
        /* <DEDUP_REMOVED lines=21> */
.L_x_1520:
        /* <DEDUP_REMOVED lines=57> */
.L_x_1522:
[----:B------:R-:W-:Y:S05]  /*1cc80*/  BSYNC B0 ;  /* 0x0000000000007941 */ /* 0x000fea0003800000 */
.L_x_1521:
        /* <DEDUP_REMOVED lines=38> */
.L_x_1593:
[----:B------:R-:W-:Y:S05]  /*1cef0*/  BRA.DIV ~URZ, `(.L_x_1524) ;  /* 0x00002d127f007947 */ /* 0x000fea000b800000 */
[----:B------:R3:W4:Y:S02]  /*1cf00*/  SHFL.IDX PT, R2, R7, RZ, 0x181f ;  /* 0x00181fff07027589 */ /* 0x00072400000e0000 */
.L_x_1594:
        /* <DEDUP_REMOVED lines=8> */
.L_x_1595:
[----:B------:R-:W-:-:S04]  /*1cf90*/  IADD3 R3, R4, 0x10, RZ ;  /* 0x0000001004037810 */ /* 0x000fc80007ffe0ff */
[----:B------:R-:W-:-:S13]  /*1cfa0*/  ISETP.GE.OR P0, PT, R3, R5, P2 ;  /* 0x000000050300720c */ /* 0x000fda0001706670 */
[----:B--2---:R-:W-:-:S04]  /*1cfb0*/  @!P0 LEA R2, P1, R0, R2, 0x1 ;  /* 0x0000000200028211 */ /* 0x004fc800078208ff */
[----:B-1----:R-:W-:-:S05]  /*1cfc0*/  @!P0 LEA.HI.X R3, R0, R8, R70, 0x1, P1 ;  /* 0x0000000800038211 */ /* 0x002fca00008f0c46 */
[----:B------:R1:W-:Y:S01]  /*1cfd0*/  @!P0 ST.E.128 [R2.64], RZ ;  /* 0x000000ff02008985 */ /* 0x0003e2000c101d08 */
[----:B------:R-:W-:Y:S05]  /*1cfe0*/  BRA.DIV ~URZ, `(.L_x_1526) ;  /* 0x00002d627f007947 */ /* 0x000fea000b800000 */
[----:B------:R2:W1:Y:S02]  /*1cff0*/  SHFL.IDX PT, R8, R6, 0x2, 0x181f ;  /* 0x00581f0006087f89 */ /* 0x00046400000e0000 */
.L_x_1596:
[----:B------:R-:W-:Y:S05]  /*1d000*/  BRA.DIV ~URZ, `(.L_x_1527) ;  /* 0x00002db27f007947 */ /* 0x000fea000b800000 */
[----:B-1----:R1:W2:Y:S02]  /*1d010*/  SHFL.IDX PT, R2, R7, 0x2, 0x181f ;  /* 0x00581f0007027f89 */ /* 0x0022a400000e0000 */
.L_x_1597:
        /* <DEDUP_REMOVED lines=8> */
.L_x_1598:
[----:B------:R-:W-:-:S04]  /*1d0a0*/  IADD3 R3, R4, 0x30, RZ ;  /* 0x0000003004037810 */ /* 0x000fc80007ffe0ff */
[----:B------:R-:W-:-:S13]  /*1d0b0*/  ISETP.GE.OR P0, PT, R3, R5, P2 ;  /* 0x000000050300720c */ /* 0x000fda0001706670 */
[----:B--2---:R-:W-:-:S04]  /*1d0c0*/  @!P0 LEA R2, P1, R0, R2, 0x1 ;  /* 0x0000000200028211 */ /* 0x004fc800078208ff */
[----:B------:R-:W-:-:S05]  /*1d0d0*/  @!P0 LEA.HI.X R3, R0, R8, R70, 0x1, P1 ;  /* 0x0000000800038211 */ /* 0x000fca00008f0c46 */
[----:B------:R2:W-:Y:S01]  /*1d0e0*/  @!P0 ST.E.128 [R2.64], RZ ;  /* 0x000000ff02008985 */ /* 0x0005e2000c101d08 */
[----:B------:R-:W-:Y:S05]  /*1d0f0*/  BRA.DIV ~URZ, `(.L_x_1529) ;  /* 0x00002e027f007947 */ /* 0x000fea000b800000 */
[----:B------:R1:W2:Y:S02]  /*1d100*/  SHFL.IDX PT, R8, R6, 0x4, 0x181f ;  /* 0x00981f0006087f89 */ /* 0x0002a400000e0000 */
.L_x_1599:
[----:B------:R-:W-:Y:S05]  /*1d110*/  BRA.DIV ~URZ, `(.L_x_1530) ;  /* 0x00002e527f007947 */ /* 0x000fea000b800000 */
[----:B--2---:R2:W1:Y:S02]  /*1d120*/  SHFL.IDX PT, R2, R7, 0x4, 0x181f ;  /* 0x00981f0007027f89 */ /* 0x00446400000e0000 */
.L_x_1600:
        /* <DEDUP_REMOVED lines=8> */
.L_x_1601:
[----:B------:R-:W-:-:S04]  /*1d1b0*/  IADD3 R3, R4, 0x50, RZ ;  /* 0x0000005004037810 */ /* 0x000fc80007ffe0ff */
[----:B------:R-:W-:-:S13]  /*1d1c0*/  ISETP.GE.OR P0, PT, R3, R5, P2 ;  /* 0x000000050300720c */ /* 0x000fda0001706670 */
[----:B---3--:R-:W-:-:S04]  /*1d1d0*/  @!P0 LEA R2, P1, R0, R2, 0x1 ;  /* 0x0000000200028211 */ /* 0x008fc800078208ff */
[----:B--2---:R-:W-:-:S05]  /*1d1e0*/  @!P0 LEA.HI.X R3, R0, R8, R70, 0x1, P1 ;  /* 0x0000000800038211 */ /* 0x004fca00008f0c46 */
[----:B------:R2:W-:Y:S01]  /*1d1f0*/  @!P0 ST.E.128 [R2.64], RZ ;  /* 0x000000ff02008985 */ /* 0x0005e2000c101d08 */
[----:B------:R-:W-:Y:S05]  /*1d200*/  BRA.DIV ~URZ, `(.L_x_1532) ;  /* 0x00002ea27f007947 */ /* 0x000fea000b800000 */
[----:B------:R3:W1:Y:S02]  /*1d210*/  SHFL.IDX PT, R8, R6, 0x6, 0x181f ;  /* 0x00d81f0006087f89 */ /* 0x00066400000e0000 */
.L_x_1602:
[----:B------:R-:W-:Y:S05]  /*1d220*/  BRA.DIV ~URZ, `(.L_x_1533) ;  /* 0x00002ef27f007947 */ /* 0x000fea000b800000 */
[----:B--2---:R2:W3:Y:S02]  /*1d230*/  SHFL.IDX PT, R2, R7, 0x6, 0x181f ;  /* 0x00d81f0007027f89 */ /* 0x0044e400000e0000 */
.L_x_1603:
        /* <DEDUP_REMOVED lines=8> */
.L_x_1604:
[----:B------:R-:W-:-:S04]  /*1d2c0*/  IADD3 R4, R4, 0x70, RZ ;  /* 0x0000007004047810 */ /* 0x000fc80007ffe0ff */
[----:B------:R-:W-:-:S13]  /*1d2d0*/  ISETP.GE.OR P0, PT, R4, R5, P2 ;  /* 0x000000050400720c */ /* 0x000fda0001706670 */
[----:B----4-:R-:W-:-:S04]  /*1d2e0*/  @!P0 LEA R2, P1, R0, R2, 0x1 ;  /* 0x0000000200028211 */ /* 0x010fc800078208ff */
[----:B---3--:R-:W-:-:S05]  /*1d2f0*/  @!P0 LEA.HI.X R3, R0, R6, R70, 0x1, P1 ;  /* 0x0000000600038211 */ /* 0x008fca00008f0c46 */
[----:B------:R3:W-:Y:S04]  /*1d300*/  @!P0 ST.E.128 [R2.64], RZ ;  /* 0x000000ff02008985 */ /* 0x0007e8000c101d08 */
.L_x_1507:
[----:B------:R-:W-:Y:S05]  /*1d310*/  BSYNC B1 ;  /* 0x0000000000017941 */ /* 0x000fea0003800000 */
.L_x_1491:
        /* <DEDUP_REMOVED lines=15> */
.L_x_1605:
[----:B------:R-:W-:Y:S05]  /*1d410*/  BRA.DIV ~URZ, `(.L_x_1537) ;  /* 0x00002eb27f007947 */ /* 0x000fea000b800000 */
[----:B------:R3:W1:Y:S02]  /*1d420*/  SHFL.IDX PT, R8, R45, 0x1, 0x1f ;  /* 0x00201f002d087f89 */ /* 0x00066400000e0000 */
.L_x_1606:
        /* <DEDUP_REMOVED lines=19> */
.L_x_1607:
        /* <DEDUP_REMOVED lines=16> */
.L_x_1608:
[----:B----4-:R-:W-:Y:S01]  /*1d660*/  IMAD R0, R0, c[0x0][0x538], RZ ;  /* 0x00014e0000007a24 */ /* 0x010fe200078e02ff */
[----:B------:R-:W-:Y:S04]  /*1d670*/  BSSY B1, `(.L_x_1540) ;  /* 0x00000ce000017945 */ /* 0x000fe80003800000 */
[----:B-1----:R-:W-:-:S04]  /*1d680*/  IADD3 R8, R0, R8, RZ ;  /* 0x0000000800087210 */ /* 0x002fc80007ffe0ff */
[----:B--2---:R-:W-:-:S13]  /*1d690*/  ISETP.GT.AND P0, PT, R8, R9, PT ;  /* 0x000000090800720c */ /* 0x004fda0003f04270 */
[----:B------:R-:W-:Y:S05]  /*1d6a0*/  @P0 BRA `(.L_x_1541) ;  /* 0x0000025000000947 */ /* 0x000fea0003800000 */
.L_x_1545:
        /* <DEDUP_REMOVED lines=17> */
.L_x_1609:
        /* <DEDUP_REMOVED lines=16> */
.L_x_1610:
[----:B--2---:R-:W-:-:S05]  /*1d8c0*/  IMAD R0, R0, c[0x0][0x538], RZ ;  /* 0x00014e0000007a24 */ /* 0x004fca00078e02ff */
[----:B------:R-:W-:-:S04]  /*1d8d0*/  IADD3 R8, R0, R8, RZ ;  /* 0x0000000800087210 */ /* 0x000fc80007ffe0ff */
[----:B------:R-:W-:-:S13]  /*1d8e0*/  ISETP.GT.AND P0, PT, R8, R9, PT ;  /* 0x000000090800720c */ /* 0x000fda0003f04270 */
[----:B-1----:R-:W-:Y:S05]  /*1d8f0*/  @!P0 BRA `(.L_x_1545) ;  /* 0xfffffdb000008947 */ /* 0x002fea000383ffff */
.L_x_1541:
[----:B------:R-:W-:-:S05]  /*1d900*/  IADD3 R8, -R0, R8, RZ ;  /* 0x0000000800087210 */ /* 0x000fca0007ffe1ff */
[----:B------:R-:W-:-:S05]  /*1d910*/  IMAD R0, R4, c[0x0][0x538], R8 ;  /* 0x00014e0004007a24 */ /* 0x000fca00078e0208 */
[----:B------:R-:W-:Y:S01]  /*1d920*/  ISETP.GT.AND P0, PT, R0, R9, PT ;  /* 0x000000090000720c */ /* 0x000fe20003f04270 */
[----:B------:R-:W-:-:S12]  /*1d930*/  BRA.DIV ~URZ, `(.L_x_1546) ;  /* 0x00002df27f007947 */ /* 0x000fd8000b800000 */
[----:B------:R-:W-:-:S03]  /*1d940*/  VOTE.ANY R5, PT, !P0 ;  /* 0x0000000000057806 */ /* 0x000fc600040e0100 */
.L_x_1611:
[----:B------:R-:W2:Y:S01]  /*1d950*/  LDL.LU R2, [R1+0x54] ;  /* 0x0000540001027983 */ /* 0x000ea20000300800 */
[----:B------:R-:W2:Y:S02]  /*1d960*/  POPC R0, R5 ;  /* 0x0000000500007309 */ /* 0x000ea40000000000 */
[----:B--2---:R-:W-:-:S05]  /*1d970*/  IADD3 R2, R0, R2, RZ ;  /* 0x0000000200027210 */ /* 0x004fca0007ffe0ff */
[----:B------:R1:W-:Y:S01]  /*1d980*/  STL [R1+0x54], R2 ;  /* 0x0000540201007387 */ /* 0x0003e20000100800 */
[----:B------:R-:W-:Y:S05]  /*1d990*/  BRA.DIV ~URZ, `(.L_x_1547) ;  /* 0x00002de27f007947 */ /* 0x000fea000b800000 */
[----:B------:R2:W4:Y:S04]  /*1d9a0*/  SHFL.IDX PT, R12, R6, R0, 0x1f ;  /* 0x00001f00060c7589 */ /* 0x00052800000e0000 */
[----:B------:R2:W1:Y:S02]  /*1d9b0*/  SHFL.IDX PT, R7, R7, R0, 0x1f ;  /* 0x00001f0007077589 */ /* 0x00046400000e0000 */
.L_x_1612:
[----:B------:R-:W-:Y:S01]  /*1d9c0*/  ISETP.NE.AND P0, PT, R5, RZ, PT ;  /* 0x000000ff0500720c */ /* 0x000fe20003f05270 */
[----:B------:R-:W-:-:S12]  /*1d9d0*/  BSSY B0, `(.L_x_1548) ;  /* 0x0000005000007945 */ /* 0x000fd80003800000 */
[----:B------:R-:W-:Y:S05]  /*1d9e0*/  @!P0 BRA `(.L_x_1549) ;  /* 0x0000003000008947 */ /* 0x000fea0003800000 */
[----:B--2---:R-:W-:Y:S01]  /*1d9f0*/  IADD3 R0, R0, -0x1, RZ ;  /* 0xffffffff00007810 */ /* 0x004fe20007ffe0ff */
[----:B------:R-:W-:Y:S05]  /*1da00*/  BRA.DIV ~URZ, `(.L_x_1550) ;  /* 0x00002e427f007947 */ /* 0x000fea000b800000 */
[----:B------:R2:W3:Y:S02]  /*1da10*/  SHFL.IDX PT, R13, R4, R0, 0x1f ;  /* 0x00001f00040d7589 */ /* 0x0004e400000e0000 */
.L_x_1549:
[----:B------:R-:W-:Y:S05]  /*1da20*/  BSYNC B0 ;  /* 0x0000000000007941 */ /* 0x000fea0003800000 */
.L_x_1548:
        /* <DEDUP_REMOVED lines=68> */
.L_x_1552:
        /* <DEDUP_REMOVED lines=68> */
.L_x_1553:
[----:B------:R-:W-:Y:S05]  /*1e2b0*/  BSYNC B0 ;  /* 0x0000000000007941 */ /* 0x000fea0003800000 */
.L_x_1551:
[----:B------:R-:W-:-:S04]  /*1e2c0*/  LOP3.LUT R2, RZ, R2, RZ, 0x33, !PT ;  /* 0x00000002ff027212 */ /* 0x000fc800078e33ff */
[----:B-1----:R-:W-:-:S05]  /*1e2d0*/  IADD3 R0, R2, R12, RZ ;  /* 0x0000000c02007210 */ /* 0x002fca0007ffe0ff */
[----:B------:R1:W-:Y:S01]  /*1e2e0*/  STL [R1+0x4c], R0 ;  /* 0x00004c0001007387 */ /* 0x0003e20000100800 */
[----:B------:R-:W-:Y:S05]  /*1e2f0*/  BRA `(.L_x_1554) ;  /* 0x0000005000007947 */ /* 0x000fea0003800000 */
.L_x_1542:
[----:B------:R-:W-:Y:S01]  /*1e300*/  MOV R0, c[0x0][0x53c] ;  /* 0x00014f0000007a02 */ /* 0x000fe20000000f00 */
[----:B------:R1:W-:Y:S04]  /*1e310*/  STL [R1+0x48], R9 ;  /* 0x0000480901007387 */ /* 0x0003e80000100800 */
[----:B------:R1:W-:Y:S04]  /*1e320*/  STL [R1+0x4c], RZ ;  /* 0x00004cff01007387 */ /* 0x0003e80000100800 */
[----:B------:R1:W-:Y:S04]  /*1e330*/  STL [R1+0x50], RZ ;  /* 0x000050ff01007387 */ /* 0x0003e80000100800 */
[----:B------:R1:W-:Y:S02]  /*1e340*/  STL [R1+0x54], R0 ;  /* 0x0000540001007387 */ /* 0x0003e40000100800 */
.L_x_1554:
[----:B------:R-:W-:Y:S05]  /*1e350*/  BSYNC B1 ;  /* 0x0000000000017941 */ /* 0x000fea0003800000 */
.L_x_1540:
        /* <DEDUP_REMOVED lines=9> */
.L_x_1535:
[----:B-1----:R-:W3:Y:S02]  /*1e3f0*/  LDL R0, [R1+0x54] ;  /* 0x0000540001007983 */ /* 0x002ee40000100800 */
[----:B---3--:R-:W-:-:S13]  /*1e400*/  ISETP.GE.AND P0, PT, R0, c[0x0][0x53c], PT ;  /* 0x00014f0000007a0c */ /* 0x008fda0003f06270 */
[----:B--2-4-:R-:W-:Y:S01]  /*1e410*/  @P0 CALL.REL.NOINC `(.L_x_1555) ;  /* 0x0000001000000944 */ /* 0x014fe20003c00000 */
[----:B------:R-:W-:Y:S05]  /*1e420*/  BRA `(.L_x_1556) ;  /* 0xfffe32c000007947 */ /* 0x000fea000383ffff */
.L_x_1555:
[----:B------:R-:W-:Y:S05]  /*1e430*/  EXIT ;  /* 0x000000000000794d */ /* 0x000fea0003800000 */
.L_x_1361:
[----:B------:R-:W-:Y:S01]  /*1e440*/  IMAD.MOV.U32 R0, RZ, RZ, R5 ;  /* 0x000000ffff007224 */ /* 0x000fe200078e0005 */
[----:B------:R-:W-:Y:S02]  /*1e450*/  MOV R2, 0x1 ;  /* 0x0000000100027802 */ /* 0x000fe40000000f00 */
[----:B------:R-:W-:Y:S02]  /*1e460*/  MOV R3, 0x1e480 ;  /* 0x0001e48000037802 */ /* 0x000fe40000000f00 */
[----:B------:R-:W-:Y:S05]  /*1e470*/  CALL.REL.NOINC `($__internal_24_$__cuda_sm70_shflsync_up_p) ;  /* 0x000024e000007944 */ /* 0x000fea0003c00000 */
[----:B------:R-:W-:Y:S01]  /*1e480*/  MOV R0, R4 ;  /* 0x0000000400007202 */ /* 0x000fe20000000f00 */
[----:B------:R-:W-:Y:S05]  /*1e490*/  BRA `(.L_x_1557) ;  /* 0xfffe1fc000007947 */ /* 0x000fea000383ffff */
.L_x_1362:
[----:B------:R-:W-:Y:S01]  /*1e4a0*/  IMAD.MOV.U32 R0, RZ, RZ, R5 ;  /* 0x000000ffff007224 */ /* 0x000fe200078e0005 */
[----:B------:R-:W-:Y:S02]  /*1e4b0*/  MOV R2, 0x2 ;  /* 0x0000000200027802 */ /* 0x000fe40000000f00 */
[----:B------:R-:W-:Y:S02]  /*1e4c0*/  MOV R3, 0x1e4e0 ;  /* 0x0001e4e000037802 */ /* 0x000fe40000000f00 */
[----:B------:R-:W-:Y:S05]  /*1e4d0*/  CALL.REL.NOINC `($__internal_24_$__cuda_sm70_shflsync_up_p) ;  /* 0x0000248000007944 */ /* 0x000fea0003c00000 */
[----:B------:R-:W-:Y:S01]  /*1e4e0*/  SEL R0, R4, RZ, P4 ;  /* 0x000000ff04007207 */ /* 0x000fe20002000000 */
[----:B------:R-:W-:Y:S01]  /*1e4f0*/  IMAD.MOV.U32 R2, RZ, RZ, 0x4 ;  /* 0x00000004ff027424 */ /* 0x000fe200078e00ff */
[----:B------:R-:W-:-:S03]  /*1e500*/  MOV R3, 0x1e530 ;  /* 0x0001e53000037802 */ /* 0x000fc60000000f00 */
[----:B------:R-:W-:Y:S02]  /*1e510*/  IMAD.IADD R0, R5, 0x1, R0 ;  /* 0x0000000105007824 */ /* 0x000fe400078e0200 */
        /* <DEDUP_REMOVED lines=13> */
[----:B------:R-:W-:Y:S02]  /*1e5f0*/  MOV R3, 0x1f ;  /* 0x0000001f00037802 */ /* 0x000fe40000000f00 */
[----:B------:R-:W-:Y:S01]  /*1e600*/  MOV R2, 0x1e640 ;  /* 0x0001e64000027802 */ /* 0x000fe20000000f00 */
[----:B------:R-:W-:-:S04]  /*1e610*/  IMAD.IADD R4, R0, 0x1, R4 ;  /* 0x0000000100047824 */ /* 0x000fc800078e0204 */
[----:B------:R-:W-:Y:S02]  /*1e620*/  IMAD.MOV.U32 R11, RZ, RZ, R4 ;  /* 0x000000ffff0b7224 */ /* 0x000fe400078e0004 */
[----:B------:R-:W-:Y:S05]  /*1e630*/  CALL.REL.NOINC `($__internal_23_$__cuda_sm70_shflsync_idx_p) ;  /* 0x000022d000007944 */ /* 0x000fea0003c00000 */
[----:B------:R-:W-:Y:S01]  /*1e640*/  MOV R0, R10 ;  /* 0x0000000a00007202 */ /* 0x000fe20000000f00 */
[----:B------:R-:W-:Y:S05]  /*1e650*/  BRA `(.L_x_1558) ;  /* 0xfffe1f0000007947 */ /* 0x000fea000383ffff */
.L_x_1364:
[----:B------:R-:W-:Y:S02]  /*1e660*/  SEL R0, RZ, 0x1, P0 ;  /* 0x00000001ff007807 */ /* 0x000fe40000000000 */
[----:B------:R-:W-:Y:S02]  /*1e670*/  MOV R2, 0x1e690 ;  /* 0x0001e69000027802 */ /* 0x000fe40000000f00 */
[----:B------:R-:W-:Y:S05]  /*1e680*/  CALL.REL.NOINC `($__internal_25_$__cuda_sm70_votesync_ballot) ;  /* 0x0000234000007944 */ /* 0x000fea0003c00000 */
[----:B------:R-:W-:Y:S01]  /*1e690*/  MOV R6, R0 ;  /* 0x0000000000067202 */ /* 0x000fe20000000f00 */
[----:B------:R-:W-:Y:S05]  /*1e6a0*/  BRA `(.L_x_1559) ;  /* 0xfffe1f4000007947 */ /* 0x000fea000383ffff */
.L_x_1365:
[----:B------:R-:W-:Y:S01]  /*1e6b0*/  IMAD.MOV.U32 R11, RZ, RZ, R9 ;  /* 0x000000ffff0b7224 */ /* 0x000fe200078e0009 */
[----:B------:R-:W-:Y:S01]  /*1e6c0*/  MOV R10, R0 ;  /* 0x00000000000a7202 */ /* 0x000fe20000000f00 */
[----:B------:R-:W-:Y:S01]  /*1e6d0*/  IMAD.MOV.U32 R3, RZ, RZ, 0x1f ;  /* 0x0000001fff037424 */ /* 0x000fe200078e00ff */
[----:B-1----:R-:W-:Y:S02]  /*1e6e0*/  MOV R2, 0x1e700 ;  /* 0x0001e70000027802 */ /* 0x002fe40000000f00 */
[----:B------:R-:W-:Y:S05]  /*1e6f0*/  CALL.REL.NOINC `($__internal_23_$__cuda_sm70_shflsync_idx_p) ;  /* 0x0000221000007944 */ /* 0x000fea0003c00000 */
[----:B------:R-:W-:Y:S01]  /*1e700*/  IMAD.MOV.U32 R13, RZ, RZ, R10 ;  /* 0x000000ffff0d7224 */ /* 0x000fe200078e000a */
[----:B------:R-:W-:Y:S01]  /*1e710*/  MOV R11, R8 ;  /* 0x00000008000b7202 */ /* 0x000fe20000000f00 */
[----:B------:R-:W-:Y:S01]  /*1e720*/  IMAD.MOV.U32 R5, RZ, RZ, RZ ;  /* 0x000000ffff057224 */ /* 0x000fe200078e00ff */
[----:B------:R-:W-:Y:S01]  /*1e730*/  MOV R10, R0 ;  /* 0x00000000000a7202 */ /* 0x000fe20000000f00 */
[----:B------:R-:W-:Y:S01]  /*1e740*/  IMAD.MOV.U32 R3, RZ, RZ, 0x1f ;  /* 0x0000001fff037424 */ /* 0x000fe200078e00ff */
[----:B------:R-:W-:-:S02]  /*1e750*/  MOV R2, 0x1e770 ;  /* 0x0001e77000027802 */ /* 0x000fc40000000f00 */
[----:B------:R-:W-:Y:S05]  /*1e760*/  CALL.REL.NOINC `($__internal_23_$__cuda_sm70_shflsync_idx_p) ;  /* 0x000021a000007944 */ /* 0x000fea0003c00000 */
[----:B------:R-:W-:Y:S01]  /*1e770*/  MOV R9, R10 ;  /* 0x0000000a00097202 */ /* 0x000fe20000000f00 */
[----:B------:R-:W-:Y:S05]  /*1e780*/  BRA `(.L_x_1560) ;  /* 0xfffe1ed000007947 */ /* 0x000fea000383ffff */
.L_x_1368:
[----:B------:R-:W-:Y:S01]  /*1e790*/  IMAD.MOV.U32 R11, RZ, RZ, R4 ;  /* 0x000000ffff0b7224 */ /* 0x000fe200078e0004 */
[----:B------:R-:W-:-:S02]  /*1e7a0*/  MOV R3, 0x1f ;  /* 0x0000001f00037802 */ /* 0x000fc40000000f00 */
[----:B-1----:R-:W-:Y:S02]  /*1e7b0*/  MOV R2, 0x1e7d0 ;  /* 0x0001e7d000027802 */ /* 0x002fe40000000f00 */
[----:B--234-:R-:W-:Y:S05]  /*1e7c0*/  CALL.REL.NOINC `($__internal_23_$__cuda_sm70_shflsync_idx_p) ;  /* 0x0000214000007944 */ /* 0x01cfea0003c00000 */
[----:B------:R-:W-:Y:S01]  /*1e7d0*/  MOV R5, R10 ;  /* 0x0000000a00057202 */ /* 0x000fe20000000f00 */
[----:B------:R-:W-:Y:S05]  /*1e7e0*/  BRA `(.L_x_1367) ;  /* 0xfffe1ed000007947 */ /* 0x000fea000383ffff */
.L_x_1417:
[----:B------:R-:W-:Y:S01]  /*1e7f0*/  IMAD.MOV.U32 R11, RZ, RZ, R5 ;  /* 0x000000ffff0b7224 */ /* 0x000fe200078e0005 */
[----:B------:R-:W-:Y:S01]  /*1e800*/  MOV R10, RZ ;  /* 0x000000ff000a7202 */ /* 0x000fe20000000f00 */
[----:B------:R-:W-:Y:S01]  /*1e810*/  IMAD.MOV.U32 R3, RZ, RZ, 0x181f ;  /* 0x0000181fff037424 */ /* 0x000fe200078e00ff */
[----:B-1----:R-:W-:Y:S02]  /*1e820*/  MOV R2, 0x1e840 ;  /* 0x0001e84000027802 */ /* 0x002fe40000000f00 */
[----:B-----5:R-:W-:Y:S05]  /*1e830*/  CALL.REL.NOINC `($__internal_23_$__cuda_sm70_shflsync_idx_p) ;  /* 0x000020d000007944 */ /* 0x020fea0003c00000 */
[----:B------:R-:W-:Y:S01]  /*1e840*/  MOV R7, R10 ;  /* 0x0000000a00077202 */ /* 0x000fe20000000f00 */
[----:B------:R-:W-:Y:S05]  /*1e850*/  BRA `(.L_x_1561) ;  /* 0xfffe9af000007947 */ /* 0x000fea000383ffff */
.L_x_1418:
[----:B------:R-:W-:Y:S01]  /*1e860*/  IMAD.MOV.U32 R11, RZ, RZ, R6 ;  /* 0x000000ffff0b7224 */ /* 0x000fe200078e0006 */
[----:B------:R-:W-:Y:S01]  /*1e870*/  MOV R10, RZ ;  /* 0x000000ff000a7202 */ /* 0x000fe20000000f00 */
[----:B------:R-:W-:Y:S01]  /*1e880*/  IMAD.MOV.U32 R3, RZ, RZ, 0x181f ;  /* 0x0000181fff037424 */ /* 0x000fe200078e00ff */
[----:B-1----:R-:W-:Y:S02]  /*1e890*/  MOV R2, 0x1e8b0 ;  /* 0x0001e8b000027802 */ /* 0x002fe40000000f00 */
[----:B--23-5:R-:W-:Y:S05]  /*1e8a0*/  CALL.REL.NOINC `($__internal_23_$__cuda_sm70_shflsync_idx_p) ;  /* 0x0000206000007944 */ /* 0x02cfea0003c00000 */
[----:B------:R-:W-:Y:S01]  /*1e8b0*/  MOV R2, R10 ;  /* 0x0000000a00027202 */ /* 0x000fe20000000f00 */
[----:B------:R-:W-:Y:S05]  /*1e8c0*/  BRA `(.L_x_1562) ;  /* 0xfffe9aa000007947 */ /* 0x000fea000383ffff */
.L_x_1421:
[----:B------:R-:W-:Y:S01]  /*1e8d0*/  IMAD.MOV.U32 R11, RZ, RZ, R5 ;  /* 0x000000ffff0b7224 */ /* 0x000fe200078e0005 */
[----:B------:R-:W-:Y:S01]  /*1e8e0*/  MOV R10, 0x1 ;  /* 0x00000001000a7802 */ /* 0x000fe20000000f00 */
[----:B--2---:R-:W-:Y:S01]  /*1e8f0*/  IMAD.MOV.U32 R3, RZ, RZ, 0x181f ;  /* 0x0000181fff037424 */ /* 0x004fe200078e00ff */
[----:B----4-:R-:W-:-:S02]  /*1e900*/  MOV R2, 0x1e920 ;  /* 0x0001e92000027802 */ /* 0x010fc40000000f00 */
[----:B-1-3-5:R-:W-:Y:S05]  /*1e910*/  CALL.REL.NOINC `($__internal_23_$__cuda_sm70_shflsync_idx_p) ;  /* 0x00001ff000007944 */ /* 0x02afea0003c00000 */
[----:B------:R-:W-:Y:S01]  /*1e920*/  IMAD.MOV.U32 R7, RZ, RZ, R10 ;  /* 0x000000ffff077224 */ /* 0x000fe200078e000a */
[----:B------:R-:W-:Y:S01]  /*1e930*/  MOV R10, 0x1 ;  /* 0x00000001000a7802 */ /* 0x000fe20000000f00 */
[----:B------:R-:W-:Y:S01]  /*1e940*/  IMAD.MOV.U32 R11, RZ, RZ, R6 ;  /* 0x000000ffff0b7224 */ /* 0x000fe200078e0006 */
[----:B------:R-:W-:-:S02]  /*1e950*/  MOV R3, 0x181f ;  /* 0x0000181f00037802 */ /* 0x000fc40000000f00 */
[----:B------:R-:W-:Y:S02]  /*1e960*/  MOV R2, 0x1e980 ;  /* 0x0001e98000027802 */ /* 0x000fe40000000f00 */
[----:B------:R-:W-:Y:S05]  /*1e970*/  CALL.REL.NOINC `($__internal_23_$__cuda_sm70_shflsync_idx_p) ;  /* 0x00001f9000007944 */ /* 0x000fea0003c00000 */
[----:B------:R-:W-:Y:S01]  /*1e980*/  MOV R2, R10 ;  /* 0x0000000a00027202 */ /* 0x000fe20000000f00 */
[----:B------:R-:W-:Y:S05]  /*1e990*/  BRA `(.L_x_1563) ;  /* 0xfffe9ac000007947 */ /* 0x000fea000383ffff */
.L_x_1424:
[----:B------:R-:W-:Y:S01]  /*1e9a0*/  IMAD.MOV.U32 R11, RZ, RZ, R5 ;  /* 0x000000ffff0b7224 */ /* 0x000fe200078e0005 */
[----:B------:R-:W-:Y:S01]  /*1e9b0*/  MOV R10, 0x2 ;  /* 0x00000002000a7802 */ /* 0x000fe20000000f00 */
[----:B-1----:R-:W-:Y:S01]  /*1e9c0*/  IMAD.MOV.U32 R3, RZ, RZ, 0x181f ;  /* 0x0000181fff037424 */ /* 0x002fe200078e00ff */
[----:B--2---:R-:W-:Y:S02]  /*1e9d0*/  MOV R2, 0x1e9f0 ;  /* 0x0001e9f000027802 */ /* 0x004fe40000000f00 */
[----:B---3-5:R-:W-:Y:S05]  /*1e9e0*/  CALL.REL.NOINC `($__internal_23_$__cuda_sm70_shflsync_idx_p) ;  /* 0x00001f2000007944 */ /* 0x028fea0003c00000 */
[----:B------:R-:W-:Y:S01]  /*1e9f0*/  MOV R7, R10 ;  /* 0x0000000a00077202 */ /* 0x000fe20000000f00 */
[----:B------:R-:W-:Y:S05]  /*1ea00*/  BRA `(.L_x_1564) ;  /* 0xfffe9b2000007947 */ /* 0x000fea000383ffff */
.L_x_1425:
[----:B------:R-:W-:Y:S01]  /*1ea10*/  IMAD.MOV.U32 R11, RZ, RZ, R6 ;  /* 0x000000ffff0b7224 */ /* 0x000fe200078e0006 */
[----:B------:R-:W-:Y:S01]  /*1ea20*/  MOV R10, 0x2 ;  /* 0x00000002000a7802 */ /* 0x000fe20000000f00 */
[----:B------:R-:W-:Y:S01]  /*1ea30*/  IMAD.MOV.U32 R3, RZ, RZ, 0x181f ;  /* 0x0000181fff037424 */ /* 0x000fe200078e00ff */
[----:B--2---:R-:W-:Y:S02]  /*1ea40*/  MOV R2, 0x1ea60 ;  /* 0x0001ea6000027802 */ /* 0x004fe40000000f00 */
[----:B-1-345:R-:W-:Y:S05]  /*1ea50*/  CALL.REL.NOINC `($__internal_23_$__cuda_sm70_shflsync_idx_p) ;  /* 0x00001eb000007944 */ /* 0x03afea0003c00000 */
[----:B------:R-:W-:Y:S01]  /*1ea60*/  MOV R2, R10 ;  /* 0x0000000a00027202 */ /* 0x000fe20000000f00 */
[----:B------:R-:W-:Y:S05]  /*1ea70*/  BRA `(.L_x_1565) ;  /* 0xfffe9ad000007947 */ /* 0x000fea000383ffff */
.L_x_1428:
[----:B------:R-:W-:Y:S01]  /*1ea80*/  IMAD.MOV.U32 R11, RZ, RZ, R5 ;  /* 0x000000ffff0b7224 */ /* 0x000fe200078e0005 */
[----:B------:R-:W-:Y:S01]  /*1ea90*/  MOV R10, 0x3 ;  /* 0x00000003000a7802 */ /* 0x000fe20000000f00 */
[----:B-1----:R-:W-:Y:S01]  /*1eaa0*/  IMAD.MOV.U32 R3, RZ, RZ, 0x181f ;  /* 0x0000181fff037424 */ /* 0x002fe200078e00ff */
[----:B------:R-:W-:-:S02]  /*1eab0*/  MOV R2, 0x1ead0 ;  /* 0x0001ead000027802 */ /* 0x000fc40000000f00 */
[----:B--2345:R-:W-:Y:S05]  /*1eac0*/  CALL.REL.NOINC `($__internal_23_$__cuda_sm70_shflsync_idx_p) ;  /* 0x00001e4000007944 */ /* 0x03cfea0003c00000 */
        /* <DEDUP_REMOVED lines=8> */
.L_x_1431:
[----:B------:R-:W-:Y:S01]  /*1eb50*/  IMAD.MOV.U32 R11, RZ, RZ, R5 ;  /* 0x000000ffff0b7224 */ /* 0x000fe200078e0005 */
[----:B------:R-:W-:Y:S01]  /*1eb60*/  MOV R10, 0x4 ;  /* 0x00000004000a7802 */ /* 0x000fe20000000f00 */
[----:B-1----:R-:W-:Y:S01]  /*1eb70*/  IMAD.MOV.U32 R3, RZ, RZ, 0x181f ;  /* 0x0000181fff037424 */ /* 0x002fe200078e00ff */
[----:B------:R-:W-:Y:S02]  /*1eb80*/  MOV R2, 0x1eba0 ;  /* 0x0001eba000027802 */ /* 0x000fe40000000f00 */
[----:B--2345:R-:W-:Y:S05]  /*1eb90*/  CALL.REL.NOINC `($__internal_23_$__cuda_sm70_shflsync_idx_p) ;  /* 0x00001d7000007944 */ /* 0x03cfea0003c00000 */
[----:B------:R-:W-:Y:S01]  /*1eba0*/  MOV R7, R10 ;  /* 0x0000000a00077202 */ /* 0x000fe20000000f00 */
[----:B------:R-:W-:Y:S05]  /*1ebb0*/  BRA `(.L_x_1567) ;  /* 0xfffe9b4000007947 */ /* 0x000fea000383ffff */
.L_x_1432:
[----:B------:R-:W-:Y:S01]  /*1ebc0*/  IMAD.MOV.U32 R11, RZ, RZ, R6 ;  /* 0x000000ffff0b7224 */ /* 0x000fe200078e0006 */
[----:B------:R-:W-:Y:S01]  /*1ebd0*/  MOV R10, 0x4 ;  /* 0x00000004000a7802 */ /* 0x000fe20000000f00 */
[----:B-1----:R-:W-:Y:S01]  /*1ebe0*/  IMAD.MOV.U32 R3, RZ, RZ, 0x181f ;  /* 0x0000181fff037424 */ /* 0x002fe200078e00ff */
[----:B------:R-:W-:Y:S02]  /*1ebf0*/  MOV R2, 0x1ec10 ;  /* 0x0001ec1000027802 */ /* 0x000fe40000000f00 */
[----:B--2345:R-:W-:Y:S05]  /*1ec00*/  CALL.REL.NOINC `($__internal_23_$__cuda_sm70_shflsync_idx_p) ;  /* 0x00001d0000007944 */ /* 0x03cfea0003c00000 */
[----:B------:R-:W-:Y:S01]  /*1ec10*/  MOV R2, R10 ;  /* 0x0000000a00027202 */ /* 0x000fe20000000f00 */
[----:B------:R-:W-:Y:S05]  /*1ec20*/  BRA `(.L_x_1568) ;  /* 0xfffe9af000007947 */ /* 0x000fea000383ffff */
.L_x_1435:
[----:B------:R-:W-:Y:S01]  /*1ec30*/  IMAD.MOV.U32 R11, RZ, RZ, R5 ;  /* 0x000000ffff0b7224 */ /* 0x000fe200078e0005 */
[----:B------:R-:W-:Y:S01]  /*1ec40*/  MOV R10, 0x5 ;  /* 0x00000005000a7802 */ /* 0x000fe20000000f00 */
[----:B--2---:R-:W-:Y:S01]  /*1ec50*/  IMAD.MOV.U32 R3, RZ, RZ, 0x181f ;  /* 0x0000181fff037424 */ /* 0x004fe200078e00ff */
[----:B------:R-:W-:-:S02]  /*1ec60*/  MOV R2, 0x1ec80 ;  /* 0x0001ec8000027802 */ /* 0x000fc40000000f00 */
[----:B-1-345:R-:W-:Y:S05]  /*1ec70*/  CALL.REL.NOINC `($__internal_23_$__cuda_sm70_shflsync_idx_p) ;  /* 0x00001c9000007944 */ /* 0x03afea0003c00000 */
        /* <DEDUP_REMOVED lines=8> */
.L_x_1438:
[----:B------:R-:W-:Y:S01]  /*1ed00*/  IMAD.MOV.U32 R11, RZ, RZ, R5 ;  /* 0x000000ffff0b7224 */ /* 0x000fe200078e0005 */
[----:B------:R-:W-:Y:S01]  /*1ed10*/  MOV R10, 0x6 ;  /* 0x00000006000a7802 */ /* 0x000fe20000000f00 */
[----:B-1----:R-:W-:Y:S01]  /*1ed20*/  IMAD.MOV.U32 R3, RZ, RZ, 0x181f ;  /* 0x0000181fff037424 */ /* 0x002fe200078e00ff */
[----:B--2---:R-:W-:Y:S02]  /*1ed30*/  MOV R2, 0x1ed50 ;  /* 0x0001ed5000027802 */ /* 0x004fe40000000f00 */
[----:B---345:R-:W-:Y:S05]  /*1ed40*/  CALL.REL.NOINC `($__internal_23_$__cuda_sm70_shflsync_idx_p) ;  /* 0x00001bc000007944 */ /* 0x038fea0003c00000 */
[----:B------:R-:W-:Y:S01]  /*1ed50*/  MOV R7, R10 ;  /* 0x0000000a00077202 */ /* 0x000fe20000000f00 */
[----:B------:R-:W-:Y:S05]  /*1ed60*/  BRA `(.L_x_1570) ;  /* 0xfffe9b6000007947 */ /* 0x000fea000383ffff */
.L_x_1439:
[----:B------:R-:W-:Y:S01]  /*1ed70*/  IMAD.MOV.U32 R11, RZ, RZ, R6 ;  /* 0x000000ffff0b7224 */ /* 0x000fe200078e0006 */
[----:B------:R-:W-:Y:S01]  /*1ed80*/  MOV R10, 0x6 ;  /* 0x00000006000a7802 */ /* 0x000fe20000000f00 */
[----:B------:R-:W-:Y:S01]  /*1ed90*/  IMAD.MOV.U32 R3, RZ, RZ, 0x181f ;  /* 0x0000181fff037424 */ /* 0x000fe200078e00ff */
[----:B--2---:R-:W-:Y:S02]  /*1eda0*/  MOV R2, 0x1edc0 ;  /* 0x0001edc000027802 */ /* 0x004fe40000000f00 */
[----:B-1-345:R-:W-:Y:S05]  /*1edb0*/  CALL.REL.NOINC `($__internal_23_$__cuda_sm70_shflsync_idx_p) ;  /* 0x00001b5000007944 */ /* 0x03afea0003c00000 */
[----:B------:R-:W-:Y:S01]  /*1edc0*/  MOV R2, R10 ;  /* 0x0000000a00027202 */ /* 0x000fe20000000f00 */
[----:B------:R-:W-:Y:S05]  /*1edd0*/  BRA `(.L_x_1571) ;  /* 0xfffe9b1000007947 */ /* 0x000fea000383ffff */
.L_x_1442:
        /* <DEDUP_REMOVED lines=13> */
.L_x_1487:
[----:B---3--:R1:W5:Y:S01]  /*1eeb0*/  LDL R0, [R1+0x10] ;  /* 0x0000100001007983 */ /* 0x0083620000100800 */
[----:B------:R-:W-:Y:S02]  /*1eec0*/  MOV R7, 0x2 ;  /* 0x0000000200077802 */ /* 0x000fe40000000f00 */
[----:B------:R-:W-:Y:S02]  /*1eed0*/  MOV R3, 0x1eef0 ;  /* 0x0001eef000037802 */ /* 0x000fe40000000f00 */
[----:B-1---5:R-:W-:Y:S05]  /*1eee0*/  CALL.REL.NOINC `($__internal_22_$__cuda_sm70_shflsync_bfly_p) ;  /* 0x000019d000007944 */ /* 0x022fea0003c00000 */
[----:B--2---:R-:W-:Y:S01]  /*1eef0*/  MOV R2, R0 ;  /* 0x0000000000027202 */ /* 0x004fe20000000f00 */
[----:B-1----:R-:W-:Y:S05]  /*1ef00*/  BRA `(.L_x_1573) ;  /* 0xffffad5000007947 */ /* 0x002fea000383ffff */
.L_x_1488:
[----:B------:R-:W-:Y:S01]  /*1ef10*/  IMAD.MOV.U32 R0, RZ, RZ, R2 ;  /* 0x000000ffff007224 */ /* 0x000fe200078e0002 */
[----:B------:R-:W-:Y:S02]  /*1ef20*/  MOV R7, 0x1 ;  /* 0x0000000100077802 */ /* 0x000fe40000000f00 */
[----:B------:R-:W-:Y:S02]  /*1ef30*/  MOV R3, 0x1ef50 ;  /* 0x0001ef5000037802 */ /* 0x000fe40000000f00 */
[----:B------:R-:W-:Y:S05]  /*1ef40*/  CALL.REL.NOINC `($__internal_22_$__cuda_sm70_shflsync_bfly_p) ;  /* 0x0000197000007944 */ /* 0x000fea0003c00000 */
[----:B--2---:R-:W-:Y:S02]  /*1ef50*/  FADD.FTZ R2, R2, R0 ;  /* 0x0000000002027221 */ /* 0x004fe40000010000 */
[----:B------:R2:W5:Y:S01]  /*1ef60*/  LDL R0, [R1+0x14] ;  /* 0x0000140001007983 */ /* 0x0005620000100800 */
[----:B-1----:R-:W-:-:S02]  /*1ef70*/  MOV R7, 0x2 ;  /* 0x0000000200077802 */ /* 0x002fc40000000f00 */
[----:B------:R-:W-:Y:S02]  /*1ef80*/  MOV R3, 0x1efa0 ;  /* 0x0001efa000037802 */ /* 0x000fe40000000f00 */
[----:B--2--5:R-:W-:Y:S05]  /*1ef90*/  CALL.REL.NOINC `($__internal_22_$__cuda_sm70_shflsync_bfly_p) ;  /* 0x0000192000007944 */ /* 0x024fea0003c00000 */
[----:B------:R-:W3:Y:S01]  /*1efa0*/  LDL.LU R3, [R1+0x14] ;  /* 0x0000140001037983 */ /* 0x000ee20000300800 */
[----:B-1----:R-:W-:Y:S01]  /*1efb0*/  MOV R7, 0x1 ;  /* 0x0000000100077802 */ /* 0x002fe20000000f00 */
[----:B--23--:R-:W-:Y:S01]  /*1efc0*/  FADD.FTZ R5, R3, R0 ;  /* 0x0000000003057221 */ /* 0x00cfe20000010000 */
[----:B------:R-:W-:-:S04]  /*1efd0*/  MOV R3, 0x1f000 ;  /* 0x0001f00000037802 */ /* 0x000fc80000000f00 */
[----:B------:R-:W-:Y:S02]  /*1efe0*/  MOV R0, R5 ;  /* 0x0000000500007202 */ /* 0x000fe40000000f00 */
[----:B------:R-:W-:Y:S05]  /*1eff0*/  CALL.REL.NOINC `($__internal_22_$__cuda_sm70_shflsync_bfly_p) ;  /* 0x000018c000007944 */ /* 0x000fea0003c00000 */
[----:B--2---:R-:W-:Y:S02]  /*1f000*/  FADD.FTZ R4, R5, R0 ;  /* 0x0000000005047221 */ /* 0x004fe40000010000 */
[----:B------:R2:W5:Y:S01]  /*1f010*/  LDL R0, [R1+0x18] ;  /* 0x0000180001007983 */ /* 0x0005620000100800 */
[----:B-1----:R-:W-:Y:S02]  /*1f020*/  MOV R7, 0x2 ;  /* 0x0000000200077802 */ /* 0x002fe40000000f00 */
        /* <DEDUP_REMOVED lines=19> */
[----:B--2---:R-:W-:Y:S01]  /*1f160*/  MOV R8, R0 ;  /* 0x0000000000087202 */ /* 0x004fe20000000f00 */
[----:B-1----:R-:W-:Y:S05]  /*1f170*/  BRA `(.L_x_1574) ;  /* 0xffffac1000007947 */ /* 0x002fea000383ffff */
.L_x_1495:
[----:B--234-:R-:W-:Y:S01]  /*1f180*/  IMAD.MOV.U32 R11, RZ, RZ, R6 ;  /* 0x000000ffff0b7224 */ /* 0x01cfe200078e0006 */
[----:B------:R-:W-:Y:S01]  /*1f190*/  MOV R10, RZ ;  /* 0x000000ff000a7202 */ /* 0x000fe20000000f00 */
[----:B------:R-:W-:Y:S01]  /*1f1a0*/  IMAD.MOV.U32 R3, RZ, RZ, 0x181f ;  /* 0x0000181fff037424 */ /* 0x000fe200078e00ff */
[----:B------:R-:W-:Y:S02]  /*1f1b0*/  MOV R2, 0x1f1d0 ;  /* 0x0001f1d000027802 */ /* 0x000fe40000000f00 */
[----:B-1----:R-:W-:Y:S05]  /*1f1c0*/  CALL.REL.NOINC `($__internal_23_$__cuda_sm70_shflsync_idx_p) ;  /* 0x0000174000007944 */ /* 0x002fea0003c00000 */
[----:B------:R-:W-:Y:S01]  /*1f1d0*/  MOV R8, R10 ;  /* 0x0000000a00087202 */ /* 0x000fe20000000f00 */
[----:B------:R-:W-:Y:S05]  /*1f1e0*/  BRA `(.L_x_1575) ;  /* 0xffffc44000007947 */ /* 0x000fea000383ffff */
.L_x_1496:
[----:B------:R-:W-:Y:S01]  /*1f1f0*/  IMAD.MOV.U32 R11, RZ, RZ, R7 ;  /* 0x000000ffff0b7224 */ /* 0x000fe200078e0007 */
[----:B------:R-:W-:Y:S01]  /*1f200*/  MOV R10, RZ ;  /* 0x000000ff000a7202 */ /* 0x000fe20000000f00 */
[----:B------:R-:W-:Y:S01]  /*1f210*/  IMAD.MOV.U32 R3, RZ, RZ, 0x181f ;  /* 0x0000181fff037424 */ /* 0x000fe200078e00ff */
[----:B------:R-:W-:Y:S02]  /*1f220*/  MOV R2, 0x1f240 ;  /* 0x0001f24000027802 */ /* 0x000fe40000000f00 */
[----:B-123--:R-:W-:Y:S05]  /*1f230*/  CALL.REL.NOINC `($__internal_23_$__cuda_sm70_shflsync_idx_p) ;  /* 0x000016d000007944 */ /* 0x00efea0003c00000 */
[----:B------:R-:W-:Y:S01]  /*1f240*/  MOV R2, R10 ;  /* 0x0000000a00027202 */ /* 0x000fe20000000f00 */
[----:B------:R-:W-:Y:S05]  /*1f250*/  BRA `(.L_x_1576) ;  /* 0xffffc3f000007947 */ /* 0x000fea000383ffff */
.L_x_1497:
[----:B------:R-:W-:Y:S01]  /*1f260*/  IMAD.MOV.U32 R11, RZ, RZ, R6 ;  /* 0x000000ffff0b7224 */ /* 0x000fe200078e0006 */
[----:B------:R-:W-:Y:S01]  /*1f270*/  MOV R10, 0x1 ;  /* 0x00000001000a7802 */ /* 0x000fe20000000f00 */
[----:B--2---:R-:W-:Y:S01]  /*1f280*/  IMAD.MOV.U32 R3, RZ, RZ, 0x181f ;  /* 0x0000181fff037424 */ /* 0x004fe200078e00ff */
[----:B------:R-:W-:-:S02]  /*1f290*/  MOV R2, 0x1f2b0 ;  /* 0x0001f2b000027802 */ /* 0x000fc40000000f00 */
[----:B-1--4-:R-:W-:Y:S05]  /*1f2a0*/  CALL.REL.NOINC `($__internal_23_$__cuda_sm70_shflsync_idx_p) ;  /* 0x0000166000007944 */ /* 0x012fea0003c00000 */
        /* <DEDUP_REMOVED lines=8> */
.L_x_1498:
[----:B------:R-:W-:Y:S01]  /*1f330*/  IMAD.MOV.U32 R11, RZ, RZ, R6 ;  /* 0x000000ffff0b7224 */ /* 0x000fe200078e0006 */
[----:B------:R-:W-:Y:S01]  /*1f340*/  MOV R10, 0x2 ;  /* 0x00000002000a7802 */ /* 0x000fe20000000f00 */
[----:B--2---:R-:W-:Y:S01]  /*1f350*/  IMAD.MOV.U32 R3, RZ, RZ, 0x181f ;  /* 0x0000181fff037424 */ /* 0x004fe200078e00ff */
[----:B------:R-:W-:Y:S02]  /*1f360*/  MOV R2, 0x1f380 ;  /* 0x0001f38000027802 */ /* 0x000fe40000000f00 */
[----:B-1-34-:R-:W-:Y:S05]  /*1f370*/  CALL.REL.NOINC `($__internal_23_$__cuda_sm70_shflsync_idx_p) ;  /* 0x0000159000007944 */ /* 0x01afea0003c00000 */
[----:B------:R-:W-:Y:S01]  /*1f380*/  MOV R8, R10 ;  /* 0x0000000a00087202 */ /* 0x000fe20000000f00 */
[----:B------:R-:W-:Y:S05]  /*1f390*/  BRA `(.L_x_1578) ;  /* 0xffffc3a000007947 */ /* 0x000fea000383ffff */
.L_x_1499:
[----:B------:R-:W-:Y:S01]  /*1f3a0*/  IMAD.MOV.U32 R11, RZ, RZ, R7 ;  /* 0x000000ffff0b7224 */ /* 0x000fe200078e0007 */
[----:B------:R-:W-:Y:S01]  /*1f3b0*/  MOV R10, 0x2 ;  /* 0x00000002000a7802 */ /* 0x000fe20000000f00 */
[----:B--2---:R-:W-:Y:S01]  /*1f3c0*/  IMAD.MOV.U32 R3, RZ, RZ, 0x181f ;  /* 0x0000181fff037424 */ /* 0x004fe200078e00ff */
[----:B------:R-:W-:Y:S02]  /*1f3d0*/  MOV R2, 0x1f3f0 ;  /* 0x0001f3f000027802 */ /* 0x000fe40000000f00 */
[----:B-1-34-:R-:W-:Y:S05]  /*1f3e0*/  CALL.REL.NOINC `($__internal_23_$__cuda_sm70_shflsync_idx_p) ;  /* 0x0000152000007944 */ /* 0x01afea0003c00000 */
[----:B------:R-:W-:Y:S01]  /*1f3f0*/  MOV R2, R10 ;  /* 0x0000000a00027202 */ /* 0x000fe20000000f00 */
[----:B------:R-:W-:Y:S05]  /*1f400*/  BRA `(.L_x_1579) ;  /* 0xffffc35000007947 */ /* 0x000fea000383ffff */
.L_x_1500:
[----:B------:R-:W-:Y:S01]  /*1f410*/  IMAD.MOV.U32 R11, RZ, RZ, R6 ;  /* 0x000000ffff0b7224 */ /* 0x000fe200078e0006 */
[----:B------:R-:W-:Y:S01]  /*1f420*/  MOV R10, 0x3 ;  /* 0x00000003000a7802 */ /* 0x000fe20000000f00 */
[----:B---3--:R-:W-:Y:S01]  /*1f430*/  IMAD.MOV.U32 R3, RZ, RZ, 0x181f ;  /* 0x0000181fff037424 */ /* 0x008fe200078e00ff */
[----:B------:R-:W-:-:S02]  /*1f440*/  MOV R2, 0x1f460 ;  /* 0x0001f46000027802 */ /* 0x000fc40000000f00 */
[----:B-12---:R-:W-:Y:S05]  /*1f450*/  CALL.REL.NOINC `($__internal_23_$__cuda_sm70_shflsync_idx_p) ;  /* 0x000014b000007944 */ /* 0x006fea0003c00000 */
        /* <DEDUP_REMOVED lines=8> */
.L_x_1501:
[----:B------:R-:W-:Y:S01]  /*1f4e0*/  IMAD.MOV.U32 R11, RZ, RZ, R6 ;  /* 0x000000ffff0b7224 */ /* 0x000fe200078e0006 */
[----:B------:R-:W-:Y:S01]  /*1f4f0*/  MOV R10, 0x4 ;  /* 0x00000004000a7802 */ /* 0x000fe20000000f00 */
[----:B-1----:R-:W-:Y:S01]  /*1f500*/  IMAD.MOV.U32 R3, RZ, RZ, 0x181f ;  /* 0x0000181fff037424 */ /* 0x002fe200078e00ff */
[----:B------:R-:W-:Y:S02]  /*1f510*/  MOV R2, 0x1f530 ;  /* 0x0001f53000027802 */ /* 0x000fe40000000f00 */
[----:B----4-:R-:W-:Y:S05]  /*1f520*/  CALL.REL.NOINC `($__internal_23_$__cuda_sm70_shflsync_idx_p) ;  /* 0x000013e000007944 */ /* 0x010fea0003c00000 */
[----:B------:R-:W-:Y:S01]  /*1f530*/  MOV R8, R10 ;  /* 0x0000000a00087202 */ /* 0x000fe20000000f00 */
[----:B------:R-:W-:Y:S05]  /*1f540*/  BRA `(.L_x_1581) ;  /* 0xffffc30000007947 */ /* 0x000fea000383ffff */
.L_x_1502:
[----:B------:R-:W-:Y:S01]  /*1f550*/  IMAD.MOV.U32 R11, RZ, RZ, R7 ;  /* 0x000000ffff0b7224 */ /* 0x000fe200078e0007 */
[----:B------:R-:W-:Y:S01]  /*1f560*/  MOV R10, 0x4 ;  /* 0x00000004000a7802 */ /* 0x000fe20000000f00 */
[----:B-1----:R-:W-:Y:S01]  /*1f570*/  IMAD.MOV.U32 R3, RZ, RZ, 0x181f ;  /* 0x0000181fff037424 */ /* 0x002fe200078e00ff */
[----:B------:R-:W-:Y:S02]  /*1f580*/  MOV R2, 0x1f5a0 ;  /* 0x0001f5a000027802 */ /* 0x000fe40000000f00 */
[----:B--234-:R-:W-:Y:S05]  /*1f590*/  CALL.REL.NOINC `($__internal_23_$__cuda_sm70_shflsync_idx_p) ;  /* 0x0000137000007944 */ /* 0x01cfea0003c00000 */
[----:B------:R-:W-:Y:S01]  /*1f5a0*/  MOV R2, R10 ;  /* 0x0000000a00027202 */ /* 0x000fe20000000f00 */
[----:B------:R-:W-:Y:S05]  /*1f5b0*/  BRA `(.L_x_1582) ;  /* 0xffffc2b000007947 */ /* 0x000fea000383ffff */
.L_x_1503:
        /* <DEDUP_REMOVED lines=13> */
.L_x_1504:
[----:B------:R-:W-:Y:S01]  /*1f690*/  IMAD.MOV.U32 R11, RZ, RZ, R6 ;  /* 0x000000ffff0b7224 */ /* 0x000fe200078e0006 */
[----:B------:R-:W-:Y:S01]  /*1f6a0*/  MOV R10, 0x6 ;  /* 0x00000006000a7802 */ /* 0x000fe20000000f00 */
[----:B-1----:R-:W-:Y:S01]  /*1f6b0*/  IMAD.MOV.U32 R3, RZ, RZ, 0x181f ;  /* 0x0000181fff037424 */ /* 0x002fe200078e00ff */
[----:B------:R-:W-:Y:S02]  /*1f6c0*/  MOV R2, 0x1f6e0 ;  /* 0x0001f6e000027802 */ /* 0x000fe40000000f00 */
[----:B---34-:R-:W-:Y:S05]  /*1f6d0*/  CALL.REL.NOINC `($__internal_23_$__cuda_sm70_shflsync_idx_p) ;  /* 0x0000123000007944 */ /* 0x018fea0003c00000 */
[----:B------:R-:W-:Y:S01]  /*1f6e0*/  MOV R8, R10 ;  /* 0x0000000a00087202 */ /* 0x000fe20000000f00 */
[----:B------:R-:W-:Y:S05]  /*1f6f0*/  BRA `(.L_x_1584) ;  /* 0xffffc26000007947 */ /* 0x000fea000383ffff */
.L_x_1505:
[----:B------:R-:W-:Y:S01]  /*1f700*/  IMAD.MOV.U32 R11, RZ, RZ, R7 ;  /* 0x000000ffff0b7224 */ /* 0x000fe200078e0007 */
[----:B------:R-:W-:Y:S01]  /*1f710*/  MOV R10, 0x6 ;  /* 0x00000006000a7802 */ /* 0x000fe20000000f00 */
[----:B-1----:R-:W-:Y:S01]  /*1f720*/  IMAD.MOV.U32 R3, RZ, RZ, 0x181f ;  /* 0x0000181fff037424 */ /* 0x002fe200078e00ff */
[----:B------:R-:W-:Y:S02]  /*1f730*/  MOV R2, 0x1f750 ;  /* 0x0001f75000027802 */ /* 0x000fe40000000f00 */
[----:B--234-:R-:W-:Y:S05]  /*1f740*/  CALL.REL.NOINC `($__internal_23_$__cuda_sm70_shflsync_idx_p) ;  /* 0x000011c000007944 */ /* 0x01cfea0003c00000 */
[----:B------:R-:W-:Y:S01]  /*1f750*/  MOV R2, R10 ;  /* 0x0000000a00027202 */ /* 0x000fe20000000f00 */
[----:B------:R-:W-:Y:S05]  /*1f760*/  BRA `(.L_x_1585) ;  /* 0xffffc21000007947 */ /* 0x000fea000383ffff */
.L_x_1506:
[----:B------:R-:W-:Y:S01]  /*1f770*/  IMAD.MOV.U32 R11, RZ, RZ, R6 ;  /* 0x000000ffff0b7224 */ /* 0x000fe200078e0006 */
[----:B------:R-:W-:Y:S01]  /*1f780*/  MOV R10, 0x7 ;  /* 0x00000007000a7802 */ /* 0x000fe20000000f00 */
[----:B--2---:R-:W-:Y:S01]  /*1f790*/  IMAD.MOV.U32 R3, RZ, RZ, 0x181f ;  /* 0x0000181fff037424 */ /* 0x004fe200078e00ff */
[----:B------:R-:W-:-:S02]  /*1f7a0*/  MOV R2, 0x1f7c0 ;  /* 0x0001f7c000027802 */ /* 0x000fc40000000f00 */
[----:B-1-34-:R-:W-:Y:S05]  /*1f7b0*/  CALL.REL.NOINC `($__internal_23_$__cuda_sm70_shflsync_idx_p) ;  /* 0x0000115000007944 */ /* 0x01afea0003c00000 */
        /* <DEDUP_REMOVED lines=8> */
.L_x_1508:
[----:B------:R-:W-:Y:S01]  /*1f840*/  IMAD.MOV.U32 R11, RZ, RZ, R13 ;  /* 0x000000ffff0b7224 */ /* 0x000fe200078e000d */
[----:B------:R-:W-:Y:S01]  /*1f850*/  MOV R10, RZ ;  /* 0x000000ff000a7202 */ /* 0x000fe20000000f00 */
[----:B------:R-:W-:Y:S01]  /*1f860*/  IMAD.MOV.U32 R3, RZ, RZ, 0x1c1f ;  /* 0x00001c1fff037424 */ /* 0x000fe200078e00ff */
[----:B------:R-:W-:Y:S02]  /*1f870*/  MOV R2, 0x1f890 ;  /* 0x0001f89000027802 */ /* 0x000fe40000000f00 */
[----:B------:R-:W-:Y:S05]  /*1f880*/  CALL.REL.NOINC `($__internal_23_$__cuda_sm70_shflsync_idx_p) ;  /* 0x0000108000007944 */ /* 0x000fea0003c00000 */
[----:B------:R-:W-:Y:S01]  /*1f890*/  MOV R12, R10 ;  /* 0x0000000a000c7202 */ /* 0x000fe20000000f00 */
[----:B------:R-:W-:Y:S05]  /*1f8a0*/  BRA `(.L_x_1587) ;  /* 0xffffc3e000007947 */ /* 0x000fea000383ffff */
.L_x_1509:
[----:B------:R-:W-:Y:S01]  /*1f8b0*/  IMAD.MOV.U32 R11, RZ, RZ, R19 ;  /* 0x000000ffff0b7224 */ /* 0x000fe200078e0013 */
[----:B------:R-:W-:Y:S01]  /*1f8c0*/  MOV R10, RZ ;  /* 0x000000ff000a7202 */ /* 0x000fe20000000f00 */
[----:B------:R-:W-:Y:S01]  /*1f8d0*/  IMAD.MOV.U32 R3, RZ, RZ, 0x1c1f ;  /* 0x00001c1fff037424 */ /* 0x000fe200078e00ff */
[----:B------:R-:W-:Y:S02]  /*1f8e0*/  MOV R2, 0x1f900 ;  /* 0x0001f90000027802 */ /* 0x000fe40000000f00 */
[----:B-12---:R-:W-:Y:S05]  /*1f8f0*/  CALL.REL.NOINC `($__internal_23_$__cuda_sm70_shflsync_idx_p) ;  /* 0x0000101000007944 */ /* 0x006fea0003c00000 */
[----:B------:R-:W-:Y:S01]  /*1f900*/  MOV R2, R10 ;  /* 0x0000000a00027202 */ /* 0x000fe20000000f00 */
[----:B------:R-:W-:Y:S05]  /*1f910*/  BRA `(.L_x_1588) ;  /* 0xffffc39000007947 */ /* 0x000fea000383ffff */
.L_x_1512:
[----:B----4-:R-:W-:Y:S01]  /*1f920*/  IMAD.MOV.U32 R11, RZ, RZ, R13 ;  /* 0x000000ffff0b7224 */ /* 0x010fe200078e000d */
[----:B------:R-:W-:Y:S01]  /*1f930*/  MOV R10, 0x1 ;  /* 0x00000001000a7802 */ /* 0x000fe20000000f00 */
[----:B------:R-:W-:Y:S01]  /*1f940*/  IMAD.MOV.U32 R3, RZ, RZ, 0x1c1f ;  /* 0x00001c1fff037424 */ /* 0x000fe200078e00ff */
[----:B------:R-:W-:-:S02]  /*1f950*/  MOV R2, 0x1f970 ;  /* 0x0001f97000027802 */ /* 0x000fc40000000f00 */
[----:B-123--:R-:W-:Y:S05]  /*1f960*/  CALL.REL.NOINC `($__internal_23_$__cuda_sm70_shflsync_idx_p) ;  /* 0x00000fa000007944 */ /* 0x00efea0003c00000 */
        /* <DEDUP_REMOVED lines=8> */
.L_x_1515:
[----:B----4-:R-:W-:Y:S01]  /*1f9f0*/  IMAD.MOV.U32 R11, RZ, RZ, R13 ;  /* 0x000000ffff0b7224 */ /* 0x010fe200078e000d */
[----:B------:R-:W-:Y:S01]  /*1fa00*/  MOV R10, 0x2 ;  /* 0x00000002000a7802 */ /* 0x000fe20000000f00 */
[----:B------:R-:W-:Y:S01]  /*1fa10*/  IMAD.MOV.U32 R3, RZ, RZ, 0x1c1f ;  /* 0x00001c1fff037424 */ /* 0x000fe200078e00ff */
[----:B------:R-:W-:Y:S02]  /*1fa20*/  MOV R2, 0x1fa40 ;  /* 0x0001fa4000027802 */ /* 0x000fe40000000f00 */
[----:B-123--:R-:W-:Y:S05]  /*1fa30*/  CALL.REL.NOINC `($__internal_23_$__cuda_sm70_shflsync_idx_p) ;  /* 0x00000ed000007944 */ /* 0x00efea0003c00000 */
[----:B------:R-:W-:Y:S01]  /*1fa40*/  MOV R12, R10 ;  /* 0x0000000a000c7202 */ /* 0x000fe20000000f00 */
[----:B------:R-:W-:Y:S05]  /*1fa50*/  BRA `(.L_x_1590) ;  /* 0xffffc81000007947 */ /* 0x000fea000383ffff */
.L_x_1516:
[----:B----4-:R-:W-:Y:S01]  /*1fa60*/  IMAD.MOV.U32 R11, RZ, RZ, R19 ;  /* 0x000000ffff0b7224 */ /* 0x010fe200078e0013 */
[----:B------:R-:W-:Y:S01]  /*1fa70*/  MOV R10, 0x2 ;  /* 0x00000002000a7802 */ /* 0x000fe20000000f00 */
[----:B------:R-:W-:Y:S01]  /*1fa80*/  IMAD.MOV.U32 R3, RZ, RZ, 0x1c1f ;  /* 0x00001c1fff037424 */ /* 0x000fe200078e00ff */
[----:B------:R-:W-:Y:S02]  /*1fa90*/  MOV R2, 0x1fab0 ;  /* 0x0001fab000027802 */ /* 0x000fe40000000f00 */
[----:B-123--:R-:W-:Y:S05]  /*1faa0*/  CALL.REL.NOINC `($__internal_23_$__cuda_sm70_shflsync_idx_p) ;  /* 0x00000e6000007944 */ /* 0x00efea0003c00000 */
[----:B------:R-:W-:Y:S01]  /*1fab0*/  MOV R2, R10 ;  /* 0x0000000a00027202 */ /* 0x000fe20000000f00 */
[----:B------:R-:W-:Y:S05]  /*1fac0*/  BRA `(.L_x_1591) ;  /* 0xffffc7c000007947 */ /* 0x000fea000383ffff */
.L_x_1519:
[----:B--2---:R-:W-:Y:S01]  /*1fad0*/  IMAD.MOV.U32 R11, RZ, RZ, R13 ;  /* 0x000000ffff0b7224 */ /* 0x004fe200078e000d */
[----:B------:R-:W-:Y:S01]  /*1fae0*/  MOV R10, 0x3 ;  /* 0x00000003000a7802 */ /* 0x000fe20000000f00 */
[----:B------:R-:W-:Y:S01]  /*1faf0*/  IMAD.MOV.U32 R3, RZ, RZ, 0x1c1f ;  /* 0x00001c1fff037424 */ /* 0x000fe200078e00ff */
[----:B-1----:R-:W-:-:S02]  /*1fb00*/  MOV R2, 0x1fb20 ;  /* 0x0001fb2000027802 */ /* 0x002fc40000000f00 */
[----:B---34-:R-:W-:Y:S05]  /*1fb10*/  CALL.REL.NOINC `($__internal_23_$__cuda_sm70_shflsync_idx_p) ;  /* 0x00000df000007944 */ /* 0x018fea0003c00000 */
        /* <DEDUP_REMOVED lines=8> */
.L_x_1523:
[----:B------:R-:W-:Y:S01]  /*1fba0*/  IMAD.MOV.U32 R11, RZ, RZ, R6 ;  /* 0x000000ffff0b7224 */ /* 0x000fe200078e0006 */
[----:B------:R-:W-:Y:S01]  /*1fbb0*/  MOV R10, RZ ;  /* 0x000000ff000a7202 */ /* 0x000fe20000000f00 */
[----:B------:R-:W-:Y:S01]  /*1fbc0*/  IMAD.MOV.U32 R3, RZ, RZ, 0x181f ;  /* 0x0000181fff037424 */ /* 0x000fe200078e00ff */
[----:B------:R-:W-:Y:S02]  /*1fbd0*/  MOV R2, 0x1fbf0 ;  /* 0x0001fbf000027802 */ /* 0x000fe40000000f00 */
[----:B------:R-:W-:Y:S05]  /*1fbe0*/  CALL.REL.NOINC `($__internal_23_$__cuda_sm70_shflsync_idx_p) ;  /* 0x00000d2000007944 */ /* 0x000fea0003c00000 */
[----:B------:R-:W-:Y:S01]  /*1fbf0*/  MOV R8, R10 ;  /* 0x0000000a00087202 */ /* 0x000fe20000000f00 */
[----:B------:R-:W-:Y:S05]  /*1fc00*/  BRA `(.L_x_1593) ;  /* 0xffffd2e000007947 */ /* 0x000fea000383ffff */
.L_x_1524:
[----:B------:R-:W-:Y:S01]  /*1fc10*/  IMAD.MOV.U32 R11, RZ, RZ, R7 ;  /* 0x000000ffff0b7224 */ /* 0x000fe200078e0007 */
[----:B------:R-:W-:Y:S01]  /*1fc20*/  MOV R10, RZ ;  /* 0x000000ff000a7202 */ /* 0x000fe20000000f00 */
[----:B------:R-:W-:Y:S01]  /*1fc30*/  IMAD.MOV.U32 R3, RZ, RZ, 0x181f ;  /* 0x0000181fff037424 */ /* 0x000fe200078e00ff */
[----:B------:R-:W-:Y:S02]  /*1fc40*/  MOV R2, 0x1fc60 ;  /* 0x0001fc6000027802 */ /* 0x000fe40000000f00 */
[----:B-12---:R-:W-:Y:S05]  /*1fc50*/  CALL.REL.NOINC `($__internal_23_$__cuda_sm70_shflsync_idx_p) ;  /* 0x00000cb000007944 */ /* 0x006fea0003c00000 */
[----:B------:R-:W-:Y:S01]  /*1fc60*/  MOV R2, R10 ;  /* 0x0000000a00027202 */ /* 0x000fe20000000f00 */
[----:B------:R-:W-:Y:S05]  /*1fc70*/  BRA `(.L_x_1594) ;  /* 0xffffd29000007947 */ /* 0x000fea000383ffff */
.L_x_1525:
[----:B------:R-:W-:Y:S01]  /*1fc80*/  IMAD.MOV.U32 R11, RZ, RZ, R6 ;  /* 0x000000ffff0b7224 */ /* 0x000fe200078e0006 */
[----:B------:R-:W-:Y:S01]  /*1fc90*/  MOV R10, 0x1 ;  /* 0x00000001000a7802 */ /* 0x000fe20000000f00 */
[----:B--2---:R-:W-:Y:S01]  /*1fca0*/  IMAD.MOV.U32 R3, RZ, RZ, 0x181f ;  /* 0x0000181fff037424 */ /* 0x004fe200078e00ff */
[----:B------:R-:W-:-:S02]  /*1fcb0*/  MOV R2, 0x1fcd0 ;  /* 0x0001fcd000027802 */ /* 0x000fc40000000f00 */
[----:B-1-3--:R-:W-:Y:S05]  /*1fcc0*/  CALL.REL.NOINC `($__internal_23_$__cuda_sm70_shflsync_idx_p) ;  /* 0x00000c4000007944 */ /* 0x00afea0003c00000 */
        /* <DEDUP_REMOVED lines=8> */
.L_x_1526:
[----:B------:R-:W-:Y:S01]  /*1fd50*/  IMAD.MOV.U32 R11, RZ, RZ, R6 ;  /* 0x000000ffff0b7224 */ /* 0x000fe200078e0006 */
[----:B------:R-:W-:Y:S01]  /*1fd60*/  MOV R10, 0x2 ;  /* 0x00000002000a7802 */ /* 0x000fe20000000f00 */
[----:B-1----:R-:W-:Y:S01]  /*1fd70*/  IMAD.MOV.U32 R3, RZ, RZ, 0x181f ;  /* 0x0000181fff037424 */ /* 0x002fe200078e00ff */
[----:B------:R-:W-:Y:S02]  /*1fd80*/  MOV R2, 0x1fda0 ;  /* 0x0001fda000027802 */ /* 0x000fe40000000f00 */
[----:B---34-:R-:W-:Y:S05]  /*1fd90*/  CALL.REL.NOINC `($__internal_23_$__cuda_sm70_shflsync_idx_p) ;  /* 0x00000b7000007944 */ /* 0x018fea0003c00000 */
[----:B------:R-:W-:Y:S01]  /*1fda0*/  MOV R8, R10 ;  /* 0x0000000a00087202 */ /* 0x000fe20000000f00 */
[----:B------:R-:W-:Y:S05]  /*1fdb0*/  BRA `(.L_x_1596) ;  /* 0xffffd24000007947 */ /* 0x000fea000383ffff */
.L_x_1527:
[----:B------:R-:W-:Y:S01]  /*1fdc0*/  IMAD.MOV.U32 R11, RZ, RZ, R7 ;  /* 0x000000ffff0b7224 */ /* 0x000fe200078e0007 */
[----:B------:R-:W-:Y:S01]  /*1fdd0*/  MOV R10, 0x2 ;  /* 0x00000002000a7802 */ /* 0x000fe20000000f00 */
[----:B-1----:R-:W-:Y:S01]  /*1fde0*/  IMAD.MOV.U32 R3, RZ, RZ, 0x181f ;  /* 0x0000181fff037424 */ /* 0x002fe200078e00ff */
[----:B------:R-:W-:Y:S02]  /*1fdf0*/  MOV R2, 0x1fe10 ;  /* 0x0001fe1000027802 */ /* 0x000fe40000000f00 */
[----:B--234-:R-:W-:Y:S05]  /*1fe00*/  CALL.REL.NOINC `($__internal_23_$__cuda_sm70_shflsync_idx_p) ;  /* 0x00000b0000007944 */ /* 0x01cfea0003c00000 */
[----:B------:R-:W-:Y:S01]  /*1fe10*/  MOV R2, R10 ;  /* 0x0000000a00027202 */ /* 0x000fe20000000f00 */
[----:B------:R-:W-:Y:S05]  /*1fe20*/  BRA `(.L_x_1597) ;  /* 0xffffd1f000007947 */ /* 0x000fea000383ffff */
.L_x_1528:
        /* <DEDUP_REMOVED lines=13> */
.L_x_1529:
[----:B------:R-:W-:Y:S01]  /*1ff00*/  IMAD.MOV.U32 R11, RZ, RZ, R6 ;  /* 0x000000ffff0b7224 */ /* 0x000fe200078e0006 */
[----:B------:R-:W-:Y:S01]  /*1ff10*/  MOV R10, 0x4 ;  /* 0x00000004000a7802 */ /* 0x000fe20000000f00 */
[----:B--2---:R-:W-:Y:S01]  /*1ff20*/  IMAD.MOV.U32 R3, RZ, RZ, 0x181f ;  /* 0x0000181fff037424 */ /* 0x004fe200078e00ff */
[----:B------:R-:W-:Y:S02]  /*1ff30*/  MOV R2, 0x1ff50 ;  /* 0x0001ff5000027802 */ /* 0x000fe40000000f00 */
[----:B-1-34-:R-:W-:Y:S05]  /*1ff40*/  CALL.REL.NOINC `($__internal_23_$__cuda_sm70_shflsync_idx_p) ;  /* 0x000009c000007944 */ /* 0x01afea0003c00000 */
[----:B------:R-:W-:Y:S01]  /*1ff50*/  MOV R8, R10 ;  /* 0x0000000a00087202 */ /* 0x000fe20000000f00 */
[----:B------:R-:W-:Y:S05]  /*1ff60*/  BRA `(.L_x_1599) ;  /* 0xffffd1a000007947 */ /* 0x000fea000383ffff */
.L_x_1530:
[----:B------:R-:W-:Y:S01]  /*1ff70*/  IMAD.MOV.U32 R11, RZ, RZ, R7 ;  /* 0x000000ffff0b7224 */ /* 0x000fe200078e0007 */
[----:B------:R-:W-:Y:S01]  /*1ff80*/  MOV R10, 0x4 ;  /* 0x00000004000a7802 */ /* 0x000fe20000000f00 */
[----:B--2---:R-:W-:Y:S01]  /*1ff90*/  IMAD.MOV.U32 R3, RZ, RZ, 0x181f ;  /* 0x0000181fff037424 */ /* 0x004fe200078e00ff */
[----:B------:R-:W-:Y:S02]  /*1ffa0*/  MOV R2, 0x1ffc0 ;  /* 0x0001ffc000027802 */ /* 0x000fe40000000f00 */
[----:B-1-34-:R-:W-:Y:S05]  /*1ffb0*/  CALL.REL.NOINC `($__internal_23_$__cuda_sm70_shflsync_idx_p) ;  /* 0x0000095000007944 */ /* 0x01afea0003c00000 */
[----:B------:R-:W-:Y:S01]  /*1ffc0*/  MOV R2, R10 ;  /* 0x0000000a00027202 */ /* 0x000fe20000000f00 */
[----:B------:R-:W-:Y:S05]  /*1ffd0*/  BRA `(.L_x_1600) ;  /* 0xffffd15000007947 */ /* 0x000fea000383ffff */
.L_x_1531:
[----:B------:R-:W-:Y:S01]  /*1ffe0*/  IMAD.MOV.U32 R11, RZ, RZ, R6 ;  /* 0x000000ffff0b7224 */ /* 0x000fe200078e0006 */
[----:B------:R-:W-:Y:S01]  /*1fff0*/  MOV R10, 0x5 ;  /* 0x00000005000a7802 */ /* 0x000fe20000000f00 */
[----:B-1----:R-:W-:Y:S01]  /*20000*/  IMAD.MOV.U32 R3, RZ, RZ, 0x181f ;  /* 0x0000181fff037424 */ /* 0x002fe200078e00ff */
[----:B------:R-:W-:-:S02]  /*20010*/  MOV R2, 0x20030 ;  /* 0x0002003000027802 */ /* 0x000fc40000000f00 */
[----:B--234-:R-:W-:Y:S05]  /*20020*/  CALL.REL.NOINC `($__internal_23_$__cuda_sm70_shflsync_idx_p) ;  /* 0x000008e000007944 */ /* 0x01cfea0003c00000 */
        /* <DEDUP_REMOVED lines=8> */
.L_x_1532:
[----:B------:R-:W-:Y:S01]  /*200b0*/  IMAD.MOV.U32 R11, RZ, RZ, R6 ;  /* 0x000000ffff0b7224 */ /* 0x000fe200078e0006 */
[----:B------:R-:W-:Y:S01]  /*200c0*/  MOV R10, 0x6 ;  /* 0x00000006000a7802 */ /* 0x000fe20000000f00 */
[----:B--2---:R-:W-:Y:S01]  /*200d0*/  IMAD.MOV.U32 R3, RZ, RZ, 0x181f ;  /* 0x0000181fff037424 */ /* 0x004fe200078e00ff */
[----:B------:R-:W-:Y:S02]  /*200e0*/  MOV R2, 0x20100 ;  /* 0x0002010000027802 */ /* 0x000fe40000000f00 */
[----:B-1--4-:R-:W-:Y:S05]  /*200f0*/  CALL.REL.NOINC `($__internal_23_$__cuda_sm70_shflsync_idx_p) ;  /* 0x0000081000007944 */ /* 0x012fea0003c00000 */
[----:B------:R-:W-:Y:S01]  /*20100*/  MOV R8, R10 ;  /* 0x0000000a00087202 */ /* 0x000fe20000000f00 */
[----:B------:R-:W-:Y:S05]  /*20110*/  BRA `(.L_x_1602) ;  /* 0xffffd10000007947 */ /* 0x000fea000383ffff */
.L_x_1533:
[----:B------:R-:W-:Y:S01]  /*20120*/  IMAD.MOV.U32 R11, RZ, RZ, R7 ;  /* 0x000000ffff0b7224 */ /* 0x000fe200078e0007 */
[----:B------:R-:W-:Y:S01]  /*20130*/  MOV R10, 0x6 ;  /* 0x00000006000a7802 */ /* 0x000fe20000000f00 */
[----:B--2---:R-:W-:Y:S01]  /*20140*/  IMAD.MOV.U32 R3, RZ, RZ, 0x181f ;  /* 0x0000181fff037424 */ /* 0x004fe200078e00ff */
[----:B------:R-:W-:Y:S02]  /*20150*/  MOV R2, 0x20170 ;  /* 0x0002017000027802 */ /* 0x000fe40000000f00 */
[----:B-1-34-:R-:W-:Y:S05]  /*20160*/  CALL.REL.NOINC `($__internal_23_$__cuda_sm70_shflsync_idx_p) ;  /* 0x000007a000007944 */ /* 0x01afea0003c00000 */
[----:B------:R-:W-:Y:S01]  /*20170*/  MOV R2, R10 ;  /* 0x0000000a00027202 */ /* 0x000fe20000000f00 */
[----:B------:R-:W-:Y:S05]  /*20180*/  BRA `(.L_x_1603) ;  /* 0xffffd0b000007947 */ /* 0x000fea000383ffff */
.L_x_1534:
[----:B------:R-:W-:Y:S01]  /*20190*/  IMAD.MOV.U32 R11, RZ, RZ, R6 ;  /* 0x000000ffff0b7224 */ /* 0x000fe200078e0006 */
[----:B------:R-:W-:Y:S01]  /*201a0*/  MOV R10, 0x7 ;  /* 0x00000007000a7802 */ /* 0x000fe20000000f00 */
[----:B-1----:R-:W-:Y:S01]  /*201b0*/  IMAD.MOV.U32 R3, RZ, RZ, 0x181f ;  /* 0x0000181fff037424 */ /* 0x002fe200078e00ff */
[----:B------:R-:W-:-:S02]  /*201c0*/  MOV R2, 0x201e0 ;  /* 0x000201e000027802 */ /* 0x000fc40000000f00 */
[----:B--2-4-:R-:W-:Y:S05]  /*201d0*/  CALL.REL.NOINC `($__internal_23_$__cuda_sm70_shflsync_idx_p) ;  /* 0x0000073000007944 */ /* 0x014fea0003c00000 */
        /* <DEDUP_REMOVED lines=8> */
.L_x_1536:
[----:B------:R-:W-:Y:S01]  /*20260*/  IMAD.MOV.U32 R11, RZ, RZ, R45 ;  /* 0x000000ffff0b7224 */ /* 0x000fe200078e002d */
[----:B------:R-:W-:Y:S01]  /*20270*/  MOV R10, RZ ;  /* 0x000000ff000a7202 */ /* 0x000fe20000000f00 */
[----:B----4-:R-:W-:Y:S01]  /*20280*/  IMAD.MOV.U32 R3, RZ, RZ, 0x1f ;  /* 0x0000001fff037424 */ /* 0x010fe200078e00ff */
[----:B------:R-:W-:Y:S02]  /*20290*/  MOV R2, 0x202b0 ;  /* 0x000202b000027802 */ /* 0x000fe40000000f00 */
[----:B------:R-:W-:Y:S05]  /*202a0*/  CALL.REL.NOINC `($__internal_23_$__cuda_sm70_shflsync_idx_p) ;  /* 0x0000066000007944 */ /* 0x000fea0003c00000 */
[----:B------:R-:W-:Y:S01]  /*202b0*/  MOV R9, R10 ;  /* 0x0000000a00097202 */ /* 0x000fe20000000f00 */
[----:B------:R-:W-:Y:S05]  /*202c0*/  BRA `(.L_x_1605) ;  /* 0xffffd14000007947 */ /* 0x000fea000383ffff */
.L_x_1537:
[----:B------:R-:W-:Y:S01]  /*202d0*/  IMAD.MOV.U32 R11, RZ, RZ, R45 ;  /* 0x000000ffff0b7224 */ /* 0x000fe200078e002d */
[----:B------:R-:W-:Y:S01]  /*202e0*/  MOV R10, 0x1 ;  /* 0x00000001000a7802 */ /* 0x000fe20000000f00 */
[----:B----4-:R-:W-:Y:S01]  /*202f0*/  IMAD.MOV.U32 R3, RZ, RZ, 0x1f ;  /* 0x0000001fff037424 */ /* 0x010fe200078e00ff */
[----:B------:R-:W-:Y:S02]  /*20300*/  MOV R2, 0x20320 ;  /* 0x0002032000027802 */ /* 0x000fe40000000f00 */
[----:B-12---:R-:W-:Y:S05]  /*20310*/  CALL.REL.NOINC `($__internal_23_$__cuda_sm70_shflsync_idx_p) ;  /* 0x000005f000007944 */ /* 0x006fea0003c00000 */
[----:B------:R-:W-:Y:S01]  /*20320*/  MOV R8, R10 ;  /* 0x0000000a00087202 */ /* 0x000fe20000000f00 */
[----:B------:R-:W-:Y:S05]  /*20330*/  BRA `(.L_x_1606) ;  /* 0xffffd0f000007947 */ /* 0x000fea000383ffff */
.L_x_1538:
[----:B------:R-:W-:Y:S02]  /*20340*/  MOV R2, 0x1 ;  /* 0x0000000100027802 */ /* 0x000fe40000000f00 */
[----:B------:R-:W-:-:S02]  /*20350*/  MOV R3, 0x20370 ;  /* 0x0002037000037802 */ /* 0x000fc40000000f00 */
[----:B-123--:R-:W-:Y:S05]  /*20360*/  CALL.REL.NOINC `($__internal_24_$__cuda_sm70_shflsync_up_p) ;  /* 0x000005f000007944 */ /* 0x00efea0003c00000 */
[----:B------:R-:W-:Y:S05]  /*20370*/  BRA `(.L_x_1607) ;  /* 0xffffd1e000007947 */ /* 0x000fea000383ffff */
.L_x_1539:
[----:B------:R-:W-:Y:S02]  /*20380*/  MOV R2, 0x2 ;  /* 0x0000000200027802 */ /* 0x000fe40000000f00 */
[----:B------:R-:W-:-:S02]  /*20390*/  MOV R3, 0x203b0 ;  /* 0x000203b000037802 */ /* 0x000fc40000000f00 */
[----:B-12---:R-:W-:Y:S05]  /*203a0*/  CALL.REL.NOINC `($__internal_24_$__cuda_sm70_shflsync_up_p) ;  /* 0x000005b000007944 */ /* 0x006fea0003c00000 */
        /* <DEDUP_REMOVED lines=24> */
.L_x_1543:
[----:B------:R-:W-:Y:S02]  /*20530*/  MOV R2, 0x1 ;  /* 0x0000000100027802 */ /* 0x000fe40000000f00 */
[----:B------:R-:W-:Y:S02]  /*20540*/  MOV R3, 0x20560 ;  /* 0x0002056000037802 */ /* 0x000fe40000000f00 */
[----:B------:R-:W-:Y:S05]  /*20550*/  CALL.REL.NOINC `($__internal_24_$__cuda_sm70_shflsync_up_p) ;  /* 0x0000040000007944 */ /* 0x000fea0003c00000 */
[----:B------:R-:W-:Y:S01]  /*20560*/  MOV R2, R4 ;  /* 0x0000000400027202 */ /* 0x000fe20000000f00 */
[----:B------:R-:W-:Y:S05]  /*20570*/  BRA `(.L_x_1609) ;  /* 0xffffd24000007947 */ /* 0x000fea000383ffff */
.L_x_1544:
        /* <DEDUP_REMOVED lines=27> */
.L_x_1546:
[----:B------:R-:W-:Y:S02]  /*20730*/  SEL R0, RZ, 0x1, P0 ;  /* 0x00000001ff007807 */ /* 0x000fe40000000000 */
[----:B------:R-:W-:Y:S02]  /*20740*/  MOV R2, 0x20760 ;  /* 0x0002076000027802 */ /* 0x000fe40000000f00 */
[----:B---3--:R-:W-:Y:S05]  /*20750*/  CALL.REL.NOINC `($__internal_25_$__cuda_sm70_votesync_ballot) ;  /* 0x0000027000007944 */ /* 0x008fea0003c00000 */
[----:B------:R-:W-:Y:S01]  /*20760*/  MOV R5, R0 ;  /* 0x0000000000057202 */ /* 0x000fe20000000f00 */
[----:B------:R-:W-:Y:S05]  /*20770*/  BRA `(.L_x_1611) ;  /* 0xffffd1d000007947 */ /* 0x000fea000383ffff */
.L_x_1547:
[----:B------:R-:W-:Y:S01]  /*20780*/  IMAD.MOV.U32 R11, RZ, RZ, R6 ;  /* 0x000000ffff0b7224 */ /* 0x000fe200078e0006 */
[----:B------:R-:W-:Y:S01]  /*20790*/  MOV R10, R0 ;  /* 0x00000000000a7202 */ /* 0x000fe20000000f00 */
[----:B------:R-:W-:Y:S01]  /*207a0*/  IMAD.MOV.U32 R3, RZ, RZ, 0x1f ;  /* 0x0000001fff037424 */ /* 0x000fe200078e00ff */
[----:B-1----:R-:W-:Y:S02]  /*207b0*/  MOV R2, 0x207d0 ;  /* 0x000207d000027802 */ /* 0x002fe40000000f00 */
[----:B---3--:R-:W-:Y:S05]  /*207c0*/  CALL.REL.NOINC `($__internal_23_$__cuda_sm70_shflsync_idx_p) ;  /* 0x0000014000007944 */ /* 0x008fea0003c00000 */
[----:B------:R-:W-:Y:S01]  /*207d0*/  IMAD.MOV.U32 R12, RZ, RZ, R10 ;  /* 0x000000ffff0c7224 */ /* 0x000fe200078e000a */
[----:B------:R-:W-:Y:S01]  /*207e0*/  MOV R10, R0 ;  /* 0x00000000000a7202 */ /* 0x000fe20000000f00 */
[----:B------:R-:W-:Y:S01]  /*207f0*/  IMAD.MOV.U32 R11, RZ, RZ, R7 ;  /* 0x000000ffff0b7224 */ /* 0x000fe200078e0007 */
[----:B------:R-:W-:-:S02]  /*20800*/  MOV R3, 0x1f ;  /* 0x0000001f00037802 */ /* 0x000fc40000000f00 */
[----:B------:R-:W-:Y:S02]  /*20810*/  MOV R2, 0x20830 ;  /* 0x0002083000027802 */ /* 0x000fe40000000f00 */
[----:B------:R-:W-:Y:S05]  /*20820*/  CALL.REL.NOINC `($__internal_23_$__cuda_sm70_shflsync_idx_p) ;  /* 0x000000e000007944 */ /* 0x000fea0003c00000 */
[----:B------:R-:W-:Y:S01]  /*20830*/  MOV R7, R10 ;  /* 0x0000000a00077202 */ /* 0x000fe20000000f00 */
[----:B------:R-:W-:Y:S05]  /*20840*/  BRA `(.L_x_1612) ;  /* 0xffffd17000007947 */ /* 0x000fea000383ffff */
.L_x_1550:
[----:B------:R-:W-:Y:S01]  /*20850*/  IMAD.MOV.U32 R11, RZ, RZ, R4 ;  /* 0x000000ffff0b7224 */ /* 0x000fe200078e0004 */
[----:B------:R-:W-:Y:S01]  /*20860*/  MOV R10, R0 ;  /* 0x00000000000a7202 */ /* 0x000fe20000000f00 */
[----:B------:R-:W-:Y:S01]  /*20870*/  IMAD.MOV.U32 R3, RZ, RZ, 0x1f ;  /* 0x0000001fff037424 */ /* 0x000fe200078e00ff */
[----:B-1----:R-:W-:Y:S02]  /*20880*/  MOV R2, 0x208a0 ;  /* 0x000208a000027802 */ /* 0x002fe40000000f00 */
[----:B---34-:R-:W-:Y:S05]  /*20890*/  CALL.REL.NOINC `($__internal_23_$__cuda_sm70_shflsync_idx_p) ;  /* 0x0000007000007944 */ /* 0x018fea0003c00000 */
[----:B------:R-:W-:Y:S01]  /*208a0*/  MOV R13, R10 ;  /* 0x0000000a000d7202 */ /* 0x000fe20000000f00 */
[----:B------:R-:W-:Y:S05]  /*208b0*/  BRA `(.L_x_1549) ;  /* 0xffffd16000007947 */ /* 0x000fea000383ffff */
        .weak           $__internal_22_$__cuda_sm70_shflsync_bfly_p
        .type           $__internal_22_$__cuda_sm70_shflsync_bfly_p,@function
        .size           $__internal_22_$__cuda_sm70_shflsync_bfly_p,($__internal_23_$__cuda_sm70_shflsync_idx_p - $__internal_22_$__cuda_sm70_shflsync_bfly_p)
$__internal_22_$__cuda_sm70_shflsync_bfly_p:
[----:B------:R-:W-:Y:S01]  /*208c0*/  MOV R8, R3 ;  /* 0x0000000300087202 */ /* 0x000fe20000000f00 */
[----:B------:R-:W-:Y:S04]  /*208d0*/  WARPSYNC R10 ;  /* 0x0000000a00007348 */ /* 0x000fe80003800000 */
[----:B------:R-:W-:Y:S01]  /*208e0*/  MOV R9, 0x0 ;  /* 0x0000000000097802 */ /* 0x000fe20000000f00 */
[----:B------:R1:W2:Y:S03]  /*208f0*/  SHFL.BFLY PT, R0, R0, R7, R11 ;  /* 0x0c00000700007389 */ /* 0x0002a600000e000b */
[----:B------:R-:W-:Y:S05]  /*20900*/  RET.REL.NODEC R8 `(_ZN7cutlass13device_kernelIN5flash19enable_sm80_to_sm89INS1_16FlashAttnFwdSm80INS1_25CollectiveMainloopFwdSm80ILi4ELi1ELb0EN4cute5tupleIJNS5_1CILi128EEENS7_ILi80EEENS7_ILi64EEEEEELi64ENS_10bfloat16_tEfNS_4arch4Sm80ELb1ELb0ELb1ELb1ELb0ELb1ELb1ELb1EEENS1_21CollectiveEpilogueFwdINS6_IJS8_SA_S9_EEENS6_IJNS7_ILi1EEESI_SI_EEESC_SE_Li128ELb1ELb1ELb1ELb0EEENS1_36VarlenDynamicPersistentTileSchedulerILi128ELi80ELi128ELi128ELb1ELb1ELb0ELb1ELb1ELb1EEEEEEEEEvNT_6ParamsE) ;  /* 0xfffdf6f008007950 */ /* 0x000fea0003c3ffff */
        .weak           $__internal_23_$__cuda_sm70_shflsync_idx_p
        .type           $__internal_23_$__cuda_sm70_shflsync_idx_p,@function
        .size           $__internal_23_$__cuda_sm70_shflsync_idx_p,($__internal_24_$__cuda_sm70_shflsync_up_p - $__internal_23_$__cuda_sm70_shflsync_idx_p)
$__internal_23_$__cuda_sm70_shflsync_idx_p:
[----:B------:R-:W-:-:S04]  /*20910*/  MOV R44, 0xffffffff ;  /* 0xffffffff002c7802 */ /* 0x000fc80000000f00 */
[----:B------:R-:W-:Y:S04]  /*20920*/  WARPSYNC R44 ;  /* 0x0000002c00007348 */ /* 0x000fe80003800000 */
[----:B------:R1:W2:Y:S02]  /*20930*/  SHFL.IDX PT, R10, R11, R10, R3 ;  /* 0x0000000a0b0a7389 */ /* 0x0002a400000e0003 */
[----:B-1----:R-:W-:-:S04]  /*20940*/  MOV R3, 0x0 ;  /* 0x0000000000037802 */ /* 0x002fc80000000f00 */
[----:B--2---:R-:W-:Y:S05]  /*20950*/  RET.REL.NODEC R2 `(_ZN7cutlass13device_kernelIN5flash19enable_sm80_to_sm89INS1_16FlashAttnFwdSm80INS1_25CollectiveMainloopFwdSm80ILi4ELi1ELb0EN4cute5tupleIJNS5_1CILi128EEENS7_ILi80EEENS7_ILi64EEEEEELi64ENS_10bfloat16_tEfNS_4arch4Sm80ELb1ELb0ELb1ELb1ELb0ELb1ELb1ELb1EEENS1_21CollectiveEpilogueFwdINS6_IJS8_SA_S9_EEENS6_IJNS7_ILi1EEESI_SI_EEESC_SE_Li128ELb1ELb1ELb1ELb0EEENS1_36VarlenDynamicPersistentTileSchedulerILi128ELi80ELi128ELi128ELb1ELb1ELb0ELb1ELb1ELb1EEEEEEEEEvNT_6ParamsE) ;  /* 0xfffdf6a002007950 */ /* 0x004fea0003c3ffff */
        .weak           $__internal_24_$__cuda_sm70_shflsync_up_p
        .type           $__internal_24_$__cuda_sm70_shflsync_up_p,@function
        .size           $__internal_24_$__cuda_sm70_shflsync_up_p,($__internal_25_$__cuda_sm70_votesync_ballot - $__internal_24_$__cuda_sm70_shflsync_up_p)
$__internal_24_$__cuda_sm70_shflsync_up_p:
[----:B------:R-:W-:Y:S02]  /*20960*/  IMAD.MOV.U32 R4, RZ, RZ, RZ ;  /* 0x000000ffff047224 */ /* 0x000fe400078e00ff */
[----:B------:R-:W-:-:S04]  /*20970*/  IMAD.MOV.U32 R10, RZ, RZ, -0x1 ;  /* 0xffffffffff0a7424 */ /* 0x000fc800078e00ff */
[----:B------:R-:W-:Y:S04]  /*20980*/  WARPSYNC R10 ;  /* 0x0000000a00007348 */ /* 0x000fe80003800000 */
[----:B------:R1:W2:Y:S02]  /*20990*/  SHFL.UP PT, R4, R0, R2, R4 ;  /* 0x0400000200047389 */ /* 0x0002a400000e0004 */
[----:B-1----:R-:W-:Y:S02]  /*209a0*/  MOV R2, R3 ;  /* 0x0000000300027202 */ /* 0x002fe40000000f00 */
[----:B------:R-:W-:-:S04]  /*209b0*/  MOV R3, 0x0 ;  /* 0x0000000000037802 */ /* 0x000fc80000000f00 */
[----:B--2---:R-:W-:Y:S05]  /*209c0*/  RET.REL.NODEC R2 `(_ZN7cutlass13device_kernelIN5flash19enable_sm80_to_sm89INS1_16FlashAttnFwdSm80INS1_25CollectiveMainloopFwdSm80ILi4ELi1ELb0EN4cute5tupleIJNS5_1CILi128EEENS7_ILi80EEENS7_ILi64EEEEEELi64ENS_10bfloat16_tEfNS_4arch4Sm80ELb1ELb0ELb1ELb1ELb0ELb1ELb1ELb1EEENS1_21CollectiveEpilogueFwdINS6_IJS8_SA_S9_EEENS6_IJNS7_ILi1EEESI_SI_EEESC_SE_Li128ELb1ELb1ELb1ELb0EEENS1_36VarlenDynamicPersistentTileSchedulerILi128ELi80ELi128ELi128ELb1ELb1ELb0ELb1ELb1ELb1EEEEEEEEEvNT_6ParamsE) ;  /* 0xfffdf63002007950 */ /* 0x004fea0003c3ffff */
        .weak           $__internal_25_$__cuda_sm70_votesync_ballot
        .type           $__internal_25_$__cuda_sm70_votesync_ballot,@function
        .size           $__internal_25_$__cuda_sm70_votesync_ballot,(.L_x_3258 - $__internal_25_$__cuda_sm70_votesync_ballot)
$__internal_25_$__cuda_sm70_votesync_ballot:
[----:B------:R-:W-:Y:S01]  /*209d0*/  ISETP.NE.U32.AND P0, PT, R0, 0x1, PT ;  /* 0x000000010000780c */ /* 0x000fe20003f05070 */
[----:B------:R-:W-:-:S04]  /*209e0*/  IMAD.MOV.U32 R3, RZ, RZ, -0x1 ;  /* 0xffffffffff037424 */ /* 0x000fc800078e00ff */
[----:B------:R-:W-:Y:S08]  /*209f0*/  WARPSYNC R3 ;  /* 0x0000000300007348 */ /* 0x000ff00003800000 */
[----:B------:R-:W-:-:S04]  /*20a00*/  VOTE.ANY R0, PT, !P0 ;  /* 0x0000000000007806 */ /* 0x000fc800040e0100 */
[----:B------:R-:W-:Y:S01]  /*20a10*/  LOP3.LUT R0, R0, R3, RZ, 0xc0, !PT ;  /* 0x0000000300007212 */ /* 0x000fe200078ec0ff */
[----:B------:R-:W-:-:S04]  /*20a20*/  IMAD.MOV.U32 R3, RZ, RZ, 0x0 ;  /* 0x00000000ff037424 */ /* 0x000fc800078e00ff */
[----:B------:R-:W-:Y:S05]  /*20a30*/  RET.REL.NODEC R2 `(_ZN7cutlass13device_kernelIN5flash19enable_sm80_to_sm89INS1_16FlashAttnFwdSm80INS1_25CollectiveMainloopFwdSm80ILi4ELi1ELb0EN4cute5tupleIJNS5_1CILi128EEENS7_ILi80EEENS7_ILi64EEEEEELi64ENS_10bfloat16_tEfNS_4arch4Sm80ELb1ELb0ELb1ELb1ELb0ELb1ELb1ELb1EEENS1_21CollectiveEpilogueFwdINS6_IJS8_SA_S9_EEENS6_IJNS7_ILi1EEESI_SI_EEESC_SE_Li128ELb1ELb1ELb1ELb0EEENS1_36VarlenDynamicPersistentTileSchedulerILi128ELi80ELi128ELi128ELb1ELb1ELb0ELb1ELb1ELb1EEEEEEEEEvNT_6ParamsE) ;  /* 0xfffdf5c002007950 */ /* 0x000fea0003c3ffff */
.L_x_1613:
        /* <DEDUP_REMOVED lines=12> */
.L_x_3258:


//--------------------- .text._ZN7cutlass13device_kernelIN5flash19enable_sm80_to_sm89INS1_16FlashAttnFwdSm80INS1_25CollectiveMainloopFwdSm80ILi4ELi1ELb0EN4cute5tupleIJNS5_1CILi128EEENS7_ILi112EEENS7_ILi64EEEEEELi64ENS_10bfloat16_tEfNS_4arch4Sm80ELb0ELb0ELb0ELb0ELb0ELb0ELb1ELb1EEENS1_21CollectiveEpilogueFwdINS6_IJS8_SA_S9_EEENS6_IJNS7_ILi1EEESI_SI_EEESC_SE_Li128ELb0ELb1ELb1ELb0EEENS1_19SingleTileSchedulerILb0ELb1ELb1ELi128EEEEEEEEEvNT_6ParamsE --------------------------
	.section	.text._ZN7cutlass13device_kernelIN5flash19enable_sm80_to_sm89INS1_16FlashAttnFwdSm80INS1_25CollectiveMainloopFwdSm80ILi4ELi1ELb0EN4cute5tupleIJNS5_1CILi128EEENS7_ILi112EEENS7_ILi64EEEEEELi64ENS_10bfloat16_tEfNS_4arch4Sm80ELb0ELb0ELb0ELb0ELb0ELb0ELb1ELb1EEENS1_21CollectiveEpilogueFwdINS6_IJS8_SA_S9_EEENS6_IJNS7_ILi1EEESI_SI_EEESC_SE_Li128ELb0ELb1ELb1ELb0EEENS1_19SingleTileSchedulerILb0ELb1ELb1ELi128EEEEEEEEEvNT_6ParamsE,"ax",@progbits
	.sectioninfo	@"SHI_REGISTERS=255"
	.align	128
.text._ZN7cutlass13device_kernelIN5flash19enable_sm80_to_sm89INS1_16FlashAttnFwdSm80INS1_25CollectiveMainloopFwdSm80ILi4ELi1ELb0EN4cute5tupleIJNS5_1CILi128EEENS7_ILi112EEENS7_ILi64EEEEEELi64ENS_10bfloat16_tEfNS_4arch4Sm80ELb0ELb0ELb0ELb0ELb0ELb0ELb1ELb1EEENS1_21CollectiveEpilogueFwdINS6_IJS8_SA_S9_EEENS6_IJNS7_ILi1EEESI_SI_EEESC_SE_Li128ELb0ELb1ELb1ELb0EEENS1_19SingleTileSchedulerILb0ELb1ELb1ELi128EEEEEEEEEvNT_6ParamsE:
        .type           _ZN7cutlass13device_kernelIN5flash19enable_sm80_to_sm89INS1_16FlashAttnFwdSm80INS1_25CollectiveMainloopFwdSm80ILi4ELi1ELb0EN4cute5tupleIJNS5_1CILi128EEENS7_ILi112EEENS7_ILi64EEEEEELi64ENS_10bfloat16_tEfNS_4arch4Sm80ELb0ELb0ELb0ELb0ELb0ELb0ELb1ELb1EEENS1_21CollectiveEpilogueFwdINS6_IJS8_SA_S9_EEENS6_IJNS7_ILi1EEESI_SI_EEESC_SE_Li128ELb0ELb1ELb1ELb0EEENS1_19SingleTileSchedulerILb0ELb1ELb1ELi128EEEEEEEEEvNT_6ParamsE,@function
        .size           _ZN7cutlass13device_kernelIN5flash19enable_sm80_to_sm89INS1_16FlashAttnFwdSm80INS1_25CollectiveMainloopFwdSm80ILi4ELi1ELb0EN4cute5tupleIJNS5_1CILi128EEENS7_ILi112EEENS7_ILi64EEEEEELi64ENS_10bfloat16_tEfNS_4arch4Sm80ELb0ELb0ELb0ELb0ELb0ELb0ELb1ELb1EEENS1_21CollectiveEpilogueFwdINS6_IJS8_SA_S9_EEENS6_IJNS7_ILi1EEESI_SI_EEESC_SE_Li128ELb0ELb1ELb1ELb0EEENS1_19SingleTileSchedulerILb0ELb1ELb1ELi128EEEEEEEEEvNT_6ParamsE,(.L_x_3263 - _ZN7cutlass13device_kernelIN5flash19enable_sm80_to_sm89INS1_16FlashAttnFwdSm80INS1_25CollectiveMainloopFwdSm80ILi4ELi1ELb0EN4cute5tupleIJNS5_1CILi128EEENS7_ILi112EEENS7_ILi64EEEEEELi64ENS_10bfloat16_tEfNS_4arch4Sm80ELb0ELb0ELb0ELb0ELb0ELb0ELb1ELb1EEENS1_21CollectiveEpilogueFwdINS6_IJS8_SA_S9_EEENS6_IJNS7_ILi1EEESI_SI_EEESC_SE_Li128ELb0ELb1ELb1ELb0EEENS1_19SingleTileSchedulerILb0ELb1ELb1ELi128EEEEEEEEEvNT_6ParamsE)
        .other          _ZN7cutlass13device_kernelIN5flash19enable_sm80_to_sm89INS1_16FlashAttnFwdSm80INS1_25CollectiveMainloopFwdSm80ILi4ELi1ELb0EN4cute5tupleIJNS5_1CILi128EEENS7_ILi112EEENS7_ILi64EEEEEELi64ENS_10bfloat16_tEfNS_4arch4Sm80ELb0ELb0ELb0ELb0ELb0ELb0ELb1ELb1EEENS1_21CollectiveEpilogueFwdINS6_IJS8_SA_S9_EEENS6_IJNS7_ILi1EEESI_SI_EEESC_SE_Li128ELb0ELb1ELb1ELb0EEENS1_19SingleTileSchedulerILb0ELb1ELb1ELi128EEEEEEEEEvNT_6ParamsE,@"STO_CUDA_ENTRY STV_DEFAULT"
_ZN7cutlass13device_kernelIN5flash19enable_sm80_to_sm89INS1_16FlashAttnFwdSm80INS1_25CollectiveMainloopFwdSm80ILi4ELi1ELb0EN4cute5tupleIJNS5_1CILi128EEENS7_ILi112EEENS7_ILi64EEEEEELi64ENS_10bfloat16_tEfNS_4arch4Sm80ELb0ELb0ELb0ELb0ELb0ELb0ELb1ELb1EEENS1_21CollectiveEpilogueFwdINS6_IJS8_SA_S9_EEENS6_IJNS7_ILi1EEESI_SI_EEESC_SE_Li128ELb0ELb1ELb1ELb0EEENS1_19SingleTileSchedulerILb0ELb1ELb1ELi128EEEEEEEEEvNT_6ParamsE:
        /* <DEDUP_REMOVED lines=17> */
.L_x_1614:
[----:B--23--:R-:W-:Y:S01]  /*0110*/  IMAD.MOV.U32 R0, RZ, RZ, c[0x0][0x550] ;  /* 0x00015400ff007624 */ /* 0x00cfe200078e00ff */
[----:B------:R-:W-:-:S04]  /*0120*/  MOV R3, R2 ;  /* 0x0000000200037202 */ /* 0x000fc80000000f00 */
[----:B------:R-:W-:-:S13]  /*0130*/  ISETP.NE.AND P0, PT, R0, 0x1, PT ;  /* 0x000000010000780c */ /* 0x000fda0003f05270 */
[----:B------:R-:W-:-:S05]  /*0140*/  @P0 IMAD.HI.U32 R0, R2, c[0x0][0x554], RZ ;  /* 0x0001550002000a27 */ /* 0x000fca00078e00ff */
[----:B------:R-:W-:-:S05]  /*0150*/  @P0 SHF.R.U32.HI R3, RZ, c[0x0][0x558], R0 ;  /* 0x00015600ff030a19 */ /* 0x000fca0000011600 */
[----:B------:R1:W-:Y:S02]  /*0160*/  STL [R1+0x20], R3 ;  /* 0x0000200301007387 */ /* 0x0003e40000100800 */
.L_x_1615:
        /* <DEDUP_REMOVED lines=46> */
.L_x_1616:
        /* <DEDUP_REMOVED lines=67> */
[----:B------:R-:W-:-:S02]  /*0880*/  IMAD R5, R17, c[0x0][0x1c0], RZ ;  /* 0x0000700011057a24 */ /* 0x000fc400078e02ff */
[----:B------:R-:W-:Y:S02]  /*0890*/  IMAD.SHL.U32 R20, R23, 0x8, RZ ;  /* 0x0000000817147824 */ /* 0x000fe400078e00ff */
[----:B------:R-:W-:Y:S02]  /*08a0*/  IMAD R5, R18, c[0x0][0x1c4], R5 ;  /* 0x0000710012057a24 */ /* 0x000fe400078e0205 */
[----:B-1----:R-:W-:Y:S01]  /*08b0*/  IMAD.WIDE.U32 R2, R16, c[0x0][0x1b8], RZ ;  /* 0x00006e0010027a25 */ /* 0x002fe200078e00ff */
[----:B------:R-:W-:Y:S02]  /*08c0*/  SHF.R.S32.HI R21, RZ, 0x1f, R20 ;  /* 0x0000001fff157819 */ /* 0x000fe40000011414 */
[----:B------:R-:W-:Y:S01]  /*08d0*/  ISETP.GE.AND P3, PT, R20, c[0x0][0x198], PT ;  /* 0x0000660014007a0c */ /* 0x000fe20003f66270 */
[----:B---3--:R-:W-:Y:S01]  /*08e0*/  IMAD R10, R22, 0x80, R4 ;  /* 0x00000080160a7824 */ /* 0x008fe200078e0204 */
[----:B------:R-:W-:Y:S01]  /*08f0*/  IADD3 R3, R3, R0, RZ ;  /* 0x0000000003037210 */ /* 0x000fe20007ffe0ff */
[----:B------:R-:W-:-:S03]  /*0900*/  IMAD.WIDE.U32 R8, R19, c[0x0][0x208], R20 ;  /* 0x0000820013087a25 */ /* 0x000fc600078e0014 */
[----:B------:R-:W-:Y:S01]  /*0910*/  MOV R0, R10 ;  /* 0x0000000a00007202 */ /* 0x000fe20000000f00 */
[----:B------:R-:W-:-:S04]  /*0920*/  @P0 IMAD.HI.U32 R4, R10, c[0x0][0x2c8], RZ ;  /* 0x0000b2000a040a27 */ /* 0x000fc800078e00ff */
[----:B------:R-:W-:Y:S01]  /*0930*/  IMAD.WIDE.U32 R2, R18, c[0x0][0x1c0], R2 ;  /* 0x0000700012027a25 */ /* 0x000fe200078e0002 */
[----:B------:R-:W-:-:S03]  /*0940*/  @P0 SHF.R.U32.HI R0, RZ, c[0x0][0x2cc], R4 ;  /* 0x0000b300ff000a19 */ /* 0x000fc60000011604 */
[C---:B------:R-:W-:Y:S01]  /*0950*/  IMAD R4, R6.reuse, c[0x0][0x208], RZ ;  /* 0x0000820006047a24 */ /* 0x040fe200078e02ff */
[----:B------:R-:W-:Y:S01]  /*0960*/  IADD3 R3, R3, R5, RZ ;  /* 0x0000000503037210 */ /* 0x000fe20007ffe0ff */
[----:B------:R-:W-:Y:S01]  /*0970*/  IMAD R5, R6, c[0x0][0x1e0], RZ ;  /* 0x0000780006057a24 */ /* 0x000fe200078e02ff */
[----:B------:R-:W-:Y:S01]  /*0980*/  SHF.R.S32.HI R6, RZ, 0x1f, R0 ;  /* 0x0000001fff067819 */ /* 0x000fe20000011400 */
[C---:B------:R-:W-:Y:S02]  /*0990*/  IMAD R11, R19.reuse, c[0x0][0x20c], R4 ;  /* 0x00008300130b7a24 */ /* 0x040fe400078e0204 */
[C---:B------:R-:W-:Y:S02]  /*09a0*/  IMAD R7, R19.reuse, c[0x0][0x1e4], R5 ;  /* 0x0000790013077a24 */ /* 0x040fe400078e0205 */
[----:B------:R-:W-:Y:S02]  /*09b0*/  IMAD R6, R6, c[0x0][0x1b0], RZ ;  /* 0x00006c0006067a24 */ /* 0x000fe400078e02ff */
[----:B------:R-:W-:-:S04]  /*09c0*/  IMAD.WIDE.U32 R4, R19, c[0x0][0x1e0], R20 ;  /* 0x0000780013047a25 */ /* 0x000fc800078e0014 */
[----:B------:R-:W-:Y:S01]  /*09d0*/  IMAD.WIDE.U32 R2, R0, c[0x0][0x1b0], R2 ;  /* 0x00006c0000027a25 */ /* 0x000fe200078e0002 */
[----:B------:R-:W-:-:S03]  /*09e0*/  IADD3 R7, R5, R7, RZ ;  /* 0x0000000705077210 */ /* 0x000fc60007ffe0ff */
[----:B------:R-:W-:Y:S02]  /*09f0*/  IMAD R6, R0, c[0x0][0x1b4], R6 ;  /* 0x00006d0000067a24 */ /* 0x000fe400078e0206 */
[----:B------:R-:W-:Y:S02]  /*0a00*/  IMAD.MOV R0, RZ, RZ, -R0 ;  /* 0x000000ffff007224 */ /* 0x000fe400078e0a00 */
[----:B------:R-:W-:Y:S01]  /*0a10*/  IMAD.IADD R5, R9, 0x1, R11 ;  /* 0x0000000109057824 */ /* 0x000fe200078e020b */
[----:B------:R-:W-:Y:S01]  /*0a20*/  IADD3 R3, R3, R6, RZ ;  /* 0x0000000603037210 */ /* 0x000fe20007ffe0ff */
[----:B------:R-:W-:Y:S01]  /*0a30*/  IMAD R9, R0, c[0x0][0x2c4], R10 ;  /* 0x0000b10000097a24 */ /* 0x000fe200078e020a */
[----:B------:R-:W-:Y:S01]  /*0a40*/  LOP3.LUT R0, R26, 0xfffffff0, RZ, 0xc0, !PT ;  /* 0xfffffff01a007812 */ /* 0x000fe200078ec0ff */
[----:B------:R-:W-:Y:S01]  /*0a50*/  IMAD.MOV.U32 R6, RZ, RZ, R4 ;  /* 0x000000ffff067224 */ /* 0x000fe200078e0004 */
[----:B------:R-:W-:Y:S01]  /*0a60*/  MOV R4, R8 ;  /* 0x0000000800047202 */ /* 0x000fe20000000f00 */
[----:B------:R-:W-:-:S02]  /*0a70*/  IMAD R10, R12, c[0x0][0x210], RZ ;  /* 0x000084000c0a7a24 */ /* 0x000fc400078e02ff */
[----:B------:R-:W-:Y:S01]  /*0a80*/  IMAD.IADD R8, R244, 0x1, -R0 ;  /* 0x00000001f4087824 */ /* 0x000fe200078e0a00 */
[----:B------:R-:W-:Y:S01]  /*0a90*/  SHF.L.U32 R0, R19, 0x6, RZ ;  /* 0x0000000613007819 */ /* 0x000fe200000006ff */
[----:B------:R-:W-:Y:S01]  /*0aa0*/  IMAD R13, R16, c[0x0][0x214], R10 ;  /* 0x00008500100d7a24 */ /* 0x000fe200078e020a */
[----:B------:R-:W-:Y:S01]  /*0ab0*/  SHF.R.S32.HI R10, RZ, 0x1f, R9 ;  /* 0x0000001fff0a7819 */ /* 0x000fe20000011409 */
[----:B------:R-:W-:Y:S01]  /*0ac0*/  IMAD R11, R12, c[0x0][0x1e8], RZ ;  /* 0x00007a000c0b7a24 */ /* 0x000fe200078e02ff */
[----:B------:R-:W-:Y:S01]  /*0ad0*/  SHF.R.S32.HI R12, RZ, 0x1f, R8 ;  /* 0x0000001fff0c7819 */ /* 0x000fe20000011408 */
[----:B------:R-:W-:Y:S01]  /*0ae0*/  IMAD.WIDE.U32 R2, R9, c[0x0][0x1a8], R2 ;  /* 0x00006a0009027a25 */ /* 0x000fe200078e0002 */
[----:B------:R-:W-:Y:S02]  /*0af0*/  LOP3.LUT R0, R0, 0x1c0, RZ, 0xc0, !PT ;  /* 0x000001c000007812 */ /* 0x000fe400078ec0ff */
[----:B------:R-:W-:Y:S01]  /*0b00*/  LEA.HI R25, R12, R8, RZ, 0x3 ;  /* 0x000000080c197211 */ /* 0x000fe200078f18ff */
[----:B------:R-:W-:Y:S01]  /*0b10*/  IMAD R10, R10, c[0x0][0x1a8], RZ ;  /* 0x00006a000a0a7a24 */ /* 0x000fe200078e02ff */
[----:B------:R-:W-:Y:S01]  /*0b20*/  LOP3.LUT R14, R0, 0x38, R20, 0xf8, !PT ;  /* 0x00000038000e7812 */ /* 0x000fe200078ef814 */
[----:B------:R-:W-:Y:S01]  /*0b30*/  IMAD.WIDE.U32 R4, R16, c[0x0][0x210], R4 ;  /* 0x0000840010047a25 */ /* 0x000fe200078e0004 */
[----:B------:R-:W-:-:S02]  /*0b40*/  SHF.R.U32.HI R12, RZ, 0x3, R0 ;  /* 0x00000003ff0c7819 */ /* 0x000fc40000011600 */
[----:B------:R-:W-:Y:S01]  /*0b50*/  LOP3.LUT R0, R25, 0xfffffff8, RZ, 0xc0, !PT ;  /* 0xfffffff819007812 */ /* 0x000fe200078ec0ff */
[----:B------:R-:W-:Y:S02]  /*0b60*/  IMAD R10, R9, c[0x0][0x1ac], R10 ;  /* 0x00006b00090a7a24 */ /* 0x000fe400078e020a */
[----:B------:R-:W-:Y:S01]  /*0b70*/  IMAD R11, R16, c[0x0][0x1ec], R11 ;  /* 0x00007b00100b7a24 */ /* 0x000fe200078e020b */
[----:B------:R-:W-:Y:S01]  /*0b80*/  IADD3 R24, R8, -R0, RZ ;  /* 0x8000000008187210 */ /* 0x000fe20007ffe0ff */
[----:B------:R-:W-:Y:S01]  /*0b90*/  IMAD.WIDE.U32 R6, R16, c[0x0][0x1e8], R6 ;  /* 0x00007a0010067a25 */ /* 0x000fe200078e0006 */
[----:B------:R-:W-:Y:S02]  /*0ba0*/  IADD3 R9, R3, R10, RZ ;  /* 0x0000000a03097210 */ /* 0x000fe40007ffe0ff */
[----:B------:R-:W-:Y:S01]  /*0bb0*/  LEA R8, P0, R2, c[0x0][0x160], 0x1 ;  /* 0x0000580002087a11 */ /* 0x000fe200078008ff */
[----:B------:R-:W-:Y:S01]  /*0bc0*/  IMAD.IADD R5, R5, 0x1, R13 ;  /* 0x0000000105057824 */ /* 0x000fe200078e020d */
[----:B------:R-:W-:Y:S01]  /*0bd0*/  LOP3.LUT R16, R14, R12, RZ, 0x3c, !PT ;  /* 0x0000000c0e107212 */ /* 0x000fe200078e3cff */
[----:B------:R-:W-:Y:S01]  /*0be0*/  IMAD.IADD R7, R7, 0x1, R11 ;  /* 0x0000000107077824 */ /* 0x000fe200078e020b */
[----:B------:R-:W-:Y:S01]  /*0bf0*/  LEA.HI.X R9, R2, c[0x0][0x164], R9, 0x1, P0 ;  /* 0x0000590002097a11 */ /* 0x000fe200000f0c09 */
[----:B------:R1:W3:Y:S01]  /*0c00*/  SHFL.IDX PT, R13, R8, RZ, 0x181f ;  /* 0x00181fff080d7589 */ /* 0x0002e200000e0000 */
[----:B------:R-:W-:-:S03]  /*0c10*/  LEA.HI R11, R27, R244, RZ, 0x6 ;  /* 0x000000f41b0b7211 */ /* 0x000fc600078f30ff */
[----:B------:R1:W4:Y:S02]  /*0c20*/  SHFL.IDX PT, R14, R9, RZ, 0x181f ;  /* 0x00181fff090e7589 */ /* 0x00032400000e0000 */
[----:B------:R-:W-:Y:S01]  /*0c30*/  IMAD.SHL.U32 R11, R11, 0x8, RZ ;  /* 0x000000080b0b7824 */ /* 0x000fe200078e00ff */
        /* <DEDUP_REMOVED lines=8> */
[C---:B------:R-:W-:Y:S01]  /*0cc0*/  IMAD R12, R2.reuse, c[0x0][0x1f4], R10 ;  /* 0x00007d00020c7a24 */ /* 0x040fe200078e020a */
[----:B------:R-:W-:Y:S01]  /*0cd0*/  ISETP.GE.AND P0, PT, R15, UR4, PT ;  /* 0x000000040f007c0c */ /* 0x000fe2000bf06270 */
[----:B------:R-:W-:Y:S01]  /*0ce0*/  IMAD R10, R2, c[0x0][0x21c], R0 ;  /* 0x00008700020a7a24 */ /* 0x000fe200078e0200 */
        /* <DEDUP_REMOVED lines=19> */
.L_x_1619:
[----:B---34-:R-:W-:Y:S05]  /*0e20*/  BSYNC B0 ;  /* 0x0000000000007941 */ /* 0x018fea0003800000 */
.L_x_1618:
        /* <DEDUP_REMOVED lines=11> */
.L_x_1621:
[----:B------:R-:W-:Y:S05]  /*0ee0*/  BSYNC B0 ;  /* 0x0000000000007941 */ /* 0x000fea0003800000 */
.L_x_1620:
        /* <DEDUP_REMOVED lines=11> */
.L_x_1623:
[----:B------:R-:W-:Y:S05]  /*0fa0*/  BSYNC B0 ;  /* 0x0000000000007941 */ /* 0x000fea0003800000 */
.L_x_1622:
        /* <DEDUP_REMOVED lines=11> */
.L_x_1625:
[----:B------:R-:W-:Y:S05]  /*1060*/  BSYNC B0 ;  /* 0x0000000000007941 */ /* 0x000fea0003800000 */
.L_x_1624:
        /* <DEDUP_REMOVED lines=11> */
.L_x_1627:
[----:B------:R-:W-:Y:S05]  /*1120*/  BSYNC B0 ;  /* 0x0000000000007941 */ /* 0x000fea0003800000 */
.L_x_1626:
        /* <DEDUP_REMOVED lines=11> */
.L_x_1629:
[----:B------:R-:W-:Y:S05]  /*11e0*/  BSYNC B0 ;  /* 0x0000000000007941 */ /* 0x000fea0003800000 */
.L_x_1628:
        /* <DEDUP_REMOVED lines=11> */
.L_x_1631:
[----:B------:R-:W-:Y:S05]  /*12a0*/  BSYNC B0 ;  /* 0x0000000000007941 */ /* 0x000fea0003800000 */
.L_x_1630:
[----:B-123--:R-:W1:Y:S01]  /*12b0*/  SHFL.IDX PT, R8, R8, 0x7, 0x181f ;  /* 0x00f81f0008087f89 */ /* 0x00ee6200000e0000 */
[----:B------:R-:W-:Y:S01]  /*12c0*/  IADD3 R5, R15, 0x70, RZ ;  /* 0x000000700f057810 */ /* 0x000fe20007ffe0ff */
[----:B------:R-:W-:Y:S01]  /*12d0*/  IMAD.SHL.U32 R241, R0, 0x2, RZ ;  /* 0x0000000200f17824 */ /* 0x000fe200078e00ff */
[C---:B------:R-:W-:Y:S01]  /*12e0*/  IADD3 R142, R236.reuse, -0x1, RZ ;  /* 0xffffffffec8e7810 */ /* 0x040fe20007ffe0ff */
[----:B------:R-:W2:Y:S01]  /*12f0*/  SHFL.IDX PT, R2, R9, 0x7, 0x181f ;  /* 0x00f81f0009027f89 */ /* 0x000ea200000e0000 */
[----:B------:R-:W-:Y:S01]  /*1300*/  ISETP.GE.AND P1, PT, R5, UR4, PT ;  /* 0x0000000405007c0c */ /* 0x000fe2000bf26270 */
[----:B------:R-:W-:Y:S01]  /*1310*/  IMAD.MOV.U32 R5, RZ, RZ, 0x70 ;  /* 0x00000070ff057424 */ /* 0x000fe200078e00ff */
[----:B------:R-:W-:Y:S01]  /*1320*/  SHF.R.S32.HI R18, RZ, 0x4, R26 ;  /* 0x00000004ff127819 */ /* 0x000fe2000001141a */
[----:B------:R-:W-:Y:S01]  /*1330*/  IMAD.MOV.U32 R250, RZ, RZ, R32 ;  /* 0x000000fffffa7224 */ /* 0x000fe200078e0020 */
[----:B------:R-:W-:Y:S01]  /*1340*/  LEA.HI R242, R27, R244, RZ, 0x5 ;  /* 0x000000f41bf27211 */ /* 0x000fe200078f28ff */
[----:B------:R-:W-:Y:S01]  /*1350*/  IMAD R141, R236, -0x70, R5 ;  /* 0xffffff90ec8d7824 */ /* 0x000fe200078e0205 */
[----:B------:R-:W-:Y:S01]  /*1360*/  ULDC.64 UR4, c[0x0][0x208] ;  /* 0x0000820000047ab9 */ /* 0x000fe20000000a00 */
[C---:B----4-:R-:W-:Y:S01]  /*1370*/  IMAD R6, R5.reuse, c[0x0][0x1e4], RZ ;  /* 0x0000790005067a24 */ /* 0x050fe200078e02ff */
[----:B------:R-:W-:Y:S01]  /*1380*/  USHF.L.U32 UR7, UR4, 0x5, URZ ;  /* 0x0000000504077899 */ /* 0x000fe2000800063f */
[----:B------:R-:W-:Y:S01]  /*1390*/  IMAD.WIDE.U32 R248, R5, c[0x0][0x1e0], RZ ;  /* 0x0000780005f87a25 */ /* 0x000fe200078e00ff */
[----:B------:R-:W-:Y:S01]  /*13a0*/  IADD3 R22, R141, c[0x0][0x1d0], -R19 ;  /* 0x000074008d167a10 */ /* 0x000fe20007ffe813 */
[----:B------:R-:W-:-:S02]  /*13b0*/  UMOV UR6, 0x5 ;  /* 0x0000000500067882 */ /* 0x000fc40000000000 */
[----:B------:R-:W-:Y:S01]  /*13c0*/  IMAD.IADD R243, R249, 0x1, R6 ;  /* 0x00000001f9f37824 */ /* 0x000fe200078e0206 */
[C---:B------:R-:W-:Y:S01]  /*13d0*/  ISETP.GE.AND P6, PT, R22.reuse, 0x21, PT ;  /* 0x000000211600780c */ /* 0x040fe20003fc6270 */
[----:B------:R-:W-:Y:S01]  /*13e0*/  IMAD.MOV.U32 R251, RZ, RZ, R33 ;  /* 0x000000fffffb7224 */ /* 0x000fe200078e0021 */
[----:B------:R-:W-:Y:S01]  /*13f0*/  ISETP.GE.AND P4, PT, R22, 0x1, PT ;  /* 0x000000011600780c */ /* 0x000fe20003f86270 */
[----:B------:R-:W-:Y:S01]  /*1400*/  IMAD.MOV.U32 R250, RZ, RZ, R30 ;  /* 0x000000fffffa7224 */ /* 0x000fe200078e001e */
[----:B------:R-:W-:Y:S01]  /*1410*/  USHF.L.U64.HI UR5, UR4, UR6, UR5 ;  /* 0x0000000604057299 */ /* 0x000fe20008010205 */
[C---:B-1----:R-:W-:Y:S01]  /*1420*/  @!P1 LEA R8, P0, R20.reuse, R8, 0x1 ;  /* 0x0000000814089211 */ /* 0x042fe200078008ff */
[----:B------:R-:W-:Y:S02]  /*1430*/  IMAD R0, R243, R142, RZ ;  /* 0x0000008ef3007224 */ /* 0x000fe400078e02ff */
[----:B------:R-:W-:Y:S01]  /*1440*/  IMAD.MOV.U32 R245, RZ, RZ, c[0x0][0x1e0] ;  /* 0x00007800fff57624 */ /* 0x000fe200078e00ff */
[----:B--2---:R-:W-:Y:S01]  /*1450*/  @!P1 LEA.HI.X R9, R20, R2, R21, 0x1, P0 ;  /* 0x0000000214099211 */ /* 0x004fe200000f0c15 */
[----:B------:R-:W-:Y:S01]  /*1460*/  IMAD.WIDE.U32 R6, R142, R248, R250 ;  /* 0x000000f88e067225 */ /* 0x000fe200078e00fa */
[----:B------:R-:W-:Y:S01]  /*1470*/  ISETP.GE.AND P0, PT, R22, 0x11, PT ;  /* 0x000000111600780c */ /* 0x000fe20003f06270 */
[----:B------:R-:W-:Y:S01]  /*1480*/  STL.64 [R1+0x18], R250 ;  /* 0x000018fa01007387 */ /* 0x000fe20000100a00 */
[----:B------:R-:W-:Y:S01]  /*1490*/  SHF.R.S32.HI R21, RZ, 0x1f, R142 ;  /* 0x0000001fff157819 */ /* 0x000fe2000001148e */
[----:B------:R-:W-:-:S02]  /*14a0*/  IMAD.MOV.U32 R246, RZ, RZ, c[0x0][0x1e4] ;  /* 0x00007900fff67624 */ /* 0x000fc400078e00ff */
[----:B------:R-:W-:Y:S01]  /*14b0*/  @!PT LDS RZ, [RZ] ;  /* 0x00000000fffff984 */ /* 0x000fe20000000800 */
[----:B------:R1:W-:Y:S01]  /*14c0*/  @!P1 LDGSTS.E.BYPASS.LTC128B.128 [R241+0xa900], [R8.64], !P3 ;  /* 0x0a90000008f19fae */ /* 0x0003e2000d901d48 */
[----:B------:R-:W-:Y:S01]  /*14d0*/  ISETP.GE.AND P1, PT, R20, c[0x0][0x1d4], PT ;  /* 0x0000750014007a0c */ /* 0x000fe20003f26270 */
[----:B------:R-:W-:Y:S02]  /*14e0*/  IMAD R0, R21, R248, R0 ;  /* 0x000000f815007224 */ /* 0x000fe400078e0200 */
[----:B------:R-:W0:Y:S01]  /*14f0*/  LDGDEPBAR ;  /* 0x00000000000079af */ /* 0x000e220000000000 */
[----:B------:R-:W-:Y:S02]  /*1500*/  IMAD.SHL.U32 R12, R246, 0x20, RZ ;  /* 0x00000020f60c7824 */ /* 0x000fe400078e00ff */
[----:B------:R-:W-:Y:S01]  /*1510*/  IMAD.IADD R7, R7, 0x1, R0 ;  /* 0x0000000107077824 */ /* 0x000fe200078e0200 */
[----:B------:R-:W-:Y:S01]  /*1520*/  BAR.SYNC.DEFER_BLOCKING 0x0 ;  /* 0x0000000000007b1d */ /* 0x000fe20000010000 */
[----:B------:R-:W-:Y:S01]  /*1530*/  @P0 LEA R2, P2, R245, R6, 0x4 ;  /* 0x00000006f5020211 */ /* 0x000fe200078420ff */
[----:B------:R-:W-:-:S02]  /*1540*/  IMAD.MOV.U32 R92, RZ, RZ, R28 ;  /* 0x000000ffff5c7224 */ /* 0x000fc400078e001c */
[----:B------:R-:W-:Y:S01]  /*1550*/  IMAD.MOV.U32 R93, RZ, RZ, R29 ;  /* 0x000000ffff5d7224 */ /* 0x000fe200078e001d */
[----:B------:R-:W-:Y:S01]  /*1560*/  @P0 LEA R10, P5, R2, c[0x0][0x1c8], 0x1 ;  /* 0x00007200020a0a11 */ /* 0x000fe200078a08ff */
[----:B------:R-:W-:Y:S01]  /*1570*/  IMAD.MOV.U32 R92, RZ, RZ, R94 ;  /* 0x000000ffff5c7224 */ /* 0x000fe200078e005e */
[----:B------:R-:W-:-:S04]  /*1580*/  @P0 LEA.HI.X R5, R245, R7, R246, 0x4, P2 ;  /* 0x00000007f5050211 */ /* 0x000fc800010f24f6 */
[----:B------:R-:W-:Y:S01]  /*1590*/  @P0 LEA.HI.X R11, R2, c[0x0][0x1cc], R5, 0x1, P5 ;  /* 0x00007300020b0a11 */ /* 0x000fe200028f0c05 */
[----:B------:R-:W-:Y:S01]  /*15a0*/  STL.64 [R1+0x30], R92 ;  /* 0x0000305c01007387 */ /* 0x000fe20000100a00 */
[----:B------:R-:W-:Y:S01]  /*15b0*/  ISETP.GE.AND P5, PT, R22, 0x31, PT ;  /* 0x000000311600780c */ /* 0x000fe20003fa6270 */
[----:B-1----:R-:W-:-:S05]  /*15c0*/  IMAD.WIDE.U32 R8, R245, 0x20, RZ ;  /* 0x00000020f5087825 */ /* 0x002fca00078e00ff */
[C---:B------:R-:W-:Y:S02]  /*15d0*/  @P6 IADD3 R0, P2, R6.reuse, R8, RZ ;  /* 0x0000000806006210 */ /* 0x040fe40007f5e0ff */
[C---:B------:R-:W-:Y:S02]  /*15e0*/  @P4 LEA R8, P3, R6.reuse, c[0x0][0x1c8], 0x1 ;  /* 0x0000720006084a11 */ /* 0x040fe400078608ff */
[----:B------:R-:W-:Y:S02]  /*15f0*/  @P6 IADD3.X R2, R7, R9, R12, P2, !PT ;  /* 0x0000000907026210 */ /* 0x000fe400017fe40c */
[----:B------:R-:W-:Y:S02]  /*1600*/  @P4 LEA.HI.X R9, R6, c[0x0][0x1cc], R7, 0x1, P3 ;  /* 0x0000730006094a11 */ /* 0x000fe400018f0c07 */
[----:B------:R-:W-:Y:S02]  /*1610*/  @P6 LEA R16, P2, R0, c[0x0][0x1c8], 0x1 ;  /* 0x0000720000106a11 */ /* 0x000fe400078408ff */
[C---:B------:R-:W-:Y:S01]  /*1620*/  ISETP.GE.AND P3, PT, R22.reuse, 0x51, PT ;  /* 0x000000511600780c */ /* 0x040fe20003f66270 */
[----:B------:R-:W-:Y:S01]  /*1630*/  @!PT LDS RZ, [RZ] ;  /* 0x00000000fffff984 */ /* 0x000fe20000000800 */
[----:B------:R-:W-:Y:S01]  /*1640*/  @!PT LDS RZ, [RZ] ;  /* 0x00000000fffff984 */ /* 0x000fe20000000800 */
[----:B------:R-:W-:Y:S01]  /*1650*/  @!PT LDS RZ, [RZ] ;  /* 0x00000000fffff984 */ /* 0x000fe20000000800 */
[----:B------:R1:W-:Y:S01]  /*1660*/  @P4 LDGSTS.E.BYPASS.LTC128B.128 [R241+0x3900], [R8.64], !P1 ;  /* 0x0390000008f14fae */ /* 0x0003e2000c901d48 */
[----:B------:R-:W-:-:S02]  /*1670*/  ISETP.GE.AND P4, PT, R22, 0x41, PT ;  /* 0x000000411600780c */ /* 0x000fc40003f86270 */
[----:B------:R-:W-:Y:S01]  /*1680*/  @P6 LEA.HI.X R17, R0, c[0x0][0x1cc], R2, 0x1, P2 ;  /* 0x0000730000116a11 */ /* 0x000fe200010f0c02 */
[----:B------:R-:W-:Y:S01]  /*1690*/  @P5 IMAD R0, R246, 0x30, RZ ;  /* 0x00000030f6005824 */ /* 0x000fe200078e02ff */
[----:B------:R2:W-:Y:S01]  /*16a0*/  @P0 LDGSTS.E.BYPASS.LTC128B.128 [R241+0x4100], [R10.64], !P1 ;  /* 0x041000000af10fae */ /* 0x0005e2000c901d48 */
[----:B------:R-:W-:-:S03]  /*16b0*/  ISETP.GE.AND P2, PT, R22, 0x61, PT ;  /* 0x000000611600780c */ /* 0x000fc60003f46270 */
[----:B------:R3:W-:Y:S10]  /*16c0*/  @P6 LDGSTS.E.BYPASS.LTC128B.128 [R241+0x4900], [R16.64], !P1 ;  /* 0x0490000010f16fae */ /* 0x0007f4000c901d48 */
[----:B------:R-:W-:-:S02]  /*16d0*/  @P2 IMAD R5, R246, 0x60, RZ ;  /* 0x00000060f6052824 */ /* 0x000fc400078e02ff */
[----:B-1----:R-:W-:-:S04]  /*16e0*/  @P5 IMAD.WIDE.U32 R8, R245, 0x30, R6 ;  /* 0x00000030f5085825 */ /* 0x002fc800078e0006 */
[----:B------:R-:W-:Y:S01]  /*16f0*/  @P5 IMAD.IADD R0, R9, 0x1, R0 ;  /* 0x0000000109005824 */ /* 0x000fe200078e0200 */
[----:B------:R-:W-:Y:S01]  /*1700*/  @P5 LEA R14, P0, R8, c[0x0][0x1c8], 0x1 ;  /* 0x00007200080e5a11 */ /* 0x000fe200078008ff */
[----:B--2---:R-:W-:-:S03]  /*1710*/  @P3 IMAD R10, R246, 0x50, RZ ;  /* 0x00000050f60a3824 */ /* 0x004fc600078e02ff */
[----:B------:R-:W-:Y:S01]  /*1720*/  @P5 LEA.HI.X R15, R8, c[0x0][0x1cc], R0, 0x1, P0 ;  /* 0x00007300080f5a11 */ /* 0x000fe200000f0c00 */
[C---:B------:R-:W-:Y:S01]  /*1730*/  @P3 IMAD.WIDE.U32 R8, R245.reuse, 0x50, R6 ;  /* 0x00000050f5083825 */ /* 0x040fe200078e0006 */
[----:B------:R-:W-:-:S03]  /*1740*/  @P4 LEA R0, P0, R245, R6, 0x6 ;  /* 0x00000006f5004211 */ /* 0x000fc600078030ff */
[----:B------:R1:W-:Y:S01]  /*1750*/  @P5 LDGSTS.E.BYPASS.LTC128B.128 [R241+0x5100], [R14.64], !P1 ;  /* 0x051000000ef15fae */ /* 0x0003e2000c901d48 */
[C---:B------:R-:W-:Y:S01]  /*1760*/  @P4 LEA.HI.X R2, R245.reuse, R7, R246, 0x6, P0 ;  /* 0x00000007f5024211 */ /* 0x040fe200000f34f6 */
[----:B------:R-:W-:Y:S01]  /*1770*/  @P2 IMAD.WIDE.U32 R6, R245, 0x60, R6 ;  /* 0x00000060f5062825 */ /* 0x000fe200078e0006 */
[----:B------:R-:W-:-:S04]  /*1780*/  @P4 LEA R12, P0, R0, c[0x0][0x1c8], 0x1 ;  /* 0x00007200000c4a11 */ /* 0x000fc800078008ff */
[----:B------:R-:W-:Y:S01]  /*1790*/  @P4 LEA.HI.X R13, R0, c[0x0][0x1cc], R2, 0x1, P0 ;  /* 0x00007300000d4a11 */ /* 0x000fe200000f0c02 */
[----:B------:R-:W-:Y:S01]  /*17a0*/  @P3 IMAD.IADD R0, R9, 0x1, R10 ;  /* 0x0000000109003824 */ /* 0x000fe200078e020a */
[----:B------:R-:W-:Y:S02]  /*17b0*/  @P3 LEA R10, P0, R8, c[0x0][0x1c8], 0x1 ;  /* 0x00007200080a3a11 */ /* 0x000fe400078008ff */
[----:B------:R-:W-:Y:S01]  /*17c0*/  LEA.HI R2, R26, R18, RZ, 0x1 ;  /* 0x000000121a027211 */ /* 0x000fe200078f08ff */
[----:B------:R1:W-:Y:S01]  /*17d0*/  @P4 LDGSTS.E.BYPASS.LTC128B.128 [R241+0x5900], [R12.64], !P1 ;  /* 0x059000000cf14fae */ /* 0x0003e2000c901d48 */
[----:B------:R-:W-:Y:S01]  /*17e0*/  @P3 LEA.HI.X R11, R8, c[0x0][0x1cc], R0, 0x1, P0 ;  /* 0x00007300080b3a11 */ /* 0x000fe200000f0c00 */
[----:B------:R-:W-:Y:S01]  /*17f0*/  @P2 IMAD.IADD R0, R7, 0x1, R5 ;  /* 0x0000000107002824 */ /* 0x000fe200078e0205 */
[----:B------:R-:W-:Y:S02]  /*1800*/  @P2 LEA R8, P0, R6, c[0x0][0x1c8], 0x1 ;  /* 0x0000720006082a11 */ /* 0x000fe400078008ff */
[----:B------:R-:W-:Y:S01]  /*1810*/  LOP3.LUT R2, R2, 0xfffffffe, RZ, 0xc0, !PT ;  /* 0xfffffffe02027812 */ /* 0x000fe200078ec0ff */
[----:B------:R2:W-:Y:S01]  /*1820*/  @P3 LDGSTS.E.BYPASS.LTC128B.128 [R241+0x6100], [R10.64], !P1 ;  /* 0x061000000af13fae */ /* 0x0005e2000c901d48 */
[----:B------:R-:W-:Y:S01]  /*1830*/  @P2 LEA.HI.X R9, R6, c[0x0][0x1cc], R0, 0x1, P0 ;  /* 0x0000730006092a11 */ /* 0x000fe200000f0c00 */
[C---:B------:R-:W-:Y:S01]  /*1840*/  IMAD.SHL.U32 R0, R23.reuse, 0x40, RZ ;  /* 0x0000004017007824 */ /* 0x040fe200078e00ff */
[----:B------:R-:W-:Y:S01]  /*1850*/  LOP3.LUT P0, RZ, R23, 0x2, RZ, 0xc0, !PT ;  /* 0x0000000217ff7812 */ /* 0x000fe2000780c0ff */
[----:B------:R-:W-:Y:S01]  /*1860*/  IMAD.IADD R18, R18, 0x1, -R2 ;  /* 0x0000000112127824 */ /* 0x000fe200078e0a02 */
[----:B------:R-:W-:Y:S01]  /*1870*/  ISETP.GE.AND P3, PT, R20, c[0x0][0x1d4], PT ;  /* 0x0000750014007a0c */ /* 0x000fe20003f66270 */
[----:B------:R4:W-:Y:S01]  /*1880*/  @P2 LDGSTS.E.BYPASS.LTC128B.128 [R241+0x6900], [R8.64], !P1 ;  /* 0x0690000008f12fae */ /* 0x0009e2000c901d48 */
[----:B------:R-:W-:Y:S01]  /*1890*/  IMAD.SHL.U32 R2, R24, 0x40, RZ ;  /* 0x0000004018027824 */ /* 0x000fe200078e00ff */
[----:B------:R-:W-:Y:S01]  /*18a0*/  LOP3.LUT R0, R0, 0x1c0, RZ, 0xc0, !PT ;  /* 0x000001c000007812 */ /* 0x000fe200078ec0ff */
[----:B------:R-:W-:Y:S01]  /*18b0*/  IMAD.SHL.U32 R5, R18, 0x8, RZ ;  /* 0x0000000812057824 */ /* 0x000fe200078e00ff */
[----:B------:R-:W0:Y:S01]  /*18c0*/  LDGDEPBAR ;  /* 0x00000000000079af */ /* 0x000e220000000000 */
[----:B------:R-:W-:-:S02]  /*18d0*/  ISETP.LT.OR P6, PT, R22, 0x1, P3 ;  /* 0x000000011600780c */ /* 0x000fc40001fc1670 */
[----:B------:R-:W-:Y:S02]  /*18e0*/  LOP3.LUT R2, R2, 0x1c0, RZ, 0xc0, !PT ;  /* 0x000001c002027812 */ /* 0x000fe400078ec0ff */
[----:B------:R-:W-:Y:S02]  /*18f0*/  SHF.R.U32.HI R6, RZ, 0x3, R0 ;  /* 0x00000003ff067819 */ /* 0x000fe40000011600 */
[----:B------:R-:W-:Y:S01]  /*1900*/  LOP3.LUT R7, R2, 0x8, R5, 0xf8, !PT ;  /* 0x0000000802077812 */ /* 0x000fe200078ef805 */
[----:B------:R-:W-:Y:S01]  /*1910*/  IMAD.SHL.U32 R5, R25, 0x40, RZ ;  /* 0x0000004019057824 */ /* 0x000fe200078e00ff */
[----:B------:R-:W-:Y:S02]  /*1920*/  SHF.R.U32.HI R2, RZ, 0x3, R2 ;  /* 0x00000003ff027819 */ /* 0x000fe40000011602 */
[----:B------:R-:W-:Y:S02]  /*1930*/  ISETP.LT.OR P5, PT, R22, 0x11, P3 ;  /* 0x000000111600780c */ /* 0x000fe40001fa1670 */
[----:B------:R-:W-:-:S02]  /*1940*/  LOP3.LUT R140, R7, R2, RZ, 0x3c, !PT ;  /* 0x00000002078c7212 */ /* 0x000fc400078e3cff */
[----:B------:R-:W-:Y:S01]  /*1950*/  LOP3.LUT R5, R5, 0xfffffe00, RZ, 0xc0, !PT ;  /* 0xfffffe0005057812 */ /* 0x000fe200078ec0ff */
[----:B----4-:R-:W-:Y:S01]  /*1960*/  IMAD.SHL.U32 R8, R19, 0x8, RZ ;  /* 0x0000000813087824 */ /* 0x010fe200078e00ff */
[----:B------:R-:W-:-:S04]  /*1970*/  DEPBAR.LE SB0, 0x1 ;  /* 0x000080400000791a */ /* 0x000fc80000000000 */
[----:B------:R-:W-:-:S04]  /*1980*/  DEPBAR.LE SB0, 0x0 ;  /* 0x000080000000791a */ /* 0x000fc80000000000 */
[----:B------:R-:W-:Y:S01]  /*1990*/  LOP3.LUT R8, R0, 0x8, R8, 0xf8, !PT ;  /* 0x0000000800087812 */ /* 0x000fe200078ef808 */
[----:B------:R-:W-:-:S03]  /*19a0*/  IMAD.SHL.U32 R0, R242, 0x20, RZ ;  /* 0x00000020f2007824 */ /* 0x000fc600078e00ff */
[----:B------:R-:W-:Y:S02]  /*19b0*/  LOP3.LUT R6, R8, R6, RZ, 0x3c, !PT ;  /* 0x0000000608067212 */ /* 0x000fe400078e3cff */
[----:B------:R-:W-:-:S03]  /*19c0*/  LOP3.LUT R2, R0, 0x7ffffc00, RZ, 0xc0, !PT ;  /* 0x7ffffc0000027812 */ /* 0x000fc600078ec0ff */
[----:B------:R-:W-:Y:S01]  /*19d0*/  IMAD R0, R18, 0x200, R6 ;  /* 0x0000020012007824 */ /* 0x000fe200078e0206 */
[----:B------:R-:W-:Y:S01]  /*19e0*/  IADD3 R2, R140, R5, R2 ;  /* 0x000000058c027210 */ /* 0x000fe20007ffe002 */
[----:B------:R-:W-:-:S04]  /*19f0*/  IMAD.WIDE.U32 R6, R142, c[0x0][0x208], RZ ;  /* 0x000082008e067a25 */ /* 0x000fc800078e00ff */
        /* <DEDUP_REMOVED lines=10> */
[----:B------:R-:W-:Y:S01]  /*1aa0*/  IADD3 R240, R234, 0x800, RZ ;  /* 0x00000800eaf07810 */ /* 0x000fe20007ffe0ff */
[----:B------:R-:W-:Y:S01]  /*1ab0*/  IMAD R0, R142, c[0x0][0x20c], R0 ;  /* 0x000083008e007a24 */ /* 0x000fe200078e0200 */
[----:B------:R-:W-:-:S02]  /*1ac0*/  IADD3 R239, R234, 0x1000, RZ ;  /* 0x00001000eaef7810 */ /* 0x000fc40007ffe0ff */
[C---:B------:R-:W-:Y:S01]  /*1ad0*/  IADD3 R238, R234.reuse, 0x1800, RZ ;  /* 0x00001800eaee7810 */ /* 0x040fe20007ffe0ff */
[----:B------:R-:W-:Y:S01]  /*1ae0*/  IMAD.IADD R0, R7, 0x1, R0 ;  /* 0x0000000107007824 */ /* 0x000fe200078e0200 */
[----:B------:R-:W-:-:S03]  /*1af0*/  IADD3 R237, R234, 0x2000, RZ ;  /* 0x00002000eaed7810 */ /* 0x000fc60007ffe0ff */
[----:B------:R-:W-:Y:S01]  /*1b00*/  IMAD R0, R0, 0x70, RZ ;  /* 0x0000007000007824 */ /* 0x000fe200078e02ff */
[----:B--2---:R-:W-:Y:S04]  /*1b10*/  LDSM.16.M88.4 R8, [R230+0x9100] ;  /* 0x00910000e608783b */ /* 0x004fe80000000200 */
[----:B------:R-:W2:Y:S04]  /*1b20*/  LDSM.16.M88.4 R28, [R143+0x3900] ;  /* 0x003900008f1c783b */ /* 0x000ea80000000200 */
[----:B------:R-:W4:Y:S04]  /*1b30*/  LDSM.16.M88.4 R24, [R143+0x4100] ;  /* 0x004100008f18783b */ /* 0x000f280000000200 */
[----:B---3--:R-:W3:Y:S04]  /*1b40*/  LDSM.16.M88.4 R16, [R143+0x4900] ;  /* 0x004900008f10783b */ /* 0x008ee80000000200 */
[----:B------:R-:W5:Y:S04]  /*1b50*/  LDSM.16.M88.4 R32, [R143+0x5100] ;  /* 0x005100008f20783b */ /* 0x000f680000000200 */
[----:B------:R-:W3:Y:S04]  /*1b60*/  LDSM.16.M88.4 R36, [R143+0x5900] ;  /* 0x005900008f24783b */ /* 0x000ee80000000200 */
[----:B------:R-:W5:Y:S04]  /*1b70*/  LDSM.16.M88.4 R44, [R143+0x6100] ;  /* 0x006100008f2c783b */ /* 0x000f680000000200 */
[----:B------:R-:W5:Y:S04]  /*1b80*/  LDSM.16.M88.4 R40, [R143+0x6900] ;  /* 0x006900008f28783b */ /* 0x000f680000000200 */
[----:B-1----:R-:W1:Y:S04]  /*1b90*/  LDSM.16.M88.4 R12, [R230+0x7100] ;  /* 0x00710000e60c783b */ /* 0x002e680000000200 */
[----:B------:R-:W-:Y:S04]  /*1ba0*/  LDSM.16.M88.4 R56, [R234] ;  /* 0x00000000ea38783b */ /* 0x000fe80000000200 */
[----:B------:R-:W-:Y:S01]  /*1bb0*/  LDSM.16.M88.4 R52, [R234+0x800] ;  /* 0x00080000ea34783b */ /* 0x000fe20000000200 */
[C---:B--2---:R-:W-:Y:S03]  /*1bc0*/  HMMA.16816.F32.BF16 R60, R8.reuse, R28, RZ ;  /* 0x0000001c083c723c */ /* 0x044fe600000418ff */
[----:B------:R-:W-:Y:S05]  /*1bd0*/  LDSM.16.M88.4 R48, [R234+0x1000] ;  /* 0x00100000ea30783b */ /* 0x000fea0000000200 */
[C---:B----4-:R-:W-:Y:S08]  /*1be0*/  HMMA.16816.F32.BF16 R64, R8.reuse, R24, RZ ;  /* 0x000000180840723c */ /* 0x050ff000000418ff */
[C---:B---3--:R-:W-:Y:S08]  /*1bf0*/  HMMA.16816.F32.BF16 R68, R8.reuse, R16, RZ ;  /* 0x000000100844723c */ /* 0x048ff000000418ff */
[C---:B-----5:R-:W-:Y:S08]  /*1c00*/  HMMA.16816.F32.BF16 R72, R8.reuse, R32, RZ ;  /* 0x000000200848723c */ /* 0x060ff000000418ff */
[C---:B------:R-:W-:Y:S08]  /*1c10*/  HMMA.16816.F32.BF16 R76, R8.reuse, R36, RZ ;  /* 0x00000024084c723c */ /* 0x040ff000000418ff */
        /* <DEDUP_REMOVED lines=8> */
[----:B------:R-:W-:Y:S07]  /*1ca0*/  HMMA.16816.F32.BF16 R188, R8, R42, RZ ;  /* 0x0000002a08bc723c */ /* 0x000fee00000418ff */
[----:B------:R-:W-:Y:S01]  /*1cb0*/  IMAD.WIDE.U32 R8, R6, 0x70, R92 ;  /* 0x0000007006087825 */ /* 0x000fe200078e005c */
[----:B-1----:R-:W-:Y:S03]  /*1cc0*/  HMMA.16816.F32.BF16 R184, R12, R28, RZ ;  /* 0x0000001c0cb8723c */ /* 0x002fe600000418ff */
[----:B------:R-:W-:Y:S01]  /*1cd0*/  IMAD.IADD R0, R9, 0x1, R0 ;  /* 0x0000000109007824 */ /* 0x000fe200078e0200 */
[----:B------:R-:W-:-:S04]  /*1ce0*/  LEA R6, P2, R8, c[0x0][0x1f8], 0x1 ;  /* 0x00007e0008067a11 */ /* 0x000fc800078408ff */
[C---:B------:R-:W-:Y:S01]  /*1cf0*/  HMMA.16816.F32.BF16 R176, R12.reuse, R30, RZ ;  /* 0x0000001e0cb0723c */ /* 0x040fe200000418ff */
[----:B------:R-:W-:Y:S01]  /*1d00*/  LDSM.16.M88.4 R28, [R234+0x2800] ;  /* 0x00280000ea1c783b */ /* 0x000fe20000000200 */
[----:B------:R-:W-:Y:S02]  /*1d10*/  IADD3 R20, P0, R6, UR7, RZ ;  /* 0x0000000706147c10 */ /* 0x000fe4000ff1e0ff */
[----:B------:R-:W-:Y:S01]  /*1d20*/  LEA.HI.X R7, R8, c[0x0][0x1fc], R0, 0x1, P2 ;  /* 0x00007f0008077a11 */ /* 0x000fe200010f0c00 */
[----:B------:R-:W-:Y:S01]  /*1d30*/  IMAD.MOV.U32 R0, RZ, RZ, 0x40 ;  /* 0x00000040ff007424 */ /* 0x000fe200078e00ff */
[----:B------:R-:W-:Y:S01]  /*1d40*/  LDSM.16.M88.4 R8, [R233+0x7100] ;  /* 0x00710000e908783b */ /* 0x000fe20000000200 */
[----:B------:R-:W-:Y:S01]  /*1d50*/  LOP3.LUT P2, RZ, R23, 0x4, RZ, 0xc0, !PT ;  /* 0x0000000417ff7812 */ /* 0x000fe2000784c0ff */
[----:B------:R-:W-:Y:S01]  /*1d60*/  HMMA.16816.F32.BF16 R144, R12, R16, RZ ;  /* 0x000000100c90723c */ /* 0x000fe200000418ff */
[----:B------:R-:W-:Y:S02]  /*1d70*/  IADD3.X R21, R7, UR5, RZ, P0, !PT ;  /* 0x0000000507157c10 */ /* 0x000fe400087fe4ff */
[----:B------:R-:W-:-:S02]  /*1d80*/  ISETP.LT.OR P0, PT, R22, 0x21, P3 ;  /* 0x000000211600780c */ /* 0x000fc40001f01670 */
[----:B------:R-:W-:-:S03]  /*1d90*/  SEL R0, R0, 0xffffffc0, !P2 ;  /* 0xffffffc000007807 */ /* 0x000fc60005000000 */
[----:B------:R-:W-:Y:S01]  /*1da0*/  HMMA.16816.F32.BF16 R168, R12, R18, RZ ;  /* 0x000000120ca8723c */ /* 0x000fe200000418ff */
[----:B------:R-:W1:Y:S01]  /*1db0*/  LDSM.16.M88.4 R16, [R233+0x9100] ;  /* 0x00910000e910783b */ /* 0x000e620000000200 */
[----:B------:R-:W-:Y:S02]  /*1dc0*/  IMAD.IADD R229, R143, 0x1, R0 ;  /* 0x000000018fe57824 */ /* 0x000fe400078e0200 */
[----:B------:R-:W-:Y:S01]  /*1dd0*/  IMAD.IADD R228, R0, 0x1, R234 ;  /* 0x0000000100e47824 */ /* 0x000fe200078e02ea */
[----:B------:R-:W-:-:S03]  /*1de0*/  LOP3.LUT R0, R140, R5, RZ, 0xfc, !PT ;  /* 0x000000058c007212 */ /* 0x000fc600078efcff */
[C---:B------:R-:W-:Y:S08]  /*1df0*/  HMMA.16816.F32.BF16 R136, R12.reuse, R32, RZ ;  /* 0x000000200c88723c */ /* 0x040ff000000418ff */
[C---:B------:R-:W-:Y:S01]  /*1e00*/  HMMA.16816.F32.BF16 R164, R12.reuse, R34, RZ ;  /* 0x000000220ca4723c */ /* 0x040fe200000418ff */
[----:B------:R-:W2:Y:S07]  /*1e10*/  LDSM.16.M88.4 R32, [R234+0x2000] ;  /* 0x00200000ea20783b */ /* 0x000eae0000000200 */
[C---:B------:R-:W-:Y:S08]  /*1e20*/  HMMA.16816.F32.BF16 R152, R12.reuse, R24, RZ ;  /* 0x000000180c98723c */ /* 0x040ff000000418ff */
[C---:B------:R-:W-:Y:S01]  /*1e30*/  HMMA.16816.F32.BF16 R172, R12.reuse, R26, RZ ;  /* 0x0000001a0cac723c */ /* 0x040fe200000418ff */
[----:B------:R-:W-:Y:S07]  /*1e40*/  LDSM.16.M88.4 R24, [R234+0x3000] ;  /* 0x00300000ea18783b */ /* 0x000fee0000000200 */
[C---:B------:R-:W-:Y:S08]  /*1e50*/  HMMA.16816.F32.BF16 R132, R12.reuse, R36, RZ ;  /* 0x000000240c84723c */ /* 0x040ff000000418ff */
[----:B------:R-:W-:Y:S01]  /*1e60*/  HMMA.16816.F32.BF16 R156, R12, R38, RZ ;  /* 0x000000260c9c723c */ /* 0x000fe200000418ff */
[----:B------:R-:W3:Y:S04]  /*1e70*/  LDSM.16.M88.4 R36, [R234+0x1800] ;  /* 0x00180000ea24783b */ /* 0x000ee80000000200 */
[----:B------:R-:W-:Y:S01]  /*1e80*/  @!PT LDS RZ, [RZ] ;  /* 0x00000000fffff984 */ /* 0x000fe20000000800 */
[----:B------:R-:W-:Y:S01]  /*1e90*/  @!PT LDS RZ, [RZ] ;  /* 0x00000000fffff984 */ /* 0x000fe20000000800 */
[----:B------:R-:W-:Y:S01]  /*1ea0*/  @!PT LDS RZ, [RZ] ;  /* 0x00000000fffff984 */ /* 0x000fe20000000800 */
[----:B------:R4:W-:Y:S01]  /*1eb0*/  LDGSTS.E.BYPASS.LTC128B.128 [R241+0x100], [R6.64], !P6 ;  /* 0x0010000006f17fae */ /* 0x0009e2000f101d48 */
[----:B------:R-:W-:-:S02]  /*1ec0*/  ISETP.LT.OR P6, PT, R22, 0x31, P3 ;  /* 0x000000311600780c */ /* 0x000fc40001fc1670 */
[----:B------:R-:W-:Y:S01]  /*1ed0*/  HMMA.16816.F32.BF16 R124, R12, R44, RZ ;  /* 0x0000002c0c7c723c */ /* 0x000fe200000418ff */
[----:B------:R5:W-:Y:S01]  /*1ee0*/  LDGSTS.E.BYPASS.LTC128B.128 [R241+0x900], [R20.64], !P5 ;  /* 0x0090000014f17fae */ /* 0x000be2000e901d48 */
[----:B------:R-:W-:-:S06]  /*1ef0*/  ISETP.LT.OR P5, PT, R22, 0x41, P3 ;  /* 0x000000411600780c */ /* 0x000fcc0001fa1670 */
[C---:B------:R-:W-:Y:S08]  /*1f00*/  HMMA.16816.F32.BF16 R148, R12.reuse, R46, RZ ;  /* 0x0000002e0c94723c */ /* 0x040ff000000418ff */
[C---:B------:R-:W-:Y:S08]  /*1f10*/  HMMA.16816.F32.BF16 R120, R12.reuse, R40, RZ ;  /* 0x000000280c78723c */ /* 0x040ff000000418ff */
[----:B------:R-:W-:Y:S07]  /*1f20*/  HMMA.16816.F32.BF16 R128, R12, R42, RZ ;  /* 0x0000002a0c80723c */ /* 0x000fee00000418ff */
[----:B------:R-:W-:Y:S01]  /*1f30*/  IADD3 R12, P4, R20, UR7, RZ ;  /* 0x00000007140c7c10 */ /* 0x000fe2000ff9e0ff */
[----:B-1----:R-:W-:Y:S03]  /*1f40*/  HMMA.16816.F32.BF16 R44, R16, R28, R80 ;  /* 0x0000001c102c723c */ /* 0x002fe60000041850 */
[----:B------:R-:W-:-:S02]  /*1f50*/  IADD3.X R13, R21, UR5, RZ, P4, !PT ;  /* 0x00000005150d7c10 */ /* 0x000fc4000a7fe4ff */
[----:B------:R-:W-:-:S03]  /*1f60*/  IADD3 R14, P4, R12, UR7, RZ ;  /* 0x000000070c0e7c10 */ /* 0x000fc6000ff9e0ff */
[----:B------:R1:W-:Y:S01]  /*1f70*/  LDGSTS.E.BYPASS.LTC128B.128 [R241+0x1100], [R12.64], !P0 ;  /* 0x011000000cf17fae */ /* 0x0003e2000c101d48 */
[----:B------:R-:W-:Y:S01]  /*1f80*/  IADD3.X R15, R13, UR5, RZ, P4, !PT ;  /* 0x000000050d0f7c10 */ /* 0x000fe2000a7fe4ff */
[----:B--2---:R-:W-:Y:S01]  /*1f90*/  HMMA.16816.F32.BF16 R40, R16, R32, R76 ;  /* 0x000000201028723c */ /* 0x004fe2000004184c */
[----:B----4-:R-:W-:-:S03]  /*1fa0*/  IADD3 R6, P4, R14, UR7, RZ ;  /* 0x000000070e067c10 */ /* 0x010fc6000ff9e0ff */
[----:B------:R2:W-:Y:S01]  /*1fb0*/  LDGSTS.E.BYPASS.LTC128B.128 [R241+0x1900], [R14.64], !P6 ;  /* 0x019000000ef17fae */ /* 0x0005e2000f101d48 */
[----:B------:R-:W-:Y:S02]  /*1fc0*/  IADD3.X R7, R15, UR5, RZ, P4, !PT ;  /* 0x000000050f077c10 */ /* 0x000fe4000a7fe4ff */
[C---:B------:R-:W-:Y:S01]  /*1fd0*/  ISETP.LT.OR P4, PT, R22.reuse, 0x51, P3 ;  /* 0x000000511600780c */ /* 0x040fe20001f81670 */
[C---:B------:R-:W-:Y:S01]  /*1fe0*/  HMMA.16816.F32.BF16 R104, R16.reuse, R56, R60 ;  /* 0x000000381068723c */ /* 0x040fe2000004183c */
[----:B------:R-:W-:Y:S01]  /*1ff0*/  ISETP.LT.OR P3, PT, R22, 0x61, P3 ;  /* 0x000000611600780c */ /* 0x000fe20001f61670 */
[----:B------:R4:W-:Y:S06]  /*2000*/  LDGSTS.E.BYPASS.LTC128B.128 [R241+0x2100], [R6.64], !P5 ;  /* 0x0210000006f17fae */ /* 0x0009ec000e901d48 */
[C---:B---3--:R-:W-:Y:S08]  /*2010*/  HMMA.16816.F32.BF16 R92, R16.reuse, R36, R72 ;  /* 0x00000024105c723c */ /* 0x048ff00000041848 */
[----:B------:R-:W-:Y:S01]  /*2020*/  HMMA.16816.F32.BF16 R180, R16, R58, R84 ;  /* 0x0000003a10b4723c */ /* 0x000fe20000041854 */
[----:B-1----:R-:W-:-:S04]  /*2030*/  IADD3 R12, P0, R6, UR7, RZ ;  /* 0x00000007060c7c10 */ /* 0x002fc8000ff1e0ff */
[----:B------:R-:W-:Y:S02]  /*2040*/  IADD3.X R13, R7, UR5, RZ, P0, !PT ;  /* 0x00000005070d7c10 */ /* 0x000fe400087fe4ff */
[----:B--2---:R-:W-:Y:S01]  /*2050*/  IADD3 R14, P0, R12, UR7, RZ ;  /* 0x000000070c0e7c10 */ /* 0x004fe2000ff1e0ff */
[----:B------:R-:W-:Y:S02]  /*2060*/  HMMA.16816.F32.BF16 R220, R16, R54, R108 ;  /* 0x0000003610dc723c */ /* 0x000fe4000004186c */
[----:B------:R1:W-:Y:S01]  /*2070*/  LDGSTS.E.BYPASS.LTC128B.128 [R241+0x2900], [R12.64], !P4 ;  /* 0x029000000cf17fae */ /* 0x0003e2000e101d48 */
[----:B------:R-:W-:-:S05]  /*2080*/  IADD3.X R15, R13, UR5, RZ, P0, !PT ;  /* 0x000000050d0f7c10 */ /* 0x000fca00087fe4ff */
[----:B------:R1:W-:Y:S01]  /*2090*/  LDGSTS.E.BYPASS.LTC128B.128 [R241+0x3100], [R14.64], !P3 ;  /* 0x031000000ef17fae */ /* 0x0003e2000d901d48 */
[C---:B------:R-:W-:Y:S03]  /*20a0*/  HMMA.16816.F32.BF16 R216, R16.reuse, R50, R112 ;  /* 0x0000003210d8723c */ /* 0x040fe60000041870 */
[----:B-----5:R-:W-:Y:S04]  /*20b0*/  LDSM.16.M88.4 R20, [R231+0x9100] ;  /* 0x00910000e714783b */ /* 0x020fe80000000200 */
[----:B------:R-:W2:Y:S01]  /*20c0*/  LDSM.16.M88.4 R80, [R229+0x5900] ;  /* 0x00590000e550783b */ /* 0x000ea20000000200 */
[C---:B------:R-:W-:Y:S03]  /*20d0*/  HMMA.16816.F32.BF16 R100, R16.reuse, R52, R64 ;  /* 0x000000341064723c */ /* 0x040fe60000041840 */
[----:B------:R-:W3:Y:S04]  /*20e0*/  LDSM.16.M88.4 R76, [R229+0x6100] ;  /* 0x00610000e54c783b */ /* 0x000ee80000000200 */
[----:B------:R-:W5:Y:S01]  /*20f0*/  LDSM.16.M88.4 R60, [R229+0x4100] ;  /* 0x00410000e53c783b */ /* 0x000f620000000200 */
[C---:B------:R-:W-:Y:S03]  /*2100*/  HMMA.16816.F32.BF16 R96, R16.reuse, R48, R68 ;  /* 0x000000301060723c */ /* 0x040fe60000041844 */
[----:B------:R-:W2:Y:S04]  /*2110*/  LDSM.16.M88.4 R84, [R229+0x5100] ;  /* 0x00510000e554783b */ /* 0x000ea80000000200 */
[----:B------:R-:W2:Y:S01]  /*2120*/  LDSM.16.M88.4 R72, [R229+0x6900] ;  /* 0x00690000e548783b */ /* 0x000ea20000000200 */
[C---:B------:R-:W-:Y:S03]  /*2130*/  HMMA.16816.F32.BF16 R88, R16.reuse, R24, R88 ;  /* 0x000000181058723c */ /* 0x040fe60000041858 */
[----:B------:R-:W2:Y:S04]  /*2140*/  LDSM.16.M88.4 R64, [R229+0x3900] ;  /* 0x00390000e540783b */ /* 0x000ea80000000200 */
[----:B------:R-:W-:Y:S01]  /*2150*/  LDSM.16.M88.4 R68, [R229+0x4900] ;  /* 0x00490000e544783b */ /* 0x000fe20000000200 */
[C---:B------:R-:W-:Y:S03]  /*2160*/  HMMA.16816.F32.BF16 R112, R16.reuse, R38, R116 ;  /* 0x000000261070723c */ /* 0x040fe60000041874 */
[----:B-1----:R-:W-:Y:S04]  /*2170*/  LDSM.16.M88.4 R12, [R232+0x7100] ;  /* 0x00710000e80c783b */ /* 0x002fe80000000200 */
[----:B------:R-:W0:Y:S01]  /*2180*/  LDGDEPBAR ;  /* 0x00000000000079af */ /* 0x000e220000000000 */
[C---:B------:R-:W-:Y:S08]  /*2190*/  HMMA.16816.F32.BF16 R108, R16.reuse, R34, R160 ;  /* 0x00000022106c723c */ /* 0x040ff000000418a0 */
[C---:B------:R-:W-:Y:S08]  /*21a0*/  HMMA.16816.F32.BF16 R200, R16.reuse, R30, R192 ;  /* 0x0000001e10c8723c */ /* 0x040ff000000418c0 */
[----:B------:R-:W-:Y:S01]  /*21b0*/  HMMA.16816.F32.BF16 R188, R16, R26, R188 ;  /* 0x0000001a10bc723c */ /* 0x000fe200000418bc */
[----:B------:R-:W1:Y:S07]  /*21c0*/  LDSM.16.M88.4 R16, [R231+0x7100] ;  /* 0x00710000e710783b */ /* 0x000e6e0000000200 */
[C---:B------:R-:W-:Y:S08]  /*21d0*/  HMMA.16816.F32.BF16 R184, R8.reuse, R56, R184 ;  /* 0x0000003808b8723c */ /* 0x040ff000000418b8 */
[C---:B------:R-:W-:Y:S08]  /*21e0*/  HMMA.16816.F32.BF16 R192, R8.reuse, R52, R152 ;  /* 0x0000003408c0723c */ /* 0x040ff00000041898 */
[C---:B------:R-:W-:Y:S08]  /*21f0*/  HMMA.16816.F32.BF16 R56, R8.reuse, R58, R176 ;  /* 0x0000003a0838723c */ /* 0x040ff000000418b0 */
[C---:B------:R-:W-:Y:S08]  /*2200*/  HMMA.16816.F32.BF16 R52, R8.reuse, R54, R172 ;  /* 0x000000360834723c */ /* 0x040ff000000418ac */
[C---:B------:R-:W-:Y:S08]  /*2210*/  HMMA.16816.F32.BF16 R204, R8.reuse, R36, R136 ;  /* 0x0000002408cc723c */ /* 0x040ff00000041888 */
[C---:B------:R-:W-:Y:S08]  /*2220*/  HMMA.16816.F32.BF16 R208, R8.reuse, R32, R132 ;  /* 0x0000002008d0723c */ /* 0x040ff00000041884 */
[C---:B------:R-:W-:Y:S08]  /*2230*/  HMMA.16816.F32.BF16 R132, R8.reuse, R50, R168 ;  /* 0x000000320884723c */ /* 0x040ff000000418a8 */
[C---:B------:R-:W-:Y:S01]  /*2240*/  HMMA.16816.F32.BF16 R136, R8.reuse, R38, R164 ;  /* 0x000000260888723c */ /* 0x040fe200000418a4 */
[----:B------:R-:W-:Y:S07]  /*2250*/  LDSM.16.M88.4 R36, [R228+0x1800] ;  /* 0x00180000e424783b */ /* 0x000fee0000000200 */
[C---:B------:R-:W-:Y:S01]  /*2260*/  HMMA.16816.F32.BF16 R196, R8.reuse, R48, R144 ;  /* 0x0000003008c4723c */ /* 0x040fe20000041890 */
[----:B------:R-:W-:Y:S07]  /*2270*/  LDSM.16.M88.4 R48, [R228] ;  /* 0x00000000e430783b */ /* 0x000fee0000000200 */
[C---:B------:R-:W-:Y:S08]  /*2280*/  HMMA.16816.F32.BF16 R212, R8.reuse, R28, R124 ;  /* 0x0000001c08d4723c */ /* 0x040ff0000004187c */
[C---:B------:R-:W-:Y:S01]  /*2290*/  HMMA.16816.F32.BF16 R172, R8.reuse, R30, R148 ;  /* 0x0000001e08ac723c */ /* 0x040fe20000041894 */
[----:B------:R-:W-:Y:S07]  /*22a0*/  LDSM.16.M88.4 R28, [R228+0x2800] ;  /* 0x00280000e41c783b */ /* 0x000fee0000000200 */
[C---:B------:R-:W-:Y:S08]  /*22b0*/  HMMA.16816.F32.BF16 R224, R8.reuse, R24, R120 ;  /* 0x0000001808e0723c */ /* 0x040ff00000041878 */
[C---:B------:R-:W-:Y:S01]  /*22c0*/  HMMA.16816.F32.BF16 R168, R8.reuse, R34, R156 ;  /* 0x0000002208a8723c */ /* 0x040fe2000004189c */
[----:B------:R-:W-:Y:S07]  /*22d0*/  LDSM.16.M88.4 R32, [R228+0x2000] ;  /* 0x00200000e420783b */ /* 0x000fee0000000200 */
[----:B------:R-:W-:Y:S01]  /*22e0*/  HMMA.16816.F32.BF16 R164, R8, R26, R128 ;  /* 0x0000001a08a4723c */ /* 0x000fe20000041880 */
[----:B------:R-:W-:Y:S04]  /*22f0*/  LDSM.16.M88.4 R8, [R232+0x9100] ;  /* 0x00910000e808783b */ /* 0x000fe80000000200 */
[----:B------:R-:W-:Y:S03]  /*2300*/  LDSM.16.M88.4 R24, [R228+0x3000] ;  /* 0x00300000e418783b */ /* 0x000fe60000000200 */
[C---:B--2---:R-:W-:Y:S01]  /*2310*/  HMMA.16816.F32.BF16 R144, R20.reuse, R80, R40 ;  /* 0x000000501490723c */ /* 0x044fe20000041828 */
[----:B------:R-:W2:Y:S07]  /*2320*/  LDSM.16.M88.4 R40, [R228+0x1000] ;  /* 0x00100000e428783b */ /* 0x000eae0000000200 */
[----:B---3--:R-:W-:Y:S01]  /*2330*/  HMMA.16816.F32.BF16 R128, R20, R76, R44 ;  /* 0x0000004c1480723c */ /* 0x008fe2000004182c */
[----:B------:R-:W3:Y:S01]  /*2340*/  LDSM.16.M88.4 R44, [R228+0x800] ;  /* 0x00080000e42c783b */ /* 0x000ee20000000200 */
[----:B------:R-:W-:-:S06]  /*2350*/  DEPBAR.LE SB0, 0x0 ;  /* 0x000080000000791a */ /* 0x000fcc0000000000 */
[C---:B-----5:R-:W-:Y:S08]  /*2360*/  HMMA.16816.F32.BF16 R156, R20.reuse, R60, R100 ;  /* 0x0000003c149c723c */ /* 0x060ff00000041864 */
[C---:B------:R-:W-:Y:S08]  /*2370*/  HMMA.16816.F32.BF16 R148, R20.reuse, R84, R92 ;  /* 0x000000541494723c */ /* 0x040ff0000004185c */
[C---:B------:R-:W-:Y:S08]  /*2380*/  HMMA.16816.F32.BF16 R100, R20.reuse, R72, R88 ;  /* 0x000000481464723c */ /* 0x040ff00000041858 */
[C---:B------:R-:W-:Y:S08]  /*2390*/  HMMA.16816.F32.BF16 R160, R20.reuse, R64, R104 ;  /* 0x0000004014a0723c */ /* 0x040ff00000041868 */
[----:B------:R-:W-:Y:S08]  /*23a0*/  HMMA.16816.F32.BF16 R124, R20, R66, R180 ;  /* 0x00000042147c723c */ /* 0x000ff000000418b4 */
[C---:B-1----:R-:W-:Y:S08]  /*23b0*/  HMMA.16816.F32.BF16 R92, R16.reuse, R64, R184 ;  /* 0x00000040105c723c */ /* 0x042ff000000418b8 */
[----:B------:R-:W-:Y:S08]  /*23c0*/  HMMA.16816.F32.BF16 R88, R16, R66, R56 ;  /* 0x000000421058723c */ /* 0x000ff00000041838 */
[C---:B------:R-:W-:Y:S08]  /*23d0*/  HMMA.16816.F32.BF16 R152, R20.reuse, R68, R96 ;  /* 0x000000441498723c */ /* 0x040ff00000041860 */
[----:B------:R-:W-:Y:S08]  /*23e0*/  HMMA.16816.F32.BF16 R120, R20, R62, R220 ;  /* 0x0000003e1478723c */ /* 0x000ff000000418dc */
[C---:B------:R-:W-:Y:S08]  /*23f0*/  HMMA.16816.F32.BF16 R64, R16.reuse, R60, R192 ;  /* 0x0000003c1040723c */ /* 0x040ff000000418c0 */
[----:B------:R-:W-:Y:S08]  /*2400*/  HMMA.16816.F32.BF16 R56, R16, R62, R52 ;  /* 0x0000003e1038723c */ /* 0x000ff00000041834 */
[C---:B------:R-:W-:Y:S08]  /*2410*/  HMMA.16816.F32.BF16 R116, R20.reuse, R70, R216 ;  /* 0x000000461474723c */ /* 0x040ff000000418d8 */
[C---:B------:R-:W-:Y:S08]  /*2420*/  HMMA.16816.F32.BF16 R112, R20.reuse, R86, R112 ;  /* 0x000000561470723c */ /* 0x040ff00000041870 */
[C---:B------:R-:W-:Y:S08]  /*2430*/  HMMA.16816.F32.BF16 R108, R20.reuse, R82, R108 ;  /* 0x00000052146c723c */ /* 0x040ff0000004186c */
[C---:B------:R-:W-:Y:S07]  /*2440*/  HMMA.16816.F32.BF16 R104, R20.reuse, R78, R200 ;  /* 0x0000004e1468723c */ /* 0x040fee00000418c8 */
[----:B------:R-:W-:Y:S01]  /*2450*/  IMAD.MOV.U32 R202, RZ, RZ, R235 ;  /* 0x000000ffffca7224 */ /* 0x000fe200078e00eb */
[----:B------:R-:W-:Y:S01]  /*2460*/  HMMA.16816.F32.BF16 R96, R20, R74, R188 ;  /* 0x0000004a1460723c */ /* 0x000fe200000418bc */
[----:B------:R-:W-:Y:S01]  /*2470*/  IMAD.MOV.U32 R203, RZ, RZ, R236 ;  /* 0x000000ffffcb7224 */ /* 0x000fe200078e00ec */
[----:B------:R-:W-:-:S02]  /*2480*/  IADD3 R236, R234, 0x2800, RZ ;  /* 0x00002800eaec7810 */ /* 0x000fc40007ffe0ff */
[----:B------:R-:W-:Y:S02]  /*2490*/  ISETP.GT.AND P0, PT, R142, R202, PT ;  /* 0x000000ca8e00720c */ /* 0x000fe40003f04270 */
[----:B------:R-:W-:Y:S02]  /*24a0*/  IADD3 R235, R234, 0x3000, RZ ;  /* 0x00003000eaeb7810 */ /* 0x000fe40007ffe0ff */
[C---:B------:R-:W-:Y:S08]  /*24b0*/  HMMA.16816.F32.BF16 R60, R16.reuse, R84, R204 ;  /* 0x00000054103c723c */ /* 0x040ff000000418cc */
        /* <DEDUP_REMOVED lines=9> */
[C---:B--2---:R-:W-:Y:S08]  /*2550*/  HMMA.16816.F32.BF16 R152, R8.reuse, R40, R152 ;  /* 0x000000280898723c */ /* 0x044ff00000041898 */
[C---:B------:R-:W-:Y:S08]  /*2560*/  HMMA.16816.F32.BF16 R116, R8.reuse, R42, R116 ;  /* 0x0000002a0874723c */ /* 0x040ff00000041874 */
[----:B------:R-:W-:Y:S08]  /*2570*/  HMMA.16816.F32.BF16 R164, R8, R36, R148 ;  /* 0x0000002408a4723c */ /* 0x000ff00000041894 */
[C---:B------:R-:W-:Y:S08]  /*2580*/  HMMA.16816.F32.BF16 R52, R12.reuse, R40, R52 ;  /* 0x000000280c34723c */ /* 0x040ff00000041834 */
[----:B------:R-:W-:Y:S08]  /*2590*/  HMMA.16816.F32.BF16 R20, R12, R42, R20 ;  /* 0x0000002a0c14723c */ /* 0x000ff00000041814 */
[C---:B---3--:R-:W-:Y:S08]  /*25a0*/  HMMA.16816.F32.BF16 R156, R8.reuse, R44, R156 ;  /* 0x0000002c089c723c */ /* 0x048ff0000004189c */
[C---:B------:R-:W-:Y:S08]  /*25b0*/  HMMA.16816.F32.BF16 R120, R8.reuse, R46, R120 ;  /* 0x0000002e0878723c */ /* 0x040ff00000041878 */
[C---:B------:R-:W-:Y:S08]  /*25c0*/  HMMA.16816.F32.BF16 R148, R8.reuse, R38, R112 ;  /* 0x000000260894723c */ /* 0x040ff00000041870 */
        /* <DEDUP_REMOVED lines=22> */
[----:B----4-:R-:W-:Y:S01]  /*2730*/  IADD3 R2, R203, -0x2, RZ ;  /* 0xfffffffecb027810 */ /* 0x010fe20007ffe0ff */
        /* <DEDUP_REMOVED lines=31> */
.L_x_1632:
[----:B----4-:R-:W-:Y:S01]  /*2930*/  LOP3.LUT R2, R242, 0xffffffe0, RZ, 0xc0, !PT ;  /* 0xffffffe0f2027812 */ /* 0x010fe200078ec0ff */
[----:B------:R-:W-:Y:S01]  /*2940*/  STL [R1+0x44], R228 ;  /* 0x000044e401007387 */ /* 0x000fe20000100800 */
[----:B---3--:R-:W-:Y:S01]  /*2950*/  IADD3 R6, R141, c[0x0][0x1d0], RZ ;  /* 0x000074008d067a10 */ /* 0x008fe20007ffe0ff */
[----:B------:R-:W-:Y:S02]  /*2960*/  IMAD.SHL.U32 R224, R0, 0x2, RZ ;  /* 0x0000000200e07824 */ /* 0x000fe400078e00ff */
[----:B------:R-:W-:Y:S01]  /*2970*/  IMAD.IADD R2, R244, 0x1, -R2 ;  /* 0x00000001f4027824 */ /* 0x000fe200078e0a02 */
[----:B------:R-:W-:Y:S01]  /*2980*/  STL [R1+0x40], R143 ;  /* 0x0000408f01007387 */ /* 0x000fe20000100800 */
[----:B------:R-:W-:-:S02]  /*2990*/  IMAD R225, R4, 0x2, R224 ;  /* 0x0000000204e17824 */ /* 0x000fc400078e02e0 */
[C---:B------:R-:W-:Y:S01]  /*29a0*/  IMAD R227, R3.reuse, 0x2, R224 ;  /* 0x0000000203e37824 */ /* 0x040fe200078e02e0 */
[----:B------:R-:W-:Y:S01]  /*29b0*/  SHF.R.S32.HI R5, RZ, 0x1f, R2 ;  /* 0x0000001fff057819 */ /* 0x000fe20000011402 */
[----:B------:R-:W0:Y:S01]  /*29c0*/  LDGDEPBAR ;  /* 0x00000000000079af */ /* 0x000e220000000000 */
[----:B------:R-:W-:Y:S02]  /*29d0*/  LEA R226, R3, R225, 0x1 ;  /* 0x000000e103e27211 */ /* 0x000fe400078e08ff */
        /* <DEDUP_REMOVED lines=77> */
[----:B------:R-:W-:Y:S01]  /*2eb0*/  ISETP.GT.AND P3, PT, R2, 0x38, PT ;  /* 0x000000380200780c */ /* 0x000fe20003f64270 */
[----:B------:R-:W-:Y:S01]  /*2ec0*/  LDSM.16.MT88.4 R20, [R224+0x900] ;  /* 0x00090000e014783b */ /* 0x000fe20000004200 */
[----:B------:R-:W-:Y:S02]  /*2ed0*/  FSEL R119, R17, -INF , P2 ;  /* 0xff80000011777808 */ /* 0x000fe40001000000 */
[----:B------:R-:W-:Y:S02]  /*2ee0*/  FMNMX.FTZ R5, R118, R5, !PT ;  /* 0x0000000576057209 */ /* 0x000fe40007810000 */
[----:B------:R-:W-:Y:S02]  /*2ef0*/  FSEL R135, R166, -INF , P0 ;  /* 0xff800000a6877808 */ /* 0x000fe40000000000 */
[----:B------:R-:W-:Y:S01]  /*2f00*/  FSEL R127, R164, -INF , P0 ;  /* 0xff800000a47f7808 */ /* 0x000fe20000000000 */
[----:B------:R-:W-:Y:S01]  /*2f10*/  IMAD.MOV.U32 R164, RZ, RZ, R202 ;  /* 0x000000ffffa47224 */ /* 0x000fe200078e00ca */
[----:B------:R-:W-:-:S02]  /*2f20*/  FSEL R156, R18, -INF , P0 ;  /* 0xff800000129c7808 */ /* 0x000fc40000000000 */
[----:B------:R-:W-:Y:S02]  /*2f30*/  ISETP.GT.AND P0, PT, R2, 0x39, PT ;  /* 0x000000390200780c */ /* 0x000fe40003f04270 */
[----:B------:R-:W-:Y:S02]  /*2f40*/  FSEL R142, R36, -INF , P3 ;  /* 0xff800000248e7808 */ /* 0x000fe40001800000 */
[----:B------:R-:W-:Y:S02]  /*2f50*/  FMNMX.FTZ R5, R119, R5, !PT ;  /* 0x0000000577057209 */ /* 0x000fe40007810000 */
[----:B------:R-:W-:Y:S02]  /*2f60*/  FSEL R140, R167, -INF , P2 ;  /* 0xff800000a78c7808 */ /* 0x000fe40001000000 */
[----:B------:R-:W-:Y:S02]  /*2f70*/  FSEL R133, R165, -INF , P2 ;  /* 0xff800000a5857808 */ /* 0x000fe40001000000 */
[----:B------:R-:W-:-:S02]  /*2f80*/  FSEL R158, R19, -INF , P2 ;  /* 0xff800000139e7808 */ /* 0x000fc40001000000 */
[----:B------:R-:W-:Y:S01]  /*2f90*/  ISETP.GT.AND P2, PT, R2, 0x40, PT ;  /* 0x000000400200780c */ /* 0x000fe20003f44270 */
[----:B------:R-:W-:Y:S01]  /*2fa0*/  LDSM.16.MT88.4 R16, [R224+0x100] ;  /* 0x00010000e010783b */ /* 0x000fe20000004200 */
        /* <DEDUP_REMOVED lines=13> */
[----:B------:R-:W-:Y:S02]  /*3080*/  FSEL R134, R150, -INF , P3 ;  /* 0xff80000096867808 */ /* 0x000fe40001800000 */
[----:B------:R-:W-:Y:S02]  /*3090*/  FSEL R151, R38, -INF , P3 ;  /* 0xff80000026977808 */ /* 0x000fe40001800000 */
[C---:B------:R-:W-:Y:S01]  /*30a0*/  ISETP.GT.AND P0, PT, R2.reuse, 0x49, PT ;  /* 0x000000490200780c */ /* 0x040fe20003f04270 */
[----:B------:R-:W-:Y:S01]  /*30b0*/  LDSM.16.MT88.4 R36, [R226+0x100] ;  /* 0x00010000e224783b */ /* 0x000fe20000004200 */
[----:B------:R-:W-:-:S02]  /*30c0*/  ISETP.GT.AND P3, PT, R2, 0x48, PT ;  /* 0x000000480200780c */ /* 0x000fc40003f64270 */
[----:B------:R-:W-:Y:S02]  /*30d0*/  FMNMX.FTZ R5, R148, R5, !PT ;  /* 0x0000000594057209 */ /* 0x000fe40007810000 */
[----:B------:R-:W-:Y:S02]  /*30e0*/  FSEL R162, R109, -INF , P0 ;  /* 0xff8000006da27808 */ /* 0x000fe40000000000 */
[----:B------:R-:W-:Y:S02]  /*30f0*/  FSEL R109, R32, -INF , P3 ;  /* 0xff800000206d7808 */ /* 0x000fe40001800000 */
[----:B------:R-:W-:Y:S02]  /*3100*/  FMNMX.FTZ R5, R149, R5, !PT ;  /* 0x0000000595057209 */ /* 0x000fe40007810000 */
        /* <DEDUP_REMOVED lines=8> */
[----:B------:R-:W-:Y:S02]  /*3190*/  ISETP.GT.AND P0, PT, R2, 0x51, PT ;  /* 0x000000510200780c */ /* 0x000fe40003f04270 */
[----:B------:R-:W-:Y:S02]  /*31a0*/  FSEL R246, R44, -INF , P2 ;  /* 0xff8000002cf67808 */ /* 0x000fe40001000000 */
[----:B------:R-:W-:Y:S02]  /*31b0*/  FMNMX.FTZ R5, R150, R5, !PT ;  /* 0x0000000596057209 */ /* 0x000fe40007810000 */
[----:B------:R-:W-:Y:S02]  /*31c0*/  FSEL R100, R58, -INF , P4 ;  /* 0xff8000003a647808 */ /* 0x000fe40002000000 */
[----:B------:R-:W-:Y:S02]  /*31d0*/  ISETP.GT.AND P4, PT, R2, 0x58, PT ;  /* 0x000000580200780c */ /* 0x000fe40003f84270 */
[----:B------:R-:W-:-:S02]  /*31e0*/  FSEL R245, R45, -INF , P0 ;  /* 0xff8000002df57808 */ /* 0x000fc40000000000 */
[----:B------:R-:W-:Y:S02]  /*31f0*/  FMNMX.FTZ R5, R246, R5, !PT ;  /* 0x00000005f6057209 */ /* 0x000fe40007810000 */
[----:B------:R-:W-:Y:S02]  /*3200*/  ISETP.GT.AND P6, PT, R2, 0x59, PT ;  /* 0x000000590200780c */ /* 0x000fe40003fc4270 */
[----:B------:R-:W-:Y:S02]  /*3210*/  FSEL R152, R68, -INF , P4 ;  /* 0xff80000044987808 */ /* 0x000fe40002000000 */
[----:B------:R-:W-:Y:S02]  /*3220*/  FMNMX.FTZ R5, R245, R5, !PT ;  /* 0x00000005f5057209 */ /* 0x000fe40007810000 */
[----:B------:R-:W-:Y:S02]  /*3230*/  ISETP.GT.AND P5, PT, R2, 0x60, PT ;  /* 0x000000600200780c */ /* 0x000fe40003fa4270 */
[----:B------:R-:W-:-:S02]  /*3240*/  FSEL R153, R69, -INF , P6 ;  /* 0xff80000045997808 */ /* 0x000fc40003000000 */
[----:B------:R-:W-:Y:S02]  /*3250*/  FMNMX.FTZ R5, R152, R5, !PT ;  /* 0x0000000598057209 */ /* 0x000fe40007810000 */
[----:B------:R-:W-:Y:S02]  /*3260*/  ISETP.GT.AND P4, PT, R2, 0x61, PT ;  /* 0x000000610200780c */ /* 0x000fe40003f84270 */
[----:B------:R-:W-:Y:S02]  /*3270*/  FSEL R181, R76, -INF , P5 ;  /* 0xff8000004cb57808 */ /* 0x000fe40002800000 */
[----:B------:R-:W-:Y:S02]  /*3280*/  FMNMX.FTZ R5, R153, R5, !PT ;  /* 0x0000000599057209 */ /* 0x000fe40007810000 */
[----:B------:R-:W-:Y:S02]  /*3290*/  FSEL R177, R110, -INF , P3 ;  /* 0xff8000006eb17808 */ /* 0x000fe40001800000 */
[----:B------:R-:W-:-:S02]  /*32a0*/  FSEL R160, R108, -INF , P3 ;  /* 0xff8000006ca07808 */ /* 0x000fc40001800000 */
[----:B------:R-:W-:Y:S02]  /*32b0*/  FSEL R179, R34, -INF , P3 ;  /* 0xff80000022b37808 */ /* 0x000fe40001800000 */
[----:B------:R-:W-:Y:S01]  /*32c0*/  ISETP.GT.AND P3, PT, R2, 0x68, PT ;  /* 0x000000680200780c */ /* 0x000fe20003f64270 */
[----:B------:R-:W-:Y:S01]  /*32d0*/  LDSM.16.MT88.4 R32, [R225+0x100] ;  /* 0x00010000e120783b */ /* 0x000fe20000004200 */
        /* <DEDUP_REMOVED lines=9> */
[----:B------:R-:W-:-:S02]  /*3370*/  FMNMX.FTZ R5, R154, R5, !PT ;  /* 0x000000059a057209 */ /* 0x000fc40007810000 */
[----:B------:R-:W-:Y:S02]  /*3380*/  FSEL R213, R131, -INF , P0 ;  /* 0xff80000083d57808 */ /* 0x000fe40000000000 */
[----:B------:R-:W-:Y:S02]  /*3390*/  FMNMX.FTZ R5, R111, R5, !PT ;  /* 0x000000056f057209 */ /* 0x000fe40007810000 */
[----:B------:R-:W-:Y:S02]  /*33a0*/  FSEL R205, R129, -INF , P0 ;  /* 0xff80000081cd7808 */ /* 0x000fe40000000000 */
[----:B------:R-:W-:Y:S01]  /*33b0*/  FSEL R197, R47, -INF , P0 ;  /* 0xff8000002fc57808 */ /* 0x000fe20000000000 */
[----:B------:R-:W1:Y:S01]  /*33c0*/  SHFL.BFLY PT, R6, R5, 0x2, 0x1f ;  /* 0x0c401f0005067f89 */ /* 0x000e6200000e0000 */
[----:B------:R-:W-:Y:S02]  /*33d0*/  FMNMX.FTZ R8, R50, R51, !PT ;  /* 0x0000003332087209 */ /* 0x000fe40007810000 */
[----:B------:R-:W-:-:S02]  /*33e0*/  FSEL R129, R169, -INF , P6 ;  /* 0xff800000a9817808 */ /* 0x000fc40003000000 */
[----:B------:R-:W-:Y:S02]  /*33f0*/  FMNMX.FTZ R8, R60, R8, !PT ;  /* 0x000000083c087209 */ /* 0x000fe40007810000 */
        /* <DEDUP_REMOVED lines=9> */
[----:B-1----:R-:W-:Y:S02]  /*3490*/  FMNMX.FTZ R5, R5, R6, !PT ;  /* 0x0000000605057209 */ /* 0x002fe40007810000 */
[----:B------:R-:W-:-:S02]  /*34a0*/  FSEL R173, R71, -INF , P6 ;  /* 0xff80000047ad7808 */ /* 0x000fc40003000000 */
[----:B------:R-:W-:Y:S01]  /*34b0*/  FSEL R252, R78, -INF , P5 ;  /* 0xff8000004efc7808 */ /* 0x000fe20002800000 */
[----:B------:R-:W1:Y:S01]  /*34c0*/  SHFL.BFLY PT, R6, R5, 0x1, 0x1f ;  /* 0x0c201f0005067f89 */ /* 0x000e6200000e0000 */
[----:B------:R-:W-:Y:S02]  /*34d0*/  FSEL R251, R79, -INF , P4 ;  /* 0xff8000004ffb7808 */ /* 0x000fe40002000000 */
[----:B------:R-:W-:Y:S02]  /*34e0*/  FSEL R223, R74, -INF , P3 ;  /* 0xff8000004adf7808 */ /* 0x000fe40001800000 */
[----:B------:R-:W-:Y:S02]  /*34f0*/  FSEL R222, R75, -INF , P2 ;  /* 0xff8000004bde7808 */ /* 0x000fe40001000000 */
[----:B------:R-:W-:Y:S02]  /*3500*/  MOV R167, R203 ;  /* 0x000000cb00a77202 */ /* 0x000fe40000000f00 */
[----:B-1----:R-:W-:-:S02]  /*3510*/  FMNMX.FTZ R138, R5, R6, !PT ;  /* 0x00000006058a7209 */ /* 0x002fc40007810000 */
[----:B------:R-:W-:Y:S02]  /*3520*/  FMNMX.FTZ R5, R15, R24, !PT ;  /* 0x000000180f057209 */ /* 0x000fe40007810000 */
[----:B------:R-:W-:Y:S01]  /*3530*/  FMNMX.FTZ R6, R27, R28, !PT ;  /* 0x0000001c1b067209 */ /* 0x000fe20007810000 */
[----:B------:R-:W-:Y:S01]  /*3540*/  FMUL.FTZ R7, R138, c[0x0][0x2d0] ;  /* 0x0000b4008a077a20 */ /* 0x000fe20000410000 */
        /* <DEDUP_REMOVED lines=25> */
[----:B------:R-:W-:Y:S02]  /*36e0*/  FSETP.NEU.FTZ.AND P0, PT, R138, -INF , PT ;  /* 0xff8000008a00780b */ /* 0x000fe40003f1d000 */
[----:B------:R-:W-:Y:S02]  /*36f0*/  FMNMX.FTZ R5, R132, R5, !PT ;  /* 0x0000000584057209 */ /* 0x000fe40007810000 */
[----:B------:R-:W-:-:S02]  /*3700*/  FMNMX.FTZ R6, R134, R6, !PT ;  /* 0x0000000686067209 */ /* 0x000fc40007810000 */
[----:B------:R-:W-:Y:S02]  /*3710*/  FMNMX.FTZ R5, R159, R5, !PT ;  /* 0x000000059f057209 */ /* 0x000fe40007810000 */
[----:B------:R-:W-:Y:S02]  /*3720*/  FSEL R7, R7, RZ, P0 ;  /* 0x000000ff07077208 */ /* 0x000fe40000000000 */
[----:B------:R-:W-:Y:S02]  /*3730*/  FMNMX.FTZ R5, R161, R5, !PT ;  /* 0x00000005a1057209 */ /* 0x000fe40007810000 */
[----:B------:R-:W-:Y:S02]  /*3740*/  ISETP.GT.AND P0, PT, R2, 0x58, PT ;  /* 0x000000580200780c */ /* 0x000fe40003f04270 */
[----:B------:R-:W-:Y:S02]  /*3750*/  FMNMX.FTZ R5, R160, R5, !PT ;  /* 0x00000005a0057209 */ /* 0x000fe40007810000 */
[----:B------:R-:W-:-:S02]  /*3760*/  FSEL R128, R168, -INF , P0 ;  /* 0xff800000a8807808 */ /* 0x000fc40000000000 */
        /* <DEDUP_REMOVED lines=22> */
[----:B------:R-:W-:Y:S01]  /*38d0*/  IMAD.MOV.U32 R170, RZ, RZ, R181 ;  /* 0x000000ffffaa7224 */ /* 0x000fe200078e00b5 */
[----:B------:R-:W-:Y:S02]  /*38e0*/  FMNMX.FTZ R136, R220, R136, !PT ;  /* 0x00000088dc887209 */ /* 0x000fe40007810000 */
[----:B------:R-:W-:-:S02]  /*38f0*/  FMNMX.FTZ R5, R122, R5, !PT ;  /* 0x000000057a057209 */ /* 0x000fc40007810000 */
[----:B------:R-:W-:Y:S02]  /*3900*/  FMNMX.FTZ R2, R131, R2, !PT ;  /* 0x0000000283027209 */ /* 0x000fe40007810000 */
[----:B------:R-:W-:Y:S02]  /*3910*/  FMNMX.FTZ R136, R221, R136, !PT ;  /* 0x00000088dd887209 */ /* 0x000fe40007810000 */
[----:B------:R-:W-:Y:S02]  /*3920*/  FMNMX.FTZ R5, R124, R5, !PT ;  /* 0x000000057c057209 */ /* 0x000fe40007810000 */
[----:B------:R-:W-:Y:S01]  /*3930*/  FMNMX.FTZ R2, R130, R2, !PT ;  /* 0x0000000282027209 */ /* 0x000fe20007810000 */
[----:B------:R-:W1:Y:S01]  /*3940*/  SHFL.BFLY PT, R6, R136, 0x2, 0x1f ;  /* 0x0c401f0088067f89 */ /* 0x000e6200000e0000 */
        /* <DEDUP_REMOVED lines=9> */
[----:B------:R-:W-:Y:S01]  /*39e0*/  FSEL R172, R70, -INF , P0 ;  /* 0xff80000046ac7808 */ /* 0x000fe20000000000 */
[----:B------:R-:W2:Y:S01]  /*39f0*/  SHFL.BFLY PT, R8, R2, 0x2, 0x1f ;  /* 0x0c401f0002087f89 */ /* 0x000ea200000e0000 */
[----:B------:R-:W-:Y:S02]  /*3a00*/  FMNMX.FTZ R5, R184, R5, !PT ;  /* 0x00000005b8057209 */ /* 0x000fe40007810000 */
[----:B-1----:R-:W-:Y:S01]  /*3a10*/  FMNMX.FTZ R136, R136, R6, !PT ;  /* 0x0000000688887209 */ /* 0x002fe20007810000 */
[----:B------:R-:W-:Y:S01]  /*3a20*/  FFMA.FTZ R6, R10, c[0x0][0x2d0], -R7 ;  /* 0x0000b4000a067a23 */ /* 0x000fe20000010807 */
[----:B------:R-:W-:-:S03]  /*3a30*/  FMNMX.FTZ R5, R179, R5, !PT ;  /* 0x00000005b3057209 */ /* 0x000fc60007810000 */
[----:B------:R-:W1:Y:S01]  /*3a40*/  SHFL.BFLY PT, R9, R136, 0x1, 0x1f ;  /* 0x0c201f0088097f89 */ /* 0x000e6200000e0000 */
[----:B------:R-:W-:Y:S01]  /*3a50*/  FMNMX.FTZ R5, R186, R5, !PT ;  /* 0x00000005ba057209 */ /* 0x000fe20007810000 */
[----:B------:R3:W-:Y:S01]  /*3a60*/  MUFU.EX2 R110, R6 ;  /* 0x00000006006e7308 */ /* 0x0007e20000000800 */
[----:B--2---:R-:W-:Y:S02]  /*3a70*/  FMNMX.FTZ R2, R2, R8, !PT ;  /* 0x0000000802027209 */ /* 0x004fe40007810000 */
[----:B---3--:R-:W-:Y:S01]  /*3a80*/  FMNMX.FTZ R6, R108, R5, !PT ;  /* 0x000000056c067209 */ /* 0x008fe20007810000 */
[----:B------:R-:W-:Y:S02]  /*3a90*/  FFMA.FTZ R5, R11, c[0x0][0x2d0], -R7 ;  /* 0x0000b4000b057a23 */ /* 0x000fe40000010807 */
[----:B------:R-:W2:Y:S01]  /*3aa0*/  SHFL.BFLY PT, R11, R2, 0x1, 0x1f ;  /* 0x0c201f00020b7f89 */ /* 0x000ea200000e0000 */
[----:B------:R-:W-:Y:S01]  /*3ab0*/  FMNMX.FTZ R6, R197, R6, !PT ;  /* 0x00000006c5067209 */ /* 0x000fe20007810000 */
[----:B------:R3:W4:Y:S01]  /*3ac0*/  MUFU.EX2 R143, R5 ;  /* 0x00000005008f7308 */ /* 0x0007220000000800 */
[----:B-1----:R-:W-:-:S02]  /*3ad0*/  FMNMX.FTZ R136, R136, R9, !PT ;  /* 0x0000000988887209 */ /* 0x002fc40007810000 */
[----:B------:R-:W-:Y:S02]  /*3ae0*/  FMNMX.FTZ R6, R172, R6, !PT ;  /* 0x00000006ac067209 */ /* 0x000fe40007810000 */
[C---:B------:R-:W-:Y:S01]  /*3af0*/  FSETP.NEU.FTZ.AND P0, PT, R136.reuse, -INF , PT ;  /* 0xff8000008800780b */ /* 0x040fe20003f1d000 */
[----:B------:R-:W-:Y:S01]  /*3b00*/  FMUL.FTZ R9, R136, c[0x0][0x2d0] ;  /* 0x0000b40088097a20 */ /* 0x000fe20000410000 */
[----:B------:R-:W-:Y:S01]  /*3b10*/  FMNMX.FTZ R6, R173, R6, !PT ;  /* 0x00000006ad067209 */ /* 0x000fe20007810000 */
[----:B---3--:R-:W-:Y:S01]  /*3b20*/  FFMA.FTZ R5, R12, c[0x0][0x2d0], -R7 ;  /* 0x0000b4000c057a23 */ /* 0x008fe20000010807 */
[----:B----4-:R-:W-:-:S03]  /*3b30*/  F2FP.BF16.PACK_AB R12, R143, R110 ;  /* 0x0000006e8f0c723e */ /* 0x010fc600000010ff */
        /* <DEDUP_REMOVED lines=21> */
[----:B--2---:R-:W-:-:S07]  /*3c90*/  FFMA.FTZ R5, R24, c[0x0][0x2d0], -R6 ;  /* 0x0000b40018057a23 */ /* 0x004fce0000010806 */
[----:B------:R2:W3:Y:S01]  /*3ca0*/  MUFU.EX2 R217, R5 ;  /* 0x0000000500d97308 */ /* 0x0004e20000000800 */
[----:B-1----:R-:W-:Y:S01]  /*3cb0*/  F2FP.BF16.PACK_AB R10, R194, R199 ;  /* 0x000000c7c20a723e */ /* 0x002fe200000010ff */
[----:B--2---:R-:W-:-:S05]  /*3cc0*/  FMUL.FTZ R5, R2, c[0x0][0x2d0] ;  /* 0x0000b40002057a20 */ /* 0x004fca0000410000 */
[----:B------:R-:W-:-:S05]  /*3cd0*/  FSEL R5, R5, RZ, P0 ;  /* 0x000000ff05057208 */ /* 0x000fca0000000000 */
[--C-:B------:R-:W-:Y:S02]  /*3ce0*/  FFMA.FTZ R9, R27, c[0x0][0x2d0], -R5.reuse ;  /* 0x0000b4001b097a23 */ /* 0x100fe40000010805 */
[--C-:B------:R-:W-:Y:S01]  /*3cf0*/  FFMA.FTZ R0, R28, c[0x0][0x2d0], -R5.reuse ;  /* 0x0000b4001c007a23 */ /* 0x100fe20000010805 */
[----:B------:R-:W-:Y:S01]  /*3d00*/  LDSM.16.MT88.4 R24, [R227+0x100] ;  /* 0x00010000e318783b */ /* 0x000fe20000004200 */
[----:B------:R1:W-:Y:S08]  /*3d10*/  MUFU.EX2 R168, R9 ;  /* 0x0000000900a87308 */ /* 0x0003f00000000800 */
[----:B------:R2:W4:Y:S01]  /*3d20*/  MUFU.EX2 R191, R0 ;  /* 0x0000000000bf7308 */ /* 0x0005220000000800 */
[----:B-1----:R-:W1:Y:S01]  /*3d30*/  SHFL.BFLY PT, R9, R8, 0x1, 0x1f ;  /* 0x0c201f0008097f89 */ /* 0x002e6200000e0000 */
[----:B--2---:R-:W-:-:S06]  /*3d40*/  FFMA.FTZ R0, R29, c[0x0][0x2d0], -R5 ;  /* 0x0000b4001d007a23 */ /* 0x004fcc0000010805 */
[----:B------:R2:W-:Y:S01]  /*3d50*/  MUFU.EX2 R171, R0 ;  /* 0x0000000000ab7308 */ /* 0x0005e20000000800 */
[----:B-1----:R-:W-:Y:S02]  /*3d60*/  FMNMX.FTZ R137, R8, R9, !PT ;  /* 0x0000000908897209 */ /* 0x002fe40007810000 */
[----:B---3--:R-:W-:Y:S01]  /*3d70*/  F2FP.BF16.PACK_AB R8, R217, R219 ;  /* 0x000000dbd908723e */ /* 0x008fe200000010ff */
[----:B--2---:R-:W-:Y:S01]  /*3d80*/  FFMA.FTZ R0, R48, c[0x0][0x2d0], -R5 ;  /* 0x0000b40030007a23 */ /* 0x004fe20000010805 */
[C---:B------:R-:W-:Y:S01]  /*3d90*/  FSETP.NEU.FTZ.AND P0, PT, R137.reuse, -INF , PT ;  /* 0xff8000008900780b */ /* 0x040fe20003f1d000 */
[----:B------:R-:W-:Y:S01]  /*3da0*/  FMUL.FTZ R3, R137, c[0x0][0x2d0] ;  /* 0x0000b40089037a20 */ /* 0x000fe20000410000 */
[----:B----4-:R-:W-:Y:S01]  /*3db0*/  F2FP.BF16.PACK_AB R9, R191, R168 ;  /* 0x000000a8bf09723e */ /* 0x010fe200000010ff */
[----:B------:R1:W2:Y:S02]  /*3dc0*/  MUFU.EX2 R169, R0 ;  /* 0x0000000000a97308 */ /* 0x0002a40000000800 */
[----:B-1----:R-:W-:Y:S01]  /*3dd0*/  FFMA.FTZ R0, R31, c[0x0][0x2d0], -R7 ;  /* 0x0000b4001f007a23 */ /* 0x002fe20000010807 */
[----:B--2---:R-:W-:-:S05]  /*3de0*/  F2FP.BF16.PACK_AB R11, R169, R171 ;  /* 0x000000aba90b723e */ /* 0x004fca00000010ff */
[----:B------:R1:W-:Y:S02]  /*3df0*/  MUFU.EX2 R4, R0 ;  /* 0x0000000000047308 */ /* 0x0003e40000000800 */
[C---:B------:R-:W-:Y:S08]  /*3e00*/  HMMA.16816.F32.BF16 R76, R8.reuse, R16, RZ ;  /* 0x00000010084c723c */ /* 0x040ff000000418ff */
[----:B------:R-:W-:Y:S01]  /*3e10*/  HMMA.16816.F32.BF16 R72, R8, R24, RZ ;  /* 0x000000180848723c */ /* 0x000fe200000418ff */
[----:B-1----:R-:W-:-:S02]  /*3e20*/  FFMA.FTZ R0, R30, c[0x0][0x2d0], -R7 ;  /* 0x0000b4001e007a23 */ /* 0x002fc40000010807 */
[----:B------:R-:W1:Y:S02]  /*3e30*/  LDSM.16.MT88.4 R28, [R226+0x900] ;  /* 0x00090000e21c783b */ /* 0x000e640000004200 */
[----:B------:R2:W-:Y:S03]  /*3e40*/  MUFU.EX2 R182, R0 ;  /* 0x0000000000b67308 */ /* 0x0005e60000000800 */
[C---:B------:R-:W-:Y:S08]  /*3e50*/  HMMA.16816.F32.BF16 R56, R8.reuse, R26, RZ ;  /* 0x0000001a0838723c */ /* 0x040ff000000418ff */
[----:B------:R-:W-:Y:S01]  /*3e60*/  HMMA.16816.F32.BF16 R68, R8, R32, RZ ;  /* 0x000000200844723c */ /* 0x000fe200000418ff */
[----:B--2---:R-:W-:Y:S01]  /*3e70*/  FSEL R0, R3, RZ, P0 ;  /* 0x000000ff03007208 */ /* 0x004fe20000000000 */
[----:B------:R-:W-:-:S06]  /*3e80*/  FFMA.FTZ R3, R49, c[0x0][0x2d0], -R7 ;  /* 0x0000b40031037a23 */ /* 0x000fcc0000010807 */
[C---:B------:R-:W-:Y:S01]  /*3e90*/  HMMA.16816.F32.BF16 R64, R8.reuse, R36, RZ ;  /* 0x000000240840723c */ /* 0x040fe200000418ff */
[----:B------:R2:W-:Y:S07]  /*3ea0*/  MUFU.EX2 R196, R3 ;  /* 0x0000000300c47308 */ /* 0x0005ee0000000800 */
[----:B------:R-:W-:Y:S01]  /*3eb0*/  HMMA.16816.F32.BF16 R52, R8, R34, RZ ;  /* 0x000000220834723c */ /* 0x000fe200000418ff */
[----:B--2---:R-:W-:-:S04]  /*3ec0*/  FFMA.FTZ R3, R50, c[0x0][0x2d0], -R0 ;  /* 0x0000b40032037a23 */ /* 0x004fc80000010800 */
[----:B------:R2:W-:Y:S02]  /*3ed0*/  MUFU.EX2 R209, R3 ;  /* 0x0000000300d17308 */ /* 0x0005e40000000800 */
[--C-:B--2---:R-:W-:Y:S02]  /*3ee0*/  FFMA.FTZ R3, R51, c[0x0][0x2d0], -R0.reuse ;  /* 0x0000b40033037a23 */ /* 0x104fe40000010800 */
[----:B------:R-:W-:Y:S04]  /*3ef0*/  HMMA.16816.F32.BF16 R48, R8, R38, RZ ;  /* 0x000000260830723c */ /* 0x000fe800000418ff */
[----:B------:R2:W3:Y:S02]  /*3f00*/  MUFU.EX2 R208, R3 ;  /* 0x0000000300d07308 */ /* 0x0004e40000000800 */
[----:B--2---:R-:W-:Y:S01]  /*3f10*/  FFMA.FTZ R3, R60, c[0x0][0x2d0], -R0 ;  /* 0x0000b4003c037a23 */ /* 0x004fe20000010800 */
[----:B---3--:R-:W-:-:S05]  /*3f20*/  F2FP.BF16.PACK_AB R13, R208, R209 ;  /* 0x000000d1d00d723e */ /* 0x008fca00000010ff */
[----:B------:R2:W-:Y:S02]  /*3f30*/  MUFU.EX2 R248, R3 ;  /* 0x0000000300f87308 */ /* 0x0005e40000000800 */
[----:B--2---:R-:W-:Y:S02]  /*3f40*/  FFMA.FTZ R3, R61, c[0x0][0x2d0], -R0 ;  /* 0x0000b4003d037a23 */ /* 0x004fe40000010800 */
[----:B------:R-:W-:Y:S04]  /*3f50*/  HMMA.16816.F32.BF16 R60, R8, R18, RZ ;  /* 0x00000012083c723c */ /* 0x000fe800000418ff */
[----:B------:R2:W3:Y:S02]  /*3f60*/  MUFU.EX2 R250, R3 ;  /* 0x0000000300fa7308 */ /* 0x0004e40000000800 */
[----:B--2---:R-:W-:Y:S01]  /*3f70*/  FFMA.FTZ R3, R80, c[0x0][0x2d0], -R6 ;  /* 0x0000b40050037a23 */ /* 0x004fe20000010806 */
[----:B---3--:R-:W-:-:S05]  /*3f80*/  F2FP.BF16.PACK_AB R15, R250, R248 ;  /* 0x000000f8fa0f723e */ /* 0x008fca00000010ff */
[----:B------:R2:W-:Y:S02]  /*3f90*/  MUFU.EX2 R198, R3 ;  /* 0x0000000300c67308 */ /* 0x0005e40000000800 */
[C---:B------:R-:W-:Y:S08]  /*3fa0*/  HMMA.16816.F32.BF16 R44, R12.reuse, R24, RZ ;  /* 0x000000180c2c723c */ /* 0x040ff000000418ff */
[----:B------:R-:W-:Y:S01]  /*3fb0*/  HMMA.16816.F32.BF16 R40, R12, R32, RZ ;  /* 0x000000200c28723c */ /* 0x000fe200000418ff */
[----:B--2---:R-:W-:-:S04]  /*3fc0*/  FFMA.FTZ R3, R81, c[0x0][0x2d0], -R6 ;  /* 0x0000b40051037a23 */ /* 0x004fc80000010806 */
[----:B------:R2:W3:Y:S03]  /*3fd0*/  MUFU.EX2 R193, R3 ;  /* 0x0000000300c17308 */ /* 0x0004e60000000800 */
[C---:B------:R-:W-:Y:S08]  /*3fe0*/  HMMA.16816.F32.BF16 R96, R12.reuse, R34, RZ ;  /* 0x000000220c60723c */ /* 0x040ff000000418ff */
[----:B------:R-:W-:Y:S01]  /*3ff0*/  HMMA.16816.F32.BF16 R32, R12, R36, RZ ;  /* 0x000000240c20723c */ /* 0x000fe200000418ff */
[----:B--2---:R-:W-:Y:S01]  /*4000*/  FFMA.FTZ R3, R82, c[0x0][0x2d0], -R6 ;  /* 0x0000b40052037a23 */ /* 0x004fe20000010806 */
[----:B---3--:R-:W-:-:S06]  /*4010*/  F2FP.BF16.PACK_AB R8, R193, R198 ;  /* 0x000000c6c108723e */ /* 0x008fcc00000010ff */
[----:B------:R-:W-:Y:S01]  /*4020*/  HMMA.16816.F32.BF16 R80, R12, R16, RZ ;  /* 0x000000100c50723c */ /* 0x000fe200000418ff */
[----:B------:R2:W-:Y:S02]  /*4030*/  MUFU.EX2 R189, R3 ;  /* 0x0000000300bd7308 */ /* 0x0005e40000000800 */
[----:B--2---:R-:W-:-:S05]  /*4040*/  FFMA.FTZ R3, R84, c[0x0][0x2d0], -R6 ;  /* 0x0000b40054037a23 */ /* 0x004fca0000010806 */
[----:B------:R-:W-:Y:S01]  /*4050*/  HMMA.16816.F32.BF16 R84, R12, R18, RZ ;  /* 0x000000120c54723c */ /* 0x000fe200000418ff */
[----:B------:R-:W2:Y:S01]  /*4060*/  LDSM.16.MT88.4 R16, [R227+0x900] ;  /* 0x00090000e310783b */ /* 0x000ea20000004200 */
[----:B------:R3:W4:Y:S02]  /*4070*/  MUFU.EX2 R195, R3 ;  /* 0x0000000300c37308 */ /* 0x0007240000000800 */
[----:B---3--:R-:W-:Y:S01]  /*4080*/  FFMA.FTZ R3, R88, c[0x0][0x2d0], -R5 ;  /* 0x0000b40058037a23 */ /* 0x008fe20000010805 */
[----:B----4-:R-:W-:-:S05]  /*4090*/  F2FP.BF16.PACK_AB R10, R195, R189 ;  /* 0x000000bdc30a723e */ /* 0x010fca00000010ff */
[----:B------:R3:W-:Y:S02]  /*40a0*/  MUFU.EX2 R188, R3 ;  /* 0x0000000300bc7308 */ /* 0x0007e40000000800 */
[--C-:B---3--:R-:W-:Y:S02]  /*40b0*/  FFMA.FTZ R3, R89, c[0x0][0x2d0], -R5.reuse ;  /* 0x0000b40059037a23 */ /* 0x108fe40000010805 */
[----:B------:R-:W-:Y:S01]  /*40c0*/  HMMA.16816.F32.BF16 R88, R12, R26, RZ ;  /* 0x0000001a0c58723c */ /* 0x000fe200000418ff */
[----:B------:R-:W3:Y:S03]  /*40d0*/  LDSM.16.MT88.4 R24, [R225+0x900] ;  /* 0x00090000e118783b */ /* 0x000ee60000004200 */
[----:B------:R4:W1:Y:S02]  /*40e0*/  MUFU.EX2 R155, R3 ;  /* 0x00000003009b7308 */ /* 0x0008640000000800 */
[----:B----4-:R-:W-:Y:S01]  /*40f0*/  FFMA.FTZ R3, R92, c[0x0][0x2d0], -R5 ;  /* 0x0000b4005c037a23 */ /* 0x010fe20000010805 */
[----:B-1----:R-:W-:-:S05]  /*4100*/  F2FP.BF16.PACK_AB R9, R155, R188 ;  /* 0x000000bc9b09723e */ /* 0x002fca00000010ff */
[----:B------:R1:W-:Y:S02]  /*4110*/  MUFU.EX2 R180, R3 ;  /* 0x0000000300b47308 */ /* 0x0003e40000000800 */
[----:B-1----:R-:W-:-:S06]  /*4120*/  FFMA.FTZ R3, R93, c[0x0][0x2d0], -R5 ;  /* 0x0000b4005d037a23 */ /* 0x002fcc0000010805 */
[----:B------:R1:W4:Y:S02]  /*4130*/  MUFU.EX2 R228, R3 ;  /* 0x0000000300e47308 */ /* 0x0003240000000800 */
[----:B-1----:R-:W-:Y:S01]  /*4140*/  FFMA.FTZ R3, R94, c[0x0][0x2d0], -R0 ;  /* 0x0000b4005e037a23 */ /* 0x002fe20000010800 */
[----:B----4-:R-:W-:-:S05]  /*4150*/  F2FP.BF16.PACK_AB R11, R228, R180 ;  /* 0x000000b4e40b723e */ /* 0x010fca00000010ff */
[----:B------:R1:W-:Y:S02]  /*4160*/  MUFU.EX2 R244, R3 ;  /* 0x0000000300f47308 */ /* 0x0003e40000000800 */
[C---:B------:R-:W-:Y:S08]  /*4170*/  HMMA.16816.F32.BF16 R144, R8.reuse, R20, R76 ;  /* 0x000000140890723c */ /* 0x040ff0000004184c */
[----:B------:R-:W-:Y:S01]  /*4180*/  HMMA.16816.F32.BF16 R48, R8, R30, R48 ;  /* 0x0000001e0830723c */ /* 0x000fe20000041830 */
[----:B-1----:R-:W-:-:S04]  /*4190*/  FFMA.FTZ R3, R95, c[0x0][0x2d0], -R0 ;  /* 0x0000b4005f037a23 */ /* 0x002fc80000010800 */
[----:B------:R1:W4:Y:S03]  /*41a0*/  MUFU.EX2 R243, R3 ;  /* 0x0000000300f37308 */ /* 0x0003260000000800 */
[----:B------:R-:W-:Y:S01]  /*41b0*/  HMMA.16816.F32.BF16 R92, R12, R38, RZ ;  /* 0x000000260c5c723c */ /* 0x000fe200000418ff */
[----:B------:R-:W-:Y:S01]  /*41c0*/  LDSM.16.MT88.4 R12, [R224+0x1100] ;  /* 0x00110000e00c783b */ /* 0x000fe20000004200 */
[----:B-1----:R-:W-:-:S04]  /*41d0*/  FFMA.FTZ R3, R100, c[0x0][0x2d0], -R0 ;  /* 0x0000b40064037a23 */ /* 0x002fc80000010800 */
[----:B------:R1:W-:Y:S02]  /*41e0*/  MUFU.EX2 R247, R3 ;  /* 0x0000000300f77308 */ /* 0x0003e40000000800 */
[----:B-1----:R-:W-:Y:S02]  /*41f0*/  FFMA.FTZ R3, R101, c[0x0][0x2d0], -R0 ;  /* 0x0000b40065037a23 */ /* 0x002fe40000010800 */
[C---:B--2---:R-:W-:Y:S04]  /*4200*/  HMMA.16816.F32.BF16 R100, R8.reuse, R16, R72 ;  /* 0x000000100864723c */ /* 0x044fe80000041848 */
[----:B------:R1:W2:Y:S04]  /*4210*/  MUFU.EX2 R242, R3 ;  /* 0x0000000300f27308 */ /* 0x0002a80000000800 */
        /* <DEDUP_REMOVED lines=10> */
[----:B----4-:R-:W-:Y:S02]  /*42c0*/  F2FP.BF16.PACK_AB R9, R243, R244 ;  /* 0x000000f4f309723e */ /* 0x010fe400000010ff */
[----:B------:R-:W-:-:S02]  /*42d0*/  F2FP.BF16.PACK_AB R10, R196, R182 ;  /* 0x000000b6c40a723e */ /* 0x000fc400000010ff */
[----:B--2---:R-:W-:Y:S01]  /*42e0*/  F2FP.BF16.PACK_AB R11, R242, R247 ;  /* 0x000000f7f20b723e */ /* 0x004fe200000010ff */
[----:B-1----:R-:W-:-:S06]  /*42f0*/  FFMA.FTZ R3, R105, c[0x0][0x2d0], -R6 ;  /* 0x0000b40069037a23 */ /* 0x002fcc0000010806 */
[C---:B------:R-:W-:Y:S01]  /*4300*/  HMMA.16816.F32.BF16 R76, R8.reuse, R24, R40 ;  /* 0x00000018084c723c */ /* 0x040fe20000041828 */
[----:B------:R1:W-:Y:S07]  /*4310*/  MUFU.EX2 R212, R3 ;  /* 0x0000000300d47308 */ /* 0x0003ee0000000800 */
[C---:B------:R-:W-:Y:S01]  /*4320*/  HMMA.16816.F32.BF16 R40, R8.reuse, R26, R96 ;  /* 0x0000001a0828723c */ /* 0x040fe20000041860 */
[----:B------:R-:W-:Y:S06]  /*4330*/  LDSM.16.MT88.4 R24, [R226+0x1100] ;  /* 0x00110000e218783b */ /* 0x000fec0000004200 */
[----:B------:R-:W-:Y:S01]  /*4340*/  MOV R99, R193 ;  /* 0x000000c100637202 */ /* 0x000fe20000000f00 */
[----:B------:R-:W-:Y:S01]  /*4350*/  IMAD.MOV.U32 R98, RZ, RZ, R192 ;  /* 0x000000ffff627224 */ /* 0x000fe200078e00c0 */
[----:B------:R-:W-:Y:S01]  /*4360*/  HMMA.16816.F32.BF16 R52, R8, R20, R80 ;  /* 0x000000140834723c */ /* 0x000fe20000041850 */
[----:B-1----:R-:W-:-:S02]  /*4370*/  FFMA.FTZ R3, R107, c[0x0][0x2d0], -R6 ;  /* 0x0000b4006b037a23 */ /* 0x002fc40000010806 */
[----:B------:R-:W-:Y:S02]  /*4380*/  IMAD.MOV.U32 R97, RZ, RZ, R191 ;  /* 0x000000ffff617224 */ /* 0x000fe400078e00bf */
[----:B------:R1:W2:Y:S01]  /*4390*/  MUFU.EX2 R211, R3 ;  /* 0x0000000300d37308 */ /* 0x0002a20000000800 */
[----:B------:R-:W-:Y:S02]  /*43a0*/  IMAD.MOV.U32 R96, RZ, RZ, R189 ;  /* 0x000000ffff607224 */ /* 0x000fe400078e00bd */
[C---:B------:R-:W-:Y:S01]  /*43b0*/  HMMA.16816.F32.BF16 R104, R8.reuse, R28, R32 ;  /* 0x0000001c0868723c */ /* 0x040fe20000041820 */
[----:B------:R-:W4:Y:S06]  /*43c0*/  LDSM.16.MT88.4 R32, [R225+0x1100] ;  /* 0x00110000e120783b */ /* 0x000f2c0000004200 */
[----:B------:R-:W-:Y:S01]  /*43d0*/  IMAD.MOV.U32 R29, RZ, RZ, R199 ;  /* 0x000000ffff1d7224 */ /* 0x000fe200078e00c7 */
[----:B------:R-:W-:Y:S01]  /*43e0*/  HMMA.16816.F32.BF16 R36, R8, R22, R84 ;  /* 0x000000160824723c */ /* 0x000fe20000041854 */
[----:B------:R-:W-:Y:S01]  /*43f0*/  IMAD.MOV.U32 R28, RZ, RZ, R198 ;  /* 0x000000ffff1c7224 */ /* 0x000fe200078e00c6 */
[----:B------:R-:W4:Y:S01]  /*4400*/  LDSM.16.MT88.4 R20, [R227+0x1100] ;  /* 0x00110000e314783b */ /* 0x000f220000004200 */
[----:B-1----:R-:W-:-:S02]  /*4410*/  FFMA.FTZ R3, R112, c[0x0][0x2d0], -R5 ;  /* 0x0000b40070037a23 */ /* 0x002fc40000010805 */
[----:B------:R-:W-:-:S03]  /*4420*/  IMAD.MOV.U32 R112, RZ, RZ, R182 ;  /* 0x000000ffff707224 */ /* 0x000fc600078e00b6 */
[C---:B------:R-:W-:Y:S01]  /*4430*/  HMMA.16816.F32.BF16 R44, R8.reuse, R16, R44 ;  /* 0x00000010082c723c */ /* 0x040fe2000004182c */
[----:B------:R1:W-:Y:S07]  /*4440*/  MUFU.EX2 R207, R3 ;  /* 0x0000000300cf7308 */ /* 0x0003ee0000000800 */
[C---:B------:R-:W-:Y:S07]  /*4450*/  HMMA.16816.F32.BF16 R16, R8.reuse, R18, R88 ;  /* 0x000000120810723c */ /* 0x040fee0000041858 */
[----:B------:R-:W-:Y:S01]  /*4460*/  IMAD.MOV.U32 R90, RZ, RZ, R180 ;  /* 0x000000ffff5a7224 */ /* 0x000fe200078e00b4 */
[----:B------:R-:W-:Y:S01]  /*4470*/  HMMA.16816.F32.BF16 R80, R8, R30, R92 ;  /* 0x0000001e0850723c */ /* 0x000fe2000004185c */
[----:B-1----:R-:W-:-:S02]  /*4480*/  FFMA.FTZ R3, R113, c[0x0][0x2d0], -R5 ;  /* 0x0000b40071037a23 */ /* 0x002fc40000010805 */
[----:B------:R-:W-:Y:S02]  /*4490*/  IMAD.MOV.U32 R113, RZ, RZ, R196 ;  /* 0x000000ffff717224 */ /* 0x000fe400078e00c4 */
[----:B------:R1:W1:Y:S01]  /*44a0*/  MUFU.EX2 R206, R3 ;  /* 0x0000000300ce7308 */ /* 0x0002620000000800 */
[----:B------:R-:W-:Y:S01]  /*44b0*/  IMAD.MOV.U32 R91, RZ, RZ, R183 ;  /* 0x000000ffff5b7224 */ /* 0x000fe200078e00b7 */
[----:B---3--:R-:W-:Y:S01]  /*44c0*/  F2FP.BF16.PACK_AB R8, R214, R215 ;  /* 0x000000d7d608723e */ /* 0x008fe200000010ff */
[----:B------:R-:W-:Y:S01]  /*44d0*/  IMAD.MOV.U32 R88, RZ, RZ, R28 ;  /* 0x000000ffff587224 */ /* 0x000fe200078e001c */
[----:B--2---:R-:W-:Y:S01]  /*44e0*/  F2FP.BF16.PACK_AB R10, R211, R212 ;  /* 0x000000d4d30a723e */ /* 0x004fe200000010ff */
[----:B------:R-:W-:Y:S01]  /*44f0*/  IMAD.MOV.U32 R95, RZ, RZ, R154 ;  /* 0x000000ffff5f7224 */ /* 0x000fe200078e009a */
[----:B------:R-:W-:Y:S01]  /*4500*/  MOV R93, R4 ;  /* 0x00000004005d7202 */ /* 0x000fe20000000f00 */
[----:B------:R-:W-:Y:S02]  /*4510*/  IMAD.MOV.U32 R94, RZ, RZ, R171 ;  /* 0x000000ffff5e7224 */ /* 0x000fe400078e00ab */
[----:B------:R-:W-:-:S02]  /*4520*/  IMAD.MOV.U32 R4, RZ, RZ, R170 ;  /* 0x000000ffff047224 */ /* 0x000fc400078e00aa */
[----:B-1----:R-:W-:Y:S01]  /*4530*/  FFMA.FTZ R3, R114, c[0x0][0x2d0], -R5 ;  /* 0x0000b40072037a23 */ /* 0x002fe20000010805 */
[----:B------:R-:W-:Y:S01]  /*4540*/  F2FP.BF16.PACK_AB R9, R206, R207 ;  /* 0x000000cfce09723e */ /* 0x000fe200000010ff */
[----:B------:R-:W-:Y:S02]  /*4550*/  IMAD.MOV.U32 R114, RZ, RZ, R197 ;  /* 0x000000ffff727224 */ /* 0x000fe400078e00c5 */
[----:B------:R1:W-:Y:S02]  /*4560*/  MUFU.EX2 R204, R3 ;  /* 0x0000000300cc7308 */ /* 0x0003e40000000800 */
[----:B------:R-:W-:Y:S02]  /*4570*/  IMAD.MOV.U32 R89, RZ, RZ, R114 ;  /* 0x000000ffff597224 */ /* 0x000fe400078e0072 */
[----:B-1----:R-:W-:Y:S02]  /*4580*/  FFMA.FTZ R3, R115, c[0x0][0x2d0], -R5 ;  /* 0x0000b40073037a23 */ /* 0x002fe40000010805 */
[----:B------:R-:W-:-:S02]  /*4590*/  IMAD.MOV.U32 R115, RZ, RZ, R29 ;  /* 0x000000ffff737224 */ /* 0x000fc400078e001d */
[----:B------:R1:W2:Y:S02]  /*45a0*/  MUFU.EX2 R203, R3 ;  /* 0x0000000300cb7308 */ /* 0x0002a40000000800 */
[----:B-1----:R-:W-:Y:S01]  /*45b0*/  FFMA.FTZ R3, R121, c[0x0][0x2d0], -R7 ;  /* 0x0000b40079037a23 */ /* 0x002fe20000010807 */
[----:B--2---:R-:W-:Y:S01]  /*45c0*/  F2FP.BF16.PACK_AB R11, R203, R204 ;  /* 0x000000cccb0b723e */ /* 0x004fe200000010ff */
[----:B------:R-:W-:-:S04]  /*45d0*/  IMAD.MOV.U32 R121, RZ, RZ, R91 ;  /* 0x000000ffff797224 */ /* 0x000fc800078e005b */
[----:B------:R1:W-:Y:S01]  /*45e0*/  MUFU.EX2 R202, R3 ;  /* 0x0000000300ca7308 */ /* 0x0003e20000000800 */
[----:B------:R-:W-:Y:S01]  /*45f0*/  IMAD.MOV.U32 R91, RZ, RZ, R188 ;  /* 0x000000ffff5b7224 */ /* 0x000fe200078e00bc */
[----:B----4-:R-:W-:Y:S03]  /*4600*/  HMMA.16816.F32.BF16 R180, R8, R32, R72 ;  /* 0x0000002008b4723c */ /* 0x010fe60000041848 */
[----:B------:R-:W-:Y:S02]  /*4610*/  IMAD.MOV.U32 R92, RZ, RZ, R91 ;  /* 0x000000ffff5c7224 */ /* 0x000fe400078e005b */
[----:B------:R-:W-:-:S03]  /*4620*/  IMAD.MOV.U32 R91, RZ, RZ, R152 ;  /* 0x000000ffff5b7224 */ /* 0x000fc600078e0098 */
[----:B------:R-:W-:Y:S01]  /*4630*/  HMMA.16816.F32.BF16 R72, R8, R14, R64 ;  /* 0x0000000e0848723c */ /* 0x000fe20000041840 */
[----:B-1----:R-:W-:-:S04]  /*4640*/  FFMA.FTZ R3, R120, c[0x0][0x2d0], -R7 ;  /* 0x0000b40078037a23 */ /* 0x002fc80000010807 */
[----:B------:R1:W2:Y:S03]  /*4650*/  MUFU.EX2 R201, R3 ;  /* 0x0000000300c97308 */ /* 0x0002a60000000800 */
[C---:B------:R-:W-:Y:S08]  /*4660*/  HMMA.16816.F32.BF16 R84, R8.reuse, R24, R68 ;  /* 0x000000180854723c */ /* 0x040ff00000041844 */
[----:B------:R-:W-:Y:S01]  /*4670*/  HMMA.16816.F32.BF16 R64, R8, R34, R56 ;  /* 0x000000220840723c */ /* 0x000fe20000041838 */
[----:B-1----:R-:W-:-:S07]  /*4680*/  FFMA.FTZ R3, R116, c[0x0][0x2d0], -R7 ;  /* 0x0000b40074037a23 */ /* 0x002fce0000010807 */
[----:B------:R-:W-:Y:S01]  /*4690*/  HMMA.16816.F32.BF16 R144, R8, R12, R144 ;  /* 0x0000000c0890723c */ /* 0x000fe20000041890 */
[----:B------:R-:W-:Y:S01]  /*46a0*/  IMAD.MOV.U32 R116, RZ, RZ, R88 ;  /* 0x000000ffff747224 */ /* 0x000fe200078e0058 */
[----:B------:R1:W-:Y:S01]  /*46b0*/  MUFU.EX2 R200, R3 ;  /* 0x0000000300c87308 */ /* 0x0003e20000000800 */
[----:B------:R-:W-:-:S05]  /*46c0*/  IMAD.MOV.U32 R88, RZ, RZ, R153 ;  /* 0x000000ffff587224 */ /* 0x000fca00078e0099 */
        /* <DEDUP_REMOVED lines=20> */
[----:B------:R-:W-:Y:S02]  /*4810*/  MOV R118, R194 ;  /* 0x000000c200767202 */ /* 0x000fe40000000f00 */
[----:B--2---:R-:W-:-:S03]  /*4820*/  F2FP.BF16.PACK_AB R11, R195, R196 ;  /* 0x000000c4c30b723e */ /* 0x004fc600000010ff */
[----:B------:R1:W-:Y:S04]  /*4830*/  MUFU.EX2 R194, R3 ;  /* 0x0000000300c27308 */ /* 0x0003e80000000800 */
[C---:B------:R-:W-:Y:S08]  /*4840*/  HMMA.16816.F32.BF16 R52, R8.reuse, R12, R52 ;  /* 0x0000000c0834723c */ /* 0x040ff00000041834 */
[----:B------:R-:W-:Y:S01]  /*4850*/  HMMA.16816.F32.BF16 R48, R8, R14, R36 ;  /* 0x0000000e0830723c */ /* 0x000fe20000041824 */
[----:B------:R-:W-:Y:S01]  /*4860*/  LDSM.16.MT88.4 R12, [R227+0x1900] ;  /* 0x00190000e30c783b */ /* 0x000fe20000004200 */
[----:B-1----:R-:W-:-:S02]  /*4870*/  FFMA.FTZ R3, R119, c[0x0][0x2d0], -R7 ;  /* 0x0000b40077037a23 */ /* 0x002fc40000010807 */
[----:B------:R-:W-:Y:S02]  /*4880*/  IMAD.MOV.U32 R119, RZ, RZ, R90 ;  /* 0x000000ffff777224 */ /* 0x000fe400078e005a */
[----:B------:R1:W-:Y:S01]  /*4890*/  MUFU.EX2 R193, R3 ;  /* 0x0000000300c17308 */ /* 0x0003e20000000800 */
[----:B------:R-:W-:Y:S01]  /*48a0*/  IMAD.MOV.U32 R90, RZ, RZ, R190 ;  /* 0x000000ffff5a7224 */ /* 0x000fe200078e00be */
[C---:B------:R-:W-:Y:S08]  /*48b0*/  HMMA.16816.F32.BF16 R60, R8.reuse, R24, R104 ;  /* 0x00000018083c723c */ /* 0x040ff00000041868 */
[----:B------:R-:W-:Y:S01]  /*48c0*/  HMMA.16816.F32.BF16 R44, R8, R20, R44 ;  /* 0x00000014082c723c */ /* 0x000fe2000004182c */
[----:B-1----:R-:W-:-:S07]  /*48d0*/  FFMA.FTZ R3, R127, c[0x0][0x2d0], -R6 ;  /* 0x0000b4007f037a23 */ /* 0x002fce0000010806 */
[C---:B------:R-:W-:Y:S01]  /*48e0*/  HMMA.16816.F32.BF16 R36, R8.reuse, R22, R16 ;  /* 0x000000160824723c */ /* 0x040fe20000041810 */
[----:B------:R-:W1:Y:S01]  /*48f0*/  LDSM.16.MT88.4 R16, [R224+0x1900] ;  /* 0x00190000e010783b */ /* 0x000e620000004200 */
[----:B------:R2:W-:Y:S03]  /*4900*/  MUFU.EX2 R192, R3 ;  /* 0x0000000300c07308 */ /* 0x0005e60000000800 */
[----:B------:R-:W3:Y:S03]  /*4910*/  LDSM.16.MT88.4 R20, [R225+0x1900] ;  /* 0x00190000e114783b */ /* 0x000ee60000004200 */
[C---:B------:R-:W-:Y:S08]  /*4920*/  HMMA.16816.F32.BF16 R28, R8.reuse, R32, R76 ;  /* 0x00000020081c723c */ /* 0x040ff0000004184c */
[----:B------:R-:W-:Y:S01]  /*4930*/  HMMA.16816.F32.BF16 R40, R8, R34, R40 ;  /* 0x000000220828723c */ /* 0x000fe20000041828 */
[----:B--2---:R-:W-:-:S02]  /*4940*/  FFMA.FTZ R3, R133, c[0x0][0x2d0], -R6 ;  /* 0x0000b40085037a23 */ /* 0x004fc40000010806 */
[----:B------:R-:W-:Y:S02]  /*4950*/  IMAD.MOV.U32 R133, RZ, RZ, R94 ;  /* 0x000000ffff857224 */ /* 0x000fe400078e005e */
[----:B------:R2:W4:Y:S03]  /*4960*/  MUFU.EX2 R191, R3 ;  /* 0x0000000300bf7308 */ /* 0x0005260000000800 */
[----:B------:R-:W-:Y:S01]  /*4970*/  HMMA.16816.F32.BF16 R80, R8, R26, R80 ;  /* 0x0000001a0850723c */ /* 0x000fe20000041850 */
[----:B------:R-:W1:Y:S01]  /*4980*/  LDSM.16.MT88.4 R24, [R226+0x1900] ;  /* 0x00190000e218783b */ /* 0x000e620000004200 */
[----:B--2---:R-:W-:-:S05]  /*4990*/  FFMA.FTZ R3, R126, c[0x0][0x2d0], -R6 ;  /* 0x0000b4007e037a23 */ /* 0x004fca0000010806 */
[----:B----4-:R-:W-:Y:S01]  /*49a0*/  F2FP.BF16.PACK_AB R8, R191, R192 ;  /* 0x000000c0bf08723e */ /* 0x010fe200000010ff */
[----:B------:R-:W-:Y:S01]  /*49b0*/  IMAD.MOV.U32 R126, RZ, RZ, R93 ;  /* 0x000000ffff7e7224 */ /* 0x000fe200078e005d */
[----:B------:R2:W-:Y:S02]  /*49c0*/  MUFU.EX2 R190, R3 ;  /* 0x0000000300be7308 */ /* 0x0005e40000000800 */
[----:B--2---:R-:W-:Y:S02]  /*49d0*/  FFMA.FTZ R3, R132, c[0x0][0x2d0], -R6 ;  /* 0x0000b40084037a23 */ /* 0x004fe40000010806 */
[----:B------:R-:W-:-:S04]  /*49e0*/  IMAD.MOV.U32 R132, RZ, RZ, R92 ;  /* 0x000000ffff847224 */ /* 0x000fc800078e005c */
[----:B------:R2:W4:Y:S02]  /*49f0*/  MUFU.EX2 R189, R3 ;  /* 0x0000000300bd7308 */ /* 0x0005240000000800 */
[----:B--2---:R-:W-:Y:S01]  /*4a00*/  FFMA.FTZ R3, R135, c[0x0][0x2d0], -R5 ;  /* 0x0000b40087037a23 */ /* 0x004fe20000010805 */
[----:B----4-:R-:W-:Y:S02]  /*4a10*/  F2FP.BF16.PACK_AB R10, R189, R190 ;  /* 0x000000bebd0a723e */ /* 0x010fe400000010ff */
[----:B------:R-:W-:-:S03]  /*4a20*/  MOV R135, R116 ;  /* 0x0000007400877202 */ /* 0x000fc60000000f00 */
[----:B------:R2:W-:Y:S02]  /*4a30*/  MUFU.EX2 R188, R3 ;  /* 0x0000000300bc7308 */ /* 0x0005e40000000800 */
[----:B--2---:R-:W-:-:S06]  /*4a40*/  FFMA.FTZ R3, R140, c[0x0][0x2d0], -R5 ;  /* 0x0000b4008c037a23 */ /* 0x004fcc0000010805 */
[----:B------:R2:W4:Y:S02]  /*4a50*/  MUFU.EX2 R140, R3 ;  /* 0x00000003008c7308 */ /* 0x0005240000000800 */
[----:B--2---:R-:W-:Y:S01]  /*4a60*/  FFMA.FTZ R3, R134, c[0x0][0x2d0], -R5 ;  /* 0x0000b40086037a23 */ /* 0x004fe20000010805 */
[----:B----4-:R-:W-:-:S05]  /*4a70*/  F2FP.BF16.PACK_AB R9, R140, R188 ;  /* 0x000000bc8c09723e */ /* 0x010fca00000010ff */
[----:B------:R2:W-:Y:S02]  /*4a80*/  MUFU.EX2 R114, R3 ;  /* 0x0000000300727308 */ /* 0x0005e40000000800 */
[----:B--2---:R-:W-:Y:S01]  /*4a90*/  FFMA.FTZ R3, R139, c[0x0][0x2d0], -R5 ;  /* 0x0000b4008b037a23 */ /* 0x004fe20000010805 */
[----:B------:R-:W-:Y:S01]  /*4aa0*/  MOV R139, R96 ;  /* 0x00000060008b7202 */ /* 0x000fe20000000f00 */
[----:B------:R-:W-:Y:S02]  /*4ab0*/  IMAD.MOV.U32 R96, RZ, RZ, R97 ;  /* 0x000000ffff607224 */ /* 0x000fe400078e0061 */
[----:B------:R-:W-:Y:S02]  /*4ac0*/  IMAD.MOV.U32 R97, RZ, RZ, R98 ;  /* 0x000000ffff617224 */ /* 0x000fe400078e0062 */
[----:B------:R-:W-:Y:S02]  /*4ad0*/  IMAD.MOV.U32 R98, RZ, RZ, R99 ;  /* 0x000000ffff627224 */ /* 0x000fe400078e0063 */
[----:B------:R-:W-:-:S02]  /*4ae0*/  IMAD.MOV.U32 R99, RZ, RZ, R115 ;  /* 0x000000ffff637224 */ /* 0x000fc400078e0073 */
[----:B------:R2:W4:Y:S01]  /*4af0*/  MUFU.EX2 R115, R3 ;  /* 0x0000000300737308 */ /* 0x0005220000000800 */
[----:B------:R-:W-:Y:S01]  /*4b00*/  MOV R123, R98 ;  /* 0x00000062007b7202 */ /* 0x000fe20000000f00 */
[----:B------:R-:W-:Y:S02]  /*4b10*/  IMAD.MOV.U32 R98, RZ, RZ, R110 ;  /* 0x000000ffff627224 */ /* 0x000fe400078e006e */
[----:B------:R-:W-:Y:S02]  /*4b20*/  IMAD.MOV.U32 R127, RZ, RZ, R97 ;  /* 0x000000ffff7f7224 */ /* 0x000fe400078e0061 */
[----:B------:R-:W-:Y:S02]  /*4b30*/  IMAD.MOV.U32 R97, RZ, RZ, R108 ;  /* 0x000000ffff617224 */ /* 0x000fe400078e006c */
[----:B------:R-:W-:Y:S02]  /*4b40*/  IMAD.MOV.U32 R117, RZ, RZ, R99 ;  /* 0x000000ffff757224 */ /* 0x000fe400078e0063 */
[----:B------:R-:W-:-:S02]  /*4b50*/  IMAD.MOV.U32 R99, RZ, RZ, R165 ;  /* 0x000000ffff637224 */ /* 0x000fc400078e00a5 */
[----:B------:R-:W-:Y:S02]  /*4b60*/  IMAD.MOV.U32 R116, RZ, RZ, R98 ;  /* 0x000000ffff747224 */ /* 0x000fe400078e0062 */
[----:B------:R-:W-:Y:S02]  /*4b70*/  IMAD.MOV.U32 R134, RZ, RZ, R117 ;  /* 0x000000ffff867224 */ /* 0x000fe400078e0075 */
[----:B--2---:R-:W-:Y:S01]  /*4b80*/  FFMA.FTZ R3, R142, c[0x0][0x2d0], -R7 ;  /* 0x0000b4008e037a23 */ /* 0x004fe20000010807 */
[----:B----4-:R-:W-:Y:S01]  /*4b90*/  F2FP.BF16.PACK_AB R11, R115, R114 ;  /* 0x00000072730b723e */ /* 0x010fe200000010ff */
[----:B------:R-:W-:Y:S02]  /*4ba0*/  IMAD.MOV.U32 R142, RZ, RZ, R113 ;  /* 0x000000ffff8e7224 */ /* 0x000fe400078e0071 */
[----:B------:R2:W-:Y:S04]  /*4bb0*/  MUFU.EX2 R113, R3 ;  /* 0x0000000300717308 */ /* 0x0005e80000000800 */
[C---:B-1----:R-:W-:Y:S08]  /*4bc0*/  HMMA.16816.F32.BF16 R152, R8.reuse, R18, R72 ;  /* 0x000000120898723c */ /* 0x042ff00000041848 */
[C---:B------:R-:W-:Y:S01]  /*4bd0*/  HMMA.16816.F32.BF16 R144, R8.reuse, R16, R144 ;  /* 0x000000100890723c */ /* 0x040fe20000041890 */
[----:B--2---:R-:W-:Y:S01]  /*4be0*/  FFMA.FTZ R3, R141, c[0x0][0x2d0], -R7 ;  /* 0x0000b4008d037a23 */ /* 0x004fe20000010807 */
[----:B------:R-:W-:Y:S01]  /*4bf0*/  MOV R141, R121 ;  /* 0x00000079008d7202 */ /* 0x000fe20000000f00 */
[----:B------:R-:W-:Y:S01]  /*4c00*/  IMAD.MOV.U32 R121, RZ, RZ, R89 ;  /* 0x000000ffff797224 */ /* 0x000fe200078e0059 */
[----:B------:R-:W-:Y:S01]  /*4c10*/  MOV R89, R164 ;  /* 0x000000a400597202 */ /* 0x000fe20000000f00 */
[----:B------:R1:W-:Y:S03]  /*4c20*/  MUFU.EX2 R112, R3 ;  /* 0x0000000300707308 */ /* 0x0003e60000000800 */
[C---:B---3--:R-:W-:Y:S08]  /*4c30*/  HMMA.16816.F32.BF16 R180, R8.reuse, R20, R180 ;  /* 0x0000001408b4723c */ /* 0x048ff000000418b4 */
[----:B------:R-:W-:Y:S01]  /*4c40*/  HMMA.16816.F32.BF16 R76, R8, R22, R64 ;  /* 0x00000016084c723c */ /* 0x000fe20000041840 */
[----:B-1----:R-:W-:-:S07]  /*4c50*/  FFMA.FTZ R3, R148, c[0x0][0x2d0], -R7 ;  /* 0x0000b40094037a23 */ /* 0x002fce0000010807 */
[----:B------:R-:W-:Y:S01]  /*4c60*/  HMMA.16816.F32.BF16 R72, R8, R24, R84 ;  /* 0x000000180848723c */ /* 0x000fe20000041854 */
[----:B------:R-:W-:Y:S02]  /*4c70*/  IMAD.MOV.U32 R148, RZ, RZ, R168 ;  /* 0x000000ffff947224 */ /* 0x000fe400078e00a8 */
[----:B------:R-:W-:Y:S02]  /*4c80*/  IMAD.MOV.U32 R168, RZ, RZ, R111 ;  /* 0x000000ffffa87224 */ /* 0x000fe400078e006f */
[----:B------:R1:W-:Y:S02]  /*4c90*/  MUFU.EX2 R111, R3 ;  /* 0x00000003006f7308 */ /* 0x0003e40000000800 */
[----:B------:R-:W-:Y:S02]  /*4ca0*/  IMAD.MOV.U32 R120, RZ, RZ, R168 ;  /* 0x000000ffff787224 */ /* 0x000fe400078e00a8 */
[----:B-1----:R-:W-:Y:S02]  /*4cb0*/  FFMA.FTZ R3, R149, c[0x0][0x2d0], -R7 ;  /* 0x0000b40095037a23 */ /* 0x002fe40000010807 */
[----:B------:R-:W-:-:S02]  /*4cc0*/  IMAD.MOV.U32 R149, RZ, RZ, R96 ;  /* 0x000000ffff957224 */ /* 0x000fc400078e0060 */
[----:B------:R1:W-:Y:S01]  /*4cd0*/  MUFU.EX2 R110, R3 ;  /* 0x00000003006e7308 */ /* 0x0003e20000000800 */
[----:B------:R-:W-:Y:S02]  /*4ce0*/  IMAD.MOV.U32 R96, RZ, RZ, R90 ;  /* 0x000000ffff607224 */ /* 0x000fe400078e005a */
[----:B------:R-:W-:-:S04]  /*4cf0*/  IMAD.MOV.U32 R90, RZ, RZ, R167 ;  /* 0x000000ffff5a7224 */ /* 0x000fc800078e00a7 */
[----:B------:R-:W-:Y:S02]  /*4d00*/  IMAD.MOV.U32 R117, RZ, RZ, R90 ;  /* 0x000000ffff757224 */ /* 0x000fe400078e005a */
[----:B-1----:R-:W-:Y:S02]  /*4d10*/  FFMA.FTZ R3, R156, c[0x0][0x2d0], -R0 ;  /* 0x0000b4009c037a23 */ /* 0x002fe40000010800 */
[----:B------:R-:W-:Y:S02]  /*4d20*/  IMAD.MOV.U32 R156, RZ, RZ, R166 ;  /* 0x000000ffff9c7224 */ /* 0x000fe400078e00a6 */
[----:B------:R1:W-:Y:S01]  /*4d30*/  MUFU.EX2 R108, R3 ;  /* 0x00000003006c7308 */ /* 0x0003e20000000800 */
[----:B------:R-:W-:Y:S01]  /*4d40*/  HMMA.16816.F32.BF16 R164, R8, R12, R100 ;  /* 0x0000000c08a4723c */ /* 0x000fe20000041864 */
[----:B-1----:R-:W-:Y:S01]  /*4d50*/  FFMA.FTZ R3, R158, c[0x0][0x2d0], -R0 ;  /* 0x0000b4009e037a23 */ /* 0x002fe20000010800 */
[----:B------:R-:W-:-:S06]  /*4d60*/  MOV R158, R169 ;  /* 0x000000a9009e7202 */ /* 0x000fcc0000000f00 */
[C---:B------:R-:W-:Y:S01]  /*4d70*/  HMMA.16816.F32.BF16 R168, R8.reuse, R14, R68 ;  /* 0x0000000e08a8723c */ /* 0x040fe20000041844 */
[----:B------:R1:W2:Y:S07]  /*4d80*/  MUFU.EX2 R107, R3 ;  /* 0x00000003006b7308 */ /* 0x0002ae0000000800 */
[----:B------:R-:W-:Y:S07]  /*4d90*/  HMMA.16816.F32.BF16 R68, R8, R26, R56 ;  /* 0x0000001a0844723c */ /* 0x000fee0000041838 */
[----:B------:R-:W-:Y:S01]  /*4da0*/  F2FP.BF16.PACK_AB R8, R193, R194 ;  /* 0x000000c2c108723e */ /* 0x000fe200000010ff */
[--C-:B-1----:R-:W-:Y:S01]  /*4db0*/  FFMA.FTZ R3, R151, c[0x0][0x2d0], -R0.reuse ;  /* 0x0000b40097037a23 */ /* 0x102fe20000010800 */
[----:B--2---:R-:W-:Y:S01]  /*4dc0*/  F2FP.BF16.PACK_AB R9, R107, R108 ;  /* 0x0000006c6b09723e */ /* 0x004fe200000010ff */
[----:B------:R-:W-:Y:S01]  /*4dd0*/  IMAD.MOV.U32 R151, RZ, RZ, R127 ;  /* 0x000000ffff977224 */ /* 0x000fe200078e007f */
[----:B------:R-:W-:Y:S01]  /*4de0*/  F2FP.BF16.PACK_AB R10, R112, R113 ;  /* 0x00000071700a723e */ /* 0x000fe200000010ff */
[----:B------:R1:W-:Y:S01]  /*4df0*/  MUFU.EX2 R105, R3 ;  /* 0x0000000300697308 */ /* 0x0003e20000000800 */
[----:B------:R-:W-:Y:S01]  /*4e00*/  IMAD.MOV.U32 R127, RZ, RZ, R123 ;  /* 0x000000ffff7f7224 */ /* 0x000fe200078e007b */
[----:B------:R-:W-:Y:S01]  /*4e10*/  MOV R123, R89 ;  /* 0x00000059007b7202 */ /* 0x000fe20000000f00 */
[----:B-1----:R-:W-:-:S02]  /*4e20*/  FFMA.FTZ R3, R157, c[0x0][0x2d0], -R0 ;  /* 0x0000b4009d037a23 */ /* 0x002fc40000010800 */
[----:B------:R-:W-:-:S03]  /*4e30*/  IMAD.MOV.U32 R157, RZ, RZ, R95 ;  /* 0x000000ffff9d7224 */ /* 0x000fc600078e005f */
[----:B------:R1:W2:Y:S02]  /*4e40*/  MUFU.EX2 R104, R3 ;  /* 0x0000000300687308 */ /* 0x0002a40000000800 */
[----:B-1----:R-:W-:Y:S01]  /*4e50*/  FFMA.FTZ R3, R109, c[0x0][0x2d0], -R7 ;  /* 0x0000b4006d037a23 */ /* 0x002fe20000010807 */
[----:B--2---:R-:W-:-:S05]  /*4e60*/  F2FP.BF16.PACK_AB R11, R104, R105 ;  /* 0x00000069680b723e */ /* 0x004fca00000010ff */
[----:B------:R1:W-:Y:S02]  /*4e70*/  MUFU.EX2 R109, R3 ;  /* 0x00000003006d7308 */ /* 0x0003e40000000800 */
[C---:B------:R-:W-:Y:S08]  /*4e80*/  HMMA.16816.F32.BF16 R64, R8.reuse, R16, R52 ;  /* 0x000000100840723c */ /* 0x040ff00000041834 */
[----:B------:R-:W-:Y:S01]  /*4e90*/  HMMA.16816.F32.BF16 R56, R8, R18, R48 ;  /* 0x000000120838723c */ /* 0x000fe20000041830 */
[----:B------:R-:W2:Y:S01]  /*4ea0*/  LDSM.16.MT88.4 R16, [R224+0x2100] ;  /* 0x00210000e010783b */ /* 0x000ea20000004200 */
[----:B-1----:R-:W-:-:S02]  /*4eb0*/  FFMA.FTZ R3, R150, c[0x0][0x2d0], -R7 ;  /* 0x0000b40096037a23 */ /* 0x002fc40000010807 */
[----:B------:R-:W-:Y:S02]  /*4ec0*/  IMAD.MOV.U32 R150, RZ, RZ, R120 ;  /* 0x000000ffff967224 */ /* 0x000fe400078e0078 */
[----:B------:R1:W-:Y:S01]  /*4ed0*/  MUFU.EX2 R106, R3 ;  /* 0x00000003006a7308 */ /* 0x0003e20000000800 */
[----:B------:R-:W-:Y:S01]  /*4ee0*/  IMAD.MOV.U32 R120, RZ, RZ, R99 ;  /* 0x000000ffff787224 */ /* 0x000fe200078e0063 */
[C---:B------:R-:W-:Y:S08]  /*4ef0*/  HMMA.16816.F32.BF16 R52, R8.reuse, R12, R44 ;  /* 0x0000000c0834723c */ /* 0x040ff0000004182c */
[----:B------:R-:W-:Y:S01]  /*4f00*/  HMMA.16816.F32.BF16 R48, R8, R14, R36 ;  /* 0x0000000e0830723c */ /* 0x000fe20000041824 */
[----:B------:R-:W3:Y:S01]  /*4f10*/  LDSM.16.MT88.4 R12, [R227+0x2100] ;  /* 0x00210000e30c783b */ /* 0x000ee20000004200 */
[----:B-1----:R-:W-:Y:S01]  /*4f20*/  FFMA.FTZ R3, R159, c[0x0][0x2d0], -R6 ;  /* 0x0000b4009f037a23 */ /* 0x002fe20000010806 */
[----:B------:R-:W-:Y:S01]  /*4f30*/  MOV R159, R121 ;  /* 0x00000079009f7202 */ /* 0x000fe20000000f00 */
[----:B------:R-:W-:-:S04]  /*4f40*/  IMAD.MOV.U32 R121, RZ, RZ, R96 ;  /* 0x000000ffff797224 */ /* 0x000fc800078e0060 */
[C---:B------:R-:W-:Y:S01]  /*4f50*/  HMMA.16816.F32.BF16 R32, R8.reuse, R20, R28 ;  /* 0x000000140820723c */ /* 0x040fe2000004181c */
[----:B------:R1:W-:Y:S01]  /*4f60*/  MUFU.EX2 R103, R3 ;  /* 0x0000000300677308 */ /* 0x0003e20000000800 */
[----:B------:R-:W-:Y:S06]  /*4f70*/  LDSM.16.MT88.4 R28, [R226+0x2100] ;  /* 0x00210000e21c783b */ /* 0x000fec0000004200 */
[C---:B------:R-:W-:Y:S01]  /*4f80*/  HMMA.16816.F32.BF16 R40, R8.reuse, R22, R40 ;  /* 0x000000160828723c */ /* 0x040fe20000041828 */
[----:B------:R-:W4:Y:S07]  /*4f90*/  LDSM.16.MT88.4 R20, [R225+0x2100] ;  /* 0x00210000e114783b */ /* 0x000f2e0000004200 */
[----:B------:R-:W-:Y:S01]  /*4fa0*/  HMMA.16816.F32.BF16 R44, R8, R24, R60 ;  /* 0x00000018082c723c */ /* 0x000fe2000004183c */
[----:B-1----:R-:W-:-:S02]  /*4fb0*/  FFMA.FTZ R3, R161, c[0x0][0x2d0], -R6 ;  /* 0x0000b400a1037a23 */ /* 0x002fc40000010806 */
[----:B------:R-:W-:Y:S02]  /*4fc0*/  IMAD.MOV.U32 R161, RZ, RZ, R97 ;  /* 0x000000ffffa17224 */ /* 0x000fe400078e0061 */
[----:B------:R1:W1:Y:S03]  /*4fd0*/  MUFU.EX2 R102, R3 ;  /* 0x0000000300667308 */ /* 0x0002660000000800 */
[----:B------:R-:W-:Y:S01]  /*4fe0*/  HMMA.16816.F32.BF16 R36, R8, R26, R80 ;  /* 0x0000001a0824723c */ /* 0x000fe20000041850 */
[----:B------:R-:W2:Y:S01]  /*4ff0*/  LDSM.16.MT88.4 R24, [R224+0x2900] ;  /* 0x00290000e018783b */ /* 0x000ea20000004200 */
[----:B-1----:R-:W-:-:S05]  /*5000*/  FFMA.FTZ R3, R160, c[0x0][0x2d0], -R6 ;  /* 0x0000b400a0037a23 */ /* 0x002fca0000010806 */
[----:B------:R-:W-:Y:S01]  /*5010*/  F2FP.BF16.PACK_AB R8, R102, R103 ;  /* 0x000000676608723e */ /* 0x000fe200000010ff */
[----:B------:R-:W-:Y:S01]  /*5020*/  IMAD.MOV.U32 R160, RZ, RZ, R88 ;  /* 0x000000ffffa07224 */ /* 0x000fe200078e0058 */
[----:B------:R1:W-:Y:S02]  /*5030*/  MUFU.EX2 R101, R3 ;  /* 0x0000000300657308 */ /* 0x0003e40000000800 */
[----:B-1----:R-:W-:Y:S02]  /*5040*/  FFMA.FTZ R3, R162, c[0x0][0x2d0], -R6 ;  /* 0x0000b400a2037a23 */ /* 0x002fe40000010806 */
[----:B------:R-:W-:-:S04]  /*5050*/  IMAD.MOV.U32 R162, RZ, RZ, R91 ;  /* 0x000000ffffa27224 */ /* 0x000fc800078e005b */
        /* <DEDUP_REMOVED lines=25> */
[----:B-1----:R-:W-:-:S04]  /*51f0*/  FFMA.FTZ R3, R186, c[0x0][0x2d0], -R0 ;  /* 0x0000b400ba037a23 */ /* 0x002fc80000010800 */
[----:B------:R1:W3:Y:S03]  /*5200*/  MUFU.EX2 R92, R3 ;  /* 0x00000003005c7308 */ /* 0x0002e60000000800 */
[----:B------:R-:W-:Y:S07]  /*5210*/  HMMA.16816.F32.BF16 R68, R8, R30, R68 ;  /* 0x0000001e0844723c */ /* 0x000fee0000041844 */
[----:B------:R-:W-:-:S02]  /*5220*/  F2FP.BF16.PACK_AB R8, R110, R111 ;  /* 0x0000006f6e08723e */ /* 0x000fc400000010ff */
[----:B--2---:R-:W-:Y:S02]  /*5230*/  F2FP.BF16.PACK_AB R9, R94, R95 ;  /* 0x0000005f5e09723e */ /* 0x004fe400000010ff */
[----:B------:R-:W-:Y:S01]  /*5240*/  F2FP.BF16.PACK_AB R10, R106, R109 ;  /* 0x0000006d6a0a723e */ /* 0x000fe200000010ff */
[----:B-1----:R-:W-:Y:S01]  /*5250*/  FFMA.FTZ R3, R187, c[0x0][0x2d0], -R6 ;  /* 0x0000b400bb037a23 */ /* 0x002fe20000010806 */
[----:B---3--:R-:W-:-:S03]  /*5260*/  F2FP.BF16.PACK_AB R11, R92, R93 ;  /* 0x0000005d5c0b723e */ /* 0x008fc600000010ff */
[----:B------:R1:W-:Y:S04]  /*5270*/  MUFU.EX2 R91, R3 ;  /* 0x00000003005b7308 */ /* 0x0003e80000000800 */
[C---:B------:R-:W-:Y:S08]  /*5280*/  HMMA.16816.F32.BF16 R64, R8.reuse, R16, R64 ;  /* 0x000000100840723c */ /* 0x040ff00000041840 */
[----:B------:R-:W-:Y:S01]  /*5290*/  HMMA.16816.F32.BF16 R56, R8, R18, R56 ;  /* 0x000000120838723c */ /* 0x000fe20000041838 */
[----:B------:R-:W-:Y:S01]  /*52a0*/  LDSM.16.MT88.4 R16, [R225+0x2900] ;  /* 0x00290000e110783b */ /* 0x000fe20000004200 */
[----:B-1----:R-:W-:-:S04]  /*52b0*/  FFMA.FTZ R3, R205, c[0x0][0x2d0], -R6 ;  /* 0x0000b400cd037a23 */ /* 0x002fc80000010806 */
[----:B------:R1:W2:Y:S02]  /*52c0*/  MUFU.EX2 R90, R3 ;  /* 0x00000003005a7308 */ /* 0x0002a40000000800 */
[C---:B------:R-:W-:Y:S08]  /*52d0*/  HMMA.16816.F32.BF16 R52, R8.reuse, R12, R52 ;  /* 0x0000000c0834723c */ /* 0x040ff00000041834 */
[----:B------:R-:W-:Y:S01]  /*52e0*/  HMMA.16816.F32.BF16 R48, R8, R14, R48 ;  /* 0x0000000e0830723c */ /* 0x000fe20000041830 */
[----:B------:R-:W-:Y:S01]  /*52f0*/  LDSM.16.MT88.4 R12, [R226+0x2900] ;  /* 0x00290000e20c783b */ /* 0x000fe20000004200 */
[----:B-1----:R-:W-:-:S06]  /*5300*/  FFMA.FTZ R3, R128, c[0x0][0x2d0], -R6 ;  /* 0x0000b40080037a23 */ /* 0x002fcc0000010806 */
[C---:B------:R-:W-:Y:S01]  /*5310*/  HMMA.16816.F32.BF16 R32, R8.reuse, R20, R32 ;  /* 0x000000140820723c */ /* 0x040fe20000041820 */
[----:B------:R1:W-:Y:S07]  /*5320*/  MUFU.EX2 R89, R3 ;  /* 0x0000000300597308 */ /* 0x0003ee0000000800 */
[C---:B------:R-:W-:Y:S01]  /*5330*/  HMMA.16816.F32.BF16 R40, R8.reuse, R22, R40 ;  /* 0x000000160828723c */ /* 0x040fe20000041828 */
[----:B------:R-:W3:Y:S07]  /*5340*/  LDSM.16.MT88.4 R20, [R227+0x2900] ;  /* 0x00290000e314783b */ /* 0x000eee0000004200 */
[----:B------:R-:W-:Y:S01]  /*5350*/  HMMA.16816.F32.BF16 R44, R8, R28, R44 ;  /* 0x0000001c082c723c */ /* 0x000fe2000004182c */
[----:B-1----:R-:W-:-:S04]  /*5360*/  FFMA.FTZ R3, R129, c[0x0][0x2d0], -R6 ;  /* 0x0000b40081037a23 */ /* 0x002fc80000010806 */
[----:B------:R1:W4:Y:S03]  /*5370*/  MUFU.EX2 R88, R3 ;  /* 0x0000000300587308 */ /* 0x0003260000000800 */
[----:B------:R-:W-:Y:S01]  /*5380*/  HMMA.16816.F32.BF16 R36, R8, R30, R36 ;  /* 0x0000001e0824723c */ /* 0x000fe20000041824 */
[----:B------:R-:W-:-:S06]  /*5390*/  IMAD.MOV.U32 R185, RZ, RZ, R116 ;  /* 0x000000ffffb97224 */ /* 0x000fcc00078e0074 */
[----:B--2---:R-:W-:Y:S01]  /*53a0*/  F2FP.BF16.PACK_AB R8, R90, R91 ;  /* 0x0000005b5a08723e */ /* 0x004fe200000010ff */
[----:B-1----:R-:W-:Y:S01]  /*53b0*/  FFMA.FTZ R3, R210, c[0x0][0x2d0], -R5 ;  /* 0x0000b400d2037a23 */ /* 0x002fe20000010805 */
[----:B----4-:R-:W-:-:S03]  /*53c0*/  F2FP.BF16.PACK_AB R10, R88, R89 ;  /* 0x00000059580a723e */ /* 0x010fc600000010ff */
        /* <DEDUP_REMOVED lines=13> */
[----:B-1----:R-:W-:Y:S02]  /*54a0*/  FFMA.FTZ R3, R162, c[0x0][0x2d0], -R7 ;  /* 0x0000b400a2037a23 */ /* 0x002fe40000010807 */
[----:B------:R-:W-:Y:S02]  /*54b0*/  IMAD.MOV.U32 R162, RZ, RZ, R160 ;  /* 0x000000ffffa27224 */ /* 0x000fe400078e00a0 */
[----:B------:R-:W-:Y:S02]  /*54c0*/  IMAD.MOV.U32 R160, RZ, RZ, R161 ;  /* 0x000000ffffa07224 */ /* 0x000fe400078e00a1 */
[----:B------:R1:W-:Y:S01]  /*54d0*/  MUFU.EX2 R81, R3 ;  /* 0x0000000300517308 */ /* 0x0003e20000000800 */
[----:B------:R-:W-:Y:S01]  /*54e0*/  IMAD.MOV.U32 R161, RZ, RZ, R159 ;  /* 0x000000ffffa17224 */ /* 0x000fe200078e009f */
[----:B------:R-:W-:Y:S01]  /*54f0*/  MOV R159, R150 ;  /* 0x00000096009f7202 */ /* 0x000fe20000000f00 */
[----:B------:R-:W-:-:S02]  /*5500*/  IMAD.MOV.U32 R150, RZ, RZ, R157 ;  /* 0x000000ffff967224 */ /* 0x000fc400078e009d */
[----:B------:R-:W-:Y:S02]  /*5510*/  IMAD.MOV.U32 R157, RZ, RZ, R151 ;  /* 0x000000ffff9d7224 */ /* 0x000fe400078e0097 */
[----:B------:R-:W-:Y:S02]  /*5520*/  IMAD.MOV.U32 R151, RZ, RZ, R158 ;  /* 0x000000ffff977224 */ /* 0x000fe400078e009e */
[----:B------:R-:W-:Y:S02]  /*5530*/  IMAD.MOV.U32 R158, RZ, RZ, R156 ;  /* 0x000000ffff9e7224 */ /* 0x000fe400078e009c */
[----:B------:R-:W-:Y:S01]  /*5540*/  IMAD.MOV.U32 R156, RZ, RZ, R149 ;  /* 0x000000ffff9c7224 */ /* 0x000fe200078e0095 */
[----:B------:R-:W-:Y:S01]  /*5550*/  MOV R149, R148 ;  /* 0x0000009400957202 */ /* 0x000fe20000000f00 */
[----:B------:R-:W-:Y:S02]  /*5560*/  IMAD.MOV.U32 R148, RZ, RZ, R141 ;  /* 0x000000ffff947224 */ /* 0x000fe400078e008d */
[----:B------:R-:W-:-:S02]  /*5570*/  IMAD.MOV.U32 R141, RZ, RZ, R142 ;  /* 0x000000ffff8d7224 */ /* 0x000fc400078e008e */
[----:B-1----:R-:W-:Y:S02]  /*5580*/  FFMA.FTZ R3, R162, c[0x0][0x2d0], -R7 ;  /* 0x0000b400a2037a23 */ /* 0x002fe40000010807 */
[----:B------:R-:W-:Y:S02]  /*5590*/  IMAD.MOV.U32 R162, RZ, RZ, R160 ;  /* 0x000000ffffa27224 */ /* 0x000fe400078e00a0 */
[----:B------:R1:W-:Y:S01]  /*55a0*/  MUFU.EX2 R80, R3 ;  /* 0x0000000300507308 */ /* 0x0003e20000000800 */
[----:B------:R-:W-:Y:S02]  /*55b0*/  IMAD.MOV.U32 R160, RZ, RZ, R161 ;  /* 0x000000ffffa07224 */ /* 0x000fe400078e00a1 */
[----:B------:R-:W-:Y:S02]  /*55c0*/  IMAD.MOV.U32 R142, RZ, RZ, R139 ;  /* 0x000000ffff8e7224 */ /* 0x000fe400078e008b */
[----:B-1----:R-:W-:Y:S02]  /*55d0*/  FFMA.FTZ R3, R162, c[0x0][0x2d0], -R0 ;  /* 0x0000b400a2037a23 */ /* 0x002fe40000010800 */
[----:B------:R-:W-:-:S02]  /*55e0*/  IMAD.MOV.U32 R161, RZ, RZ, R159 ;  /* 0x000000ffffa17224 */ /* 0x000fc400078e009f */
[----:B------:R1:W-:Y:S01]  /*55f0*/  MUFU.EX2 R63, R3 ;  /* 0x00000003003f7308 */ /* 0x0003e20000000800 */
[----:B------:R-:W-:Y:S01]  /*5600*/  IMAD.MOV.U32 R159, RZ, RZ, R150 ;  /* 0x000000ffff9f7224 */ /* 0x000fe200078e0096 */
[----:B------:R-:W-:Y:S01]  /*5610*/  MOV R150, R157 ;  /* 0x0000009d00967202 */ /* 0x000fe20000000f00 */
[----:B------:R-:W-:Y:S02]  /*5620*/  IMAD.MOV.U32 R157, RZ, RZ, R151 ;  /* 0x000000ffff9d7224 */ /* 0x000fe400078e0097 */
[----:B------:R-:W-:Y:S02]  /*5630*/  IMAD.MOV.U32 R139, RZ, RZ, R119 ;  /* 0x000000ffff8b7224 */ /* 0x000fe400078e0077 */
[----:B-1----:R-:W-:Y:S02]  /*5640*/  FFMA.FTZ R3, R160, c[0x0][0x2d0], -R0 ;  /* 0x0000b400a0037a23 */ /* 0x002fe40000010800 */
[----:B------:R-:W-:Y:S02]  /*5650*/  IMAD.MOV.U32 R151, RZ, RZ, R158 ;  /* 0x000000ffff977224 */ /* 0x000fe400078e009e */
[----:B------:R1:W4:Y:S01]  /*5660*/  MUFU.EX2 R62, R3 ;  /* 0x00000003003e7308 */ /* 0x0003220000000800 */
[----:B------:R-:W-:-:S02]  /*5670*/  IMAD.MOV.U32 R158, RZ, RZ, R156 ;  /* 0x000000ffff9e7224 */ /* 0x000fc400078e009c */
[----:B------:R-:W-:Y:S01]  /*5680*/  IMAD.MOV.U32 R119, RZ, RZ, R118 ;  /* 0x000000ffff777224 */ /* 0x000fe200078e0076 */
[----:B------:R-:W-:Y:S01]  /*5690*/  MOV R118, R122 ;  /* 0x0000007a00767202 */ /* 0x000fe20000000f00 */
[----:B------:R-:W-:Y:S02]  /*56a0*/  IMAD.MOV.U32 R156, RZ, RZ, R149 ;  /* 0x000000ffff9c7224 */ /* 0x000fe400078e0095 */
[----:B-1----:R-:W-:Y:S02]  /*56b0*/  FFMA.FTZ R3, R172, c[0x0][0x2d0], -R0 ;  /* 0x0000b400ac037a23 */ /* 0x002fe40000010800 */
[----:B------:R-:W-:Y:S02]  /*56c0*/  IMAD.MOV.U32 R122, RZ, RZ, R228 ;  /* 0x000000ffff7a7224 */ /* 0x000fe400078e00e4 */
[----:B------:R1:W-:Y:S01]  /*56d0*/  MUFU.EX2 R61, R3 ;  /* 0x00000003003d7308 */ /* 0x0003e20000000800 */
[----:B------:R-:W-:Y:S01]  /*56e0*/  IMAD.MOV.U32 R149, RZ, RZ, R148 ;  /* 0x000000ffff957224 */ /* 0x000fe200078e0094 */
[----:B------:R-:W-:Y:S01]  /*56f0*/  MOV R148, R141 ;  /* 0x0000008d00947202 */ /* 0x000fe20000000f00 */
[----:B------:R-:W-:-:S02]  /*5700*/  IMAD.MOV.U32 R141, RZ, RZ, R142 ;  /* 0x000000ffff8d7224 */ /* 0x000fc400078e008e */
[----:B------:R-:W-:Y:S02]  /*5710*/  IMAD.MOV.U32 R179, RZ, RZ, R161 ;  /* 0x000000ffffb37224 */ /* 0x000fe400078e00a1 */
[----:B------:R-:W-:Y:S01]  /*5720*/  IMAD.MOV.U32 R162, RZ, RZ, R150 ;  /* 0x000000ffffa27224 */ /* 0x000fe200078e0096 */
[C---:B------:R-:W-:Y:S08]  /*5730*/  HMMA.16816.F32.BF16 R144, R8.reuse, R24, R144 ;  /* 0x000000180890723c */ /* 0x040ff00000041890 */
[----:B------:R-:W-:Y:S01]  /*5740*/  HMMA.16816.F32.BF16 R152, R8, R26, R152 ;  /* 0x0000001a0898723c */ /* 0x000fe20000041898 */
[----:B-1----:R-:W-:-:S07]  /*5750*/  FFMA.FTZ R3, R173, c[0x0][0x2d0], -R0 ;  /* 0x0000b400ad037a23 */ /* 0x002fce0000010800 */
[----:B---3--:R-:W-:Y:S01]  /*5760*/  HMMA.16816.F32.BF16 R164, R8, R20, R164 ;  /* 0x0000001408a4723c */ /* 0x008fe200000418a4 */
[----:B------:R1:W3:Y:S01]  /*5770*/  MUFU.EX2 R60, R3 ;  /* 0x00000003003c7308 */ /* 0x0002e20000000800 */
[----:B------:R-:W-:-:S06]  /*5780*/  IMAD.MOV.U32 R142, RZ, RZ, R139 ;  /* 0x000000ffff8e7224 */ /* 0x000fcc00078e008b */
[----:B------:R-:W-:Y:S01]  /*5790*/  HMMA.16816.F32.BF16 R168, R8, R22, R168 ;  /* 0x0000001608a8723c */ /* 0x000fe200000418a8 */
[----:B------:R-:W-:-:S07]  /*57a0*/  IMAD.MOV.U32 R139, RZ, RZ, R119 ;  /* 0x000000ffff8b7224 */ /* 0x000fce00078e0077 */
[----:B------:R-:W-:Y:S01]  /*57b0*/  HMMA.16816.F32.BF16 R180, R8, R16, R180 ;  /* 0x0000001008b4723c */ /* 0x000fe200000418b4 */
[----:B-1----:R-:W-:-:S07]  /*57c0*/  FFMA.FTZ R3, R216, c[0x0][0x2d0], -R6 ;  /* 0x0000b400d8037a23 */ /* 0x002fce0000010806 */
[----:B------:R-:W-:Y:S01]  /*57d0*/  HMMA.16816.F32.BF16 R72, R8, R12, R72 ;  /* 0x0000000c0848723c */ /* 0x000fe20000041848 */
[----:B------:R1:W-:Y:S01]  /*57e0*/  MUFU.EX2 R29, R3 ;  /* 0x00000003001d7308 */ /* 0x0003e20000000800 */
[----:B------:R-:W-:-:S06]  /*57f0*/  IMAD.MOV.U32 R119, RZ, RZ, R118 ;  /* 0x000000ffff777224 */ /* 0x000fcc00078e0076 */
[----:B------:R-:W-:Y:S01]  /*5800*/  HMMA.16816.F32.BF16 R68, R8, R14, R68 ;  /* 0x0000000e0844723c */ /* 0x000fe20000041844 */
[----:B------:R-:W-:Y:S01]  /*5810*/  IMAD.MOV.U32 R118, RZ, RZ, R122 ;  /* 0x000000ffff767224 */ /* 0x000fe200078e007a */
[----:B------:R-:W-:Y:S01]  /*5820*/  MOV R122, R123 ;  /* 0x0000007b007a7202 */ /* 0x000fe20000000f00 */
[----:B------:R-:W-:Y:S02]  /*5830*/  IMAD.MOV.U32 R123, RZ, RZ, R117 ;  /* 0x000000ffff7b7224 */ /* 0x000fe400078e0075 */
[----:B------:R-:W-:Y:S01]  /*5840*/  IMAD.MOV.U32 R205, RZ, RZ, R121 ;  /* 0x000000ffffcd7224 */ /* 0x000fe200078e0079 */
[----:B------:R-:W-:Y:S01]  /*5850*/  MOV R187, R120 ;  /* 0x0000007800bb7202 */ /* 0x000fe20000000f00 */
[----:B------:R-:W-:Y:S02]  /*5860*/  IMAD.MOV.U32 R186, RZ, RZ, R159 ;  /* 0x000000ffffba7224 */ /* 0x000fe400078e009f */
[----:B------:R-:W-:Y:S01]  /*5870*/  FFMA.FTZ R4, R4, c[0x0][0x2d0], -R7 ;  /* 0x0000b40004047a23 */ /* 0x000fe20000010807 */
[----:B------:R-:W-:Y:S01]  /*5880*/  MOV R163, R157 ;  /* 0x0000009d00a37202 */ /* 0x000fe20000000f00 */
[----:B-1----:R-:W-:Y:S01]  /*5890*/  FFMA.FTZ R3, R218, c[0x0][0x2d0], -R6 ;  /* 0x0000b400da037a23 */ /* 0x002fe20000010806 */
[----:B------:R1:W5:Y:S01]  /*58a0*/  LDL.LU R228, [R1+0x44] ;  /* 0x0000440001e47983 */ /* 0x0003620000300800 */
[----:B------:R-:W-:-:S02]  /*58b0*/  IMAD.MOV.U32 R117, RZ, RZ, R143 ;  /* 0x000000ffff757224 */ /* 0x000fc400078e008f */
[----:B------:R3:W1:Y:S01]  /*58c0*/  MUFU.EX2 R31, R3 ;  /* 0x00000003001f7308 */ /* 0x0006620000000800 */
[----:B------:R-:W-:Y:S01]  /*58d0*/  MOV R161, R148 ;  /* 0x0000009400a17202 */ /* 0x000fe20000000f00 */
[----:B------:R-:W-:Y:S01]  /*58e0*/  IMAD.MOV.U32 R150, RZ, RZ, R141 ;  /* 0x000000ffff967224 */ /* 0x000fe200078e008d */
[----:B------:R-:W-:Y:S01]  /*58f0*/  MOV R141, R118 ;  /* 0x00000076008d7202 */ /* 0x000fe20000000f00 */
[----:B------:R-:W-:Y:S01]  /*5900*/  IMAD.MOV.U32 R148, RZ, RZ, R119 ;  /* 0x000000ffff947224 */ /* 0x000fe200078e0077 */
[----:B------:R1:W5:Y:S01]  /*5910*/  LDL.LU R143, [R1+0x40] ;  /* 0x00004000018f7983 */ /* 0x0003620000300800 */
[----:B------:R-:W-:Y:S01]  /*5920*/  IMAD.MOV.U32 R184, RZ, RZ, R117 ;  /* 0x000000ffffb87224 */ /* 0x000fe200078e0075 */
[----:B------:R-:W-:Y:S01]  /*5930*/  MOV R210, R161 ;  /* 0x000000a100d27202 */ /* 0x000fe20000000f00 */
[----:B------:R-:W-:Y:S01]  /*5940*/  HMMA.16816.F32.BF16 R116, R8, R18, R76 ;  /* 0x000000120874723c */ /* 0x000fe2000004184c */
[----:B------:R-:W-:Y:S02]  /*5950*/  IMAD.MOV.U32 R177, RZ, RZ, R158 ;  /* 0x000000ffffb17224 */ /* 0x000fe400078e009e */
[----:B------:R-:W-:-:S02]  /*5960*/  IMAD.MOV.U32 R176, RZ, RZ, R156 ;  /* 0x000000ffffb07224 */ /* 0x000fc400078e009c */
[----:B------:R-:W-:Y:S01]  /*5970*/  IMAD.MOV.U32 R178, RZ, RZ, R151 ;  /* 0x000000ffffb27224 */ /* 0x000fe200078e0097 */
[----:B------:R-:W1:Y:S01]  /*5980*/  LDSM.16.MT88.4 R156, [R224+0x3100] ;  /* 0x00310000e09c783b */ /* 0x000e620000004200 */
[----:B--2---:R-:W-:Y:S01]  /*5990*/  F2FP.BF16.PACK_AB R8, R82, R83 ;  /* 0x000000535208723e */ /* 0x004fe200000010ff */
[----:B---3--:R-:W-:Y:S01]  /*59a0*/  FFMA.FTZ R3, R220, c[0x0][0x2d0], -R6 ;  /* 0x0000b400dc037a23 */ /* 0x008fe20000010806 */
[----:B----4-:R-:W-:Y:S01]  /*59b0*/  F2FP.BF16.PACK_AB R9, R62, R63 ;  /* 0x0000003f3e09723e */ /* 0x010fe200000010ff */
[----:B------:R-:W-:Y:S01]  /*59c0*/  IMAD.MOV.U32 R160, RZ, RZ, R149 ;  /* 0x000000ffffa07224 */ /* 0x000fe200078e0095 */
[----:B------:R-:W-:Y:S01]  /*59d0*/  F2FP.BF16.PACK_AB R10, R80, R81 ;  /* 0x00000051500a723e */ /* 0x000fe200000010ff */
[----:B------:R2:W-:Y:S01]  /*59e0*/  MUFU.EX2 R30, R3 ;  /* 0x00000003001e7308 */ /* 0x0005e20000000800 */
[----:B------:R-:W-:Y:S01]  /*59f0*/  F2FP.BF16.PACK_AB R11, R60, R61 ;  /* 0x0000003d3c0b723e */ /* 0x000fe200000010ff */
[----:B------:R-:W-:Y:S02]  /*5a00*/  IMAD.MOV.U32 R149, RZ, RZ, R139 ;  /* 0x000000ffff957224 */ /* 0x000fe400078e008b */
[----:B------:R-:W-:-:S02]  /*5a10*/  IMAD.MOV.U32 R151, RZ, RZ, R142 ;  /* 0x000000ffff977224 */ /* 0x000fc400078e008e */
[----:B------:R-:W-:Y:S02]  /*5a20*/  IMAD.MOV.U32 R246, RZ, RZ, R150 ;  /* 0x000000fffff67224 */ /* 0x000fe400078e0096 */
[C---:B------:R-:W-:Y:S01]  /*5a30*/  HMMA.16816.F32.BF16 R56, R8.reuse, R26, R56 ;  /* 0x0000001a0838723c */ /* 0x040fe20000041838 */
[----:B------:R-:W-:Y:S02]  /*5a40*/  IMAD.MOV.U32 R213, RZ, RZ, R151 ;  /* 0x000000ffffd57224 */ /* 0x000fe400078e0097 */
[----:B------:R-:W-:Y:S02]  /*5a50*/  IMAD.MOV.U32 R139, RZ, RZ, R122 ;  /* 0x000000ffff8b7224 */ /* 0x000fe400078e007a */
[----:B------:R-:W-:Y:S02]  /*5a60*/  IMAD.MOV.U32 R142, RZ, RZ, R123 ;  /* 0x000000ffff8e7224 */ /* 0x000fe400078e007b */
[----:B------:R-:W-:Y:S01]  /*5a70*/  LDSM.16.MT88.4 R120, [R225+0x3100] ;  /* 0x00310000e178783b */ /* 0x000fe20000004200 */
[----:B--2---:R-:W-:Y:S01]  /*5a80*/  FFMA.FTZ R3, R221, c[0x0][0x2d0], -R6 ;  /* 0x0000b400dd037a23 */ /* 0x004fe20000010806 */
[----:B------:R-:W-:Y:S01]  /*5a90*/  HMMA.16816.F32.BF16 R64, R8, R24, R64 ;  /* 0x000000180840723c */ /* 0x000fe20000041840 */
[----:B------:R-:W-:-:S02]  /*5aa0*/  FFMA.FTZ R6, R252, c[0x0][0x2d0], -R0 ;  /* 0x0000b400fc067a23 */ /* 0x000fc40000010800 */
[----:B------:R2:W3:Y:S05]  /*5ab0*/  MUFU.EX2 R28, R3 ;  /* 0x00000003001c7308 */ /* 0x0004ea0000000800 */
[C---:B------:R-:W-:Y:S03]  /*5ac0*/  HMMA.16816.F32.BF16 R48, R8.reuse, R22, R48 ;  /* 0x000000160830723c */ /* 0x040fe60000041830 */
[----:B------:R4:W-:Y:S05]  /*5ad0*/  MUFU.EX2 R23, R4 ;  /* 0x0000000400177308 */ /* 0x0009ea0000000800 */
[----:B------:R-:W-:Y:S01]  /*5ae0*/  HMMA.16816.F32.BF16 R44, R8, R12, R44 ;  /* 0x0000000c082c723c */ /* 0x000fe2000004182c */
[----:B--2---:R-:W-:-:S04]  /*5af0*/  FFMA.FTZ R3, R174, c[0x0][0x2d0], -R5 ;  /* 0x0000b400ae037a23 */ /* 0x004fc80000010805 */
[----:B------:R2:W-:Y:S02]  /*5b00*/  MUFU.EX2 R27, R3 ;  /* 0x00000003001b7308 */ /* 0x0005e40000000800 */
[----:B------:R-:W-:Y:S01]  /*5b10*/  FFMA.FTZ R12, R223, c[0x0][0x2d0], -R0 ;  /* 0x0000b400df0c7a23 */ /* 0x000fe20000010800 */
[C---:B------:R-:W-:Y:S01]  /*5b20*/  HMMA.16816.F32.BF16 R52, R8.reuse, R20, R52 ;  /* 0x000000140834723c */ /* 0x040fe20000041834 */
[----:B------:R-:W-:Y:S01]  /*5b30*/  FADD.FTZ R13, R185, R184 ;  /* 0x000000b8b90d7221 */ /* 0x000fe20000010000 */
[----:B------:R-:W-:Y:S01]  /*5b40*/  MOV R185, R163 ;  /* 0x000000a300b97202 */ /* 0x000fe20000000f00 */
[----:B----4-:R-:W-:Y:S02]  /*5b50*/  FFMA.FTZ R4, R251, c[0x0][0x2d0], -R0 ;  /* 0x0000b400fb047a23 */ /* 0x010fe40000010800 */
[----:B------:R-:W-:Y:S02]  /*5b60*/  IMAD.MOV.U32 R184, RZ, RZ, R178 ;  /* 0x000000ffffb87224 */ /* 0x000fe400078e00b2 */
[----:B------:R-:W-:Y:S01]  /*5b70*/  FFMA.FTZ R0, R222, c[0x0][0x2d0], -R0 ;  /* 0x0000b400de007a23 */ /* 0x000fe20000010800 */
[----:B------:R-:W-:Y:S01]  /*5b80*/  HMMA.16816.F32.BF16 R36, R8, R14, R36 ;  /* 0x0000000e0824723c */ /* 0x000fe20000041824 */
[----:B------:R-:W-:-:S02]  /*5b90*/  FADD.FTZ R20, R209, R208 ;  /* 0x000000d0d1147221 */ /* 0x000fc40000010000 */
[----:B------:R-:W-:Y:S02]  /*5ba0*/  FADD.FTZ R21, R219, R217 ;  /* 0x000000d9db157221 */ /* 0x000fe40000010000 */
[----:B------:R-:W-:Y:S02]  /*5bb0*/  IMAD.MOV.U32 R178, RZ, RZ, R135 ;  /* 0x000000ffffb27224 */ /* 0x000fe400078e0087 */
[----:B--2---:R-:W-:Y:S01]  /*5bc0*/  FFMA.FTZ R3, R175, c[0x0][0x2d0], -R5 ;  /* 0x0000b400af037a23 */ /* 0x004fe20000010805 */
[----:B------:R-:W-:Y:S01]  /*5bd0*/  HMMA.16816.F32.BF16 R32, R8, R16, R32 ;  /* 0x000000100820723c */ /* 0x000fe20000041820 */
[----:B------:R-:W-:Y:S01]  /*5be0*/  IMAD.MOV.U32 R163, RZ, RZ, R132 ;  /* 0x000000ffffa37224 */ /* 0x000fe200078e0084 */
[----:B------:R-:W2:Y:S01]  /*5bf0*/  LDSM.16.MT88.4 R172, [R227+0x3100] ;  /* 0x00310000e3ac783b */ /* 0x000ea20000004200 */
[----:B------:R4:W-:Y:S01]  /*5c00*/  MUFU.EX2 R26, R3 ;  /* 0x00000003001a7308 */ /* 0x0009e20000000800 */
[----:B------:R-:W-:Y:S01]  /*5c10*/  IMAD.MOV.U32 R77, RZ, RZ, R185 ;  /* 0x000000ffff4d7224 */ /* 0x000fe200078e00b9 */
[----:B-1----:R-:W-:Y:S01]  /*5c20*/  F2FP.BF16.PACK_AB R132, R31, R29 ;  /* 0x0000001d1f84723e */ /* 0x002fe200000010ff */
[----:B------:R-:W-:-:S02]  /*5c30*/  IMAD.MOV.U32 R79, RZ, RZ, R178 ;  /* 0x000000ffff4f7224 */ /* 0x000fc400078e00b2 */
[----:B------:R-:W-:Y:S01]  /*5c40*/  HMMA.16816.F32.BF16 R40, R8, R18, R40 ;  /* 0x000000120828723c */ /* 0x000fe20000041828 */
[----:B------:R-:W-:Y:S01]  /*5c50*/  IMAD.MOV.U32 R245, RZ, RZ, R163 ;  /* 0x000000fffff57224 */ /* 0x000fe200078e00a3 */
[----:B------:R-:W1:Y:S01]  /*5c60*/  LDSM.16.MT88.4 R16, [R226+0x3100] ;  /* 0x00310000e210783b */ /* 0x000e620000004200 */
[----:B------:R3:W-:Y:S01]  /*5c70*/  MUFU.EX2 R9, R4 ;  /* 0x0000000400097308 */ /* 0x0007e20000000800 */
[----:B----4-:R-:W-:-:S07]  /*5c80*/  FFMA.FTZ R3, R249, c[0x0][0x2d0], -R5 ;  /* 0x0000b400f9037a23 */ /* 0x010fce0000010805 */
[----:B------:R-:W-:Y:S01]  /*5c90*/  MUFU.EX2 R11, R12 ;  /* 0x0000000c000b7308 */ /* 0x000fe20000000800 */
[----:B---3--:R-:W-:-:S07]  /*5ca0*/  FADD.FTZ R4, R184, R13 ;  /* 0x0000000db8047221 */ /* 0x008fce0000010000 */
[----:B------:R3:W-:Y:S01]  /*5cb0*/  MUFU.EX2 R25, R3 ;  /* 0x0000000300197308 */ /* 0x0007e20000000800 */
[----:B------:R-:W-:-:S07]  /*5cc0*/  FADD.FTZ R4, R160, R4 ;  /* 0x00000004a0047221 */ /* 0x000fce0000010000 */
[----:B------:R4:W-:Y:S01]  /*5cd0*/  MUFU.EX2 R12, R0 ;  /* 0x00000000000c7308 */ /* 0x0009e20000000800 */
[----:B---3--:R-:W-:-:S07]  /*5ce0*/  FFMA.FTZ R3, R205, c[0x0][0x2d0], -R5 ;  /* 0x0000b400cd037a23 */ /* 0x008fce0000010805 */
[----:B------:R-:W3:Y:S01]  /*5cf0*/  MUFU.EX2 R10, R6 ;  /* 0x00000006000a7308 */ /* 0x000ee20000000800 */
[----:B------:R-:W-:Y:S02]  /*5d00*/  FFMA.FTZ R5, R186, c[0x0][0x2d0], -R7 ;  /* 0x0000b400ba057a23 */ /* 0x000fe40000010807 */
[----:B------:R-:W-:Y:S02]  /*5d10*/  IMAD.MOV.U32 R186, RZ, RZ, R177 ;  /* 0x000000ffffba7224 */ /* 0x000fe400078e00b1 */
[----:B------:R-:W-:Y:S01]  /*5d20*/  IMAD.MOV.U32 R177, RZ, RZ, R134 ;  /* 0x000000ffffb17224 */ /* 0x000fe200078e0086 */
[----:B------:R-:W-:Y:S01]  /*5d30*/  F2FP.BF16.PACK_AB R134, R28, R30 ;  /* 0x0000001e1c86723e */ /* 0x000fe200000010ff */
[----:B------:R-:W-:Y:S01]  /*5d40*/  IMAD.MOV.U32 R205, RZ, RZ, R148 ;  /* 0x000000ffffcd7224 */ /* 0x000fe200078e0094 */
[----:B------:R1:W1:Y:S01]  /*5d50*/  MUFU.EX2 R24, R3 ;  /* 0x0000000300187308 */ /* 0x0002620000000800 */
[----:B----4-:R-:W-:-:S07]  /*5d60*/  FADD.FTZ R0, R177, R21 ;  /* 0x00000015b1007221 */ /* 0x010fce0000010000 */
[----:B------:R4:W-:Y:S01]  /*5d70*/  MUFU.EX2 R15, R5 ;  /* 0x00000005000f7308 */ /* 0x0009e20000000800 */
[----:B---3--:R-:W-:Y:S01]  /*5d80*/  F2FP.BF16.PACK_AB R185, R9, R10 ;  /* 0x0000000a09b9723e */ /* 0x008fe200000010ff */
[--C-:B-1----:R-:W-:Y:S01]  /*5d90*/  FFMA.FTZ R3, R187, c[0x0][0x2d0], -R7.reuse ;  /* 0x0000b400bb037a23 */ /* 0x102fe20000010807 */
[----:B------:R-:W-:Y:S01]  /*5da0*/  F2FP.BF16.PACK_AB R135, R24, R25 ;  /* 0x000000191887723e */ /* 0x000fe200000010ff */
[----:B------:R-:W-:Y:S01]  /*5db0*/  FFMA.FTZ R7, R179, c[0x0][0x2d0], -R7 ;  /* 0x0000b400b3077a23 */ /* 0x000fe20000010807 */
[----:B------:R-:W-:Y:S01]  /*5dc0*/  F2FP.BF16.PACK_AB R187, R12, R11 ;  /* 0x0000000b0cbb723e */ /* 0x000fe200000010ff */
[----:B------:R-:W-:Y:S02]  /*5dd0*/  IMAD.MOV.U32 R179, RZ, RZ, R176 ;  /* 0x000000ffffb37224 */ /* 0x000fe400078e00b0 */
[----:B------:R1:W3:Y:S01]  /*5de0*/  MUFU.EX2 R22, R3 ;  /* 0x0000000300167308 */ /* 0x0002e20000000800 */
[----:B------:R-:W-:Y:S01]  /*5df0*/  IMAD.MOV.U32 R176, RZ, RZ, R162 ;  /* 0x000000ffffb07224 */ /* 0x000fe200078e00a2 */
[----:B------:R-:W-:Y:S01]  /*5e00*/  MOV R162, R133 ;  /* 0x0000008500a27202 */ /* 0x000fe20000000f00 */
[----:B----4-:R-:W-:Y:S01]  /*5e10*/  FADD.FTZ R5, R179, R186 ;  /* 0x000000bab3057221 */ /* 0x010fe20000010000 */
[----:B------:R-:W-:Y:S01]  /*5e20*/  F2FP.BF16.PACK_AB R133, R26, R27 ;  /* 0x0000001b1a85723e */ /* 0x000fe200000010ff */
[----:B------:R-:W-:-:S02]  /*5e30*/  IMAD.MOV.U32 R78, RZ, RZ, R176 ;  /* 0x000000ffff4e7224 */ /* 0x000fc400078e00b0 */
[----:B------:R-:W-:Y:S01]  /*5e40*/  FADD.FTZ R6, R162, R5 ;  /* 0x00000005a2067221 */ /* 0x000fe20000010000 */
[----:B------:R4:W2:Y:S03]  /*5e50*/  MUFU.EX2 R14, R7 ;  /* 0x00000007000e7308 */ /* 0x0008a60000000800 */
[----:B------:R-:W-:Y:S01]  /*5e60*/  HMMA.16816.F32.BF16 R144, R132, R156, R144 ;  /* 0x0000009c8490723c */ /* 0x000fe20000041890 */
[----:B-1----:R-:W-:Y:S01]  /*5e70*/  FADD.FTZ R3, R248, R20 ;  /* 0x00000014f8037221 */ /* 0x002fe20000010000 */
[----:B---3--:R-:W-:-:S06]  /*5e80*/  F2FP.BF16.PACK_AB R184, R22, R23 ;  /* 0x0000001716b8723e */ /* 0x008fcc00000010ff */
[C---:B------:R-:W-:Y:S01]  /*5e90*/  HMMA.16816.F32.BF16 R152, R132.reuse, R158, R152 ;  /* 0x0000009e8498723c */ /* 0x040fe20000041898 */
[----:B------:R-:W-:Y:S02]  /*5ea0*/  FADD.FTZ R5, R250, R3 ;  /* 0x00000003fa057221 */ /* 0x000fe40000010000 */
[----:B------:R-:W-:Y:S02]  /*5eb0*/  FADD.FTZ R3, R77, R6 ;  /* 0x000000064d037221 */ /* 0x000fe40000010000 */
[----:B----4-:R-:W-:Y:S01]  /*5ec0*/  FADD.FTZ R7, R149, R0 ;  /* 0x0000000095077221 */ /* 0x010fe20000010000 */
[----:B--2---:R-:W-:Y:S01]  /*5ed0*/  F2FP.BF16.PACK_AB R186, R14, R15 ;  /* 0x0000000f0eba723e */ /* 0x004fe200000010ff */
[----:B------:R-:W-:Y:S01]  /*5ee0*/  FADD.FTZ R0, R78, R4 ;  /* 0x000000044e007221 */ /* 0x000fe20000010000 */
[----:B------:R-:W-:Y:S01]  /*5ef0*/  HMMA.16816.F32.BF16 R164, R132, R172, R164 ;  /* 0x000000ac84a4723c */ /* 0x000fe200000418a4 */
[----:B------:R-:W-:Y:S02]  /*5f00*/  FADD.FTZ R5, R244, R5 ;  /* 0x00000005f4057221 */ /* 0x000fe40000010000 */
[----:B------:R-:W-:-:S02]  /*5f10*/  FADD.FTZ R4, R79, R7 ;  /* 0x000000074f047221 */ /* 0x000fc40000010000 */
[----:B------:R-:W-:Y:S02]  /*5f20*/  FADD.FTZ R3, R245, R3 ;  /* 0x00000003f5037221 */ /* 0x000fe40000010000 */
        /* <DEDUP_REMOVED lines=12> */
[----:B------:R-:W-:Y:S01]  /*5ff0*/  FADD.FTZ R4, R242, R4 ;  /* 0x00000004f2047221 */ /* 0x000fe20000010000 */
[----:B------:R-:W-:Y:S01]  /*6000*/  IADD3 R242, R142, -0x2, RZ ;  /* 0xfffffffe8ef27810 */ /* 0x000fe20007ffe0ff */
[----:B------:R-:W-:Y:S02]  /*6010*/  FADD.FTZ R5, R205, R3 ;  /* 0x00000003cd057221 */ /* 0x000fe40000010000 */
[----:B------:R-:W-:Y:S01]  /*6020*/  FADD.FTZ R3, R141, R0 ;  /* 0x000000008d037221 */ /* 0x000fe20000010000 */
[----:B------:R-:W-:Y:S01]  /*6030*/  ISETP.GE.AND P0, PT, R242, R139, PT ;  /* 0x0000008bf200720c */ /* 0x000fe20003f06270 */
        /* <DEDUP_REMOVED lines=41> */
[-C--:B------:R-:W-:Y:S01]  /*62d0*/  HMMA.16816.F32.BF16 R132, R132, R18.reuse, R68 ;  /* 0x000000128484723c */ /* 0x080fe20000041844 */
        /* <DEDUP_REMOVED lines=47> */
[----:B------:R1:W-:Y:S01]  /*65d0*/  STL [R1], R6 ;  /* 0x0000000601007387 */ /* 0x0003e20000100800 */
[----:B------:R-:W-:-:S03]  /*65e0*/  FADD.FTZ R0, R24, R5 ;  /* 0x0000000518007221 */ /* 0x000fc60000010000 */
[----:B------:R1:W-:Y:S04]  /*65f0*/  STL [R1+0x4], R4 ;  /* 0x0000040401007387 */ /* 0x0003e80000100800 */
[----:B------:R1:W-:Y:S04]  /*6600*/  STL [R1+0xc], R0 ;  /* 0x00000c0001007387 */ /* 0x0003e80000100800 */
[----:B------:R1:W-:Y:S01]  /*6610*/  STL [R1+0x8], R3 ;  /* 0x0000080301007387 */ /* 0x0003e20000100800 */
[----:B------:R-:W-:Y:S05]  /*6620*/  @!P0 BRA `(.L_x_1633) ;  /* 0x00003eb000008947 */ /* 0x000fea0003800000 */
[----:B------:R-:W2:Y:S01]  /*6630*/  LDL.LU.64 R76, [R1+0x30] ;  /* 0x00003000014c7983 */ /* 0x000ea20000300a00 */
[----:B-1----:R-:W-:Y:S01]  /*6640*/  IMAD.MOV.U32 R3, RZ, RZ, R137 ;  /* 0x000000ffff037224 */ /* 0x002fe200078e0089 */
[----:B------:R-:W-:Y:S01]  /*6650*/  MOV R142, R2 ;  /* 0x00000002008e7202 */ /* 0x000fe20000000f00 */
[----:B------:R-:W-:Y:S01]  /*6660*/  IMAD.MOV.U32 R0, RZ, RZ, R138 ;  /* 0x000000ffff007224 */ /* 0x000fe200078e008a */
[----:B------:R-:W3:Y:S01]  /*6670*/  LDL.LU.64 R78, [R1+0x38] ;  /* 0x00003800014e7983 */ /* 0x000ee20000300a00 */
[----:B------:R-:W-:Y:S01]  /*6680*/  IMAD.MOV.U32 R140, RZ, RZ, R136 ;  /* 0x000000ffff8c7224 */ /* 0x000fe200078e0088 */
[----:B--2---:R-:W-:-:S02]  /*6690*/  MOV R5, R77 ;  /* 0x0000004d00057202 */ /* 0x004fc40000000f00 */
[----:B---3--:R-:W-:-:S05]  /*66a0*/  MOV R4, R78 ;  /* 0x0000004e00047202 */ /* 0x008fca0000000f00 */
[----:B------:R1:W-:Y:S02]  /*66b0*/  STL.64 [R1+0x10], R4 ;  /* 0x0000100401007387 */ /* 0x0003e40000100a00 */
.L_x_1634:
[----:B------:R-:W2:Y:S01]  /*66c0*/  LDL.64 R72, [R1+0x10] ;  /* 0x0000100001487983 */ /* 0x000ea20000100a00 */
[----:B------:R-:W-:Y:S04]  /*66d0*/  DEPBAR.LE SB0, 0x0 ;  /* 0x000080000000791a */ /* 0x000fe80000000000 */
[----:B------:R-:W-:Y:S01]  /*66e0*/  SHF.R.S32.HI R2, RZ, 0x1f, R242 ;  /* 0x0000001fff027819 */ /* 0x000fe200000114f2 */
[----:B------:R-:W-:Y:S01]  /*66f0*/  BAR.SYNC.DEFER_BLOCKING 0x0 ;  /* 0x0000000000007b1d */ /* 0x000fe20000010000 */
[----:B------:R-:W-:Y:S01]  /*6700*/  IMAD.WIDE.U32 R84, R242, c[0x0][0x208], RZ ;  /* 0x00008200f2547a25 */ /* 0x000fe200078e00ff */
[----:B------:R-:W-:Y:S03]  /*6710*/  MOV R247, c[0x0][0x1e4] ;  /* 0x0000790000f77a02 */ /* 0x000fe60000000f00 */
[----:B------:R-:W-:Y:S04]  /*6720*/  IMAD R2, R2, c[0x0][0x208], RZ ;  /* 0x0000820002027a24 */ /* 0x000fe800078e02ff */
[----:B------:R-:W-:Y:S05]  /*6730*/  IMAD R2, R242, c[0x0][0x20c], R2 ;  /* 0x00008300f2027a24 */ /* 0x000fea00078e0202 */
[----:B------:R-:W-:Y:S05]  /*6740*/  IADD3 R2, R85, R2, RZ ;  /* 0x0000000255027210 */ /* 0x000fea0007ffe0ff */
[----:B------:R-:W-:Y:S01]  /*6750*/  IMAD R2, R2, 0x70, RZ ;  /* 0x0000007002027824 */ /* 0x000fe200078e02ff */
[----:B------:R-:W-:Y:S08]  /*6760*/  LDSM.16.M88.4 R112, [R230+0x7100] ;  /* 0x00710000e670783b */ /* 0x000ff00000000200 */
[----:B-----5:R-:W3:Y:S08]  /*6770*/  LDSM.16.M88.4 R16, [R143+0x3900] ;  /* 0x003900008f10783b */ /* 0x020ef00000000200 */
[----:B------:R-:W4:Y:S08]  /*6780*/  LDSM.16.M88.4 R108, [R230+0x9100] ;  /* 0x00910000e66c783b */ /* 0x000f300000000200 */
[----:B------:R-:W1:Y:S08]  /*6790*/  LDSM.16.M88.4 R32, [R143+0x4100] ;  /* 0x004100008f20783b */ /* 0x000e700000000200 */
[----:B------:R-:W2:Y:S04]  /*67a0*/  LDL R245, [R1+0x24] ;  /* 0x0000240001f57983 */ /* 0x000ea80000100800 */
[----:B------:R-:W1:Y:S08]  /*67b0*/  LDSM.16.M88.4 R48, [R143+0x4900] ;  /* 0x004900008f30783b */ /* 0x000e700000000200 */
[----:B------:R-:W1:Y:S02]  /*67c0*/  LDSM.16.M88.4 R64, [R143+0x5100] ;  /* 0x005100008f40783b */ /* 0x000e640000000200 */
[-C--:B-1-3--:R-:W-:Y:S06]  /*67d0*/  HMMA.16816.F32.BF16 R4, R112, R16.reuse, RZ ;  /* 0x000000107004723c */ /* 0x08afec00000418ff */
[----:B------:R-:W1:Y:S02]  /*67e0*/  LDSM.16.M88.4 R80, [R143+0x5900] ;  /* 0x005900008f50783b */ /* 0x000e640000000200 */
[C---:B----4-:R-:W-:Y:S06]  /*67f0*/  HMMA.16816.F32.BF16 R8, R108.reuse, R16, RZ ;  /* 0x000000106c08723c */ /* 0x050fec00000418ff */
[----:B------:R-:W3:Y:S02]  /*6800*/  LDSM.16.M88.4 R96, [R143+0x6100] ;  /* 0x006100008f60783b */ /* 0x000ee40000000200 */
[-C--:B------:R-:W-:Y:S06]  /*6810*/  HMMA.16816.F32.BF16 R12, R108, R18.reuse, RZ ;  /* 0x000000126c0c723c */ /* 0x080fec00000418ff */
[----:B------:R-:W4:Y:S02]  /*6820*/  LDSM.16.M88.4 R136, [R143+0x6900] ;  /* 0x006900008f88783b */ /* 0x000f240000000200 */
[C---:B------:R-:W-:Y:S06]  /*6830*/  HMMA.16816.F32.BF16 R16, R112.reuse, R18, RZ ;  /* 0x000000127010723c */ /* 0x040fec00000418ff */
[----:B------:R-:W-:Y:S02]  /*6840*/  LDSM.16.M88.4 R188, [R233+0x7100] ;  /* 0x00710000e9bc783b */ /* 0x000fe40000000200 */
[-C--:B------:R-:W-:Y:S06]  /*6850*/  HMMA.16816.F32.BF16 R20, R112, R32.reuse, RZ ;  /* 0x000000207014723c */ /* 0x080fec00000418ff */
[----:B------:R-:W1:Y:S02]  /*6860*/  LDSM.16.M88.4 R192, [R234] ;  /* 0x00000000eac0783b */ /* 0x000e640000000200 */
[C---:B------:R-:W-:Y:S06]  /*6870*/  HMMA.16816.F32.BF16 R24, R108.reuse, R32, RZ ;  /* 0x000000206c18723c */ /* 0x040fec00000418ff */
[----:B------:R-:W1:Y:S02]  /*6880*/  LDSM.16.M88.4 R196, [R233+0x9100] ;  /* 0x00910000e9c4783b */ /* 0x000e640000000200 */
[-C--:B------:R-:W-:Y:S06]  /*6890*/  HMMA.16816.F32.BF16 R28, R108, R34.reuse, RZ ;  /* 0x000000226c1c723c */ /* 0x080fec00000418ff */
[----:B------:R-:W1:Y:S02]  /*68a0*/  LDSM.16.M88.4 R200, [R240] ;  /* 0x00000000f0c8783b */ /* 0x000e640000000200 */
[C---:B------:R-:W-:Y:S06]  /*68b0*/  HMMA.16816.F32.BF16 R32, R112.reuse, R34, RZ ;  /* 0x000000227020723c */ /* 0x040fec00000418ff */
[----:B------:R-:W1:Y:S02]  /*68c0*/  LDSM.16.M88.4 R204, [R239] ;  /* 0x00000000efcc783b */ /* 0x000e640000000200 */
[-C--:B------:R-:W-:Y:S06]  /*68d0*/  HMMA.16816.F32.BF16 R36, R112, R48.reuse, RZ ;  /* 0x000000307024723c */ /* 0x080fec00000418ff */
[----:B------:R-:W1:Y:S02]  /*68e0*/  LDSM.16.M88.4 R208, [R238] ;  /* 0x00000000eed0783b */ /* 0x000e640000000200 */
[C---:B------:R-:W-:Y:S06]  /*68f0*/  HMMA.16816.F32.BF16 R40, R108.reuse, R48, RZ ;  /* 0x000000306c28723c */ /* 0x040fec00000418ff */
[----:B------:R-:W1:Y:S02]  /*6900*/  LDSM.16.M88.4 R212, [R237] ;  /* 0x00000000edd4783b */ /* 0x000e640000000200 */
[-C--:B------:R-:W-:Y:S06]  /*6910*/  HMMA.16816.F32.BF16 R44, R108, R50.reuse, RZ ;  /* 0x000000326c2c723c */ /* 0x080fec00000418ff */
[----:B------:R-:W1:Y:S02]  /*6920*/  LDSM.16.M88.4 R216, [R236] ;  /* 0x00000000ecd8783b */ /* 0x000e640000000200 */
[C---:B------:R-:W-:Y:S06]  /*6930*/  HMMA.16816.F32.BF16 R48, R112.reuse, R50, RZ ;  /* 0x000000327030723c */ /* 0x040fec00000418ff */
[----:B------:R-:W2:Y:S02]  /*6940*/  LDSM.16.M88.4 R220, [R235] ;  /* 0x00000000ebdc783b */ /* 0x000ea40000000200 */
[-C--:B------:R-:W-:Y:S06]  /*6950*/  HMMA.16816.F32.BF16 R52, R112, R64.reuse, RZ ;  /* 0x000000407034723c */ /* 0x080fec00000418ff */
[----:B------:R-:W4:Y:S02]  /*6960*/  LDL.64 R250, [R1+0x18] ;  /* 0x0000180001fa7983 */ /* 0x000f240000100a00 */
[C---:B------:R-:W-:Y:S04]  /*6970*/  HMMA.16816.F32.BF16 R56, R108.reuse, R64, RZ ;  /* 0x000000406c38723c */ /* 0x040fe800000418ff */
[----:B------:R-:W4:Y:S04]  /*6980*/  LDL.64 R248, [R1+0x28] ;  /* 0x0000280001f87983 */ /* 0x000f280000100a00 */
[-C--:B------:R-:W-:Y:S08]  /*6990*/  HMMA.16816.F32.BF16 R60, R108, R66.reuse, RZ ;  /* 0x000000426c3c723c */ /* 0x080ff000000418ff */
[C---:B------:R-:W-:Y:S08]  /*69a0*/  HMMA.16816.F32.BF16 R64, R112.reuse, R66, RZ ;  /* 0x000000427040723c */ /* 0x040ff000000418ff */
[-C--:B-1----:R-:W-:Y:S01]  /*69b0*/  HMMA.16816.F32.BF16 R68, R112, R80.reuse, RZ ;  /* 0x000000507044723c */ /* 0x082fe200000418ff */
[----:B--2---:R-:W-:Y:S07]  /*69c0*/  IMAD.WIDE.U32 R84, R84, 0x70, R72 ;  /* 0x0000007054547825 */ /* 0x004fee00078e0048 */
[C---:B------:R-:W-:Y:S04]  /*69d0*/  HMMA.16816.F32.BF16 R72, R108.reuse, R80, RZ ;  /* 0x000000506c48723c */ /* 0x040fe800000418ff */
[----:B------:R-:W-:Y:S02]  /*69e0*/  LEA R88, P0, R84, c[0x0][0x1f8], 0x1 ;  /* 0x00007e0054587a11 */ /* 0x000fe400078008ff */
[----:B------:R-:W-:Y:S02]  /*69f0*/  IADD3 R2, R85, R2, RZ ;  /* 0x0000000255027210 */ /* 0x000fe40007ffe0ff */
[----:B------:R-:W-:Y:S01]  /*6a00*/  IADD3 R92, P2, R88, UR7, RZ ;  /* 0x00000007585c7c10 */ /* 0x000fe2000ff5e0ff */
[-C--:B------:R-:W-:Y:S03]  /*6a10*/  HMMA.16816.F32.BF16 R76, R108, R82.reuse, RZ ;  /* 0x000000526c4c723c */ /* 0x080fe600000418ff */
[----:B------:R-:W-:Y:S02]  /*6a20*/  LEA.HI.X R89, R84, c[0x0][0x1fc], R2, 0x1, P0 ;  /* 0x00007f0054597a11 */ /* 0x000fe400000f0c02 */
[----:B------:R-:W-:Y:S03]  /*6a30*/  IADD3 R94, P0, R92, UR7, RZ ;  /* 0x000000075c5e7c10 */ /* 0x000fe6000ff1e0ff */
[----:B------:R-:W-:Y:S01]  /*6a40*/  @!PT LDS RZ, [RZ] ;  /* 0x00000000fffff984 */ /* 0x000fe20000000800 */
[----:B------:R-:W-:Y:S01]  /*6a50*/  @!PT LDS RZ, [RZ] ;  /* 0x00000000fffff984 */ /* 0x000fe20000000800 */
[----:B------:R-:W-:Y:S01]  /*6a60*/  @!PT LDS RZ, [RZ] ;  /* 0x00000000fffff984 */ /* 0x000fe20000000800 */
[----:B------:R1:W-:Y:S01]  /*6a70*/  LDGSTS.E.BYPASS.LTC128B.128 [R241+0x100], [R88.64], !P1 ;  /* 0x0010000058f17fae */ /* 0x0003e2000c901d48 */
[----:B------:R-:W-:Y:S01]  /*6a80*/  IADD3.X R93, R89, UR5, RZ, P2, !PT ;  /* 0x00000005595d7c10 */ /* 0x000fe200097fe4ff */
[C---:B------:R-:W-:Y:S03]  /*6a90*/  HMMA.16816.F32.BF16 R80, R112.reuse, R82, RZ ;  /* 0x000000527050723c */ /* 0x040fe600000418ff */
[----:B------:R-:W-:Y:S03]  /*6aa0*/  IADD3.X R95, R93, UR5, RZ, P0, !PT ;  /* 0x000000055d5f7c10 */ /* 0x000fe600087fe4ff */
[----:B------:R2:W-:Y:S01]  /*6ab0*/  LDGSTS.E.BYPASS.LTC128B.128 [R241+0x900], [R92.64], !P1 ;  /* 0x009000005cf17fae */ /* 0x0005e2000c901d48 */
[----:B------:R-:W-:Y:S01]  /*6ac0*/  IADD3 R102, P2, R94, UR7, RZ ;  /* 0x000000075e667c10 */ /* 0x000fe2000ff5e0ff */
[-C--:B---3--:R-:W-:Y:S04]  /*6ad0*/  HMMA.16816.F32.BF16 R84, R112, R96.reuse, RZ ;  /* 0x000000607054723c */ /* 0x088fe800000418ff */
[----:B------:R-:W-:Y:S02]  /*6ae0*/  IADD3.X R103, R95, UR5, RZ, P2, !PT ;  /* 0x000000055f677c10 */ /* 0x000fe400097fe4ff */
[----:B------:R2:W-:Y:S08]  /*6af0*/  LDGSTS.E.BYPASS.LTC128B.128 [R241+0x1100], [R94.64], !P1 ;  /* 0x011000005ef17fae */ /* 0x0005f0000c901d48 */
[----:B------:R3:W-:Y:S01]  /*6b00*/  LDGSTS.E.BYPASS.LTC128B.128 [R241+0x1900], [R102.64], !P1 ;  /* 0x0190000066f17fae */ /* 0x0007e2000c901d48 */
[C---:B-1----:R-:W-:Y:S07]  /*6b10*/  HMMA.16816.F32.BF16 R88, R108.reuse, R96, RZ ;  /* 0x000000606c58723c */ /* 0x042fee00000418ff */
[----:B------:R-:W-:Y:S05]  /*6b20*/  IADD3 R96, P0, R102, UR7, RZ ;  /* 0x0000000766607c10 */ /* 0x000fea000ff1e0ff */
[----:B------:R-:W-:Y:S02]  /*6b30*/  IADD3.X R97, R103, UR5, RZ, P0, !PT ;  /* 0x0000000567617c10 */ /* 0x000fe400087fe4ff */
[----:B------:R-:W-:Y:S01]  /*6b40*/  IADD3 R100, P2, R96, UR7, RZ ;  /* 0x0000000760647c10 */ /* 0x000fe2000ff5e0ff */
[-C--:B--2---:R-:W-:Y:S02]  /*6b50*/  HMMA.16816.F32.BF16 R92, R108, R98.reuse, RZ ;  /* 0x000000626c5c723c */ /* 0x084fe400000418ff */
[----:B------:R1:W-:Y:S01]  /*6b60*/  LDGSTS.E.BYPASS.LTC128B.128 [R241+0x2100], [R96.64], !P1 ;  /* 0x0210000060f17fae */ /* 0x0003e2000c901d48 */
[----:B------:R-:W-:Y:S02]  /*6b70*/  IADD3.X R101, R97, UR5, RZ, P2, !PT ;  /* 0x0000000561657c10 */ /* 0x000fe400097fe4ff */
[----:B---3--:R-:W-:Y:S05]  /*6b80*/  IADD3 R102, P0, R100, UR7, RZ ;  /* 0x0000000764667c10 */ /* 0x008fea000ff1e0ff */
[----:B------:R4:W-:Y:S02]  /*6b90*/  LDGSTS.E.BYPASS.LTC128B.128 [R241+0x2900], [R100.64], !P1 ;  /* 0x0290000064f17fae */ /* 0x0009e4000c901d48 */
[----:B------:R-:W-:Y:S02]  /*6ba0*/  IADD3.X R103, R101, UR5, RZ, P0, !PT ;  /* 0x0000000565677c10 */ /* 0x000fe400087fe4ff */
[C---:B------:R-:W-:Y:S02]  /*6bb0*/  ISETP.GT.AND P0, PT, R242.reuse, R245, PT ;  /* 0x000000f5f200720c */ /* 0x040fe40003f04270 */
[----:B------:R-:W-:Y:S02]  /*6bc0*/  MOV R245, c[0x0][0x1e0] ;  /* 0x0000780000f57a02 */ /* 0x000fe40000000f00 */
[----:B------:R4:W-:Y:S01]  /*6bd0*/  LDGSTS.E.BYPASS.LTC128B.128 [R241+0x3100], [R102.64], !P1 ;  /* 0x0310000066f17fae */ /* 0x0009e2000c901d48 */
[----:B------:R-:W-:Y:S07]  /*6be0*/  IADD3 R242, R242, -0x1, RZ ;  /* 0xfffffffff2f27810 */ /* 0x000fee0007ffe0ff */
[----:B------:R-:W0:Y:S01]  /*6bf0*/  LDGDEPBAR ;  /* 0x00000000000079af */ /* 0x000e220000000000 */
[C---:B-1----:R-:W-:Y:S08]  /*6c00*/  HMMA.16816.F32.BF16 R96, R112.reuse, R98, RZ ;  /* 0x000000627060723c */ /* 0x042ff000000418ff */
[-C--:B----4-:R-:W-:Y:S08]  /*6c10*/  HMMA.16816.F32.BF16 R100, R112, R136.reuse, RZ ;  /* 0x000000887064723c */ /* 0x090ff000000418ff */
        /* <DEDUP_REMOVED lines=36> */
[-C--:B------:R-:W-:Y:S01]  /*6e60*/  HMMA.16816.F32.BF16 R108, R196, R222.reuse, R108 ;  /* 0x000000dec46c723c */ /* 0x080fe2000004186c */
[----:B------:R-:W3:Y:S07]  /*6e70*/  LDSM.16.M88.4 R196, [R229+0x5100] ;  /* 0x00510000e5c4783b */ /* 0x000eee0000000200 */
[----:B------:R-:W-:Y:S01]  /*6e80*/  HMMA.16816.F32.BF16 R112, R188, R222, R112 ;  /* 0x000000debc70723c */ /* 0x000fe20000041870 */
[----:B------:R-:W4:Y:S07]  /*6e90*/  LDSM.16.M88.4 R188, [R229+0x6100] ;  /* 0x00610000e5bc783b */ /* 0x000f2e0000000200 */
[-C--:B-1----:R-:W-:Y:S08]  /*6ea0*/  HMMA.16816.F32.BF16 R4, R136, R192.reuse, R4 ;  /* 0x000000c08804723c */ /* 0x082ff00000041804 */
[C---:B--2---:R-:W-:Y:S08]  /*6eb0*/  HMMA.16816.F32.BF16 R8, R200.reuse, R192, R8 ;  /* 0x000000c0c808723c */ /* 0x044ff00000041808 */
[-C--:B------:R-:W-:Y:S08]  /*6ec0*/  HMMA.16816.F32.BF16 R12, R200, R194.reuse, R12 ;  /* 0x000000c2c80c723c */ /* 0x080ff0000004180c */
[C---:B------:R-:W-:Y:S01]  /*6ed0*/  HMMA.16816.F32.BF16 R16, R136.reuse, R194, R16 ;  /* 0x000000c28810723c */ /* 0x040fe20000041810 */
[----:B------:R-:W-:Y:S07]  /*6ee0*/  LDSM.16.M88.4 R192, [R228] ;  /* 0x00000000e4c0783b */ /* 0x000fee0000000200 */
[-C--:B---3--:R-:W-:Y:S08]  /*6ef0*/  HMMA.16816.F32.BF16 R20, R136, R204.reuse, R20 ;  /* 0x000000cc8814723c */ /* 0x088ff00000041814 */
[C---:B------:R-:W-:Y:S08]  /*6f00*/  HMMA.16816.F32.BF16 R24, R200.reuse, R204, R24 ;  /* 0x000000ccc818723c */ /* 0x040ff00000041818 */
[-C--:B------:R-:W-:Y:S08]  /*6f10*/  HMMA.16816.F32.BF16 R28, R200, R206.reuse, R28 ;  /* 0x000000cec81c723c */ /* 0x080ff0000004181c */
[C---:B------:R-:W-:Y:S01]  /*6f20*/  HMMA.16816.F32.BF16 R32, R136.reuse, R206, R32 ;  /* 0x000000ce8820723c */ /* 0x040fe20000041820 */
[----:B------:R-:W-:Y:S07]  /*6f30*/  LDSM.16.M88.4 R204, [R228+0x800] ;  /* 0x00080000e4cc783b */ /* 0x000fee0000000200 */
[-C--:B----4-:R-:W-:Y:S08]  /*6f40*/  HMMA.16816.F32.BF16 R36, R136, R208.reuse, R36 ;  /* 0x000000d08824723c */ /* 0x090ff00000041824 */
        /* <DEDUP_REMOVED lines=21> */
[-C--:B------:R-:W-:Y:S01]  /*70a0*/  HMMA.16816.F32.BF16 R108, R200, R218.reuse, R108 ;  /* 0x000000dac86c723c */ /* 0x080fe2000004186c */
[----:B------:R-:W2:Y:S07]  /*70b0*/  LDSM.16.M88.4 R200, [R228+0x2000] ;  /* 0x00200000e4c8783b */ /* 0x000eae0000000200 */
[----:B------:R-:W-:Y:S01]  /*70c0*/  HMMA.16816.F32.BF16 R112, R136, R218, R112 ;  /* 0x000000da8870723c */ /* 0x000fe20000041870 */
[----:B------:R-:W3:Y:S07]  /*70d0*/  LDSM.16.M88.4 R136, [R228+0x2800] ;  /* 0x00280000e488783b */ /* 0x000eee0000000200 */
[-C--:B-1----:R-:W-:Y:S08]  /*70e0*/  HMMA.16816.F32.BF16 R4, R188, R192.reuse, R4 ;  /* 0x000000c0bc04723c */ /* 0x082ff00000041804 */
[C---:B------:R-:W-:Y:S08]  /*70f0*/  HMMA.16816.F32.BF16 R8, R196.reuse, R192, R8 ;  /* 0x000000c0c408723c */ /* 0x040ff00000041808 */
[-C--:B------:R-:W-:Y:S08]  /*7100*/  HMMA.16816.F32.BF16 R12, R196, R194.reuse, R12 ;  /* 0x000000c2c40c723c */ /* 0x080ff0000004180c */
[C---:B------:R-:W-:Y:S01]  /*7110*/  HMMA.16816.F32.BF16 R16, R188.reuse, R194, R16 ;  /* 0x000000c2bc10723c */ /* 0x040fe20000041810 */
[----:B------:R-:W1:Y:S01]  /*7120*/  LDSM.16.M88.4 R192, [R228+0x3000] ;  /* 0x00300000e4c0783b */ /* 0x000e620000000200 */
[----:B------:R-:W-:Y:S04]  /*7130*/  DEPBAR.LE SB0, 0x0 ;  /* 0x000080000000791a */ /* 0x000fe80000000000 */
[----:B------:R-:W-:Y:S02]  /*7140*/  FMNMX.FTZ R2, R4, R0, !PT ;  /* 0x0000000004027209 */ /* 0x000fe40007810000 */
[-C--:B------:R-:W-:Y:S01]  /*7150*/  HMMA.16816.F32.BF16 R20, R188, R204.reuse, R20 ;  /* 0x000000ccbc14723c */ /* 0x080fe20000041814 */
[----:B------:R-:W-:Y:S04]  /*7160*/  BAR.SYNC.DEFER_BLOCKING 0x0 ;  /* 0x0000000000007b1d */ /* 0x000fe80000010000 */
[----:B------:R-:W-:Y:S02]  /*7170*/  FMNMX.FTZ R2, R5, R2, !PT ;  /* 0x0000000205027209 */ /* 0x000fe40007810000 */
[----:B------:R-:W-:Y:S01]  /*7180*/  FMNMX.FTZ R141, R6, R3, !PT ;  /* 0x00000003068d7209 */ /* 0x000fe20007810000 */
[C---:B------:R-:W-:Y:S04]  /*7190*/  HMMA.16816.F32.BF16 R24, R196.reuse, R204, R24 ;  /* 0x000000ccc418723c */ /* 0x040fe80000041818 */
[----:B------:R-:W-:Y:S04]  /*71a0*/  FMNMX.FTZ R141, R7, R141, !PT ;  /* 0x0000008d078d7209 */ /* 0x000fe80007810000 */
[-C--:B------:R-:W-:Y:S04]  /*71b0*/  HMMA.16816.F32.BF16 R28, R196, R206.reuse, R28 ;  /* 0x000000cec41c723c */ /* 0x080fe8000004181c */
[----:B------:R-:W-:Y:S02]  /*71c0*/  FMNMX.FTZ R2, R16, R2, !PT ;  /* 0x0000000210027209 */ /* 0x000fe40007810000 */
[----:B------:R-:W-:Y:S02]  /*71d0*/  FMNMX.FTZ R141, R18, R141, !PT ;  /* 0x0000008d128d7209 */ /* 0x000fe40007810000 */
[C---:B------:R-:W-:Y:S04]  /*71e0*/  HMMA.16816.F32.BF16 R32, R188.reuse, R206, R32 ;  /* 0x000000cebc20723c */ /* 0x040fe80000041820 */
[----:B------:R-:W-:Y:S02]  /*71f0*/  FMNMX.FTZ R2, R17, R2, !PT ;  /* 0x0000000211027209 */ /* 0x000fe40007810000 */
[----:B------:R-:W-:Y:S02]  /*7200*/  FMNMX.FTZ R141, R19, R141, !PT ;  /* 0x0000008d138d7209 */ /* 0x000fe40007810000 */
[-C--:B------:R-:W-:Y:S04]  /*7210*/  HMMA.16816.F32.BF16 R36, R188, R208.reuse, R36 ;  /* 0x000000d0bc24723c */ /* 0x080fe80000041824 */
[----:B------:R-:W-:Y:S04]  /*7220*/  FMNMX.FTZ R2, R20, R2, !PT ;  /* 0x0000000214027209 */ /* 0x000fe80007810000 */
[C---:B------:R-:W-:Y:S04]  /*7230*/  HMMA.16816.F32.BF16 R40, R196.reuse, R208, R40 ;  /* 0x000000d0c428723c */ /* 0x040fe80000041828 */
[----:B------:R-:W-:Y:S04]  /*7240*/  FMNMX.FTZ R2, R21, R2, !PT ;  /* 0x0000000215027209 */ /* 0x000fe80007810000 */
        /* <DEDUP_REMOVED lines=12> */
[-C--:B--2---:R-:W-:Y:S04]  /*7310*/  HMMA.16816.F32.BF16 R68, R188, R200.reuse, R68 ;  /* 0x000000c8bc44723c */ /* 0x084fe80000041844 */
[----:B------:R-:W-:Y:S04]  /*7320*/  FMNMX.FTZ R2, R52, R2, !PT ;  /* 0x0000000234027209 */ /* 0x000fe80007810000 */
[C---:B------:R-:W-:Y:S04]  /*7330*/  HMMA.16816.F32.BF16 R72, R196.reuse, R200, R72 ;  /* 0x000000c8c448723c */ /* 0x040fe80000041848 */
[----:B------:R-:W-:Y:S03]  /*7340*/  FMNMX.FTZ R2, R53, R2, !PT ;  /* 0x0000000235027209 */ /* 0x000fe60007810000 */
[----:B------:R-:W-:Y:S01]  /*7350*/  FMNMX.FTZ R200, R8, R140, !PT ;  /* 0x0000008c08c87209 */ /* 0x000fe20007810000 */
[-C--:B------:R-:W-:Y:S04]  /*7360*/  HMMA.16816.F32.BF16 R76, R196, R202.reuse, R76 ;  /* 0x000000cac44c723c */ /* 0x080fe8000004184c */
[----:B------:R-:W-:Y:S04]  /*7370*/  FMNMX.FTZ R2, R64, R2, !PT ;  /* 0x0000000240027209 */ /* 0x000fe80007810000 */
[C---:B------:R-:W-:Y:S04]  /*7380*/  HMMA.16816.F32.BF16 R80, R188.reuse, R202, R80 ;  /* 0x000000cabc50723c */ /* 0x040fe80000041850 */
[----:B------:R-:W-:Y:S04]  /*7390*/  FMNMX.FTZ R2, R65, R2, !PT ;  /* 0x0000000241027209 */ /* 0x000fe80007810000 */
[-C--:B---3--:R-:W-:Y:S04]  /*73a0*/  HMMA.16816.F32.BF16 R84, R188, R136.reuse, R84 ;  /* 0x00000088bc54723c */ /* 0x088fe80000041854 */
[----:B------:R-:W-:Y:S04]  /*73b0*/  FMNMX.FTZ R2, R68, R2, !PT ;  /* 0x0000000244027209 */ /* 0x000fe80007810000 */
[C---:B------:R-:W-:Y:S07]  /*73c0*/  HMMA.16816.F32.BF16 R88, R196.reuse, R136, R88 ;  /* 0x00000088c458723c */ /* 0x040fee0000041858 */
[----:B------:R-:W-:Y:S01]  /*73d0*/  FMNMX.FTZ R136, R22, R141, !PT ;  /* 0x0000008d16887209 */ /* 0x000fe20007810000 */
[-C--:B------:R-:W-:Y:S04]  /*73e0*/  HMMA.16816.F32.BF16 R92, R196, R138.reuse, R92 ;  /* 0x0000008ac45c723c */ /* 0x080fe8000004185c */
[----:B------:R-:W-:Y:S02]  /*73f0*/  FMNMX.FTZ R137, R9, R200, !PT ;  /* 0x000000c809897209 */ /* 0x000fe40007810000 */
[----:B------:R-:W-:Y:S02]  /*7400*/  FMNMX.FTZ R136, R23, R136, !PT ;  /* 0x0000008817887209 */ /* 0x000fe40007810000 */
[----:B------:R-:W-:Y:S01]  /*7410*/  FMNMX.FTZ R137, R12, R137, !PT ;  /* 0x000000890c897209 */ /* 0x000fe20007810000 */
[C---:B------:R-:W-:Y:S04]  /*7420*/  HMMA.16816.F32.BF16 R96, R188.reuse, R138, R96 ;  /* 0x0000008abc60723c */ /* 0x040fe80000041860 */
[----:B------:R-:W-:Y:S02]  /*7430*/  FMNMX.FTZ R137, R13, R137, !PT ;  /* 0x000000890d897209 */ /* 0x000fe40007810000 */
[----:B------:R-:W-:Y:S02]  /*7440*/  FMNMX.FTZ R136, R34, R136, !PT ;  /* 0x0000008822887209 */ /* 0x000fe40007810000 */
[----:B------:R-:W-:Y:S01]  /*7450*/  FMNMX.FTZ R137, R24, R137, !PT ;  /* 0x0000008918897209 */ /* 0x000fe20007810000 */
[-C--:B-1----:R-:W-:Y:S03]  /*7460*/  HMMA.16816.F32.BF16 R100, R188, R192.reuse, R100 ;  /* 0x000000c0bc64723c */ /* 0x082fe60000041864 */
[----:B------:R-:W-:Y:S02]  /*7470*/  FMNMX.FTZ R136, R35, R136, !PT ;  /* 0x0000008823887209 */ /* 0x000fe40007810000 */
[----:B------:R-:W-:Y:S02]  /*7480*/  FMNMX.FTZ R137, R25, R137, !PT ;  /* 0x0000008919897209 */ /* 0x000fe40007810000 */
[----:B------:R-:W-:Y:S01]  /*7490*/  FMNMX.FTZ R136, R38, R136, !PT ;  /* 0x0000008826887209 */ /* 0x000fe20007810000 */
[C---:B------:R-:W-:Y:S04]  /*74a0*/  HMMA.16816.F32.BF16 R104, R196.reuse, R192, R104 ;  /* 0x000000c0c468723c */ /* 0x040fe80000041868 */
[----:B------:R-:W-:Y:S02]  /*74b0*/  FMNMX.FTZ R137, R28, R137, !PT ;  /* 0x000000891c897209 */ /* 0x000fe40007810000 */
[----:B------:R-:W-:Y:S02]  /*74c0*/  FMNMX.FTZ R136, R39, R136, !PT ;  /* 0x0000008827887209 */ /* 0x000fe40007810000 */
[----:B------:R-:W-:Y:S01]  /*74d0*/  FMNMX.FTZ R137, R29, R137, !PT ;  /* 0x000000891d897209 */ /* 0x000fe20007810000 */
[-C--:B------:R-:W-:Y:S03]  /*74e0*/  HMMA.16816.F32.BF16 R108, R196, R194.reuse, R108 ;  /* 0x000000c2c46c723c */ /* 0x080fe6000004186c */
[----:B------:R-:W-:Y:S02]  /*74f0*/  FMNMX.FTZ R136, R50, R136, !PT ;  /* 0x0000008832887209 */ /* 0x000fe40007810000 */
[----:B------:R-:W-:Y:S02]  /*7500*/  FMNMX.FTZ R137, R40, R137, !PT ;  /* 0x0000008928897209 */ /* 0x000fe40007810000 */
[----:B------:R-:W-:Y:S01]  /*7510*/  FMNMX.FTZ R136, R51, R136, !PT ;  /* 0x0000008833887209 */ /* 0x000fe20007810000 */
[----:B------:R-:W-:Y:S04]  /*7520*/  HMMA.16816.F32.BF16 R112, R188, R194, R112 ;  /* 0x000000c2bc70723c */ /* 0x000fe80000041870 */
[----:B------:R-:W-:Y:S02]  /*7530*/  FMNMX.FTZ R136, R54, R136, !PT ;  /* 0x0000008836887209 */ /* 0x000fe40007810000 */
[----:B------:R-:W-:Y:S02]  /*7540*/  FMNMX.FTZ R137, R41, R137, !PT ;  /* 0x0000008929897209 */ /* 0x000fe40007810000 */
[----:B------:R-:W-:Y:S04]  /*7550*/  FMNMX.FTZ R136, R55, R136, !PT ;  /* 0x0000008837887209 */ /* 0x000fe80007810000 */
        /* <DEDUP_REMOVED lines=40> */
[----:B------:R-:W1:Y:S01]  /*77e0*/  SHFL.BFLY PT, R188, R138, 0x2, 0x1f ;  /* 0x0c401f008abc7f89 */ /* 0x000e6200000e0000 */
[----:B------:R-:W-:Y:S02]  /*77f0*/  FMNMX.FTZ R137, R42, R137, !PT ;  /* 0x000000892a897209 */ /* 0x000fe40007810000 */
[----:B------:R-:W-:Y:S02]  /*7800*/  FMNMX.FTZ R2, R114, R2, !PT ;  /* 0x0000000272027209 */ /* 0x000fe40007810000 */
[----:B------:R-:W-:Y:S02]  /*7810*/  FMNMX.FTZ R136, R77, R136, !PT ;  /* 0x000000884d887209 */ /* 0x000fe40007810000 */
[----:B------:R-:W-:Y:S02]  /*7820*/  FMNMX.FTZ R137, R43, R137, !PT ;  /* 0x000000892b897209 */ /* 0x000fe40007810000 */
[----:B------:R-:W-:Y:S02]  /*7830*/  FMNMX.FTZ R2, R115, R2, !PT ;  /* 0x0000000273027209 */ /* 0x000fe40007810000 */
[----:B------:R-:W-:Y:S02]  /*7840*/  FMNMX.FTZ R136, R88, R136, !PT ;  /* 0x0000008858887209 */ /* 0x000fe40007810000 */
[----:B------:R-:W-:Y:S01]  /*7850*/  FMNMX.FTZ R137, R46, R137, !PT ;  /* 0x000000892e897209 */ /* 0x000fe20007810000 */
[----:B------:R-:W2:Y:S01]  /*7860*/  SHFL.BFLY PT, R141, R2, 0x2, 0x1f ;  /* 0x0c401f00028d7f89 */ /* 0x000ea200000e0000 */
        /* <DEDUP_REMOVED lines=8> */
[----:B-1----:R-:W-:Y:S02]  /*78f0*/  FMNMX.FTZ R138, R138, R188, !PT ;  /* 0x000000bc8a8a7209 */ /* 0x002fe40007810000 */
[----:B------:R-:W-:Y:S02]  /*7900*/  FMNMX.FTZ R136, R105, R136, !PT ;  /* 0x0000008869887209 */ /* 0x000fe40007810000 */
[----:B------:R-:W-:Y:S01]  /*7910*/  FMNMX.FTZ R137, R63, R137, !PT ;  /* 0x000000893f897209 */ /* 0x000fe20007810000 */
[----:B------:R-:W1:Y:S01]  /*7920*/  SHFL.BFLY PT, R188, R138, 0x1, 0x1f ;  /* 0x0c201f008abc7f89 */ /* 0x000e6200000e0000 */
[----:B------:R-:W-:Y:S02]  /*7930*/  FMNMX.FTZ R136, R108, R136, !PT ;  /* 0x000000886c887209 */ /* 0x000fe40007810000 */
[----:B------:R-:W-:Y:S02]  /*7940*/  FMNMX.FTZ R137, R74, R137, !PT ;  /* 0x000000894a897209 */ /* 0x000fe40007810000 */
[----:B------:R-:W-:Y:S02]  /*7950*/  FMNMX.FTZ R136, R109, R136, !PT ;  /* 0x000000886d887209 */ /* 0x000fe40007810000 */
[----:B--2---:R-:W-:Y:S02]  /*7960*/  FMNMX.FTZ R2, R2, R141, !PT ;  /* 0x0000008d02027209 */ /* 0x004fe40007810000 */
[----:B------:R-:W-:Y:S01]  /*7970*/  FMNMX.FTZ R137, R75, R137, !PT ;  /* 0x000000894b897209 */ /* 0x000fe20007810000 */
[----:B------:R-:W2:Y:S03]  /*7980*/  SHFL.BFLY PT, R139, R136, 0x2, 0x1f ;  /* 0x0c401f00888b7f89 */ /* 0x000ea600000e0000 */
[----:B------:R-:W-:Y:S04]  /*7990*/  FMNMX.FTZ R137, R78, R137, !PT ;  /* 0x000000894e897209 */ /* 0x000fe80007810000 */
[----:B------:R-:W-:Y:S01]  /*79a0*/  FMNMX.FTZ R137, R79, R137, !PT ;  /* 0x000000894f897209 */ /* 0x000fe20007810000 */
[----:B------:R-:W3:Y:S03]  /*79b0*/  SHFL.BFLY PT, R141, R2, 0x1, 0x1f ;  /* 0x0c201f00028d7f89 */ /* 0x000ee600000e0000 */
[----:B------:R-:W-:Y:S02]  /*79c0*/  FMNMX.FTZ R137, R90, R137, !PT ;  /* 0x000000895a897209 */ /* 0x000fe40007810000 */
[----:B-1----:R-:W-:Y:S02]  /*79d0*/  FMNMX.FTZ R138, R138, R188, !PT ;  /* 0x000000bc8a8a7209 */ /* 0x002fe40007810000 */
[----:B------:R-:W-:Y:S03]  /*79e0*/  FMNMX.FTZ R137, R91, R137, !PT ;  /* 0x000000895b897209 */ /* 0x000fe60007810000 */
[----:B------:R-:W-:Y:S01]  /*79f0*/  FADD.FTZ R0, -R138, R0 ;  /* 0x000000008a007221 */ /* 0x000fe20000010100 */
[----:B------:R-:W-:Y:S01]  /*7a00*/  FMNMX.FTZ R137, R94, R137, !PT ;  /* 0x000000895e897209 */ /* 0x000fe20007810000 */
[----:B------:R-:W-:Y:S03]  /*7a10*/  FMUL.FTZ R192, R138, c[0x0][0x2d0] ;  /* 0x0000b4008ac07a20 */ /* 0x000fe60000410000 */
[----:B------:R-:W-:Y:S01]  /*7a20*/  FMNMX.FTZ R137, R95, R137, !PT ;  /* 0x000000895f897209 */ /* 0x000fe20007810000 */
[--C-:B------:R-:W-:Y:S01]  /*7a30*/  FFMA.FTZ R20, R20, c[0x0][0x2d0], -R192.reuse ;  /* 0x0000b40014147a23 */ /* 0x100fe200000108c0 */
[----:B--2---:R-:W-:Y:S01]  /*7a40*/  FMNMX.FTZ R136, R136, R139, !PT ;  /* 0x0000008b88887209 */ /* 0x004fe20007810000 */
[--C-:B------:R-:W-:Y:S01]  /*7a50*/  FFMA.FTZ R21, R21, c[0x0][0x2d0], -R192.reuse ;  /* 0x0000b40015157a23 */ /* 0x100fe200000108c0 */
[----:B------:R-:W-:Y:S01]  /*7a60*/  FMNMX.FTZ R139, R106, R137, !PT ;  /* 0x000000896a8b7209 */ /* 0x000fe20007810000 */
[----:B------:R-:W-:Y:S01]  /*7a70*/  MUFU.EX2 R209, R20 ;  /* 0x0000001400d17308 */ /* 0x000fe20000000800 */
[--C-:B------:R-:W-:Y:S01]  /*7a80*/  FFMA.FTZ R52, R52, c[0x0][0x2d0], -R192.reuse ;  /* 0x0000b40034347a23 */ /* 0x100fe200000108c0 */
[----:B------:R-:W1:Y:S01]  /*7a90*/  SHFL.BFLY PT, R189, R136, 0x1, 0x1f ;  /* 0x0c201f0088bd7f89 */ /* 0x000e6200000e0000 */
[----:B---3--:R-:W-:Y:S01]  /*7aa0*/  FMNMX.FTZ R137, R2, R141, !PT ;  /* 0x0000008d02897209 */ /* 0x008fe20007810000 */
[----:B------:R-:W-:Y:S01]  /*7ab0*/  FMUL.FTZ R2, R0, c[0x0][0x2d0] ;  /* 0x0000b40000027a20 */ /* 0x000fe20000410000 */
[----:B------:R-:W-:Y:S01]  /*7ac0*/  FMNMX.FTZ R0, R107, R139, !PT ;  /* 0x0000008b6b007209 */ /* 0x000fe20007810000 */
[--C-:B------:R-:W-:Y:S02]  /*7ad0*/  FFMA.FTZ R53, R53, c[0x0][0x2d0], -R192.reuse ;  /* 0x0000b40035357a23 */ /* 0x100fe400000108c0 */
[--C-:B------:R-:W-:Y:S01]  /*7ae0*/  FFMA.FTZ R64, R64, c[0x0][0x2d0], -R192.reuse ;  /* 0x0000b40040407a23 */ /* 0x100fe200000108c0 */
[----:B------:R-:W-:Y:S01]  /*7af0*/  FMNMX.FTZ R0, R110, R0, !PT ;  /* 0x000000006e007209 */ /* 0x000fe20007810000 */
[----:B------:R2:W3:Y:S01]  /*7b00*/  MUFU.EX2 R141, R2 ;  /* 0x00000002008d7308 */ /* 0x0004e20000000800 */
[--C-:B------:R-:W-:Y:S02]  /*7b10*/  FFMA.FTZ R65, R65, c[0x0][0x2d0], -R192.reuse ;  /* 0x0000b40041417a23 */ /* 0x100fe400000108c0 */
[----:B------:R-:W-:Y:S01]  /*7b20*/  FMNMX.FTZ R0, R111, R0, !PT ;  /* 0x000000006f007209 */ /* 0x000fe20007810000 */
[--C-:B------:R-:W-:Y:S02]  /*7b30*/  FFMA.FTZ R68, R68, c[0x0][0x2d0], -R192.reuse ;  /* 0x0000b40044447a23 */ /* 0x100fe400000108c0 */
[--C-:B------:R-:W-:Y:S02]  /*7b40*/  FFMA.FTZ R69, R69, c[0x0][0x2d0], -R192.reuse ;  /* 0x0000b40045457a23 */ /* 0x100fe400000108c0 */
[----:B------:R-:W-:Y:S02]  /*7b50*/  FMUL.FTZ R193, R137, c[0x0][0x2d0] ;  /* 0x0000b40089c17a20 */ /* 0x000fe40000410000 */
[----:B------:R-:W-:Y:S01]  /*7b60*/  MUFU.EX2 R208, R21 ;  /* 0x0000001500d07308 */ /* 0x000fe20000000800 */
[--C-:B------:R-:W-:Y:S02]  /*7b70*/  FFMA.FTZ R4, R4, c[0x0][0x2d0], -R192.reuse ;  /* 0x0000b40004047a23 */ /* 0x100fe400000108c0 */
[--C-:B------:R-:W-:Y:S02]  /*7b80*/  FFMA.FTZ R22, R22, c[0x0][0x2d0], -R193.reuse ;  /* 0x0000b40016167a23 */ /* 0x100fe400000108c1 */
[--C-:B------:R-:W-:Y:S01]  /*7b90*/  FFMA.FTZ R23, R23, c[0x0][0x2d0], -R193.reuse ;  /* 0x0000b40017177a23 */ /* 0x100fe200000108c1 */
[----:B-1----:R-:W-:Y:S01]  /*7ba0*/  FMNMX.FTZ R136, R136, R189, !PT ;  /* 0x000000bd88887209 */ /* 0x002fe20007810000 */
[--C-:B------:R-:W-:Y:S02]  /*7bb0*/  FFMA.FTZ R54, R54, c[0x0][0x2d0], -R193.reuse ;  /* 0x0000b40036367a23 */ /* 0x100fe400000108c1 */
[--C-:B------:R-:W-:Y:S01]  /*7bc0*/  FFMA.FTZ R55, R55, c[0x0][0x2d0], -R193.reuse ;  /* 0x0000b40037377a23 */ /* 0x100fe200000108c1 */
[----:B------:R1:W-:Y:S01]  /*7bd0*/  MUFU.EX2 R219, R4 ;  /* 0x0000000400db7308 */ /* 0x0003e20000000800 */
[--C-:B------:R-:W-:Y:S02]  /*7be0*/  FFMA.FTZ R6, R6, c[0x0][0x2d0], -R193.reuse ;  /* 0x0000b40006067a23 */ /* 0x100fe400000108c1 */
[----:B------:R-:W-:Y:S02]  /*7bf0*/  FFMA.FTZ R66, R66, c[0x0][0x2d0], -R193 ;  /* 0x0000b40042427a23 */ /* 0x000fe400000108c1 */
[----:B--2---:R-:W-:Y:S02]  /*7c00*/  FADD.FTZ R2, -R137, R3 ;  /* 0x0000000389027221 */ /* 0x004fe40000010100 */
[----:B------:R-:W2:Y:S01]  /*7c10*/  SHFL.BFLY PT, R3, R0, 0x2, 0x1f ;  /* 0x0c401f0000037f89 */ /* 0x000ea200000e0000 */
[--C-:B------:R-:W-:Y:S02]  /*7c20*/  FFMA.FTZ R67, R67, c[0x0][0x2d0], -R193.reuse ;  /* 0x0000b40043437a23 */ /* 0x100fe400000108c1 */
[----:B------:R-:W-:Y:S01]  /*7c30*/  MUFU.EX2 R218, R6 ;  /* 0x0000000600da7308 */ /* 0x000fe20000000800 */
[----:B------:R-:W-:Y:S02]  /*7c40*/  FMUL.FTZ R2, R2, c[0x0][0x2d0] ;  /* 0x0000b40002027a20 */ /* 0x000fe40000410000 */
[--C-:B------:R-:W-:Y:S02]  /*7c50*/  FFMA.FTZ R70, R70, c[0x0][0x2d0], -R193.reuse ;  /* 0x0000b40046467a23 */ /* 0x100fe400000108c1 */
[--C-:B------:R-:W-:Y:S02]  /*7c60*/  FFMA.FTZ R71, R71, c[0x0][0x2d0], -R193.reuse ;  /* 0x0000b40047477a23 */ /* 0x100fe400000108c1 */
[--C-:B------:R-:W-:Y:S02]  /*7c70*/  FFMA.FTZ R7, R7, c[0x0][0x2d0], -R193.reuse ;  /* 0x0000b40007077a23 */ /* 0x100fe400000108c1 */
[----:B------:R-:W-:Y:S01]  /*7c80*/  FMUL.FTZ R194, R136, c[0x0][0x2d0] ;  /* 0x0000b40088c27a20 */ /* 0x000fe20000410000 */
[----:B------:R4:W4:Y:S01]  /*7c90*/  MUFU.EX2 R139, R2 ;  /* 0x00000002008b7308 */ /* 0x0009220000000800 */
[----:B------:R-:W-:Y:S02]  /*7ca0*/  FFMA.FTZ R5, R5, c[0x0][0x2d0], -R192 ;  /* 0x0000b40005057a23 */ /* 0x000fe400000108c0 */
[----:B------:R-:W-:Y:S01]  /*7cb0*/  FFMA.FTZ R60, R60, c[0x0][0x2d0], -R194 ;  /* 0x0000b4003c3c7a23 */ /* 0x000fe200000108c2 */
[----:B-1----:R-:W-:Y:S01]  /*7cc0*/  @P0 SHF.R.S32.HI R4, RZ, 0x1f, R242 ;  /* 0x0000001fff040819 */ /* 0x002fe200000114f2 */
[----:B------:R-:W-:Y:S02]  /*7cd0*/  FFMA.FTZ R61, R61, c[0x0][0x2d0], -R194 ;  /* 0x0000b4003d3d7a23 */ /* 0x000fe400000108c2 */
[--C-:B------:R-:W-:Y:S02]  /*7ce0*/  FFMA.FTZ R16, R16, c[0x0][0x2d0], -R192.reuse ;  /* 0x0000b40010107a23 */ /* 0x100fe400000108c0 */
[----:B------:R-:W-:Y:S01]  /*7cf0*/  FFMA.FTZ R17, R17, c[0x0][0x2d0], -R192 ;  /* 0x0000b40011117a23 */ /* 0x000fe200000108c0 */
[----:B------:R-:W-:Y:S01]  /*7d00*/  MUFU.EX2 R220, R7 ;  /* 0x0000000700dc7308 */ /* 0x000fe20000000800 */
[----:B--2---:R-:W-:Y:S01]  /*7d10*/  FMNMX.FTZ R0, R0, R3, !PT ;  /* 0x0000000300007209 */ /* 0x004fe20007810000 */
[--C-:B------:R-:W-:Y:S02]  /*7d20*/  FFMA.FTZ R18, R18, c[0x0][0x2d0], -R193.reuse ;  /* 0x0000b40012127a23 */ /* 0x100fe400000108c1 */
[----:B------:R-:W-:Y:S02]  /*7d30*/  FFMA.FTZ R19, R19, c[0x0][0x2d0], -R193 ;  /* 0x0000b40013137a23 */ /* 0x000fe400000108c1 */
[C---:B---3--:R-:W-:Y:S02]  /*7d40*/  FMUL.FTZ R120, R141.reuse, R120 ;  /* 0x000000788d787220 */ /* 0x048fe40000410000 */
[----:B------:R-:W-:Y:S02]  /*7d50*/  FMUL.FTZ R121, R141, R121 ;  /* 0x000000798d797220 */ /* 0x000fe40000410000 */
[----:B------:R-:W-:Y:S01]  /*7d60*/  MUFU.EX2 R223, R5 ;  /* 0x0000000500df7308 */ /* 0x000fe20000000800 */
[--C-:B------:R-:W-:Y:S02]  /*7d70*/  FFMA.FTZ R8, R8, c[0x0][0x2d0], -R194.reuse ;  /* 0x0000b40008087a23 */ /* 0x100fe400000108c2 */
[----:B------:R-:W-:Y:S02]  /*7d80*/  FFMA.FTZ R9, R9, c[0x0][0x2d0], -R194 ;  /* 0x0000b40009097a23 */ /* 0x000fe400000108c2 */
[----:B----4-:R-:W-:Y:S02]  /*7d90*/  FADD.FTZ R2, -R136, R140 ;  /* 0x0000008c88027221 */ /* 0x010fe40000010100 */
[C---:B------:R-:W-:Y:S02]  /*7da0*/  FMUL.FTZ R122, R139.reuse, R122 ;  /* 0x0000007a8b7a7220 */ /* 0x040fe40000410000 */
[----:B------:R-:W-:Y:S01]  /*7db0*/  FMUL.FTZ R2, R2, c[0x0][0x2d0] ;  /* 0x0000b40002027a20 */ /* 0x000fe20000410000 */
[----:B------:R1:W-:Y:S01]  /*7dc0*/  MUFU.EX2 R216, R8 ;  /* 0x0000000800d87308 */ /* 0x0003e20000000800 */
[----:B------:R-:W-:Y:S02]  /*7dd0*/  FMUL.FTZ R123, R139, R123 ;  /* 0x0000007b8b7b7220 */ /* 0x000fe40000410000 */
[C---:B------:R-:W-:Y:S02]  /*7de0*/  FMUL.FTZ R124, R141.reuse, R124 ;  /* 0x0000007c8d7c7220 */ /* 0x040fe40000410000 */
[----:B------:R-:W-:Y:S02]  /*7df0*/  FMUL.FTZ R125, R141, R125 ;  /* 0x0000007d8d7d7220 */ /* 0x000fe40000410000 */
[C---:B------:R-:W-:Y:S02]  /*7e00*/  FMUL.FTZ R126, R139.reuse, R126 ;  /* 0x0000007e8b7e7220 */ /* 0x040fe40000410000 */
[----:B------:R-:W-:Y:S01]  /*7e10*/  FMUL.FTZ R127, R139, R127 ;  /* 0x0000007f8b7f7220 */ /* 0x000fe20000410000 */
[----:B------:R2:W3:Y:S01]  /*7e20*/  MUFU.EX2 R140, R2 ;  /* 0x00000002008c7308 */ /* 0x0004e20000000800 */
[--C-:B------:R-:W-:Y:S02]  /*7e30*/  FFMA.FTZ R56, R56, c[0x0][0x2d0], -R194.reuse ;  /* 0x0000b40038387a23 */ /* 0x100fe400000108c2 */
[----:B------:R-:W-:Y:S02]  /*7e40*/  FFMA.FTZ R57, R57, c[0x0][0x2d0], -R194 ;  /* 0x0000b40039397a23 */ /* 0x000fe400000108c2 */
[--C-:B------:R-:W-:Y:S02]  /*7e50*/  FFMA.FTZ R80, R80, c[0x0][0x2d0], -R192.reuse ;  /* 0x0000b40050507a23 */ /* 0x100fe400000108c0 */
[----:B------:R-:W-:Y:S02]  /*7e60*/  FFMA.FTZ R81, R81, c[0x0][0x2d0], -R192 ;  /* 0x0000b40051517a23 */ /* 0x000fe400000108c0 */
[--C-:B------:R-:W-:Y:S01]  /*7e70*/  FFMA.FTZ R13, R13, c[0x0][0x2d0], -R194.reuse ;  /* 0x0000b4000d0d7a23 */ /* 0x100fe200000108c2 */
[----:B------:R4:W-:Y:S01]  /*7e80*/  MUFU.EX2 R217, R9 ;  /* 0x0000000900d97308 */ /* 0x0009e20000000800 */
[--C-:B------:R-:W-:Y:S02]  /*7e90*/  FFMA.FTZ R24, R24, c[0x0][0x2d0], -R194.reuse ;  /* 0x0000b40018187a23 */ /* 0x100fe400000108c2 */
[--C-:B------:R-:W-:Y:S01]  /*7ea0*/  FFMA.FTZ R12, R12, c[0x0][0x2d0], -R194.reuse ;  /* 0x0000b4000c0c7a23 */ /* 0x100fe200000108c2 */
[----:B-1----:R-:W-:Y:S01]  /*7eb0*/  @P0 MOV R8, R248 ;  /* 0x000000f800080202 */ /* 0x002fe20000000f00 */
[----:B------:R-:W-:Y:S02]  /*7ec0*/  FFMA.FTZ R25, R25, c[0x0][0x2d0], -R194 ;  /* 0x0000b40019197a23 */ /* 0x000fe400000108c2 */
[----:B------:R-:W-:Y:S02]  /*7ed0*/  FFMA.FTZ R33, R33, c[0x0][0x2d0], -R192 ;  /* 0x0000b40021217a23 */ /* 0x000fe400000108c0 */
[--C-:B------:R-:W-:Y:S01]  /*7ee0*/  FFMA.FTZ R28, R28, c[0x0][0x2d0], -R194.reuse ;  /* 0x0000b4001c1c7a23 */ /* 0x100fe200000108c2 */
[----:B------:R1:W-:Y:S01]  /*7ef0*/  MUFU.EX2 R205, R13 ;  /* 0x0000000d00cd7308 */ /* 0x0003e20000000800 */
[----:B------:R-:W-:Y:S02]  /*7f00*/  @P0 IMAD R6, R4, c[0x0][0x1e0], RZ ;  /* 0x0000780004060a24 */ /* 0x000fe400078e02ff */
[----:B------:R-:W-:Y:S01]  /*7f10*/  FFMA.FTZ R29, R29, c[0x0][0x2d0], -R194 ;  /* 0x0000b4001d1d7a23 */ /* 0x000fe200000108c2 */
[----:B--2---:R-:W2:Y:S01]  /*7f20*/  SHFL.BFLY PT, R2, R0, 0x1, 0x1f ;  /* 0x0c201f0000027f89 */ /* 0x004ea200000e0000 */
[C---:B---3--:R-:W-:Y:S02]  /*7f30*/  FMUL.FTZ R116, R140.reuse, R116 ;  /* 0x000000748c747220 */ /* 0x048fe40000410000 */
[C---:B------:R-:W-:Y:S02]  /*7f40*/  FMUL.FTZ R117, R140.reuse, R117 ;  /* 0x000000758c757220 */ /* 0x040fe40000410000 */
[----:B------:R-:W-:Y:S01]  /*7f50*/  FMUL.FTZ R128, R140, R128 ;  /* 0x000000808c807220 */ /* 0x000fe20000410000 */
[----:B------:R3:W-:Y:S01]  /*7f60*/  MUFU.EX2 R206, R12 ;  /* 0x0000000c00ce7308 */ /* 0x0007e20000000800 */
[C---:B------:R-:W-:Y:S01]  /*7f70*/  @P0 IMAD.WIDE.U32 R4, R242.reuse, c[0x0][0x1e0], RZ ;  /* 0x00007800f2040a25 */ /* 0x040fe200078e00ff */
[----:B----4-:R-:W-:Y:S03]  /*7f80*/  @P0 MOV R9, R251 ;  /* 0x000000fb00090202 */ /* 0x010fe60000000f00 */
[----:B------:R-:W-:Y:S02]  /*7f90*/  @P0 IMAD R6, R242, c[0x0][0x1e4], R6 ;  /* 0x00007900f2060a24 */ /* 0x000fe400078e0206 */
[----:B------:R-:W-:Y:S02]  /*7fa0*/  FMUL.FTZ R129, R140, R129 ;  /* 0x000000818c817220 */ /* 0x000fe40000410000 */
[----:B------:R-:W-:Y:S01]  /*7fb0*/  @P0 IMAD.WIDE.U32 R8, R4, 0x70, R8 ;  /* 0x0000007004080825 */ /* 0x000fe200078e0008 */
[----:B------:R-:W-:Y:S01]  /*7fc0*/  MUFU.EX2 R203, R23 ;  /* 0x0000001700cb7308 */ /* 0x000fe20000000800 */
[----:B------:R-:W-:Y:S02]  /*7fd0*/  @P0 IADD3 R6, R5, R6, RZ ;  /* 0x0000000605060210 */ /* 0x000fe40007ffe0ff */
[C---:B------:R-:W-:Y:S01]  /*7fe0*/  FMUL.FTZ R132, R140.reuse, R132 ;  /* 0x000000848c847220 */ /* 0x040fe20000410000 */
[----:B-1----:R-:W-:Y:S01]  /*7ff0*/  @P0 SHF.L.U32 R13, R245, 0x5, RZ ;  /* 0x00000005f50d0819 */ /* 0x002fe200000006ff */
[----:B------:R-:W-:Y:S02]  /*8000*/  FMUL.FTZ R133, R140, R133 ;  /* 0x000000858c857220 */ /* 0x000fe40000410000 */
[----:B------:R-:W-:Y:S01]  /*8010*/  @P0 IMAD R4, R6, 0x70, RZ ;  /* 0x0000007006040824 */ /* 0x000fe200078e02ff */
[----:B--2---:R-:W-:Y:S01]  /*8020*/  FMNMX.FTZ R2, R0, R2, !PT ;  /* 0x0000000200027209 */ /* 0x004fe20007810000 */
[----:B------:R-:W-:Y:S01]  /*8030*/  FFMA.FTZ R35, R35, c[0x0][0x2d0], -R193 ;  /* 0x0000b40023237a23 */ /* 0x000fe200000108c1 */
[----:B------:R1:W-:Y:S01]  /*8040*/  MUFU.EX2 R246, R16 ;  /* 0x0000001000f67308 */ /* 0x0003e20000000800 */
[----:B------:R-:W-:Y:S01]  /*8050*/  @P0 LEA R6, P3, R8, c[0x0][0x1c8], 0x1 ;  /* 0x0000720008060a11 */ /* 0x000fe200078608ff */
[----:B------:R-:W-:Y:S01]  /*8060*/  FFMA.FTZ R36, R36, c[0x0][0x2d0], -R192 ;  /* 0x0000b40024247a23 */ /* 0x000fe200000108c0 */
[----:B------:R-:W-:Y:S01]  /*8070*/  @P0 IADD3 R5, R9, R4, RZ ;  /* 0x0000000409050210 */ /* 0x000fe20007ffe0ff */
[----:B------:R-:W-:Y:S01]  /*8080*/  FMUL.FTZ R3, R2, c[0x0][0x2d0] ;  /* 0x0000b40002037a20 */ /* 0x000fe20000410000 */
[-C--:B------:R-:W-:Y:S01]  /*8090*/  @P0 IADD3 R4, P2, R6, R13.reuse, RZ ;  /* 0x0000000d06040210 */ /* 0x080fe20007f5e0ff */
[----:B------:R-:W-:Y:S01]  /*80a0*/  FADD.FTZ R0, -R2, R142 ;  /* 0x0000008e02007221 */ /* 0x000fe20000010100 */
[----:B------:R-:W-:Y:S01]  /*80b0*/  @P0 LEA.HI.X R7, R8, c[0x0][0x1cc], R5, 0x1, P3 ;  /* 0x0000730008070a11 */ /* 0x000fe200018f0c05 */
[----:B------:R-:W-:Y:S01]  /*80c0*/  FFMA.FTZ R10, R10, c[0x0][0x2d0], -R3 ;  /* 0x0000b4000a0a7a23 */ /* 0x000fe20000010803 */
[----:B---3--:R-:W-:Y:S01]  /*80d0*/  @P0 SHF.L.U64.HI R12, R245, 0x5, R247 ;  /* 0x00000005f50c0819 */ /* 0x008fe200000102f7 */
[----:B------:R-:W-:Y:S01]  /*80e0*/  MUFU.EX2 R142, R22 ;  /* 0x00000016008e7308 */ /* 0x000fe20000000800 */
[--C-:B------:R-:W-:Y:S01]  /*80f0*/  FFMA.FTZ R62, R62, c[0x0][0x2d0], -R3.reuse ;  /* 0x0000b4003e3e7a23 */ /* 0x100fe20000010803 */
[----:B------:R2:W-:Y:S01]  /*8100*/  @P0 LDGSTS.E.BYPASS.LTC128B.128 [R241+0x3900], [R6.64], !P1 ;  /* 0x0390000006f10fae */ /* 0x0005e2000c901d48 */
[----:B------:R-:W-:Y:S01]  /*8110*/  @P0 IADD3.X R5, R7, R12, RZ, P2, !PT ;  /* 0x0000000c07050210 */ /* 0x000fe200017fe4ff */
[--C-:B------:R-:W-:Y:S02]  /*8120*/  FFMA.FTZ R63, R63, c[0x0][0x2d0], -R3.reuse ;  /* 0x0000b4003f3f7a23 */ /* 0x100fe40000010803 */
[--C-:B------:R-:W-:Y:S02]  /*8130*/  FFMA.FTZ R11, R11, c[0x0][0x2d0], -R3.reuse ;  /* 0x0000b4000b0b7a23 */ /* 0x100fe40000010803 */
[--C-:B------:R-:W-:Y:S02]  /*8140*/  FFMA.FTZ R14, R14, c[0x0][0x2d0], -R3.reuse ;  /* 0x0000b4000e0e7a23 */ /* 0x100fe40000010803 */
[----:B------:R3:W-:Y:S01]  /*8150*/  MUFU.EX2 R195, R10 ;  /* 0x0000000a00c37308 */ /* 0x0007e20000000800 */
[----:B------:R4:W-:Y:S01]  /*8160*/  @P0 LDGSTS.E.BYPASS.LTC128B.128 [R241+0x4100], [R4.64], !P1 ;  /* 0x0410000004f10fae */ /* 0x0009e2000c901d48 */
[--C-:B------:R-:W-:Y:S02]  /*8170*/  FFMA.FTZ R15, R15, c[0x0][0x2d0], -R3.reuse ;  /* 0x0000b4000f0f7a23 */ /* 0x100fe40000010803 */
[----:B-1----:R-:W-:Y:S02]  /*8180*/  FMUL.FTZ R16, R141, R156 ;  /* 0x0000009c8d107220 */ /* 0x002fe40000410000 */
[--C-:B------:R-:W-:Y:S02]  /*8190*/  FFMA.FTZ R58, R58, c[0x0][0x2d0], -R3.reuse ;  /* 0x0000b4003a3a7a23 */ /* 0x100fe40000010803 */
[--C-:B------:R-:W-:Y:S02]  /*81a0*/  FFMA.FTZ R59, R59, c[0x0][0x2d0], -R3.reuse ;  /* 0x0000b4003b3b7a23 */ /* 0x100fe40000010803 */
[----:B------:R1:W-:Y:S01]  /*81b0*/  MUFU.EX2 R207, R17 ;  /* 0x0000001100cf7308 */ /* 0x0003e20000000800 */
[----:B------:R-:W-:Y:S02]  /*81c0*/  FMUL.FTZ R0, R0, c[0x0][0x2d0] ;  /* 0x0000b40000007a20 */ /* 0x000fe40000410000 */
[--C-:B------:R-:W-:Y:S02]  /*81d0*/  FFMA.FTZ R31, R31, c[0x0][0x2d0], -R3.reuse ;  /* 0x0000b4001f1f7a23 */ /* 0x100fe40000010803 */
[--C-:B------:R-:W-:Y:S02]  /*81e0*/  FFMA.FTZ R26, R26, c[0x0][0x2d0], -R3.reuse ;  /* 0x0000b4001a1a7a23 */ /* 0x100fe40000010803 */
[--C-:B------:R-:W-:Y:S02]  /*81f0*/  FFMA.FTZ R27, R27, c[0x0][0x2d0], -R3.reuse ;  /* 0x0000b4001b1b7a23 */ /* 0x100fe40000010803 */
[----:B------:R-:W-:Y:S01]  /*8200*/  FFMA.FTZ R30, R30, c[0x0][0x2d0], -R3 ;  /* 0x0000b4001e1e7a23 */ /* 0x000fe20000010803 */
[----:B------:R4:W-:Y:S01]  /*8210*/  MUFU.EX2 R196, R11 ;  /* 0x0000000b00c47308 */ /* 0x0009e20000000800 */
[--C-:B------:R-:W-:Y:S02]  /*8220*/  FFMA.FTZ R37, R37, c[0x0][0x2d0], -R192.reuse ;  /* 0x0000b40025257a23 */ /* 0x100fe400000108c0 */
[--C-:B------:R-:W-:Y:S01]  /*8230*/  FFMA.FTZ R38, R38, c[0x0][0x2d0], -R193.reuse ;  /* 0x0000b40026267a23 */ /* 0x100fe200000108c1 */
[-C--:B---3--:R-:W-:Y:S01]  /*8240*/  @P0 IADD3 R10, P4, R4, R13.reuse, RZ ;  /* 0x0000000d040a0210 */ /* 0x088fe20007f9e0ff */
[--C-:B------:R-:W-:Y:S02]  /*8250*/  FFMA.FTZ R39, R39, c[0x0][0x2d0], -R193.reuse ;  /* 0x0000b40027277a23 */ /* 0x100fe400000108c1 */
[--C-:B------:R-:W-:Y:S01]  /*8260*/  FFMA.FTZ R48, R48, c[0x0][0x2d0], -R192.reuse ;  /* 0x0000b40030307a23 */ /* 0x100fe200000108c0 */
[-C--:B------:R-:W-:Y:S01]  /*8270*/  @P0 IADD3 R8, P3, R10, R13.reuse, RZ ;  /* 0x0000000d0a080210 */ /* 0x080fe20007f7e0ff */
[----:B------:R-:W-:Y:S01]  /*8280*/  FFMA.FTZ R49, R49, c[0x0][0x2d0], -R192 ;  /* 0x0000b40031317a23 */ /* 0x000fe200000108c0 */
[----:B------:R3:W-:Y:S01]  /*8290*/  MUFU.EX2 R244, R18 ;  /* 0x0000001200f47308 */ /* 0x0007e20000000800 */
[--C-:B------:R-:W-:Y:S01]  /*82a0*/  FFMA.FTZ R50, R50, c[0x0][0x2d0], -R193.reuse ;  /* 0x0000b40032327a23 */ /* 0x100fe200000108c1 */
[----:B--2---:R-:W-:Y:S01]  /*82b0*/  @P0 IADD3 R6, P2, R8, R13, RZ ;  /* 0x0000000d08060210 */ /* 0x004fe20007f5e0ff */
[----:B------:R-:W-:Y:S02]  /*82c0*/  FFMA.FTZ R51, R51, c[0x0][0x2d0], -R193 ;  /* 0x0000b40033337a23 */ /* 0x000fe400000108c1 */
[----:B-1----:R-:W-:Y:S02]  /*82d0*/  FMUL.FTZ R17, R141, R157 ;  /* 0x0000009d8d117220 */ /* 0x002fe40000410000 */
[--C-:B------:R-:W-:Y:S02]  /*82e0*/  FFMA.FTZ R40, R40, c[0x0][0x2d0], -R194.reuse ;  /* 0x0000b40028287a23 */ /* 0x100fe400000108c2 */
[--C-:B------:R-:W-:Y:S01]  /*82f0*/  FFMA.FTZ R41, R41, c[0x0][0x2d0], -R194.reuse ;  /* 0x0000b40029297a23 */ /* 0x100fe200000108c2 */
[----:B------:R1:W-:Y:S01]  /*8300*/  MUFU.EX2 R204, R19 ;  /* 0x0000001300cc7308 */ /* 0x0003e20000000800 */
[--C-:B------:R-:W-:Y:S02]  /*8310*/  FFMA.FTZ R42, R42, c[0x0][0x2d0], -R3.reuse ;  /* 0x0000b4002a2a7a23 */ /* 0x100fe40000010803 */
[--C-:B------:R-:W-:Y:S01]  /*8320*/  FFMA.FTZ R43, R43, c[0x0][0x2d0], -R3.reuse ;  /* 0x0000b4002b2b7a23 */ /* 0x100fe20000010803 */
[-C--:B----4-:R-:W-:Y:S01]  /*8330*/  @P0 IADD3.X R11, R5, R12.reuse, RZ, P4, !PT ;  /* 0x0000000c050b0210 */ /* 0x090fe200027fe4ff */
[--C-:B------:R-:W-:Y:S02]  /*8340*/  FFMA.FTZ R44, R44, c[0x0][0x2d0], -R194.reuse ;  /* 0x0000b4002c2c7a23 */ /* 0x100fe400000108c2 */
[----:B------:R-:W-:Y:S01]  /*8350*/  FFMA.FTZ R45, R45, c[0x0][0x2d0], -R194 ;  /* 0x0000b4002d2d7a23 */ /* 0x000fe200000108c2 */
[-C--:B------:R-:W-:Y:S01]  /*8360*/  @P0 IADD3.X R9, R11, R12.reuse, RZ, P3, !PT ;  /* 0x0000000c0b090210 */ /* 0x080fe20001ffe4ff */
[----:B------:R2:W-:Y:S01]  /*8370*/  @P0 LDGSTS.E.BYPASS.LTC128B.128 [R241+0x4900], [R10.64], !P1 ;  /* 0x049000000af10fae */ /* 0x0005e2000c901d48 */
[----:B------:R-:W4:Y:S01]  /*8380*/  MUFU.EX2 R0, R0 ;  /* 0x0000000000007308 */ /* 0x000f220000000800 */
[----:B------:R-:W-:Y:S01]  /*8390*/  @P0 IADD3 R4, P3, R6, R13, RZ ;  /* 0x0000000d06040210 */ /* 0x000fe20007f7e0ff */
[----:B------:R-:W-:Y:S01]  /*83a0*/  FFMA.FTZ R46, R46, c[0x0][0x2d0], -R3 ;  /* 0x0000b4002e2e7a23 */ /* 0x000fe20000010803 */
[----:B------:R-:W-:Y:S01]  /*83b0*/  @P0 IADD3.X R7, R9, R12, RZ, P2, !PT ;  /* 0x0000000c09070210 */ /* 0x000fe200017fe4ff */
[----:B---3--:R-:W-:Y:S02]  /*83c0*/  FMUL.FTZ R18, R139, R158 ;  /* 0x0000009e8b127220 */ /* 0x008fe40000410000 */
[----:B------:R-:W-:Y:S01]  /*83d0*/  FFMA.FTZ R113, R113, c[0x0][0x2d0], -R192 ;  /* 0x0000b40071717a23 */ /* 0x000fe200000108c0 */
[----:B------:R3:W-:Y:S01]  /*83e0*/  @P0 LDGSTS.E.BYPASS.LTC128B.128 [R241+0x5100], [R8.64], !P1 ;  /* 0x0510000008f10fae */ /* 0x0007e2000c901d48 */
[----:B------:R-:W-:Y:S01]  /*83f0*/  @P0 IADD3.X R5, R7, R12, RZ, P3, !PT ;  /* 0x0000000c07050210 */ /* 0x000fe20001ffe4ff */
[----:B------:R-:W-:Y:S01]  /*8400*/  FFMA.FTZ R109, R109, c[0x0][0x2d0], -R194 ;  /* 0x0000b4006d6d7a23 */ /* 0x000fe200000108c2 */
[----:B------:R3:W-:Y:S01]  /*8410*/  MUFU.EX2 R201, R14 ;  /* 0x0000000e00c97308 */ /* 0x0007e20000000800 */
[----:B------:R-:W-:Y:S02]  /*8420*/  FFMA.FTZ R32, R32, c[0x0][0x2d0], -R192 ;  /* 0x0000b40020207a23 */ /* 0x000fe400000108c0 */
[--C-:B------:R-:W-:Y:S02]  /*8430*/  FFMA.FTZ R34, R34, c[0x0][0x2d0], -R193.reuse ;  /* 0x0000b40022227a23 */ /* 0x100fe400000108c1 */
[----:B------:R3:W-:Y:S01]  /*8440*/  @P0 LDGSTS.E.BYPASS.LTC128B.128 [R241+0x5900], [R6.64], !P1 ;  /* 0x0590000006f10fae */ /* 0x0007e2000c901d48 */
[----:B-1----:R-:W-:Y:S02]  /*8450*/  FMUL.FTZ R19, R139, R159 ;  /* 0x0000009f8b137220 */ /* 0x002fe40000410000 */
[--C-:B------:R-:W-:Y:S02]  /*8460*/  FFMA.FTZ R82, R82, c[0x0][0x2d0], -R193.reuse ;  /* 0x0000b40052527a23 */ /* 0x100fe400000108c1 */
[----:B------:R1:W1:Y:S01]  /*8470*/  MUFU.EX2 R202, R15 ;  /* 0x0000000f00ca7308 */ /* 0x0002620000000800 */
[----:B------:R-:W-:Y:S02]  /*8480*/  FFMA.FTZ R83, R83, c[0x0][0x2d0], -R193 ;  /* 0x0000b40053537a23 */ /* 0x000fe400000108c1 */
[----:B------:R1:W-:Y:S01]  /*8490*/  @P0 LDGSTS.E.BYPASS.LTC128B.128 [R241+0x6100], [R4.64], !P1 ;  /* 0x0610000004f10fae */ /* 0x0003e2000c901d48 */
[----:B----4-:R-:W-:Y:S01]  /*84a0*/  FMUL.FTZ R118, R0, R118 ;  /* 0x0000007600767220 */ /* 0x010fe20000410000 */
[----:B--2---:R-:W-:Y:S01]  /*84b0*/  @P0 IADD3 R10, P2, R4, R13, RZ ;  /* 0x0000000d040a0210 */ /* 0x004fe20007f5e0ff */
[----:B------:R-:W-:Y:S02]  /*84c0*/  FMUL.FTZ R13, R140, R153 ;  /* 0x000000998c0d7220 */ /* 0x000fe40000410000 */
[----:B------:R-:W-:Y:S02]  /*84d0*/  FMUL.FTZ R119, R0, R119 ;  /* 0x0000007700777220 */ /* 0x000fe40000410000 */
[----:B------:R-:W2:Y:S01]  /*84e0*/  MUFU.EX2 R243, R32 ;  /* 0x0000002000f37308 */ /* 0x000ea20000000800 */
[----:B------:R-:W-:Y:S01]  /*84f0*/  @P0 IADD3.X R11, R5, R12, RZ, P2, !PT ;  /* 0x0000000c050b0210 */ /* 0x000fe200017fe4ff */
[C---:B------:R-:W-:Y:S02]  /*8500*/  FMUL.FTZ R12, R140.reuse, R152 ;  /* 0x000000988c0c7220 */ /* 0x040fe40000410000 */
[C---:B---3--:R-:W-:Y:S01]  /*8510*/  FMUL.FTZ R8, R140.reuse, R144 ;  /* 0x000000908c087220 */ /* 0x048fe20000410000 */
[----:B------:R-:W-:Y:S01]  /*8520*/  F2FP.BF16.PACK_AB R144, R217, R216 ;  /* 0x000000d8d990723e */ /* 0x000fe200000010ff */
[----:B------:R3:W-:Y:S01]  /*8530*/  @P0 LDGSTS.E.BYPASS.LTC128B.128 [R241+0x6900], [R10.64], !P1 ;  /* 0x069000000af10fae */ /* 0x0007e2000c901d48 */
[----:B------:R-:W-:Y:S01]  /*8540*/  FMUL.FTZ R9, R140, R145 ;  /* 0x000000918c097220 */ /* 0x000fe20000410000 */
[----:B------:R-:W-:Y:S01]  /*8550*/  F2FP.BF16.PACK_AB R145, R196, R195 ;  /* 0x000000c3c491723e */ /* 0x000fe200000010ff */
[C---:B------:R-:W-:Y:S01]  /*8560*/  FMUL.FTZ R14, R0.reuse, R154 ;  /* 0x0000009a000e7220 */ /* 0x040fe20000410000 */
[----:B------:R4:W-:Y:S01]  /*8570*/  MUFU.EX2 R200, R31 ;  /* 0x0000001f00c87308 */ /* 0x0009e20000000800 */
[----:B------:R-:W-:Y:S02]  /*8580*/  FMUL.FTZ R130, R0, R130 ;  /* 0x0000008200827220 */ /* 0x000fe40000410000 */
[----:B------:R-:W-:Y:S01]  /*8590*/  FMUL.FTZ R6, R139, R150 ;  /* 0x000000968b067220 */ /* 0x000fe20000410000 */
[----:B------:R-:W2:Y:S01]  /*85a0*/  LDSM.16.MT88.4 R20, [R224+0x100] ;  /* 0x00010000e014783b */ /* 0x000ea20000004200 */
[----:B------:R-:W-:Y:S01]  /*85b0*/  F2FP.BF16.PACK_AB R150, R207, R246 ;  /* 0x000000f6cf96723e */ /* 0x000fe200000010ff */
[----:B------:R-:W-:Y:S01]  /*85c0*/  FMUL.FTZ R7, R139, R151 ;  /* 0x000000978b077220 */ /* 0x000fe20000410000 */
[----:B------:R-:W-:Y:S01]  /*85d0*/  F2FP.BF16.PACK_AB R151, R204, R244 ;  /* 0x000000f4cc97723e */ /* 0x000fe200000010ff */
[----:B-1----:R-:W-:Y:S02]  /*85e0*/  FMUL.FTZ R15, R0, R155 ;  /* 0x0000009b000f7220 */ /* 0x002fe40000410000 */
[----:B------:R1:W-:Y:S01]  /*85f0*/  MUFU.EX2 R252, R24 ;  /* 0x0000001800fc7308 */ /* 0x0003e20000000800 */
[----:B------:R-:W-:Y:S01]  /*8600*/  FMUL.FTZ R4, R141, R148 ;  /* 0x000000948d047220 */ /* 0x000fe20000410000 */
[----:B------:R-:W-:Y:S01]  /*8610*/  F2FP.BF16.PACK_AB R148, R223, R219 ;  /* 0x000000dbdf94723e */ /* 0x000fe200000010ff */
[----:B------:R-:W-:Y:S01]  /*8620*/  FMUL.FTZ R5, R141, R149 ;  /* 0x000000958d057220 */ /* 0x000fe20000410000 */
[----:B------:R-:W-:Y:S01]  /*8630*/  F2FP.BF16.PACK_AB R149, R220, R218 ;  /* 0x000000dadc95723e */ /* 0x000fe200000010ff */
[----:B------:R-:W2:Y:S01]  /*8640*/  LDSM.16.MT88.4 R188, [R227+0x100] ;  /* 0x00010000e3bc783b */ /* 0x000ea20000004200 */
[C---:B------:R-:W-:Y:S02]  /*8650*/  FMUL.FTZ R131, R0.reuse, R131 ;  /* 0x0000008300837220 */ /* 0x040fe40000410000 */
[C---:B------:R-:W-:Y:S02]  /*8660*/  FMUL.FTZ R134, R0.reuse, R134 ;  /* 0x0000008600867220 */ /* 0x040fe40000410000 */
[----:B------:R-:W-:Y:S01]  /*8670*/  MUFU.EX2 R212, R52 ;  /* 0x0000003400d47308 */ /* 0x000fe20000000800 */
[C---:B------:R-:W-:Y:S02]  /*8680*/  FMUL.FTZ R135, R0.reuse, R135 ;  /* 0x0000008700877220 */ /* 0x040fe40000410000 */
[----:B------:R-:W2:Y:S01]  /*8690*/  LDSM.16.MT88.4 R152, [R225+0x100] ;  /* 0x00010000e198783b */ /* 0x000ea20000004200 */
[C---:B---3--:R-:W-:Y:S01]  /*86a0*/  FMUL.FTZ R10, R0.reuse, R146 ;  /* 0x00000092000a7220 */ /* 0x048fe20000410000 */
[----:B------:R-:W-:Y:S01]  /*86b0*/  F2FP.BF16.PACK_AB R146, R205, R206 ;  /* 0x000000cecd92723e */ /* 0x000fe200000010ff */
[----:B------:R-:W-:Y:S01]  /*86c0*/  FMUL.FTZ R11, R0, R147 ;  /* 0x00000093000b7220 */ /* 0x000fe20000410000 */
[----:B------:R-:W-:Y:S01]  /*86d0*/  F2FP.BF16.PACK_AB R147, R202, R201 ;  /* 0x000000c9ca93723e */ /* 0x000fe200000010ff */
[----:B----4-:R-:W-:Y:S01]  /*86e0*/  FMUL.FTZ R31, R0, R171 ;  /* 0x000000ab001f7220 */ /* 0x010fe20000410000 */
[----:B--2---:R-:W-:Y:S01]  /*86f0*/  MOV R171, R243 ;  /* 0x000000f300ab7202 */ /* 0x004fe20000000f00 */
[----:B------:R-:W-:Y:S01]  /*8700*/  MUFU.EX2 R210, R33 ;  /* 0x0000002100d27308 */ /* 0x000fe20000000800 */
[----:B------:R-:W2:Y:S01]  /*8710*/  LDSM.16.MT88.4 R156, [R226+0x100] ;  /* 0x00010000e29c783b */ /* 0x000ea20000004200 */
[--C-:B------:R-:W-:Y:S02]  /*8720*/  FFMA.FTZ R72, R72, c[0x0][0x2d0], -R194.reuse ;  /* 0x0000b40048487a23 */ /* 0x100fe400000108c2 */
[----:B-1----:R-:W-:Y:S02]  /*8730*/  FMUL.FTZ R24, R140, R164 ;  /* 0x000000a48c187220 */ /* 0x002fe40000410000 */
[--C-:B------:R-:W-:Y:S02]  /*8740*/  FFMA.FTZ R73, R73, c[0x0][0x2d0], -R194.reuse ;  /* 0x0000b40049497a23 */ /* 0x100fe400000108c2 */
[--C-:B------:R-:W-:Y:S01]  /*8750*/  FFMA.FTZ R76, R76, c[0x0][0x2d0], -R194.reuse ;  /* 0x0000b4004c4c7a23 */ /* 0x100fe200000108c2 */
[----:B------:R-:W0:Y:S01]  /*8760*/  LDGDEPBAR ;  /* 0x00000000000079af */ /* 0x000e220000000000 */
[----:B------:R-:W1:Y:S01]  /*8770*/  MUFU.EX2 R211, R35 ;  /* 0x0000002300d37308 */ /* 0x000e620000000800 */
[----:B------:R-:W-:Y:S02]  /*8780*/  FFMA.FTZ R77, R77, c[0x0][0x2d0], -R194 ;  /* 0x0000b4004d4d7a23 */ /* 0x000fe400000108c2 */
[--C-:B------:R-:W-:Y:S01]  /*8790*/  FFMA.FTZ R74, R74, c[0x0][0x2d0], -R3.reuse ;  /* 0x0000b4004a4a7a23 */ /* 0x100fe20000010803 */
[-C--:B------:R-:W-:Y:S05]  /*87a0*/  HMMA.16816.F32.BF16 R4, R148, R20.reuse, R4 ;  /* 0x000000149404723c */ /* 0x080fea0000041804 */
[--C-:B------:R-:W-:Y:S01]  /*87b0*/  FFMA.FTZ R75, R75, c[0x0][0x2d0], -R3.reuse ;  /* 0x0000b4004b4b7a23 */ /* 0x100fe20000010803 */
[----:B------:R3:W-:Y:S01]  /*87c0*/  MUFU.EX2 R249, R37 ;  /* 0x0000002500f97308 */ /* 0x0007e20000000800 */
[--C-:B------:R-:W-:Y:S01]  /*87d0*/  FFMA.FTZ R78, R78, c[0x0][0x2d0], -R3.reuse ;  /* 0x0000b4004e4e7a23 */ /* 0x100fe20000010803 */
[C---:B------:R-:W-:Y:S04]  /*87e0*/  HMMA.16816.F32.BF16 R8, R144.reuse, R20, R8 ;  /* 0x000000149008723c */ /* 0x040fe80000041808 */
[----:B------:R-:W-:Y:S02]  /*87f0*/  FFMA.FTZ R79, R79, c[0x0][0x2d0], -R3 ;  /* 0x0000b4004f4f7a23 */ /* 0x000fe40000010803 */
[--C-:B------:R-:W-:Y:S02]  /*8800*/  FFMA.FTZ R84, R84, c[0x0][0x2d0], -R192.reuse ;  /* 0x0000b40054547a23 */ /* 0x100fe400000108c0 */
[-C--:B------:R-:W-:Y:S01]  /*8810*/  HMMA.16816.F32.BF16 R12, R144, R22.reuse, R12 ;  /* 0x00000016900c723c */ /* 0x080fe2000004180c */
[----:B------:R4:W-:Y:S03]  /*8820*/  MUFU.EX2 R251, R25 ;  /* 0x0000001900fb7308 */ /* 0x0009e60000000800 */
[C---:B------:R-:W-:Y:S01]  /*8830*/  FMUL.FTZ R20, R141.reuse, R160 ;  /* 0x000000a08d147220 */ /* 0x040fe20000410000 */
[----:B-1----:R-:W-:Y:S01]  /*8840*/  MOV R164, R211 ;  /* 0x000000d300a47202 */ /* 0x002fe20000000f00 */
[----:B------:R-:W-:Y:S02]  /*8850*/  FMUL.FTZ R21, R141, R161 ;  /* 0x000000a18d157220 */ /* 0x000fe40000410000 */
[C---:B------:R-:W-:Y:S03]  /*8860*/  HMMA.16816.F32.BF16 R16, R148.reuse, R22, R16 ;  /* 0x000000169410723c */ /* 0x040fe60000041810 */
[----:B------:R1:W-:Y:S01]  /*8870*/  MUFU.EX2 R197, R26 ;  /* 0x0000001a00c57308 */ /* 0x0003e20000000800 */
[----:B------:R-:W-:Y:S01]  /*8880*/  FMUL.FTZ R35, R139, R175 ;  /* 0x000000af8b237220 */ /* 0x000fe20000410000 */
[----:B------:R-:W-:Y:S01]  /*8890*/  MOV R175, R206 ;  /* 0x000000ce00af7202 */ /* 0x000fe20000000f00 */
[----:B---3--:R-:W-:Y:S02]  /*88a0*/  FMUL.FTZ R37, R141, R177 ;  /* 0x000000b18d257220 */ /* 0x008fe40000410000 */
[C---:B------:R-:W-:Y:S04]  /*88b0*/  FMUL.FTZ R22, R139.reuse, R162 ;  /* 0x000000a28b167220 */ /* 0x040fe80000410000 */
[----:B------:R-:W-:Y:S01]  /*88c0*/  FMUL.FTZ R23, R139, R163 ;  /* 0x000000a38b177220 */ /* 0x000fe20000410000 */
[----:B------:R3:W-:Y:S01]  /*88d0*/  MUFU.EX2 R198, R27 ;  /* 0x0000001b00c67308 */ /* 0x0007e20000000800 */
[----:B------:R-:W-:Y:S01]  /*88e0*/  LDSM.16.MT88.4 R160, [R227+0x900] ;  /* 0x00090000e3a0783b */ /* 0x000fe20000004200 */
[--C-:B------:R-:W-:Y:S02]  /*88f0*/  FFMA.FTZ R85, R85, c[0x0][0x2d0], -R192.reuse ;  /* 0x0000b40055557a23 */ /* 0x100fe400000108c0 */
[----:B----4-:R-:W-:Y:S01]  /*8900*/  FMUL.FTZ R25, R140, R165 ;  /* 0x000000a58c197220 */ /* 0x010fe20000410000 */
[----:B------:R-:W-:Y:S01]  /*8910*/  MOV R165, R210 ;  /* 0x000000d200a57202 */ /* 0x000fe20000000f00 */
[-C--:B------:R-:W-:Y:S03]  /*8920*/  HMMA.16816.F32.BF16 R20, R148, R188.reuse, R20 ;  /* 0x000000bc9414723c */ /* 0x080fe60000041814 */
[--C-:B------:R-:W-:Y:S01]  /*8930*/  FFMA.FTZ R96, R96, c[0x0][0x2d0], -R192.reuse ;  /* 0x0000b40060607a23 */ /* 0x100fe200000108c0 */
[----:B------:R-:W4:Y:S01]  /*8940*/  MUFU.EX2 R32, R34 ;  /* 0x0000002200207308 */ /* 0x000f220000000800 */
[--C-:B------:R-:W-:Y:S02]  /*8950*/  FFMA.FTZ R97, R97, c[0x0][0x2d0], -R192.reuse ;  /* 0x0000b40061617a23 */ /* 0x100fe400000108c0 */
[--C-:B------:R-:W-:Y:S02]  /*8960*/  FFMA.FTZ R86, R86, c[0x0][0x2d0], -R193.reuse ;  /* 0x0000b40056567a23 */ /* 0x100fe400000108c1 */
[----:B-1----:R-:W-:Y:S03]  /*8970*/  FMUL.FTZ R26, R0, R166 ;  /* 0x000000a6001a7220 */ /* 0x002fe60000410000 */
[--C-:B------:R-:W-:Y:S02]  /*8980*/  FFMA.FTZ R87, R87, c[0x0][0x2d0], -R193.reuse ;  /* 0x0000b40057577a23 */ /* 0x100fe400000108c1 */
[----:B------:R1:W1:Y:S01]  /*8990*/  MUFU.EX2 R33, R28 ;  /* 0x0000001c00217308 */ /* 0x0002620000000800 */
[--C-:B------:R-:W-:Y:S02]  /*89a0*/  FFMA.FTZ R98, R98, c[0x0][0x2d0], -R193.reuse ;  /* 0x0000b40062627a23 */ /* 0x100fe400000108c1 */
[----:B------:R-:W-:Y:S02]  /*89b0*/  FFMA.FTZ R99, R99, c[0x0][0x2d0], -R193 ;  /* 0x0000b40063637a23 */ /* 0x000fe400000108c1 */
[----:B---3--:R-:W-:Y:S02]  /*89c0*/  FMUL.FTZ R27, R0, R167 ;  /* 0x000000a7001b7220 */ /* 0x008fe40000410000 */
[--C-:B------:R-:W-:Y:S02]  /*89d0*/  FFMA.FTZ R90, R90, c[0x0][0x2d0], -R3.reuse ;  /* 0x0000b4005a5a7a23 */ /* 0x100fe40000010803 */
[--C-:B------:R-:W-:Y:S01]  /*89e0*/  FFMA.FTZ R91, R91, c[0x0][0x2d0], -R3.reuse ;  /* 0x0000b4005b5b7a23 */ /* 0x100fe20000010803 */
[----:B------:R3:W2:Y:S01]  /*89f0*/  MUFU.EX2 R34, R29 ;  /* 0x0000001d00227308 */ /* 0x0006a20000000800 */
[--C-:B------:R-:W-:Y:S01]  /*8a00*/  FFMA.FTZ R94, R94, c[0x0][0x2d0], -R3.reuse ;  /* 0x0000b4005e5e7a23 */ /* 0x100fe20000010803 */
[C---:B------:R-:W-:Y:S04]  /*8a10*/  HMMA.16816.F32.BF16 R24, R144.reuse, R188, R24 ;  /* 0x000000bc9018723c */ /* 0x040fe80000041818 */
[----:B----4-:R-:W-:Y:S01]  /*8a20*/  MOV R167, R32 ;  /* 0x0000002000a77202 */ /* 0x010fe20000000f00 */
[----:B------:R-:W-:Y:S01]  /*8a30*/  FMUL.FTZ R32, R141, R172 ;  /* 0x000000ac8d207220 */ /* 0x000fe20000410000 */
[----:B------:R-:W-:Y:S01]  /*8a40*/  MOV R172, R205 ;  /* 0x000000cd00ac7202 */ /* 0x000fe20000000f00 */
[--C-:B------:R-:W-:Y:S01]  /*8a50*/  FFMA.FTZ R95, R95, c[0x0][0x2d0], -R3.reuse ;  /* 0x0000b4005f5f7a23 */ /* 0x100fe20000010803 */
[----:B------:R4:W2:Y:S01]  /*8a60*/  MUFU.EX2 R199, R30 ;  /* 0x0000001e00c77308 */ /* 0x0008a20000000800 */
[--C-:B------:R-:W-:Y:S03]  /*8a70*/  FFMA.FTZ R106, R106, c[0x0][0x2d0], -R3.reuse ;  /* 0x0000b4006a6a7a23 */ /* 0x100fe60000010803 */
[----:B-1----:R-:W-:Y:S01]  /*8a80*/  FMUL.FTZ R28, R140, R168 ;  /* 0x000000a88c1c7220 */ /* 0x002fe20000410000 */
[----:B------:R-:W-:Y:S01]  /*8a90*/  MOV R166, R33 ;  /* 0x0000002100a67202 */ /* 0x000fe20000000f00 */
[----:B------:R-:W-:Y:S01]  /*8aa0*/  FMUL.FTZ R33, R141, R173 ;  /* 0x000000ad8d217220 */ /* 0x000fe20000410000 */
[----:B------:R-:W-:Y:S01]  /*8ab0*/  MOV R173, R204 ;  /* 0x000000cc00ad7202 */ /* 0x000fe20000000f00 */
[--C-:B------:R-:W-:Y:S02]  /*8ac0*/  FFMA.FTZ R107, R107, c[0x0][0x2d0], -R3.reuse ;  /* 0x0000b4006b6b7a23 */ /* 0x100fe40000010803 */
[----:B------:R1:W-:Y:S01]  /*8ad0*/  MUFU.EX2 R243, R39 ;  /* 0x0000002700f37308 */ /* 0x0003e20000000800 */
[----:B------:R-:W-:Y:S02]  /*8ae0*/  FFMA.FTZ R110, R110, c[0x0][0x2d0], -R3 ;  /* 0x0000b4006e6e7a23 */ /* 0x000fe40000010803 */
[--C-:B------:R-:W-:Y:S02]  /*8af0*/  FFMA.FTZ R100, R100, c[0x0][0x2d0], -R192.reuse ;  /* 0x0000b40064647a23 */ /* 0x100fe400000108c0 */
[----:B---3--:R-:W-:Y:S02]  /*8b00*/  FMUL.FTZ R29, R140, R169 ;  /* 0x000000a98c1d7220 */ /* 0x008fe40000410000 */
[--C-:B------:R-:W-:Y:S02]  /*8b10*/  FFMA.FTZ R101, R101, c[0x0][0x2d0], -R192.reuse ;  /* 0x0000b40065657a23 */ /* 0x100fe400000108c0 */
[----:B------:R-:W-:Y:S01]  /*8b20*/  FFMA.FTZ R112, R112, c[0x0][0x2d0], -R192 ;  /* 0x0000b40070707a23 */ /* 0x000fe200000108c0 */
[----:B------:R3:W-:Y:S01]  /*8b30*/  MUFU.EX2 R250, R36 ;  /* 0x0000002400fa7308 */ /* 0x0007e20000000800 */
[--C-:B------:R-:W-:Y:S02]  /*8b40*/  FFMA.FTZ R102, R102, c[0x0][0x2d0], -R193.reuse ;  /* 0x0000b40066667a23 */ /* 0x100fe400000108c1 */
[--C-:B------:R-:W-:Y:S02]  /*8b50*/  FFMA.FTZ R103, R103, c[0x0][0x2d0], -R193.reuse ;  /* 0x0000b40067677a23 */ /* 0x100fe400000108c1 */
[----:B----4-:R-:W-:Y:S01]  /*8b60*/  FMUL.FTZ R30, R0, R170 ;  /* 0x000000aa001e7220 */ /* 0x010fe20000410000 */
[----:B--2---:R-:W-:Y:S01]  /*8b70*/  MOV R170, R34 ;  /* 0x0000002200aa7202 */ /* 0x004fe20000000f00 */
[----:B------:R-:W-:Y:S01]  /*8b80*/  FMUL.FTZ R34, R139, R174 ;  /* 0x000000ae8b227220 */ /* 0x000fe20000410000 */
[----:B------:R-:W-:Y:S01]  /*8b90*/  MOV R174, R207 ;  /* 0x000000cf00ae7202 */ /* 0x000fe20000000f00 */
[--C-:B------:R-:W-:Y:S01]  /*8ba0*/  FFMA.FTZ R114, R114, c[0x0][0x2d0], -R193.reuse ;  /* 0x0000b40072727a23 */ /* 0x100fe200000108c1 */
[----:B------:R2:W-:Y:S01]  /*8bb0*/  MUFU.EX2 R245, R38 ;  /* 0x0000002600f57308 */ /* 0x0005e20000000800 */
[----:B------:R-:W-:Y:S01]  /*8bc0*/  FFMA.FTZ R193, R115, c[0x0][0x2d0], -R193 ;  /* 0x0000b40073c17a23 */ /* 0x000fe200000108c1 */
[-C--:B------:R-:W-:Y:S03]  /*8bd0*/  HMMA.16816.F32.BF16 R28, R144, R190.reuse, R28 ;  /* 0x000000be901c723c */ /* 0x080fe6000004181c */
[----:B-1----:R-:W-:Y:S02]  /*8be0*/  FMUL.FTZ R39, R139, R179 ;  /* 0x000000b38b277220 */ /* 0x002fe40000410000 */
[--C-:B------:R-:W-:Y:S02]  /*8bf0*/  FFMA.FTZ R105, R105, c[0x0][0x2d0], -R194.reuse ;  /* 0x0000b40069697a23 */ /* 0x100fe400000108c2 */
[--C-:B------:R-:W-:Y:S01]  /*8c00*/  FFMA.FTZ R108, R108, c[0x0][0x2d0], -R194.reuse ;  /* 0x0000b4006c6c7a23 */ /* 0x100fe200000108c2 */
[C---:B------:R-:W-:Y:S01]  /*8c10*/  HMMA.16816.F32.BF16 R32, R148.reuse, R190, R32 ;  /* 0x000000be9420723c */ /* 0x040fe20000041820 */
[----:B------:R1:W-:Y:S03]  /*8c20*/  MUFU.EX2 R248, R48 ;  /* 0x0000003000f87308 */ /* 0x0003e60000000800 */
[----:B---3--:R-:W-:Y:S02]  /*8c30*/  FMUL.FTZ R36, R141, R176 ;  /* 0x000000b08d247220 */ /* 0x008fe40000410000 */
[--C-:B------:R-:W-:Y:S02]  /*8c40*/  FFMA.FTZ R88, R88, c[0x0][0x2d0], -R194.reuse ;  /* 0x0000b40058587a23 */ /* 0x100fe400000108c2 */
[--C-:B------:R-:W-:Y:S03]  /*8c50*/  FFMA.FTZ R89, R89, c[0x0][0x2d0], -R194.reuse ;  /* 0x0000b40059597a23 */ /* 0x100fe600000108c2 */
[----:B------:R3:W-:Y:S01]  /*8c60*/  MUFU.EX2 R222, R50 ;  /* 0x0000003200de7308 */ /* 0x0007e20000000800 */
[--C-:B------:R-:W-:Y:S02]  /*8c70*/  FFMA.FTZ R92, R92, c[0x0][0x2d0], -R194.reuse ;  /* 0x0000b4005c5c7a23 */ /* 0x100fe400000108c2 */
[----:B--2---:R-:W-:Y:S02]  /*8c80*/  FMUL.FTZ R38, R139, R178 ;  /* 0x000000b28b267220 */ /* 0x004fe40000410000 */
[--C-:B------:R-:W-:Y:S02]  /*8c90*/  FFMA.FTZ R93, R93, c[0x0][0x2d0], -R194.reuse ;  /* 0x0000b4005d5d7a23 */ /* 0x100fe400000108c2 */
[----:B------:R-:W-:Y:S03]  /*8ca0*/  FFMA.FTZ R104, R104, c[0x0][0x2d0], -R194 ;  /* 0x0000b40068687a23 */ /* 0x000fe600000108c2 */
[-C--:B------:R-:W-:Y:S01]  /*8cb0*/  HMMA.16816.F32.BF16 R36, R148, R152.reuse, R36 ;  /* 0x000000989424723c */ /* 0x080fe20000041824 */
[----:B------:R2:W-:Y:S02]  /*8cc0*/  MUFU.EX2 R247, R49 ;  /* 0x0000003100f77308 */ /* 0x0005e40000000800 */
[----:B-1----:R-:W-:Y:S08]  /*8cd0*/  FMUL.FTZ R48, R140, R180 ;  /* 0x000000b48c307220 */ /* 0x002ff00000410000 */
[----:B------:R1:W-:Y:S01]  /*8ce0*/  MUFU.EX2 R221, R51 ;  /* 0x0000003300dd7308 */ /* 0x0003e20000000800 */
[----:B---3--:R-:W-:Y:S09]  /*8cf0*/  FMUL.FTZ R50, R0, R182 ;  /* 0x000000b600327220 */ /* 0x008ff20000410000 */
[----:B------:R3:W-:Y:S01]  /*8d00*/  MUFU.EX2 R169, R40 ;  /* 0x0000002800a97308 */ /* 0x0007e20000000800 */
[----:B--2---:R-:W-:Y:S09]  /*8d10*/  FMUL.FTZ R49, R140, R181 ;  /* 0x000000b58c317220 */ /* 0x004ff20000410000 */
[----:B------:R2:W2:Y:S01]  /*8d20*/  MUFU.EX2 R215, R41 ;  /* 0x0000002900d77308 */ /* 0x0004a20000000800 */
[----:B-1----:R-:W-:Y:S09]  /*8d30*/  FMUL.FTZ R51, R0, R183 ;  /* 0x000000b700337220 */ /* 0x002ff20000410000 */
[----:B------:R-:W-:Y:S01]  /*8d40*/  MUFU.EX2 R211, R53 ;  /* 0x0000003500d37308 */ /* 0x000fe20000000800 */
[C---:B------:R-:W-:Y:S04]  /*8d50*/  HMMA.16816.F32.BF16 R48, R144.reuse, R152, R48 ;  /* 0x000000989030723c */ /* 0x040fe80000041830 */
[C---:B---3--:R-:W-:Y:S01]  /*8d60*/  FMUL.FTZ R40, R141.reuse, R184 ;  /* 0x000000b88d287220 */ /* 0x048fe20000410000 */
[----:B------:R-:W-:Y:S03]  /*8d70*/  MOV R184, R203 ;  /* 0x000000cb00b87202 */ /* 0x000fe60000000f00 */
[-C--:B------:R-:W-:Y:S01]  /*8d80*/  HMMA.16816.F32.BF16 R116, R144, R154.reuse, R116 ;  /* 0x0000009a9074723c */ /* 0x080fe20000041874 */
[----:B------:R-:W-:Y:S03]  /*8d90*/  MUFU.EX2 R207, R55 ;  /* 0x0000003700cf7308 */ /* 0x000fe60000000800 */
[----:B--2---:R-:W-:Y:S01]  /*8da0*/  FMUL.FTZ R41, R141, R185 ;  /* 0x000000b98d297220 */ /* 0x004fe20000410000 */
[----:B------:R-:W-:Y:S03]  /*8db0*/  MOV R185, R208 ;  /* 0x000000d000b97202 */ /* 0x000fe60000000f00 */
[C---:B------:R-:W-:Y:S01]  /*8dc0*/  HMMA.16816.F32.BF16 R120, R148.reuse, R154, R120 ;  /* 0x0000009a9478723c */ /* 0x040fe20000041878 */
[----:B------:R-:W1:Y:S02]  /*8dd0*/  LDSM.16.MT88.4 R152, [R224+0x900] ;  /* 0x00090000e098783b */ /* 0x000e640000004200 */
[----:B------:R2:W-:Y:S05]  /*8de0*/  MUFU.EX2 R168, R42 ;  /* 0x0000002a00a87308 */ /* 0x0005ea0000000800 */
[-C--:B------:R-:W-:Y:S05]  /*8df0*/  HMMA.16816.F32.BF16 R124, R148, R156.reuse, R124 ;  /* 0x0000009c947c723c */ /* 0x080fea000004187c */
[----:B------:R3:W1:Y:S03]  /*8e00*/  MUFU.EX2 R178, R43 ;  /* 0x0000002b00b27308 */ /* 0x0006660000000800 */
[C---:B------:R-:W-:Y:S01]  /*8e10*/  HMMA.16816.F32.BF16 R128, R144.reuse, R156, R128 ;  /* 0x0000009c9080723c */ /* 0x040fe20000041880 */
[----:B------:R-:W4:Y:S04]  /*8e20*/  LDL.LU R157, [R1+0x8] ;  /* 0x00000800019d7983 */ /* 0x000f280000300800 */
[----:B------:R-:W4:Y:S02]  /*8e30*/  LDL.LU R156, [R1+0xc] ;  /* 0x00000c00019c7983 */ /* 0x000f240000300800 */
[----:B------:R1:W-:Y:S01]  /*8e40*/  MUFU.EX2 R214, R44 ;  /* 0x0000002c00d67308 */ /* 0x0003e20000000800 */
[-C--:B------:R-:W-:Y:S04]  /*8e50*/  HMMA.16816.F32.BF16 R132, R144, R158.reuse, R132 ;  /* 0x0000009e9084723c */ /* 0x080fe80000041884 */
[----:B--2---:R-:W-:Y:S01]  /*8e60*/  FMUL.FTZ R42, R139, R186 ;  /* 0x000000ba8b2a7220 */ /* 0x004fe20000410000 */
[----:B------:R-:W-:Y:S01]  /*8e70*/  MOV R186, R142 ;  /* 0x0000008e00ba7202 */ /* 0x000fe20000000f00 */
[--C-:B------:R-:W-:Y:S01]  /*8e80*/  FFMA.FTZ R142, R47, c[0x0][0x2d0], -R3.reuse ;  /* 0x0000b4002f8e7a23 */ /* 0x100fe20000010803 */
[----:B------:R-:W-:Y:S01]  /*8e90*/  F2FP.BF16.PACK_AB R47, R164, R167 ;  /* 0x000000a7a42f723e */ /* 0x000fe200000010ff */
[----:B------:R-:W-:Y:S01]  /*8ea0*/  FFMA.FTZ R3, R111, c[0x0][0x2d0], -R3 ;  /* 0x0000b4006f037a23 */ /* 0x000fe20000010803 */
[----:B------:R2:W2:Y:S03]  /*8eb0*/  MUFU.EX2 R213, R45 ;  /* 0x0000002d00d57308 */ /* 0x0004a60000000800 */
[----:B------:R-:W-:Y:S01]  /*8ec0*/  F2FP.BF16.PACK_AB R144, R251, R252 ;  /* 0x000000fcfb90723e */ /* 0x000fe200000010ff */
[----:B---3--:R-:W-:Y:S01]  /*8ed0*/  FMUL.FTZ R43, R139, R187 ;  /* 0x000000bb8b2b7220 */ /* 0x008fe20000410000 */
[----:B------:R-:W-:Y:S02]  /*8ee0*/  MOV R187, R209 ;  /* 0x000000d100bb7202 */ /* 0x000fe40000000f00 */
[----:B------:R-:W-:Y:S02]  /*8ef0*/  F2FP.BF16.PACK_AB R146, R170, R166 ;  /* 0x000000a6aa92723e */ /* 0x000fe400000010ff */
[----:B------:R-:W-:Y:S01]  /*8f00*/  F2FP.BF16.PACK_AB R145, R198, R197 ;  /* 0x000000c5c691723e */ /* 0x000fe200000010ff */
[----:B------:R3:W-:Y:S01]  /*8f10*/  MUFU.EX2 R177, R46 ;  /* 0x0000002e00b17308 */ /* 0x0007e20000000800 */
[----:B------:R-:W-:Y:S01]  /*8f20*/  HMMA.16816.F32.BF16 R40, R148, R158, R40 ;  /* 0x0000009e9428723c */ /* 0x000fe20000041828 */
[----:B------:R-:W3:Y:S03]  /*8f30*/  LDSM.16.MT88.4 R148, [R225+0x900] ;  /* 0x00090000e194783b */ /* 0x000ee60000004200 */
[----:B-1----:R-:W-:Y:S02]  /*8f40*/  F2FP.BF16.PACK_AB R44, R185, R187 ;  /* 0x000000bbb92c723e */ /* 0x002fe400000010ff */
[----:B------:R-:W-:Y:S03]  /*8f50*/  F2FP.BF16.PACK_AB R147, R200, R199 ;  /* 0x000000c7c893723e */ /* 0x000fe600000010ff */
[----:B------:R1:W-:Y:S01]  /*8f60*/  MUFU.EX2 R208, R54 ;  /* 0x0000003600d07308 */ /* 0x0003e20000000800 */
[----:B------:R-:W4:Y:S02]  /*8f70*/  LDL.LU R158, [R1] ;  /* 0x00000000019e7983 */ /* 0x000f240000300800 */
[----:B--2---:R-:W-:Y:S02]  /*8f80*/  F2FP.BF16.PACK_AB R45, R184, R186 ;  /* 0x000000bab82d723e */ /* 0x004fe400000010ff */
[----:B------:R-:W2:Y:S05]  /*8f90*/  LDL.LU R159, [R1+0x4] ;  /* 0x00000400019f7983 */ /* 0x000eaa0000300800 */
[----:B------:R-:W-:Y:S01]  /*8fa0*/  MUFU.EX2 R210, R64 ;  /* 0x0000004000d27308 */ /* 0x000fe20000000800 */
[----:B---3--:R-:W-:Y:S09]  /*8fb0*/  F2FP.BF16.PACK_AB R46, R165, R171 ;  /* 0x000000aba52e723e */ /* 0x008ff200000010ff */
[----:B------:R-:W-:Y:S01]  /*8fc0*/  MUFU.EX2 R209, R65 ;  /* 0x0000004100d17308 */ /* 0x000fe20000000800 */
[-C--:B------:R-:W-:Y:S01]  /*8fd0*/  HMMA.16816.F32.BF16 R4, R44, R152.reuse, R4 ;  /* 0x000000982c04723c */ /* 0x080fe20000041804 */
[----:B-1----:R-:W-:Y:S07]  /*8fe0*/  LDSM.16.MT88.4 R52, [R224+0x1100] ;  /* 0x00110000e034783b */ /* 0x002fee0000004200 */
[C---:B------:R-:W-:Y:S01]  /*8ff0*/  HMMA.16816.F32.BF16 R8, R144.reuse, R152, R8 ;  /* 0x000000989008723c */ /* 0x040fe20000041808 */
[----:B------:R-:W-:Y:S07]  /*9000*/  MUFU.EX2 R183, R66 ;  /* 0x0000004200b77308 */ /* 0x000fee0000000800 */
[-C--:B------:R-:W-:Y:S03]  /*9010*/  HMMA.16816.F32.BF16 R12, R144, R154.reuse, R12 ;  /* 0x0000009a900c723c */ /* 0x080fe6000004180c */
[----:B------:R1:W-:Y:S05]  /*9020*/  MUFU.EX2 R206, R67 ;  /* 0x0000004300ce7308 */ /* 0x0003ea0000000800 */
[C---:B------:R-:W-:Y:S01]  /*9030*/  HMMA.16816.F32.BF16 R16, R44.reuse, R154, R16 ;  /* 0x0000009a2c10723c */ /* 0x040fe20000041810 */
[----:B------:R-:W3:Y:S04]  /*9040*/  LDSM.16.MT88.4 R152, [R226+0x900] ;  /* 0x00090000e298783b */ /* 0x000ee80000004200 */
[----:B------:R-:W-:Y:S03]  /*9050*/  MUFU.EX2 R205, R60 ;  /* 0x0000003c00cd7308 */ /* 0x000fe60000000800 */
[-C--:B------:R-:W-:Y:S07]  /*9060*/  HMMA.16816.F32.BF16 R20, R44, R160.reuse, R20 ;  /* 0x000000a02c14723c */ /* 0x080fee0000041814 */
[----:B------:R-:W-:Y:S01]  /*9070*/  MUFU.EX2 R204, R61 ;  /* 0x0000003d00cc7308 */ /* 0x000fe20000000800 */
[C---:B------:R-:W-:Y:S01]  /*9080*/  HMMA.16816.F32.BF16 R24, R144.reuse, R160, R24 ;  /* 0x000000a09018723c */ /* 0x040fe20000041818 */
[----:B-1----:R-:W1:Y:S07]  /*9090*/  LDSM.16.MT88.4 R64, [R227+0x1100] ;  /* 0x00110000e340783b */ /* 0x002e6e0000004200 */
[-C--:B------:R-:W-:Y:S01]  /*90a0*/  HMMA.16816.F32.BF16 R28, R144, R162.reuse, R28 ;  /* 0x000000a2901c723c */ /* 0x080fe2000004181c */
[----:B------:R-:W-:Y:S07]  /*90b0*/  MUFU.EX2 R188, R62 ;  /* 0x0000003e00bc7308 */ /* 0x000fee0000000800 */
[C---:B------:R-:W-:Y:S03]  /*90c0*/  HMMA.16816.F32.BF16 R32, R44.reuse, R162, R32 ;  /* 0x000000a22c20723c */ /* 0x040fe60000041820 */
[----:B------:R-:W-:Y:S05]  /*90d0*/  MUFU.EX2 R190, R68 ;  /* 0x0000004400be7308 */ /* 0x000fea0000000800 */
[-C--:B------:R-:W-:Y:S05]  /*90e0*/  HMMA.16816.F32.BF16 R36, R44, R148.reuse, R36 ;  /* 0x000000942c24723c */ /* 0x080fea0000041824 */
[----:B------:R-:W-:Y:S03]  /*90f0*/  MUFU.EX2 R203, R69 ;  /* 0x0000004500cb7308 */ /* 0x000fe60000000800 */
[C---:B------:R-:W-:Y:S07]  /*9100*/  HMMA.16816.F32.BF16 R48, R144.reuse, R148, R48 ;  /* 0x000000949030723c */ /* 0x040fee0000041830 */
[----:B------:R-:W1:Y:S01]  /*9110*/  MUFU.EX2 R176, R142 ;  /* 0x0000008e00b07308 */ /* 0x000e620000000800 */
[-C--:B------:R-:W-:Y:S08]  /*9120*/  HMMA.16816.F32.BF16 R116, R144, R150.reuse, R116 ;  /* 0x000000969074723c */ /* 0x080ff00000041874 */
[C---:B------:R-:W-:Y:S01]  /*9130*/  HMMA.16816.F32.BF16 R120, R44.reuse, R150, R120 ;  /* 0x000000962c78723c */ /* 0x040fe20000041878 */
[----:B------:R1:W-:Y:S07]  /*9140*/  MUFU.EX2 R142, R63 ;  /* 0x0000003f008e7308 */ /* 0x0003ee0000000800 */
[-C--:B---3--:R-:W-:Y:S03]  /*9150*/  HMMA.16816.F32.BF16 R124, R44, R152.reuse, R124 ;  /* 0x000000982c7c723c */ /* 0x088fe6000004187c */
[----:B------:R3:W-:Y:S05]  /*9160*/  MUFU.EX2 R179, R56 ;  /* 0x0000003800b37308 */ /* 0x0007ea0000000800 */
[C---:B------:R-:W-:Y:S05]  /*9170*/  HMMA.16816.F32.BF16 R128, R144.reuse, R152, R128 ;  /* 0x000000989080723c */ /* 0x040fea0000041880 */
[----:B------:R3:W3:Y:S03]  /*9180*/  MUFU.EX2 R182, R57 ;  /* 0x0000003900b67308 */ /* 0x0006e60000000800 */
[-C--:B------:R-:W-:Y:S01]  /*9190*/  HMMA.16816.F32.BF16 R132, R144, R154.reuse, R132 ;  /* 0x0000009a9084723c */ /* 0x080fe20000041884 */
[----:B-1----:R-:W1:Y:S06]  /*91a0*/  LDSM.16.MT88.4 R60, [R225+0x1100] ;  /* 0x00110000e13c783b */ /* 0x002e6c0000004200 */
[----:B------:R1:W-:Y:S01]  /*91b0*/  MUFU.EX2 R181, R58 ;  /* 0x0000003a00b57308 */ /* 0x0003e20000000800 */
[----:B------:R-:W-:Y:S04]  /*91c0*/  HMMA.16816.F32.BF16 R40, R44, R154, R40 ;  /* 0x0000009a2c28723c */ /* 0x000fe80000041828 */
[----:B---3--:R-:W-:Y:S03]  /*91d0*/  F2FP.BF16.PACK_AB R56, R215, R169 ;  /* 0x000000a9d738723e */ /* 0x008fe600000010ff */
[----:B------:R-:W-:Y:S02]  /*91e0*/  F2FP.BF16.PACK_AB R44, R249, R250 ;  /* 0x000000faf92c723e */ /* 0x000fe400000010ff */
[----:B------:R3:W1:Y:S03]  /*91f0*/  MUFU.EX2 R180, R59 ;  /* 0x0000003b00b47308 */ /* 0x0006660000000800 */
[----:B------:R-:W-:Y:S02]  /*9200*/  F2FP.BF16.PACK_AB R46, R247, R248 ;  /* 0x000000f8f72e723e */ /* 0x000fe400000010ff */
[----:B------:R-:W-:Y:S02]  /*9210*/  F2FP.BF16.PACK_AB R45, R243, R245 ;  /* 0x000000f5f32d723e */ /* 0x000fe400000010ff */
[----:B------:R-:W-:Y:S02]  /*9220*/  F2FP.BF16.PACK_AB R47, R221, R222 ;  /* 0x000000dedd2f723e */ /* 0x000fe400000010ff */
[----:B------:R-:W-:Y:S01]  /*9230*/  F2FP.BF16.PACK_AB R57, R178, R168 ;  /* 0x000000a8b239723e */ /* 0x000fe200000010ff */
[----:B------:R-:W-:Y:S04]  /*9240*/  MUFU.EX2 R191, R80 ;  /* 0x0000005000bf7308 */ /* 0x000fe80000000800 */
[-C--:B------:R-:W-:Y:S03]  /*9250*/  HMMA.16816.F32.BF16 R4, R44, R52.reuse, R4 ;  /* 0x000000342c04723c */ /* 0x080fe60000041804 */
[----:B-1----:R-:W-:Y:S03]  /*9260*/  F2FP.BF16.PACK_AB R58, R213, R214 ;  /* 0x000000d6d53a723e */ /* 0x002fe600000010ff */
[----:B------:R-:W-:Y:S01]  /*9270*/  MUFU.EX2 R80, R71 ;  /* 0x0000004700507308 */ /* 0x000fe20000000800 */
[----:B---3--:R-:W-:Y:S09]  /*9280*/  F2FP.BF16.PACK_AB R59, R176, R177 ;  /* 0x000000b1b03b723e */ /* 0x008ff200000010ff */
[----:B------:R-:W-:Y:S01]  /*9290*/  MUFU.EX2 R189, R81 ;  /* 0x0000005100bd7308 */ /* 0x000fe20000000800 */
[C---:B------:R-:W-:Y:S09]  /*92a0*/  HMMA.16816.F32.BF16 R8, R56.reuse, R52, R8 ;  /* 0x000000343808723c */ /* 0x040ff20000041808 */
[----:B------:R1:W-:Y:S01]  /*92b0*/  MUFU.EX2 R81, R70 ;  /* 0x0000004600517308 */ /* 0x0003e20000000800 */
[-C--:B------:R-:W-:Y:S08]  /*92c0*/  HMMA.16816.F32.BF16 R12, R56, R54.reuse, R12 ;  /* 0x00000036380c723c */ /* 0x080ff0000004180c */
[C---:B------:R-:W-:Y:S01]  /*92d0*/  HMMA.16816.F32.BF16 R16, R44.reuse, R54, R16 ;  /* 0x000000362c10723c */ /* 0x040fe20000041810 */
[----:B------:R-:W3:Y:S01]  /*92e0*/  LDSM.16.MT88.4 R52, [R226+0x1100] ;  /* 0x00110000e234783b */ /* 0x000ee20000004200 */
[----:B------:R-:W-:Y:S06]  /*92f0*/  MUFU.EX2 R113, R113 ;  /* 0x0000007100717308 */ /* 0x000fec0000000800 */
[-C--:B------:R-:W-:Y:S04]  /*9300*/  HMMA.16816.F32.BF16 R20, R44, R64.reuse, R20 ;  /* 0x000000402c14723c */ /* 0x080fe80000041814 */
[----:B------:R-:W-:Y:S01]  /*9310*/  MUFU.EX2 R193, R193 ;  /* 0x000000c100c17308 */ /* 0x000fe20000000800 */
[----:B-1----:R-:W-:Y:S03]  /*9320*/  LDSM.16.MT88.4 R68, [R225+0x2100] ;  /* 0x00210000e144783b */ /* 0x002fe60000004200 */
[C---:B------:R-:W-:Y:S06]  /*9330*/  HMMA.16816.F32.BF16 R24, R56.reuse, R64, R24 ;  /* 0x000000403818723c */ /* 0x040fec0000041818 */
[----:B------:R-:W-:Y:S02]  /*9340*/  MUFU.EX2 R109, R109 ;  /* 0x0000006d006d7308 */ /* 0x000fe40000000800 */
[-C--:B------:R-:W-:Y:S08]  /*9350*/  HMMA.16816.F32.BF16 R28, R56, R66.reuse, R28 ;  /* 0x00000042381c723c */ /* 0x080ff0000004181c */
[C---:B------:R-:W-:Y:S01]  /*9360*/  HMMA.16816.F32.BF16 R32, R44.reuse, R66, R32 ;  /* 0x000000422c20723c */ /* 0x040fe20000041820 */
[----:B------:R-:W1:Y:S01]  /*9370*/  LDSM.16.MT88.4 R64, [R224+0x1900] ;  /* 0x00190000e040783b */ /* 0x000e620000004200 */
[----:B------:R-:W-:Y:S06]  /*9380*/  MUFU.EX2 R82, R82 ;  /* 0x0000005200527308 */ /* 0x000fec0000000800 */
[-C--:B------:R-:W-:Y:S04]  /*9390*/  HMMA.16816.F32.BF16 R36, R44, R60.reuse, R36 ;  /* 0x0000003c2c24723c */ /* 0x080fe80000041824 */
[----:B------:R-:W-:Y:S04]  /*93a0*/  MUFU.EX2 R83, R83 ;  /* 0x0000005300537308 */ /* 0x000fe80000000800 */
[C---:B------:R-:W-:Y:S06]  /*93b0*/  HMMA.16816.F32.BF16 R48, R56.reuse, R60, R48 ;  /* 0x0000003c3830723c */ /* 0x040fec0000041830 */
[----:B------:R-:W-:Y:S02]  /*93c0*/  MUFU.EX2 R72, R72 ;  /* 0x0000004800487308 */ /* 0x000fe40000000800 */
[-C--:B------:R-:W-:Y:S08]  /*93d0*/  HMMA.16816.F32.BF16 R116, R56, R62.reuse, R116 ;  /* 0x0000003e3874723c */ /* 0x080ff00000041874 */
[C---:B------:R-:W-:Y:S01]  /*93e0*/  HMMA.16816.F32.BF16 R120, R44.reuse, R62, R120 ;  /* 0x0000003e2c78723c */ /* 0x040fe20000041878 */
[----:B------:R-:W-:Y:S01]  /*93f0*/  LDSM.16.MT88.4 R60, [R225+0x1900] ;  /* 0x00190000e13c783b */ /* 0x000fe20000004200 */
[----:B------:R-:W1:Y:S02]  /*9400*/  MUFU.EX2 R73, R73 ;  /* 0x0000004900497308 */ /* 0x000e640000000800 */
[----:B----4-:R-:W-:Y:S02]  /*9410*/  FFMA.FTZ R140, R140, R157, R216 ;  /* 0x0000009d8c8c7223 */ /* 0x010fe400000100d8 */
[----:B------:R-:W-:Y:S02]  /*9420*/  FFMA.FTZ R0, R0, R156, R195 ;  /* 0x0000009c00007223 */ /* 0x000fe400000100c3 */
[-C--:B---3--:R-:W-:Y:S04]  /*9430*/  HMMA.16816.F32.BF16 R124, R44, R52.reuse, R124 ;  /* 0x000000342c7c723c */ /* 0x088fe8000004187c */
[----:B------:R-:W-:Y:S01]  /*9440*/  FADD.FTZ R140, R217, R140 ;  /* 0x0000008cd98c7221 */ /* 0x000fe20000010000 */
[----:B------:R-:W-:Y:S01]  /*9450*/  MUFU.EX2 R76, R76 ;  /* 0x0000004c004c7308 */ /* 0x000fe20000000800 */
[----:B------:R-:W-:Y:S02]  /*9460*/  FADD.FTZ R0, R196, R0 ;  /* 0x00000000c4007221 */ /* 0x000fe40000010000 */
[C---:B------:R-:W-:Y:S04]  /*9470*/  HMMA.16816.F32.BF16 R128, R56.reuse, R52, R128 ;  /* 0x000000343880723c */ /* 0x040fe80000041880 */
[----:B------:R-:W-:Y:S03]  /*9480*/  FADD.FTZ R0, R201, R0 ;  /* 0x00000000c9007221 */ /* 0x000fe60000010000 */
[----:B------:R-:W-:Y:S01]  /*9490*/  F2FP.BF16.PACK_AB R52, R182, R179 ;  /* 0x000000b3b634723e */ /* 0x000fe200000010ff */
[-C--:B------:R-:W-:Y:S01]  /*94a0*/  HMMA.16816.F32.BF16 R132, R56, R54.reuse, R132 ;  /* 0x000000363884723c */ /* 0x080fe20000041884 */
[----:B------:R-:W3:Y:S01]  /*94b0*/  LDSM.16.MT88.4 R56, [R227+0x1900] ;  /* 0x00190000e338783b */ /* 0x000ee20000004200 */
[----:B------:R-:W4:Y:S02]  /*94c0*/  MUFU.EX2 R77, R77 ;  /* 0x0000004d004d7308 */ /* 0x000f240000000800 */
[----:B------:R-:W-:Y:S04]  /*94d0*/  F2FP.BF16.PACK_AB R53, R180, R181 ;  /* 0x000000b5b435723e */ /* 0x000fe800000010ff */
[----:B------:R-:W-:Y:S04]  /*94e0*/  HMMA.16816.F32.BF16 R40, R44, R54, R40 ;  /* 0x000000362c28723c */ /* 0x000fe80000041828 */
[----:B------:R-:W-:Y:S01]  /*94f0*/  MUFU.EX2 R74, R74 ;  /* 0x0000004a004a7308 */ /* 0x000fe20000000800 */
[----:B------:R-:W-:Y:S02]  /*9500*/  FFMA.FTZ R141, R141, R158, R219 ;  /* 0x0000009e8d8d7223 */ /* 0x000fe400000100db */
[----:B------:R-:W-:Y:S02]  /*9510*/  F2FP.BF16.PACK_AB R44, R211, R212 ;  /* 0x000000d4d32c723e */ /* 0x000fe400000010ff */
[----:B------:R-:W-:Y:S03]  /*9520*/  F2FP.BF16.PACK_AB R46, R209, R210 ;  /* 0x000000d2d12e723e */ /* 0x000fe600000010ff */
[----:B------:R-:W-:Y:S01]  /*9530*/  F2FP.BF16.PACK_AB R45, R207, R208 ;  /* 0x000000d0cf2d723e */ /* 0x000fe200000010ff */
[----:B--2---:R-:W-:Y:S01]  /*9540*/  FFMA.FTZ R139, R139, R159, R218 ;  /* 0x0000009f8b8b7223 */ /* 0x004fe200000100da */
[----:B------:R-:W-:Y:S01]  /*9550*/  F2FP.BF16.PACK_AB R47, R206, R183 ;  /* 0x000000b7ce2f723e */ /* 0x000fe200000010ff */
[----:B------:R-:W-:Y:S01]  /*9560*/  LDSM.16.MT88.4 R156, [R224+0x3100] ;  /* 0x00310000e09c783b */ /* 0x000fe20000004200 */
[----:B------:R-:W-:Y:S01]  /*9570*/  F2FP.BF16.PACK_AB R54, R204, R205 ;  /* 0x000000cdcc36723e */ /* 0x000fe200000010ff */
[----:B------:R-:W2:Y:S01]  /*9580*/  MUFU.EX2 R75, R75 ;  /* 0x0000004b004b7308 */ /* 0x000ea20000000800 */
[----:B------:R-:W-:Y:S01]  /*9590*/  F2FP.BF16.PACK_AB R55, R142, R188 ;  /* 0x000000bc8e37723e */ /* 0x000fe200000010ff */
[----:B------:R-:W-:Y:S02]  /*95a0*/  FADD.FTZ R141, R223, R141 ;  /* 0x0000008ddf8d7221 */ /* 0x000fe40000010000 */
[-C--:B-1----:R-:W-:Y:S03]  /*95b0*/  HMMA.16816.F32.BF16 R4, R44, R64.reuse, R4 ;  /* 0x000000402c04723c */ /* 0x082fe60000041804 */
[----:B------:R-:W-:Y:S02]  /*95c0*/  FADD.FTZ R141, R246, R141 ;  /* 0x0000008df68d7221 */ /* 0x000fe40000010000 */
[----:B------:R-:W-:Y:S01]  /*95d0*/  FADD.FTZ R139, R220, R139 ;  /* 0x0000008bdc8b7221 */ /* 0x000fe20000010000 */
[----:B------:R-:W-:Y:S02]  /*95e0*/  MUFU.EX2 R78, R78 ;  /* 0x0000004e004e7308 */ /* 0x000fe40000000800 */
[C---:B------:R-:W-:Y:S04]  /*95f0*/  HMMA.16816.F32.BF16 R8, R52.reuse, R64, R8 ;  /* 0x000000403408723c */ /* 0x040fe80000041808 */
[----:B------:R-:W-:Y:S04]  /*9600*/  FADD.FTZ R139, R244, R139 ;  /* 0x0000008bf48b7221 */ /* 0x000fe80000010000 */
[-C--:B------:R-:W-:Y:S01]  /*9610*/  HMMA.16816.F32.BF16 R12, R52, R66.reuse, R12 ;  /* 0x00000042340c723c */ /* 0x080fe2000004180c */
[----:B------:R-:W1:Y:S07]  /*9620*/  MUFU.EX2 R79, R79 ;  /* 0x0000004f004f7308 */ /* 0x000e6e0000000800 */
[C---:B------:R-:W-:Y:S01]  /*9630*/  HMMA.16816.F32.BF16 R16, R44.reuse, R66, R16 ;  /* 0x000000422c10723c */ /* 0x040fe20000041810 */
[----:B------:R-:W1:Y:S02]  /*9640*/  LDSM.16.MT88.4 R64, [R226+0x1900] ;  /* 0x00190000e240783b */ /* 0x000e640000004200 */
[----:B------:R-:W-:Y:S05]  /*9650*/  MUFU.EX2 R84, R84 ;  /* 0x0000005400547308 */ /* 0x000fea0000000800 */
[-C--:B---3--:R-:W-:Y:S05]  /*9660*/  HMMA.16816.F32.BF16 R20, R44, R56.reuse, R20 ;  /* 0x000000382c14723c */ /* 0x088fea0000041814 */
[----:B------:R-:W-:Y:S03]  /*9670*/  MUFU.EX2 R85, R85 ;  /* 0x0000005500557308 */ /* 0x000fe60000000800 */
[C---:B------:R-:W-:Y:S07]  /*9680*/  HMMA.16816.F32.BF16 R24, R52.reuse, R56, R24 ;  /* 0x000000383418723c */ /* 0x040fee0000041818 */
[----:B------:R-:W-:Y:S01]  /*9690*/  MUFU.EX2 R96, R96 ;  /* 0x0000006000607308 */ /* 0x000fe20000000800 */
[-C--:B------:R-:W-:Y:S08]  /*96a0*/  HMMA.16816.F32.BF16 R28, R52, R58.reuse, R28 ;  /* 0x0000003a341c723c */ /* 0x080ff0000004181c */
[C---:B------:R-:W-:Y:S01]  /*96b0*/  HMMA.16816.F32.BF16 R32, R44.reuse, R58, R32 ;  /* 0x0000003a2c20723c */ /* 0x040fe20000041820 */
[----:B------:R-:W3:Y:S01]  /*96c0*/  LDSM.16.MT88.4 R56, [R224+0x2100] ;  /* 0x00210000e038783b */ /* 0x000ee20000004200 */
[----:B------:R-:W-:Y:S06]  /*96d0*/  MUFU.EX2 R97, R97 ;  /* 0x0000006100617308 */ /* 0x000fec0000000800 */
[-C--:B------:R-:W-:Y:S04]  /*96e0*/  HMMA.16816.F32.BF16 R36, R44, R60.reuse, R36 ;  /* 0x0000003c2c24723c */ /* 0x080fe80000041824 */
[----:B------:R-:W-:Y:S04]  /*96f0*/  MUFU.EX2 R86, R86 ;  /* 0x0000005600567308 */ /* 0x000fe80000000800 */
[C---:B------:R-:W-:Y:S06]  /*9700*/  HMMA.16816.F32.BF16 R48, R52.reuse, R60, R48 ;  /* 0x0000003c3430723c */ /* 0x040fec0000041830 */
[----:B------:R-:W-:Y:S02]  /*9710*/  MUFU.EX2 R87, R87 ;  /* 0x0000005700577308 */ /* 0x000fe40000000800 */
[-C--:B------:R-:W-:Y:S08]  /*9720*/  HMMA.16816.F32.BF16 R116, R52, R62.reuse, R116 ;  /* 0x0000003e3474723c */ /* 0x080ff00000041874 */
[C---:B------:R-:W-:Y:S01]  /*9730*/  HMMA.16816.F32.BF16 R120, R44.reuse, R62, R120 ;  /* 0x0000003e2c78723c */ /* 0x040fe20000041878 */
[----:B------:R-:W3:Y:S01]  /*9740*/  LDSM.16.MT88.4 R60, [R227+0x2100] ;  /* 0x00210000e33c783b */ /* 0x000ee20000004200 */
[----:B------:R-:W-:Y:S06]  /*9750*/  MUFU.EX2 R98, R98 ;  /* 0x0000006200627308 */ /* 0x000fec0000000800 */
[-C--:B-1----:R-:W-:Y:S04]  /*9760*/  HMMA.16816.F32.BF16 R124, R44, R64.reuse, R124 ;  /* 0x000000402c7c723c */ /* 0x082fe8000004187c */
[----:B------:R-:W-:Y:S04]  /*9770*/  MUFU.EX2 R99, R99 ;  /* 0x0000006300637308 */ /* 0x000fe80000000800 */
[C---:B------:R-:W-:Y:S06]  /*9780*/  HMMA.16816.F32.BF16 R128, R52.reuse, R64, R128 ;  /* 0x000000403480723c */ /* 0x040fec0000041880 */
[----:B------:R-:W-:Y:S02]  /*9790*/  MUFU.EX2 R100, R100 ;  /* 0x0000006400647308 */ /* 0x000fe40000000800 */
[-C--:B------:R-:W-:Y:S07]  /*97a0*/  HMMA.16816.F32.BF16 R132, R52, R66.reuse, R132 ;  /* 0x000000423484723c */ /* 0x080fee0000041884 */
[----:B------:R-:W-:Y:S01]  /*97b0*/  F2FP.BF16.PACK_AB R52, R73, R72 ;  /* 0x000000484934723e */ /* 0x000fe200000010ff */
[----:B------:R-:W-:Y:S01]  /*97c0*/  HMMA.16816.F32.BF16 R40, R44, R66, R40 ;  /* 0x000000422c28723c */ /* 0x000fe20000041828 */
[----:B------:R-:W1:Y:S01]  /*97d0*/  LDSM.16.MT88.4 R64, [R226+0x2100] ;  /* 0x00210000e240783b */ /* 0x000e620000004200 */
[----:B------:R-:W-:Y:S02]  /*97e0*/  MUFU.EX2 R101, R101 ;  /* 0x0000006500657308 */ /* 0x000fe40000000800 */
[----:B----4-:R-:W-:Y:S02]  /*97f0*/  F2FP.BF16.PACK_AB R54, R77, R76 ;  /* 0x0000004c4d36723e */ /* 0x010fe400000010ff */
[----:B--2---:R-:W-:Y:S02]  /*9800*/  F2FP.BF16.PACK_AB R53, R75, R74 ;  /* 0x0000004a4b35723e */ /* 0x004fe400000010ff */
[----:B------:R-:W-:Y:S04]  /*9810*/  F2FP.BF16.PACK_AB R44, R203, R190 ;  /* 0x000000becb2c723e */ /* 0x000fe800000010ff */
[----:B------:R-:W-:Y:S01]  /*9820*/  F2FP.BF16.PACK_AB R46, R189, R191 ;  /* 0x000000bfbd2e723e */ /* 0x000fe200000010ff */
[----:B------:R-:W-:Y:S01]  /*9830*/  MUFU.EX2 R112, R112 ;  /* 0x0000007000707308 */ /* 0x000fe20000000800 */
[----:B------:R-:W-:Y:S02]  /*9840*/  F2FP.BF16.PACK_AB R45, R80, R81 ;  /* 0x00000051502d723e */ /* 0x000fe400000010ff */
[----:B------:R-:W-:Y:S02]  /*9850*/  F2FP.BF16.PACK_AB R47, R83, R82 ;  /* 0x00000052532f723e */ /* 0x000fe400000010ff */
[----:B------:R-:W-:Y:S05]  /*9860*/  F2FP.BF16.PACK_AB R55, R79, R78 ;  /* 0x0000004e4f37723e */ /* 0x000fea00000010ff */
[-C--:B---3--:R-:W-:Y:S01]  /*9870*/  HMMA.16816.F32.BF16 R4, R44, R56.reuse, R4 ;  /* 0x000000382c04723c */ /* 0x088fe20000041804 */
[----:B------:R-:W-:Y:S07]  /*9880*/  MUFU.EX2 R102, R102 ;  /* 0x0000006600667308 */ /* 0x000fee0000000800 */
[C---:B------:R-:W-:Y:S03]  /*9890*/  HMMA.16816.F32.BF16 R8, R52.reuse, R56, R8 ;  /* 0x000000383408723c */ /* 0x040fe60000041808 */
[----:B------:R-:W-:Y:S05]  /*98a0*/  MUFU.EX2 R103, R103 ;  /* 0x0000006700677308 */ /* 0x000fea0000000800 */
[-C--:B------:R-:W-:Y:S05]  /*98b0*/  HMMA.16816.F32.BF16 R12, R52, R58.reuse, R12 ;  /* 0x0000003a340c723c */ /* 0x080fea000004180c */
[----:B------:R-:W-:Y:S03]  /*98c0*/  MUFU.EX2 R114, R114 ;  /* 0x0000007200727308 */ /* 0x000fe60000000800 */
[C---:B------:R-:W-:Y:S01]  /*98d0*/  HMMA.16816.F32.BF16 R16, R44.reuse, R58, R16 ;  /* 0x0000003a2c10723c */ /* 0x040fe20000041810 */
[----:B------:R-:W2:Y:S06]  /*98e0*/  LDSM.16.MT88.4 R56, [R224+0x2900] ;  /* 0x00290000e038783b */ /* 0x000eac0000004200 */
[----:B------:R-:W-:Y:S01]  /*98f0*/  MUFU.EX2 R105, R105 ;  /* 0x0000006900697308 */ /* 0x000fe20000000800 */
[-C--:B------:R-:W-:Y:S08]  /*9900*/  HMMA.16816.F32.BF16 R20, R44, R60.reuse, R20 ;  /* 0x0000003c2c14723c */ /* 0x080ff00000041814 */
[C---:B------:R-:W-:Y:S01]  /*9910*/  HMMA.16816.F32.BF16 R24, R52.reuse, R60, R24 ;  /* 0x0000003c3418723c */ /* 0x040fe20000041818 */
[----:B------:R-:W-:Y:S07]  /*9920*/  MUFU.EX2 R108, R108 ;  /* 0x0000006c006c7308 */ /* 0x000fee0000000800 */
[-C--:B------:R-:W-:Y:S03]  /*9930*/  HMMA.16816.F32.BF16 R28, R52, R62.reuse, R28 ;  /* 0x0000003e341c723c */ /* 0x080fe6000004181c */
[----:B------:R-:W-:Y:S05]  /*9940*/  MUFU.EX2 R88, R88 ;  /* 0x0000005800587308 */ /* 0x000fea0000000800 */
[C---:B------:R-:W-:Y:S01]  /*9950*/  HMMA.16816.F32.BF16 R32, R44.reuse, R62, R32 ;  /* 0x0000003e2c20723c */ /* 0x040fe20000041820 */
[----:B------:R-:W3:Y:S04]  /*9960*/  LDSM.16.MT88.4 R60, [R227+0x2900] ;  /* 0x00290000e33c783b */ /* 0x000ee80000004200 */
[----:B------:R-:W4:Y:S03]  /*9970*/  MUFU.EX2 R89, R89 ;  /* 0x0000005900597308 */ /* 0x000f260000000800 */
[-C--:B------:R-:W-:Y:S07]  /*9980*/  HMMA.16816.F32.BF16 R36, R44, R68.reuse, R36 ;  /* 0x000000442c24723c */ /* 0x080fee0000041824 */
[----:B------:R-:W-:Y:S01]  /*9990*/  MUFU.EX2 R92, R92 ;  /* 0x0000005c005c7308 */ /* 0x000fe20000000800 */
[C---:B------:R-:W-:Y:S08]  /*99a0*/  HMMA.16816.F32.BF16 R48, R52.reuse, R68, R48 ;  /* 0x000000443430723c */ /* 0x040ff00000041830 */
[-C--:B------:R-:W-:Y:S01]  /*99b0*/  HMMA.16816.F32.BF16 R116, R52, R70.reuse, R116 ;  /* 0x000000463474723c */ /* 0x080fe20000041874 */
[----:B------:R-:W2:Y:S07]  /*99c0*/  MUFU.EX2 R93, R93 ;  /* 0x0000005d005d7308 */ /* 0x000eae0000000800 */
[C---:B------:R-:W-:Y:S01]  /*99d0*/  HMMA.16816.F32.BF16 R120, R44.reuse, R70, R120 ;  /* 0x000000462c78723c */ /* 0x040fe20000041878 */
[----:B------:R-:W3:Y:S02]  /*99e0*/  LDSM.16.MT88.4 R68, [R225+0x2900] ;  /* 0x00290000e144783b */ /* 0x000ee40000004200 */
[----:B------:R-:W-:Y:S05]  /*99f0*/  MUFU.EX2 R90, R90 ;  /* 0x0000005a005a7308 */ /* 0x000fea0000000800 */
[-C--:B-1----:R-:W-:Y:S05]  /*9a00*/  HMMA.16816.F32.BF16 R124, R44, R64.reuse, R124 ;  /* 0x000000402c7c723c */ /* 0x082fea000004187c */
[----:B------:R-:W1:Y:S03]  /*9a10*/  MUFU.EX2 R91, R91 ;  /* 0x0000005b005b7308 */ /* 0x000e660000000800 */
[C---:B------:R-:W-:Y:S07]  /*9a20*/  HMMA.16816.F32.BF16 R128, R52.reuse, R64, R128 ;  /* 0x000000403480723c */ /* 0x040fee0000041880 */
[----:B------:R-:W-:Y:S01]  /*9a30*/  MUFU.EX2 R94, R94 ;  /* 0x0000005e005e7308 */ /* 0x000fe20000000800 */
[-C--:B------:R-:W-:Y:S07]  /*9a40*/  HMMA.16816.F32.BF16 R132, R52, R66.reuse, R132 ;  /* 0x000000423484723c */ /* 0x080fee0000041884 */
[----:B----4-:R-:W-:Y:S01]  /*9a50*/  F2FP.BF16.PACK_AB R52, R89, R88 ;  /* 0x000000585934723e */ /* 0x010fe200000010ff */
[----:B------:R-:W-:Y:S01]  /*9a60*/  HMMA.16816.F32.BF16 R40, R44, R66, R40 ;  /* 0x000000422c28723c */ /* 0x000fe20000041828 */
[----:B------:R-:W4:Y:S01]  /*9a70*/  MUFU.EX2 R95, R95 ;  /* 0x0000005f005f7308 */ /* 0x000f220000000800 */
[----:B------:R-:W3:Y:S02]  /*9a80*/  LDSM.16.MT88.4 R64, [R226+0x2900] ;  /* 0x00290000e240783b */ /* 0x000ee40000004200 */
[----:B--2---:R-:W-:Y:S02]  /*9a90*/  F2FP.BF16.PACK_AB R54, R93, R92 ;  /* 0x0000005c5d36723e */ /* 0x004fe400000010ff */
[----:B-1----:R-:W-:Y:S02]  /*9aa0*/  F2FP.BF16.PACK_AB R53, R91, R90 ;  /* 0x0000005a5b35723e */ /* 0x002fe400000010ff */
[----:B------:R-:W-:Y:S03]  /*9ab0*/  F2FP.BF16.PACK_AB R44, R85, R84 ;  /* 0x00000054552c723e */ /* 0x000fe600000010ff */
[----:B------:R-:W1:Y:S01]  /*9ac0*/  MUFU.EX2 R104, R104 ;  /* 0x0000006800687308 */ /* 0x000e620000000800 */
[----:B------:R-:W-:Y:S02]  /*9ad0*/  F2FP.BF16.PACK_AB R46, R97, R96 ;  /* 0x00000060612e723e */ /* 0x000fe400000010ff */
[----:B------:R-:W-:Y:S02]  /*9ae0*/  F2FP.BF16.PACK_AB R45, R87, R86 ;  /* 0x00000056572d723e */ /* 0x000fe400000010ff */
[----:B------:R-:W-:Y:S05]  /*9af0*/  F2FP.BF16.PACK_AB R47, R99, R98 ;  /* 0x00000062632f723e */ /* 0x000fea00000010ff */
[----:B------:R-:W-:Y:S02]  /*9b00*/  MUFU.EX2 R106, R106 ;  /* 0x0000006a006a7308 */ /* 0x000fe40000000800 */
[-C--:B------:R-:W-:Y:S03]  /*9b10*/  HMMA.16816.F32.BF16 R4, R44, R56.reuse, R4 ;  /* 0x000000382c04723c */ /* 0x080fe60000041804 */
[----:B----4-:R-:W-:Y:S05]  /*9b20*/  F2FP.BF16.PACK_AB R55, R95, R94 ;  /* 0x0000005e5f37723e */ /* 0x010fea00000010ff */
[----:B------:R-:W2:Y:S02]  /*9b30*/  MUFU.EX2 R107, R107 ;  /* 0x0000006b006b7308 */ /* 0x000ea40000000800 */
[C---:B------:R-:W-:Y:S07]  /*9b40*/  HMMA.16816.F32.BF16 R8, R52.reuse, R56, R8 ;  /* 0x000000383408723c */ /* 0x040fee0000041808 */
[----:B------:R-:W-:Y:S01]  /*9b50*/  FADD.FTZ R57, R174, R141 ;  /* 0x0000008dae397221 */ /* 0x000fe20000010000 */
[-C--:B------:R-:W-:Y:S04]  /*9b60*/  HMMA.16816.F32.BF16 R12, R52, R58.reuse, R12 ;  /* 0x0000003a340c723c */ /* 0x080fe8000004180c */
[----:B------:R-:W-:Y:S01]  /*9b70*/  FADD.FTZ R56, R175, R140 ;  /* 0x0000008caf387221 */ /* 0x000fe20000010000 */
[----:B------:R-:W-:Y:S03]  /*9b80*/  MOV R140, R136 ;  /* 0x00000088008c7202 */ /* 0x000fe60000000f00 */
[C---:B------:R-:W-:Y:S07]  /*9b90*/  HMMA.16816.F32.BF16 R16, R44.reuse, R58, R16 ;  /* 0x0000003a2c10723c */ /* 0x040fee0000041810 */
[----:B------:R-:W-:Y:S01]  /*9ba0*/  FADD.FTZ R59, R173, R139 ;  /* 0x0000008bad3b7221 */ /* 0x000fe20000010000 */
[-C--:B---3--:R-:W-:Y:S04]  /*9bb0*/  HMMA.16816.F32.BF16 R20, R44, R60.reuse, R20 ;  /* 0x0000003c2c14723c */ /* 0x088fe80000041814 */
[----:B------:R-:W-:Y:S02]  /*9bc0*/  FADD.FTZ R58, R172, R56 ;  /* 0x00000038ac3a7221 */ /* 0x000fe40000010000 */
[----:B------:R-:W3:Y:S01]  /*9bd0*/  LDSM.16.MT88.4 R172, [R227+0x3100] ;  /* 0x00310000e3ac783b */ /* 0x000ee20000004200 */
[----:B------:R-:W-:Y:S01]  /*9be0*/  FADD.FTZ R56, R202, R0 ;  /* 0x00000000ca387221 */ /* 0x000fe20000010000 */
[C---:B------:R-:W-:Y:S01]  /*9bf0*/  HMMA.16816.F32.BF16 R24, R52.reuse, R60, R24 ;  /* 0x0000003c3418723c */ /* 0x040fe20000041818 */
[----:B------:R4:W-:Y:S03]  /*9c00*/  MUFU.EX2 R60, R3 ;  /* 0x00000003003c7308 */ /* 0x0009e60000000800 */
[----:B------:R-:W-:Y:S02]  /*9c10*/  FADD.FTZ R0, R252, R58 ;  /* 0x0000003afc007221 */ /* 0x000fe40000010000 */
[----:B------:R-:W-:Y:S02]  /*9c20*/  FADD.FTZ R56, R197, R56 ;  /* 0x00000038c5387221 */ /* 0x000fe40000010000 */
[-C--:B------:R-:W-:Y:S03]  /*9c30*/  HMMA.16816.F32.BF16 R28, R52, R62.reuse, R28 ;  /* 0x0000003e341c723c */ /* 0x080fe6000004181c */
[----:B------:R-:W1:Y:S01]  /*9c40*/  MUFU.EX2 R61, R110 ;  /* 0x0000006e003d7308 */ /* 0x000e620000000800 */
[----:B------:R-:W-:Y:S04]  /*9c50*/  FADD.FTZ R56, R198, R56 ;  /* 0x00000038c6387221 */ /* 0x000fe80000010000 */
[C---:B------:R-:W-:Y:S08]  /*9c60*/  HMMA.16816.F32.BF16 R32, R44.reuse, R62, R32 ;  /* 0x0000003e2c20723c */ /* 0x040ff00000041820 */
[-C--:B------:R-:W-:Y:S04]  /*9c70*/  HMMA.16816.F32.BF16 R36, R44, R68.reuse, R36 ;  /* 0x000000442c24723c */ /* 0x080fe80000041824 */
[----:B----4-:R-:W-:Y:S01]  /*9c80*/  FADD.FTZ R3, R186, R59 ;  /* 0x0000003bba037221 */ /* 0x010fe20000010000 */
[----:B------:R-:W-:Y:S03]  /*9c90*/  F2FP.BF16.PACK_AB R186, R113, R112 ;  /* 0x0000007071ba723e */ /* 0x000fe600000010ff */
[C---:B------:R-:W-:Y:S04]  /*9ca0*/  HMMA.16816.F32.BF16 R48, R52.reuse, R68, R48 ;  /* 0x000000443430723c */ /* 0x040fe80000041830 */
[----:B------:R-:W-:Y:S01]  /*9cb0*/  FADD.FTZ R3, R184, R3 ;  /* 0x00000003b8037221 */ /* 0x000fe20000010000 */
[----:B------:R-:W-:Y:S03]  /*9cc0*/  F2FP.BF16.PACK_AB R184, R101, R100 ;  /* 0x0000006465b8723e */ /* 0x000fe600000010ff */
[-C--:B------:R-:W-:Y:S08]  /*9cd0*/  HMMA.16816.F32.BF16 R116, R52, R70.reuse, R116 ;  /* 0x000000463474723c */ /* 0x080ff00000041874 */
[C---:B------:R-:W-:Y:S08]  /*9ce0*/  HMMA.16816.F32.BF16 R120, R44.reuse, R70, R120 ;  /* 0x000000462c78723c */ /* 0x040ff00000041878 */
[-C--:B------:R-:W-:Y:S08]  /*9cf0*/  HMMA.16816.F32.BF16 R124, R44, R64.reuse, R124 ;  /* 0x000000402c7c723c */ /* 0x080ff0000004187c */
[C---:B------:R-:W-:Y:S08]  /*9d00*/  HMMA.16816.F32.BF16 R128, R52.reuse, R64, R128 ;  /* 0x000000403480723c */ /* 0x040ff00000041880 */
[-C--:B------:R-:W-:Y:S07]  /*9d10*/  HMMA.16816.F32.BF16 R132, R52, R66.reuse, R132 ;  /* 0x000000423484723c */ /* 0x080fee0000041884 */
[----:B------:R-:W-:Y:S01]  /*9d20*/  FADD.FTZ R52, R187, R57 ;  /* 0x00000039bb347221 */ /* 0x000fe20000010000 */
[----:B------:R-:W-:Y:S04]  /*9d30*/  HMMA.16816.F32.BF16 R40, R44, R66, R40 ;  /* 0x000000422c28723c */ /* 0x000fe80000041828 */
[----:B------:R-:W-:Y:S01]  /*9d40*/  FADD.FTZ R52, R185, R52 ;  /* 0x00000034b9347221 */ /* 0x000fe20000010000 */
[----:B------:R-:W-:Y:S01]  /*9d50*/  F2FP.BF16.PACK_AB R185, R103, R102 ;  /* 0x0000006667b9723e */ /* 0x000fe200000010ff */
[----:B------:R-:W-:Y:S01]  /*9d60*/  FADD.FTZ R53, R251, R0 ;  /* 0x00000000fb357221 */ /* 0x000fe20000010000 */
[----:B------:R-:W-:Y:S01]  /*9d70*/  F2FP.BF16.PACK_AB R187, R193, R114 ;  /* 0x00000072c1bb723e */ /* 0x000fe200000010ff */
[----:B------:R-:W-:Y:S01]  /*9d80*/  FADD.FTZ R0, R171, R52 ;  /* 0x00000034ab007221 */ /* 0x000fe20000010000 */
[----:B-1----:R-:W-:Y:S03]  /*9d90*/  F2FP.BF16.PACK_AB R44, R105, R104 ;  /* 0x00000068692c723e */ /* 0x002fe600000010ff */
[----:B------:R-:W-:Y:S01]  /*9da0*/  FADD.FTZ R52, R167, R3 ;  /* 0x00000003a7347221 */ /* 0x000fe20000010000 */
[----:B------:R-:W-:Y:S01]  /*9db0*/  F2FP.BF16.PACK_AB R46, R109, R108 ;  /* 0x0000006c6d2e723e */ /* 0x000fe200000010ff */
[----:B------:R-:W-:Y:S01]  /*9dc0*/  FADD.FTZ R3, R199, R56 ;  /* 0x00000038c7037221 */ /* 0x000fe20000010000 */
[-C--:B------:R-:W-:Y:S01]  /*9dd0*/  HMMA.16816.F32.BF16 R148, R184, R156.reuse, R4 ;  /* 0x0000009cb894723c */ /* 0x080fe20000041804 */
[----:B------:R-:W1:Y:S04]  /*9de0*/  LDSM.16.MT88.4 R4, [R225+0x3100] ;  /* 0x00310000e104783b */ /* 0x000e680000004200 */
[----:B------:R-:W-:Y:S01]  /*9df0*/  FADD.FTZ R0, R165, R0 ;  /* 0x00000000a5007221 */ /* 0x000fe20000010000 */
[----:B--2---:R-:W-:Y:S01]  /*9e00*/  F2FP.BF16.PACK_AB R45, R107, R106 ;  /* 0x0000006a6b2d723e */ /* 0x004fe200000010ff */
[----:B------:R-:W-:Y:S01]  /*9e10*/  FADD.FTZ R3, R200, R3 ;  /* 0x00000003c8037221 */ /* 0x000fe20000010000 */
[----:B------:R-:W-:Y:S01]  /*9e20*/  F2FP.BF16.PACK_AB R47, R60, R61 ;  /* 0x0000003d3c2f723e */ /* 0x000fe200000010ff */
[----:B------:R-:W-:Y:S06]  /*9e30*/  FADD.FTZ R0, R250, R0 ;  /* 0x00000000fa007221 */ /* 0x000fec0000010000 */
        /* <DEDUP_REMOVED lines=10> */
[-C--:B---3--:R-:W-:Y:S03]  /*9ee0*/  HMMA.16816.F32.BF16 R160, R184, R172.reuse, R20 ;  /* 0x000000acb8a0723c */ /* 0x088fe60000041814 */
[----:B------:R-:W-:Y:S02]  /*9ef0*/  FADD.FTZ R8, R243, R12 ;  /* 0x0000000cf3087221 */ /* 0x000fe40000010000 */
[----:B------:R-:W-:Y:S02]  /*9f00*/  FADD.FTZ R3, R215, R11 ;  /* 0x0000000bd7037221 */ /* 0x000fe40000010000 */
[----:B------:R-:W-:Y:S01]  /*9f10*/  FADD.FTZ R0, R178, R10 ;  /* 0x0000000ab2007221 */ /* 0x000fe20000010000 */
[C---:B------:R-:W-:Y:S04]  /*9f20*/  HMMA.16816.F32.BF16 R164, R44.reuse, R172, R24 ;  /* 0x000000ac2ca4723c */ /* 0x040fe80000041818 */
[----:B------:R-:W-:Y:S02]  /*9f30*/  FADD.FTZ R12, R248, R9 ;  /* 0x00000009f80c7221 */ /* 0x000fe40000010000 */
[----:B------:R-:W-:Y:S02]  /*9f40*/  FADD.FTZ R15, R222, R8 ;  /* 0x00000008de0f7221 */ /* 0x000fe40000010000 */
[----:B------:R-:W-:Y:S01]  /*9f50*/  FADD.FTZ R14, R214, R3 ;  /* 0x00000003d60e7221 */ /* 0x000fe20000010000 */
[----:B------:R-:W2:Y:S01]  /*9f60*/  LDSM.16.MT88.4 R8, [R226+0x3100] ;  /* 0x00310000e208783b */ /* 0x000ea20000004200 */
        /* <DEDUP_REMOVED lines=31> */
[-C--:B--2---:R-:W-:Y:S03]  /*a160*/  HMMA.16816.F32.BF16 R124, R184, R8.reuse, R124 ;  /* 0x00000008b87c723c */ /* 0x084fe6000004187c */
        /* <DEDUP_REMOVED lines=47> */
[----:B------:R-:W-:Y:S01]  /*a460*/  FADD.FTZ R0, R61, R7 ;  /* 0x000000073d007221 */ /* 0x000fe20000010000 */
[----:B------:R-:W-:Y:S03]  /*a470*/  STL [R1+0x4], R4 ;  /* 0x0000040401007387 */ /* 0x000fe60000100800 */
[----:B------:R-:W-:Y:S01]  /*a480*/  FADD.FTZ R0, R60, R0 ;  /* 0x000000003c007221 */ /* 0x000fe20000010000 */
[----:B------:R1:W-:Y:S04]  /*a490*/  STL [R1+0x8], R3 ;  /* 0x0000080301007387 */ /* 0x0003e80000100800 */
[----:B------:R2:W-:Y:S01]  /*a4a0*/  STL [R1+0xc], R0 ;  /* 0x00000c0001007387 */ /* 0x0005e20000100800 */
[----:B-1----:R-:W-:Y:S02]  /*a4b0*/  MOV R3, R137 ;  /* 0x0000008900037202 */ /* 0x002fe40000000f00 */
[----:B--2---:R-:W-:Y:S01]  /*a4c0*/  MOV R0, R138 ;  /* 0x0000008a00007202 */ /* 0x004fe20000000f00 */
[----:B------:R-:W-:-:S05]  /*a4d0*/  @P0 BRA `(.L_x_1634) ;  /* 0xffffc1e000000947 */ /* 0x000fca000383ffff */
.L_x_1633:
[----:B-1----:R-:W2:Y:S04]  /*a4e0*/  LDL.LU R6, [R1] ;  /* 0x0000000001067983 */ /* 0x002ea80000300800 */
        /* <DEDUP_REMOVED lines=10> */
[----:B----4-:R-:W3:Y:S01]  /*a590*/  SHFL.BFLY PT, R7, R10, 0x2, 0x1f ;  /* 0x0c401f000a077f89 */ /* 0x010ee200000e0000 */
[----:B-1----:R-:W-:-:S03]  /*a5a0*/  FADD.FTZ R5, R5, R6 ;  /* 0x0000000605057221 */ /* 0x002fc60000010000 */
[----:B------:R-:W1:Y:S01]  /*a5b0*/  SHFL.BFLY PT, R6, R8, 0x2, 0x1f ;  /* 0x0c401f0008067f89 */ /* 0x000e6200000e0000 */
[----:B--2---:R-:W-:-:S03]  /*a5c0*/  FADD.FTZ R9, R9, R4 ;  /* 0x0000000409097221 */ /* 0x004fc60000010000 */
[----:B------:R-:W2:Y:S01]  /*a5d0*/  SHFL.BFLY PT, R0, R5, 0x1, 0x1f ;  /* 0x0c201f0005007f89 */ /* 0x000ea200000e0000 */
[----:B---3--:R-:W-:-:S03]  /*a5e0*/  FADD.FTZ R7, R7, R10 ;  /* 0x0000000a07077221 */ /* 0x008fc60000010000 */
[----:B------:R-:W3:Y:S04]  /*a5f0*/  SHFL.BFLY PT, R4, R9, 0x1, 0x1f ;  /* 0x0c201f0009047f89 */ /* 0x000ee800000e0000 */
[----:B------:R-:W4:Y:S01]  /*a600*/  SHFL.BFLY PT, R3, R7, 0x1, 0x1f ;  /* 0x0c201f0007037f89 */ /* 0x000f2200000e0000 */
[----:B-1----:R-:W-:Y:S02]  /*a610*/  FADD.FTZ R6, R6, R8 ;  /* 0x0000000806067221 */ /* 0x002fe40000010000 */
[----:B--2---:R-:W-:-:S03]  /*a620*/  FADD.FTZ R5, R5, R0 ;  /* 0x0000000005057221 */ /* 0x004fc60000010000 */
[----:B------:R-:W1:Y:S01]  /*a630*/  SHFL.BFLY PT, R8, R6, 0x1, 0x1f ;  /* 0x0c201f0006087f89 */ /* 0x000e6200000e0000 */
[----:B------:R-:W-:Y:S01]  /*a640*/  MOV R0, RZ ;  /* 0x000000ff00007202 */ /* 0x000fe20000000f00 */
[----:B---3--:R-:W-:Y:S01]  /*a650*/  FADD.FTZ R9, R9, R4 ;  /* 0x0000000409097221 */ /* 0x008fe20000010000 */
[----:B------:R-:W-:Y:S02]  /*a660*/  FSETP.NE.FTZ.AND P3, PT, R5, RZ, PT ;  /* 0x000000ff0500720b */ /* 0x000fe40003f75000 */
[----:B------:R-:W-:Y:S01]  /*a670*/  MOV R4, RZ ;  /* 0x000000ff00047202 */ /* 0x000fe20000000f00 */
[----:B----4-:R-:W-:Y:S01]  /*a680*/  FADD.FTZ R7, R7, R3 ;  /* 0x0000000307077221 */ /* 0x010fe20000010000 */
[----:B------:R-:W-:Y:S02]  /*a690*/  FSETP.NE.FTZ.AND P2, PT, R9, RZ, PT ;  /* 0x000000ff0900720b */ /* 0x000fe40003f55000 */
[----:B------:R-:W-:Y:S02]  /*a6a0*/  MOV R3, RZ ;  /* 0x000000ff00037202 */ /* 0x000fe40000000f00 */
[----:B------:R-:W-:-:S05]  /*a6b0*/  FSETP.NE.FTZ.AND P1, PT, R7, RZ, PT ;  /* 0x000000ff0700720b */ /* 0x000fca0003f35000 */
[----:B------:R-:W2:Y:S01]  /*a6c0*/  @P3 MUFU.RCP R0, R5 ;  /* 0x0000000500003308 */ /* 0x000ea20000001000 */
[----:B-1----:R-:W-:-:S07]  /*a6d0*/  FADD.FTZ R6, R8, R6 ;  /* 0x0000000608067221 */ /* 0x002fce0000010000 */
[----:B------:R-:W1:Y:S01]  /*a6e0*/  @P1 MUFU.RCP R3, R7 ;  /* 0x0000000700031308 */ /* 0x000e620000001000 */
[----:B------:R-:W-:Y:S01]  /*a6f0*/  FSETP.NE.FTZ.AND P0, PT, R6, RZ, PT ;  /* 0x000000ff0600720b */ /* 0x000fe20003f15000 */
[----:B--2---:R-:W-:-:S06]  /*a700*/  FMUL.FTZ R148, R0, R148 ;  /* 0x0000009400947220 */ /* 0x004fcc0000410000 */
[----:B------:R-:W2:Y:S01]  /*a710*/  @P2 MUFU.RCP R4, R9 ;  /* 0x0000000900042308 */ /* 0x000ea20000001000 */
[C---:B------:R-:W-:Y:S02]  /*a720*/  FMUL.FTZ R149, R0.reuse, R149 ;  /* 0x0000009500957220 */ /* 0x040fe40000410000 */
[C---:B------:R-:W-:Y:S02]  /*a730*/  FMUL.FTZ R156, R0.reuse, R156 ;  /* 0x0000009c009c7220 */ /* 0x040fe40000410000 */
[C---:B------:R-:W-:Y:S02]  /*a740*/  FMUL.FTZ R157, R0.reuse, R157 ;  /* 0x0000009d009d7220 */ /* 0x040fe40000410000 */
[C---:B------:R-:W-:Y:S01]  /*a750*/  FMUL.FTZ R160, R0.reuse, R160 ;  /* 0x000000a000a07220 */ /* 0x040fe20000410000 */
[----:B------:R-:W-:Y:S01]  /*a760*/  @P3 MUFU.LG2 R11, R5 ;  /* 0x00000005000b3308 */ /* 0x000fe20000000c00 */
[C---:B------:R-:W-:Y:S01]  /*a770*/  FMUL.FTZ R161, R0.reuse, R161 ;  /* 0x000000a100a17220 */ /* 0x040fe20000410000 */
[----:B------:R-:W-:Y:S01]  /*a780*/  @P0 MOV R8, 0x3f317218 ;  /* 0x3f31721800080802 */ /* 0x000fe20000000f00 */
        /* <DEDUP_REMOVED lines=13> */
[C---:B-1----:R-:W-:Y:S02]  /*a860*/  FMUL.FTZ R144, R3.reuse, R144 ;  /* 0x0000009003907220 */ /* 0x042fe40000410000 */
[C---:B------:R-:W-:Y:S02]  /*a870*/  FMUL.FTZ R145, R3.reuse, R145 ;  /* 0x0000009103917220 */ /* 0x040fe40000410000 */
[C---:B------:R-:W-:Y:S01]  /*a880*/  FMUL.FTZ R152, R3.reuse, R152 ;  /* 0x0000009803987220 */ /* 0x040fe20000410000 */
[----:B------:R-:W1:Y:S01]  /*a890*/  @P0 MUFU.RCP R0, R6 ;  /* 0x0000000600000308 */ /* 0x000e620000001000 */
        /* <DEDUP_REMOVED lines=15> */
[----:B--2---:R-:W-:-:S02]  /*a990*/  FMUL.FTZ R150, R4, R150 ;  /* 0x0000009604967220 */ /* 0x004fc40000410000 */
        /* <DEDUP_REMOVED lines=16> */
[C---:B-1----:R-:W-:Y:S02]  /*aaa0*/  FMUL.FTZ R146, R0.reuse, R146 ;  /* 0x0000009200927220 */ /* 0x042fe40000410000 */
        /* <DEDUP_REMOVED lines=28> */
.L_x_1617:
        /* <DEDUP_REMOVED lines=172> */
.L_x_1637:
[----:B-1----:R-:W-:Y:S05]  /*b730*/  BSYNC B0 ;  /* 0x0000000000007941 */ /* 0x002fea0003800000 */
.L_x_1636:
        /* <DEDUP_REMOVED lines=49> */
.L_x_1639:
[----:B------:R-:W-:Y:S05]  /*ba50*/  BSYNC B0 ;  /* 0x0000000000007941 */ /* 0x000fea0003800000 */
.L_x_1638:
        /* <DEDUP_REMOVED lines=49> */
.L_x_1641:
[----:B------:R-:W-:Y:S05]  /*bd70*/  BSYNC B0 ;  /* 0x0000000000007941 */ /* 0x000fea0003800000 */
.L_x_1640:
        /* <DEDUP_REMOVED lines=50> */
.L_x_1635:
        /* <DEDUP_REMOVED lines=47> */
.L_x_1642:
        /* <DEDUP_REMOVED lines=15> */
.L_x_3263:


//--------------------- .text._ZN7cutlass13device_kernelIN5flash19enable_sm80_to_sm89INS1_16FlashAttnFwdSm80INS1_25CollectiveMainloopFwdSm80ILi4ELi1ELb0EN4cute5tupleIJNS5_1CILi128EEENS7_ILi80EEENS7_ILi64EEEEEELi64ENS_10bfloat16_tEfNS_4arch4Sm80ELb0ELb0ELb0ELb1ELb0ELb0ELb1ELb1EEENS1_21CollectiveEpilogueFwdINS6_IJS8_SA_S9_EEENS6_IJNS7_ILi1EEESI_SI_EEESC_SE_Li128ELb1ELb1ELb1ELb0EEENS1_36VarlenDynamicPersistentTileSchedulerILi128ELi80ELi128ELi128ELb1ELb1ELb0ELb0ELb1ELb1EEEEEEEEEvNT_6ParamsE --------------------------
	.section	.text._ZN7cutlass13device_kernelIN5flash19enable_sm80_to_sm89INS1_16FlashAttnFwdSm80INS1_25CollectiveMainloopFwdSm80ILi4ELi1ELb0EN4cute5tupleIJNS5_1CILi128EEENS7_ILi80EEENS7_ILi64EEEEEELi64ENS_10bfloat16_tEfNS_4arch4Sm80ELb0ELb0ELb0ELb1ELb0ELb0ELb1ELb1EEENS1_21CollectiveEpilogueFwdINS6_IJS8_SA_S9_EEENS6_IJNS7_ILi1EEESI_SI_EEESC_SE_Li128ELb1ELb1ELb1ELb0EEENS1_36VarlenDynamicPersistentTileSchedulerILi128ELi80ELi128ELi128ELb1ELb1ELb0ELb0ELb1ELb1EEEEEEEEEvNT_6ParamsE,"ax",@progbits
	.sectioninfo	@"SHI_REGISTERS=255"
	.align	128
.text._ZN7cutlass13device_kernelIN5flash19enable_sm80_to_sm89INS1_16FlashAttnFwdSm80INS1_25CollectiveMainloopFwdSm80ILi4ELi1ELb0EN4cute5tupleIJNS5_1CILi128EEENS7_ILi80EEENS7_ILi64EEEEEELi64ENS_10bfloat16_tEfNS_4arch4Sm80ELb0ELb0ELb0ELb1ELb0ELb0ELb1ELb1EEENS1_21CollectiveEpilogueFwdINS6_IJS8_SA_S9_EEENS6_IJNS7_ILi1EEESI_SI_EEESC_SE_Li128ELb1ELb1ELb1ELb0EEENS1_36VarlenDynamicPersistentTileSchedulerILi128ELi80ELi128ELi128ELb1ELb1ELb0ELb0ELb1ELb1EEEEEEEEEvNT_6ParamsE:
        .type           _ZN7cutlass13device_kernelIN5flash19enable_sm80_to_sm89INS1_16FlashAttnFwdSm80INS1_25CollectiveMainloopFwdSm80ILi4ELi1ELb0EN4cute5tupleIJNS5_1CILi128EEENS7_ILi80EEENS7_ILi64EEEEEELi64ENS_10bfloat16_tEfNS_4arch4Sm80ELb0ELb0ELb0ELb1ELb0ELb0ELb1ELb1EEENS1_21CollectiveEpilogueFwdINS6_IJS8_SA_S9_EEENS6_IJNS7_ILi1EEESI_SI_EEESC_SE_Li128ELb1ELb1ELb1ELb0EEENS1_36VarlenDynamicPersistentTileSchedulerILi128ELi80ELi128ELi128ELb1ELb1ELb0ELb0ELb1ELb1EEEEEEEEEvNT_6ParamsE,@function
        .size           _ZN7cutlass13device_kernelIN5flash19enable_sm80_to_sm89INS1_16FlashAttnFwdSm80INS1_25CollectiveMainloopFwdSm80ILi4ELi1ELb0EN4cute5tupleIJNS5_1CILi128EEENS7_ILi80EEENS7_ILi64EEEEEELi64ENS_10bfloat16_tEfNS_4arch4Sm80ELb0ELb0ELb0ELb1ELb0ELb0ELb1ELb1EEENS1_21CollectiveEpilogueFwdINS6_IJS8_SA_S9_EEENS6_IJNS7_ILi1EEESI_SI_EEESC_SE_Li128ELb1ELb1ELb1ELb0EEENS1_36VarlenDynamicPersistentTileSchedulerILi128ELi80ELi128ELi128ELb1ELb1ELb0ELb0ELb1ELb1EEEEEEEEEvNT_6ParamsE,(.L_x_3264 - _ZN7cutlass13device_kernelIN5flash19enable_sm80_to_sm89INS1_16FlashAttnFwdSm80INS1_25CollectiveMainloopFwdSm80ILi4ELi1ELb0EN4cute5tupleIJNS5_1CILi128EEENS7_ILi80EEENS7_ILi64EEEEEELi64ENS_10bfloat16_tEfNS_4arch4Sm80ELb0ELb0ELb0ELb1ELb0ELb0ELb1ELb1EEENS1_21CollectiveEpilogueFwdINS6_IJS8_SA_S9_EEENS6_IJNS7_ILi1EEESI_SI_EEESC_SE_Li128ELb1ELb1ELb1ELb0EEENS1_36VarlenDynamicPersistentTileSchedulerILi128ELi80ELi128ELi128ELb1ELb1ELb0ELb0ELb1ELb1EEEEEEEEEvNT_6ParamsE)
        .other          _ZN7cutlass13device_kernelIN5flash19enable_sm80_to_sm89INS1_16FlashAttnFwdSm80INS1_25CollectiveMainloopFwdSm80ILi4ELi1ELb0EN4cute5tupleIJNS5_1CILi128EEENS7_ILi80EEENS7_ILi64EEEEEELi64ENS_10bfloat16_tEfNS_4arch4Sm80ELb0ELb0ELb0ELb1ELb0ELb0ELb1ELb1EEENS1_21CollectiveEpilogueFwdINS6_IJS8_SA_S9_EEENS6_IJNS7_ILi1EEESI_SI_EEESC_SE_Li128ELb1ELb1ELb1ELb0EEENS1_36VarlenDynamicPersistentTileSchedulerILi128ELi80ELi128ELi128ELb1ELb1ELb0ELb0ELb1ELb1EEEEEEEEEvNT_6ParamsE,@"STO_CUDA_ENTRY STV_DEFAULT"
_ZN7cutlass13device_kernelIN5flash19enable_sm80_to_sm89INS1_16FlashAttnFwdSm80INS1_25CollectiveMainloopFwdSm80ILi4ELi1ELb0EN4cute5tupleIJNS5_1CILi128EEENS7_ILi80EEENS7_ILi64EEEEEELi64ENS_10bfloat16_tEfNS_4arch4Sm80ELb0ELb0ELb0ELb1ELb0ELb0ELb1ELb1EEENS1_21CollectiveEpilogueFwdINS6_IJS8_SA_S9_EEENS6_IJNS7_ILi1EEESI_SI_EEESC_SE_Li128ELb1ELb1ELb1ELb0EEENS1_36VarlenDynamicPersistentTileSchedulerILi128ELi80ELi128ELi128ELb1ELb1ELb0ELb0ELb1ELb1EEEEEEEEEvNT_6ParamsE:
[----:B------:R-:W-:-:S03]  /*0000*/  MOV R1, c[0x0][0x28] ;  /* 0x00000a0000017a02 */ /* 0x000fc60000000f00 */
[----:B------:R-:W1:Y:S01]  /*0010*/  S2R R2, SR_TID.X ;  /* 0x0000000000027919 */ /* 0x000e620000002100 */
[----:B------:R-:W-:Y:S01]  /*0020*/  IADD3 R1, R1, -0x58, RZ ;  /* 0xffffffa801017810 */ /* 0x000fe20007ffe0ff */
[----:B------:R-:W-:Y:S01]  /*0030*/  ULDC.64 UR8, c[0x0][0x118] ;  /* 0x0000460000087ab9 */ /* 0x000fe20000000a00 */
[----:B-1----:R-:W-:-:S05]  /*0040*/  SHF.R.U32.HI R0, RZ, 0x5, R2 ;  /* 0x00000005ff007819 */ /* 0x002fca0000011602 */
[----:B------:R-:W1:Y:S02]  /*0050*/  SHFL.IDX PT, R3, R0, RZ, 0x1f ;  /* 0x00001fff00037589 */ /* 0x000e6400000e0000 */
[----:B-1----:R-:W-:Y:S02]  /*0060*/  ISETP.NE.AND P0, PT, R3, RZ, PT ;  /* 0x000000ff0300720c */ /* 0x002fe40003f05270 */
[----:B------:R1:W-:Y:S11]  /*0070*/  STL [R1+0x4c], R3 ;  /* 0x00004c0301007387 */ /* 0x0003f60000100800 */
[----:B------:R-:W-:Y:S06]  /*0080*/  @P0 BAR.SYNC.DEFER_BLOCKING 0x5, 0x80 ;  /* 0x0142000000000b1d */ /* 0x000fec0000010000 */
[----:B------:R-:W2:Y:S04]  /*0090*/  @P0 LDS.128 R248, [0x9100] ;  /* 0x00910000fff80984 */ /* 0x000ea80000000c00 */
[----:B------:R-:W-:Y:S06]  /*00a0*/  @P0 BAR.ARV 0x4, 0x80 ;  /* 0x0102000000000b1d */ /* 0x000fec0000002000 */
[----:B------:R-:W-:Y:S05]  /*00b0*/  @P0 BRA `(.L_x_1643) ;  /* 0x00000a8000000947 */ /* 0x000fea0003800000 */
[----:B-1----:R-:W-:Y:S01]  /*00c0*/  LOP3.LUT R13, R2, 0x1f, RZ, 0xc0, !PT ;  /* 0x0000001f020d7812 */ /* 0x002fe200078ec0ff */
[----:B------:R-:W-:-:S02]  /*00d0*/  IMAD.MOV.U32 R8, RZ, RZ, RZ ;  /* 0x000000ffff087224 */ /* 0x000fc400078e00ff */
[----:B------:R-:W-:Y:S01]  /*00e0*/  IMAD.MOV.U32 R7, RZ, RZ, RZ ;  /* 0x000000ffff077224 */ /* 0x000fe200078e00ff */
[----:B------:R-:W-:-:S04]  /*00f0*/  ISETP.NE.AND P6, PT, R13, 0x1f, PT ;  /* 0x0000001f0d00780c */ /* 0x000fc80003fc5270 */
[----:B------:R-:W-:-:S13]  /*0100*/  ISETP.GE.OR P0, PT, R13, c[0x0][0x53c], !P6 ;  /* 0x00014f000d007a0c */ /* 0x000fda0007706670 */
[----:B------:R-:W-:Y:S02]  /*0110*/  @!P0 IMAD.MOV.U32 R4, RZ, RZ, 0x4 ;  /* 0x00000004ff048424 */ /* 0x000fe400078e00ff */
[----:B------:R-:W-:Y:S02]  /*0120*/  @!P0 IMAD.MOV.U32 R2, RZ, RZ, 0x4 ;  /* 0x00000004ff028424 */ /* 0x000fe400078e00ff */
[----:B------:R-:W-:-:S04]  /*0130*/  @!P0 IMAD.WIDE.U32 R4, R13, R4, c[0x0][0x580] ;  /* 0x000160000d048625 */ /* 0x000fc800078e0004 */
[C---:B------:R-:W-:Y:S01]  /*0140*/  @!P0 IMAD.WIDE.U32 R2, R13.reuse, R2, c[0x0][0x578] ;  /* 0x00015e000d028625 */ /* 0x040fe200078e0002 */
[----:B------:R-:W3:Y:S04]  /*0150*/  @!P0 LDG.E R8, [R4.64] ;  /* 0x0000000804088981 */ /* 0x000ee8000c1e1900 */
[----:B------:R-:W3:Y:S01]  /*0160*/  @!P0 LDG.E R7, [R2.64] ;  /* 0x0000000802078981 */ /* 0x000ee2000c1e1900 */
[C---:B------:R-:W-:Y:S01]  /*0170*/  ISETP.NE.AND P5, PT, R13.reuse, RZ, PT ;  /* 0x000000ff0d00720c */ /* 0x040fe20003fa5270 */
[----:B------:R-:W1:Y:S01]  /*0180*/  S2UR UR4, SR_CTAID.X ;  /* 0x00000000000479c3 */ /* 0x000e620000002500 */
[C---:B------:R-:W-:Y:S02]  /*0190*/  ISETP.GE.U32.AND P4, PT, R13.reuse, 0x2, PT ;  /* 0x000000020d00780c */ /* 0x040fe40003f86070 */
[----:B------:R-:W-:-:S02]  /*01a0*/  ISETP.GE.U32.AND P3, PT, R13, 0x4, PT ;  /* 0x000000040d00780c */ /* 0x000fc40003f66070 */
[C---:B------:R-:W-:Y:S02]  /*01b0*/  ISETP.GE.U32.AND P2, PT, R13.reuse, 0x8, PT ;  /* 0x000000080d00780c */ /* 0x040fe40003f46070 */
[----:B------:R-:W-:Y:S02]  /*01c0*/  ISETP.GE.U32.AND P1, PT, R13, 0x10, PT ;  /* 0x000000100d00780c */ /* 0x000fe40003f26070 */
[----:B------:R-:W-:Y:S01]  /*01d0*/  MOV R10, RZ ;  /* 0x000000ff000a7202 */ /* 0x000fe20000000f00 */
[----:B---3--:R-:W-:-:S05]  /*01e0*/  IMAD R4, R8, R7, RZ ;  /* 0x0000000708047224 */ /* 0x008fca00078e02ff */
[----:B------:R-:W3:Y:S02]  /*01f0*/  SHFL.UP PT, R0, R4, 0x1, RZ ;  /* 0x0420000004007989 */ /* 0x000ee400000e00ff */
[----:B---3--:R-:W-:-:S05]  /*0200*/  SEL R0, R0, RZ, P5 ;  /* 0x000000ff00007207 */ /* 0x008fca0002800000 */
[----:B------:R-:W-:-:S05]  /*0210*/  IMAD.IADD R4, R4, 0x1, R0 ;  /* 0x0000000104047824 */ /* 0x000fca00078e0200 */
[----:B------:R-:W3:Y:S02]  /*0220*/  SHFL.UP PT, R0, R4, 0x2, RZ ;  /* 0x0440000004007989 */ /* 0x000ee400000e00ff */
[----:B---3--:R-:W-:-:S04]  /*0230*/  SEL R0, R0, RZ, P4 ;  /* 0x000000ff00007207 */ /* 0x008fc80002000000 */
[----:B------:R-:W-:-:S05]  /*0240*/  IADD3 R4, R4, R0, RZ ;  /* 0x0000000004047210 */ /* 0x000fca0007ffe0ff */
        /* <DEDUP_REMOVED lines=9> */
[----:B------:R-:W3:Y:S02]  /*02e0*/  SHFL.IDX PT, R6, R4, 0x1f, 0x1f ;  /* 0x03e01f0004067f89 */ /* 0x000ee400000e0000 */
[----:B---3--:R-:W-:-:S04]  /*02f0*/  IMAD R6, R6, c[0x0][0x538], RZ ;  /* 0x00014e0006067a24 */ /* 0x008fc800078e02ff */
[----:B------:R-:W-:Y:S01]  /*0300*/  IMAD.MOV.U32 R0, RZ, RZ, R6 ;  /* 0x000000ffff007224 */ /* 0x000fe200078e0006 */
[----:B-1----:R-:W-:-:S13]  /*0310*/  ISETP.GT.AND P0, PT, R6, UR4, PT ;  /* 0x0000000406007c0c */ /* 0x002fda000bf04270 */
[----:B------:R-:W-:Y:S05]  /*0320*/  @P0 BRA `(.L_x_1644) ;  /* 0x0000027000000947 */ /* 0x000fea0003800000 */
[----:B------:R-:W-:Y:S02]  /*0330*/  MOV R6, R0 ;  /* 0x0000000000067202 */ /* 0x000fe40000000f00 */
[----:B------:R-:W-:-:S04]  /*0340*/  MOV R10, RZ ;  /* 0x000000ff000a7202 */ /* 0x000fc80000000f00 */
.L_x_1648:
        /* <DEDUP_REMOVED lines=12> */
[----:B------:R-:W3:Y:S04]  /*0410*/  @!P0 LDG.E R8, [R4.64] ;  /* 0x0000000804088981 */ /* 0x000ee8000c1e1900 */
[----:B------:R-:W3:Y:S02]  /*0420*/  @!P0 LDG.E R7, [R2.64] ;  /* 0x0000000802078981 */ /* 0x000ee4000c1e1900 */
[----:B---3--:R-:W-:Y:S01]  /*0430*/  IMAD R5, R8, R7, RZ ;  /* 0x0000000708057224 */ /* 0x008fe200078e02ff */
[----:B------:R-:W-:Y:S05]  /*0440*/  BRA.DIV ~URZ, `(.L_x_1646) ;  /* 0x0000c6127f007947 */ /* 0x000fea000b800000 */
[----:B------:R1:W3:Y:S02]  /*0450*/  SHFL.UP PT, R0, R5, 0x1, RZ ;  /* 0x0420000005007989 */ /* 0x0002e400000e00ff */
.L_x_1757:
[----:B---3--:R-:W-:-:S04]  /*0460*/  SEL R0, R0, RZ, P5 ;  /* 0x000000ff00007207 */ /* 0x008fc80002800000 */
        /* <DEDUP_REMOVED lines=14> */
[----:B------:R1:W3:Y:S02]  /*0550*/  SHFL.IDX PT, R0, R4, 0x1f, 0x1f ;  /* 0x03e01f0004007f89 */ /* 0x0002e400000e0000 */
.L_x_1758:
[----:B---3--:R-:W-:-:S05]  /*0560*/  IMAD R0, R0, c[0x0][0x538], RZ ;  /* 0x00014e0000007a24 */ /* 0x008fca00078e02ff */
[----:B------:R-:W-:-:S04]  /*0570*/  IADD3 R6, R0, R6, RZ ;  /* 0x0000000600067210 */ /* 0x000fc80007ffe0ff */
[----:B------:R-:W-:-:S13]  /*0580*/  ISETP.GT.AND P0, PT, R6, UR4, PT ;  /* 0x0000000406007c0c */ /* 0x000fda000bf04270 */
[----:B-12---:R-:W-:Y:S05]  /*0590*/  @!P0 BRA `(.L_x_1648) ;  /* 0xfffffdb000008947 */ /* 0x006fea000383ffff */
.L_x_1644:
[----:B------:R-:W-:-:S05]  /*05a0*/  IADD3 R6, -R0, R6, RZ ;  /* 0x0000000600067210 */ /* 0x000fca0007ffe1ff */
[----:B------:R-:W-:-:S05]  /*05b0*/  IMAD R0, R4, c[0x0][0x538], R6 ;  /* 0x00014e0004007a24 */ /* 0x000fca00078e0206 */
[----:B------:R-:W-:Y:S01]  /*05c0*/  ISETP.GT.AND P0, PT, R0, UR4, PT ;  /* 0x0000000400007c0c */ /* 0x000fe2000bf04270 */
[----:B------:R-:W-:-:S12]  /*05d0*/  BRA.DIV ~URZ, `(.L_x_1649) ;  /* 0x0000c6a27f007947 */ /* 0x000fd8000b800000 */
[----:B------:R-:W-:-:S04]  /*05e0*/  VOTE.ANY R0, PT, !P0 ;  /* 0x0000000000007806 */ /* 0x000fc800040e0100 */
.L_x_1759:
[----:B--2---:R1:W2:Y:S01]  /*05f0*/  POPC R251, R0 ;  /* 0x0000000000fb7309 */ /* 0x0042a20000000000 */
[----:B------:R-:W-:Y:S05]  /*0600*/  BRA.DIV ~URZ, `(.L_x_1650) ;  /* 0x0000c6b27f007947 */ /* 0x000fea000b800000 */
[----:B--2---:R2:W3:Y:S01]  /*0610*/  SHFL.IDX PT, R12, R8, R251, 0x1f ;  /* 0x00001ffb080c7589 */ /* 0x0044e200000e0000 */
[----:B------:R-:W-:-:S03]  /*0620*/  MOV R248, RZ ;  /* 0x000000ff00f87202 */ /* 0x000fc60000000f00 */
[----:B------:R2:W4:Y:S04]  /*0630*/  SHFL.IDX PT, R11, R7, R251, 0x1f ;  /* 0x00001ffb070b7589 */ /* 0x00052800000e0000 */
.L_x_1760:
[----:B------:R-:W-:Y:S01]  /*0640*/  ISETP.NE.AND P0, PT, R0, RZ, PT ;  /* 0x000000ff0000720c */ /* 0x000fe20003f05270 */
[----:B------:R-:W-:-:S12]  /*0650*/  BSSY B0, `(.L_x_1651) ;  /* 0x0000005000007945 */ /* 0x000fd80003800000 */
[----:B------:R-:W-:Y:S05]  /*0660*/  @!P0 BRA `(.L_x_1652) ;  /* 0x0000003000008947 */ /* 0x000fea0003800000 */
[----:B------:R-:W-:Y:S01]  /*0670*/  IADD3 R5, R251, -0x1, RZ ;  /* 0xfffffffffb057810 */ /* 0x000fe20007ffe0ff */
[----:B------:R-:W-:Y:S05]  /*0680*/  BRA.DIV ~URZ, `(.L_x_1653) ;  /* 0x0000c7127f007947 */ /* 0x000fea000b800000 */
[----:B------:R1:W2:Y:S02]  /*0690*/  SHFL.IDX PT, R248, R4, R5, 0x1f ;  /* 0x00001f0504f87589 */ /* 0x0002a400000e0000 */
.L_x_1652:
[----:B------:R-:W-:Y:S05]  /*06a0*/  BSYNC B0 ;  /* 0x0000000000007941 */ /* 0x000fea0003800000 */
.L_x_1651:
[----:B-1-3--:R-:W-:Y:S01]  /*06b0*/  IABS R0, R12 ;  /* 0x0000000c00007213 */ /* 0x00afe20000000000 */
[----:B--2---:R-:W-:Y:S02]  /*06c0*/  IMAD R248, R248, c[0x0][0x538], R6 ;  /* 0x00014e00f8f87a24 */ /* 0x004fe400078e0206 */
[----:B------:R-:W-:Y:S02]  /*06d0*/  IMAD.IADD R251, R251, 0x1, R10 ;  /* 0x00000001fbfb7824 */ /* 0x000fe400078e020a */
[----:B------:R-:W-:Y:S01]  /*06e0*/  IMAD.MOV.U32 R5, RZ, RZ, R0 ;  /* 0x000000ffff057224 */ /* 0x000fe200078e0000 */
[----:B----4-:R-:W-:Y:S02]  /*06f0*/  IABS R0, R11 ;  /* 0x0000000b00007213 */ /* 0x010fe40000000000 */
[----:B------:R-:W-:Y:S01]  /*0700*/  IADD3 R249, -R248, UR4, RZ ;  /* 0x00000004f8f97c10 */ /* 0x000fe2000fffe1ff */
[----:B------:R-:W1:Y:S02]  /*0710*/  I2F.RP R2, R5 ;  /* 0x0000000500027306 */ /* 0x000e640000209400 */
[----:B------:R-:W-:Y:S01]  /*0720*/  IMAD.MOV.U32 R7, RZ, RZ, R0 ;  /* 0x000000ffff077224 */ /* 0x000fe200078e0000 */
[----:B------:R-:W-:-:S02]  /*0730*/  IABS R6, R249 ;  /* 0x000000f900067213 */ /* 0x000fc40000000000 */
[----:B------:R-:W-:-:S03]  /*0740*/  IABS R0, R12 ;  /* 0x0000000c00007213 */ /* 0x000fc60000000000 */
[----:B------:R-:W-:Y:S01]  /*0750*/  I2F.RP R8, R7 ;  /* 0x0000000700087306 */ /* 0x000fe20000209400 */
[----:B------:R-:W-:-:S07]  /*0760*/  IADD3 R0, RZ, -R0, RZ ;  /* 0x80000000ff007210 */ /* 0x000fce0007ffe0ff */
[----:B-1----:R-:W1:Y:S02]  /*0770*/  MUFU.RCP R2, R2 ;  /* 0x0000000200027308 */ /* 0x002e640000001000 */
[----:B-1----:R-:W-:-:S06]  /*0780*/  IADD3 R2, R2, 0xffffffe, RZ ;  /* 0x0ffffffe02027810 */ /* 0x002fcc0007ffe0ff */
[----:B------:R-:W1:Y:S02]  /*0790*/  F2I.FTZ.U32.TRUNC.NTZ R3, R2 ;  /* 0x0000000200037305 */ /* 0x000e64000021f000 */
[----:B-1----:R-:W-:-:S04]  /*07a0*/  IMAD.MOV R2, RZ, RZ, -R3 ;  /* 0x000000ffff027224 */ /* 0x002fc800078e0a03 */
[----:B------:R-:W-:Y:S02]  /*07b0*/  IMAD R4, R2, R5, RZ ;  /* 0x0000000502047224 */ /* 0x000fe400078e02ff */
        /* <DEDUP_REMOVED lines=45> */
[----:B------:R-:W-:-:S04]  /*0a90*/  IMAD R2, R11, R2, R4 ;  /* 0x000000020b027224 */ /* 0x000fc800078e0204 */
[----:B------:R-:W-:Y:S01]  /*0aa0*/  IMAD R250, R2, 0x10000, R0 ;  /* 0x0001000002fa7824 */ /* 0x000fe200078e0200 */
[----:B------:R-:W-:Y:S05]  /*0ab0*/  BRA `(.L_x_1654) ;  /* 0x0000004000007947 */ /* 0x000fea0003800000 */
.L_x_1645:
[----:B--2---:R-:W-:Y:S01]  /*0ac0*/  IMAD.MOV.U32 R249, RZ, RZ, RZ ;  /* 0x000000fffff97224 */ /* 0x004fe200078e00ff */
[----:B------:R-:W-:Y:S01]  /*0ad0*/  MOV R250, RZ ;  /* 0x000000ff00fa7202 */ /* 0x000fe20000000f00 */
[----:B------:R-:W-:Y:S01]  /*0ae0*/  IMAD.U32 R248, RZ, RZ, UR4 ;  /* 0x00000004fff87e24 */ /* 0x000fe2000f8e00ff */
[----:B------:R-:W-:Y:S02]  /*0af0*/  MOV R251, c[0x0][0x53c] ;  /* 0x00014f0000fb7a02 */ /* 0x000fe40000000f00 */
.L_x_1654:
[----:B------:R-:W-:Y:S01]  /*0b00*/  ISETP.NE.AND P0, PT, R13, RZ, PT ;  /* 0x000000ff0d00720c */ /* 0x000fe20003f05270 */
[----:B------:R-:W-:-:S12]  /*0b10*/  WARPSYNC 0xffffffff ;  /* 0xffffffff00007948 */ /* 0x000fd80003800000 */
[----:B------:R1:W-:Y:S04]  /*0b20*/  @!P0 STS.128 [0x9100], R248 ;  /* 0x009100f8ff008388 */ /* 0x0003e80000000c00 */
[----:B------:R-:W-:Y:S06]  /*0b30*/  BAR.ARV 0x5, 0x80 ;  /* 0x0142000000007b1d */ /* 0x000fec0000002000 */
.L_x_1643:
[----:B-12---:R-:W-:-:S13]  /*0b40*/  ISETP.GE.AND P0, PT, R251, c[0x0][0x53c], PT ;  /* 0x00014f00fb007a0c */ /* 0x006fda0003f06270 */
        /* <DEDUP_REMOVED lines=23> */
[----:B------:R-:W-:Y:S02]  /*0cc0*/  LOP3.LUT R3, R3, 0xfffffff8, RZ, 0xc0, !PT ;  /* 0xfffffff803037812 */ /* 0x000fe400078ec0ff */
        /* <DEDUP_REMOVED lines=75> */
[C---:B------:R-:W-:Y:S01]  /*1180*/  @P4 IADD3 R210, R119.reuse, -0x20, RZ ;  /* 0xffffffe077d24810 */ /* 0x040fe20007ffe0ff */
        /* <DEDUP_REMOVED lines=11> */
[----:B------:R-:W-:Y:S01]  /*1240*/  IADD3 R213, R210, 0x1000, RZ ;  /* 0x00001000d2d57810 */ /* 0x000fe20007ffe0ff */
[----:B------:R-:W-:Y:S01]  /*1250*/  IMAD.IADD R204, R0, 0x1, R200 ;  /* 0x0000000100cc7824 */ /* 0x000fe200078e02c8 */
[----:B------:R-:W-:Y:S02]  /*1260*/  IADD3 R212, R210, 0x1800, RZ ;  /* 0x00001800d2d47810 */ /* 0x000fe40007ffe0ff */
        /* <DEDUP_REMOVED lines=22> */
.L_x_1756:
[----:B------:R-:W-:-:S04]  /*13d0*/  IMAD.MOV.U32 R14, RZ, RZ, 0x4 ;  /* 0x00000004ff0e7424 */ /* 0x000fc800078e00ff */
[----:B--2---:R-:W-:-:S05]  /*13e0*/  IMAD.WIDE R2, R251, R14, c[0x0][0x588] ;  /* 0x00016200fb027625 */ /* 0x004fca00078e020e */
[----:B------:R-:W2:Y:S01]  /*13f0*/  LDG.E R245, [R2.64] ;  /* 0x0000000802f57981 */ /* 0x000ea2000c1e1900 */
[----:B------:R-:W-:Y:S01]  /*1400*/  ISETP.NE.U32.AND P0, PT, RZ, c[0x0][0x370], PT ;  /* 0x0000dc00ff007a0c */ /* 0x000fe20003f05070 */
[----:B------:R-:W-:Y:S01]  /*1410*/  CS2R R8, SRZ ;  /* 0x0000000000087805 */ /* 0x000fe2000001ff00 */
[----:B------:R-:W-:Y:S02]  /*1420*/  ISETP.NE.U32.AND P3, PT, RZ, c[0x0][0x360], PT ;  /* 0x0000d800ff007a0c */ /* 0x000fe40003f65070 */
[----:B------:R-:W-:Y:S02]  /*1430*/  ISETP.NE.AND.EX P0, PT, RZ, c[0x0][0x374], PT, P0 ;  /* 0x0000dd00ff007a0c */ /* 0x000fe40003f05300 */
[----:B------:R-:W-:Y:S02]  /*1440*/  ISETP.NE.AND.EX P3, PT, RZ, c[0x0][0x364], PT, P3 ;  /* 0x0000d900ff007a0c */ /* 0x000fe40003f65330 */
[----:B------:R-:W-:Y:S02]  /*1450*/  ISETP.NE.U32.AND P5, PT, RZ, c[0x0][0x348], PT ;  /* 0x0000d200ff007a0c */ /* 0x000fe40003fa5070 */
[----:B------:R-:W-:-:S02]  /*1460*/  ISETP.NE.U32.AND P4, PT, RZ, c[0x0][0x350], PT ;  /* 0x0000d400ff007a0c */ /* 0x000fc40003f85070 */
[----:B------:R-:W-:Y:S02]  /*1470*/  ISETP.NE.AND.EX P5, PT, RZ, c[0x0][0x34c], PT, P5 ;  /* 0x0000d300ff007a0c */ /* 0x000fe40003fa5350 */
[----:B------:R-:W-:Y:S01]  /*1480*/  ISETP.NE.AND.EX P4, PT, RZ, c[0x0][0x354], PT, P4 ;  /* 0x0000d500ff007a0c */ /* 0x000fe20003f85340 */
[----:B------:R-:W-:Y:S01]  /*1490*/  IMAD.MOV.U32 R11, RZ, RZ, RZ ;  /* 0x000000ffff0b7224 */ /* 0x000fe200078e00ff */
[----:B--2---:R-:W-:Y:S02]  /*14a0*/  SHF.R.S32.HI R12, RZ, 0x1f, R245 ;  /* 0x0000001fff0c7819 */ /* 0x004fe400000114f5 */
        /* <DEDUP_REMOVED lines=9> */
[----:B-1----:R-:W-:-:S04]  /*1540*/  LEA R2, P1, R245, c[0x0][0x350], 0x2 ;  /* 0x0000d400f5027a11 */ /* 0x002fc800078210ff */
[----:B------:R-:W-:-:S05]  /*1550*/  LEA.HI.X R3, R245, c[0x0][0x354], R12, 0x2, P1 ;  /* 0x0000d500f5037a11 */ /* 0x000fca00008f140c */
[----:B------:R2:W5:Y:S01]  /*1560*/  @P4 LDG.E R9, [R2.64] ;  /* 0x0000000802094981 */ /* 0x000562000c1e1900 */
[----:B------:R-:W-:-:S05]  /*1570*/  LOP3.LUT R18, R250, 0xffff, RZ, 0xc0, !PT ;  /* 0x0000fffffa127812 */ /* 0x000fca00078ec0ff */
[----:B------:R2:W-:Y:S01]  /*1580*/  STL [R1+0x14], R18 ;  /* 0x0000141201007387 */ /* 0x0005e20000100800 */
[----:B------:R-:W-:Y:S01]  /*1590*/  YIELD ;  /* 0x0000000000007946 */ /* 0x000fe20003800000 */
[----:B------:R-:W-:Y:S05]  /*15a0*/  @P3 BRA `(.L_x_1655) ;  /* 0x0000005000003947 */ /* 0x000fea0003800000 */
[----:B-----5:R-:W-:Y:S01]  /*15b0*/  MOV R17, c[0x0][0x168] ;  /* 0x00005a0000117a02 */ /* 0x020fe20000000f00 */
[----:B------:R-:W-:Y:S05]  /*15c0*/  @!P5 BRA `(.L_x_1655) ;  /* 0x000000300000d947 */ /* 0x000fea0003800000 */
[----:B--2---:R-:W2:Y:S04]  /*15d0*/  LDG.E R6, [R4.64] ;  /* 0x0000000804067981 */ /* 0x004ea8000c1e1900 */
[----:B------:R-:W2:Y:S02]  /*15e0*/  LDG.E R0, [R4.64+0x4] ;  /* 0x0000040804007981 */ /* 0x000ea4000c1e1900 */
[----:B--2---:R-:W-:Y:S02]  /*15f0*/  IADD3 R17, -R6, R0, RZ ;  /* 0x0000000006117210 */ /* 0x004fe40007ffe1ff */
.L_x_1655:
[----:B------:R-:W-:-:S04]  /*1600*/  ISETP.NE.U32.AND P0, PT, RZ, c[0x0][0x368], PT ;  /* 0x0000da00ff007a0c */ /* 0x000fc80003f05070 */
[----:B------:R-:W-:-:S13]  /*1610*/  ISETP.NE.AND.EX P0, PT, RZ, c[0x0][0x36c], PT, P0 ;  /* 0x0000db00ff007a0c */ /* 0x000fda0003f05300 */
[----:B------:R-:W-:Y:S05]  /*1620*/  @!P0 BRA `(.L_x_1656) ;  /* 0x0000004000008947 */ /* 0x000fea0003800000 */
[----:B--2---:R-:W-:-:S04]  /*1630*/  LEA R2, P0, R245, c[0x0][0x368], 0x2 ;  /* 0x0000da00f5027a11 */ /* 0x004fc800078010ff */
[----:B------:R-:W-:-:S05]  /*1640*/  LEA.HI.X R3, R245, c[0x0][0x36c], R12, 0x2, P0 ;  /* 0x0000db00f5037a11 */ /* 0x000fca00000f140c */
[----:B------:R1:W5:Y:S01]  /*1650*/  LDG.E R0, [R2.64] ;  /* 0x0000000802007981 */ /* 0x000362000c1e1900 */
[----:B------:R-:W-:Y:S05]  /*1660*/  BRA `(.L_x_1657) ;  /* 0x0000005000007947 */ /* 0x000fea0003800000 */
.L_x_1656:
[----:B------:R-:W-:Y:S01]  /*1670*/  MOV R0, c[0x0][0x1d0] ;  /* 0x0000740000007a02 */ /* 0x000fe20000000f00 */
[----:B------:R-:W-:Y:S05]  /*1680*/  @!P4 BRA `(.L_x_1657) ;  /* 0x000000300000c947 */ /* 0x000fea0003800000 */
[----:B--2---:R-:W2:Y:S04]  /*1690*/  LDG.E R4, [R2.64] ;  /* 0x0000000802047981 */ /* 0x004ea8000c1e1900 */
[----:B------:R-:W2:Y:S02]  /*16a0*/  LDG.E R0, [R2.64+0x4] ;  /* 0x0000040802007981 */ /* 0x000ea4000c1e1900 */
[----:B--2---:R-:W-:-:S04]  /*16b0*/  IADD3 R0, -R4, R0, RZ ;  /* 0x0000000004007210 */ /* 0x004fc80007ffe1ff */
.L_x_1657:
[----:B-12---:R-:W-:Y:S01]  /*16c0*/  LOP3.LUT R2, R250, 0xff000000, RZ, 0xc0, !PT ;  /* 0xff000000fa027812 */ /* 0x006fe200078ec0ff */
        /* <DEDUP_REMOVED lines=47> */
.L_x_1659:
[----:B------:R-:W-:Y:S05]  /*19c0*/  BSYNC B0 ;  /* 0x0000000000007941 */ /* 0x000fea0003800000 */
.L_x_1658:
[----:B------:R-:W-:Y:S01]  /*19d0*/  IMAD R250, R15, R2, RZ ;  /* 0x000000020ffa7224 */ /* 0x000fe200078e02ff */
        /* <DEDUP_REMOVED lines=40> */
[----:B------:R-:W2:Y:S01]  /*1c60*/  LDL R4, [R1+0x40] ;  /* 0x0000400001047983 */ /* 0x000ea20000100800 */
[----:B------:R-:W-:-:S04]  /*1c70*/  ISETP.NE.U32.AND P1, PT, RZ, c[0x0][0x340], PT ;  /* 0x0000d000ff007a0c */ /* 0x000fc80003f25070 */
[----:B------:R-:W-:-:S13]  /*1c80*/  ISETP.NE.AND.EX P1, PT, RZ, c[0x0][0x344], PT, P1 ;  /* 0x0000d100ff007a0c */ /* 0x000fda0003f25310 */
[----:B------:R-:W-:-:S05]  /*1c90*/  @P1 IMAD.WIDE R2, R245, R14, c[0x0][0x340] ;  /* 0x0000d000f5021625 */ /* 0x000fca00078e020e */
[----:B------:R3:W4:Y:S01]  /*1ca0*/  @P1 LDG.E R14, [R2.64] ;  /* 0x00000008020e1981 */ /* 0x000722000c1e1900 */
[----:B------:R-:W-:Y:S02]  /*1cb0*/  MOV R0, c[0x0][0x2c4] ;  /* 0x0000b10000007a02 */ /* 0x000fe40000000f00 */
[----:B------:R-:W-:Y:S01]  /*1cc0*/  SHF.R.S32.HI R247, RZ, 0x1f, R246 ;  /* 0x0000001ffff77819 */ /* 0x000fe200000114f6 */
[----:B------:R-:W5:Y:S01]  /*1cd0*/  S2R R6, SR_TID.X ;  /* 0x0000000000067919 */ /* 0x000f620000002100 */
[----:B------:R-:W-:Y:S02]  /*1ce0*/  ISETP.NE.AND P0, PT, R0, 0x1, PT ;  /* 0x000000010000780c */ /* 0x000fe40003f05270 */
[----:B------:R-:W-:Y:S02]  /*1cf0*/  SHF.R.S32.HI R0, RZ, 0x1f, R11 ;  /* 0x0000001fff007819 */ /* 0x000fe4000001140b */
[----:B------:R-:W-:Y:S02]  /*1d00*/  ISETP.GE.AND P3, PT, R246, c[0x0][0x198], PT ;  /* 0x00006600f6007a0c */ /* 0x000fe40003f66270 */
[----:B------:R-:W-:Y:S01]  /*1d10*/  IADD3 R64, R244, -0x1, RZ ;  /* 0xfffffffff4407810 */ /* 0x000fe20007ffe0ff */
[----:B------:R-:W-:-:S04]  /*1d20*/  IMAD R0, R0, c[0x0][0x178], RZ ;  /* 0x00005e0000007a24 */ /* 0x000fc800078e02ff */
[----:B---3--:R-:W-:Y:S01]  /*1d30*/  IMAD R2, R11, c[0x0][0x17c], R0 ;  /* 0x00005f000b027a24 */ /* 0x008fe200078e0200 */
[----:B-----5:R-:W-:-:S04]  /*1d40*/  SHF.R.S32.HI R22, RZ, 0x1f, R6 ;  /* 0x0000001fff167819 */ /* 0x020fc80000011406 */
[----:B------:R-:W-:Y:S02]  /*1d50*/  LEA.HI R22, R22, R6, RZ, 0x3 ;  /* 0x0000000616167211 */ /* 0x000fe400078f18ff */
[----:B------:R-:W-:Y:S02]  /*1d60*/  SEL R6, R12, RZ, !P5 ;  /* 0x000000ff0c067207 */ /* 0x000fe40006800000 */
[----:B------:R-:W-:-:S03]  /*1d70*/  SHF.R.S32.HI R22, RZ, 0x3, R22 ;  /* 0x00000003ff167819 */ /* 0x000fc60000011416 */
[----:B------:R-:W-:Y:S01]  /*1d80*/  IMAD R16, R6, c[0x0][0x1c0], RZ ;  /* 0x0000700006107a24 */ /* 0x000fe200078e02ff */
[----:B--2---:R-:W-:Y:S01]  /*1d90*/  LEA R10, R249, R4, 0x7 ;  /* 0x00000004f90a7211 */ /* 0x004fe200078e38ff */
[----:B-1----:R-:W-:Y:S01]  /*1da0*/  IMAD.WIDE.U32 R4, R11, c[0x0][0x178], RZ ;  /* 0x00005e000b047a25 */ /* 0x002fe200078e00ff */
[----:B------:R-:W-:Y:S02]  /*1db0*/  SEL R11, R245, RZ, !P5 ;  /* 0x000000fff50b7207 */ /* 0x000fe40006800000 */
[----:B------:R-:W-:Y:S01]  /*1dc0*/  MOV R0, R10 ;  /* 0x0000000a00007202 */ /* 0x000fe20000000f00 */
[----:B------:R-:W-:-:S04]  /*1dd0*/  @P0 IMAD.HI.U32 R3, R10, c[0x0][0x2c8], RZ ;  /* 0x0000b2000a030a27 */ /* 0x000fc800078e00ff */
[----:B------:R-:W-:Y:S01]  /*1de0*/  IMAD.IADD R5, R5, 0x1, R2 ;  /* 0x0000000105057824 */ /* 0x000fe200078e0202 */
[----:B------:R-:W-:Y:S02]  /*1df0*/  @P0 SHF.R.U32.HI R0, RZ, c[0x0][0x2cc], R3 ;  /* 0x0000b300ff000a19 */ /* 0x000fe40000011603 */
[----:B------:R-:W-:Y:S01]  /*1e00*/  SHF.R.S32.HI R3, RZ, 0x1f, R13 ;  /* 0x0000001fff037819 */ /* 0x000fe2000001140d */
[----:B------:R-:W-:Y:S01]  /*1e10*/  IMAD.WIDE.U32 R4, R18, c[0x0][0x1b8], R4 ;  /* 0x00006e0012047a25 */ /* 0x000fe200078e0004 */
[----:B------:R-:W-:-:S04]  /*1e20*/  IADD3 R2, P0, R22, R13, RZ ;  /* 0x0000000d16027210 */ /* 0x000fc80007f1e0ff */
[----:B------:R-:W-:Y:S01]  /*1e30*/  LEA.HI.X.SX32 R3, R22, R3, 0x1, P0 ;  /* 0x0000000316037211 */ /* 0x000fe200000f0eff */
[----:B------:R-:W-:-:S04]  /*1e40*/  IMAD.WIDE.U32 R6, R2, c[0x0][0x1e0], R246 ;  /* 0x0000780002067a25 */ /* 0x000fc800078e00f6 */
[C---:B------:R-:W-:Y:S02]  /*1e50*/  IMAD R15, R3.reuse, c[0x0][0x1e0], RZ ;  /* 0x00007800030f7a24 */ /* 0x040fe400078e02ff */
[----:B------:R-:W-:Y:S02]  /*1e60*/  IMAD R13, R3, c[0x0][0x208], RZ ;  /* 0x00008200030d7a24 */ /* 0x000fe400078e02ff */
[----:B------:R-:W-:Y:S02]  /*1e70*/  IMAD R3, R18, c[0x0][0x1bc], R5 ;  /* 0x00006f0012037a24 */ /* 0x000fe400078e0205 */
[C---:B------:R-:W-:Y:S02]  /*1e80*/  IMAD R5, R2.reuse, c[0x0][0x1e4], R15 ;  /* 0x0000790002057a24 */ /* 0x040fe400078e020f */
[----:B------:R-:W-:-:S04]  /*1e90*/  IMAD.WIDE.U32 R8, R2, c[0x0][0x208], R246 ;  /* 0x0000820002087a25 */ /* 0x000fc800078e00f6 */
[----:B------:R-:W-:Y:S01]  /*1ea0*/  IMAD R15, R2, c[0x0][0x20c], R13 ;  /* 0x00008300020f7a24 */ /* 0x000fe200078e020d */
[----:B------:R-:W-:Y:S01]  /*1eb0*/  MOV R2, R4 ;  /* 0x0000000400027202 */ /* 0x000fe20000000f00 */
[----:B------:R-:W-:Y:S01]  /*1ec0*/  IMAD R13, R11, c[0x0][0x1c4], R16 ;  /* 0x000071000b0d7a24 */ /* 0x000fe200078e0210 */
[----:B------:R-:W-:Y:S01]  /*1ed0*/  IADD3 R4, -R0, RZ, RZ ;  /* 0x000000ff00047210 */ /* 0x000fe20007ffe1ff */
[----:B------:R-:W-:Y:S01]  /*1ee0*/  IMAD.IADD R7, R7, 0x1, R5 ;  /* 0x0000000107077824 */ /* 0x000fe200078e0205 */
[----:B------:R-:W-:Y:S01]  /*1ef0*/  IADD3 R5, R9, R15, RZ ;  /* 0x0000000f09057210 */ /* 0x000fe20007ffe0ff */
[----:B------:R-:W-:Y:S01]  /*1f00*/  IMAD.WIDE.U32 R2, R11, c[0x0][0x1c0], R2 ;  /* 0x000070000b027a25 */ /* 0x000fe200078e0002 */
[----:B------:R-:W-:-:S03]  /*1f10*/  SHF.R.S32.HI R11, RZ, 0x1f, R0 ;  /* 0x0000001fff0b7819 */ /* 0x000fc60000011400 */
[----:B------:R-:W-:Y:S01]  /*1f20*/  IMAD R10, R4, c[0x0][0x2c4], R10 ;  /* 0x0000b100040a7a24 */ /* 0x000fe200078e020a */
[----:B------:R-:W-:Y:S01]  /*1f30*/  IADD3 R3, R3, R13, RZ ;  /* 0x0000000d03037210 */ /* 0x000fe20007ffe0ff */
[----:B------:R-:W-:Y:S01]  /*1f40*/  IMAD R9, R11, c[0x0][0x1b0], RZ ;  /* 0x00006c000b097a24 */ /* 0x000fe200078e02ff */
[----:B------:R-:W-:Y:S01]  /*1f50*/  MOV R4, R8 ;  /* 0x0000000800047202 */ /* 0x000fe20000000f00 */
[----:B------:R-:W-:-:S04]  /*1f60*/  IMAD.WIDE.U32 R6, R18, c[0x0][0x1e8], R6 ;  /* 0x00007a0012067a25 */ /* 0x000fc800078e0006 */
[C---:B------:R-:W-:Y:S02]  /*1f70*/  IMAD R11, R0.reuse, c[0x0][0x1b4], R9 ;  /* 0x00006d00000b7a24 */ /* 0x040fe400078e0209 */
[----:B------:R-:W-:Y:S01]  /*1f80*/  IMAD.WIDE.U32 R2, R0, c[0x0][0x1b0], R2 ;  /* 0x00006c0000027a25 */ /* 0x000fe200078e0002 */
[----:B----4-:R-:W-:Y:S02]  /*1f90*/  @P1 SHF.R.S32.HI R0, RZ, 0x1f, R14 ;  /* 0x0000001fff001819 */ /* 0x010fe4000001140e */
[----:B------:R-:W-:Y:S01]  /*1fa0*/  @!P1 MOV R0, R12 ;  /* 0x0000000c00009202 */ /* 0x000fe20000000f00 */
[C---:B------:R-:W-:Y:S01]  /*1fb0*/  IMAD R9, R18.reuse, c[0x0][0x1ec], R7 ;  /* 0x00007b0012097a24 */ /* 0x040fe200078e0207 */
[----:B------:R-:W-:Y:S01]  /*1fc0*/  SHF.R.S32.HI R7, RZ, 0x1f, R10 ;  /* 0x0000001fff077819 */ /* 0x000fe2000001140a */
[----:B------:R-:W-:Y:S01]  /*1fd0*/  IMAD.MOV.U32 R8, RZ, RZ, R6 ;  /* 0x000000ffff087224 */ /* 0x000fe200078e0006 */
[----:B------:R-:W-:Y:S01]  /*1fe0*/  IADD3 R3, R3, R11, RZ ;  /* 0x0000000b03037210 */ /* 0x000fe20007ffe0ff */
[----:B------:R-:W-:Y:S01]  /*1ff0*/  IMAD.WIDE.U32 R4, R18, c[0x0][0x210], R4 ;  /* 0x0000840012047a25 */ /* 0x000fe200078e0004 */
[----:B------:R-:W-:-:S02]  /*2000*/  SEL R6, R0, RZ, !P4 ;  /* 0x000000ff00067207 */ /* 0x000fc40006000000 */
[----:B------:R-:W-:Y:S01]  /*2010*/  @!P1 MOV R14, R245 ;  /* 0x000000f5000e9202 */ /* 0x000fe20000000f00 */
[----:B------:R-:W-:Y:S01]  /*2020*/  IMAD R7, R7, c[0x0][0x1a8], RZ ;  /* 0x00006a0007077a24 */ /* 0x000fe200078e02ff */
[----:B------:R-:W-:Y:S01]  /*2030*/  ISETP.GE.AND P1, PT, R246, c[0x0][0x1d4], PT ;  /* 0x00007500f6007a0c */ /* 0x000fe20003f26270 */
[----:B------:R-:W-:Y:S01]  /*2040*/  IMAD.WIDE.U32 R2, R10, c[0x0][0x1a8], R2 ;  /* 0x00006a000a027a25 */ /* 0x000fe200078e0002 */
[----:B------:R-:W-:-:S03]  /*2050*/  SEL R0, R14, RZ, !P4 ;  /* 0x000000ff0e007207 */ /* 0x000fc60006000000 */
[----:B------:R-:W-:Y:S02]  /*2060*/  IMAD R7, R10, c[0x0][0x1ac], R7 ;  /* 0x00006b000a077a24 */ /* 0x000fe400078e0207 */
[----:B------:R-:W-:Y:S02]  /*2070*/  IMAD R11, R6, c[0x0][0x1f0], RZ ;  /* 0x00007c00060b7a24 */ /* 0x000fe400078e02ff */
[----:B------:R-:W-:Y:S02]  /*2080*/  IMAD R5, R18, c[0x0][0x214], R5 ;  /* 0x0000850012057a24 */ /* 0x000fe400078e0205 */
[----:B------:R-:W-:Y:S02]  /*2090*/  IMAD R6, R6, c[0x0][0x218], RZ ;  /* 0x0000860006067a24 */ /* 0x000fe400078e02ff */
[----:B------:R-:W-:Y:S01]  /*20a0*/  IMAD.IADD R3, R3, 0x1, R7 ;  /* 0x0000000103037824 */ /* 0x000fe200078e0207 */
[----:B------:R-:W-:Y:S01]  /*20b0*/  LEA R7, P0, R2, c[0x0][0x160], 0x1 ;  /* 0x0000580002077a11 */ /* 0x000fe200078008ff */
[----:B------:R-:W-:-:S02]  /*20c0*/  IMAD R10, R0, c[0x0][0x21c], R6 ;  /* 0x00008700000a7a24 */ /* 0x000fc400078e0206 */
[----:B------:R-:W-:Y:S01]  /*20d0*/  IMAD.WIDE.U32 R18, R0, c[0x0][0x218], R4 ;  /* 0x0000860000127a25 */ /* 0x000fe200078e0004 */
[----:B------:R-:W-:-:S03]  /*20e0*/  LEA.HI.X R6, R2, c[0x0][0x164], R3, 0x1, P0 ;  /* 0x0000590002067a11 */ /* 0x000fc600000f0c03 */
[----:B------:R-:W-:Y:S01]  /*20f0*/  IMAD.WIDE.U32 R20, R0, c[0x0][0x1f0], R8 ;  /* 0x00007c0000147a25 */ /* 0x000fe200078e0008 */
[----:B------:R-:W-:-:S03]  /*2100*/  IADD3 R2, R19, R10, RZ ;  /* 0x0000000a13027210 */ /* 0x000fc60007ffe0ff */
[----:B------:R-:W-:Y:S01]  /*2110*/  IMAD R11, R0, c[0x0][0x1f4], R11 ;  /* 0x00007d00000b7a24 */ /* 0x000fe200078e020b */
[----:B------:R1:W-:Y:S01]  /*2120*/  STL.64 [R1], R20 ;  /* 0x0000001401007387 */ /* 0x0003e20000100a00 */
[----:B------:R-:W-:-:S03]  /*2130*/  LEA R0, R249, R22, 0x7 ;  /* 0x00000016f9007211 */ /* 0x000fc600078e38ff */
[----:B------:R1:W-:Y:S01]  /*2140*/  STL.64 [R1+0x8], R18 ;  /* 0x0000081201007387 */ /* 0x0003e20000100a00 */
[----:B------:R-:W-:-:S03]  /*2150*/  IADD3 R252, R21, R11, RZ ;  /* 0x0000000b15fc7210 */ /* 0x000fc60007ffe0ff */
[----:B------:R1:W-:Y:S01]  /*2160*/  STL [R1+0x10], R2 ;  /* 0x0000100201007387 */ /* 0x0003e20000100800 */
[----:B------:R-:W-:Y:S05]  /*2170*/  BRA.DIV ~URZ, `(.L_x_1661) ;  /* 0x0000ac827f007947 */ /* 0x000fea000b800000 */
[----:B------:R2:W3:Y:S02]  /*2180*/  SHFL.IDX PT, R8, R6, RZ, 0x181f ;  /* 0x00181fff06087589 */ /* 0x0004e400000e0000 */
.L_x_1761:
[----:B------:R-:W-:Y:S05]  /*2190*/  BRA.DIV ~URZ, `(.L_x_1662) ;  /* 0x0000acd27f007947 */ /* 0x000fea000b800000 */
[----:B-1----:R1:W4:Y:S02]  /*21a0*/  SHFL.IDX PT, R2, R7, RZ, 0x181f ;  /* 0x00181fff07027589 */ /* 0x00232400000e0000 */
.L_x_1762:
        /* <DEDUP_REMOVED lines=10> */
.L_x_1664:
[----:B------:R-:W-:Y:S05]  /*2250*/  BSYNC B0 ;  /* 0x0000000000007941 */ /* 0x000fea0003800000 */
.L_x_1663:
[----:B------:R-:W-:Y:S05]  /*2260*/  BRA.DIV ~URZ, `(.L_x_1665) ;  /* 0x0000ac727f007947 */ /* 0x000fea000b800000 */
[----:B---3--:R3:W1:Y:S04]  /*2270*/  SHFL.IDX PT, R8, R6, 0x1, 0x181f ;  /* 0x00381f0006087f89 */ /* 0x00866800000e0000 */
[----:B----4-:R3:W4:Y:S02]  /*2280*/  SHFL.IDX PT, R2, R7, 0x1, 0x181f ;  /* 0x00381f0007027f89 */ /* 0x01072400000e0000 */
.L_x_1763:
        /* <DEDUP_REMOVED lines=10> */
.L_x_1667:
[----:B------:R-:W-:Y:S05]  /*2330*/  BSYNC B0 ;  /* 0x0000000000007941 */ /* 0x000fea0003800000 */
.L_x_1666:
[----:B------:R-:W-:Y:S05]  /*2340*/  BRA.DIV ~URZ, `(.L_x_1668) ;  /* 0x0000ac627f007947 */ /* 0x000fea000b800000 */
[----:B-1----:R1:W2:Y:S02]  /*2350*/  SHFL.IDX PT, R8, R6, 0x2, 0x181f ;  /* 0x00581f0006087f89 */ /* 0x0022a400000e0000 */
.L_x_1764:
[----:B------:R-:W-:Y:S05]  /*2360*/  BRA.DIV ~URZ, `(.L_x_1669) ;  /* 0x0000acb27f007947 */ /* 0x000fea000b800000 */
[----:B----4-:R4:W1:Y:S02]  /*2370*/  SHFL.IDX PT, R2, R7, 0x2, 0x181f ;  /* 0x00581f0007027f89 */ /* 0x01086400000e0000 */
.L_x_1765:
        /* <DEDUP_REMOVED lines=10> */
.L_x_1671:
[----:B------:R-:W-:Y:S05]  /*2420*/  BSYNC B0 ;  /* 0x0000000000007941 */ /* 0x000fea0003800000 */
.L_x_1670:
[----:B------:R-:W-:Y:S05]  /*2430*/  BRA.DIV ~URZ, `(.L_x_1672) ;  /* 0x0000ac527f007947 */ /* 0x000fea000b800000 */
[----:B--2---:R2:W3:Y:S04]  /*2440*/  SHFL.IDX PT, R8, R6, 0x3, 0x181f ;  /* 0x00781f0006087f89 */ /* 0x0044e800000e0000 */
[----:B-1----:R2:W1:Y:S02]  /*2450*/  SHFL.IDX PT, R2, R7, 0x3, 0x181f ;  /* 0x00781f0007027f89 */ /* 0x00246400000e0000 */
.L_x_1766:
        /* <DEDUP_REMOVED lines=10> */
.L_x_1674:
[----:B------:R-:W-:Y:S05]  /*2500*/  BSYNC B0 ;  /* 0x0000000000007941 */ /* 0x000fea0003800000 */
.L_x_1673:
[----:B------:R-:W-:Y:S05]  /*2510*/  BRA.DIV ~URZ, `(.L_x_1675) ;  /* 0x0000ac427f007947 */ /* 0x000fea000b800000 */
[----:B---3--:R3:W2:Y:S02]  /*2520*/  SHFL.IDX PT, R8, R6, 0x4, 0x181f ;  /* 0x00981f0006087f89 */ /* 0x0086a400000e0000 */
.L_x_1767:
[----:B------:R-:W-:Y:S05]  /*2530*/  BRA.DIV ~URZ, `(.L_x_1676) ;  /* 0x0000ac927f007947 */ /* 0x000fea000b800000 */
[----:B-1----:R1:W3:Y:S02]  /*2540*/  SHFL.IDX PT, R2, R7, 0x4, 0x181f ;  /* 0x00981f0007027f89 */ /* 0x0022e400000e0000 */
.L_x_1768:
        /* <DEDUP_REMOVED lines=10> */
.L_x_1678:
[----:B------:R-:W-:Y:S05]  /*25f0*/  BSYNC B0 ;  /* 0x0000000000007941 */ /* 0x000fea0003800000 */
.L_x_1677:
[----:B------:R-:W-:Y:S05]  /*2600*/  BRA.DIV ~URZ, `(.L_x_1679) ;  /* 0x0000ac327f007947 */ /* 0x000fea000b800000 */
[----:B--2---:R2:W1:Y:S04]  /*2610*/  SHFL.IDX PT, R8, R6, 0x5, 0x181f ;  /* 0x00b81f0006087f89 */ /* 0x00446800000e0000 */
[----:B---3--:R2:W3:Y:S02]  /*2620*/  SHFL.IDX PT, R2, R7, 0x5, 0x181f ;  /* 0x00b81f0007027f89 */ /* 0x0084e400000e0000 */
.L_x_1769:
        /* <DEDUP_REMOVED lines=10> */
.L_x_1681:
[----:B------:R-:W-:Y:S05]  /*26d0*/  BSYNC B0 ;  /* 0x0000000000007941 */ /* 0x000fea0003800000 */
.L_x_1680:
[----:B------:R-:W-:Y:S05]  /*26e0*/  BRA.DIV ~URZ, `(.L_x_1682) ;  /* 0x0000ac227f007947 */ /* 0x000fea000b800000 */
[----:B-1----:R1:W2:Y:S02]  /*26f0*/  SHFL.IDX PT, R8, R6, 0x6, 0x181f ;  /* 0x00d81f0006087f89 */ /* 0x0022a400000e0000 */
.L_x_1770:
[----:B------:R-:W-:Y:S05]  /*2700*/  BRA.DIV ~URZ, `(.L_x_1683) ;  /* 0x0000ac727f007947 */ /* 0x000fea000b800000 */
[----:B---3--:R3:W1:Y:S02]  /*2710*/  SHFL.IDX PT, R2, R7, 0x6, 0x181f ;  /* 0x00d81f0007027f89 */ /* 0x00866400000e0000 */
.L_x_1771:
        /* <DEDUP_REMOVED lines=10> */
.L_x_1685:
[----:B------:R-:W-:Y:S05]  /*27c0*/  BSYNC B0 ;  /* 0x0000000000007941 */ /* 0x000fea0003800000 */
.L_x_1684:
[----:B------:R-:W-:Y:S05]  /*27d0*/  BRA.DIV ~URZ, `(.L_x_1686) ;  /* 0x0000ac127f007947 */ /* 0x000fea000b800000 */
[----:B-12---:R-:W1:Y:S04]  /*27e0*/  SHFL.IDX PT, R6, R6, 0x7, 0x181f ;  /* 0x00f81f0006067f89 */ /* 0x006e6800000e0000 */
[----:B------:R2:W3:Y:S02]  /*27f0*/  SHFL.IDX PT, R2, R7, 0x7, 0x181f ;  /* 0x00f81f0007027f89 */ /* 0x0004e400000e0000 */
.L_x_1772:
        /* <DEDUP_REMOVED lines=10> */
[----:B------:R-:W3:Y:S04]  /*28a0*/  LDL.64 R8, [R1] ;  /* 0x0000000001087983 */ /* 0x000ee80000100a00 */
[----:B------:R-:W5:Y:S04]  /*28b0*/  LDL R17, [R1+0x10] ;  /* 0x0000100001117983 */ /* 0x000f680000100800 */
[----:B--2---:R-:W2:Y:S04]  /*28c0*/  LDL.64 R136, [R1+0x8] ;  /* 0x0000080001887983 */ /* 0x004ea80000100a00 */
[----:B----4-:R-:W4:Y:S01]  /*28d0*/  S2R R7, SR_TID.X ;  /* 0x0000000000077919 */ /* 0x010f220000002100 */
[----:B------:R-:W-:Y:S01]  /*28e0*/  IMAD.MOV.U32 R65, RZ, RZ, -0x50 ;  /* 0xffffffb0ff417424 */ /* 0x000fe200078e00ff */
[----:B------:R-:W-:Y:S01]  /*28f0*/  SHF.R.S32.HI R16, RZ, 0x1f, R64 ;  /* 0x0000001fff107819 */ /* 0x000fe20000011440 */
[----:B-1----:R-:W-:Y:S01]  /*2900*/  IMAD.WIDE.U32 R2, R64, c[0x0][0x1e0], RZ ;  /* 0x0000780040027a25 */ /* 0x002fe200078e00ff */
[----:B------:R-:W-:-:S03]  /*2910*/  ULDC.64 UR4, c[0x0][0x208] ;  /* 0x0000820000047ab9 */ /* 0x000fc60000000a00 */
[----:B------:R-:W-:Y:S02]  /*2920*/  IMAD R65, R244, R65, 0x50 ;  /* 0x00000050f4417424 */ /* 0x000fe400078e0241 */
[----:B------:R-:W-:Y:S01]  /*2930*/  IMAD R0, R16, c[0x0][0x1e0], RZ ;  /* 0x0000780010007a24 */ /* 0x000fe200078e02ff */
[----:B----4-:R-:W-:-:S04]  /*2940*/  SHF.R.S32.HI R5, RZ, 0x1f, R7 ;  /* 0x0000001fff057819 */ /* 0x010fc80000011407 */
[----:B------:R-:W-:-:S04]  /*2950*/  LEA.HI R5, R5, R7, RZ, 0x3 ;  /* 0x0000000705057211 */ /* 0x000fc800078f18ff */
[----:B------:R-:W-:-:S04]  /*2960*/  SHF.R.S32.HI R5, RZ, 0x3, R5 ;  /* 0x00000003ff057819 */ /* 0x000fc80000011405 */
[----:B------:R-:W-:Y:S01]  /*2970*/  IADD3 R18, R65, R116, -R5 ;  /* 0x0000007441127210 */ /* 0x000fe20007ffe805 */
[----:B------:R-:W-:-:S03]  /*2980*/  IMAD R0, R64, c[0x0][0x1e4], R0 ;  /* 0x0000790040007a24 */ /* 0x000fc600078e0200 */
[C---:B------:R-:W-:Y:S02]  /*2990*/  ISETP.GE.AND P2, PT, R18.reuse, 0x1, PT ;  /* 0x000000011200780c */ /* 0x040fe40003f46270 */
[----:B------:R-:W-:Y:S01]  /*29a0*/  ISETP.GE.AND P6, PT, R18, 0x11, PT ;  /* 0x000000111200780c */ /* 0x000fe20003fc6270 */
[----:B------:R-:W-:Y:S02]  /*29b0*/  IMAD.IADD R0, R3, 0x1, R0 ;  /* 0x0000000103007824 */ /* 0x000fe400078e0200 */
[----:B------:R-:W-:Y:S02]  /*29c0*/  IMAD.MOV.U32 R67, RZ, RZ, R252 ;  /* 0x000000ffff437224 */ /* 0x000fe400078e00fc */
[----:B------:R-:W-:Y:S02]  /*29d0*/  IMAD.MOV.U32 R117, RZ, RZ, c[0x0][0x1e0] ;  /* 0x00007800ff757624 */ /* 0x000fe400078e00ff */
[----:B------:R-:W-:Y:S01]  /*29e0*/  IMAD R5, R0, 0x50, RZ ;  /* 0x0000005000057824 */ /* 0x000fe200078e02ff */
[----:B------:R-:W-:Y:S01]  /*29f0*/  BAR.SYNC.DEFER_BLOCKING 0x0 ;  /* 0x0000000000007b1d */ /* 0x000fe20000010000 */
[----:B------:R-:W-:Y:S01]  /*2a00*/  ISETP.GE.AND P5, PT, R18, 0x21, PT ;  /* 0x000000211200780c */ /* 0x000fe20003fa6270 */
[----:B------:R-:W-:Y:S01]  /*2a10*/  IMAD.MOV.U32 R118, RZ, RZ, c[0x0][0x1e4] ;  /* 0x00007900ff767624 */ /* 0x000fe200078e00ff */
[----:B------:R-:W-:-:S03]  /*2a20*/  USHF.L.U32 UR7, UR4, 0x5, URZ ;  /* 0x0000000504077899 */ /* 0x000fc6000800063f */
[----:B------:R-:W-:Y:S02]  /*2a30*/  UMOV UR6, 0x5 ;  /* 0x0000000500067882 */ /* 0x000fe40000000000 */
[----:B------:R-:W-:Y:S01]  /*2a40*/  USHF.L.U64.HI UR5, UR4, UR6, UR5 ;  /* 0x0000000604057299 */ /* 0x000fe20008010205 */
[----:B---3--:R-:W-:-:S04]  /*2a50*/  IMAD.MOV.U32 R66, RZ, RZ, R8 ;  /* 0x000000ffff427224 */ /* 0x008fc800078e0008 */
[----:B------:R-:W-:-:S04]  /*2a60*/  IMAD.WIDE.U32 R2, R2, 0x50, R66 ;  /* 0x0000005002027825 */ /* 0x000fc800078e0042 */
[----:B------:R-:W-:Y:S01]  /*2a70*/  IMAD.IADD R3, R3, 0x1, R5 ;  /* 0x0000000103037824 */ /* 0x000fe200078e0205 */
[C---:B------:R-:W-:Y:S02]  /*2a80*/  @P2 LEA R4, P4, R2.reuse, c[0x0][0x1c8], 0x1 ;  /* 0x0000720002042a11 */ /* 0x040fe400078808ff */
[C---:B------:R-:W-:Y:S02]  /*2a90*/  @P6 LEA R0, P3, R117.reuse, R2, 0x4 ;  /* 0x0000000275006211 */ /* 0x040fe400078620ff */
[----:B------:R-:W-:Y:S02]  /*2aa0*/  @P2 LEA.HI.X R5, R2, c[0x0][0x1cc], R3, 0x1, P4 ;  /* 0x0000730002052a11 */ /* 0x000fe400020f0c03 */
[C---:B------:R-:W-:Y:S02]  /*2ab0*/  @P6 LEA.HI.X R6, R117.reuse, R3, R118, 0x4, P3 ;  /* 0x0000000375066211 */ /* 0x040fe400018f2476 */
[C---:B------:R-:W-:Y:S01]  /*2ac0*/  ISETP.GE.AND P4, PT, R18.reuse, 0x31, PT ;  /* 0x000000311200780c */ /* 0x040fe20003f86270 */
[----:B------:R-:W-:Y:S01]  /*2ad0*/  IMAD.WIDE.U32 R8, R117, 0x20, RZ ;  /* 0x0000002075087825 */ /* 0x000fe200078e00ff */
[----:B------:R-:W-:Y:S01]  /*2ae0*/  ISETP.GE.AND P3, PT, R18, 0x41, PT ;  /* 0x000000411200780c */ /* 0x000fe20003f66270 */
[----:B------:R-:W-:Y:S01]  /*2af0*/  @!PT LDS RZ, [RZ] ;  /* 0x00000000fffff984 */ /* 0x000fe20000000800 */
[----:B------:R-:W-:Y:S01]  /*2b00*/  @!PT LDS RZ, [RZ] ;  /* 0x00000000fffff984 */ /* 0x000fe20000000800 */
[----:B------:R-:W-:Y:S01]  /*2b10*/  @!PT LDS RZ, [RZ] ;  /* 0x00000000fffff984 */ /* 0x000fe20000000800 */
[----:B------:R1:W-:Y:S01]  /*2b20*/  @P2 LDGSTS.E.BYPASS.LTC128B.128 [R216+0x2900], [R4.64], !P1 ;  /* 0x0290000004d82fae */ /* 0x0003e2000c901d48 */
[----:B------:R-:W-:-:S04]  /*2b30*/  @P6 LEA R10, P0, R0, c[0x0][0x1c8], 0x1 ;  /* 0x00007200000a6a11 */ /* 0x000fc800078008ff */
[----:B------:R-:W-:Y:S01]  /*2b40*/  @P6 LEA.HI.X R11, R0, c[0x0][0x1cc], R6, 0x1, P0 ;  /* 0x00007300000b6a11 */ /* 0x000fe200000f0c06 */
[----:B------:R-:W-:Y:S01]  /*2b50*/  IMAD.SHL.U32 R6, R118, 0x20, RZ ;  /* 0x0000002076067824 */ /* 0x000fe200078e00ff */
[----:B------:R-:W-:-:S03]  /*2b60*/  @P5 IADD3 R0, P0, R2, R8, RZ ;  /* 0x0000000802005210 */ /* 0x000fc60007f1e0ff */
[----:B------:R-:W-:Y:S01]  /*2b70*/  @P4 IMAD R12, R118, 0x30, RZ ;  /* 0x00000030760c4824 */ /* 0x000fe200078e02ff */
[----:B------:R-:W-:Y:S01]  /*2b80*/  @P5 IADD3.X R6, R3, R9, R6, P0, !PT ;  /* 0x0000000903065210 */ /* 0x000fe200007fe406 */
[----:B------:R3:W-:Y:S01]  /*2b90*/  @P6 LDGSTS.E.BYPASS.LTC128B.128 [R216+0x3100], [R10.64], !P1 ;  /* 0x031000000ad86fae */ /* 0x0007e2000c901d48 */
[C---:B------:R-:W-:Y:S02]  /*2ba0*/  @P5 LEA R8, P0, R0.reuse, c[0x0][0x1c8], 0x1 ;  /* 0x0000720000085a11 */ /* 0x040fe400078008ff */
[----:B------:R-:W-:Y:S02]  /*2bb0*/  @P3 LEA R7, P2, R117, R2, 0x6 ;  /* 0x0000000275073211 */ /* 0x000fe400078430ff */
[----:B------:R-:W-:-:S05]  /*2bc0*/  @P5 LEA.HI.X R9, R0, c[0x0][0x1cc], R6, 0x1, P0 ;  /* 0x0000730000095a11 */ /* 0x000fca00000f0c06 */
[----:B------:R3:W-:Y:S01]  /*2bd0*/  @P5 LDGSTS.E.BYPASS.LTC128B.128 [R216+0x3900], [R8.64], !P1 ;  /* 0x0390000008d85fae */ /* 0x0007e2000c901d48 */
[----:B-1----:R-:W-:Y:S01]  /*2be0*/  @P4 IMAD.WIDE.U32 R4, R117, 0x30, R2 ;  /* 0x0000003075044825 */ /* 0x002fe200078e0002 */
[----:B------:R-:W-:Y:S02]  /*2bf0*/  @P3 LEA R2, P0, R7, c[0x0][0x1c8], 0x1 ;  /* 0x0000720007023a11 */ /* 0x000fe400078008ff */
[----:B------:R-:W-:Y:S01]  /*2c00*/  @P3 LEA.HI.X R3, R117, R3, R118, 0x6, P2 ;  /* 0x0000000375033211 */ /* 0x000fe200010f3476 */
[----:B------:R-:W-:Y:S01]  /*2c10*/  @P4 IMAD.IADD R0, R5, 0x1, R12 ;  /* 0x0000000105004824 */ /* 0x000fe200078e020c */
[C---:B------:R-:W-:Y:S02]  /*2c20*/  @P4 LEA R6, P2, R4.reuse, c[0x0][0x1c8], 0x1 ;  /* 0x0000720004064a11 */ /* 0x040fe400078408ff */
[----:B------:R-:W-:Y:S02]  /*2c30*/  @P3 LEA.HI.X R3, R7, c[0x0][0x1cc], R3, 0x1, P0 ;  /* 0x0000730007033a11 */ /* 0x000fe400000f0c03 */
[----:B------:R-:W-:-:S05]  /*2c40*/  @P4 LEA.HI.X R7, R4, c[0x0][0x1cc], R0, 0x1, P2 ;  /* 0x0000730004074a11 */ /* 0x000fca00010f0c00 */
[----:B------:R1:W-:Y:S04]  /*2c50*/  @P4 LDGSTS.E.BYPASS.LTC128B.128 [R216+0x4100], [R6.64], !P1 ;  /* 0x0410000006d84fae */ /* 0x0003e8000c901d48 */
[----:B------:R4:W-:Y:S04]  /*2c60*/  @P3 LDGSTS.E.BYPASS.LTC128B.128 [R216+0x4900], [R2.64], !P1 ;  /* 0x0490000002d83fae */ /* 0x0009e8000c901d48 */
[----:B------:R-:W0:Y:S01]  /*2c70*/  LDGDEPBAR ;  /* 0x00000000000079af */ /* 0x000e220000000000 */
[----:B------:R-:W-:-:S04]  /*2c80*/  DEPBAR.LE SB0, 0x1 ;  /* 0x000080400000791a */ /* 0x000fc80000000000 */
[----:B------:R-:W-:-:S04]  /*2c90*/  DEPBAR.LE SB0, 0x0 ;  /* 0x000080000000791a */ /* 0x000fc80000000000 */
[----:B------:R-:W-:Y:S06]  /*2ca0*/  BAR.SYNC.DEFER_BLOCKING 0x0 ;  /* 0x0000000000007b1d */ /* 0x000fec0000010000 */
[----:B-1----:R-:W-:Y:S04]  /*2cb0*/  LDSM.16.M88.4 R4, [R206+0x2000] ;  /* 0x00200000ce04783b */ /* 0x002fe80000000200 */
[----:B------:R-:W1:Y:S04]  /*2cc0*/  LDSM.16.M88.4 R20, [R119] ;  /* 0x000000007714783b */ /* 0x000e680000000200 */
[----:B------:R-:W2:Y:S04]  /*2cd0*/  LDSM.16.M88.4 R12, [R119+0x800] ;  /* 0x00080000770c783b */ /* 0x000ea80000000200 */
[----:B------:R-:W2:Y:S04]  /*2ce0*/  LDSM.16.M88.4 R24, [R119+0x1000] ;  /* 0x001000007718783b */ /* 0x000ea80000000200 */
[----:B------:R-:W5:Y:S04]  /*2cf0*/  LDSM.16.M88.4 R32, [R119+0x1800] ;  /* 0x001800007720783b */ /* 0x000f680000000200 */
[----:B------:R-:W5:Y:S04]  /*2d00*/  LDSM.16.M88.4 R28, [R119+0x2000] ;  /* 0x00200000771c783b */ /* 0x000f680000000200 */
[----:B---3--:R-:W3:Y:S01]  /*2d10*/  LDSM.16.M88.4 R8, [R206] ;  /* 0x00000000ce08783b */ /* 0x008ee20000000200 */
[----:B------:R-:W-:-:S02]  /*2d20*/  IMAD R0, R16, c[0x0][0x208], RZ ;  /* 0x0000820010007a24 */ /* 0x000fc400078e02ff */
[C---:B----4-:R-:W-:Y:S01]  /*2d30*/  IMAD.WIDE.U32 R2, R64.reuse, c[0x0][0x208], RZ ;  /* 0x0000820040027a25 */ /* 0x050fe200078e00ff */
[----:B------:R-:W-:Y:S03]  /*2d40*/  LDSM.16.M88.4 R36, [R213] ;  /* 0x00000000d524783b */ /* 0x000fe60000000200 */
[----:B------:R-:W-:Y:S01]  /*2d50*/  IMAD R0, R64, c[0x0][0x20c], R0 ;  /* 0x0000830040007a24 */ /* 0x000fe200078e0200 */
[----:B------:R-:W-:Y:S03]  /*2d60*/  LDSM.16.M88.4 R56, [R214] ;  /* 0x00000000d638783b */ /* 0x000fe60000000200 */
[----:B------:R-:W-:Y:S01]  /*2d70*/  IMAD.IADD R0, R3, 0x1, R0 ;  /* 0x0000000103007824 */ /* 0x000fe200078e0200 */
[----:B------:R-:W-:Y:S01]  /*2d80*/  ISETP.GE.AND P2, PT, R246, c[0x0][0x1d4], PT ;  /* 0x00007500f6007a0c */ /* 0x000fe20003f46270 */
[----:B------:R-:W-:Y:S01]  /*2d90*/  LDSM.16.M88.4 R68, [R210] ;  /* 0x00000000d244783b */ /* 0x000fe20000000200 */
[C---:B-1----:R-:W-:Y:S08]  /*2da0*/  HMMA.16816.F32.BF16 R40, R4.reuse, R20, RZ ;  /* 0x000000140428723c */ /* 0x042ff000000418ff */
[C---:B--2---:R-:W-:Y:S08]  /*2db0*/  HMMA.16816.F32.BF16 R44, R4.reuse, R12, RZ ;  /* 0x0000000c042c723c */ /* 0x044ff000000418ff */
[C---:B------:R-:W-:Y:S08]  /*2dc0*/  HMMA.16816.F32.BF16 R48, R4.reuse, R24, RZ ;  /* 0x000000180430723c */ /* 0x040ff000000418ff */
[C---:B-----5:R-:W-:Y:S08]  /*2dd0*/  HMMA.16816.F32.BF16 R52, R4.reuse, R32, RZ ;  /* 0x000000200434723c */ /* 0x060ff000000418ff */
[C---:B------:R-:W-:Y:S08]  /*2de0*/  HMMA.16816.F32.BF16 R60, R4.reuse, R28, RZ ;  /* 0x0000001c043c723c */ /* 0x040ff000000418ff */
[C---:B------:R-:W-:Y:S08]  /*2df0*/  HMMA.16816.F32.BF16 R76, R4.reuse, R22, RZ ;  /* 0x00000016044c723c */ /* 0x040ff000000418ff */
[C---:B------:R-:W-:Y:S08]  /*2e00*/  HMMA.16816.F32.BF16 R72, R4.reuse, R14, RZ ;  /* 0x0000000e0448723c */ /* 0x040ff000000418ff */
[C---:B------:R-:W-:Y:S08]  /*2e10*/  HMMA.16816.F32.BF16 R96, R4.reuse, R26, RZ ;  /* 0x0000001a0460723c */ /* 0x040ff000000418ff */
[C---:B------:R-:W-:Y:S08]  /*2e20*/  HMMA.16816.F32.BF16 R112, R4.reuse, R34, RZ ;  /* 0x000000220470723c */ /* 0x040ff000000418ff */
[----:B------:R-:W-:Y:S01]  /*2e30*/  HMMA.16816.F32.BF16 R108, R4, R30, RZ ;  /* 0x0000001e046c723c */ /* 0x000fe200000418ff */
[----:B------:R-:W1:Y:S01]  /*2e40*/  LDSM.16.M88.4 R4, [R209+0x2000] ;  /* 0x00200000d104783b */ /* 0x000e620000000200 */
[----:B------:R-:W-:-:S06]  /*2e50*/  IMAD R0, R0, 0x50, RZ ;  /* 0x0000005000007824 */ /* 0x000fcc00078e02ff */
[C---:B---3--:R-:W-:Y:S08]  /*2e60*/  HMMA.16816.F32.BF16 R120, R8.reuse, R20, RZ ;  /* 0x000000140878723c */ /* 0x048ff000000418ff */
[C---:B------:R-:W-:Y:S01]  /*2e70*/  HMMA.16816.F32.BF16 R144, R8.reuse, R22, RZ ;  /* 0x000000160890723c */ /* 0x040fe200000418ff */
[----:B------:R-:W-:Y:S07]  /*2e80*/  LDSM.16.M88.4 R20, [R211] ;  /* 0x00000000d314783b */ /* 0x000fee0000000200 */
[C---:B------:R-:W-:Y:S08]  /*2e90*/  HMMA.16816.F32.BF16 R104, R8.reuse, R12, RZ ;  /* 0x0000000c0868723c */ /* 0x040ff000000418ff */
[C---:B------:R-:W-:Y:S08]  /*2ea0*/  HMMA.16816.F32.BF16 R128, R8.reuse, R14, RZ ;  /* 0x0000000e0880723c */ /* 0x040ff000000418ff */
[C---:B------:R-:W-:Y:S08]  /*2eb0*/  HMMA.16816.F32.BF16 R100, R8.reuse, R24, RZ ;  /* 0x000000180864723c */ /* 0x040ff000000418ff */
[C---:B------:R-:W-:Y:S01]  /*2ec0*/  HMMA.16816.F32.BF16 R124, R8.reuse, R26, RZ ;  /* 0x0000001a087c723c */ /* 0x040fe200000418ff */
[----:B------:R-:W2:Y:S07]  /*2ed0*/  LDSM.16.M88.4 R24, [R212] ;  /* 0x00000000d418783b */ /* 0x000eae0000000200 */
[C---:B------:R-:W-:Y:S08]  /*2ee0*/  HMMA.16816.F32.BF16 R92, R8.reuse, R32, RZ ;  /* 0x00000020085c723c */ /* 0x040ff000000418ff */
[C---:B------:R-:W-:Y:S08]  /*2ef0*/  HMMA.16816.F32.BF16 R132, R8.reuse, R34, RZ ;  /* 0x000000220884723c */ /* 0x040ff000000418ff */
[C---:B------:R-:W-:Y:S08]  /*2f00*/  HMMA.16816.F32.BF16 R84, R8.reuse, R28, RZ ;  /* 0x0000001c0854723c */ /* 0x040ff000000418ff */
[----:B------:R-:W-:Y:S07]  /*2f10*/  HMMA.16816.F32.BF16 R88, R8, R30, RZ ;  /* 0x0000001e0858723c */ /* 0x000fee00000418ff */
[----:B------:R-:W-:-:S02]  /*2f20*/  IMAD.MOV.U32 R8, RZ, RZ, R136 ;  /* 0x000000ffff087224 */ /* 0x000fc400078e0088 */
[----:B------:R-:W-:-:S04]  /*2f30*/  IMAD.MOV.U32 R9, RZ, RZ, R17 ;  /* 0x000000ffff097224 */ /* 0x000fc800078e0011 */
[----:B------:R-:W-:Y:S01]  /*2f40*/  IMAD.WIDE.U32 R2, R2, 0x50, R8 ;  /* 0x0000005002027825 */ /* 0x000fe200078e0008 */
[----:B------:R-:W-:Y:S01]  /*2f50*/  ISETP.LT.OR P6, PT, R18, 0x1, P2 ;  /* 0x000000011200780c */ /* 0x000fe200017c1670 */
[----:B------:R-:W3:Y:S02]  /*2f60*/  LDSM.16.M88.4 R8, [R209] ;  /* 0x00000000d108783b */ /* 0x000ee40000000200 */
[----:B------:R-:W-:Y:S01]  /*2f70*/  IMAD.IADD R0, R3, 0x1, R0 ;  /* 0x0000000103007824 */ /* 0x000fe200078e0200 */
[----:B------:R-:W-:-:S04]  /*2f80*/  LEA R16, P0, R2, c[0x0][0x1f8], 0x1 ;  /* 0x00007e0002107a11 */ /* 0x000fc800078008ff */
[----:B------:R-:W-:Y:S02]  /*2f90*/  LEA.HI.X R17, R2, c[0x0][0x1fc], R0, 0x1, P0 ;  /* 0x00007f0002117a11 */ /* 0x000fe400000f0c00 */
[----:B------:R-:W-:Y:S02]  /*2fa0*/  IADD3 R14, P3, R16, UR7, RZ ;  /* 0x00000007100e7c10 */ /* 0x000fe4000ff7e0ff */
[----:B------:R-:W-:Y:S01]  /*2fb0*/  ISETP.LT.OR P5, PT, R18, 0x11, P2 ;  /* 0x000000111200780c */ /* 0x000fe200017a1670 */
[----:B------:R-:W-:Y:S01]  /*2fc0*/  @!PT LDS RZ, [RZ] ;  /* 0x00000000fffff984 */ /* 0x000fe20000000800 */
[----:B------:R-:W-:Y:S01]  /*2fd0*/  @!PT LDS RZ, [RZ] ;  /* 0x00000000fffff984 */ /* 0x000fe20000000800 */
[----:B------:R-:W-:Y:S01]  /*2fe0*/  @!PT LDS RZ, [RZ] ;  /* 0x00000000fffff984 */ /* 0x000fe20000000800 */
[----:B------:R4:W-:Y:S01]  /*2ff0*/  LDGSTS.E.BYPASS.LTC128B.128 [R216+0x100], [R16.64], !P6 ;  /* 0x0010000010d87fae */ /* 0x0009e2000f101d48 */
[----:B------:R-:W-:Y:S02]  /*3000*/  IADD3 R12, P0, R14, UR7, RZ ;  /* 0x000000070e0c7c10 */ /* 0x000fe4000ff1e0ff */
[----:B------:R-:W-:Y:S02]  /*3010*/  IADD3.X R15, R17, UR5, RZ, P3, !PT ;  /* 0x00000005110f7c10 */ /* 0x000fe40009ffe4ff */
[----:B------:R-:W-:-:S02]  /*3020*/  ISETP.LT.OR P4, PT, R18, 0x21, P2 ;  /* 0x000000211200780c */ /* 0x000fc40001781670 */
[----:B------:R-:W-:Y:S02]  /*3030*/  IADD3.X R13, R15, UR5, RZ, P0, !PT ;  /* 0x000000050f0d7c10 */ /* 0x000fe400087fe4ff */
[----:B------:R-:W-:Y:S02]  /*3040*/  ISETP.LT.OR P3, PT, R18, 0x31, P2 ;  /* 0x000000311200780c */ /* 0x000fe40001761670 */
[----:B------:R-:W-:Y:S01]  /*3050*/  IADD3 R2, P0, R12, UR7, RZ ;  /* 0x000000070c027c10 */ /* 0x000fe2000ff1e0ff */
[----:B------:R5:W-:Y:S01]  /*3060*/  LDGSTS.E.BYPASS.LTC128B.128 [R216+0x900], [R14.64], !P5 ;  /* 0x009000000ed87fae */ /* 0x000be2000e901d48 */
[----:B------:R-:W-:Y:S02]  /*3070*/  ISETP.LT.OR P2, PT, R18, 0x41, P2 ;  /* 0x000000411200780c */ /* 0x000fe40001741670 */
[----:B------:R-:W-:Y:S01]  /*3080*/  IADD3.X R3, R13, UR5, RZ, P0, !PT ;  /* 0x000000050d037c10 */ /* 0x000fe200087fe4ff */
[----:B-1----:R-:W-:Y:S02]  /*3090*/  HMMA.16816.F32.BF16 R28, R4, R36, R48 ;  /* 0x00000024041c723c */ /* 0x002fe40000041830 */
[----:B------:R5:W-:Y:S04]  /*30a0*/  LDGSTS.E.BYPASS.LTC128B.128 [R216+0x1100], [R12.64], !P4 ;  /* 0x011000000cd87fae */ /* 0x000be8000e101d48 */
[----:B------:R1:W-:Y:S01]  /*30b0*/  LDGSTS.E.BYPASS.LTC128B.128 [R216+0x1900], [R2.64], !P3 ;  /* 0x0190000002d87fae */ /* 0x0003e2000d901d48 */
[----:B----4-:R-:W-:-:S04]  /*30c0*/  IADD3 R16, P0, R2, UR7, RZ ;  /* 0x0000000702107c10 */ /* 0x010fc8000ff1e0ff */
[----:B------:R-:W-:Y:S01]  /*30d0*/  IADD3.X R17, R3, UR5, RZ, P0, !PT ;  /* 0x0000000503117c10 */ /* 0x000fe200087fe4ff */
[C---:B------:R-:W-:Y:S04]  /*30e0*/  HMMA.16816.F32.BF16 R32, R4.reuse, R56, R44 ;  /* 0x000000380420723c */ /* 0x040fe8000004182c */
[----:B------:R4:W-:Y:S04]  /*30f0*/  LDGSTS.E.BYPASS.LTC128B.128 [R216+0x2100], [R16.64], !P2 ;  /* 0x0210000010d87fae */ /* 0x0009e8000d101d48 */
[----:B------:R-:W-:Y:S04]  /*3100*/  LDSM.16.M88.4 R48, [R205+0x800] ;  /* 0x00080000cd30783b */ /* 0x000fe80000000200 */
[----:B------:R-:W-:Y:S01]  /*3110*/  LDSM.16.M88.4 R44, [R205+0x1000] ;  /* 0x00100000cd2c783b */ /* 0x000fe20000000200 */
[C---:B--2---:R-:W-:Y:S03]  /*3120*/  HMMA.16816.F32.BF16 R140, R4.reuse, R24, R52 ;  /* 0x00000018048c723c */ /* 0x044fe60000041834 */
[----:B------:R-:W-:Y:S04]  /*3130*/  LDSM.16.M88.4 R52, [R205] ;  /* 0x00000000cd34783b */ /* 0x000fe80000000200 */
[----:B-----5:R-:W-:Y:S01]  /*3140*/  LDSM.16.M88.4 R12, [R207] ;  /* 0x00000000cf0c783b */ /* 0x020fe20000000200 */
[C---:B------:R-:W-:Y:S03]  /*3150*/  HMMA.16816.F32.BF16 R80, R4.reuse, R68, R40 ;  /* 0x000000440450723c */ /* 0x040fe60000041828 */
[----:B------:R-:W-:Y:S04]  /*3160*/  LDSM.16.M88.4 R40, [R205+0x2000] ;  /* 0x00200000cd28783b */ /* 0x000fe80000000200 */
[----:B------:R-:W0:Y:S04]  /*3170*/  LDGDEPBAR ;  /* 0x00000000000079af */ /* 0x000e280000000000 */
[----:B----4-:R-:W2:Y:S01]  /*3180*/  LDSM.16.M88.4 R16, [R207+0x2000] ;  /* 0x00200000cf10783b */ /* 0x010ea20000000200 */
[C---:B------:R-:W-:Y:S03]  /*3190*/  HMMA.16816.F32.BF16 R156, R4.reuse, R20, R60 ;  /* 0x00000014049c723c */ /* 0x040fe6000004183c */
[----:B------:R-:W4:Y:S05]  /*31a0*/  LDSM.16.M88.4 R60, [R205+0x1800] ;  /* 0x00180000cd3c783b */ /* 0x000f2a0000000200 */
[C---:B------:R-:W-:Y:S08]  /*31b0*/  HMMA.16816.F32.BF16 R76, R4.reuse, R70, R76 ;  /* 0x00000046044c723c */ /* 0x040ff0000004184c */
[----:B------:R-:W-:Y:S08]  /*31c0*/  HMMA.16816.F32.BF16 R72, R4, R58, R72 ;  /* 0x0000003a0448723c */ /* 0x000ff00000041848 */
[C---:B---3--:R-:W-:Y:S08]  /*31d0*/  HMMA.16816.F32.BF16 R136, R8.reuse, R68, R120 ;  /* 0x000000440888723c */ /* 0x048ff00000041878 */
[C---:B------:R-:W-:Y:S08]  /*31e0*/  HMMA.16816.F32.BF16 R68, R8.reuse, R70, R144 ;  /* 0x000000460844723c */ /* 0x040ff00000041890 */
[----:B------:R-:W-:Y:S08]  /*31f0*/  HMMA.16816.F32.BF16 R152, R8, R56, R104 ;  /* 0x000000380898723c */ /* 0x000ff00000041868 */
[C---:B------:R-:W-:Y:S08]  /*3200*/  HMMA.16816.F32.BF16 R172, R4.reuse, R38, R96 ;  /* 0x0000002604ac723c */ /* 0x040ff00000041860 */
[C---:B------:R-:W-:Y:S08]  /*3210*/  HMMA.16816.F32.BF16 R164, R4.reuse, R26, R112 ;  /* 0x0000001a04a4723c */ /* 0x040ff00000041870 */
[----:B------:R-:W-:Y:S01]  /*3220*/  HMMA.16816.F32.BF16 R148, R4, R22, R108 ;  /* 0x000000160494723c */ /* 0x000fe2000004186c */
[----:B------:R-:W-:Y:S07]  /*3230*/  LDSM.16.M88.4 R4, [R208+0x2000] ;  /* 0x00200000d004783b */ /* 0x000fee0000000200 */
[C---:B------:R-:W-:Y:S08]  /*3240*/  HMMA.16816.F32.BF16 R56, R8.reuse, R58, R128 ;  /* 0x0000003a0838723c */ /* 0x040ff00000041880 */
[C---:B------:R-:W-:Y:S08]  /*3250*/  HMMA.16816.F32.BF16 R160, R8.reuse, R36, R100 ;  /* 0x0000002408a0723c */ /* 0x040ff00000041864 */
[C---:B------:R-:W-:Y:S08]  /*3260*/  HMMA.16816.F32.BF16 R168, R8.reuse, R24, R92 ;  /* 0x0000001808a8723c */ /* 0x040ff0000004185c */
[C---:B------:R-:W-:Y:S08]  /*3270*/  HMMA.16816.F32.BF16 R176, R8.reuse, R20, R84 ;  /* 0x0000001408b0723c */ /* 0x040ff00000041854 */
[C---:B------:R-:W-:Y:S01]  /*3280*/  HMMA.16816.F32.BF16 R120, R8.reuse, R38, R124 ;  /* 0x000000260878723c */ /* 0x040fe2000004187c */
[----:B------:R-:W-:Y:S07]  /*3290*/  LDSM.16.M88.4 R36, [R202] ;  /* 0x00000000ca24783b */ /* 0x000fee0000000200 */
[C---:B------:R-:W-:Y:S01]  /*32a0*/  HMMA.16816.F32.BF16 R132, R8.reuse, R26, R132 ;  /* 0x0000001a0884723c */ /* 0x040fe20000041884 */
[----:B------:R-:W-:Y:S07]  /*32b0*/  LDSM.16.M88.4 R24, [R202+0x1800] ;  /* 0x00180000ca18783b */ /* 0x000fee0000000200 */
[----:B------:R-:W-:Y:S01]  /*32c0*/  HMMA.16816.F32.BF16 R128, R8, R22, R88 ;  /* 0x000000160880723c */ /* 0x000fe20000041858 */
[----:B------:R-:W-:Y:S04]  /*32d0*/  LDSM.16.M88.4 R8, [R208] ;  /* 0x00000000d008783b */ /* 0x000fe80000000200 */
[----:B------:R-:W-:Y:S03]  /*32e0*/  LDSM.16.M88.4 R20, [R202+0x2000] ;  /* 0x00200000ca14783b */ /* 0x000fe60000000200 */
[C---:B--2---:R-:W-:Y:S01]  /*32f0*/  HMMA.16816.F32.BF16 R112, R16.reuse, R48, R32 ;  /* 0x000000301070723c */ /* 0x044fe20000041820 */
[----:B------:R-:W2:Y:S07]  /*3300*/  LDSM.16.M88.4 R32, [R202+0x800] ;  /* 0x00080000ca20783b */ /* 0x000eae0000000200 */
[----:B------:R-:W-:Y:S01]  /*3310*/  HMMA.16816.F32.BF16 R108, R16, R44, R28 ;  /* 0x0000002c106c723c */ /* 0x000fe2000004181c */
[----:B------:R-:W3:Y:S01]  /*3320*/  LDSM.16.M88.4 R28, [R202+0x1000] ;  /* 0x00100000ca1c783b */ /* 0x000ee20000000200 */
[----:B------:R-:W-:Y:S01]  /*3330*/  ISETP.GT.AND P0, PT, R64, R250, PT ;  /* 0x000000fa4000720c */ /* 0x000fe20003f04270 */
[----:B------:R-:W-:-:S05]  /*3340*/  DEPBAR.LE SB0, 0x0 ;  /* 0x000080000000791a */ /* 0x000fca0000000000 */
[----:B------:R-:W-:Y:S08]  /*3350*/  HMMA.16816.F32.BF16 R92, R16, R50, R72 ;  /* 0x00000032105c723c */ /* 0x000ff00000041848 */
[----:B------:R-:W-:Y:S08]  /*3360*/  HMMA.16816.F32.BF16 R72, R12, R54, R68 ;  /* 0x000000360c48723c */ /* 0x000ff00000041844 */
[----:B------:R-:W-:Y:S08]  /*3370*/  HMMA.16816.F32.BF16 R124, R16, R52, R80 ;  /* 0x00000034107c723c */ /* 0x000ff00000041850 */
[----:B------:R-:W-:Y:S08]  /*3380*/  HMMA.16816.F32.BF16 R68, R12, R48, R152 ;  /* 0x000000300c44723c */ /* 0x000ff00000041898 */
[C---:B----4-:R-:W-:Y:S08]  /*3390*/  HMMA.16816.F32.BF16 R104, R16.reuse, R60, R140 ;  /* 0x0000003c1068723c */ /* 0x050ff0000004188c */
        /* <DEDUP_REMOVED lines=13> */
[----:B------:R-:W-:Y:S07]  /*3470*/  BSSY B0, `(.L_x_1687) ;  /* 0x0000035000007945 */ /* 0x000fee0003800000 */
[C---:B--2---:R-:W-:Y:S08]  /*3480*/  HMMA.16816.F32.BF16 R112, R4.reuse, R32, R112 ;  /* 0x000000200470723c */ /* 0x044ff00000041870 */
[----:B------:R-:W-:Y:S08]  /*3490*/  HMMA.16816.F32.BF16 R92, R4, R34, R92 ;  /* 0x00000022045c723c */ /* 0x000ff0000004185c */
[C---:B------:R-:W-:Y:S08]  /*34a0*/  HMMA.16816.F32.BF16 R68, R8.reuse, R32, R68 ;  /* 0x000000200844723c */ /* 0x040ff00000041844 */
[----:B------:R-:W-:Y:S08]  /*34b0*/  HMMA.16816.F32.BF16 R48, R8, R34, R48 ;  /* 0x000000220830723c */ /* 0x000ff00000041830 */
[C---:B---3--:R-:W-:Y:S08]  /*34c0*/  HMMA.16816.F32.BF16 R108, R4.reuse, R28, R108 ;  /* 0x0000001c046c723c */ /* 0x048ff0000004186c */
[C---:B------:R-:W-:Y:S08]  /*34d0*/  HMMA.16816.F32.BF16 R40, R4.reuse, R30, R88 ;  /* 0x0000001e0428723c */ /* 0x040ff00000041858 */
[C---:B------:R-:W-:Y:S08]  /*34e0*/  HMMA.16816.F32.BF16 R100, R4.reuse, R20, R100 ;  /* 0x000000140464723c */ /* 0x040ff00000041864 */
[----:B------:R-:W-:Y:S08]  /*34f0*/  HMMA.16816.F32.BF16 R80, R4, R22, R80 ;  /* 0x000000160450723c */ /* 0x000ff00000041850 */
        /* <DEDUP_REMOVED lines=11> */
[----:B------:R-:W-:Y:S01]  /*35b0*/  HMMA.16816.F32.BF16 R20, R8, R22, R12 ;  /* 0x000000160814723c */ /* 0x000fe2000004180c */
[----:B------:R-:W-:Y:S06]  /*35c0*/  BAR.SYNC.DEFER_BLOCKING 0x0 ;  /* 0x0000000000007b1d */ /* 0x000fec0000010000 */
[----:B------:R-:W-:Y:S01]  /*35d0*/  @!UPT UIADD3 URZ, URZ, URZ, URZ ;  /* 0x0000003f3f3ff290 */ /* 0x000fe2000fffe03f */
[----:B------:R-:W-:Y:S11]  /*35e0*/  @!P0 BRA `(.L_x_1688) ;  /* 0x000001d000008947 */ /* 0x000ff60003800000 */
[----:B-1----:R-:W-:Y:S01]  /*35f0*/  IADD3 R0, R244, -0x2, RZ ;  /* 0xfffffffef4007810 */ /* 0x002fe20007ffe0ff */
        /* <DEDUP_REMOVED lines=28> */
.L_x_1688:
[----:B-1----:R-:W-:Y:S05]  /*37c0*/  BSYNC B0 ;  /* 0x0000000000007941 */ /* 0x002fea0003800000 */
.L_x_1687:
[----:B------:R-:W2:Y:S04]  /*37d0*/  LDL R0, [R1+0x18] ;  /* 0x0000180001007983 */ /* 0x000ea80000100800 */
[----:B------:R-:W0:Y:S01]  /*37e0*/  LDGDEPBAR ;  /* 0x00000000000079af */ /* 0x000e220000000000 */
[----:B--2---:R-:W-:-:S04]  /*37f0*/  IADD3 R0, -R0, R116, R65 ;  /* 0x0000007400007210 */ /* 0x004fc80007ffe141 */
        /* <DEDUP_REMOVED lines=13> */
[----:B------:R-:W-:Y:S02]  /*38d0*/  FSEL R14, R127, -INF , P0 ;  /* 0xff8000007f0e7808 */ /* 0x000fe40000000000 */
[----:B------:R-:W-:Y:S02]  /*38e0*/  FSEL R36, R78, -INF , P2 ;  /* 0xff8000004e247808 */ /* 0x000fe40001000000 */
[----:B------:R-:W-:Y:S02]  /*38f0*/  FSEL R37, R79, -INF , P0 ;  /* 0xff8000004f257808 */ /* 0x000fe40000000000 */
[C---:B------:R-:W-:Y:S02]  /*3900*/  ISETP.GT.AND P2, PT, R0.reuse, 0x10, PT ;  /* 0x000000100000780c */ /* 0x040fe40003f44270 */
[----:B------:R-:W-:-:S02]  /*3910*/  ISETP.GT.AND P0, PT, R0, 0x11, PT ;  /* 0x000000110000780c */ /* 0x000fc40003f04270 */
[----:B------:R-:W-:Y:S02]  /*3920*/  FSEL R27, R73, -INF , P3 ;  /* 0xff800000491b7808 */ /* 0x000fe40001800000 */
[----:B------:R-:W-:Y:S02]  /*3930*/  FMNMX.FTZ R2, R26, R2, !PT ;  /* 0x000000021a027209 */ /* 0x000fe40007810000 */
[----:B------:R-:W-:Y:S02]  /*3940*/  FSEL R12, R97, -INF , P3 ;  /* 0xff800000610c7808 */ /* 0x000fe40001800000 */
[----:B------:R-:W-:Y:S02]  /*3950*/  FMNMX.FTZ R3, R11, R3, !PT ;  /* 0x000000030b037209 */ /* 0x000fe40007810000 */
[----:B------:R-:W-:Y:S02]  /*3960*/  FSEL R39, R75, -INF , P3 ;  /* 0xff8000004b277808 */ /* 0x000fe40001800000 */
[----:B------:R-:W-:-:S02]  /*3970*/  FSEL R38, R74, -INF , P4 ;  /* 0xff8000004a267808 */ /* 0x000fc40002000000 */
        /* <DEDUP_REMOVED lines=16> */
[----:B------:R-:W-:Y:S02]  /*3a80*/  FMNMX.FTZ R2, R90, R2, !PT ;  /* 0x000000025a027209 */ /* 0x000fe40007810000 */
[----:B------:R-:W-:-:S02]  /*3a90*/  FMNMX.FTZ R3, R44, R3, !PT ;  /* 0x000000032c037209 */ /* 0x000fc40007810000 */
        /* <DEDUP_REMOVED lines=19> */
[C---:B------:R-:W-:Y:S02]  /*3bd0*/  ISETP.GT.AND P2, PT, R0.reuse, 0x30, PT ;  /* 0x000000300000780c */ /* 0x040fe40003f44270 */
[----:B------:R-:W-:Y:S02]  /*3be0*/  ISETP.GT.AND P0, PT, R0, 0x31, PT ;  /* 0x000000310000780c */ /* 0x000fe40003f04270 */
[----:B------:R-:W-:Y:S02]  /*3bf0*/  FMNMX.FTZ R2, R91, R2, !PT ;  /* 0x000000025b027209 */ /* 0x000fe40007810000 */
[----:B------:R-:W-:Y:S02]  /*3c00*/  FMNMX.FTZ R3, R45, R3, !PT ;  /* 0x000000032d037209 */ /* 0x000fe40007810000 */
[----:B------:R-:W-:Y:S02]  /*3c10*/  FSEL R131, R42, -INF , P4 ;  /* 0xff8000002a837808 */ /* 0x000fe40002000000 */
[----:B------:R-:W-:-:S02]  /*3c20*/  FSEL R126, R40, -INF , P4 ;  /* 0xff800000287e7808 */ /* 0x000fc40002000000 */
[----:B------:R-:W-:Y:S02]  /*3c30*/  FSEL R132, R43, -INF , P3 ;  /* 0xff8000002b847808 */ /* 0x000fe40001800000 */
[----:B------:R-:W-:Y:S02]  /*3c40*/  FSEL R128, R41, -INF , P3 ;  /* 0xff80000029807808 */ /* 0x000fe40001800000 */
[----:B------:R-:W-:Y:S01]  /*3c50*/  FSEL R140, R30, -INF , P4 ;  /* 0xff8000001e8c7808 */ /* 0x000fe20002000000 */
[----:B------:R-:W-:Y:S01]  /*3c60*/  LDSM.16.MT88.4 R40, [R203] ;  /* 0x00000000cb28783b */ /* 0x000fe20000004200 */
[----:B------:R-:W-:Y:S02]  /*3c70*/  FSEL R133, R28, -INF , P4 ;  /* 0xff8000001c857808 */ /* 0x000fe40002000000 */
[----:B------:R-:W-:Y:S02]  /*3c80*/  FSEL R143, R31, -INF , P3 ;  /* 0xff8000001f8f7808 */ /* 0x000fe40001800000 */
[----:B------:R-:W-:-:S02]  /*3c90*/  FSEL R136, R29, -INF , P3 ;  /* 0xff8000001d887808 */ /* 0x000fc40001800000 */
[----:B------:R-:W-:Y:S01]  /*3ca0*/  FSEL R155, R106, -INF , P2 ;  /* 0xff8000006a9b7808 */ /* 0x000fe20001000000 */
[----:B------:R-:W-:Y:S01]  /*3cb0*/  LDSM.16.MT88.4 R28, [R201] ;  /* 0x00000000c91c783b */ /* 0x000fe20000004200 */
[----:B------:R-:W-:Y:S02]  /*3cc0*/  FSEL R146, R104, -INF , P2 ;  /* 0xff80000068927808 */ /* 0x000fe40001000000 */
[----:B------:R-:W-:Y:S02]  /*3cd0*/  FSEL R175, R107, -INF , P0 ;  /* 0xff8000006baf7808 */ /* 0x000fe40000000000 */
[----:B------:R-:W-:Y:S02]  /*3ce0*/  FSEL R147, R105, -INF , P0 ;  /* 0xff80000069937808 */ /* 0x000fe40000000000 */
[----:B------:R-:W-:Y:S02]  /*3cf0*/  FSEL R197, R18, -INF , P2 ;  /* 0xff80000012c57808 */ /* 0x000fe40001000000 */
[----:B------:R-:W-:-:S02]  /*3d00*/  FSEL R134, R16, -INF , P2 ;  /* 0xff80000010867808 */ /* 0x000fc40001000000 */
[----:B------:R-:W-:Y:S02]  /*3d10*/  FSEL R215, R19, -INF , P0 ;  /* 0xff80000013d77808 */ /* 0x000fe40000000000 */
[----:B------:R-:W-:Y:S02]  /*3d20*/  FSEL R139, R17, -INF , P0 ;  /* 0xff800000118b7808 */ /* 0x000fe40000000000 */
[C---:B------:R-:W-:Y:S01]  /*3d30*/  ISETP.GT.AND P6, PT, R0.reuse, 0x38, PT ;  /* 0x000000380000780c */ /* 0x040fe20003fc4270 */
[----:B------:R-:W-:Y:S01]  /*3d40*/  LDSM.16.MT88.4 R16, [R200] ;  /* 0x00000000c810783b */ /* 0x000fe20000004200 */
[C---:B------:R-:W-:Y:S02]  /*3d50*/  ISETP.GT.AND P5, PT, R0.reuse, 0x39, PT ;  /* 0x000000390000780c */ /* 0x040fe40003fa4270 */
[C---:B------:R-:W-:Y:S02]  /*3d60*/  ISETP.GT.AND P4, PT, R0.reuse, 0x40, PT ;  /* 0x000000400000780c */ /* 0x040fe40003f84270 */
[----:B------:R-:W-:-:S02]  /*3d70*/  ISETP.GT.AND P3, PT, R0, 0x41, PT ;  /* 0x000000410000780c */ /* 0x000fc40003f64270 */
[----:B------:R-:W-:Y:S02]  /*3d80*/  ISETP.GT.AND P2, PT, R0, 0x48, PT ;  /* 0x000000480000780c */ /* 0x000fe40003f44270 */
[----:B------:R-:W-:Y:S02]  /*3d90*/  FMNMX.FTZ R2, R96, R2, !PT ;  /* 0x0000000260027209 */ /* 0x000fe40007810000 */
        /* <DEDUP_REMOVED lines=35> */
[----:B------:R-:W-:Y:S02]  /*3fd0*/  FSEL R153, R53, -INF , P3 ;  /* 0xff80000035997808 */ /* 0x000fe40001800000 */
        /* <DEDUP_REMOVED lines=14> */
[----:B------:R-:W-:Y:S02]  /*40c0*/  FMNMX.FTZ R3, R180, R3, !PT ;  /* 0x00000003b4037209 */ /* 0x000fe40007810000 */
[----:B------:R-:W-:-:S02]  /*40d0*/  FMNMX.FTZ R0, R36, R37, !PT ;  /* 0x0000002524007209 */ /* 0x000fc40007810000 */
[----:B------:R-:W-:Y:S01]  /*40e0*/  FMNMX.FTZ R5, R187, R4, !PT ;  /* 0x00000004bb057209 */ /* 0x000fe20007810000 */
[----:B------:R-:W1:Y:S01]  /*40f0*/  SHFL.BFLY PT, R6, R3, 0x2, 0x1f ;  /* 0x0c401f0003067f89 */ /* 0x000e6200000e0000 */
[----:B------:R-:W-:Y:S02]  /*4100*/  FSEL R150, R86, -INF , P6 ;  /* 0xff80000056967808 */ /* 0x000fe40003000000 */
[----:B------:R-:W-:Y:S01]  /*4110*/  FMNMX.FTZ R2, R175, R2, !PT ;  /* 0x00000002af027209 */ /* 0x000fe20007810000 */
[----:B------:R-:W2:Y:S01]  /*4120*/  SHFL.BFLY PT, R7, R5, 0x2, 0x1f ;  /* 0x0c401f0005077f89 */ /* 0x000ea200000e0000 */
[----:B------:R-:W-:Y:S02]  /*4130*/  FMNMX.FTZ R0, R38, R0, !PT ;  /* 0x0000000026007209 */ /* 0x000fe40007810000 */
[----:B------:R-:W-:Y:S02]  /*4140*/  FSEL R142, R87, -INF , P5 ;  /* 0xff800000578e7808 */ /* 0x000fe40002800000 */
[----:B------:R-:W-:-:S02]  /*4150*/  FMNMX.FTZ R2, R150, R2, !PT ;  /* 0x0000000296027209 */ /* 0x000fc40007810000 */
[----:B------:R-:W-:Y:S02]  /*4160*/  FMNMX.FTZ R0, R39, R0, !PT ;  /* 0x0000000027007209 */ /* 0x000fe40007810000 */
[----:B------:R-:W-:Y:S02]  /*4170*/  FSEL R186, R102, -INF , P4 ;  /* 0xff80000066ba7808 */ /* 0x000fe40002000000 */
[----:B------:R-:W-:Y:S02]  /*4180*/  FMNMX.FTZ R2, R142, R2, !PT ;  /* 0x000000028e027209 */ /* 0x000fe40007810000 */
        /* <DEDUP_REMOVED lines=10> */
[----:B------:R-:W-:Y:S02]  /*4230*/  FMNMX.FTZ R2, R198, R2, !PT ;  /* 0x00000002c6027209 */ /* 0x000fe40007810000 */
[----:B------:R-:W-:Y:S02]  /*4240*/  FMNMX.FTZ R4, R138, R4, !PT ;  /* 0x000000048a047209 */ /* 0x000fe40007810000 */
[----:B-1----:R-:W-:Y:S02]  /*4250*/  FMNMX.FTZ R0, R3, R6, !PT ;  /* 0x0000000603007209 */ /* 0x002fe40007810000 */
[----:B--2---:R-:W-:Y:S02]  /*4260*/  FMNMX.FTZ R3, R5, R7, !PT ;  /* 0x0000000705037209 */ /* 0x004fe40007810000 */
[----:B------:R-:W1:Y:S01]  /*4270*/  SHFL.BFLY PT, R5, R2, 0x2, 0x1f ;  /* 0x0c401f0002057f89 */ /* 0x000e6200000e0000 */
[----:B------:R-:W-:-:S02]  /*4280*/  FMNMX.FTZ R4, R141, R4, !PT ;  /* 0x000000048d047209 */ /* 0x000fc40007810000 */
[----:B------:R-:W-:Y:S01]  /*4290*/  FSEL R148, R62, -INF , P6 ;  /* 0xff8000003e947808 */ /* 0x000fe20003000000 */
[----:B------:R-:W2:Y:S01]  /*42a0*/  SHFL.BFLY PT, R6, R0, 0x1, 0x1f ;  /* 0x0c201f0000067f89 */ /* 0x000ea200000e0000 */
[----:B------:R-:W-:Y:S02]  /*42b0*/  FMNMX.FTZ R4, R140, R4, !PT ;  /* 0x000000048c047209 */ /* 0x000fe40007810000 */
[----:B------:R-:W-:Y:S01]  /*42c0*/  FSEL R149, R63, -INF , P5 ;  /* 0xff8000003f957808 */ /* 0x000fe20002800000 */
[----:B------:R-:W3:Y:S01]  /*42d0*/  SHFL.BFLY PT, R7, R3, 0x1, 0x1f ;  /* 0x0c201f0003077f89 */ /* 0x000ee200000e0000 */
[----:B------:R-:W-:Y:S02]  /*42e0*/  FMNMX.FTZ R4, R143, R4, !PT ;  /* 0x000000048f047209 */ /* 0x000fe40007810000 */
[----:B------:R-:W-:Y:S02]  /*42f0*/  FSEL R199, R54, -INF , P4 ;  /* 0xff80000036c77808 */ /* 0x000fe40002000000 */
[----:B------:R-:W-:-:S02]  /*4300*/  FMNMX.FTZ R4, R197, R4, !PT ;  /* 0x00000004c5047209 */ /* 0x000fc40007810000 */
[----:B------:R-:W-:Y:S02]  /*4310*/  FSEL R217, R55, -INF , P3 ;  /* 0xff80000037d97808 */ /* 0x000fe40001800000 */
[----:B------:R-:W-:Y:S02]  /*4320*/  FMNMX.FTZ R4, R215, R4, !PT ;  /* 0x00000004d7047209 */ /* 0x000fe40007810000 */
[----:B------:R-:W-:Y:S02]  /*4330*/  FSEL R218, R22, -INF , P2 ;  /* 0xff80000016da7808 */ /* 0x000fe40001000000 */
[----:B------:R-:W-:Y:S02]  /*4340*/  FMNMX.FTZ R4, R148, R4, !PT ;  /* 0x0000000494047209 */ /* 0x000fe40007810000 */
[----:B------:R-:W-:Y:S02]  /*4350*/  FSEL R219, R23, -INF , P0 ;  /* 0xff80000017db7808 */ /* 0x000fe40000000000 */
[----:B-1----:R-:W-:Y:S01]  /*4360*/  FMNMX.FTZ R5, R2, R5, !PT ;  /* 0x0000000502057209 */ /* 0x002fe20007810000 */
[----:B------:R-:W-:Y:S01]  /*4370*/  LDSM.16.MT88.4 R20, [R204] ;  /* 0x00000000cc14783b */ /* 0x000fe20000004200 */
[----:B------:R-:W-:-:S02]  /*4380*/  FMNMX.FTZ R2, R149, R4, !PT ;  /* 0x0000000495027209 */ /* 0x000fc40007810000 */
[----:B--2---:R-:W-:Y:S02]  /*4390*/  FMNMX.FTZ R114, R0, R6, !PT ;  /* 0x0000000600727209 */ /* 0x004fe40007810000 */
[----:B------:R-:W-:Y:S01]  /*43a0*/  FMNMX.FTZ R0, R199, R2, !PT ;  /* 0x00000002c7007209 */ /* 0x000fe20007810000 */
[----:B------:R-:W1:Y:S01]  /*43b0*/  SHFL.BFLY PT, R6, R5, 0x1, 0x1f ;  /* 0x0c201f0005067f89 */ /* 0x000e6200000e0000 */
[----:B---3--:R-:W-:Y:S01]  /*43c0*/  FMNMX.FTZ R112, R3, R7, !PT ;  /* 0x0000000703707209 */ /* 0x008fe20007810000 */
[C---:B------:R-:W-:Y:S01]  /*43d0*/  FMUL.FTZ R3, R114.reuse, c[0x0][0x2d0] ;  /* 0x0000b40072037a20 */ /* 0x040fe20000410000 */
[----:B------:R-:W-:Y:S02]  /*43e0*/  FMNMX.FTZ R0, R217, R0, !PT ;  /* 0x00000000d9007209 */ /* 0x000fe40007810000 */
[----:B------:R-:W-:Y:S01]  /*43f0*/  FSETP.NEU.FTZ.AND P3, PT, R114, -INF , PT ;  /* 0xff8000007200780b */ /* 0x000fe20003f7d000 */
[----:B------:R-:W-:Y:S01]  /*4400*/  FMUL.FTZ R2, R112, c[0x0][0x2d0] ;  /* 0x0000b40070027a20 */ /* 0x000fe20000410000 */
[----:B------:R-:W-:-:S02]  /*4410*/  FMNMX.FTZ R4, R218, R0, !PT ;  /* 0x00000000da047209 */ /* 0x000fc40007810000 */
[----:B------:R-:W-:Y:S02]  /*4420*/  FSEL R3, R3, RZ, P3 ;  /* 0x000000ff03037208 */ /* 0x000fe40001800000 */
[----:B------:R-:W-:Y:S02]  /*4430*/  FMNMX.FTZ R4, R219, R4, !PT ;  /* 0x00000004db047209 */ /* 0x000fe40007810000 */
[----:B------:R-:W-:Y:S01]  /*4440*/  FSETP.NEU.FTZ.AND P2, PT, R112, -INF , PT ;  /* 0xff8000007000780b */ /* 0x000fe20003f5d000 */
[----:B------:R-:W-:Y:S02]  /*4450*/  FFMA.FTZ R0, R8, c[0x0][0x2d0], -R3 ;  /* 0x0000b40008007a23 */ /* 0x000fe40000010803 */
[----:B------:R-:W2:Y:S01]  /*4460*/  SHFL.BFLY PT, R7, R4, 0x2, 0x1f ;  /* 0x0c401f0004077f89 */ /* 0x000ea200000e0000 */
[----:B------:R-:W-:Y:S01]  /*4470*/  FSEL R2, R2, RZ, P2 ;  /* 0x000000ff02027208 */ /* 0x000fe20001000000 */
[----:B------:R3:W-:Y:S01]  /*4480*/  MUFU.EX2 R240, R0 ;  /* 0x0000000000f07308 */ /* 0x0007e20000000800 */
[----:B-1----:R-:W-:-:S03]  /*4490*/  FMNMX.FTZ R5, R5, R6, !PT ;  /* 0x0000000605057209 */ /* 0x002fc60007810000 */
[----:B------:R-:W-:Y:S01]  /*44a0*/  FFMA.FTZ R6, R11, c[0x0][0x2d0], -R2 ;  /* 0x0000b4000b067a23 */ /* 0x000fe20000010802 */
[----:B------:R-:W-:-:S03]  /*44b0*/  FSETP.NEU.FTZ.AND P0, PT, R5, -INF , PT ;  /* 0xff8000000500780b */ /* 0x000fc60003f1d000 */
[----:B------:R1:W-:Y:S01]  /*44c0*/  MUFU.EX2 R242, R6 ;  /* 0x0000000600f27308 */ /* 0x0003e20000000800 */
[----:B---3--:R-:W-:-:S07]  /*44d0*/  FFMA.FTZ R0, R9, c[0x0][0x2d0], -R2 ;  /* 0x0000b40009007a23 */ /* 0x008fce0000010802 */
[----:B------:R3:W-:Y:S01]  /*44e0*/  MUFU.EX2 R239, R0 ;  /* 0x0000000000ef7308 */ /* 0x0007e20000000800 */
[----:B--2---:R-:W-:Y:S01]  /*44f0*/  FMNMX.FTZ R4, R4, R7, !PT ;  /* 0x0000000704047209 */ /* 0x004fe20007810000 */
[----:B-1----:R-:W-:-:S04]  /*4500*/  FFMA.FTZ R6, R12, c[0x0][0x2d0], -R2 ;  /* 0x0000b4000c067a23 */ /* 0x002fc80000010802 */
[----:B------:R-:W1:Y:S02]  /*4510*/  SHFL.BFLY PT, R7, R4, 0x1, 0x1f ;  /* 0x0c201f0004077f89 */ /* 0x000e6400000e0000 */
[----:B------:R-:W2:Y:S01]  /*4520*/  MUFU.EX2 R243, R6 ;  /* 0x0000000600f37308 */ /* 0x000ea20000000800 */
[----:B---3--:R-:W-:-:S07]  /*4530*/  FFMA.FTZ R0, R10, c[0x0][0x2d0], -R2 ;  /* 0x0000b4000a007a23 */ /* 0x008fce0000010802 */
[----:B------:R3:W4:Y:S01]  /*4540*/  MUFU.EX2 R238, R0 ;  /* 0x0000000000ee7308 */ /* 0x0007220000000800 */
[----:B--2---:R-:W-:Y:S02]  /*4550*/  F2FP.BF16.PACK_AB R10, R243, R242 ;  /* 0x000000f2f30a723e */ /* 0x004fe400000010ff */
[----:B-1----:R-:W-:Y:S01]  /*4560*/  FMNMX.FTZ R113, R4, R7, !PT ;  /* 0x0000000704717209 */ /* 0x002fe20007810000 */
[----:B------:R-:W-:Y:S02]  /*4570*/  FFMA.FTZ R4, R26, c[0x0][0x2d0], -R3 ;  /* 0x0000b4001a047a23 */ /* 0x000fe40000010803 */
[----:B---3--:R-:W-:Y:S02]  /*4580*/  FMUL.FTZ R0, R5, c[0x0][0x2d0] ;  /* 0x0000b40005007a20 */ /* 0x008fe40000410000 */
[----:B------:R-:W-:Y:S01]  /*4590*/  MUFU.EX2 R227, R4 ;  /* 0x0000000400e37308 */ /* 0x000fe20000000800 */
[----:B----4-:R-:W-:Y:S02]  /*45a0*/  F2FP.BF16.PACK_AB R8, R238, R239 ;  /* 0x000000efee08723e */ /* 0x010fe400000010ff */
[----:B------:R-:W-:-:S02]  /*45b0*/  FSEL R0, R0, RZ, P0 ;  /* 0x000000ff00007208 */ /* 0x000fc40000000000 */
        /* <DEDUP_REMOVED lines=45> */
[----:B------:R-:W-:Y:S08]  /*4890*/  HMMA.16816.F32.BF16 R44, R8, R42, RZ ;  /* 0x0000002a082c723c */ /* 0x000ff000000418ff */
[----:B------:R-:W-:Y:S01]  /*48a0*/  HMMA.16816.F32.BF16 R80, R12, R20, RZ ;  /* 0x000000140c50723c */ /* 0x000fe200000418ff */
[----:B--2---:R-:W-:-:S07]  /*48b0*/  FFMA.FTZ R6, R72, c[0x0][0x2d0], -R2 ;  /* 0x0000b40048067a23 */ /* 0x004fce0000010802 */
[C---:B------:R-:W-:Y:S01]  /*48c0*/  HMMA.16816.F32.BF16 R108, R12.reuse, R22, RZ ;  /* 0x000000160c6c723c */ /* 0x040fe200000418ff */
[----:B----4-:R-:W-:Y:S01]  /*48d0*/  F2FP.BF16.PACK_AB R8, R233, R229 ;  /* 0x000000e5e908723e */ /* 0x010fe200000010ff */
[----:B------:R2:W-:Y:S06]  /*48e0*/  MUFU.EX2 R232, R6 ;  /* 0x0000000600e87308 */ /* 0x0005ec0000000800 */
[C---:B------:R-:W-:Y:S08]  /*48f0*/  HMMA.16816.F32.BF16 R20, R12.reuse, R40, RZ ;  /* 0x000000280c14723c */ /* 0x040ff000000418ff */
[----:B------:R-:W-:Y:S01]  /*4900*/  HMMA.16816.F32.BF16 R100, R12, R42, RZ ;  /* 0x0000002a0c64723c */ /* 0x000fe200000418ff */
[----:B--2---:R-:W-:-:S04]  /*4910*/  FFMA.FTZ R6, R73, c[0x0][0x2d0], -R2 ;  /* 0x0000b40049067a23 */ /* 0x004fc80000010802 */
[----:B------:R2:W4:Y:S03]  /*4920*/  MUFU.EX2 R231, R6 ;  /* 0x0000000600e77308 */ /* 0x0005260000000800 */
[----:B------:R-:W-:Y:S01]  /*4930*/  HMMA.16816.F32.BF16 R120, R12, R30, RZ ;  /* 0x0000001e0c78723c */ /* 0x000fe200000418ff */
[----:B--2---:R-:W-:Y:S01]  /*4940*/  FFMA.FTZ R6, R74, c[0x0][0x2d0], -R0 ;  /* 0x0000b4004a067a23 */ /* 0x004fe20000010800 */
[----:B----4-:R-:W-:-:S03]  /*4950*/  F2FP.BF16.PACK_AB R10, R231, R232 ;  /* 0x000000e8e70a723e */ /* 0x010fc600000010ff */
[----:B------:R2:W-:Y:S02]  /*4960*/  MUFU.EX2 R221, R6 ;  /* 0x0000000600dd7308 */ /* 0x0005e40000000800 */
[--C-:B--2---:R-:W-:Y:S02]  /*4970*/  FFMA.FTZ R6, R75, c[0x0][0x2d0], -R0.reuse ;  /* 0x0000b4004b067a23 */ /* 0x104fe40000010800 */
[----:B------:R-:W-:Y:S01]  /*4980*/  HMMA.16816.F32.BF16 R72, R12, R28, RZ ;  /* 0x0000001c0c48723c */ /* 0x000fe200000418ff */
[----:B------:R-:W-:Y:S03]  /*4990*/  LDSM.16.MT88.4 R12, [R200+0x1000] ;  /* 0x00100000c80c783b */ /* 0x000fe60000004200 */
[----:B------:R2:W4:Y:S01]  /*49a0*/  MUFU.EX2 R220, R6 ;  /* 0x0000000600dc7308 */ /* 0x0005220000000800 */
[----:B------:R-:W-:Y:S01]  /*49b0*/  LDSM.16.MT88.4 R28, [R201+0x1000] ;  /* 0x00100000c91c783b */ /* 0x000fe20000004200 */
[----:B--2---:R-:W-:Y:S01]  /*49c0*/  FFMA.FTZ R6, R88, c[0x0][0x2d0], -R0 ;  /* 0x0000b40058067a23 */ /* 0x004fe20000010800 */
[----:B----4-:R-:W-:-:S05]  /*49d0*/  F2FP.BF16.PACK_AB R9, R220, R221 ;  /* 0x000000dddc09723e */ /* 0x010fca00000010ff */
[----:B------:R2:W-:Y:S02]  /*49e0*/  MUFU.EX2 R223, R6 ;  /* 0x0000000600df7308 */ /* 0x0005e40000000800 */
[----:B--2---:R-:W-:-:S06]  /*49f0*/  FFMA.FTZ R6, R89, c[0x0][0x2d0], -R0 ;  /* 0x0000b40059067a23 */ /* 0x004fcc0000010800 */
[----:B------:R2:W4:Y:S02]  /*4a00*/  MUFU.EX2 R222, R6 ;  /* 0x0000000600de7308 */ /* 0x0005240000000800 */
[----:B--2---:R-:W-:Y:S01]  /*4a10*/  FFMA.FTZ R6, R90, c[0x0][0x2d0], -R3 ;  /* 0x0000b4005a067a23 */ /* 0x004fe20000010803 */
[----:B----4-:R-:W-:-:S05]  /*4a20*/  F2FP.BF16.PACK_AB R11, R222, R223 ;  /* 0x000000dfde0b723e */ /* 0x010fca00000010ff */
[----:B------:R2:W-:Y:S02]  /*4a30*/  MUFU.EX2 R191, R6 ;  /* 0x0000000600bf7308 */ /* 0x0005e40000000800 */
[C---:B-1----:R-:W-:Y:S08]  /*4a40*/  HMMA.16816.F32.BF16 R104, R8.reuse, R24, R76 ;  /* 0x000000180868723c */ /* 0x042ff0000004184c */
[----:B------:R-:W-:Y:S01]  /*4a50*/  HMMA.16816.F32.BF16 R76, R8, R32, R48 ;  /* 0x00000020084c723c */ /* 0x000fe20000041830 */
[----:B--2---:R-:W-:-:S04]  /*4a60*/  FFMA.FTZ R6, R91, c[0x0][0x2d0], -R3 ;  /* 0x0000b4005b067a23 */ /* 0x004fc80000010803 */
[----:B------:R1:W2:Y:S03]  /*4a70*/  MUFU.EX2 R190, R6 ;  /* 0x0000000600be7308 */ /* 0x0002a60000000800 */
[C---:B---3--:R-:W-:Y:S08]  /*4a80*/  HMMA.16816.F32.BF16 R88, R8.reuse, R16, R56 ;  /* 0x000000100858723c */ /* 0x048ff00000041838 */
[----:B------:R-:W-:Y:S01]  /*4a90*/  HMMA.16816.F32.BF16 R68, R8, R26, R68 ;  /* 0x0000001a0844723c */ /* 0x000fe20000041844 */
[----:B-1----:R-:W-:-:S07]  /*4aa0*/  FFMA.FTZ R6, R96, c[0x0][0x2d0], -R3 ;  /* 0x0000b40060067a23 */ /* 0x002fce0000010803 */
[----:B------:R-:W-:Y:S01]  /*4ab0*/  HMMA.16816.F32.BF16 R44, R8, R34, R44 ;  /* 0x00000022082c723c */ /* 0x000fe2000004182c */
[----:B------:R1:W-:Y:S02]  /*4ac0*/  MUFU.EX2 R195, R6 ;  /* 0x0000000600c37308 */ /* 0x0003e40000000800 */
[----:B-1----:R-:W-:-:S05]  /*4ad0*/  FFMA.FTZ R6, R97, c[0x0][0x2d0], -R3 ;  /* 0x0000b40061067a23 */ /* 0x002fca0000010803 */
[C---:B------:R-:W-:Y:S01]  /*4ae0*/  HMMA.16816.F32.BF16 R96, R8.reuse, R36, R64 ;  /* 0x000000240860723c */ /* 0x040fe20000041840 */
[----:B------:R1:W3:Y:S07]  /*4af0*/  MUFU.EX2 R189, R6 ;  /* 0x0000000600bd7308 */ /* 0x0002ee0000000800 */
[C---:B------:R-:W-:Y:S08]  /*4b00*/  HMMA.16816.F32.BF16 R64, R8.reuse, R38, R60 ;  /* 0x000000260840723c */ /* 0x040ff0000004183c */
[----:B------:R-:W-:Y:S01]  /*4b10*/  HMMA.16816.F32.BF16 R60, R8, R18, R52 ;  /* 0x00000012083c723c */ /* 0x000fe20000041834 */
[----:B-1----:R-:W-:-:S04]  /*4b20*/  FFMA.FTZ R6, R115, c[0x0][0x2d0], -R4 ;  /* 0x0000b40073067a23 */ /* 0x002fc80000010804 */
[----:B------:R1:W-:Y:S02]  /*4b30*/  MUFU.EX2 R185, R6 ;  /* 0x0000000600b97308 */ /* 0x0003e40000000800 */
[----:B--2---:R-:W-:Y:S02]  /*4b40*/  F2FP.BF16.PACK_AB R8, R190, R191 ;  /* 0x000000bfbe08723e */ /* 0x004fe400000010ff */
[----:B---3--:R-:W-:Y:S01]  /*4b50*/  F2FP.BF16.PACK_AB R10, R189, R195 ;  /* 0x000000c3bd0a723e */ /* 0x008fe200000010ff */
        /* <DEDUP_REMOVED lines=20> */
[----:B------:R3:W4:Y:S06]  /*4ca0*/  MUFU.EX2 R179, R6 ;  /* 0x0000000600b37308 */ /* 0x00072c0000000800 */
[C---:B------:R-:W-:Y:S08]  /*4cb0*/  HMMA.16816.F32.BF16 R56, R8.reuse, R16, R72 ;  /* 0x000000100838723c */ /* 0x040ff00000041848 */
[----:B------:R-:W-:Y:S01]  /*4cc0*/  HMMA.16816.F32.BF16 R16, R8, R18, R120 ;  /* 0x000000120810723c */ /* 0x000fe20000041878 */
[----:B---3--:R-:W-:-:S04]  /*4cd0*/  FFMA.FTZ R6, R126, c[0x0][0x2d0], -R2 ;  /* 0x0000b4007e067a23 */ /* 0x008fc80000010802 */
[----:B------:R3:W-:Y:S03]  /*4ce0*/  MUFU.EX2 R177, R6 ;  /* 0x0000000600b17308 */ /* 0x0007e60000000800 */
[----:B------:R-:W-:Y:S07]  /*4cf0*/  HMMA.16816.F32.BF16 R80, R8, R34, R100 ;  /* 0x000000220850723c */ /* 0x000fee0000041864 */
[----:B----4-:R-:W-:Y:S01]  /*4d00*/  F2FP.BF16.PACK_AB R8, R179, R178 ;  /* 0x000000b2b308723e */ /* 0x010fe200000010ff */
        /* <DEDUP_REMOVED lines=14> */
[----:B------:R3:W4:Y:S02]  /*4df0*/  MUFU.EX2 R170, R6 ;  /* 0x0000000600aa7308 */ /* 0x0007240000000800 */
[C---:B--2---:R-:W-:Y:S08]  /*4e00*/  HMMA.16816.F32.BF16 R92, R8.reuse, R36, R76 ;  /* 0x00000024085c723c */ /* 0x044ff0000004184c */
[----:B------:R-:W-:Y:S01]  /*4e10*/  HMMA.16816.F32.BF16 R76, R8, R14, R68 ;  /* 0x0000000e084c723c */ /* 0x000fe20000041844 */
[----:B---3--:R-:W-:-:S04]  /*4e20*/  FFMA.FTZ R6, R133, c[0x0][0x2d0], -R3 ;  /* 0x0000b40085067a23 */ /* 0x008fc80000010803 */
[----:B------:R2:W-:Y:S03]  /*4e30*/  MUFU.EX2 R169, R6 ;  /* 0x0000000600a97308 */ /* 0x0005e60000000800 */
[C---:B-1----:R-:W-:Y:S08]  /*4e40*/  HMMA.16816.F32.BF16 R72, R8.reuse, R22, R64 ;  /* 0x000000160848723c */ /* 0x042ff00000041840 */
[----:B------:R-:W-:Y:S01]  /*4e50*/  HMMA.16816.F32.BF16 R104, R8, R12, R104 ;  /* 0x0000000c0868723c */ /* 0x000fe20000041868 */
[----:B--2---:R-:W-:-:S07]  /*4e60*/  FFMA.FTZ R6, R136, c[0x0][0x2d0], -R3 ;  /* 0x0000b40088067a23 */ /* 0x004fce0000010803 */
[C---:B------:R-:W-:Y:S01]  /*4e70*/  HMMA.16816.F32.BF16 R96, R8.reuse, R20, R96 ;  /* 0x000000140860723c */ /* 0x040fe20000041860 */
[----:B------:R1:W2:Y:S07]  /*4e80*/  MUFU.EX2 R168, R6 ;  /* 0x0000000600a87308 */ /* 0x0002ae0000000800 */
[C---:B------:R-:W-:Y:S08]  /*4e90*/  HMMA.16816.F32.BF16 R88, R8.reuse, R28, R88 ;  /* 0x0000001c0858723c */ /* 0x040ff00000041858 */
[----:B------:R-:W-:Y:S01]  /*4ea0*/  HMMA.16816.F32.BF16 R68, R8, R30, R60 ;  /* 0x0000001e0844723c */ /* 0x000fe2000004183c */
[----:B-1----:R-:W-:-:S02]  /*4eb0*/  FFMA.FTZ R6, R134, c[0x0][0x2d0], -R3 ;  /* 0x0000b40086067a23 */ /* 0x002fc40000010803 */
[----:B------:R-:W-:Y:S02]  /*4ec0*/  LDSM.16.MT88.4 R132, [R200+0x2000] ;  /* 0x00200000c884783b */ /* 0x000fe40000004200 */
[----:B------:R1:W-:Y:S03]  /*4ed0*/  MUFU.EX2 R167, R6 ;  /* 0x0000000600a77308 */ /* 0x0003e60000000800 */
[----:B------:R-:W-:Y:S07]  /*4ee0*/  HMMA.16816.F32.BF16 R64, R8, R38, R44 ;  /* 0x000000260840723c */ /* 0x000fee000004182c */
[----:B----4-:R-:W-:-:S02]  /*4ef0*/  F2FP.BF16.PACK_AB R8, R170, R181 ;  /* 0x000000b5aa08723e */ /* 0x010fc400000010ff */
        /* <DEDUP_REMOVED lines=17> */
[----:B-1----:R-:W-:-:S04]  /*5010*/  FFMA.FTZ R6, R137, c[0x0][0x2d0], -R3 ;  /* 0x0000b40089067a23 */ /* 0x002fc80000010803 */
        /* <DEDUP_REMOVED lines=38> */
[----:B------:R-:W2:Y:S01]  /*5280*/  LDSM.16.MT88.4 R96, [R201+0x2000] ;  /* 0x00200000c960783b */ /* 0x000ea20000004200 */
[----:B-1----:R-:W-:-:S06]  /*5290*/  FFMA.FTZ R6, R153, c[0x0][0x2d0], -R3 ;  /* 0x0000b40099067a23 */ /* 0x002fcc0000010803 */
[C---:B-----5:R-:W-:Y:S01]  /*52a0*/  HMMA.16816.F32.BF16 R88, R8.reuse, R16, R88 ;  /* 0x000000100858723c */ /* 0x060fe20000041858 */
[----:B------:R1:W3:Y:S07]  /*52b0*/  MUFU.EX2 R80, R6 ;  /* 0x0000000600507308 */ /* 0x0002ee0000000800 */
[C---:B------:R-:W-:Y:S08]  /*52c0*/  HMMA.16816.F32.BF16 R68, R8.reuse, R18, R68 ;  /* 0x000000120844723c */ /* 0x040ff00000041844 */
[----:B------:R-:W-:Y:S01]  /*52d0*/  HMMA.16816.F32.BF16 R104, R8, R12, R92 ;  /* 0x0000000c0868723c */ /* 0x000fe2000004185c */
[--C-:B-1----:R-:W-:Y:S01]  /*52e0*/  FFMA.FTZ R6, R152, c[0x0][0x2d0], -R3.reuse ;  /* 0x0000b40098067a23 */ /* 0x102fe20000010803 */
[----:B---3--:R-:W-:Y:S01]  /*52f0*/  F2FP.BF16.PACK_AB R108, R80, R81 ;  /* 0x00000051506c723e */ /* 0x008fe200000010ff */
[----:B------:R-:W-:-:S02]  /*5300*/  FFMA.FTZ R3, R180, c[0x0][0x2d0], -R3 ;  /* 0x0000b400b4037a23 */ /* 0x000fc40000010803 */
[----:B------:R1:W-:Y:S03]  /*5310*/  MUFU.EX2 R77, R6 ;  /* 0x00000006004d7308 */ /* 0x0003e60000000800 */
[----:B------:R-:W-:Y:S05]  /*5320*/  HMMA.16816.F32.BF16 R64, R8, R14, R64 ;  /* 0x0000000e0840723c */ /* 0x000fea0000041840 */
[----:B------:R3:W4:Y:S02]  /*5330*/  MUFU.EX2 R241, R3 ;  /* 0x0000000300f17308 */ /* 0x0007240000000800 */
[----:B------:R-:W-:-:S02]  /*5340*/  F2FP.BF16.PACK_AB R8, R165, R167 ;  /* 0x000000a7a508723e */ /* 0x000fc400000010ff */
[----:B------:R-:W-:Y:S01]  /*5350*/  F2FP.BF16.PACK_AB R10, R115, R161 ;  /* 0x000000a1730a723e */ /* 0x000fe200000010ff */
[----:B-1----:R-:W-:-:S04]  /*5360*/  FFMA.FTZ R6, R197, c[0x0][0x2d0], -R4 ;  /* 0x0000b400c5067a23 */ /* 0x002fc80000010804 */
[----:B------:R1:W-:Y:S01]  /*5370*/  MUFU.EX2 R76, R6 ;  /* 0x00000006004c7308 */ /* 0x0003e20000000800 */
[----:B---3--:R-:W-:Y:S01]  /*5380*/  FFMA.FTZ R3, R194, c[0x0][0x2d0], -R2 ;  /* 0x0000b400c2037a23 */ /* 0x008fe20000010802 */
[----:B----4-:R-:W-:-:S06]  /*5390*/  F2FP.BF16.PACK_AB R110, R241, R77 ;  /* 0x0000004df16e723e */ /* 0x010fcc00000010ff */
[----:B------:R3:W-:Y:S01]  /*53a0*/  MUFU.EX2 R56, R3 ;  /* 0x0000000300387308 */ /* 0x0007e20000000800 */
[----:B-1----:R-:W-:-:S07]  /*53b0*/  FFMA.FTZ R6, R215, c[0x0][0x2d0], -R4 ;  /* 0x0000b400d7067a23 */ /* 0x002fce0000010804 */
[----:B------:R1:W4:Y:S01]  /*53c0*/  MUFU.EX2 R73, R6 ;  /* 0x0000000600497308 */ /* 0x0003220000000800 */
[----:B---3--:R-:W-:-:S07]  /*53d0*/  FFMA.FTZ R3, R196, c[0x0][0x2d0], -R2 ;  /* 0x0000b400c4037a23 */ /* 0x008fce0000010802 */
[----:B------:R3:W5:Y:S01]  /*53e0*/  MUFU.EX2 R58, R3 ;  /* 0x00000003003a7308 */ /* 0x0007620000000800 */
[----:B-1----:R-:W-:Y:S01]  /*53f0*/  FFMA.FTZ R6, R148, c[0x0][0x2d0], -R4 ;  /* 0x0000b40094067a23 */ /* 0x002fe20000010804 */
[----:B----4-:R-:W-:-:S06]  /*5400*/  F2FP.BF16.PACK_AB R9, R73, R76 ;  /* 0x0000004c4909723e */ /* 0x010fcc00000010ff */
[----:B------:R1:W-:Y:S01]  /*5410*/  MUFU.EX2 R72, R6 ;  /* 0x0000000600487308 */ /* 0x0003e20000000800 */
[--C-:B---3--:R-:W-:Y:S01]  /*5420*/  FFMA.FTZ R3, R192, c[0x0][0x2d0], -R2.reuse ;  /* 0x0000b400c0037a23 */ /* 0x108fe20000010802 */
[----:B-----5:R-:W-:Y:S01]  /*5430*/  F2FP.BF16.PACK_AB R152, R58, R56 ;  /* 0x000000383a98723e */ /* 0x020fe200000010ff */
[----:B------:R-:W-:-:S05]  /*5440*/  FFMA.FTZ R2, R187, c[0x0][0x2d0], -R2 ;  /* 0x0000b400bb027a23 */ /* 0x000fca0000010802 */
[----:B------:R3:W-:Y:S01]  /*5450*/  MUFU.EX2 R57, R3 ;  /* 0x0000000300397308 */ /* 0x0007e20000000800 */
[----:B-1----:R-:W-:-:S07]  /*5460*/  FFMA.FTZ R6, R149, c[0x0][0x2d0], -R4 ;  /* 0x0000b40095067a23 */ /* 0x002fce0000010804 */
[----:B------:R-:W1:Y:S01]  /*5470*/  MUFU.EX2 R59, R6 ;  /* 0x00000006003b7308 */ /* 0x000e620000000800 */
[----:B---3--:R-:W-:-:S04]  /*5480*/  FADD.FTZ R3, R239, R238 ;  /* 0x000000eeef037221 */ /* 0x008fc80000010000 */
[----:B------:R-:W-:Y:S01]  /*5490*/  FADD.FTZ R3, R242, R3 ;  /* 0x00000003f2037221 */ /* 0x000fe20000010000 */
[----:B-1----:R-:W-:-:S07]  /*54a0*/  F2FP.BF16.PACK_AB R11, R59, R72 ;  /* 0x000000483b0b723e */ /* 0x002fce00000010ff */
[C---:B------:R-:W-:Y:S01]  /*54b0*/  HMMA.16816.F32.BF16 R60, R8.reuse, R24, R60 ;  /* 0x00000018083c723c */ /* 0x040fe2000004183c */
[----:B------:R1:W3:Y:S07]  /*54c0*/  MUFU.EX2 R25, R2 ;  /* 0x0000000200197308 */ /* 0x0002ee0000000800 */
[C---:B------:R-:W-:Y:S08]  /*54d0*/  HMMA.16816.F32.BF16 R32, R8.reuse, R22, R32 ;  /* 0x000000160820723c */ /* 0x040ff00000041820 */
[----:B------:R-:W-:Y:S01]  /*54e0*/  HMMA.16816.F32.BF16 R48, R8, R20, R48 ;  /* 0x000000140830723c */ /* 0x000fe20000041830 */
[----:B-1----:R-:W-:Y:S01]  /*54f0*/  FFMA.FTZ R2, R186, c[0x0][0x2d0], -R0 ;  /* 0x0000b400ba027a23 */ /* 0x002fe20000010800 */
[----:B---3--:R-:W-:-:S03]  /*5500*/  F2FP.BF16.PACK_AB R154, R25, R57 ;  /* 0x00000039199a723e */ /* 0x008fc600000010ff */
[----:B------:R1:W-:Y:S03]  /*5510*/  MUFU.EX2 R24, R2 ;  /* 0x0000000200187308 */ /* 0x0003e60000000800 */
[C---:B------:R-:W-:Y:S08]  /*5520*/  HMMA.16816.F32.BF16 R44, R8.reuse, R12, R44 ;  /* 0x0000000c082c723c */ /* 0x040ff0000004182c */
[----:B------:R-:W-:Y:S01]  /*5530*/  HMMA.16816.F32.BF16 R52, R8, R26, R52 ;  /* 0x0000001a0834723c */ /* 0x000fe20000041834 */
[----:B-1----:R-:W-:-:S07]  /*5540*/  FFMA.FTZ R2, R188, c[0x0][0x2d0], -R0 ;  /* 0x0000b400bc027a23 */ /* 0x002fce0000010800 */
[C---:B------:R-:W-:Y:S01]  /*5550*/  HMMA.16816.F32.BF16 R40, R8.reuse, R16, R40 ;  /* 0x000000100828723c */ /* 0x040fe20000041828 */
[----:B------:R1:W3:Y:S07]  /*5560*/  MUFU.EX2 R22, R2 ;  /* 0x0000000200167308 */ /* 0x0002ee0000000800 */
[C---:B------:R-:W-:Y:S01]  /*5570*/  HMMA.16816.F32.BF16 R28, R8.reuse, R18, R28 ;  /* 0x00000012081c723c */ /* 0x040fe2000004181c */
[----:B------:R-:W4:Y:S07]  /*5580*/  LDSM.16.MT88.4 R16, [R203+0x2000] ;  /* 0x00200000cb10783b */ /* 0x000f2e0000004200 */
[----:B------:R-:W-:Y:S01]  /*5590*/  HMMA.16816.F32.BF16 R36, R8, R14, R36 ;  /* 0x0000000e0824723c */ /* 0x000fe20000041824 */
[--C-:B-1----:R-:W-:Y:S01]  /*55a0*/  FFMA.FTZ R2, R193, c[0x0][0x2d0], -R0.reuse ;  /* 0x0000b400c1027a23 */ /* 0x102fe20000010800 */
[----:B---3--:R-:W-:Y:S01]  /*55b0*/  F2FP.BF16.PACK_AB R153, R22, R24 ;  /* 0x000000181699723e */ /* 0x008fe200000010ff */
[----:B------:R-:W-:-:S02]  /*55c0*/  FFMA.FTZ R0, R198, c[0x0][0x2d0], -R0 ;  /* 0x0000b400c6007a23 */ /* 0x000fc40000010800 */
[----:B------:R1:W-:Y:S08]  /*55d0*/  MUFU.EX2 R21, R2 ;  /* 0x0000000200157308 */ /* 0x0003f00000000800 */
[----:B------:R3:W5:Y:S01]  /*55e0*/  MUFU.EX2 R20, R0 ;  /* 0x0000000000147308 */ /* 0x0007620000000800 */
[----:B-1----:R-:W-:-:S04]  /*55f0*/  FADD.FTZ R2, R240, R228 ;  /* 0x000000e4f0027221 */ /* 0x002fc80000010000 */
[----:B------:R-:W-:Y:S02]  /*5600*/  FADD.FTZ R6, R227, R2 ;  /* 0x00000002e3067221 */ /* 0x000fe40000010000 */
[----:B---3--:R-:W-:Y:S01]  /*5610*/  FFMA.FTZ R0, R199, c[0x0][0x2d0], -R4 ;  /* 0x0000b400c7007a23 */ /* 0x008fe20000010804 */
[----:B-----5:R-:W-:-:S03]  /*5620*/  F2FP.BF16.PACK_AB R155, R20, R21 ;  /* 0x00000015149b723e */ /* 0x020fc600000010ff */
[----:B------:R1:W-:Y:S04]  /*5630*/  MUFU.EX2 R12, R0 ;  /* 0x00000000000c7308 */ /* 0x0003e80000000800 */
[C---:B------:R-:W-:Y:S08]  /*5640*/  HMMA.16816.F32.BF16 R120, R152.reuse, R132, R120 ;  /* 0x000000849878723c */ /* 0x040ff00000041878 */
[----:B------:R-:W-:Y:S01]  /*5650*/  HMMA.16816.F32.BF16 R128, R152, R134, R128 ;  /* 0x000000869880723c */ /* 0x000fe20000041880 */
[----:B-1----:R-:W-:-:S04]  /*5660*/  FFMA.FTZ R0, R217, c[0x0][0x2d0], -R4 ;  /* 0x0000b400d9007a23 */ /* 0x002fc80000010804 */
[----:B------:R1:W3:Y:S03]  /*5670*/  MUFU.EX2 R9, R0 ;  /* 0x0000000000097308 */ /* 0x0002e60000000800 */
[C---:B------:R-:W-:Y:S08]  /*5680*/  HMMA.16816.F32.BF16 R140, R152.reuse, R84, R140 ;  /* 0x00000054988c723c */ /* 0x040ff0000004188c */
[----:B------:R-:W-:Y:S01]  /*5690*/  HMMA.16816.F32.BF16 R144, R152, R86, R144 ;  /* 0x000000569890723c */ /* 0x000fe20000041890 */
[----:B-1----:R-:W-:Y:S01]  /*56a0*/  FFMA.FTZ R0, R218, c[0x0][0x2d0], -R4 ;  /* 0x0000b400da007a23 */ /* 0x002fe20000010804 */
[----:B---3--:R-:W-:-:S06]  /*56b0*/  F2FP.BF16.PACK_AB R109, R9, R12 ;  /* 0x0000000c096d723e */ /* 0x008fcc00000010ff */
[C---:B--2---:R-:W-:Y:S01]  /*56c0*/  HMMA.16816.F32.BF16 R88, R152.reuse, R96, R88 ;  /* 0x000000609858723c */ /* 0x044fe20000041858 */
[----:B------:R1:W-:Y:S07]  /*56d0*/  MUFU.EX2 R10, R0 ;  /* 0x00000000000a7308 */ /* 0x0003ee0000000800 */
[C---:B------:R-:W-:Y:S08]  /*56e0*/  HMMA.16816.F32.BF16 R92, R152.reuse, R98, R68 ;  /* 0x00000062985c723c */ /* 0x040ff00000041844 */
[----:B----4-:R-:W-:Y:S01]  /*56f0*/  HMMA.16816.F32.BF16 R104, R152, R16, R104 ;  /* 0x000000109868723c */ /* 0x010fe20000041868 */
        /* <DEDUP_REMOVED lines=73> */
[----:B------:R-:W-:Y:S01]  /*5b90*/  IADD3 R0, R244, -0x2, RZ ;  /* 0xfffffffef4007810 */ /* 0x000fe20007ffe0ff */
[----:B------:R-:W-:Y:S02]  /*5ba0*/  FADD.FTZ R6, R117, R6 ;  /* 0x0000000675067221 */ /* 0x000fe40000010000 */
[----:B------:R-:W-:Y:S01]  /*5bb0*/  FADD.FTZ R4, R77, R4 ;  /* 0x000000044d047221 */ /* 0x000fe20000010000 */
[----:B------:R-:W-:Y:S01]  /*5bc0*/  ISETP.GE.AND P0, PT, R0, R250, PT ;  /* 0x000000fa0000720c */ /* 0x000fe20003f06270 */
        /* <DEDUP_REMOVED lines=9> */
[----:B------:R-:W-:Y:S05]  /*5c60*/  @!P0 BRA `(.L_x_1689) ;  /* 0x00002ec000008947 */ /* 0x000fea0003800000 */
[----:B------:R-:W-:Y:S01]  /*5c70*/  MOV R215, R0 ;  /* 0x0000000000d77202 */ /* 0x000fe20000000f00 */
[----:B------:R-:W-:Y:S01]  /*5c80*/  IMAD.MOV.U32 R0, RZ, RZ, R114 ;  /* 0x000000ffff007224 */ /* 0x000fe200078e0072 */
[----:B------:R-:W-:Y:S01]  /*5c90*/  MOV R3, R113 ;  /* 0x0000007100037202 */ /* 0x000fe20000000f00 */
[----:B------:R-:W-:Y:S01]  /*5ca0*/  IMAD.MOV.U32 R115, RZ, RZ, R112 ;  /* 0x000000ffff737224 */ /* 0x000fe200078e0070 */
[----:B------:R-:W-:Y:S02]  /*5cb0*/  MOV R118, R5 ;  /* 0x0000000500767202 */ /* 0x000fe40000000f00 */
.L_x_1690:
[----:B------:R-:W2:Y:S01]  /*5cc0*/  LDL R72, [R1+0x10] ;  /* 0x0000100001487983 */ /* 0x000ea20000100800 */
[----:B------:R-:W-:Y:S04]  /*5cd0*/  DEPBAR.LE SB0, 0x0 ;  /* 0x000080000000791a */ /* 0x000fe80000000000 */
[----:B------:R-:W3:Y:S01]  /*5ce0*/  LDL.64 R70, [R1+0x8] ;  /* 0x0000080001467983 */ /* 0x000ee20000100a00 */
[----:B------:R-:W-:Y:S01]  /*5cf0*/  WARPSYNC 0xffffffff ;  /* 0xffffffff00007948 */ /* 0x000fe20003800000 */
[----:B------:R-:W-:Y:S01]  /*5d00*/  SHF.R.S32.HI R2, RZ, 0x1f, R215 ;  /* 0x0000001fff027819 */ /* 0x000fe200000114d7 */
[C---:B------:R-:W-:Y:S01]  /*5d10*/  IMAD.WIDE.U32 R68, R215.reuse, c[0x0][0x208], RZ ;  /* 0x00008200d7447a25 */ /* 0x040fe200078e00ff */
[----:B------:R-:W-:Y:S02]  /*5d20*/  MOV R114, c[0x0][0x208] ;  /* 0x0000820000727a02 */ /* 0x000fe40000000f00 */
[----:B------:R-:W-:Y:S01]  /*5d30*/  BAR.SYNC.DEFER_BLOCKING 0x0 ;  /* 0x0000000000007b1d */ /* 0x000fe20000010000 */
[----:B------:R-:W-:Y:S01]  /*5d40*/  IMAD R2, R2, c[0x0][0x208], RZ ;  /* 0x0000820002027a24 */ /* 0x000fe200078e02ff */
[----:B------:R-:W-:Y:S02]  /*5d50*/  MOV R74, 0x5 ;  /* 0x00000005004a7802 */ /* 0x000fe40000000f00 */
[C---:B------:R-:W-:Y:S01]  /*5d60*/  SHF.L.U32 R190, R114.reuse, 0x5, RZ ;  /* 0x0000000572be7819 */ /* 0x040fe200000006ff */
[----:B------:R-:W-:Y:S01]  /*5d70*/  IMAD R2, R215, c[0x0][0x20c], R2 ;  /* 0x00008300d7027a24 */ /* 0x000fe200078e0202 */
[----:B------:R-:W-:Y:S04]  /*5d80*/  SHF.L.U64.HI R114, R114, R74, c[0x0][0x20c] ;  /* 0x0000830072727619 */ /* 0x000fe8000001024a */
[----:B------:R-:W-:Y:S05]  /*5d90*/  IADD3 R2, R69, R2, RZ ;  /* 0x0000000245027210 */ /* 0x000fea0007ffe0ff */
[----:B------:R-:W-:Y:S01]  /*5da0*/  IMAD R2, R2, 0x50, RZ ;  /* 0x0000005002027824 */ /* 0x000fe200078e02ff */
[----:B------:R-:W-:Y:S08]  /*5db0*/  LDSM.16.M88.4 R80, [R206] ;  /* 0x00000000ce50783b */ /* 0x000ff00000000200 */
[----:B------:R-:W1:Y:S08]  /*5dc0*/  LDSM.16.M88.4 R16, [R119] ;  /* 0x000000007710783b */ /* 0x000e700000000200 */
[----:B------:R-:W4:Y:S08]  /*5dd0*/  LDSM.16.M88.4 R76, [R206+0x2000] ;  /* 0x00200000ce4c783b */ /* 0x000f300000000200 */
[----:B------:R-:W5:Y:S08]  /*5de0*/  LDSM.16.M88.4 R32, [R119+0x800] ;  /* 0x000800007720783b */ /* 0x000f700000000200 */
[----:B------:R-:W5:Y:S08]  /*5df0*/  LDSM.16.M88.4 R48, [R119+0x1000] ;  /* 0x001000007730783b */ /* 0x000f700000000200 */
[----:B------:R-:W5:Y:S01]  /*5e00*/  LDSM.16.M88.4 R64, [R119+0x1800] ;  /* 0x001800007740783b */ /* 0x000f620000000200 */
[-C--:B-1----:R-:W-:Y:S07]  /*5e10*/  HMMA.16816.F32.BF16 R4, R80, R16.reuse, RZ ;  /* 0x000000105004723c */ /* 0x082fee00000418ff */
[----:B------:R-:W1:Y:S01]  /*5e20*/  LDSM.16.M88.4 R156, [R119+0x2000] ;  /* 0x00200000779c783b */ /* 0x000e620000000200 */
[C---:B----4-:R-:W-:Y:S07]  /*5e30*/  HMMA.16816.F32.BF16 R8, R76.reuse, R16, RZ ;  /* 0x000000104c08723c */ /* 0x050fee00000418ff */
[----:B------:R-:W-:Y:S01]  /*5e40*/  LDSM.16.M88.4 R160, [R209] ;  /* 0x00000000d1a0783b */ /* 0x000fe20000000200 */
[-C--:B------:R-:W-:Y:S07]  /*5e50*/  HMMA.16816.F32.BF16 R12, R76, R18.reuse, RZ ;  /* 0x000000124c0c723c */ /* 0x080fee00000418ff */
[----:B------:R-:W4:Y:S01]  /*5e60*/  LDSM.16.M88.4 R164, [R210] ;  /* 0x00000000d2a4783b */ /* 0x000f220000000200 */
[C---:B------:R-:W-:Y:S07]  /*5e70*/  HMMA.16816.F32.BF16 R16, R80.reuse, R18, RZ ;  /* 0x000000125010723c */ /* 0x040fee00000418ff */
[----:B------:R-:W1:Y:S01]  /*5e80*/  LDSM.16.M88.4 R168, [R209+0x2000] ;  /* 0x00200000d1a8783b */ /* 0x000e620000000200 */
[-C--:B-----5:R-:W-:Y:S07]  /*5e90*/  HMMA.16816.F32.BF16 R20, R80, R32.reuse, RZ ;  /* 0x000000205014723c */ /* 0x0a0fee00000418ff */
[----:B------:R-:W5:Y:S01]  /*5ea0*/  LDSM.16.M88.4 R172, [R214] ;  /* 0x00000000d6ac783b */ /* 0x000f620000000200 */
[C---:B------:R-:W-:Y:S07]  /*5eb0*/  HMMA.16816.F32.BF16 R24, R76.reuse, R32, RZ ;  /* 0x000000204c18723c */ /* 0x040fee00000418ff */
[----:B------:R-:W1:Y:S01]  /*5ec0*/  LDSM.16.M88.4 R176, [R213] ;  /* 0x00000000d5b0783b */ /* 0x000e620000000200 */
[-C--:B------:R-:W-:Y:S07]  /*5ed0*/  HMMA.16816.F32.BF16 R28, R76, R34.reuse, RZ ;  /* 0x000000224c1c723c */ /* 0x080fee00000418ff */
[----:B------:R-:W1:Y:S01]  /*5ee0*/  LDSM.16.M88.4 R180, [R212] ;  /* 0x00000000d4b4783b */ /* 0x000e620000000200 */
[C---:B------:R-:W-:Y:S07]  /*5ef0*/  HMMA.16816.F32.BF16 R32, R80.reuse, R34, RZ ;  /* 0x000000225020723c */ /* 0x040fee00000418ff */
[----:B------:R-:W1:Y:S01]  /*5f00*/  LDSM.16.M88.4 R184, [R211] ;  /* 0x00000000d3b8783b */ /* 0x000e620000000200 */
[-C--:B------:R-:W-:Y:S07]  /*5f10*/  HMMA.16816.F32.BF16 R36, R80, R48.reuse, RZ ;  /* 0x000000305024723c */ /* 0x080fee00000418ff */
[----:B------:R-:W5:Y:S01]  /*5f20*/  LDL.64 R218, [R1] ;  /* 0x0000000001da7983 */ /* 0x000f620000100a00 */
[C---:B------:R-:W-:Y:S08]  /*5f30*/  HMMA.16816.F32.BF16 R40, R76.reuse, R48, RZ ;  /* 0x000000304c28723c */ /* 0x040ff000000418ff */
[-C--:B------:R-:W-:Y:S08]  /*5f40*/  HMMA.16816.F32.BF16 R44, R76, R50.reuse, RZ ;  /* 0x000000324c2c723c */ /* 0x080ff000000418ff */
[C---:B------:R-:W-:Y:S08]  /*5f50*/  HMMA.16816.F32.BF16 R48, R80.reuse, R50, RZ ;  /* 0x000000325030723c */ /* 0x040ff000000418ff */
[-C--:B------:R-:W-:Y:S08]  /*5f60*/  HMMA.16816.F32.BF16 R52, R80, R64.reuse, RZ ;  /* 0x000000405034723c */ /* 0x080ff000000418ff */
[C---:B------:R-:W-:Y:S08]  /*5f70*/  HMMA.16816.F32.BF16 R56, R76.reuse, R64, RZ ;  /* 0x000000404c38723c */ /* 0x040ff000000418ff */
[-C--:B------:R-:W-:Y:S08]  /*5f80*/  HMMA.16816.F32.BF16 R60, R76, R66.reuse, RZ ;  /* 0x000000424c3c723c */ /* 0x080ff000000418ff */
[C---:B------:R-:W-:Y:S04]  /*5f90*/  HMMA.16816.F32.BF16 R64, R80.reuse, R66, RZ ;  /* 0x000000425040723c */ /* 0x040fe800000418ff */
[----:B--2---:R-:W-:Y:S02]  /*5fa0*/  MOV R73, R72 ;  /* 0x0000004800497202 */ /* 0x004fe40000000f00 */
[----:B---3--:R-:W-:Y:S06]  /*5fb0*/  MOV R72, R70 ;  /* 0x0000004600487202 */ /* 0x008fec0000000f00 */
[----:B------:R-:W-:Y:S02]  /*5fc0*/  IMAD.WIDE.U32 R72, R68, 0x50, R72 ;  /* 0x0000005044487825 */ /* 0x000fe400078e0048 */
[-C--:B-1----:R-:W-:Y:S03]  /*5fd0*/  HMMA.16816.F32.BF16 R68, R80, R156.reuse, RZ ;  /* 0x0000009c5044723c */ /* 0x082fe600000418ff */
[----:B------:R-:W-:Y:S02]  /*5fe0*/  LEA R116, P0, R72, c[0x0][0x1f8], 0x1 ;  /* 0x00007e0048747a11 */ /* 0x000fe400078008ff */
[----:B------:R-:W-:Y:S02]  /*5ff0*/  IADD3 R2, R73, R2, RZ ;  /* 0x0000000249027210 */ /* 0x000fe40007ffe0ff */
[----:B------:R-:W-:Y:S02]  /*6000*/  IADD3 R112, P2, R116, R190, RZ ;  /* 0x000000be74707210 */ /* 0x000fe40007f5e0ff */
[----:B------:R-:W-:Y:S02]  /*6010*/  LEA.HI.X R117, R72, c[0x0][0x1fc], R2, 0x1, P0 ;  /* 0x00007f0048757a11 */ /* 0x000fe400000f0c02 */
[C---:B------:R-:W-:Y:S02]  /*6020*/  HMMA.16816.F32.BF16 R72, R76.reuse, R156, RZ ;  /* 0x0000009c4c48723c */ /* 0x040fe400000418ff */
[----:B------:R-:W-:Y:S01]  /*6030*/  IADD3.X R113, R117, R114, RZ, P2, !PT ;  /* 0x0000007275717210 */ /* 0x000fe200017fe4ff */
[----:B------:R-:W-:Y:S01]  /*6040*/  @!PT LDS RZ, [RZ] ;  /* 0x00000000fffff984 */ /* 0x000fe20000000800 */
[----:B------:R-:W-:Y:S01]  /*6050*/  @!PT LDS RZ, [RZ] ;  /* 0x00000000fffff984 */ /* 0x000fe20000000800 */
[----:B------:R-:W-:Y:S01]  /*6060*/  @!PT LDS RZ, [RZ] ;  /* 0x00000000fffff984 */ /* 0x000fe20000000800 */
[----:B------:R1:W-:Y:S01]  /*6070*/  LDGSTS.E.BYPASS.LTC128B.128 [R216+0x100], [R116.64], !P1 ;  /* 0x0010000074d87fae */ /* 0x0003e2000c901d48 */
[----:B------:R-:W-:Y:S04]  /*6080*/  IADD3 R188, P0, R112, R190, RZ ;  /* 0x000000be70bc7210 */ /* 0x000fe80007f1e0ff */
[-C--:B------:R-:W-:Y:S01]  /*6090*/  HMMA.16816.F32.BF16 R76, R76, R158.reuse, RZ ;  /* 0x0000009e4c4c723c */ /* 0x080fe200000418ff */
[----:B------:R-:W-:Y:S02]  /*60a0*/  IADD3.X R189, R113, R114, RZ, P0, !PT ;  /* 0x0000007271bd7210 */ /* 0x000fe400007fe4ff */
[----:B------:R2:W-:Y:S01]  /*60b0*/  LDGSTS.E.BYPASS.LTC128B.128 [R216+0x900], [R112.64], !P1 ;  /* 0x0090000070d87fae */ /* 0x0005e2000c901d48 */
[----:B------:R-:W-:Y:S04]  /*60c0*/  IADD3 R156, P2, R188, R190, RZ ;  /* 0x000000bebc9c7210 */ /* 0x000fe80007f5e0ff */
[----:B------:R-:W-:Y:S03]  /*60d0*/  HMMA.16816.F32.BF16 R80, R80, R158, RZ ;  /* 0x0000009e5050723c */ /* 0x000fe600000418ff */
[----:B------:R3:W-:Y:S01]  /*60e0*/  LDGSTS.E.BYPASS.LTC128B.128 [R216+0x1100], [R188.64], !P1 ;  /* 0x01100000bcd87fae */ /* 0x0007e2000c901d48 */
[----:B------:R-:W-:Y:S04]  /*60f0*/  IADD3.X R157, R189, R114, RZ, P2, !PT ;  /* 0x00000072bd9d7210 */ /* 0x000fe800017fe4ff */
[-C--:B----4-:R-:W-:Y:S03]  /*6100*/  HMMA.16816.F32.BF16 R4, R160, R164.reuse, R4 ;  /* 0x000000a4a004723c */ /* 0x090fe60000041804 */
[----:B------:R4:W-:Y:S02]  /*6110*/  LDGSTS.E.BYPASS.LTC128B.128 [R216+0x1900], [R156.64], !P1 ;  /* 0x019000009cd87fae */ /* 0x0009e4000c901d48 */
[----:B-1----:R-:W-:Y:S03]  /*6120*/  IADD3 R116, P0, R156, R190, RZ ;  /* 0x000000be9c747210 */ /* 0x002fe60007f1e0ff */
[C---:B------:R-:W-:Y:S04]  /*6130*/  HMMA.16816.F32.BF16 R8, R168.reuse, R164, R8 ;  /* 0x000000a4a808723c */ /* 0x040fe80000041808 */
[----:B------:R-:W-:Y:S02]  /*6140*/  IADD3.X R117, R157, R114, RZ, P0, !PT ;  /* 0x000000729d757210 */ /* 0x000fe400007fe4ff */
[C---:B------:R-:W-:Y:S02]  /*6150*/  ISETP.GT.AND P0, PT, R215.reuse, R250, PT ;  /* 0x000000fad700720c */ /* 0x040fe40003f04270 */
[-C--:B------:R-:W-:Y:S01]  /*6160*/  HMMA.16816.F32.BF16 R12, R168, R166.reuse, R12 ;  /* 0x000000a6a80c723c */ /* 0x080fe2000004180c */
[----:B------:R1:W-:Y:S03]  /*6170*/  LDGSTS.E.BYPASS.LTC128B.128 [R216+0x2100], [R116.64], !P1 ;  /* 0x0210000074d87fae */ /* 0x0003e6000c901d48 */
[----:B------:R-:W-:Y:S04]  /*6180*/  IADD3 R215, R215, -0x1, RZ ;  /* 0xffffffffd7d77810 */ /* 0x000fe80007ffe0ff */
[C---:B------:R-:W-:Y:S01]  /*6190*/  HMMA.16816.F32.BF16 R16, R160.reuse, R166, R16 ;  /* 0x000000a6a010723c */ /* 0x040fe20000041810 */
[----:B---3--:R-:W-:Y:S07]  /*61a0*/  LDSM.16.M88.4 R188, [R205] ;  /* 0x00000000cdbc783b */ /* 0x008fee0000000200 */
[-C--:B-----5:R-:W-:Y:S01]  /*61b0*/  HMMA.16816.F32.BF16 R20, R160, R172.reuse, R20 ;  /* 0x000000aca014723c */ /* 0x0a0fe20000041814 */
[----:B------:R-:W0:Y:S07]  /*61c0*/  LDGDEPBAR ;  /* 0x00000000000079af */ /* 0x000e2e0000000000 */
[C---:B------:R-:W-:Y:S01]  /*61d0*/  HMMA.16816.F32.BF16 R24, R168.reuse, R172, R24 ;  /* 0x000000aca818723c */ /* 0x040fe20000041818 */
[----:B----4-:R-:W3:Y:S07]  /*61e0*/  LDSM.16.M88.4 R156, [R207] ;  /* 0x00000000cf9c783b */ /* 0x010eee0000000200 */
[-C--:B------:R-:W-:Y:S01]  /*61f0*/  HMMA.16816.F32.BF16 R28, R168, R174.reuse, R28 ;  /* 0x000000aea81c723c */ /* 0x080fe2000004181c */
[----:B------:R-:W4:Y:S07]  /*6200*/  LDSM.16.M88.4 R192, [R207+0x2000] ;  /* 0x00200000cfc0783b */ /* 0x000f2e0000000200 */
[C---:B------:R-:W-:Y:S01]  /*6210*/  HMMA.16816.F32.BF16 R32, R160.reuse, R174, R32 ;  /* 0x000000aea020723c */ /* 0x040fe20000041820 */
[----:B------:R-:W5:Y:S07]  /*6220*/  LDSM.16.M88.4 R196, [R205+0x800] ;  /* 0x00080000cdc4783b */ /* 0x000f6e0000000200 */
[-C--:B------:R-:W-:Y:S01]  /*6230*/  HMMA.16816.F32.BF16 R36, R160, R176.reuse, R36 ;  /* 0x000000b0a024723c */ /* 0x080fe20000041824 */
[----:B------:R-:W1:Y:S07]  /*6240*/  LDSM.16.M88.4 R164, [R205+0x1000] ;  /* 0x00100000cda4783b */ /* 0x000e6e0000000200 */
[C---:B------:R-:W-:Y:S01]  /*6250*/  HMMA.16816.F32.BF16 R40, R168.reuse, R176, R40 ;  /* 0x000000b0a828723c */ /* 0x040fe20000041828 */
[----:B------:R-:W-:Y:S07]  /*6260*/  LDSM.16.M88.4 R172, [R208] ;  /* 0x00000000d0ac783b */ /* 0x000fee0000000200 */
[-C--:B------:R-:W-:Y:S08]  /*6270*/  HMMA.16816.F32.BF16 R44, R168, R178.reuse, R44 ;  /* 0x000000b2a82c723c */ /* 0x080ff0000004182c */
[C---:B------:R-:W-:Y:S01]  /*6280*/  HMMA.16816.F32.BF16 R48, R160.reuse, R178, R48 ;  /* 0x000000b2a030723c */ /* 0x040fe20000041830 */
[----:B------:R-:W-:Y:S07]  /*6290*/  LDSM.16.M88.4 R176, [R202] ;  /* 0x00000000cab0783b */ /* 0x000fee0000000200 */
        /* <DEDUP_REMOVED lines=8> */
[----:B------:R-:W-:Y:S07]  /*6320*/  LDSM.16.M88.4 R168, [R205+0x2000] ;  /* 0x00200000cda8783b */ /* 0x000fee0000000200 */
[----:B------:R-:W-:Y:S01]  /*6330*/  HMMA.16816.F32.BF16 R80, R160, R186, R80 ;  /* 0x000000baa050723c */ /* 0x000fe20000041850 */
[----:B------:R-:W1:Y:S07]  /*6340*/  LDSM.16.M88.4 R160, [R205+0x1800] ;  /* 0x00180000cda0783b */ /* 0x000e6e0000000200 */
[-C--:B---3--:R-:W-:Y:S01]  /*6350*/  HMMA.16816.F32.BF16 R4, R156, R188.reuse, R4 ;  /* 0x000000bc9c04723c */ /* 0x088fe20000041804 */
[----:B------:R-:W3:Y:S07]  /*6360*/  LDSM.16.M88.4 R184, [R202+0x800] ;  /* 0x00080000cab8783b */ /* 0x000eee0000000200 */
[C---:B----4-:R-:W-:Y:S08]  /*6370*/  HMMA.16816.F32.BF16 R8, R192.reuse, R188, R8 ;  /* 0x000000bcc008723c */ /* 0x050ff00000041808 */
[-C--:B------:R-:W-:Y:S08]  /*6380*/  HMMA.16816.F32.BF16 R12, R192, R190.reuse, R12 ;  /* 0x000000bec00c723c */ /* 0x080ff0000004180c */
[C---:B------:R-:W-:Y:S01]  /*6390*/  HMMA.16816.F32.BF16 R16, R156.reuse, R190, R16 ;  /* 0x000000be9c10723c */ /* 0x040fe20000041810 */
[----:B------:R-:W4:Y:S07]  /*63a0*/  LDSM.16.M88.4 R188, [R202+0x1000] ;  /* 0x00100000cabc783b */ /* 0x000f2e0000000200 */
[-C--:B-----5:R-:W-:Y:S08]  /*63b0*/  HMMA.16816.F32.BF16 R20, R156, R196.reuse, R20 ;  /* 0x000000c49c14723c */ /* 0x0a0ff00000041814 */
[C---:B------:R-:W-:Y:S08]  /*63c0*/  HMMA.16816.F32.BF16 R24, R192.reuse, R196, R24 ;  /* 0x000000c4c018723c */ /* 0x040ff00000041818 */
[-C--:B------:R-:W-:Y:S08]  /*63d0*/  HMMA.16816.F32.BF16 R28, R192, R198.reuse, R28 ;  /* 0x000000c6c01c723c */ /* 0x080ff0000004181c */
[C---:B------:R-:W-:Y:S01]  /*63e0*/  HMMA.16816.F32.BF16 R32, R156.reuse, R198, R32 ;  /* 0x000000c69c20723c */ /* 0x040fe20000041820 */
[----:B------:R-:W5:Y:S07]  /*63f0*/  LDSM.16.M88.4 R196, [R202+0x1800] ;  /* 0x00180000cac4783b */ /* 0x000f6e0000000200 */
        /* <DEDUP_REMOVED lines=11> */
[----:B------:R-:W-:Y:S01]  /*64b0*/  HMMA.16816.F32.BF16 R80, R156, R170, R80 ;  /* 0x000000aa9c50723c */ /* 0x000fe20000041850 */
[----:B------:R-:W1:Y:S01]  /*64c0*/  LDSM.16.M88.4 R156, [R202+0x2000] ;  /* 0x00200000ca9c783b */ /* 0x000e620000000200 */
[----:B------:R-:W-:Y:S06]  /*64d0*/  DEPBAR.LE SB0, 0x0 ;  /* 0x000080000000791a */ /* 0x000fec0000000000 */
[-C--:B------:R-:W-:Y:S01]  /*64e0*/  HMMA.16816.F32.BF16 R4, R172, R176.reuse, R4 ;  /* 0x000000b0ac04723c */ /* 0x080fe20000041804 */
[----:B------:R-:W-:Y:S07]  /*64f0*/  BAR.SYNC.DEFER_BLOCKING 0x0 ;  /* 0x0000000000007b1d */ /* 0x000fee0000010000 */
[C---:B------:R-:W-:Y:S08]  /*6500*/  HMMA.16816.F32.BF16 R8, R180.reuse, R176, R8 ;  /* 0x000000b0b408723c */ /* 0x040ff00000041808 */
[-C--:B------:R-:W-:Y:S08]  /*6510*/  HMMA.16816.F32.BF16 R12, R180, R178.reuse, R12 ;  /* 0x000000b2b40c723c */ /* 0x080ff0000004180c */
[C---:B------:R-:W-:Y:S04]  /*6520*/  HMMA.16816.F32.BF16 R16, R172.reuse, R178, R16 ;  /* 0x000000b2ac10723c */ /* 0x040fe80000041810 */
[----:B------:R-:W-:Y:S02]  /*6530*/  FMNMX.FTZ R2, R4, R0, !PT ;  /* 0x0000000004027209 */ /* 0x000fe40007810000 */
[----:B--2---:R-:W-:Y:S02]  /*6540*/  FMNMX.FTZ R112, R6, R3, !PT ;  /* 0x0000000306707209 */ /* 0x004fe40007810000 */
[-C--:B---3--:R-:W-:Y:S04]  /*6550*/  HMMA.16816.F32.BF16 R20, R172, R184.reuse, R20 ;  /* 0x000000b8ac14723c */ /* 0x088fe80000041814 */
[----:B------:R-:W-:Y:S02]  /*6560*/  FMNMX.FTZ R2, R5, R2, !PT ;  /* 0x0000000205027209 */ /* 0x000fe40007810000 */
[----:B------:R-:W-:Y:S02]  /*6570*/  FMNMX.FTZ R112, R7, R112, !PT ;  /* 0x0000007007707209 */ /* 0x000fe40007810000 */
        /* <DEDUP_REMOVED lines=8> */
[-C--:B----4-:R-:W-:Y:S04]  /*6600*/  HMMA.16816.F32.BF16 R36, R172, R188.reuse, R36 ;  /* 0x000000bcac24723c */ /* 0x090fe80000041824 */
[----:B------:R-:W-:Y:S02]  /*6610*/  FMNMX.FTZ R2, R20, R2, !PT ;  /* 0x0000000214027209 */ /* 0x000fe40007810000 */
[----:B------:R-:W-:Y:S02]  /*6620*/  FMNMX.FTZ R112, R22, R112, !PT ;  /* 0x0000007016707209 */ /* 0x000fe40007810000 */
[C---:B------:R-:W-:Y:S04]  /*6630*/  HMMA.16816.F32.BF16 R40, R180.reuse, R188, R40 ;  /* 0x000000bcb428723c */ /* 0x040fe80000041828 */
[----:B------:R-:W-:Y:S02]  /*6640*/  FMNMX.FTZ R2, R21, R2, !PT ;  /* 0x0000000215027209 */ /* 0x000fe40007810000 */
[----:B------:R-:W-:Y:S02]  /*6650*/  FMNMX.FTZ R113, R9, R113, !PT ;  /* 0x0000007109717209 */ /* 0x000fe40007810000 */
[-C--:B------:R-:W-:Y:S04]  /*6660*/  HMMA.16816.F32.BF16 R44, R180, R190.reuse, R44 ;  /* 0x000000beb42c723c */ /* 0x080fe8000004182c */
[----:B------:R-:W-:Y:S02]  /*6670*/  FMNMX.FTZ R2, R32, R2, !PT ;  /* 0x0000000220027209 */ /* 0x000fe40007810000 */
[----:B------:R-:W-:Y:S02]  /*6680*/  FMNMX.FTZ R113, R12, R113, !PT ;  /* 0x000000710c717209 */ /* 0x000fe40007810000 */
[C---:B------:R-:W-:Y:S04]  /*6690*/  HMMA.16816.F32.BF16 R48, R172.reuse, R190, R48 ;  /* 0x000000beac30723c */ /* 0x040fe80000041830 */
[----:B------:R-:W-:Y:S02]  /*66a0*/  FMNMX.FTZ R112, R23, R112, !PT ;  /* 0x0000007017707209 */ /* 0x000fe40007810000 */
[----:B------:R-:W-:Y:S02]  /*66b0*/  FMNMX.FTZ R2, R33, R2, !PT ;  /* 0x0000000221027209 */ /* 0x000fe40007810000 */
[-C--:B-----5:R-:W-:Y:S04]  /*66c0*/  HMMA.16816.F32.BF16 R52, R172, R196.reuse, R52 ;  /* 0x000000c4ac34723c */ /* 0x0a0fe80000041834 */
        /* <DEDUP_REMOVED lines=11> */
[-C--:B-1----:R-:W-:Y:S04]  /*6780*/  HMMA.16816.F32.BF16 R68, R172, R156.reuse, R68 ;  /* 0x0000009cac44723c */ /* 0x082fe80000041844 */
        /* <DEDUP_REMOVED lines=8> */
[----:B------:R-:W-:Y:S04]  /*6810*/  HMMA.16816.F32.BF16 R80, R172, R158, R80 ;  /* 0x0000009eac50723c */ /* 0x000fe80000041850 */
[----:B------:R-:W-:Y:S04]  /*6820*/  FMNMX.FTZ R112, R29, R116, !PT ;  /* 0x000000741d707209 */ /* 0x000fe80007810000 */
        /* <DEDUP_REMOVED lines=36> */
[----:B-1----:R-:W-:Y:S02]  /*6a70*/  FMNMX.FTZ R2, R2, R156, !PT ;  /* 0x0000009c02027209 */ /* 0x002fe40007810000 */
[----:B------:R-:W-:Y:S02]  /*6a80*/  FMNMX.FTZ R114, R31, R114, !PT ;  /* 0x000000721f727209 */ /* 0x000fe40007810000 */
[----:B------:R-:W-:Y:S01]  /*6a90*/  FMNMX.FTZ R112, R83, R112, !PT ;  /* 0x0000007053707209 */ /* 0x000fe20007810000 */
[----:B------:R-:W1:Y:S01]  /*6aa0*/  SHFL.BFLY PT, R157, R2, 0x1, 0x1f ;  /* 0x0c201f00029d7f89 */ /* 0x000e6200000e0000 */
[----:B------:R-:W-:Y:S04]  /*6ab0*/  FMNMX.FTZ R114, R42, R114, !PT ;  /* 0x000000722a727209 */ /* 0x000fe80007810000 */
[----:B------:R-:W-:Y:S03]  /*6ac0*/  FMNMX.FTZ R114, R43, R114, !PT ;  /* 0x000000722b727209 */ /* 0x000fe60007810000 */
[----:B------:R-:W3:Y:S01]  /*6ad0*/  SHFL.BFLY PT, R117, R112, 0x2, 0x1f ;  /* 0x0c401f0070757f89 */ /* 0x000ee200000e0000 */
[----:B------:R-:W-:Y:S04]  /*6ae0*/  FMNMX.FTZ R114, R46, R114, !PT ;  /* 0x000000722e727209 */ /* 0x000fe80007810000 */
[----:B------:R-:W-:Y:S02]  /*6af0*/  FMNMX.FTZ R114, R47, R114, !PT ;  /* 0x000000722f727209 */ /* 0x000fe40007810000 */
[----:B--2---:R-:W-:Y:S02]  /*6b00*/  FMNMX.FTZ R116, R113, R116, !PT ;  /* 0x0000007471747209 */ /* 0x004fe40007810000 */
[----:B------:R-:W-:Y:S03]  /*6b10*/  FMNMX.FTZ R114, R58, R114, !PT ;  /* 0x000000723a727209 */ /* 0x000fe60007810000 */
[----:B------:R-:W-:Y:S01]  /*6b20*/  SHFL.BFLY PT, R158, R116, 0x1, 0x1f ;  /* 0x0c201f00749e7f89 */ /* 0x000fe200000e0000 */
[----:B------:R-:W-:Y:S02]  /*6b30*/  FMNMX.FTZ R113, R59, R114, !PT ;  /* 0x000000723b717209 */ /* 0x000fe40007810000 */
[----:B-1----:R-:W-:Y:S02]  /*6b40*/  FMNMX.FTZ R114, R2, R157, !PT ;  /* 0x0000009d02727209 */ /* 0x002fe40007810000 */
[----:B------:R-:W-:Y:S03]  /*6b50*/  FMNMX.FTZ R113, R62, R113, !PT ;  /* 0x000000713e717209 */ /* 0x000fe60007810000 */
[C---:B------:R-:W-:Y:S01]  /*6b60*/  FADD.FTZ R0, -R114.reuse, R0 ;  /* 0x0000000072007221 */ /* 0x040fe20000010100 */
[----:B------:R-:W-:Y:S01]  /*6b70*/  FMNMX.FTZ R2, R63, R113, !PT ;  /* 0x000000713f027209 */ /* 0x000fe20007810000 */
[----:B------:R-:W-:Y:S01]  /*6b80*/  FMUL.FTZ R164, R114, c[0x0][0x2d0] ;  /* 0x0000b40072a47a20 */ /* 0x000fe20000410000 */
[----:B---3--:R-:W-:Y:S02]  /*6b90*/  FMNMX.FTZ R112, R112, R117, !PT ;  /* 0x0000007570707209 */ /* 0x008fe40007810000 */
[----:B------:R-:W-:Y:S01]  /*6ba0*/  FMNMX.FTZ R117, R74, R2, !PT ;  /* 0x000000024a757209 */ /* 0x000fe20007810000 */
[----:B------:R-:W-:Y:S02]  /*6bb0*/  FMUL.FTZ R2, R0, c[0x0][0x2d0] ;  /* 0x0000b40000027a20 */ /* 0x000fe40000410000 */
[----:B------:R-:W1:Y:S01]  /*6bc0*/  SHFL.BFLY PT, R156, R112, 0x1, 0x1f ;  /* 0x0c201f00709c7f89 */ /* 0x000e6200000e0000 */
[----:B------:R-:W-:Y:S01]  /*6bd0*/  FMNMX.FTZ R0, R75, R117, !PT ;  /* 0x000000754b007209 */ /* 0x000fe20007810000 */
[--C-:B------:R-:W-:Y:S01]  /*6be0*/  FFMA.FTZ R4, R4, c[0x0][0x2d0], -R164.reuse ;  /* 0x0000b40004047a23 */ /* 0x100fe200000108a4 */
[----:B------:R-:W2:Y:S01]  /*6bf0*/  MUFU.EX2 R117, R2 ;  /* 0x0000000200757308 */ /* 0x000ea20000000800 */
[--C-:B------:R-:W-:Y:S01]  /*6c00*/  FFMA.FTZ R37, R37, c[0x0][0x2d0], -R164.reuse ;  /* 0x0000b40025257a23 */ /* 0x100fe200000108a4 */
[----:B------:R-:W-:Y:S01]  /*6c10*/  FMNMX.FTZ R0, R78, R0, !PT ;  /* 0x000000004e007209 */ /* 0x000fe20007810000 */
[--C-:B------:R-:W-:Y:S03]  /*6c20*/  FFMA.FTZ R36, R36, c[0x0][0x2d0], -R164.reuse ;  /* 0x0000b40024247a23 */ /* 0x100fe600000108a4 */
[----:B------:R-:W-:Y:S04]  /*6c30*/  FMNMX.FTZ R0, R79, R0, !PT ;  /* 0x000000004f007209 */ /* 0x000fe80007810000 */
[----:B------:R-:W-:Y:S10]  /*6c40*/  MUFU.EX2 R232, R4 ;  /* 0x0000000400e87308 */ /* 0x000ff40000000800 */
[----:B------:R3:W-:Y:S01]  /*6c50*/  MUFU.EX2 R199, R36 ;  /* 0x0000002400c77308 */ /* 0x0007e20000000800 */
[----:B-1----:R-:W-:Y:S02]  /*6c60*/  FMNMX.FTZ R113, R112, R156, !PT ;  /* 0x0000009c70717209 */ /* 0x002fe40007810000 */
[----:B------:R-:W-:Y:S01]  /*6c70*/  FMNMX.FTZ R112, R116, R158, !PT ;  /* 0x0000009e74707209 */ /* 0x000fe20007810000 */
[----:B--2---:R-:W-:Y:S02]  /*6c80*/  FMUL.FTZ R84, R117, R84 ;  /* 0x0000005475547220 */ /* 0x004fe40000410000 */
[C---:B------:R-:W-:Y:S02]  /*6c90*/  FADD.FTZ R2, -R113.reuse, R3 ;  /* 0x0000000371027221 */ /* 0x040fe40000010100 */
[----:B------:R-:W1:Y:S01]  /*6ca0*/  SHFL.BFLY PT, R3, R0, 0x2, 0x1f ;  /* 0x0c401f0000037f89 */ /* 0x000e6200000e0000 */
[----:B------:R-:W-:Y:S01]  /*6cb0*/  FMUL.FTZ R165, R113, c[0x0][0x2d0] ;  /* 0x0000b40071a57a20 */ /* 0x000fe20000410000 */
[----:B------:R-:W-:Y:S01]  /*6cc0*/  MUFU.EX2 R198, R37 ;  /* 0x0000002500c67308 */ /* 0x000fe20000000800 */
[----:B------:R-:W-:Y:S02]  /*6cd0*/  FMUL.FTZ R2, R2, c[0x0][0x2d0] ;  /* 0x0000b40002027a20 */ /* 0x000fe40000410000 */
[--C-:B------:R-:W-:Y:S02]  /*6ce0*/  FFMA.FTZ R55, R55, c[0x0][0x2d0], -R165.reuse ;  /* 0x0000b40037377a23 */ /* 0x100fe400000108a5 */
[--C-:B------:R-:W-:Y:S02]  /*6cf0*/  FFMA.FTZ R67, R67, c[0x0][0x2d0], -R165.reuse ;  /* 0x0000b40043437a23 */ /* 0x100fe400000108a5 */
[----:B------:R-:W-:Y:S02]  /*6d00*/  FMUL.FTZ R166, R112, c[0x0][0x2d0] ;  /* 0x0000b40070a67a20 */ /* 0x000fe40000410000 */
[----:B------:R-:W-:Y:S01]  /*6d10*/  FMUL.FTZ R85, R117, R85 ;  /* 0x0000005575557220 */ /* 0x000fe20000410000 */
[----:B------:R2:W4:Y:S01]  /*6d20*/  MUFU.EX2 R116, R2 ;  /* 0x0000000200747308 */ /* 0x0005220000000800 */
[--C-:B------:R-:W-:Y:S02]  /*6d30*/  FFMA.FTZ R38, R38, c[0x0][0x2d0], -R165.reuse ;  /* 0x0000b40026267a23 */ /* 0x100fe400000108a5 */
[----:B------:R-:W-:Y:S02]  /*6d40*/  FFMA.FTZ R39, R39, c[0x0][0x2d0], -R165 ;  /* 0x0000b40027277a23 */ /* 0x000fe400000108a5 */
[----:B---3--:R-:W-:Y:S02]  /*6d50*/  FFMA.FTZ R36, R48, c[0x0][0x2d0], -R164 ;  /* 0x0000b40030247a23 */ /* 0x008fe400000108a4 */
[----:B------:R-:W-:Y:S02]  /*6d60*/  FFMA.FTZ R41, R41, c[0x0][0x2d0], -R166 ;  /* 0x0000b40029297a23 */ /* 0x000fe400000108a6 */
[C---:B------:R-:W-:Y:S01]  /*6d70*/  FMUL.FTZ R96, R117.reuse, R96 ;  /* 0x0000006075607220 */ /* 0x040fe20000410000 */
[----:B------:R3:W-:Y:S01]  /*6d80*/  MUFU.EX2 R197, R36 ;  /* 0x0000002400c57308 */ /* 0x0007e20000000800 */
[----:B------:R-:W-:Y:S01]  /*6d90*/  FMUL.FTZ R97, R117, R97 ;  /* 0x0000006175617220 */ /* 0x000fe20000410000 */
[----:B-1----:R-:W-:Y:S01]  /*6da0*/  FMNMX.FTZ R0, R0, R3, !PT ;  /* 0x0000000300007209 */ /* 0x002fe20007810000 */
[--C-:B------:R-:W-:Y:S02]  /*6db0*/  FFMA.FTZ R3, R17, c[0x0][0x2d0], -R164.reuse ;  /* 0x0000b40011037a23 */ /* 0x100fe400000108a4 */
[C---:B------:R-:W-:Y:S02]  /*6dc0*/  FMUL.FTZ R17, R117.reuse, R133 ;  /* 0x0000008575117220 */ /* 0x040fe40000410000 */
[C---:B------:R-:W-:Y:S02]  /*6dd0*/  FMUL.FTZ R100, R117.reuse, R100 ;  /* 0x0000006475647220 */ /* 0x040fe40000410000 */
[C---:B------:R-:W-:Y:S01]  /*6de0*/  FMUL.FTZ R101, R117.reuse, R101 ;  /* 0x0000006575657220 */ /* 0x040fe20000410000 */
[----:B------:R1:W-:Y:S01]  /*6df0*/  MUFU.EX2 R240, R3 ;  /* 0x0000000300f07308 */ /* 0x0003e20000000800 */
[C---:B------:R-:W-:Y:S02]  /*6e00*/  FMUL.FTZ R108, R117.reuse, R108 ;  /* 0x0000006c756c7220 */ /* 0x040fe40000410000 */
[----:B------:R-:W-:Y:S02]  /*6e10*/  FMUL.FTZ R109, R117, R109 ;  /* 0x0000006d756d7220 */ /* 0x000fe40000410000 */
[----:B--2---:R-:W-:Y:S02]  /*6e20*/  FADD.FTZ R2, -R112, R115 ;  /* 0x0000007370027221 */ /* 0x004fe40000010100 */
[----:B----4-:R-:W-:Y:S02]  /*6e30*/  FMUL.FTZ R86, R116, R86 ;  /* 0x0000005674567220 */ /* 0x010fe40000410000 */
[----:B------:R-:W-:Y:S01]  /*6e40*/  FMUL.FTZ R2, R2, c[0x0][0x2d0] ;  /* 0x0000b40002027a20 */ /* 0x000fe20000410000 */
[----:B------:R-:W-:Y:S01]  /*6e50*/  MUFU.EX2 R195, R38 ;  /* 0x0000002600c37308 */ /* 0x000fe20000000800 */
[C---:B------:R-:W-:Y:S02]  /*6e60*/  FMUL.FTZ R87, R116.reuse, R87 ;  /* 0x0000005774577220 */ /* 0x040fe40000410000 */
[C---:B------:R-:W-:Y:S02]  /*6e70*/  FMUL.FTZ R98, R116.reuse, R98 ;  /* 0x0000006274627220 */ /* 0x040fe40000410000 */
[C---:B------:R-:W-:Y:S02]  /*6e80*/  FMUL.FTZ R99, R116.reuse, R99 ;  /* 0x0000006374637220 */ /* 0x040fe40000410000 */
[C---:B------:R-:W-:Y:S02]  /*6e90*/  FMUL.FTZ R102, R116.reuse, R102 ;  /* 0x0000006674667220 */ /* 0x040fe40000410000 */
[C---:B------:R-:W-:Y:S01]  /*6ea0*/  FMUL.FTZ R103, R116.reuse, R103 ;  /* 0x0000006774677220 */ /* 0x040fe20000410000 */
[----:B------:R2:W4:Y:S01]  /*6eb0*/  MUFU.EX2 R115, R2 ;  /* 0x0000000200737308 */ /* 0x0005220000000800 */
[----:B---3--:R-:W-:Y:S02]  /*6ec0*/  FFMA.FTZ R36, R49, c[0x0][0x2d0], -R164 ;  /* 0x0000b40031247a23 */ /* 0x008fe400000108a4 */
[----:B------:R-:W-:Y:S02]  /*6ed0*/  FMUL.FTZ R110, R116, R110 ;  /* 0x0000006e746e7220 */ /* 0x000fe40000410000 */
[--C-:B-1----:R-:W-:Y:S02]  /*6ee0*/  FFMA.FTZ R3, R6, c[0x0][0x2d0], -R165.reuse ;  /* 0x0000b40006037a23 */ /* 0x102fe400000108a5 */
[----:B------:R-:W-:Y:S02]  /*6ef0*/  FMUL.FTZ R111, R116, R111 ;  /* 0x0000006f746f7220 */ /* 0x000fe40000410000 */
[--C-:B------:R-:W-:Y:S01]  /*6f00*/  FFMA.FTZ R50, R50, c[0x0][0x2d0], -R165.reuse ;  /* 0x0000b40032327a23 */ /* 0x100fe200000108a5 */
[----:B------:R1:W-:Y:S01]  /*6f10*/  MUFU.EX2 R233, R3 ;  /* 0x0000000300e97308 */ /* 0x0003e20000000800 */
[----:B------:R-:W-:Y:S02]  /*6f20*/  FFMA.FTZ R51, R51, c[0x0][0x2d0], -R165 ;  /* 0x0000b40033337a23 */ /* 0x000fe400000108a5 */
[--C-:B------:R-:W-:Y:S02]  /*6f30*/  FFMA.FTZ R40, R40, c[0x0][0x2d0], -R166.reuse ;  /* 0x0000b40028287a23 */ /* 0x100fe400000108a6 */
[----:B------:R-:W-:Y:S05]  /*6f40*/  FFMA.FTZ R56, R56, c[0x0][0x2d0], -R166 ;  /* 0x0000b40038387a23 */ /* 0x000fea00000108a6 */
[----:B------:R3:W-:Y:S01]  /*6f50*/  MUFU.EX2 R196, R36 ;  /* 0x0000002400c47308 */ /* 0x0007e20000000800 */
[--C-:B--2---:R-:W-:Y:S01]  /*6f60*/  FFMA.FTZ R2, R5, c[0x0][0x2d0], -R164.reuse ;  /* 0x0000b40005027a23 */ /* 0x104fe200000108a4 */
[----:B------:R-:W-:Y:S01]  /*6f70*/  @P0 SHF.R.S32.HI R5, RZ, 0x1f, R215 ;  /* 0x0000001fff050819 */ /* 0x000fe200000114d7 */
[C---:B----4-:R-:W-:Y:S02]  /*6f80*/  FMUL.FTZ R88, R115.reuse, R88 ;  /* 0x0000005873587220 */ /* 0x050fe40000410000 */
[C---:B------:R-:W-:Y:S05]  /*6f90*/  FMUL.FTZ R89, R115.reuse, R89 ;  /* 0x0000005973597220 */ /* 0x040fea0000410000 */
[----:B------:R2:W-:Y:S01]  /*6fa0*/  MUFU.EX2 R239, R2 ;  /* 0x0000000200ef7308 */ /* 0x0005e20000000800 */
[C---:B------:R-:W-:Y:S02]  /*6fb0*/  FMUL.FTZ R92, R115.reuse, R92 ;  /* 0x0000005c735c7220 */ /* 0x040fe40000410000 */
[----:B------:R-:W-:Y:S02]  /*6fc0*/  FMUL.FTZ R93, R115, R93 ;  /* 0x0000005d735d7220 */ /* 0x000fe40000410000 */
[--C-:B-1----:R-:W-:Y:S02]  /*6fd0*/  FFMA.FTZ R3, R7, c[0x0][0x2d0], -R165.reuse ;  /* 0x0000b40007037a23 */ /* 0x102fe400000108a5 */
[C---:B------:R-:W-:Y:S02]  /*6fe0*/  FMUL.FTZ R104, R115.reuse, R104 ;  /* 0x0000006873687220 */ /* 0x040fe40000410000 */
[----:B------:R-:W-:Y:S01]  /*6ff0*/  FMUL.FTZ R105, R115, R105 ;  /* 0x0000006973697220 */ /* 0x000fe20000410000 */
[----:B------:R1:W-:Y:S01]  /*7000*/  MUFU.EX2 R235, R3 ;  /* 0x0000000300eb7308 */ /* 0x0003e20000000800 */
[----:B------:R-:W-:Y:S02]  /*7010*/  @P0 IMAD R7, R5, c[0x0][0x1e0], RZ ;  /* 0x0000780005070a24 */ /* 0x000fe400078e02ff */
[C---:B------:R-:W-:Y:S02]  /*7020*/  FMUL.FTZ R37, R115.reuse, R153 ;  /* 0x0000009973257220 */ /* 0x040fe40000410000 */
[----:B---3--:R-:W-:Y:S05]  /*7030*/  FMUL.FTZ R36, R115, R152 ;  /* 0x0000009873247220 */ /* 0x008fea0000410000 */
[----:B------:R-:W-:Y:S01]  /*7040*/  MUFU.EX2 R194, R39 ;  /* 0x0000002700c27308 */ /* 0x000fe20000000800 */
[----:B--2---:R-:W-:Y:S02]  /*7050*/  FFMA.FTZ R2, R16, c[0x0][0x2d0], -R164 ;  /* 0x0000b40010027a23 */ /* 0x004fe400000108a4 */
[--C-:B------:R-:W-:Y:S02]  /*7060*/  FFMA.FTZ R16, R28, c[0x0][0x2d0], -R166.reuse ;  /* 0x0000b4001c107a23 */ /* 0x100fe400000108a6 */
[----:B------:R-:W-:Y:S05]  /*7070*/  FMUL.FTZ R28, R117, R148 ;  /* 0x00000094751c7220 */ /* 0x000fea0000410000 */
[----:B------:R2:W-:Y:S01]  /*7080*/  MUFU.EX2 R238, R2 ;  /* 0x0000000200ee7308 */ /* 0x0005e20000000800 */
[----:B-1----:R-:W-:Y:S02]  /*7090*/  FFMA.FTZ R3, R18, c[0x0][0x2d0], -R165 ;  /* 0x0000b40012037a23 */ /* 0x002fe400000108a5 */
[----:B------:R-:W-:Y:S07]  /*70a0*/  FMUL.FTZ R18, R116, R134 ;  /* 0x0000008674127220 */ /* 0x000fee0000410000 */
[----:B------:R1:W-:Y:S10]  /*70b0*/  MUFU.EX2 R236, R3 ;  /* 0x0000000300ec7308 */ /* 0x0003f40000000800 */
[----:B------:R-:W-:Y:S01]  /*70c0*/  MUFU.EX2 R193, R50 ;  /* 0x0000003200c17308 */ /* 0x000fe20000000800 */
[----:B--2---:R-:W2:Y:S09]  /*70d0*/  SHFL.BFLY PT, R2, R0, 0x1, 0x1f ;  /* 0x0c201f0000027f89 */ /* 0x004eb200000e0000 */
[----:B------:R-:W-:Y:S01]  /*70e0*/  MUFU.EX2 R192, R51 ;  /* 0x0000003300c07308 */ /* 0x000fe20000000800 */
[--C-:B-1----:R-:W-:Y:S02]  /*70f0*/  FFMA.FTZ R3, R8, c[0x0][0x2d0], -R166.reuse ;  /* 0x0000b40008037a23 */ /* 0x102fe400000108a6 */
[----:B------:R-:W-:Y:S01]  /*7100*/  @P0 IMAD R8, R215, c[0x0][0x1e4], R7 ;  /* 0x00007900d7080a24 */ /* 0x000fe200078e0207 */
[----:B------:R-:W-:Y:S06]  /*7110*/  @P0 MOV R7, R252 ;  /* 0x000000fc00070202 */ /* 0x000fec0000000f00 */
[----:B------:R1:W-:Y:S01]  /*7120*/  MUFU.EX2 R229, R3 ;  /* 0x0000000300e57308 */ /* 0x0003e20000000800 */
[----:B--2---:R-:W-:Y:S01]  /*7130*/  FMNMX.FTZ R2, R0, R2, !PT ;  /* 0x0000000200027209 */ /* 0x004fe20007810000 */
[----:B------:R-:W-:Y:S08]  /*7140*/  FFMA.FTZ R0, R19, c[0x0][0x2d0], -R165 ;  /* 0x0000b40013007a23 */ /* 0x000ff000000108a5 */
[----:B------:R2:W-:Y:S01]  /*7150*/  MUFU.EX2 R191, R40 ;  /* 0x0000002800bf7308 */ /* 0x0005e20000000800 */
[----:B------:R-:W-:Y:S09]  /*7160*/  FMUL.FTZ R19, R116, R135 ;  /* 0x0000008774137220 */ /* 0x000ff20000410000 */
[----:B------:R3:W-:Y:S01]  /*7170*/  MUFU.EX2 R237, R0 ;  /* 0x0000000000ed7308 */ /* 0x0007e20000000800 */
[----:B-1----:R-:W-:Y:S02]  /*7180*/  FFMA.FTZ R3, R9, c[0x0][0x2d0], -R166 ;  /* 0x0000b40009037a23 */ /* 0x002fe400000108a6 */
[----:B------:R-:W-:Y:S02]  /*7190*/  FFMA.FTZ R9, R21, c[0x0][0x2d0], -R164 ;  /* 0x0000b40015097a23 */ /* 0x000fe400000108a4 */
[----:B------:R-:W-:Y:S05]  /*71a0*/  FMUL.FTZ R21, R117, R137 ;  /* 0x0000008975157220 */ /* 0x000fea0000410000 */
[----:B------:R1:W-:Y:S01]  /*71b0*/  MUFU.EX2 R230, R3 ;  /* 0x0000000300e67308 */ /* 0x0003e20000000800 */
[----:B--2---:R-:W-:Y:S02]  /*71c0*/  FFMA.FTZ R40, R44, c[0x0][0x2d0], -R166 ;  /* 0x0000b4002c287a23 */ /* 0x004fe400000108a6 */
[--C-:B------:R-:W-:Y:S02]  /*71d0*/  FFMA.FTZ R44, R52, c[0x0][0x2d0], -R164.reuse ;  /* 0x0000b400342c7a23 */ /* 0x100fe400000108a4 */
[----:B------:R-:W-:Y:S05]  /*71e0*/  FFMA.FTZ R52, R64, c[0x0][0x2d0], -R164 ;  /* 0x0000b40040347a23 */ /* 0x000fea00000108a4 */
[----:B------:R2:W-:Y:S01]  /*71f0*/  MUFU.EX2 R227, R9 ;  /* 0x0000000900e37308 */ /* 0x0005e20000000800 */
[----:B---3--:R-:W-:Y:S04]  /*7200*/  FADD.FTZ R0, -R2, R118 ;  /* 0x0000007602007221 */ /* 0x008fe80000010100 */
[----:B------:R-:W-:Y:S05]  /*7210*/  FMUL.FTZ R0, R0, c[0x0][0x2d0] ;  /* 0x0000b40000007a20 */ /* 0x000fea0000410000 */
[----:B------:R3:W-:Y:S01]  /*7220*/  MUFU.EX2 R189, R40 ;  /* 0x0000002800bd7308 */ /* 0x0007e20000000800 */
[--C-:B-1----:R-:W-:Y:S09]  /*7230*/  FFMA.FTZ R3, R12, c[0x0][0x2d0], -R166.reuse ;  /* 0x0000b4000c037a23 */ /* 0x102ff200000108a6 */
[----:B------:R1:W-:Y:S01]  /*7240*/  MUFU.EX2 R231, R3 ;  /* 0x0000000300e77308 */ /* 0x0003e20000000800 */
[----:B--2---:R-:W-:Y:S09]  /*7250*/  @P0 MOV R9, c[0x0][0x1e4] ;  /* 0x0000790000090a02 */ /* 0x004ff20000000f00 */
[----:B------:R-:W2:Y:S01]  /*7260*/  MUFU.EX2 R0, R0 ;  /* 0x0000000000007308 */ /* 0x000ea20000000800 */
[--C-:B---3--:R-:W-:Y:S09]  /*7270*/  FFMA.FTZ R40, R45, c[0x0][0x2d0], -R166.reuse ;  /* 0x0000b4002d287a23 */ /* 0x108ff200000108a6 */
[----:B------:R-:W-:Y:S01]  /*7280*/  MUFU.EX2 R190, R41 ;  /* 0x0000002900be7308 */ /* 0x000fe20000000800 */
[----:B-1----:R-:W-:Y:S02]  /*7290*/  FFMA.FTZ R3, R13, c[0x0][0x2d0], -R166 ;  /* 0x0000b4000d037a23 */ /* 0x002fe400000108a6 */
[----:B------:R-:W-:Y:S07]  /*72a0*/  FMUL.FTZ R13, R115, R129 ;  /* 0x00000081730d7220 */ /* 0x000fee0000410000 */
[----:B------:R1:W-:Y:S01]  /*72b0*/  MUFU.EX2 R234, R3 ;  /* 0x0000000300ea7308 */ /* 0x0003e20000000800 */
[C---:B--2---:R-:W-:Y:S02]  /*72c0*/  FMUL.FTZ R90, R0.reuse, R90 ;  /* 0x0000005a005a7220 */ /* 0x044fe40000410000 */
[C---:B------:R-:W-:Y:S02]  /*72d0*/  FMUL.FTZ R91, R0.reuse, R91 ;  /* 0x0000005b005b7220 */ /* 0x040fe40000410000 */
[C---:B------:R-:W-:Y:S02]  /*72e0*/  FMUL.FTZ R94, R0.reuse, R94 ;  /* 0x0000005e005e7220 */ /* 0x040fe40000410000 */
[C---:B------:R-:W-:Y:S03]  /*72f0*/  FMUL.FTZ R95, R0.reuse, R95 ;  /* 0x0000005f005f7220 */ /* 0x040fe60000410000 */
[----:B------:R-:W-:Y:S01]  /*7300*/  MUFU.EX2 R188, R40 ;  /* 0x0000002800bc7308 */ /* 0x000fe20000000800 */
[C---:B------:R-:W-:Y:S02]  /*7310*/  FMUL.FTZ R106, R0.reuse, R106 ;  /* 0x0000006a006a7220 */ /* 0x040fe40000410000 */
[C---:B------:R-:W-:Y:S02]  /*7320*/  FMUL.FTZ R107, R0.reuse, R107 ;  /* 0x0000006b006b7220 */ /* 0x040fe40000410000 */
[C---:B------:R-:W-:Y:S02]  /*7330*/  FMUL.FTZ R38, R0.reuse, R154 ;  /* 0x0000009a00267220 */ /* 0x040fe40000410000 */
[----:B------:R-:W-:Y:S03]  /*7340*/  FMUL.FTZ R39, R0, R155 ;  /* 0x0000009b00277220 */ /* 0x000fe60000410000 */
[----:B------:R2:W-:Y:S01]  /*7350*/  MUFU.EX2 R187, R44 ;  /* 0x0000002c00bb7308 */ /* 0x0005e20000000800 */
[----:B-1----:R-:W-:Y:S04]  /*7360*/  FMUL.FTZ R3, R2, c[0x0][0x2d0] ;  /* 0x0000b40002037a20 */ /* 0x002fe80000410000 */
[--C-:B------:R-:W-:Y:S02]  /*7370*/  FFMA.FTZ R4, R10, c[0x0][0x2d0], -R3.reuse ;  /* 0x0000b4000a047a23 */ /* 0x100fe40000010803 */
[--C-:B------:R-:W-:Y:S03]  /*7380*/  FFMA.FTZ R6, R15, c[0x0][0x2d0], -R3.reuse ;  /* 0x0000b4000f067a23 */ /* 0x100fe60000010803 */
[----:B------:R-:W-:Y:S01]  /*7390*/  MUFU.EX2 R183, R55 ;  /* 0x0000003700b77308 */ /* 0x000fe20000000800 */
[----:B------:R-:W-:Y:S02]  /*73a0*/  FMUL.FTZ R15, R0, R131 ;  /* 0x00000083000f7220 */ /* 0x000fe40000410000 */
[--C-:B------:R-:W-:Y:S02]  /*73b0*/  FFMA.FTZ R26, R26, c[0x0][0x2d0], -R3.reuse ;  /* 0x0000b4001a1a7a23 */ /* 0x100fe40000010803 */
[--C-:B------:R-:W-:Y:S02]  /*73c0*/  FFMA.FTZ R27, R27, c[0x0][0x2d0], -R3.reuse ;  /* 0x0000b4001b1b7a23 */ /* 0x100fe40000010803 */
[--C-:B------:R-:W-:Y:S02]  /*73d0*/  FFMA.FTZ R30, R30, c[0x0][0x2d0], -R3.reuse ;  /* 0x0000b4001e1e7a23 */ /* 0x100fe40000010803 */
[--C-:B------:R-:W-:Y:S01]  /*73e0*/  FFMA.FTZ R31, R31, c[0x0][0x2d0], -R3.reuse ;  /* 0x0000b4001f1f7a23 */ /* 0x100fe20000010803 */
[----:B------:R1:W-:Y:S01]  /*73f0*/  MUFU.EX2 R171, R4 ;  /* 0x0000000400ab7308 */ /* 0x0003e20000000800 */
[--C-:B------:R-:W-:Y:S02]  /*7400*/  FFMA.FTZ R42, R42, c[0x0][0x2d0], -R3.reuse ;  /* 0x0000b4002a2a7a23 */ /* 0x100fe40000010803 */
[--C-:B------:R-:W-:Y:S02]  /*7410*/  FFMA.FTZ R43, R43, c[0x0][0x2d0], -R3.reuse ;  /* 0x0000b4002b2b7a23 */ /* 0x100fe40000010803 */
[--C-:B--2---:R-:W-:Y:S02]  /*7420*/  FFMA.FTZ R44, R53, c[0x0][0x2d0], -R164.reuse ;  /* 0x0000b400352c7a23 */ /* 0x104fe400000108a4 */
[--C-:B------:R-:W-:Y:S02]  /*7430*/  FFMA.FTZ R46, R46, c[0x0][0x2d0], -R3.reuse ;  /* 0x0000b4002e2e7a23 */ /* 0x100fe40000010803 */
[--C-:B------:R-:W-:Y:S01]  /*7440*/  FFMA.FTZ R47, R47, c[0x0][0x2d0], -R3.reuse ;  /* 0x0000b4002f2f7a23 */ /* 0x100fe20000010803 */
[----:B------:R2:W-:Y:S10]  /*7450*/  MUFU.EX2 R174, R6 ;  /* 0x0000000600ae7308 */ /* 0x0005f40000000800 */
[----:B------:R3:W-:Y:S01]  /*7460*/  MUFU.EX2 R170, R26 ;  /* 0x0000001a00aa7308 */ /* 0x0007e20000000800 */
[--C-:B-1----:R-:W-:Y:S09]  /*7470*/  FFMA.FTZ R4, R11, c[0x0][0x2d0], -R3.reuse ;  /* 0x0000b4000b047a23 */ /* 0x102ff20000010803 */
[----:B------:R1:W-:Y:S01]  /*7480*/  MUFU.EX2 R172, R4 ;  /* 0x0000000400ac7308 */ /* 0x0003e20000000800 */
[----:B--2---:R-:W-:Y:S09]  /*7490*/  @P0 MOV R6, R218 ;  /* 0x000000da00060202 */ /* 0x004ff20000000f00 */
[----:B------:R2:W-:Y:S01]  /*74a0*/  MUFU.EX2 R218, R16 ;  /* 0x0000001000da7308 */ /* 0x0005e20000000800 */
[----:B---3--:R-:W-:Y:S09]  /*74b0*/  FMUL.FTZ R26, R0, R146 ;  /* 0x00000092001a7220 */ /* 0x008ff20000410000 */
[----:B------:R3:W-:Y:S01]  /*74c0*/  MUFU.EX2 R169, R27 ;  /* 0x0000001b00a97308 */ /* 0x0007e20000000800 */
[----:B-1----:R-:W-:Y:S02]  /*74d0*/  FFMA.FTZ R4, R14, c[0x0][0x2d0], -R3 ;  /* 0x0000b4000e047a23 */ /* 0x002fe40000010803 */
[C---:B------:R-:W-:Y:S07]  /*74e0*/  FMUL.FTZ R14, R0.reuse, R130 ;  /* 0x00000082000e7220 */ /* 0x040fee0000410000 */
[----:B------:R1:W-:Y:S01]  /*74f0*/  MUFU.EX2 R173, R4 ;  /* 0x0000000400ad7308 */ /* 0x0003e20000000800 */
[----:B--2---:R-:W-:Y:S09]  /*7500*/  FMUL.FTZ R16, R117, R132 ;  /* 0x0000008475107220 */ /* 0x004ff20000410000 */
[----:B------:R2:W-:Y:S01]  /*7510*/  MUFU.EX2 R168, R30 ;  /* 0x0000001e00a87308 */ /* 0x0005e20000000800 */
[----:B---3--:R-:W-:Y:S09]  /*7520*/  FMUL.FTZ R27, R0, R147 ;  /* 0x00000093001b7220 */ /* 0x008ff20000410000 */
[----:B------:R3:W-:Y:S01]  /*7530*/  MUFU.EX2 R167, R31 ;  /* 0x0000001f00a77308 */ /* 0x0007e20000000800 */
[----:B-1----:R-:W-:Y:S05]  /*7540*/  @P0 IMAD.WIDE.U32 R4, R215, c[0x0][0x1e0], RZ ;  /* 0x00007800d7040a25 */ /* 0x002fea00078e00ff */
[----:B------:R-:W-:Y:S01]  /*7550*/  @P0 IADD3 R5, R5, R8, RZ ;  /* 0x0000000805050210 */ /* 0x000fe20007ffe0ff */
[----:B------:R-:W-:Y:S03]  /*7560*/  FFMA.FTZ R8, R20, c[0x0][0x2d0], -R164 ;  /* 0x0000b40014087a23 */ /* 0x000fe600000108a4 */
[----:B------:R1:W-:Y:S01]  /*7570*/  MUFU.EX2 R186, R44 ;  /* 0x0000002c00ba7308 */ /* 0x0003e20000000800 */
[----:B------:R-:W-:Y:S01]  /*7580*/  @P0 IMAD.WIDE.U32 R6, R4, 0x50, R6 ;  /* 0x0000005004060825 */ /* 0x000fe200078e0006 */
[----:B------:R-:W-:Y:S03]  /*7590*/  @P0 MOV R4, c[0x0][0x1e0] ;  /* 0x0000780000040a02 */ /* 0x000fe60000000f00 */
[----:B------:R-:W-:Y:S01]  /*75a0*/  FFMA.FTZ R20, R29, c[0x0][0x2d0], -R166 ;  /* 0x0000b4001d147a23 */ /* 0x000fe200000108a6 */
[----:B------:R-:W-:Y:S01]  /*75b0*/  @P0 LEA R10, P2, R6, c[0x0][0x1c8], 0x1 ;  /* 0x00007200060a0a11 */ /* 0x000fe200078408ff */
[----:B------:R-:W-:Y:S01]  /*75c0*/  FMUL.FTZ R29, R117, R149 ;  /* 0x00000095751d7220 */ /* 0x000fe20000410000 */
[----:B------:R-:W-:Y:S01]  /*75d0*/  @P0 SHF.L.U64.HI R12, R4, 0x5, R9 ;  /* 0x00000005040c0819 */ /* 0x000fe20000010209 */
[C---:B--2---:R-:W-:Y:S01]  /*75e0*/  FMUL.FTZ R30, R116.reuse, R150 ;  /* 0x00000096741e7220 */ /* 0x044fe20000410000 */
[----:B------:R2:W4:Y:S01]  /*75f0*/  MUFU.EX2 R228, R8 ;  /* 0x0000000800e47308 */ /* 0x0005220000000800 */
[----:B---3--:R-:W-:Y:S09]  /*7600*/  FMUL.FTZ R31, R116, R151 ;  /* 0x00000097741f7220 */ /* 0x008ff20000410000 */
[----:B------:R3:W-:Y:S01]  /*7610*/  MUFU.EX2 R217, R20 ;  /* 0x0000001400d97308 */ /* 0x0007e20000000800 */
[----:B-1----:R-:W-:Y:S09]  /*7620*/  FFMA.FTZ R44, R54, c[0x0][0x2d0], -R165 ;  /* 0x0000b400362c7a23 */ /* 0x002ff200000108a5 */
[----:B------:R-:W-:Y:S01]  /*7630*/  MUFU.EX2 R185, R44 ;  /* 0x0000002c00b97308 */ /* 0x000fe20000000800 */
[----:B--2---:R-:W-:Y:S01]  /*7640*/  @P0 IMAD R8, R5, 0x50, RZ ;  /* 0x0000005005080824 */ /* 0x004fe200078e02ff */
[----:B------:R-:W-:Y:S02]  /*7650*/  @P0 SHF.L.U32 R5, R4, 0x5, RZ ;  /* 0x0000000504050819 */ /* 0x000fe400000006ff */
[----:B----4-:R-:W-:Y:S02]  /*7660*/  F2FP.BF16.PACK_AB R48, R227, R228 ;  /* 0x000000e4e330723e */ /* 0x010fe400000010ff */
[----:B------:R-:W-:Y:S04]  /*7670*/  @P0 IADD3 R7, R7, R8, RZ ;  /* 0x0000000807070210 */ /* 0x000fe80007ffe0ff */
[----:B------:R-:W-:Y:S01]  /*7680*/  MUFU.EX2 R184, R52 ;  /* 0x0000003400b87308 */ /* 0x000fe20000000800 */
[-C--:B------:R-:W-:Y:S02]  /*7690*/  @P0 IADD3 R8, P4, R10, R5.reuse, RZ ;  /* 0x000000050a080210 */ /* 0x080fe40007f9e0ff */
[----:B------:R-:W-:Y:S01]  /*76a0*/  @P0 LEA.HI.X R11, R6, c[0x0][0x1cc], R7, 0x1, P2 ;  /* 0x00007300060b0a11 */ /* 0x000fe200010f0c07 */
[--C-:B------:R-:W-:Y:S01]  /*76b0*/  FFMA.FTZ R7, R32, c[0x0][0x2d0], -R164.reuse ;  /* 0x0000b40020077a23 */ /* 0x100fe200000108a4 */
[-C--:B------:R-:W-:Y:S01]  /*76c0*/  @P0 IADD3 R6, P3, R8, R5.reuse, RZ ;  /* 0x0000000508060210 */ /* 0x080fe20007f7e0ff */
[----:B---3--:R-:W-:Y:S01]  /*76d0*/  FMUL.FTZ R20, R117, R136 ;  /* 0x0000008875147220 */ /* 0x008fe20000410000 */
[----:B------:R-:W-:Y:S01]  /*76e0*/  @P0 IADD3.X R9, R11, R12, RZ, P4, !PT ;  /* 0x0000000c0b090210 */ /* 0x000fe200027fe4ff */
[----:B------:R1:W-:Y:S01]  /*76f0*/  @P0 LDGSTS.E.BYPASS.LTC128B.128 [R216+0x2900], [R10.64], !P1 ;  /* 0x029000000ad80fae */ /* 0x0003e2000c901d48 */
[-C--:B------:R-:W-:Y:S01]  /*7700*/  @P0 IADD3 R4, P2, R6, R5.reuse, RZ ;  /* 0x0000000506040210 */ /* 0x080fe20007f5e0ff */
[----:B------:R2:W-:Y:S01]  /*7710*/  MUFU.EX2 R226, R7 ;  /* 0x0000000700e27308 */ /* 0x0005e20000000800 */
[----:B------:R-:W-:Y:S05]  /*7720*/  FMUL.FTZ R32, R115, R140 ;  /* 0x0000008c73207220 */ /* 0x000fea0000410000 */
[----:B------:R3:W-:Y:S04]  /*7730*/  @P0 LDGSTS.E.BYPASS.LTC128B.128 [R216+0x3100], [R8.64], !P1 ;  /* 0x0310000008d80fae */ /* 0x0007e8000c901d48 */
[----:B------:R-:W-:Y:S10]  /*7740*/  MUFU.EX2 R180, R67 ;  /* 0x0000004300b47308 */ /* 0x000ff40000000800 */
[----:B------:R4:W-:Y:S01]  /*7750*/  MUFU.EX2 R179, R56 ;  /* 0x0000003800b37308 */ /* 0x0009e20000000800 */
[-C--:B--2---:R-:W-:Y:S01]  /*7760*/  @P0 IADD3.X R7, R9, R12.reuse, RZ, P3, !PT ;  /* 0x0000000c09070210 */ /* 0x084fe20001ffe4ff */
[----:B-1----:R-:W-:Y:S01]  /*7770*/  FFMA.FTZ R11, R33, c[0x0][0x2d0], -R164 ;  /* 0x0000b400210b7a23 */ /* 0x002fe200000108a4 */
[----:B------:R-:W-:Y:S01]  /*7780*/  @P0 IADD3 R10, P3, R4, R5, RZ ;  /* 0x00000005040a0210 */ /* 0x000fe20007f7e0ff */
[----:B------:R-:W-:Y:S01]  /*7790*/  FMUL.FTZ R33, R115, R141 ;  /* 0x0000008d73217220 */ /* 0x000fe20000410000 */
[----:B------:R-:W-:Y:S01]  /*77a0*/  @P0 IADD3.X R5, R7, R12, RZ, P2, !PT ;  /* 0x0000000c07050210 */ /* 0x000fe200017fe4ff */
[----:B------:R1:W-:Y:S04]  /*77b0*/  @P0 LDGSTS.E.BYPASS.LTC128B.128 [R216+0x3900], [R6.64], !P1 ;  /* 0x0390000006d80fae */ /* 0x0003e8000c901d48 */
[----:B------:R2:W5:Y:S01]  /*77c0*/  MUFU.EX2 R225, R11 ;  /* 0x0000000b00e17308 */ /* 0x0005620000000800 */
[C---:B---3--:R-:W-:Y:S01]  /*77d0*/  FMUL.FTZ R8, R115.reuse, R120 ;  /* 0x0000007873087220 */ /* 0x048fe20000410000 */
[----:B------:R-:W-:Y:S01]  /*77e0*/  F2FP.BF16.PACK_AB R120, R230, R229 ;  /* 0x000000e5e678723e */ /* 0x000fe200000010ff */
[----:B------:R-:W-:Y:S01]  /*77f0*/  FMUL.FTZ R9, R115, R121 ;  /* 0x0000007973097220 */ /* 0x000fe20000410000 */
[----:B------:R-:W-:Y:S01]  /*7800*/  F2FP.BF16.PACK_AB R121, R172, R171 ;  /* 0x000000abac79723e */ /* 0x000fe200000010ff */
[----:B------:R3:W-:Y:S01]  /*7810*/  @P0 LDGSTS.E.BYPASS.LTC128B.128 [R216+0x4100], [R4.64], !P1 ;  /* 0x0410000004d80fae */ /* 0x0007e2000c901d48 */
[--C-:B----4-:R-:W-:Y:S01]  /*7820*/  FFMA.FTZ R56, R70, c[0x0][0x2d0], -R165.reuse ;  /* 0x0000b40046387a23 */ /* 0x110fe200000108a5 */
[----:B--2---:R-:W-:Y:S01]  /*7830*/  @P0 IADD3.X R11, R5, R12, RZ, P3, !PT ;  /* 0x0000000c050b0210 */ /* 0x004fe20001ffe4ff */
[----:B------:R-:W-:Y:S01]  /*7840*/  FFMA.FTZ R12, R25, c[0x0][0x2d0], -R166 ;  /* 0x0000b400190c7a23 */ /* 0x000fe200000108a6 */
[----:B-----5:R-:W-:Y:S01]  /*7850*/  F2FP.BF16.PACK_AB R50, R225, R226 ;  /* 0x000000e2e132723e */ /* 0x020fe200000010ff */
[--C-:B-1----:R-:W-:Y:S03]  /*7860*/  FFMA.FTZ R6, R22, c[0x0][0x2d0], -R165.reuse ;  /* 0x0000b40016067a23 */ /* 0x102fe600000108a5 */
[----:B------:R1:W-:Y:S01]  /*7870*/  @P0 LDGSTS.E.BYPASS.LTC128B.128 [R216+0x4900], [R10.64], !P1 ;  /* 0x049000000ad80fae */ /* 0x0003e2000c901d48 */
[----:B------:R2:W-:Y:S01]  /*7880*/  MUFU.EX2 R219, R12 ;  /* 0x0000000c00db7308 */ /* 0x0005e20000000800 */
[C---:B------:R-:W-:Y:S01]  /*7890*/  FMUL.FTZ R7, R116.reuse, R127 ;  /* 0x0000007f74077220 */ /* 0x040fe20000410000 */
[----:B------:R-:W-:Y:S01]  /*78a0*/  F2FP.BF16.PACK_AB R127, R237, R236 ;  /* 0x000000eced7f723e */ /* 0x000fe200000010ff */
[C---:B------:R-:W-:Y:S02]  /*78b0*/  FMUL.FTZ R22, R116.reuse, R138 ;  /* 0x0000008a74167220 */ /* 0x040fe40000410000 */
[--C-:B---3--:R-:W-:Y:S02]  /*78c0*/  FFMA.FTZ R4, R23, c[0x0][0x2d0], -R165.reuse ;  /* 0x0000b40017047a23 */ /* 0x108fe400000108a5 */
[----:B------:R-:W3:Y:S01]  /*78d0*/  LDSM.16.MT88.4 R156, [R200] ;  /* 0x00000000c89c783b */ /* 0x000ee20000004200 */
[----:B------:R-:W-:Y:S01]  /*78e0*/  FMUL.FTZ R5, R117, R125 ;  /* 0x0000007d75057220 */ /* 0x000fe20000410000 */
[----:B------:R-:W-:Y:S01]  /*78f0*/  F2FP.BF16.PACK_AB R125, R235, R233 ;  /* 0x000000e9eb7d723e */ /* 0x000fe200000010ff */
[----:B------:R4:W-:Y:S01]  /*7900*/  MUFU.EX2 R222, R4 ;  /* 0x0000000400de7308 */ /* 0x0009e20000000800 */
[----:B------:R-:W-:Y:S02]  /*7910*/  FMUL.FTZ R23, R116, R139 ;  /* 0x0000008b74177220 */ /* 0x000fe40000410000 */
[C---:B------:R-:W-:Y:S02]  /*7920*/  FMUL.FTZ R25, R115.reuse, R145 ;  /* 0x0000009173197220 */ /* 0x040fe40000410000 */
[----:B------:R-:W5:Y:S05]  /*7930*/  LDSM.16.MT88.4 R160, [R204] ;  /* 0x00000000cca0783b */ /* 0x000f6a0000004200 */
[----:B------:R3:W3:Y:S03]  /*7940*/  MUFU.EX2 R221, R6 ;  /* 0x0000000600dd7308 */ /* 0x0006e60000000800 */
[----:B------:R-:W-:Y:S01]  /*7950*/  LDSM.16.MT88.4 R132, [R203] ;  /* 0x00000000cb84783b */ /* 0x000fe20000004200 */
[----:B--2---:R-:W-:Y:S02]  /*7960*/  FMUL.FTZ R12, R115, R128 ;  /* 0x00000080730c7220 */ /* 0x004fe40000410000 */
[----:B-1----:R-:W-:Y:S01]  /*7970*/  FMUL.FTZ R10, R0, R122 ;  /* 0x0000007a000a7220 */ /* 0x002fe20000410000 */
[----:B------:R-:W-:Y:S01]  /*7980*/  F2FP.BF16.PACK_AB R122, R234, R231 ;  /* 0x000000e7ea7a723e */ /* 0x000fe200000010ff */
[----:B------:R-:W-:Y:S01]  /*7990*/  FMUL.FTZ R11, R0, R123 ;  /* 0x0000007b000b7220 */ /* 0x000fe20000410000 */
[----:B------:R-:W-:Y:S02]  /*79a0*/  F2FP.BF16.PACK_AB R123, R174, R173 ;  /* 0x000000adae7b723e */ /* 0x000fe400000010ff */
[----:B------:R-:W1:Y:S01]  /*79b0*/  LDSM.16.MT88.4 R128, [R201] ;  /* 0x00000000c980783b */ /* 0x000e620000004200 */
[--C-:B----4-:R-:W-:Y:S02]  /*79c0*/  FFMA.FTZ R4, R34, c[0x0][0x2d0], -R165.reuse ;  /* 0x0000b40022047a23 */ /* 0x110fe400000108a5 */
[----:B------:R-:W-:Y:S02]  /*79d0*/  FMUL.FTZ R34, R0, R142 ;  /* 0x0000008e00227220 */ /* 0x000fe40000410000 */
[----:B------:R2:W-:Y:S03]  /*79e0*/  MUFU.EX2 R223, R4 ;  /* 0x0000000400df7308 */ /* 0x0005e60000000800 */
[----:B------:R-:W-:Y:S01]  /*79f0*/  LDSM.16.MT88.4 R52, [R204+0x1000] ;  /* 0x00100000cc34783b */ /* 0x000fe20000004200 */
[----:B---3--:R-:W-:Y:S01]  /*7a00*/  FMUL.FTZ R6, R116, R126 ;  /* 0x0000007e74067220 */ /* 0x008fe20000410000 */
[----:B------:R-:W-:Y:S02]  /*7a10*/  F2FP.BF16.PACK_AB R126, R240, R238 ;  /* 0x000000eef07e723e */ /* 0x000fe400000010ff */
[----:B------:R-:W-:Y:S04]  /*7a20*/  F2FP.BF16.PACK_AB R49, R222, R221 ;  /* 0x000000ddde31723e */ /* 0x000fe800000010ff */
[----:B------:R-:W0:Y:S01]  /*7a30*/  LDGDEPBAR ;  /* 0x00000000000079af */ /* 0x000e220000000000 */
[----:B--2---:R-:W-:Y:S02]  /*7a40*/  FFMA.FTZ R4, R35, c[0x0][0x2d0], -R165 ;  /* 0x0000b40023047a23 */ /* 0x004fe400000108a5 */
[C---:B------:R-:W-:Y:S02]  /*7a50*/  FMUL.FTZ R35, R0.reuse, R143 ;  /* 0x0000008f00237220 */ /* 0x040fe40000410000 */
[----:B------:R2:W3:Y:S01]  /*7a60*/  MUFU.EX2 R224, R4 ;  /* 0x0000000400e07308 */ /* 0x0004e20000000800 */
[----:B------:R-:W-:Y:S04]  /*7a70*/  FFMA.FTZ R0, R0, R244, R171 ;  /* 0x000000f400007223 */ /* 0x000fe800000100ab */
[----:B------:R-:W-:Y:S02]  /*7a80*/  FADD.FTZ R0, R172, R0 ;  /* 0x00000000ac007221 */ /* 0x000fe40000010000 */
[----:B--2---:R-:W-:Y:S01]  /*7a90*/  FFMA.FTZ R4, R24, c[0x0][0x2d0], -R166 ;  /* 0x0000b40018047a23 */ /* 0x004fe200000108a6 */
[----:B---3--:R-:W-:Y:S01]  /*7aa0*/  F2FP.BF16.PACK_AB R51, R224, R223 ;  /* 0x000000dfe033723e */ /* 0x008fe200000010ff */
[----:B------:R-:W-:Y:S02]  /*7ab0*/  FMUL.FTZ R24, R115, R144 ;  /* 0x0000009073187220 */ /* 0x000fe40000410000 */
[----:B------:R2:W3:Y:S02]  /*7ac0*/  MUFU.EX2 R220, R4 ;  /* 0x0000000400dc7308 */ /* 0x0004e40000000800 */
[----:B--2---:R-:W-:Y:S01]  /*7ad0*/  FMUL.FTZ R4, R117, R124 ;  /* 0x0000007c75047220 */ /* 0x004fe20000410000 */
[----:B------:R-:W-:Y:S07]  /*7ae0*/  F2FP.BF16.PACK_AB R124, R239, R232 ;  /* 0x000000e8ef7c723e */ /* 0x000fee00000010ff */
[-C--:B------:R-:W-:Y:S08]  /*7af0*/  HMMA.16816.F32.BF16 R4, R124, R156.reuse, R4 ;  /* 0x0000009c7c04723c */ /* 0x080ff00000041804 */
[C---:B------:R-:W-:Y:S08]  /*7b00*/  HMMA.16816.F32.BF16 R8, R120.reuse, R156, R8 ;  /* 0x0000009c7808723c */ /* 0x040ff00000041808 */
[-C--:B------:R-:W-:Y:S08]  /*7b10*/  HMMA.16816.F32.BF16 R12, R120, R158.reuse, R12 ;  /* 0x0000009e780c723c */ /* 0x080ff0000004180c */
[C---:B------:R-:W-:Y:S01]  /*7b20*/  HMMA.16816.F32.BF16 R16, R124.reuse, R158, R16 ;  /* 0x0000009e7c10723c */ /* 0x040fe20000041810 */
[----:B------:R-:W-:Y:S07]  /*7b30*/  MUFU.EX2 R158, R46 ;  /* 0x0000002e009e7308 */ /* 0x000fee0000000800 */
[-C--:B-----5:R-:W-:Y:S03]  /*7b40*/  HMMA.16816.F32.BF16 R20, R124, R160.reuse, R20 ;  /* 0x000000a07c14723c */ /* 0x0a0fe60000041814 */
[----:B------:R2:W-:Y:S05]  /*7b50*/  MUFU.EX2 R159, R47 ;  /* 0x0000002f009f7308 */ /* 0x0005ea0000000800 */
[C---:B------:R-:W-:Y:S05]  /*7b60*/  HMMA.16816.F32.BF16 R32, R120.reuse, R160, R32 ;  /* 0x000000a07820723c */ /* 0x040fea0000041820 */
[----:B------:R-:W-:Y:S03]  /*7b70*/  MUFU.EX2 R161, R42 ;  /* 0x0000002a00a17308 */ /* 0x000fe60000000800 */
[-C--:B------:R-:W-:Y:S07]  /*7b80*/  HMMA.16816.F32.BF16 R24, R120, R162.reuse, R24 ;  /* 0x000000a27818723c */ /* 0x080fee0000041818 */
[----:B------:R4:W5:Y:S01]  /*7b90*/  MUFU.EX2 R160, R43 ;  /* 0x0000002b00a07308 */ /* 0x0009620000000800 */
[C---:B------:R-:W-:Y:S01]  /*7ba0*/  HMMA.16816.F32.BF16 R84, R124.reuse, R162, R84 ;  /* 0x000000a27c54723c */ /* 0x040fe20000041854 */
[----:B--2---:R-:W-:Y:S07]  /*7bb0*/  LDSM.16.MT88.4 R44, [R200+0x1000] ;  /* 0x00100000c82c783b */ /* 0x004fee0000004200 */
[-C--:B-1----:R-:W-:Y:S01]  /*7bc0*/  HMMA.16816.F32.BF16 R28, R124, R128.reuse, R28 ;  /* 0x000000807c1c723c */ /* 0x082fe2000004181c */
[----:B------:R1:W-:Y:S07]  /*7bd0*/  MUFU.EX2 R162, R56 ;  /* 0x0000003800a27308 */ /* 0x0003ee0000000800 */
[C---:B------:R-:W-:Y:S01]  /*7be0*/  HMMA.16816.F32.BF16 R88, R120.reuse, R128, R88 ;  /* 0x000000807858723c */ /* 0x040fe20000041858 */
[----:B----4-:R-:W-:Y:S07]  /*7bf0*/  LDSM.16.MT88.4 R40, [R203+0x800] ;  /* 0x00080000cb28783b */ /* 0x010fee0000004200 */
[-C--:B------:R-:W-:Y:S08]  /*7c00*/  HMMA.16816.F32.BF16 R92, R120, R130.reuse, R92 ;  /* 0x00000082785c723c */ /* 0x080ff0000004185c */
[C---:B------:R-:W-:Y:S01]  /*7c10*/  HMMA.16816.F32.BF16 R96, R124.reuse, R130, R96 ;  /* 0x000000827c60723c */ /* 0x040fe20000041860 */
[----:B------:R-:W2:Y:S03]  /*7c20*/  LDSM.16.MT88.4 R128, [R200+0x800] ;  /* 0x00080000c880783b */ /* 0x000ea60000004200 */
[--C-:B-1----:R-:W-:Y:S04]  /*7c30*/  FFMA.FTZ R56, R71, c[0x0][0x2d0], -R165.reuse ;  /* 0x0000b40047387a23 */ /* 0x102fe800000108a5 */
[-C--:B------:R-:W-:Y:S01]  /*7c40*/  HMMA.16816.F32.BF16 R100, R124, R132.reuse, R100 ;  /* 0x000000847c64723c */ /* 0x080fe20000041864 */
[----:B------:R1:W-:Y:S07]  /*7c50*/  MUFU.EX2 R71, R56 ;  /* 0x0000003800477308 */ /* 0x0003ee0000000800 */
[C---:B------:R-:W-:Y:S08]  /*7c60*/  HMMA.16816.F32.BF16 R104, R120.reuse, R132, R104 ;  /* 0x000000847868723c */ /* 0x040ff00000041868 */
[-C--:B------:R-:W-:Y:S07]  /*7c70*/  HMMA.16816.F32.BF16 R36, R120, R134.reuse, R36 ;  /* 0x000000867824723c */ /* 0x080fee0000041824 */
[----:B---3--:R-:W-:Y:S01]  /*7c80*/  F2FP.BF16.PACK_AB R120, R219, R220 ;  /* 0x000000dcdb78723e */ /* 0x008fe200000010ff */
[----:B------:R-:W-:Y:S01]  /*7c90*/  HMMA.16816.F32.BF16 R108, R124, R134, R108 ;  /* 0x000000867c6c723c */ /* 0x000fe2000004186c */
[----:B------:R-:W3:Y:S03]  /*7ca0*/  LDSM.16.MT88.4 R124, [R204+0x800] ;  /* 0x00080000cc7c783b */ /* 0x000ee60000004200 */
[--C-:B-1----:R-:W-:Y:S01]  /*7cb0*/  FFMA.FTZ R56, R83, c[0x0][0x2d0], -R165.reuse ;  /* 0x0000b40053387a23 */ /* 0x102fe200000108a5 */
[----:B------:R-:W-:Y:S02]  /*7cc0*/  F2FP.BF16.PACK_AB R122, R217, R218 ;  /* 0x000000dad97a723e */ /* 0x000fe400000010ff */
[----:B------:R-:W-:Y:S01]  /*7cd0*/  F2FP.BF16.PACK_AB R121, R169, R170 ;  /* 0x000000aaa979723e */ /* 0x000fe200000010ff */
[-C--:B--2---:R-:W-:Y:S01]  /*7ce0*/  HMMA.16816.F32.BF16 R4, R48, R128.reuse, R4 ;  /* 0x000000803004723c */ /* 0x084fe20000041804 */
[----:B------:R-:W1:Y:S04]  /*7cf0*/  LDSM.16.MT88.4 R132, [R201+0x800] ;  /* 0x00080000c984783b */ /* 0x000e680000004200 */
[----:B------:R-:W-:Y:S07]  /*7d00*/  F2FP.BF16.PACK_AB R123, R167, R168 ;  /* 0x000000a8a77b723e */ /* 0x000fee00000010ff */
[C---:B------:R-:W-:Y:S08]  /*7d10*/  HMMA.16816.F32.BF16 R8, R120.reuse, R128, R8 ;  /* 0x000000807808723c */ /* 0x040ff00000041808 */
[-C--:B------:R-:W-:Y:S08]  /*7d20*/  HMMA.16816.F32.BF16 R12, R120, R130.reuse, R12 ;  /* 0x00000082780c723c */ /* 0x080ff0000004180c */
[C---:B------:R-:W-:Y:S08]  /*7d30*/  HMMA.16816.F32.BF16 R16, R48.reuse, R130, R16 ;  /* 0x000000823010723c */ /* 0x040ff00000041810 */
[-C--:B---3--:R-:W-:Y:S08]  /*7d40*/  HMMA.16816.F32.BF16 R20, R48, R124.reuse, R20 ;  /* 0x0000007c3014723c */ /* 0x088ff00000041814 */
[C---:B------:R-:W-:Y:S08]  /*7d50*/  HMMA.16816.F32.BF16 R32, R120.reuse, R124, R32 ;  /* 0x0000007c7820723c */ /* 0x040ff00000041820 */
[-C--:B------:R-:W-:Y:S08]  /*7d60*/  HMMA.16816.F32.BF16 R24, R120, R126.reuse, R24 ;  /* 0x0000007e7818723c */ /* 0x080ff00000041818 */
[C---:B------:R-:W-:Y:S08]  /*7d70*/  HMMA.16816.F32.BF16 R84, R48.reuse, R126, R84 ;  /* 0x0000007e3054723c */ /* 0x040ff00000041854 */
[-C--:B-1----:R-:W-:Y:S08]  /*7d80*/  HMMA.16816.F32.BF16 R28, R48, R132.reuse, R28 ;  /* 0x00000084301c723c */ /* 0x082ff0000004181c */
[C---:B------:R-:W-:Y:S08]  /*7d90*/  HMMA.16816.F32.BF16 R88, R120.reuse, R132, R88 ;  /* 0x000000847858723c */ /* 0x040ff00000041858 */
[-C--:B------:R-:W-:Y:S08]  /*7da0*/  HMMA.16816.F32.BF16 R92, R120, R134.reuse, R92 ;  /* 0x00000086785c723c */ /* 0x080ff0000004185c */
[C---:B------:R-:W-:Y:S01]  /*7db0*/  HMMA.16816.F32.BF16 R96, R48.reuse, R134, R96 ;  /* 0x000000863060723c */ /* 0x040fe20000041860 */
[----:B------:R-:W-:Y:S07]  /*7dc0*/  LDSM.16.MT88.4 R132, [R200+0x2000] ;  /* 0x00200000c884783b */ /* 0x000fee0000004200 */
[-C--:B------:R-:W-:Y:S08]  /*7dd0*/  HMMA.16816.F32.BF16 R100, R48, R40.reuse, R100 ;  /* 0x000000283064723c */ /* 0x080ff00000041864 */
[C---:B------:R-:W-:Y:S07]  /*7de0*/  HMMA.16816.F32.BF16 R104, R120.reuse, R40, R104 ;  /* 0x000000287868723c */ /* 0x040fee0000041868 */
[----:B------:R-:W-:Y:S01]  /*7df0*/  FFMA.FTZ R40, R65, c[0x0][0x2d0], -R164 ;  /* 0x0000b40041287a23 */ /* 0x000fe200000108a4 */
[-C--:B------:R-:W-:Y:S03]  /*7e00*/  HMMA.16816.F32.BF16 R36, R120, R42.reuse, R36 ;  /* 0x0000002a7824723c */ /* 0x080fe60000041824 */
[----:B------:R1:W-:Y:S01]  /*7e10*/  MUFU.EX2 R182, R40 ;  /* 0x0000002800b67308 */ /* 0x0003e20000000800 */
[----:B------:R-:W-:Y:S04]  /*7e20*/  F2FP.BF16.PACK_AB R41, R194, R195 ;  /* 0x000000c3c229723e */ /* 0x000fe800000010ff */
[----:B------:R-:W-:Y:S07]  /*7e30*/  HMMA.16816.F32.BF16 R108, R48, R42, R108 ;  /* 0x0000002a306c723c */ /* 0x000fee000004186c */
[----:B------:R-:W-:Y:S02]  /*7e40*/  F2FP.BF16.PACK_AB R42, R196, R197 ;  /* 0x000000c5c42a723e */ /* 0x000fe400000010ff */
[----:B------:R-:W-:Y:S03]  /*7e50*/  F2FP.BF16.PACK_AB R43, R192, R193 ;  /* 0x000000c1c02b723e */ /* 0x000fe600000010ff */
[----:B------:R-:W-:Y:S02]  /*7e60*/  F2FP.BF16.PACK_AB R48, R190, R191 ;  /* 0x000000bfbe30723e */ /* 0x000fe400000010ff */
[----:B-----5:R-:W-:Y:S02]  /*7e70*/  F2FP.BF16.PACK_AB R49, R160, R161 ;  /* 0x000000a1a031723e */ /* 0x020fe400000010ff */
[----:B------:R-:W-:Y:S02]  /*7e80*/  F2FP.BF16.PACK_AB R50, R188, R189 ;  /* 0x000000bdbc32723e */ /* 0x000fe400000010ff */
[----:B------:R-:W-:Y:S01]  /*7e90*/  F2FP.BF16.PACK_AB R51, R159, R158 ;  /* 0x0000009e9f33723e */ /* 0x000fe200000010ff */
[----:B-1----:R-:W-:Y:S02]  /*7ea0*/  FFMA.FTZ R40, R66, c[0x0][0x2d0], -R165 ;  /* 0x0000b40042287a23 */ /* 0x002fe400000108a5 */
[----:B------:R-:W1:Y:S02]  /*7eb0*/  LDSM.16.MT88.4 R64, [R201+0x1000] ;  /* 0x00100000c940783b */ /* 0x000e640000004200 */
[----:B------:R2:W-:Y:S02]  /*7ec0*/  MUFU.EX2 R181, R40 ;  /* 0x0000002800b57308 */ /* 0x0005e40000000800 */
[----:B--2---:R-:W-:Y:S07]  /*7ed0*/  F2FP.BF16.PACK_AB R40, R198, R199 ;  /* 0x000000c7c628723e */ /* 0x004fee00000010ff */
[-C--:B------:R-:W-:Y:S08]  /*7ee0*/  HMMA.16816.F32.BF16 R4, R40, R44.reuse, R4 ;  /* 0x0000002c2804723c */ /* 0x080ff00000041804 */
[C---:B------:R-:W-:Y:S07]  /*7ef0*/  HMMA.16816.F32.BF16 R8, R48.reuse, R44, R8 ;  /* 0x0000002c3008723c */ /* 0x040fee0000041808 */
[--C-:B------:R-:W-:Y:S01]  /*7f00*/  FFMA.FTZ R44, R57, c[0x0][0x2d0], -R166.reuse ;  /* 0x0000b400392c7a23 */ /* 0x100fe200000108a6 */
[-C--:B------:R-:W-:Y:S03]  /*7f10*/  HMMA.16816.F32.BF16 R12, R48, R46.reuse, R12 ;  /* 0x0000002e300c723c */ /* 0x080fe6000004180c */
[----:B------:R2:W-:Y:S05]  /*7f20*/  MUFU.EX2 R178, R44 ;  /* 0x0000002c00b27308 */ /* 0x0005ea0000000800 */
[C---:B------:R-:W-:Y:S08]  /*7f30*/  HMMA.16816.F32.BF16 R16, R40.reuse, R46, R16 ;  /* 0x0000002e2810723c */ /* 0x040ff00000041810 */
[-C--:B------:R-:W-:Y:S08]  /*7f40*/  HMMA.16816.F32.BF16 R20, R40, R52.reuse, R20 ;  /* 0x000000342814723c */ /* 0x080ff00000041814 */
[C---:B------:R-:W-:Y:S04]  /*7f50*/  HMMA.16816.F32.BF16 R32, R48.reuse, R52, R32 ;  /* 0x000000343020723c */ /* 0x040fe80000041820 */
[--C-:B--2---:R-:W-:Y:S03]  /*7f60*/  FFMA.FTZ R44, R58, c[0x0][0x2d0], -R3.reuse ;  /* 0x0000b4003a2c7a23 */ /* 0x104fe60000010803 */
[--C-:B------:R-:W-:Y:S01]  /*7f70*/  FFMA.FTZ R52, R61, c[0x0][0x2d0], -R166.reuse ;  /* 0x0000b4003d347a23 */ /* 0x100fe200000108a6 */
[-C--:B------:R-:W-:Y:S01]  /*7f80*/  HMMA.16816.F32.BF16 R24, R48, R54.reuse, R24 ;  /* 0x000000363018723c */ /* 0x080fe20000041818 */
[----:B------:R2:W-:Y:S07]  /*7f90*/  MUFU.EX2 R157, R44 ;  /* 0x0000002c009d7308 */ /* 0x0005ee0000000800 */
[C---:B------:R-:W-:Y:S03]  /*7fa0*/  HMMA.16816.F32.BF16 R84, R40.reuse, R54, R84 ;  /* 0x000000362854723c */ /* 0x040fe60000041854 */
[----:B------:R3:W-:Y:S05]  /*7fb0*/  MUFU.EX2 R176, R52 ;  /* 0x0000003400b07308 */ /* 0x0007ea0000000800 */
[-C--:B-1----:R-:W-:Y:S08]  /*7fc0*/  HMMA.16816.F32.BF16 R28, R40, R64.reuse, R28 ;  /* 0x00000040281c723c */ /* 0x082ff0000004181c */
[C---:B------:R-:W-:Y:S04]  /*7fd0*/  HMMA.16816.F32.BF16 R88, R48.reuse, R64, R88 ;  /* 0x000000403058723c */ /* 0x040fe80000041858 */
[--C-:B--2---:R-:W-:Y:S04]  /*7fe0*/  FFMA.FTZ R44, R59, c[0x0][0x2d0], -R3.reuse ;  /* 0x0000b4003b2c7a23 */ /* 0x104fe80000010803 */
[-C--:B------:R-:W-:Y:S01]  /*7ff0*/  HMMA.16816.F32.BF16 R92, R48, R66.reuse, R92 ;  /* 0x00000042305c723c */ /* 0x080fe2000004185c */
[----:B------:R1:W2:Y:S03]  /*8000*/  MUFU.EX2 R156, R44 ;  /* 0x0000002c009c7308 */ /* 0x0002a60000000800 */
[--C-:B---3--:R-:W-:Y:S04]  /*8010*/  FFMA.FTZ R52, R62, c[0x0][0x2d0], -R3.reuse ;  /* 0x0000b4003e347a23 */ /* 0x108fe80000010803 */
[C---:B------:R-:W-:Y:S03]  /*8020*/  HMMA.16816.F32.BF16 R96, R40.reuse, R66, R96 ;  /* 0x000000422860723c */ /* 0x040fe60000041860 */
[----:B------:R3:W-:Y:S10]  /*8030*/  MUFU.EX2 R118, R52 ;  /* 0x0000003400767308 */ /* 0x0007f40000000800 */
[----:B------:R4:W-:Y:S01]  /*8040*/  MUFU.EX2 R67, R56 ;  /* 0x0000003800437308 */ /* 0x0009e20000000800 */
[----:B-1----:R-:W-:Y:S09]  /*8050*/  FFMA.FTZ R44, R60, c[0x0][0x2d0], -R166 ;  /* 0x0000b4003c2c7a23 */ /* 0x002ff200000108a6 */
[----:B------:R1:W5:Y:S01]  /*8060*/  MUFU.EX2 R177, R44 ;  /* 0x0000002c00b17308 */ /* 0x0003620000000800 */
[----:B---3--:R-:W-:Y:S09]  /*8070*/  FFMA.FTZ R52, R63, c[0x0][0x2d0], -R3 ;  /* 0x0000b4003f347a23 */ /* 0x008ff20000010803 */
[----:B------:R3:W2:Y:S01]  /*8080*/  MUFU.EX2 R62, R52 ;  /* 0x00000034003e7308 */ /* 0x0006a20000000800 */
[----:B----4-:R-:W-:Y:S08]  /*8090*/  LDSM.16.MT88.4 R56, [R201+0x1800] ;  /* 0x00180000c938783b */ /* 0x010ff00000004200 */
[----:B-1----:R-:W1:Y:S01]  /*80a0*/  LDSM.16.MT88.4 R44, [R203+0x1000] ;  /* 0x00100000cb2c783b */ /* 0x002e620000004200 */
[--C-:B---3--:R-:W-:Y:S04]  /*80b0*/  FFMA.FTZ R52, R68, c[0x0][0x2d0], -R164.reuse ;  /* 0x0000b40044347a23 */ /* 0x108fe800000108a4 */
[----:B------:R3:W-:Y:S02]  /*80c0*/  MUFU.EX2 R175, R52 ;  /* 0x0000003400af7308 */ /* 0x0007e40000000800 */
[--C-:B---3--:R-:W-:Y:S01]  /*80d0*/  FFMA.FTZ R52, R69, c[0x0][0x2d0], -R164.reuse ;  /* 0x0000b40045347a23 */ /* 0x108fe200000108a4 */
[-C--:B-1----:R-:W-:Y:S07]  /*80e0*/  HMMA.16816.F32.BF16 R100, R40, R44.reuse, R100 ;  /* 0x0000002c2864723c */ /* 0x082fee0000041864 */
[----:B------:R1:W-:Y:S01]  /*80f0*/  MUFU.EX2 R163, R52 ;  /* 0x0000003400a37308 */ /* 0x0003e20000000800 */
[C---:B------:R-:W-:Y:S07]  /*8100*/  HMMA.16816.F32.BF16 R104, R48.reuse, R44, R104 ;  /* 0x0000002c3068723c */ /* 0x040fee0000041868 */
[--C-:B------:R-:W-:Y:S01]  /*8110*/  FFMA.FTZ R44, R80, c[0x0][0x2d0], -R164.reuse ;  /* 0x0000b400502c7a23 */ /* 0x100fe200000108a4 */
[-C--:B------:R-:W-:Y:S01]  /*8120*/  HMMA.16816.F32.BF16 R36, R48, R46.reuse, R36 ;  /* 0x0000002e3024723c */ /* 0x080fe20000041824 */
[----:B------:R-:W-:Y:S02]  /*8130*/  LDSM.16.MT88.4 R48, [R204+0x1800] ;  /* 0x00180000cc30783b */ /* 0x000fe40000004200 */
[----:B------:R3:W-:Y:S01]  /*8140*/  MUFU.EX2 R70, R44 ;  /* 0x0000002c00467308 */ /* 0x0007e20000000800 */
[----:B--2---:R-:W-:Y:S04]  /*8150*/  F2FP.BF16.PACK_AB R45, R156, R157 ;  /* 0x0000009d9c2d723e */ /* 0x004fe800000010ff */
[----:B------:R-:W-:Y:S01]  /*8160*/  HMMA.16816.F32.BF16 R108, R40, R46, R108 ;  /* 0x0000002e286c723c */ /* 0x000fe2000004186c */
[----:B-1----:R-:W1:Y:S06]  /*8170*/  LDSM.16.MT88.4 R52, [R200+0x1800] ;  /* 0x00180000c834783b */ /* 0x002e6c0000004200 */
[----:B------:R-:W-:Y:S02]  /*8180*/  F2FP.BF16.PACK_AB R40, R186, R187 ;  /* 0x000000bbba28723e */ /* 0x000fe400000010ff */
[----:B------:R-:W-:Y:S03]  /*8190*/  F2FP.BF16.PACK_AB R41, R183, R185 ;  /* 0x000000b9b729723e */ /* 0x000fe600000010ff */
[----:B------:R-:W-:Y:S02]  /*81a0*/  F2FP.BF16.PACK_AB R42, R182, R184 ;  /* 0x000000b8b62a723e */ /* 0x000fe400000010ff */
[----:B------:R-:W-:Y:S02]  /*81b0*/  F2FP.BF16.PACK_AB R43, R180, R181 ;  /* 0x000000b5b42b723e */ /* 0x000fe400000010ff */
[----:B-----5:R-:W-:Y:S02]  /*81c0*/  F2FP.BF16.PACK_AB R46, R176, R177 ;  /* 0x000000b1b02e723e */ /* 0x020fe400000010ff */
[----:B------:R-:W-:Y:S01]  /*81d0*/  F2FP.BF16.PACK_AB R47, R62, R118 ;  /* 0x000000763e2f723e */ /* 0x000fe200000010ff */
[----:B---3--:R-:W-:Y:S04]  /*81e0*/  FFMA.FTZ R44, R81, c[0x0][0x2d0], -R164 ;  /* 0x0000b400512c7a23 */ /* 0x008fe800000108a4 */
[----:B------:R2:W-:Y:S01]  /*81f0*/  MUFU.EX2 R69, R44 ;  /* 0x0000002c00457308 */ /* 0x0005e20000000800 */
[-C--:B-1----:R-:W-:Y:S03]  /*8200*/  HMMA.16816.F32.BF16 R4, R40, R52.reuse, R4 ;  /* 0x000000342804723c */ /* 0x082fe60000041804 */
[----:B--2---:R-:W-:Y:S06]  /*8210*/  FFMA.FTZ R44, R82, c[0x0][0x2d0], -R165 ;  /* 0x0000b400522c7a23 */ /* 0x004fec00000108a5 */
[----:B------:R1:W-:Y:S03]  /*8220*/  MUFU.EX2 R68, R44 ;  /* 0x0000002c00447308 */ /* 0x0003e60000000800 */
        /* <DEDUP_REMOVED lines=8> */
[--C-:B-1----:R-:W-:Y:S03]  /*82b0*/  FFMA.FTZ R52, R73, c[0x0][0x2d0], -R166.reuse ;  /* 0x0000b40049347a23 */ /* 0x102fe600000108a6 */
[--C-:B------:R-:W-:Y:S01]  /*82c0*/  FFMA.FTZ R48, R76, c[0x0][0x2d0], -R166.reuse ;  /* 0x0000b4004c307a23 */ /* 0x100fe200000108a6 */
[-C--:B------:R-:W-:Y:S01]  /*82d0*/  HMMA.16816.F32.BF16 R24, R44, R50.reuse, R24 ;  /* 0x000000322c18723c */ /* 0x080fe20000041818 */
[----:B------:R1:W2:Y:S07]  /*82e0*/  MUFU.EX2 R66, R52 ;  /* 0x0000003400427308 */ /* 0x0002ae0000000800 */
[C---:B------:R-:W-:Y:S03]  /*82f0*/  HMMA.16816.F32.BF16 R84, R40.reuse, R50, R84 ;  /* 0x000000322854723c */ /* 0x040fe60000041854 */
[----:B------:R3:W-:Y:S05]  /*8300*/  MUFU.EX2 R64, R48 ;  /* 0x0000003000407308 */ /* 0x0007ea0000000800 */
[-C--:B------:R-:W-:Y:S08]  /*8310*/  HMMA.16816.F32.BF16 R28, R40, R56.reuse, R28 ;  /* 0x00000038281c723c */ /* 0x080ff0000004181c */
[C---:B------:R-:W-:Y:S04]  /*8320*/  HMMA.16816.F32.BF16 R88, R44.reuse, R56, R88 ;  /* 0x000000382c58723c */ /* 0x040fe80000041858 */
[--C-:B-1----:R-:W-:Y:S01]  /*8330*/  FFMA.FTZ R52, R74, c[0x0][0x2d0], -R3.reuse ;  /* 0x0000b4004a347a23 */ /* 0x102fe20000010803 */
[----:B--2---:R-:W-:Y:S03]  /*8340*/  F2FP.BF16.PACK_AB R152, R66, R65 ;  /* 0x000000414298723e */ /* 0x004fe600000010ff */
[-C--:B------:R-:W-:Y:S01]  /*8350*/  HMMA.16816.F32.BF16 R92, R44, R58.reuse, R92 ;  /* 0x0000003a2c5c723c */ /* 0x080fe2000004185c */
[----:B------:R1:W-:Y:S03]  /*8360*/  MUFU.EX2 R61, R52 ;  /* 0x00000034003d7308 */ /* 0x0003e60000000800 */
[----:B---3--:R-:W-:Y:S04]  /*8370*/  FFMA.FTZ R48, R77, c[0x0][0x2d0], -R166 ;  /* 0x0000b4004d307a23 */ /* 0x008fe800000108a6 */
[C---:B------:R-:W-:Y:S03]  /*8380*/  HMMA.16816.F32.BF16 R96, R40.reuse, R58, R96 ;  /* 0x0000003a2860723c */ /* 0x040fe60000041860 */
[----:B------:R2:W3:Y:S01]  /*8390*/  MUFU.EX2 R63, R48 ;  /* 0x00000030003f7308 */ /* 0x0004e20000000800 */
[--C-:B-1----:R-:W-:Y:S09]  /*83a0*/  FFMA.FTZ R52, R75, c[0x0][0x2d0], -R3.reuse ;  /* 0x0000b4004b347a23 */ /* 0x102ff20000010803 */
[----:B------:R1:W4:Y:S01]  /*83b0*/  MUFU.EX2 R60, R52 ;  /* 0x00000034003c7308 */ /* 0x0003220000000800 */
[--C-:B--2---:R-:W-:Y:S01]  /*83c0*/  FFMA.FTZ R48, R78, c[0x0][0x2d0], -R3.reuse ;  /* 0x0000b4004e307a23 */ /* 0x104fe20000010803 */
[----:B---3--:R-:W-:Y:S01]  /*83d0*/  F2FP.BF16.PACK_AB R154, R63, R64 ;  /* 0x000000403f9a723e */ /* 0x008fe200000010ff */
[----:B------:R-:W-:Y:S07]  /*83e0*/  FFMA.FTZ R3, R79, c[0x0][0x2d0], -R3 ;  /* 0x0000b4004f037a23 */ /* 0x000fee0000010803 */
[----:B------:R2:W-:Y:S10]  /*83f0*/  MUFU.EX2 R57, R48 ;  /* 0x0000003000397308 */ /* 0x0005f40000000800 */
[----:B------:R-:W3:Y:S01]  /*8400*/  MUFU.EX2 R56, R3 ;  /* 0x0000000300387308 */ /* 0x000ee20000000800 */
[----:B-1----:R-:W1:Y:S01]  /*8410*/  LDSM.16.MT88.4 R52, [R203+0x1800] ;  /* 0x00180000cb34783b */ /* 0x002e620000004200 */
[----:B----4-:R-:W-:Y:S07]  /*8420*/  F2FP.BF16.PACK_AB R153, R60, R61 ;  /* 0x0000003d3c99723e */ /* 0x010fee00000010ff */
[----:B--2---:R-:W2:Y:S01]  /*8430*/  LDSM.16.MT88.4 R48, [R204+0x2000] ;  /* 0x00200000cc30783b */ /* 0x004ea20000004200 */
[----:B---3--:R-:W-:Y:S01]  /*8440*/  F2FP.BF16.PACK_AB R155, R56, R57 ;  /* 0x00000039389b723e */ /* 0x008fe200000010ff */
[----:B------:R-:W-:Y:S04]  /*8450*/  FFMA.FTZ R3, R117, R241, R232 ;  /* 0x000000f175037223 */ /* 0x000fe800000100e8 */
[----:B------:R-:W-:Y:S04]  /*8460*/  FADD.FTZ R3, R239, R3 ;  /* 0x00000003ef037221 */ /* 0x000fe80000010000 */
[----:B------:R-:W-:Y:S01]  /*8470*/  FADD.FTZ R3, R238, R3 ;  /* 0x00000003ee037221 */ /* 0x000fe20000010000 */
[-C--:B-1----:R-:W-:Y:S08]  /*8480*/  HMMA.16816.F32.BF16 R100, R40, R52.reuse, R100 ;  /* 0x000000342864723c */ /* 0x082ff00000041864 */
[C---:B------:R-:W-:Y:S07]  /*8490*/  HMMA.16816.F32.BF16 R104, R44.reuse, R52, R104 ;  /* 0x000000342c68723c */ /* 0x040fee0000041868 */
[----:B------:R-:W-:Y:S01]  /*84a0*/  FFMA.FTZ R53, R116, R242, R233 ;  /* 0x000000f274357223 */ /* 0x000fe200000100e9 */
[-C--:B------:R-:W-:Y:S01]  /*84b0*/  HMMA.16816.F32.BF16 R36, R44, R54.reuse, R36 ;  /* 0x000000362c24723c */ /* 0x080fe20000041824 */
[----:B------:R-:W1:Y:S03]  /*84c0*/  LDSM.16.MT88.4 R44, [R201+0x2000] ;  /* 0x00200000c92c783b */ /* 0x000e660000004200 */
[----:B------:R-:W-:Y:S01]  /*84d0*/  FFMA.FTZ R52, R115, R243, R229 ;  /* 0x000000f373347223 */ /* 0x000fe200000100e5 */
[----:B------:R-:W-:Y:S03]  /*84e0*/  MOV R115, R112 ;  /* 0x0000007000737202 */ /* 0x000fe60000000f00 */
[----:B------:R-:W-:Y:S07]  /*84f0*/  HMMA.16816.F32.BF16 R108, R40, R54, R108 ;  /* 0x00000036286c723c */ /* 0x000fee000004186c */
[----:B------:R-:W-:Y:S02]  /*8500*/  F2FP.BF16.PACK_AB R40, R163, R175 ;  /* 0x000000afa328723e */ /* 0x000fe400000010ff */
[----:B------:R-:W-:Y:S03]  /*8510*/  F2FP.BF16.PACK_AB R41, R71, R162 ;  /* 0x000000a24729723e */ /* 0x000fe600000010ff */
[----:B------:R-:W-:Y:S02]  /*8520*/  F2FP.BF16.PACK_AB R42, R69, R70 ;  /* 0x00000046452a723e */ /* 0x000fe400000010ff */
[----:B------:R-:W-:Y:S07]  /*8530*/  F2FP.BF16.PACK_AB R43, R67, R68 ;  /* 0x00000044432b723e */ /* 0x000fee00000010ff */
[-C--:B------:R-:W-:Y:S07]  /*8540*/  HMMA.16816.F32.BF16 R124, R40, R132.reuse, R4 ;  /* 0x00000084287c723c */ /* 0x080fee0000041804 */
[----:B------:R-:W-:Y:S01]  /*8550*/  FADD.FTZ R4, R235, R53 ;  /* 0x00000035eb047221 */ /* 0x000fe20000010000 */
[C---:B------:R-:W-:Y:S04]  /*8560*/  HMMA.16816.F32.BF16 R120, R152.reuse, R132, R8 ;  /* 0x000000849878723c */ /* 0x040fe80000041808 */
[----:B------:R-:W-:Y:S03]  /*8570*/  FADD.FTZ R5, R230, R52 ;  /* 0x00000034e6057221 */ /* 0x000fe60000010000 */
[----:B------:R-:W-:Y:S01]  /*8580*/  FADD.FTZ R9, R236, R4 ;  /* 0x00000004ec097221 */ /* 0x000fe20000010000 */
[-C--:B------:R-:W-:Y:S04]  /*8590*/  HMMA.16816.F32.BF16 R128, R152, R134.reuse, R12 ;  /* 0x000000869880723c */ /* 0x080fe8000004180c */
[----:B------:R-:W-:Y:S02]  /*85a0*/  FADD.FTZ R11, R231, R5 ;  /* 0x00000005e70b7221 */ /* 0x000fe40000010000 */
[----:B------:R-:W-:Y:S01]  /*85b0*/  FADD.FTZ R10, R173, R0 ;  /* 0x00000000ad0a7221 */ /* 0x000fe20000010000 */
[----:B------:R-:W3:Y:S01]  /*85c0*/  LDSM.16.MT88.4 R4, [R203+0x2000] ;  /* 0x00200000cb04783b */ /* 0x000ee20000004200 */
[----:B------:R-:W-:Y:S01]  /*85d0*/  FADD.FTZ R8, R240, R3 ;  /* 0x00000003f0087221 */ /* 0x000fe20000010000 */
[C---:B------:R-:W-:Y:S04]  /*85e0*/  HMMA.16816.F32.BF16 R132, R40.reuse, R134, R16 ;  /* 0x000000862884723c */ /* 0x040fe80000041810 */
[----:B------:R-:W-:Y:S02]  /*85f0*/  FADD.FTZ R3, R237, R9 ;  /* 0x00000009ed037221 */ /* 0x000fe40000010000 */
        /* <DEDUP_REMOVED lines=18> */
[-C--:B-1----:R-:W-:Y:S03]  /*8720*/  HMMA.16816.F32.BF16 R148, R40, R44.reuse, R28 ;  /* 0x0000002c2894723c */ /* 0x082fe6000004181c */
        /* <DEDUP_REMOVED lines=39> */
[-C--:B------:R-:W-:Y:S01]  /*89a0*/  MOV R118, R2.reuse ;  /* 0x0000000200767202 */ /* 0x080fe20000000f00 */
        /* <DEDUP_REMOVED lines=20> */
[----:B------:R-:W-:Y:S01]  /*8af0*/  MOV R3, R113 ;  /* 0x0000007100037202 */ /* 0x000fe20000000f00 */
[----:B------:R-:W-:Y:S01]  /*8b00*/  FADD.FTZ R244, R56, R0 ;  /* 0x0000000038f47221 */ /* 0x000fe20000010000 */
[----:B------:R-:W-:Y:S01]  /*8b10*/  MOV R0, R114 ;  /* 0x0000007200007202 */ /* 0x000fe20000000f00 */
[----:B------:R-:W-:-:S05]  /*8b20*/  @P0 BRA `(.L_x_1690) ;  /* 0xffffd19000000947 */ /* 0x000fca000383ffff */
.L_x_1689:
[----:B------:R-:W-:Y:S05]  /*8b30*/  BRA.DIV ~URZ, `(.L_x_1691) ;  /* 0x000049827f007947 */ /* 0x000fea000b800000 */
[----:B------:R-:W1:Y:S04]  /*8b40*/  SHFL.BFLY PT, R0, R241, 0x2, 0x1f ;  /* 0x0c401f00f1007f89 */ /* 0x000e6800000e0000 */
[----:B------:R-:W2:Y:S04]  /*8b50*/  SHFL.BFLY PT, R2, R242, 0x2, 0x1f ;  /* 0x0c401f00f2027f89 */ /* 0x000ea800000e0000 */
[----:B------:R-:W3:Y:S04]  /*8b60*/  SHFL.BFLY PT, R3, R243, 0x2, 0x1f ;  /* 0x0c401f00f3037f89 */ /* 0x000ee800000e0000 */
        /* <DEDUP_REMOVED lines=8> */
[----:B------:R4:W4:Y:S01]  /*8bf0*/  SHFL.BFLY PT, R9, R8, 0x1, 0x1f ;  /* 0x0c201f0008097f89 */ /* 0x00092200000e0000 */
[----:B-1----:R-:W-:Y:S02]  /*8c00*/  FADD.FTZ R4, R0, R4 ;  /* 0x0000000400047221 */ /* 0x002fe40000010000 */
[----:B--2---:R-:W-:Y:S02]  /*8c10*/  FADD.FTZ R6, R2, R6 ;  /* 0x0000000602067221 */ /* 0x004fe40000010000 */
[----:B---3--:R-:W-:Y:S02]  /*8c20*/  FADD.FTZ R7, R3, R7 ;  /* 0x0000000703077221 */ /* 0x008fe40000010000 */
.L_x_1773:
        /* <DEDUP_REMOVED lines=46> */
[----:B------:R-:W3:Y:S01]  /*8f10*/  @P0 MUFU.RCP R0, R4 ;  /* 0x0000000400000308 */ /* 0x000ee20000001000 */
        /* <DEDUP_REMOVED lines=24> */
[----:B------:R1:W4:Y:S01]  /*90a0*/  @P0 MUFU.LG2 R2, R4 ;  /* 0x0000000400020308 */ /* 0x0003220000000c00 */
[----:B------:R-:W-:-:S02]  /*90b0*/  @P3 FMUL.FTZ R7, R3, c[0x0][0x2d0] ;  /* 0x0000b40003073a20 */ /* 0x000fc40000410000 */
[----:B------:R-:W-:Y:S02]  /*90c0*/  @P1 FMUL.FTZ R3, R11, c[0x0][0x2d0] ;  /* 0x0000b4000b031a20 */ /* 0x000fe40000410000 */
[----:B------:R-:W-:Y:S02]  /*90d0*/  @P3 FMUL.FTZ R10, R10, 0.69314718246459960938 ;  /* 0x3f3172180a0a3820 */ /* 0x000fe40000410000 */
[----:B------:R-:W-:Y:S01]  /*90e0*/  @P1 FFMA.FTZ R26, R3, R112, R8 ;  /* 0x00000070031a1223 */ /* 0x000fe20000010008 */
[----:B------:R-:W-:Y:S01]  /*90f0*/  @P0 MOV R3, 0x3f317218 ;  /* 0x3f31721800030802 */ /* 0x000fe20000000f00 */
[----:B--2---:R-:W-:Y:S02]  /*9100*/  @P2 FMUL.FTZ R9, R9, 0.69314718246459960938 ;  /* 0x3f31721809092820 */ /* 0x004fe40000410000 */
[----:B------:R-:W-:Y:S02]  /*9110*/  @P2 FMUL.FTZ R6, R6, c[0x0][0x2d0] ;  /* 0x0000b40006062a20 */ /* 0x000fe40000410000 */
[----:B------:R-:W-:-:S02]  /*9120*/  @P0 FMUL.FTZ R3, R3, c[0x0][0x2d0] ;  /* 0x0000b40003030a20 */ /* 0x000fc40000410000 */
[----:B---3--:R-:W-:Y:S01]  /*9130*/  FMUL.FTZ R32, R0, R122 ;  /* 0x0000007a00207220 */ /* 0x008fe20000410000 */
[----:B-1----:R-:W-:Y:S01]  /*9140*/  MOV R4, 0x1 ;  /* 0x0000000100047802 */ /* 0x002fe20000000f00 */
[----:B----4-:R-:W-:Y:S02]  /*9150*/  @P0 FMUL.FTZ R2, R2, 0.69314718246459960938 ;  /* 0x3f31721802020820 */ /* 0x010fe40000410000 */
        /* <DEDUP_REMOVED lines=19> */
.L_x_1660:
[----:B------:R-:W2:Y:S01]  /*9290*/  S2R R2, SR_TID.X ;  /* 0x0000000000027919 */ /* 0x000ea20000002100 */
[----:B------:R-:W-:Y:S01]  /*92a0*/  BSSY B0, `(.L_x_1692) ;  /* 0x0000010000007945 */ /* 0x000fe20003800000 */
[----:B--2---:R-:W-:-:S13]  /*92b0*/  LOP3.LUT P0, RZ, R2, 0x7f, RZ, 0xc0, !PT ;  /* 0x0000007f02ff7812 */ /* 0x004fda000780c0ff */
[----:B------:R-:W-:Y:S05]  /*92c0*/  @P0 BRA `(.L_x_1693) ;  /* 0x000000d000000947 */ /* 0x000fea0003800000 */
[----:B------:R-:W2:Y:S01]  /*92d0*/  S2R R4, SR_LANEID ;  /* 0x0000000000047919 */ /* 0x000ea20000000000 */
        /* <DEDUP_REMOVED lines=11> */
[----:B--2---:R-:W-:-:S06]  /*9390*/  IADD3 R248, R3, c[0x0][0xc], R2 ;  /* 0x0000030003f87a10 */ /* 0x004fcc0007ffe002 */
.L_x_1693:
[----:B------:R-:W-:Y:S05]  /*93a0*/  BSYNC B0 ;  /* 0x0000000000007941 */ /* 0x000fea0003800000 */
.L_x_1692:
[----:B------:R-:W-:Y:S01]  /*93b0*/  PRMT R0, R0, 0x9910, RZ ;  /* 0x0000991000007816 */ /* 0x000fe200000000ff */
[----:B------:R-:W-:Y:S01]  /*93c0*/  BSSY B1, `(.L_x_1694) ;  /* 0x00002b0000017945 */ /* 0x000fe20003800000 */
[----:B------:R-:W-:Y:S01]  /*93d0*/  IMAD.MOV.U32 R88, RZ, RZ, R248 ;  /* 0x000000ffff587224 */ /* 0x000fe200078e00f8 */
[----:B------:R-:W-:Y:S02]  /*93e0*/  SHF.R.S32.HI R8, RZ, 0x1f, R245 ;  /* 0x0000001fff087819 */ /* 0x000fe400000114f5 */
[----:B------:R-:W-:Y:S02]  /*93f0*/  ISETP.NE.AND P0, PT, R0, RZ, PT ;  /* 0x000000ff0000720c */ /* 0x000fe40003f05270 */
[----:B------:R-:W-:-:S11]  /*9400*/  SHF.R.S32.HI R18, RZ, 0x1f, R246 ;  /* 0x0000001fff127819 */ /* 0x000fd600000114f6 */
[----:B------:R-:W-:Y:S05]  /*9410*/  @!P0 BRA `(.L_x_1695) ;  /* 0x00001f0000008947 */ /* 0x000fea0003800000 */
[----:B------:R-:W2:Y:S04]  /*9420*/  LDL R6, [R1+0x24] ;  /* 0x0000240001067983 */ /* 0x000ea80000100800 */
[----:B-1----:R-:W3:Y:S04]  /*9430*/  LDL R5, [R1+0x34] ;  /* 0x0000340001057983 */ /* 0x002ee80000100800 */
        /* <DEDUP_REMOVED lines=94> */
.L_x_1696:
[----:B-1----:R-:W2:Y:S04]  /*9a20*/  LDL R4, [R1+0x54] ;  /* 0x0000540001047983 */ /* 0x002ea80000100800 */
        /* <DEDUP_REMOVED lines=127> */
.L_x_1774:
[----:B------:R-:W-:Y:S05]  /*a220*/  BRA.DIV ~URZ, `(.L_x_1699) ;  /* 0x000035b27f007947 */ /* 0x000fea000b800000 */
[----:B------:R3:W4:Y:S02]  /*a230*/  SHFL.IDX PT, R2, R7, RZ, 0x181f ;  /* 0x00181fff07027589 */ /* 0x00072400000e0000 */
.L_x_1775:
[----:B------:R-:W-:-:S04]  /*a240*/  ISETP.GE.AND P2, PT, R246, c[0x0][0x3c8], PT ;  /* 0x0000f200f6007a0c */ /* 0x000fc80003f46270 */
[----:B------:R-:W-:-:S13]  /*a250*/  ISETP.GE.OR P1, PT, R4, R0, P2 ;  /* 0x000000000400720c */ /* 0x000fda0001726670 */
[----:B----4-:R-:W-:-:S04]  /*a260*/  @!P1 LEA R2, P0, R246, R2, 0x1 ;  /* 0x00000002f6029211 */ /* 0x010fc800078008ff */
[----:B--2---:R-:W-:-:S05]  /*a270*/  @!P1 LEA.HI.X R3, R246, R8, R18, 0x1, P0 ;  /* 0x00000008f6039211 */ /* 0x004fca00000f0c12 */
[----:B------:R2:W-:Y:S01]  /*a280*/  @!P1 ST.E.128 [R2.64], R12 ;  /* 0x0000000c02009985 */ /* 0x0005e2000c101d08 */
[----:B------:R-:W-:Y:S05]  /*a290*/  BRA.DIV ~URZ, `(.L_x_1700) ;  /* 0x000035b27f007947 */ /* 0x000fea000b800000 */
[----:B------:R4:W1:Y:S04]  /*a2a0*/  SHFL.IDX PT, R8, R6, 0x1, 0x181f ;  /* 0x00381f0006087f89 */ /* 0x00086800000e0000 */
[----:B--2---:R4:W2:Y:S02]  /*a2b0*/  SHFL.IDX PT, R2, R7, 0x1, 0x181f ;  /* 0x00381f0007027f89 */ /* 0x0048a400000e0000 */
.L_x_1776:
[----:B------:R-:W-:-:S04]  /*a2c0*/  IADD3 R3, R4, 0x10, RZ ;  /* 0x0000001004037810 */ /* 0x000fc80007ffe0ff */
[----:B------:R-:W-:-:S13]  /*a2d0*/  ISETP.GE.OR P1, PT, R3, R0, P2 ;  /* 0x000000000300720c */ /* 0x000fda0001726670 */
[----:B--2---:R-:W-:-:S04]  /*a2e0*/  @!P1 LEA R2, P0, R246, R2, 0x1 ;  /* 0x00000002f6029211 */ /* 0x004fc800078008ff */
[----:B-1----:R-:W-:-:S05]  /*a2f0*/  @!P1 LEA.HI.X R3, R246, R8, R18, 0x1, P0 ;  /* 0x00000008f6039211 */ /* 0x002fca00000f0c12 */
[----:B------:R1:W-:Y:S01]  /*a300*/  @!P1 ST.E.128 [R2.64], R20 ;  /* 0x0000001402009985 */ /* 0x0003e2000c101d08 */
[----:B------:R-:W-:Y:S05]  /*a310*/  BRA.DIV ~URZ, `(.L_x_1701) ;  /* 0x000036027f007947 */ /* 0x000fea000b800000 */
[----:B------:R2:W1:Y:S02]  /*a320*/  SHFL.IDX PT, R8, R6, 0x2, 0x181f ;  /* 0x00581f0006087f89 */ /* 0x00046400000e0000 */
.L_x_1777:
[----:B------:R-:W-:Y:S05]  /*a330*/  BRA.DIV ~URZ, `(.L_x_1702) ;  /* 0x000036527f007947 */ /* 0x000fea000b800000 */
[----:B-1----:R1:W2:Y:S02]  /*a340*/  SHFL.IDX PT, R2, R7, 0x2, 0x181f ;  /* 0x00581f0007027f89 */ /* 0x0022a400000e0000 */
.L_x_1778:
[----:B------:R-:W-:-:S04]  /*a350*/  IADD3 R3, R4, 0x20, RZ ;  /* 0x0000002004037810 */ /* 0x000fc80007ffe0ff */
[----:B------:R-:W-:-:S13]  /*a360*/  ISETP.GE.OR P1, PT, R3, R0, P2 ;  /* 0x000000000300720c */ /* 0x000fda0001726670 */
[----:B--2---:R-:W-:-:S04]  /*a370*/  @!P1 LEA R2, P0, R246, R2, 0x1 ;  /* 0x00000002f6029211 */ /* 0x004fc800078008ff */
[----:B------:R-:W-:-:S05]  /*a380*/  @!P1 LEA.HI.X R3, R246, R8, R18, 0x1, P0 ;  /* 0x00000008f6039211 */ /* 0x000fca00000f0c12 */
[----:B------:R2:W-:Y:S01]  /*a390*/  @!P1 ST.E.128 [R2.64], R24 ;  /* 0x0000001802009985 */ /* 0x0005e2000c101d08 */
[----:B------:R-:W-:Y:S05]  /*a3a0*/  BRA.DIV ~URZ, `(.L_x_1703) ;  /* 0x000036527f007947 */ /* 0x000fea000b800000 */
[----:B------:R1:W2:Y:S04]  /*a3b0*/  SHFL.IDX PT, R8, R6, 0x3, 0x181f ;  /* 0x00781f0006087f89 */ /* 0x0002a800000e0000 */
[----:B--2---:R1:W2:Y:S02]  /*a3c0*/  SHFL.IDX PT, R2, R7, 0x3, 0x181f ;  /* 0x00781f0007027f89 */ /* 0x0042a400000e0000 */
.L_x_1779:
[----:B------:R-:W-:-:S04]  /*a3d0*/  IADD3 R3, R4, 0x30, RZ ;  /* 0x0000003004037810 */ /* 0x000fc80007ffe0ff */
[----:B------:R-:W-:-:S13]  /*a3e0*/  ISETP.GE.OR P1, PT, R3, R0, P2 ;  /* 0x000000000300720c */ /* 0x000fda0001726670 */
[----:B--2---:R-:W-:-:S04]  /*a3f0*/  @!P1 LEA R2, P0, R246, R2, 0x1 ;  /* 0x00000002f6029211 */ /* 0x004fc800078008ff */
[----:B------:R-:W-:-:S05]  /*a400*/  @!P1 LEA.HI.X R3, R246, R8, R18, 0x1, P0 ;  /* 0x00000008f6039211 */ /* 0x000fca00000f0c12 */
[----:B------:R2:W-:Y:S01]  /*a410*/  @!P1 ST.E.128 [R2.64], R28 ;  /* 0x0000001c02009985 */ /* 0x0005e2000c101d08 */
[----:B------:R-:W-:Y:S05]  /*a420*/  BRA.DIV ~URZ, `(.L_x_1704) ;  /* 0x000036a27f007947 */ /* 0x000fea000b800000 */
[----:B------:R1:W2:Y:S02]  /*a430*/  SHFL.IDX PT, R8, R6, 0x4, 0x181f ;  /* 0x00981f0006087f89 */ /* 0x0002a400000e0000 */
.L_x_1780:
[----:B------:R-:W-:Y:S05]  /*a440*/  BRA.DIV ~URZ, `(.L_x_1705) ;  /* 0x000036f27f007947 */ /* 0x000fea000b800000 */
[----:B--2---:R2:W1:Y:S02]  /*a450*/  SHFL.IDX PT, R2, R7, 0x4, 0x181f ;  /* 0x00981f0007027f89 */ /* 0x00446400000e0000 */
.L_x_1781:
[----:B------:R-:W-:-:S04]  /*a460*/  IADD3 R3, R4, 0x40, RZ ;  /* 0x0000004004037810 */ /* 0x000fc80007ffe0ff */
[----:B------:R-:W-:-:S13]  /*a470*/  ISETP.GE.OR P1, PT, R3, R0, P2 ;  /* 0x000000000300720c */ /* 0x000fda0001726670 */
[----:B-1----:R-:W-:-:S04]  /*a480*/  @!P1 LEA R2, P0, R246, R2, 0x1 ;  /* 0x00000002f6029211 */ /* 0x002fc800078008ff */
[----:B------:R-:W-:-:S05]  /*a490*/  @!P1 LEA.HI.X R3, R246, R8, R18, 0x1, P0 ;  /* 0x00000008f6039211 */ /* 0x000fca00000f0c12 */
[----:B------:R1:W-:Y:S01]  /*a4a0*/  @!P1 ST.E.128 [R2.64], R32 ;  /* 0x0000002002009985 */ /* 0x0003e2000c101d08 */
[----:B------:R-:W-:Y:S05]  /*a4b0*/  BRA.DIV ~URZ, `(.L_x_1706) ;  /* 0x000036f27f007947 */ /* 0x000fea000b800000 */
[----:B------:R1:W2:Y:S04]  /*a4c0*/  SHFL.IDX PT, R8, R6, 0x5, 0x181f ;  /* 0x00b81f0006087f89 */ /* 0x0002a800000e0000 */
[----:B-1----:R1:W3:Y:S02]  /*a4d0*/  SHFL.IDX PT, R2, R7, 0x5, 0x181f ;  /* 0x00b81f0007027f89 */ /* 0x0022e400000e0000 */
.L_x_1782:
[----:B------:R-:W-:-:S04]  /*a4e0*/  IADD3 R3, R4, 0x50, RZ ;  /* 0x0000005004037810 */ /* 0x000fc80007ffe0ff */
[----:B------:R-:W-:-:S13]  /*a4f0*/  ISETP.GE.OR P1, PT, R3, R0, P2 ;  /* 0x000000000300720c */ /* 0x000fda0001726670 */
[----:B---3--:R-:W-:-:S04]  /*a500*/  @!P1 LEA R2, P0, R246, R2, 0x1 ;  /* 0x00000002f6029211 */ /* 0x008fc800078008ff */
[----:B--2---:R-:W-:-:S05]  /*a510*/  @!P1 LEA.HI.X R3, R246, R8, R18, 0x1, P0 ;  /* 0x00000008f6039211 */ /* 0x004fca00000f0c12 */
[----:B------:R2:W-:Y:S01]  /*a520*/  @!P1 ST.E.128 [R2.64], R36 ;  /* 0x0000002402009985 */ /* 0x0005e2000c101d08 */
[----:B------:R-:W-:Y:S05]  /*a530*/  BRA.DIV ~URZ, `(.L_x_1707) ;  /* 0x000037427f007947 */ /* 0x000fea000b800000 */
[----:B------:R3:W1:Y:S02]  /*a540*/  SHFL.IDX PT, R8, R6, 0x6, 0x181f ;  /* 0x00d81f0006087f89 */ /* 0x00066400000e0000 */
.L_x_1783:
[----:B------:R-:W-:Y:S05]  /*a550*/  BRA.DIV ~URZ, `(.L_x_1708) ;  /* 0x000037927f007947 */ /* 0x000fea000b800000 */
[----:B--2---:R2:W3:Y:S02]  /*a560*/  SHFL.IDX PT, R2, R7, 0x6, 0x181f ;  /* 0x00d81f0007027f89 */ /* 0x0044e400000e0000 */
.L_x_1784:
[----:B------:R-:W-:-:S04]  /*a570*/  IADD3 R3, R4, 0x60, RZ ;  /* 0x0000006004037810 */ /* 0x000fc80007ffe0ff */
[----:B------:R-:W-:-:S13]  /*a580*/  ISETP.GE.OR P1, PT, R3, R0, P2 ;  /* 0x000000000300720c */ /* 0x000fda0001726670 */
[----:B---3--:R-:W-:-:S04]  /*a590*/  @!P1 LEA R2, P0, R246, R2, 0x1 ;  /* 0x00000002f6029211 */ /* 0x008fc800078008ff */
[----:B-1----:R-:W-:-:S05]  /*a5a0*/  @!P1 LEA.HI.X R3, R246, R8, R18, 0x1, P0 ;  /* 0x00000008f6039211 */ /* 0x002fca00000f0c12 */
[----:B------:R1:W-:Y:S01]  /*a5b0*/  @!P1 ST.E.128 [R2.64], R40 ;  /* 0x0000002802009985 */ /* 0x0003e2000c101d08 */
[----:B------:R-:W-:Y:S05]  /*a5c0*/  BRA.DIV ~URZ, `(.L_x_1709) ;  /* 0x000037927f007947 */ /* 0x000fea000b800000 */
[----:B----4-:R-:W3:Y:S04]  /*a5d0*/  SHFL.IDX PT, R6, R6, 0x7, 0x181f ;  /* 0x00f81f0006067f89 */ /* 0x010ee800000e0000 */
[----:B-1----:R1:W4:Y:S02]  /*a5e0*/  SHFL.IDX PT, R3, R7, 0x7, 0x181f ;  /* 0x00f81f0007037f89 */ /* 0x00232400000e0000 */
.L_x_1785:
[----:B------:R-:W-:-:S04]  /*a5f0*/  IADD3 R2, R4, 0x70, RZ ;  /* 0x0000007004027810 */ /* 0x000fc80007ffe0ff */
[----:B------:R-:W-:-:S13]  /*a600*/  ISETP.GE.OR P2, PT, R2, R0, P2 ;  /* 0x000000000200720c */ /* 0x000fda0001746670 */
[----:B------:R-:W-:Y:S05]  /*a610*/  @P2 BRA `(.L_x_1710) ;  /* 0x000018a000002947 */ /* 0x000fea0003800000 */
[----:B----4-:R-:W-:-:S04]  /*a620*/  LEA R2, P0, R246, R3, 0x1 ;  /* 0x00000003f6027211 */ /* 0x010fc800078008ff */
[----:B---3--:R-:W-:-:S05]  /*a630*/  LEA.HI.X R3, R246, R6, R18, 0x1, P0 ;  /* 0x00000006f6037211 */ /* 0x008fca00000f0c12 */
[----:B------:R3:W-:Y:S01]  /*a640*/  ST.E.128 [R2.64], R44 ;  /* 0x0000002c02007985 */ /* 0x0007e2000c101d08 */
[----:B------:R-:W-:Y:S05]  /*a650*/  BRA `(.L_x_1710) ;  /* 0x0000186000007947 */ /* 0x000fea0003800000 */
.L_x_1697:
        /* <DEDUP_REMOVED lines=34> */
.L_x_1786:
[----:B------:R-:W-:Y:S05]  /*a880*/  BRA.DIV ~URZ, `(.L_x_1712) ;  /* 0x000036127f007947 */ /* 0x000fea000b800000 */
[----:B------:R3:W4:Y:S02]  /*a890*/  SHFL.IDX PT, R2, R20, RZ, 0x1c1f ;  /* 0x001c1fff14027589 */ /* 0x00072400000e0000 */
.L_x_1787:
        /* <DEDUP_REMOVED lines=49> */
.L_x_1714:
[----:B------:R-:W-:Y:S05]  /*abb0*/  BSYNC B0 ;  /* 0x0000000000007941 */ /* 0x000fea0003800000 */
.L_x_1713:
[----:B------:R-:W-:Y:S05]  /*abc0*/  BRA.DIV ~URZ, `(.L_x_1715) ;  /* 0x000033427f007947 */ /* 0x000fea000b800000 */
[----:B--2---:R2:W1:Y:S04]  /*abd0*/  SHFL.IDX PT, R12, R13, 0x1, 0x1c1f ;  /* 0x003c1f000d0c7f89 */ /* 0x00446800000e0000 */
[----:B----4-:R2:W4:Y:S02]  /*abe0*/  SHFL.IDX PT, R2, R20, 0x1, 0x1c1f ;  /* 0x003c1f0014027f89 */ /* 0x01052400000e0000 */
.L_x_1788:
        /* <DEDUP_REMOVED lines=35> */
.L_x_1717:
[----:B------:R-:W-:Y:S05]  /*ae20*/  BSYNC B0 ;  /* 0x0000000000007941 */ /* 0x000fea0003800000 */
.L_x_1716:
[----:B------:R-:W-:Y:S05]  /*ae30*/  BRA.DIV ~URZ, `(.L_x_1718) ;  /* 0x000031a27f007947 */ /* 0x000fea000b800000 */
[----:B-1----:R1:W2:Y:S02]  /*ae40*/  SHFL.IDX PT, R12, R13, 0x2, 0x1c1f ;  /* 0x005c1f000d0c7f89 */ /* 0x0022a400000e0000 */
.L_x_1789:
[----:B------:R-:W-:Y:S05]  /*ae50*/  BRA.DIV ~URZ, `(.L_x_1719) ;  /* 0x000031f27f007947 */ /* 0x000fea000b800000 */
[----:B--2-4-:R2:W4:Y:S02]  /*ae60*/  SHFL.IDX PT, R2, R20, 0x2, 0x1c1f ;  /* 0x005c1f0014027f89 */ /* 0x01452400000e0000 */
.L_x_1790:
        /* <DEDUP_REMOVED lines=35> */
.L_x_1721:
[----:B------:R-:W-:Y:S05]  /*b0a0*/  BSYNC B0 ;  /* 0x0000000000007941 */ /* 0x000fea0003800000 */
.L_x_1720:
[----:B------:R-:W-:Y:S05]  /*b0b0*/  BRA.DIV ~URZ, `(.L_x_1722) ;  /* 0x000030027f007947 */ /* 0x000fea000b800000 */
[----:B------:R1:W2:Y:S04]  /*b0c0*/  SHFL.IDX PT, R12, R13, 0x3, 0x1c1f ;  /* 0x007c1f000d0c7f89 */ /* 0x0002a800000e0000 */
[----:B-1--4-:R1:W4:Y:S02]  /*b0d0*/  SHFL.IDX PT, R2, R20, 0x3, 0x1c1f ;  /* 0x007c1f0014027f89 */ /* 0x01232400000e0000 */
.L_x_1791:
        /* <DEDUP_REMOVED lines=36> */
.L_x_1695:
[----:B------:R-:W-:Y:S01]  /*b320*/  ISETP.NE.U32.AND P1, PT, RZ, c[0x0][0x508], PT ;  /* 0x00014200ff007a0c */ /* 0x000fe20003f25070 */
[----:B------:R-:W2:Y:S01]  /*b330*/  LDL.LU R6, [R1+0x1c] ;  /* 0x00001c0001067983 */ /* 0x000ea20000300800 */
[----:B------:R-:W-:Y:S01]  /*b340*/  ISETP.NE.U32.AND P2, PT, RZ, c[0x0][0x500], PT ;  /* 0x00014000ff007a0c */ /* 0x000fe20003f45070 */
[----:B------:R-:W-:Y:S01]  /*b350*/  IMAD.MOV.U32 R4, RZ, RZ, 0x4 ;  /* 0x00000004ff047424 */ /* 0x000fe200078e00ff */
[----:B------:R-:W-:Y:S01]  /*b360*/  ISETP.NE.AND.EX P1, PT, RZ, c[0x0][0x50c], PT, P1 ;  /* 0x00014300ff007a0c */ /* 0x000fe20003f25310 */
[----:B------:R-:W-:Y:S01]  /*b370*/  IMAD.MOV.U32 R0, RZ, RZ, RZ ;  /* 0x000000ffff007224 */ /* 0x000fe200078e00ff */
[----:B------:R-:W-:Y:S01]  /*b380*/  ISETP.NE.AND.EX P2, PT, RZ, c[0x0][0x504], PT, P2 ;  /* 0x00014100ff007a0c */ /* 0x000fe20003f45320 */
[----:B------:R-:W-:Y:S02]  /*b390*/  IMAD.MOV.U32 R20, RZ, RZ, c[0x0][0x388] ;  /* 0x0000e200ff147624 */ /* 0x000fe400078e00ff */
[----:B-1----:R-:W-:-:S08]  /*b3a0*/  IMAD.WIDE R4, R245, R4, c[0x0][0x500] ;  /* 0x00014000f5047625 */ /* 0x002fd000078e0204 */
[C---:B------:R-:W-:Y:S02]  /*b3b0*/  @P1 LEA R2, P0, R245.reuse, c[0x0][0x508], 0x2 ;  /* 0x00014200f5021a11 */ /* 0x040fe400078010ff */
[----:B------:R1:W5:Y:S02]  /*b3c0*/  @P2 LDG.E R0, [R4.64] ;  /* 0x0000000804002981 */ /* 0x000364000c1e1900 */
[----:B------:R-:W-:-:S05]  /*b3d0*/  @P1 LEA.HI.X R3, R245, c[0x0][0x50c], R8, 0x2, P0 ;  /* 0x00014300f5031a11 */ /* 0x000fca00000f1408 */
[----:B------:R1:W5:Y:S01]  /*b3e0*/  @P1 LDG.E R20, [R2.64] ;  /* 0x0000000802141981 */ /* 0x000362000c1e1900 */
[----:B--2---:R-:W-:-:S04]  /*b3f0*/  ISETP.NE.AND P0, PT, R6, RZ, PT ;  /* 0x000000ff0600720c */ /* 0x004fc80003f05270 */
[----:B------:R-:W-:Y:S01]  /*b400*/  SEL R19, R6, c[0x0][0x3d4], P0 ;  /* 0x0000f50006137a07 */ /* 0x000fe20000000000 */
[----:B------:R-:W-:Y:S05]  /*b410*/  @P1 BRA `(.L_x_1723) ;  /* 0x0000004000001947 */ /* 0x000fea0003800000 */
[----:B-1----:R-:W-:Y:S05]  /*b420*/  @!P2 BRA `(.L_x_1723) ;  /* 0x000000300000a947 */ /* 0x002fea0003800000 */
[----:B------:R1:W2:Y:S04]  /*b430*/  LDG.E R2, [R4.64] ;  /* 0x0000000804027981 */ /* 0x0002a8000c1e1900 */
[----:B-1----:R-:W2:Y:S02]  /*b440*/  LDG.E R4, [R4.64+0x4] ;  /* 0x0000040804047981 */ /* 0x002ea4000c1e1900 */
[----:B--2--5:R-:W-:Y:S02]  /*b450*/  IADD3 R20, -R2, R4, RZ ;  /* 0x0000000402147210 */ /* 0x024fe40007ffe1ff */
.L_x_1723:
[----:B-1----:R-:W1:Y:S01]  /*b460*/  S2R R3, SR_TID.X ;  /* 0x0000000000037919 */ /* 0x002e620000002100 */
[----:B------:R-:W-:Y:S01]  /*b470*/  BSSY B0, `(.L_x_1724) ;  /* 0x0000037000007945 */ /* 0x000fe20003800000 */
[----:B------:R-:W-:Y:S02]  /*b480*/  SEL R12, R245, RZ, !P2 ;  /* 0x000000fff50c7207 */ /* 0x000fe40005000000 */
[----:B------:R-:W-:-:S02]  /*b490*/  SEL R21, R8, RZ, !P2 ;  /* 0x000000ff08157207 */ /* 0x000fc40005000000 */
[----:B-----5:R-:W-:Y:S02]  /*b4a0*/  SHF.R.S32.HI R17, RZ, 0x1f, R0 ;  /* 0x0000001fff117819 */ /* 0x020fe40000011400 */
[----:B-1----:R-:W-:-:S13]  /*b4b0*/  ISETP.GT.AND P0, PT, R3, 0x7f, PT ;  /* 0x0000007f0300780c */ /* 0x002fda0003f04270 */
[----:B------:R-:W-:Y:S05]  /*b4c0*/  @P0 BRA `(.L_x_1725) ;  /* 0x0000031000000947 */ /* 0x000fea0003800000 */
[----:B------:R-:W-:Y:S01]  /*b4d0*/  IMAD R2, R20, c[0x0][0x4e8], RZ ;  /* 0x00013a0014027a24 */ /* 0x000fe200078e02ff */
[----:B------:R-:W-:-:S04]  /*b4e0*/  LEA R13, R249, R3, 0x7 ;  /* 0x00000003f90d7211 */ /* 0x000fc800078e38ff */
        /* <DEDUP_REMOVED lines=47> */
.L_x_1725:
[----:B------:R-:W-:Y:S05]  /*b7e0*/  BSYNC B0 ;  /* 0x0000000000007941 */ /* 0x000fea0003800000 */
.L_x_1724:
[----:B------:R-:W-:-:S13]  /*b7f0*/  ISETP.GT.AND P0, PT, R19, 0x1, PT ;  /* 0x000000011300780c */ /* 0x000fda0003f04270 */
[----:B------:R-:W-:Y:S05]  /*b800*/  @P0 BRA `(.L_x_1710) ;  /* 0x000006b000000947 */ /* 0x000fea0003800000 */
[----:B-1----:R-:W2:Y:S04]  /*b810*/  LDL.LU R2, [R1+0x14] ;  /* 0x0000140001027983 */ /* 0x002ea80000300800 */
[----:B------:R-:W3:Y:S01]  /*b820*/  LDL R5, [R1+0x40] ;  /* 0x0000400001057983 */ /* 0x000ee20000100800 */
[----:B------:R-:W-:-:S03]  /*b830*/  IMAD R4, R17, c[0x0][0x3a0], RZ ;  /* 0x0000e80011047a24 */ /* 0x000fc600078e02ff */
[----:B------:R-:W1:Y:S02]  /*b840*/  S2R R9, SR_TID.X ;  /* 0x0000000000097919 */ /* 0x000e640000002100 */
[----:B-1----:R-:W-:-:S04]  /*b850*/  SHF.R.S32.HI R8, RZ, 0x1f, R9 ;  /* 0x0000001fff087819 */ /* 0x002fc80000011409 */
[----:B------:R-:W-:-:S04]  /*b860*/  LEA.HI R8, R8, R9, RZ, 0x3 ;  /* 0x0000000908087211 */ /* 0x000fc800078f18ff */
[----:B------:R-:W-:Y:S02]  /*b870*/  SHF.R.S32.HI R8, RZ, 0x3, R8 ;  /* 0x00000003ff087819 */ /* 0x000fe40000011408 */
[----:B--2---:R-:W-:Y:S02]  /*b880*/  MOV R7, R2 ;  /* 0x0000000200077202 */ /* 0x004fe40000000f00 */
[----:B------:R-:W-:-:S04]  /*b890*/  MOV R2, c[0x0][0x4e8] ;  /* 0x00013a0000027a02 */ /* 0x000fc80000000f00 */
[----:B------:R-:W-:Y:S01]  /*b8a0*/  ISETP.NE.AND P0, PT, R2, 0x1, PT ;  /* 0x000000010200780c */ /* 0x000fe20003f05270 */
[----:B------:R-:W-:-:S04]  /*b8b0*/  IMAD.WIDE.U32 R2, R0, c[0x0][0x3a0], RZ ;  /* 0x0000e80000027a25 */ /* 0x000fc800078e00ff */
[----:B------:R-:W-:Y:S01]  /*b8c0*/  IMAD R0, R0, c[0x0][0x3a4], R4 ;  /* 0x0000e90000007a24 */ /* 0x000fe200078e0204 */
[----:B---3--:R-:W-:Y:S01]  /*b8d0*/  LEA R4, R249, R5, 0x7 ;  /* 0x00000005f9047211 */ /* 0x008fe200078e38ff */
[----:B------:R-:W-:-:S03]  /*b8e0*/  IMAD R5, R21, c[0x0][0x3f0], RZ ;  /* 0x0000fc0015057a24 */ /* 0x000fc600078e02ff */
[----:B------:R-:W-:Y:S01]  /*b8f0*/  IADD3 R3, R3, R0, RZ ;  /* 0x0000000003037210 */ /* 0x000fe20007ffe0ff */
[----:B------:R-:W-:Y:S02]  /*b900*/  IMAD.MOV.U32 R0, RZ, RZ, R4 ;  /* 0x000000ffff007224 */ /* 0x000fe400078e0004 */
[----:B------:R-:W-:-:S04]  /*b910*/  @P0 IMAD.HI.U32 R6, R4, c[0x0][0x4ec], RZ ;  /* 0x00013b0004060a27 */ /* 0x000fc800078e00ff */
[C---:B------:R-:W-:Y:S01]  /*b920*/  IMAD.WIDE.U32 R2, R7.reuse, c[0x0][0x3e8], R2 ;  /* 0x0000fa0007027a25 */ /* 0x040fe200078e0002 */
[----:B------:R-:W-:Y:S02]  /*b930*/  @P0 SHF.R.U32.HI R0, RZ, c[0x0][0x4f0], R6 ;  /* 0x00013c00ff000a19 */ /* 0x000fe40000011606 */
[----:B------:R-:W-:Y:S01]  /*b940*/  ISETP.GE.AND P0, PT, R246, c[0x0][0x3c8], PT ;  /* 0x0000f200f6007a0c */ /* 0x000fe20003f06270 */
[----:B------:R-:W-:Y:S01]  /*b950*/  IMAD R3, R7, c[0x0][0x3ec], R3 ;  /* 0x0000fb0007037a24 */ /* 0x000fe200078e0203 */
[----:B------:R-:W-:Y:S01]  /*b960*/  SHF.R.S32.HI R6, RZ, 0x1f, R0 ;  /* 0x0000001fff067819 */ /* 0x000fe20000011400 */
[----:B------:R-:W-:Y:S01]  /*b970*/  IMAD R7, R12, c[0x0][0x3f4], R5 ;  /* 0x0000fd000c077a24 */ /* 0x000fe200078e0205 */
[----:B------:R-:W-:Y:S01]  /*b980*/  IADD3 R5, -R0, RZ, RZ ;  /* 0x000000ff00057210 */ /* 0x000fe20007ffe1ff */
[----:B------:R-:W-:-:S04]  /*b990*/  IMAD.WIDE.U32 R2, R12, c[0x0][0x3f0], R2 ;  /* 0x0000fc000c027a25 */ /* 0x000fc800078e0002 */
[----:B------:R-:W-:Y:S01]  /*b9a0*/  IMAD R6, R6, c[0x0][0x3e0], RZ ;  /* 0x0000f80006067a24 */ /* 0x000fe200078e02ff */
[----:B------:R-:W-:Y:S01]  /*b9b0*/  IADD3 R3, R3, R7, RZ ;  /* 0x0000000703037210 */ /* 0x000fe20007ffe0ff */
[----:B------:R-:W-:Y:S02]  /*b9c0*/  IMAD R4, R5, c[0x0][0x4e8], R4 ;  /* 0x00013a0005047a24 */ /* 0x000fe400078e0204 */
[C---:B------:R-:W-:Y:S02]  /*b9d0*/  IMAD R6, R0.reuse, c[0x0][0x3e4], R6 ;  /* 0x0000f90000067a24 */ /* 0x040fe400078e0206 */
[----:B------:R-:W-:Y:S01]  /*b9e0*/  IMAD.WIDE.U32 R2, R0, c[0x0][0x3e0], R2 ;  /* 0x0000f80000027a25 */ /* 0x000fe200078e0002 */
[----:B------:R-:W-:-:S03]  /*b9f0*/  SHF.R.S32.HI R0, RZ, 0x1f, R4 ;  /* 0x0000001fff007819 */ /* 0x000fc60000011404 */
[----:B------:R-:W-:Y:S02]  /*ba00*/  IMAD.IADD R3, R3, 0x1, R6 ;  /* 0x0000000103037824 */ /* 0x000fe400078e0206 */
[----:B------:R-:W-:Y:S02]  /*ba10*/  IMAD R0, R0, c[0x0][0x3d8], RZ ;  /* 0x0000f60000007a24 */ /* 0x000fe400078e02ff */
        /* <DEDUP_REMOVED lines=8> */
.L_x_1792:
[----:B------:R-:W-:Y:S05]  /*baa0*/  BRA.DIV ~URZ, `(.L_x_1727) ;  /* 0x000027527f007947 */ /* 0x000fea000b800000 */
[----:B------:R3:W4:Y:S02]  /*bab0*/  SHFL.IDX PT, R2, R7, RZ, 0x181f ;  /* 0x00181fff07027589 */ /* 0x00072400000e0000 */
.L_x_1793:
        /* <DEDUP_REMOVED lines=8> */
.L_x_1794:
[----:B------:R-:W-:-:S04]  /*bb40*/  IADD3 R3, R0, 0x10, RZ ;  /* 0x0000001000037810 */ /* 0x000fc80007ffe0ff */
[----:B------:R-:W-:-:S13]  /*bb50*/  ISETP.GE.OR P2, PT, R3, R4, P0 ;  /* 0x000000040300720c */ /* 0x000fda0000746670 */
[----:B--2---:R-:W-:-:S04]  /*bb60*/  @!P2 LEA R2, P1, R246, R2, 0x1 ;  /* 0x00000002f602a211 */ /* 0x004fc800078208ff */
[----:B-1----:R-:W-:-:S05]  /*bb70*/  @!P2 LEA.HI.X R3, R246, R8, R18, 0x1, P1 ;  /* 0x00000008f603a211 */ /* 0x002fca00008f0c12 */
[----:B------:R1:W-:Y:S01]  /*bb80*/  @!P2 ST.E.128 [R2.64], RZ ;  /* 0x000000ff0200a985 */ /* 0x0003e2000c101d08 */
[----:B------:R-:W-:Y:S05]  /*bb90*/  BRA.DIV ~URZ, `(.L_x_1729) ;  /* 0x000027a27f007947 */ /* 0x000fea000b800000 */
[----:B------:R2:W1:Y:S02]  /*bba0*/  SHFL.IDX PT, R8, R6, 0x2, 0x181f ;  /* 0x00581f0006087f89 */ /* 0x00046400000e0000 */
.L_x_1795:
[----:B------:R-:W-:Y:S05]  /*bbb0*/  BRA.DIV ~URZ, `(.L_x_1730) ;  /* 0x000027f27f007947 */ /* 0x000fea000b800000 */
[----:B-1----:R1:W2:Y:S02]  /*bbc0*/  SHFL.IDX PT, R2, R7, 0x2, 0x181f ;  /* 0x00581f0007027f89 */ /* 0x0022a400000e0000 */
.L_x_1796:
        /* <DEDUP_REMOVED lines=8> */
.L_x_1797:
[----:B------:R-:W-:-:S04]  /*bc50*/  IADD3 R3, R0, 0x30, RZ ;  /* 0x0000003000037810 */ /* 0x000fc80007ffe0ff */
[----:B------:R-:W-:-:S13]  /*bc60*/  ISETP.GE.OR P2, PT, R3, R4, P0 ;  /* 0x000000040300720c */ /* 0x000fda0000746670 */
[----:B--2---:R-:W-:-:S04]  /*bc70*/  @!P2 LEA R2, P1, R246, R2, 0x1 ;  /* 0x00000002f602a211 */ /* 0x004fc800078208ff */
[----:B------:R-:W-:-:S05]  /*bc80*/  @!P2 LEA.HI.X R3, R246, R8, R18, 0x1, P1 ;  /* 0x00000008f603a211 */ /* 0x000fca00008f0c12 */
[----:B------:R2:W-:Y:S01]  /*bc90*/  @!P2 ST.E.128 [R2.64], RZ ;  /* 0x000000ff0200a985 */ /* 0x0005e2000c101d08 */
[----:B------:R-:W-:Y:S05]  /*bca0*/  BRA.DIV ~URZ, `(.L_x_1732) ;  /* 0x000028427f007947 */ /* 0x000fea000b800000 */
[----:B------:R1:W2:Y:S02]  /*bcb0*/  SHFL.IDX PT, R8, R6, 0x4, 0x181f ;  /* 0x00981f0006087f89 */ /* 0x0002a400000e0000 */
.L_x_1798:
[----:B------:R-:W-:Y:S05]  /*bcc0*/  BRA.DIV ~URZ, `(.L_x_1733) ;  /* 0x000028927f007947 */ /* 0x000fea000b800000 */
[----:B--2---:R2:W1:Y:S02]  /*bcd0*/  SHFL.IDX PT, R2, R7, 0x4, 0x181f ;  /* 0x00981f0007027f89 */ /* 0x00446400000e0000 */
.L_x_1799:
        /* <DEDUP_REMOVED lines=8> */
.L_x_1800:
[----:B------:R-:W-:-:S04]  /*bd60*/  IADD3 R3, R0, 0x50, RZ ;  /* 0x0000005000037810 */ /* 0x000fc80007ffe0ff */
[----:B------:R-:W-:-:S13]  /*bd70*/  ISETP.GE.OR P2, PT, R3, R4, P0 ;  /* 0x000000040300720c */ /* 0x000fda0000746670 */
[----:B---3--:R-:W-:-:S04]  /*bd80*/  @!P2 LEA R2, P1, R246, R2, 0x1 ;  /* 0x00000002f602a211 */ /* 0x008fc800078208ff */
[----:B--2---:R-:W-:-:S05]  /*bd90*/  @!P2 LEA.HI.X R3, R246, R8, R18, 0x1, P1 ;  /* 0x00000008f603a211 */ /* 0x004fca00008f0c12 */
[----:B------:R2:W-:Y:S01]  /*bda0*/  @!P2 ST.E.128 [R2.64], RZ ;  /* 0x000000ff0200a985 */ /* 0x0005e2000c101d08 */
[----:B------:R-:W-:Y:S05]  /*bdb0*/  BRA.DIV ~URZ, `(.L_x_1735) ;  /* 0x000028e27f007947 */ /* 0x000fea000b800000 */
[----:B------:R3:W1:Y:S02]  /*bdc0*/  SHFL.IDX PT, R8, R6, 0x6, 0x181f ;  /* 0x00d81f0006087f89 */ /* 0x00066400000e0000 */
.L_x_1801:
[----:B------:R-:W-:Y:S05]  /*bdd0*/  BRA.DIV ~URZ, `(.L_x_1736) ;  /* 0x000029327f007947 */ /* 0x000fea000b800000 */
[----:B--2---:R2:W3:Y:S02]  /*bde0*/  SHFL.IDX PT, R2, R7, 0x6, 0x181f ;  /* 0x00d81f0007027f89 */ /* 0x0044e400000e0000 */
.L_x_1802:
        /* <DEDUP_REMOVED lines=8> */
.L_x_1803:
[----:B------:R-:W-:-:S04]  /*be70*/  IADD3 R0, R0, 0x70, RZ ;  /* 0x0000007000007810 */ /* 0x000fc80007ffe0ff */
[----:B------:R-:W-:-:S13]  /*be80*/  ISETP.GE.OR P1, PT, R0, R4, P0 ;  /* 0x000000040000720c */ /* 0x000fda0000726670 */
[----:B----4-:R-:W-:-:S04]  /*be90*/  @!P1 LEA R2, P0, R246, R2, 0x1 ;  /* 0x00000002f6029211 */ /* 0x010fc800078008ff */
[----:B---3--:R-:W-:-:S05]  /*bea0*/  @!P1 LEA.HI.X R3, R246, R6, R18, 0x1, P0 ;  /* 0x00000006f6039211 */ /* 0x008fca00000f0c12 */
[----:B------:R3:W-:Y:S04]  /*beb0*/  @!P1 ST.E.128 [R2.64], RZ ;  /* 0x000000ff02009985 */ /* 0x0007e8000c101d08 */
.L_x_1710:
[----:B------:R-:W-:Y:S05]  /*bec0*/  BSYNC B1 ;  /* 0x0000000000017941 */ /* 0x000fea0003800000 */
.L_x_1694:
[----:B------:R-:W5:Y:S02]  /*bed0*/  LDL R0, [R1+0x4c] ;  /* 0x00004c0001007983 */ /* 0x000f640000100800 */
[----:B-----5:R-:W-:-:S13]  /*bee0*/  ISETP.NE.AND P0, PT, R0, RZ, PT ;  /* 0x000000ff0000720c */ /* 0x020fda0003f05270 */
[----:B------:R-:W-:Y:S01]  /*bef0*/  @P0 WARPSYNC 0xffffffff ;  /* 0xffffffff00000948 */ /* 0x000fe20003800000 */
[----:B------:R-:W-:Y:S06]  /*bf00*/  @P0 BAR.SYNC.DEFER_BLOCKING 0x5, 0x80 ;  /* 0x0142000000000b1d */ /* 0x000fec0000010000 */
[----:B------:R-:W1:Y:S04]  /*bf10*/  @P0 LDS.128 R248, [0x9100] ;  /* 0x00910000fff80984 */ /* 0x000e680000000c00 */
[----:B------:R-:W-:Y:S06]  /*bf20*/  @P0 BAR.ARV 0x4, 0x80 ;  /* 0x0102000000000b1d */ /* 0x000fec0000002000 */
[----:B------:R-:W-:Y:S05]  /*bf30*/  @P0 BRA `(.L_x_1738) ;  /* 0x00000ae000000947 */ /* 0x000fea0003800000 */
[----:B------:R-:W5:Y:S01]  /*bf40*/  S2R R0, SR_TID.X ;  /* 0x0000000000007919 */ /* 0x000f620000002100 */
[----:B-12---:R-:W-:Y:S01]  /*bf50*/  IMAD.MOV.U32 R7, RZ, RZ, RZ ;  /* 0x000000ffff077224 */ /* 0x006fe200078e00ff */
[----:B-----5:R-:W-:-:S04]  /*bf60*/  LOP3.LUT R14, R0, 0x1f, RZ, 0xc0, !PT ;  /* 0x0000001f000e7812 */ /* 0x020fc800078ec0ff */
[----:B------:R-:W-:Y:S01]  /*bf70*/  ISETP.NE.AND P5, PT, R14, 0x1f, PT ;  /* 0x0000001f0e00780c */ /* 0x000fe20003fa5270 */
[----:B------:R-:W-:Y:S10]  /*bf80*/  BRA.DIV ~URZ, `(.L_x_1739) ;  /* 0x000028c27f007947 */ /* 0x000ff4000b800000 */
[----:B------:R1:W2:Y:S02]  /*bf90*/  SHFL.IDX PT, R10, R88, RZ, 0x1f ;  /* 0x00001fff580a7589 */ /* 0x0002a400000e0000 */
.L_x_1804:
[----:B------:R-:W-:Y:S05]  /*bfa0*/  BRA.DIV ~URZ, `(.L_x_1740) ;  /* 0x000029127f007947 */ /* 0x000fea000b800000 */
[----:B------:R1:W4:Y:S02]  /*bfb0*/  SHFL.IDX PT, R8, R88, 0x1, 0x1f ;  /* 0x00201f0058087f89 */ /* 0x00032400000e0000 */
.L_x_1805:
[----:B------:R-:W-:Y:S02]  /*bfc0*/  IMAD.IADD R0, R251, 0x1, R14 ;  /* 0x00000001fb007824 */ /* 0x000fe400078e020e */
[----:B---3--:R-:W-:-:S03]  /*bfd0*/  IMAD.MOV.U32 R6, RZ, RZ, RZ ;  /* 0x000000ffff067224 */ /* 0x008fc600078e00ff */
[----:B------:R-:W-:-:S13]  /*bfe0*/  ISETP.GE.OR P0, PT, R0, c[0x0][0x53c], !P5 ;  /* 0x00014f0000007a0c */ /* 0x000fda0006f06670 */
[----:B----4-:R-:W-:Y:S01]  /*bff0*/  @!P0 IMAD.MOV.U32 R2, RZ, RZ, 0x4 ;  /* 0x00000004ff028424 */ /* 0x010fe200078e00ff */
[----:B------:R-:W-:-:S03]  /*c000*/  @!P0 MOV R3, 0x4 ;  /* 0x0000000400038802 */ /* 0x000fc60000000f00 */
[----:B------:R-:W-:-:S04]  /*c010*/  @!P0 IMAD.WIDE R4, R0, R2, c[0x0][0x580] ;  /* 0x0001600000048625 */ /* 0x000fc800078e0202 */
[----:B------:R-:W-:Y:S01]  /*c020*/  @!P0 IMAD.WIDE R2, R0, R3, c[0x0][0x578] ;  /* 0x00015e0000028625 */ /* 0x000fe200078e0203 */
[----:B------:R-:W3:Y:S04]  /*c030*/  @!P0 LDG.E R6, [R4.64] ;  /* 0x0000000804068981 */ /* 0x000ee8000c1e1900 */
[----:B------:R-:W3:Y:S01]  /*c040*/  @!P0 LDG.E R7, [R2.64] ;  /* 0x0000000802078981 */ /* 0x000ee2000c1e1900 */
[C---:B------:R-:W-:Y:S02]  /*c050*/  ISETP.GE.U32.AND P4, PT, R14.reuse, 0x10, PT ;  /* 0x000000100e00780c */ /* 0x040fe40003f86070 */
[C---:B------:R-:W-:Y:S02]  /*c060*/  ISETP.GE.U32.AND P3, PT, R14.reuse, 0x8, PT ;  /* 0x000000080e00780c */ /* 0x040fe40003f66070 */
[----:B------:R-:W-:-:S02]  /*c070*/  ISETP.GE.U32.AND P2, PT, R14, 0x4, PT ;  /* 0x000000040e00780c */ /* 0x000fc40003f46070 */
[C---:B------:R-:W-:Y:S02]  /*c080*/  ISETP.GE.U32.AND P1, PT, R14.reuse, 0x2, PT ;  /* 0x000000020e00780c */ /* 0x040fe40003f26070 */
[----:B------:R-:W-:Y:S02]  /*c090*/  ISETP.NE.AND P0, PT, R14, RZ, PT ;  /* 0x000000ff0e00720c */ /* 0x000fe40003f05270 */
[----:B------:R-:W-:Y:S01]  /*c0a0*/  MOV R13, RZ ;  /* 0x000000ff000d7202 */ /* 0x000fe20000000f00 */
[----:B---3--:R-:W-:Y:S01]  /*c0b0*/  IMAD R0, R7, R6, RZ ;  /* 0x0000000607007224 */ /* 0x008fe200078e02ff */
[----:B------:R-:W-:Y:S07]  /*c0c0*/  BRA.DIV ~URZ, `(.L_x_1741) ;  /* 0x000028627f007947 */ /* 0x000fee000b800000 */
[----:B------:R3:W4:Y:S02]  /*c0d0*/  SHFL.UP PT, R4, R0, 0x1, RZ ;  /* 0x0420000000047989 */ /* 0x00072400000e00ff */
.L_x_1806:
[----:B----4-:R-:W-:-:S04]  /*c0e0*/  SEL R4, R4, RZ, P0 ;  /* 0x000000ff04047207 */ /* 0x010fc80000000000 */
[----:B---3--:R-:W-:Y:S01]  /*c0f0*/  IADD3 R0, R0, R4, RZ ;  /* 0x0000000400007210 */ /* 0x008fe20007ffe0ff */
        /* <DEDUP_REMOVED lines=14> */
.L_x_1807:
[----:B----4-:R-:W-:Y:S01]  /*c1e0*/  IMAD R0, R0, c[0x0][0x538], RZ ;  /* 0x00014e0000007a24 */ /* 0x010fe200078e02ff */
[----:B------:R-:W-:Y:S04]  /*c1f0*/  BSSY B1, `(.L_x_1743) ;  /* 0x000007d000017945 */ /* 0x000fe80003800000 */
[----:B------:R-:W-:-:S04]  /*c200*/  IADD3 R8, R0, R8, RZ ;  /* 0x0000000800087210 */ /* 0x000fc80007ffe0ff */
[----:B--2---:R-:W-:-:S13]  /*c210*/  ISETP.GT.AND P6, PT, R8, R10, PT ;  /* 0x0000000a0800720c */ /* 0x004fda0003fc4270 */
[----:B------:R-:W-:Y:S05]  /*c220*/  @P6 BRA `(.L_x_1744) ;  /* 0x0000024000006947 */ /* 0x000fea0003800000 */
.L_x_1748:
        /* <DEDUP_REMOVED lines=15> */
[----:B------:R2:W3:Y:S02]  /*c320*/  SHFL.UP PT, R2, R0, 0x1, RZ ;  /* 0x0420000000027989 */ /* 0x0004e400000e00ff */
.L_x_1808:
[----:B---3--:R-:W-:-:S04]  /*c330*/  SEL R2, R2, RZ, P0 ;  /* 0x000000ff02027207 */ /* 0x008fc80000000000 */
[----:B--2---:R-:W-:Y:S01]  /*c340*/  IADD3 R0, R0, R2, RZ ;  /* 0x0000000200007210 */ /* 0x004fe20007ffe0ff */
[----:B------:R-:W-:Y:S05]  /*c350*/  BRA.DIV ~URZ, `(.L_x_1747) ;  /* 0x000028127f007947 */ /* 0x000fea000b800000 */
        /* <DEDUP_REMOVED lines=12> */
[----:B------:R2:W3:Y:S02]  /*c420*/  SHFL.IDX PT, R0, R4, 0x1f, 0x1f ;  /* 0x03e01f0004007f89 */ /* 0x0004e400000e0000 */
.L_x_1809:
[----:B---3--:R-:W-:-:S05]  /*c430*/  IMAD R0, R0, c[0x0][0x538], RZ ;  /* 0x00014e0000007a24 */ /* 0x008fca00078e02ff */
[----:B------:R-:W-:-:S04]  /*c440*/  IADD3 R8, R0, R8, RZ ;  /* 0x0000000800087210 */ /* 0x000fc80007ffe0ff */
[----:B------:R-:W-:-:S13]  /*c450*/  ISETP.GT.AND P6, PT, R8, R10, PT ;  /* 0x0000000a0800720c */ /* 0x000fda0003fc4270 */
[----:B-12---:R-:W-:Y:S05]  /*c460*/  @!P6 BRA `(.L_x_1748) ;  /* 0xfffffdc00000e947 */ /* 0x006fea000383ffff */
.L_x_1744:
[----:B------:R-:W-:-:S05]  /*c470*/  IADD3 R12, -R0, R8, RZ ;  /* 0x00000008000c7210 */ /* 0x000fca0007ffe1ff */
[----:B------:R-:W-:-:S05]  /*c480*/  IMAD R0, R4, c[0x0][0x538], R12 ;  /* 0x00014e0004007a24 */ /* 0x000fca00078e020c */
[----:B------:R-:W-:Y:S01]  /*c490*/  ISETP.GT.AND P0, PT, R0, R10, PT ;  /* 0x0000000a0000720c */ /* 0x000fe20003f04270 */
[----:B------:R-:W-:-:S12]  /*c4a0*/  BRA.DIV ~URZ, `(.L_x_1749) ;  /* 0x000028727f007947 */ /* 0x000fd8000b800000 */
[----:B------:R-:W-:-:S04]  /*c4b0*/  VOTE.ANY R0, PT, !P0 ;  /* 0x0000000000007806 */ /* 0x000fc800040e0100 */
.L_x_1810:
[----:B------:R2:W4:Y:S01]  /*c4c0*/  POPC R11, R0 ;  /* 0x00000000000b7309 */ /* 0x0005220000000000 */
[----:B------:R-:W-:Y:S05]  /*c4d0*/  BRA.DIV ~URZ, `(.L_x_1750) ;  /* 0x000028827f007947 */ /* 0x000fea000b800000 */
[----:B----4-:R4:W1:Y:S04]  /*c4e0*/  SHFL.IDX PT, R8, R6, R11, 0x1f ;  /* 0x00001f0b06087589 */ /* 0x01086800000e0000 */
[----:B------:R4:W2:Y:S02]  /*c4f0*/  SHFL.IDX PT, R7, R7, R11, 0x1f ;  /* 0x00001f0b07077589 */ /* 0x0008a400000e0000 */
.L_x_1811:
[----:B------:R-:W-:Y:S01]  /*c500*/  ISETP.NE.AND P0, PT, R0, RZ, PT ;  /* 0x000000ff0000720c */ /* 0x000fe20003f05270 */
[----:B------:R-:W-:-:S12]  /*c510*/  BSSY B0, `(.L_x_1751) ;  /* 0x0000005000007945 */ /* 0x000fd80003800000 */
[----:B------:R-:W-:Y:S05]  /*c520*/  @!P0 BRA `(.L_x_1752) ;  /* 0x0000003000008947 */ /* 0x000fea0003800000 */
[----:B------:R-:W-:Y:S01]  /*c530*/  IADD3 R5, R11, -0x1, RZ ;  /* 0xffffffff0b057810 */ /* 0x000fe20007ffe0ff */
[----:B------:R-:W-:Y:S05]  /*c540*/  BRA.DIV ~URZ, `(.L_x_1753) ;  /* 0x000028e27f007947 */ /* 0x000fea000b800000 */
[----:B------:R3:W4:Y:S02]  /*c550*/  SHFL.IDX PT, R13, R4, R5, 0x1f ;  /* 0x00001f05040d7589 */ /* 0x00072400000e0000 */
.L_x_1752:
[----:B------:R-:W-:Y:S05]  /*c560*/  BSYNC B0 ;  /* 0x0000000000007941 */ /* 0x000fea0003800000 */
.L_x_1751:
[----:B-1----:R-:W-:Y:S01]  /*c570*/  IABS R2, R8 ;  /* 0x0000000800027213 */ /* 0x002fe20000000000 */
[----:B----4-:R-:W-:Y:S01]  /*c580*/  IMAD R248, R13, c[0x0][0x538], R12 ;  /* 0x00014e000df87a24 */ /* 0x010fe200078e020c */
[----:B--2---:R-:W-:Y:S01]  /*c590*/  IABS R3, R7 ;  /* 0x0000000700037213 */ /* 0x004fe20000000000 */
[----:B------:R-:W-:Y:S01]  /*c5a0*/  IMAD.IADD R251, R11, 0x1, R251 ;  /* 0x000000010bfb7824 */ /* 0x000fe200078e02fb */
[----:B---3--:R-:W1:Y:S01]  /*c5b0*/  I2F.RP R4, R2 ;  /* 0x0000000200047306 */ /* 0x008e620000209400 */
[----:B------:R-:W-:Y:S01]  /*c5c0*/  IMAD.IADD R9, R10, 0x1, -R248 ;  /* 0x000000010a097824 */ /* 0x000fe200078e0af8 */
[----:B------:R-:W-:-:S04]  /*c5d0*/  MOV R6, R3 ;  /* 0x0000000300067202 */ /* 0x000fc80000000f00 */
[----:B------:R-:W-:Y:S02]  /*c5e0*/  IABS R10, R9 ;  /* 0x00000009000a7213 */ /* 0x000fe40000000000 */
[----:B------:R-:W-:Y:S08]  /*c5f0*/  I2F.RP R12, R6 ;  /* 0x00000006000c7306 */ /* 0x000ff00000209400 */
        /* <DEDUP_REMOVED lines=9> */
[----:B------:R-:W-:-:S03]  /*c690*/  IMAD.HI.U32 R5, R5, R3, R4 ;  /* 0x0000000305057227 */ /* 0x000fc600078e0004 */
[----:B------:R-:W-:Y:S01]  /*c6a0*/  MOV R4, R0 ;  /* 0x0000000000047202 */ /* 0x000fe20000000f00 */
        /* <DEDUP_REMOVED lines=39> */
[----:B------:R-:W-:-:S04]  /*c920*/  @!P1 LOP3.LUT R2, RZ, R7, RZ, 0x33, !PT ;  /* 0x00000007ff029212 */ /* 0x000fc800078e33ff */
[----:B------:R-:W-:Y:S01]  /*c930*/  IADD3 R3, -R2, RZ, RZ ;  /* 0x000000ff02037210 */ /* 0x000fe20007ffe1ff */
[----:B------:R-:W-:-:S04]  /*c940*/  IMAD R2, R7, 0x1000000, R2 ;  /* 0x0100000007027824 */ /* 0x000fc800078e0202 */
[----:B------:R-:W-:-:S04]  /*c950*/  IMAD R0, R7, R3, R0 ;  /* 0x0000000307007224 */ /* 0x000fc800078e0200 */
[----:B------:R-:W-:Y:S01]  /*c960*/  IMAD R250, R0, 0x10000, R2 ;  /* 0x0001000000fa7824 */ /* 0x000fe200078e0202 */
[----:B------:R-:W-:Y:S05]  /*c970*/  BRA `(.L_x_1754) ;  /* 0x0000004000007947 */ /* 0x000fea0003800000 */
.L_x_1745:
[----:B------:R-:W-:Y:S01]  /*c980*/  IMAD.MOV.U32 R248, RZ, RZ, R10 ;  /* 0x000000fffff87224 */ /* 0x000fe200078e000a */
[----:B------:R-:W-:Y:S01]  /*c990*/  MOV R250, RZ ;  /* 0x000000ff00fa7202 */ /* 0x000fe20000000f00 */
[----:B------:R-:W-:Y:S01]  /*c9a0*/  IMAD.MOV.U32 R249, RZ, RZ, RZ ;  /* 0x000000fffff97224 */ /* 0x000fe200078e00ff */
[----:B------:R-:W-:Y:S02]  /*c9b0*/  MOV R251, c[0x0][0x53c] ;  /* 0x00014f0000fb7a02 */ /* 0x000fe40000000f00 */
.L_x_1754:
[----:B------:R-:W-:Y:S05]  /*c9c0*/  BSYNC B1 ;  /* 0x0000000000017941 */ /* 0x000fea0003800000 */
.L_x_1743:
[----:B------:R-:W-:Y:S01]  /*c9d0*/  WARPSYNC 0xffffffff ;  /* 0xffffffff00007948 */ /* 0x000fe20003800000 */
[----:B------:R-:W-:Y:S01]  /*c9e0*/  BAR.SYNC.DEFER_BLOCKING 0x4, 0x80 ;  /* 0x0102000000007b1d */ /* 0x000fe20000010000 */
[----:B------:R-:W-:-:S13]  /*c9f0*/  ISETP.NE.AND P0, PT, R14, RZ, PT ;  /* 0x000000ff0e00720c */ /* 0x000fda0003f05270 */
[----:B------:R2:W-:Y:S04]  /*ca00*/  @!P0 STS.128 [0x9100], R248 ;  /* 0x009100f8ff008388 */ /* 0x0005e80000000c00 */
[----:B------:R-:W-:Y:S06]  /*ca10*/  BAR.ARV 0x5, 0x80 ;  /* 0x0142000000007b1d */ /* 0x000fec0000002000 */
.L_x_1738:
[----:B-1----:R-:W-:-:S13]  /*ca20*/  ISETP.GE.AND P0, PT, R251, c[0x0][0x53c], PT ;  /* 0x00014f00fb007a0c */ /* 0x002fda0003f06270 */
[----:B--234-:R-:W-:Y:S01]  /*ca30*/  @P0 CALL.REL.NOINC `(.L_x_1755) ;  /* 0x0000001000000944 */ /* 0x01cfe20003c00000 */
[----:B------:R-:W-:Y:S05]  /*ca40*/  BRA `(.L_x_1756) ;  /* 0xffff498000007947 */ /* 0x000fea000383ffff */
.L_x_1755:
[----:B------:R-:W-:Y:S05]  /*ca50*/  EXIT ;  /* 0x000000000000794d */ /* 0x000fea0003800000 */
.L_x_1646:
[----:B------:R-:W-:Y:S01]  /*ca60*/  IMAD.MOV.U32 R0, RZ, RZ, R5 ;  /* 0x000000ffff007224 */ /* 0x000fe200078e0005 */
[----:B------:R-:W-:Y:S02]  /*ca70*/  MOV R2, 0x1 ;  /* 0x0000000100027802 */ /* 0x000fe40000000f00 */
[----:B------:R-:W-:Y:S02]  /*ca80*/  MOV R3, 0xcaa0 ;  /* 0x0000caa000037802 */ /* 0x000fe40000000f00 */
[----:B--2---:R-:W-:Y:S05]  /*ca90*/  CALL.REL.NOINC `($__internal_28_$__cuda_sm70_shflsync_up_p) ;  /* 0x0000248000007944 */ /* 0x004fea0003c00000 */
[----:B------:R-:W-:Y:S01]  /*caa0*/  MOV R0, R4 ;  /* 0x0000000400007202 */ /* 0x000fe20000000f00 */
[----:B------:R-:W-:Y:S05]  /*cab0*/  BRA `(.L_x_1757) ;  /* 0xffff39a000007947 */ /* 0x000fea000383ffff */
.L_x_1647:
[----:B------:R-:W-:Y:S01]  /*cac0*/  IMAD.MOV.U32 R0, RZ, RZ, R5 ;  /* 0x000000ffff007224 */ /* 0x000fe200078e0005 */
[----:B------:R-:W-:Y:S02]  /*cad0*/  MOV R2, 0x2 ;  /* 0x0000000200027802 */ /* 0x000fe40000000f00 */
[----:B------:R-:W-:Y:S02]  /*cae0*/  MOV R3, 0xcb00 ;  /* 0x0000cb0000037802 */ /* 0x000fe40000000f00 */
[----:B--2---:R-:W-:Y:S05]  /*caf0*/  CALL.REL.NOINC `($__internal_28_$__cuda_sm70_shflsync_up_p) ;  /* 0x0000242000007944 */ /* 0x004fea0003c00000 */
[----:B------:R-:W-:Y:S01]  /*cb00*/  SEL R0, R4, RZ, P4 ;  /* 0x000000ff04007207 */ /* 0x000fe20002000000 */
[----:B------:R-:W-:Y:S01]  /*cb10*/  IMAD.MOV.U32 R2, RZ, RZ, 0x4 ;  /* 0x00000004ff027424 */ /* 0x000fe200078e00ff */
[----:B------:R-:W-:-:S03]  /*cb20*/  MOV R3, 0xcb50 ;  /* 0x0000cb5000037802 */ /* 0x000fc60000000f00 */
[----:B------:R-:W-:Y:S02]  /*cb30*/  IMAD.IADD R0, R5, 0x1, R0 ;  /* 0x0000000105007824 */ /* 0x000fe400078e0200 */
[----:B------:R-:W-:Y:S05]  /*cb40*/  CALL.REL.NOINC `($__internal_28_$__cuda_sm70_shflsync_up_p) ;  /* 0x000023d000007944 */ /* 0x000fea0003c00000 */
        /* <DEDUP_REMOVED lines=12> */
[----:B------:R-:W-:Y:S02]  /*cc10*/  MOV R3, 0x1f ;  /* 0x0000001f00037802 */ /* 0x000fe40000000f00 */
[----:B------:R-:W-:Y:S01]  /*cc20*/  MOV R2, 0xcc60 ;  /* 0x0000cc6000027802 */ /* 0x000fe20000000f00 */
[----:B------:R-:W-:-:S04]  /*cc30*/  IMAD.IADD R4, R0, 0x1, R4 ;  /* 0x0000000100047824 */ /* 0x000fc800078e0204 */
[----:B------:R-:W-:Y:S02]  /*cc40*/  IMAD.MOV.U32 R9, RZ, RZ, R4 ;  /* 0x000000ffff097224 */ /* 0x000fe400078e0004 */
[----:B------:R-:W-:Y:S05]  /*cc50*/  CALL.REL.NOINC `($__internal_27_$__cuda_sm70_shflsync_idx_p) ;  /* 0x0000227000007944 */ /* 0x000fea0003c00000 */
[----:B------:R-:W-:Y:S01]  /*cc60*/  MOV R0, R5 ;  /* 0x0000000500007202 */ /* 0x000fe20000000f00 */
[----:B------:R-:W-:Y:S05]  /*cc70*/  BRA `(.L_x_1758) ;  /* 0xffff38e000007947 */ /* 0x000fea000383ffff */
.L_x_1649:
[----:B------:R-:W-:Y:S02]  /*cc80*/  SEL R0, RZ, 0x1, P0 ;  /* 0x00000001ff007807 */ /* 0x000fe40000000000 */
[----:B------:R-:W-:Y:S02]  /*cc90*/  MOV R2, 0xccb0 ;  /* 0x0000ccb000027802 */ /* 0x000fe40000000f00 */
[----:B--2---:R-:W-:Y:S05]  /*cca0*/  CALL.REL.NOINC `($__internal_29_$__cuda_sm70_votesync_ballot) ;  /* 0x000022e000007944 */ /* 0x004fea0003c00000 */
[----:B------:R-:W-:Y:S05]  /*ccb0*/  BRA `(.L_x_1759) ;  /* 0xffff393000007947 */ /* 0x000fea000383ffff */
.L_x_1650:
[----:B------:R-:W-:Y:S01]  /*ccc0*/  IMAD.MOV.U32 R9, RZ, RZ, R8 ;  /* 0x000000ffff097224 */ /* 0x000fe200078e0008 */
[----:B--2---:R-:W-:Y:S01]  /*ccd0*/  MOV R5, R251 ;  /* 0x000000fb00057202 */ /* 0x004fe20000000f00 */
[----:B------:R-:W-:Y:S01]  /*cce0*/  IMAD.MOV.U32 R3, RZ, RZ, 0x1f ;  /* 0x0000001fff037424 */ /* 0x000fe200078e00ff */
[----:B------:R-:W-:Y:S02]  /*ccf0*/  MOV R2, 0xcd10 ;  /* 0x0000cd1000027802 */ /* 0x000fe40000000f00 */
[----:B-1----:R-:W-:Y:S05]  /*cd00*/  CALL.REL.NOINC `($__internal_27_$__cuda_sm70_shflsync_idx_p) ;  /* 0x000021c000007944 */ /* 0x002fea0003c00000 */
[----:B------:R-:W-:Y:S01]  /*cd10*/  IMAD.MOV.U32 R12, RZ, RZ, R5 ;  /* 0x000000ffff0c7224 */ /* 0x000fe200078e0005 */
[----:B------:R-:W-:Y:S01]  /*cd20*/  MOV R9, R7 ;  /* 0x0000000700097202 */ /* 0x000fe20000000f00 */
[----:B------:R-:W-:Y:S01]  /*cd30*/  IMAD.MOV.U32 R248, RZ, RZ, RZ ;  /* 0x000000fffff87224 */ /* 0x000fe200078e00ff */
[----:B------:R-:W-:Y:S01]  /*cd40*/  MOV R5, R251 ;  /* 0x000000fb00057202 */ /* 0x000fe20000000f00 */
[----:B------:R-:W-:Y:S01]  /*cd50*/  IMAD.MOV.U32 R3, RZ, RZ, 0x1f ;  /* 0x0000001fff037424 */ /* 0x000fe200078e00ff */
[----:B------:R-:W-:-:S02]  /*cd60*/  MOV R2, 0xcd80 ;  /* 0x0000cd8000027802 */ /* 0x000fc40000000f00 */
[----:B------:R-:W-:Y:S05]  /*cd70*/  CALL.REL.NOINC `($__internal_27_$__cuda_sm70_shflsync_idx_p) ;  /* 0x0000215000007944 */ /* 0x000fea0003c00000 */
[----:B------:R-:W-:Y:S01]  /*cd80*/  MOV R11, R5 ;  /* 0x00000005000b7202 */ /* 0x000fe20000000f00 */
[----:B------:R-:W-:Y:S05]  /*cd90*/  BRA `(.L_x_1760) ;  /* 0xffff38a000007947 */ /* 0x000fea000383ffff */
.L_x_1653:
[----:B------:R-:W-:Y:S01]  /*cda0*/  IMAD.MOV.U32 R9, RZ, RZ, R4 ;  /* 0x000000ffff097224 */ /* 0x000fe200078e0004 */
[----:B------:R-:W-:-:S02]  /*cdb0*/  MOV R3, 0x1f ;  /* 0x0000001f00037802 */ /* 0x000fc40000000f00 */
[----:B------:R-:W-:Y:S02]  /*cdc0*/  MOV R2, 0xcde0 ;  /* 0x0000cde000027802 */ /* 0x000fe40000000f00 */
[----:B-1234-:R-:W-:Y:S05]  /*cdd0*/  CALL.REL.NOINC `($__internal_27_$__cuda_sm70_shflsync_idx_p) ;  /* 0x000020f000007944 */ /* 0x01efea0003c00000 */
[----:B------:R-:W-:Y:S01]  /*cde0*/  MOV R248, R5 ;  /* 0x0000000500f87202 */ /* 0x000fe20000000f00 */
[----:B------:R-:W-:Y:S05]  /*cdf0*/  BRA `(.L_x_1652) ;  /* 0xffff38a000007947 */ /* 0x000fea000383ffff */
.L_x_1661:
[----:B------:R-:W-:Y:S01]  /*ce00*/  IMAD.MOV.U32 R9, RZ, RZ, R6 ;  /* 0x000000ffff097224 */ /* 0x000fe200078e0006 */
[----:B------:R-:W-:Y:S01]  /*ce10*/  MOV R5, RZ ;  /* 0x000000ff00057202 */ /* 0x000fe20000000f00 */
[----:B------:R-:W-:Y:S01]  /*ce20*/  IMAD.MOV.U32 R3, RZ, RZ, 0x181f ;  /* 0x0000181fff037424 */ /* 0x000fe200078e00ff */
[----:B-1----:R-:W-:Y:S02]  /*ce30*/  MOV R2, 0xce50 ;  /* 0x0000ce5000027802 */ /* 0x002fe40000000f00 */
[----:B------:R-:W-:Y:S05]  /*ce40*/  CALL.REL.NOINC `($__internal_27_$__cuda_sm70_shflsync_idx_p) ;  /* 0x0000208000007944 */ /* 0x000fea0003c00000 */
[----:B------:R-:W-:Y:S01]  /*ce50*/  MOV R8, R5 ;  /* 0x0000000500087202 */ /* 0x000fe20000000f00 */
[----:B------:R-:W-:Y:S05]  /*ce60*/  BRA `(.L_x_1761) ;  /* 0xffff532000007947 */ /* 0x000fea000383ffff */
.L_x_1662:
[----:B------:R-:W-:Y:S01]  /*ce70*/  IMAD.MOV.U32 R9, RZ, RZ, R7 ;  /* 0x000000ffff097224 */ /* 0x000fe200078e0007 */
[----:B------:R-:W-:Y:S01]  /*ce80*/  MOV R5, RZ ;  /* 0x000000ff00057202 */ /* 0x000fe20000000f00 */
[----:B------:R-:W-:Y:S01]  /*ce90*/  IMAD.MOV.U32 R3, RZ, RZ, 0x181f ;  /* 0x0000181fff037424 */ /* 0x000fe200078e00ff */
[----:B-1----:R-:W-:Y:S02]  /*cea0*/  MOV R2, 0xcec0 ;  /* 0x0000cec000027802 */ /* 0x002fe40000000f00 */
[----:B--23--:R-:W-:Y:S05]  /*ceb0*/  CALL.REL.NOINC `($__internal_27_$__cuda_sm70_shflsync_idx_p) ;  /* 0x0000201000007944 */ /* 0x00cfea0003c00000 */
[----:B------:R-:W-:Y:S01]  /*cec0*/  MOV R2, R5 ;  /* 0x0000000500027202 */ /* 0x000fe20000000f00 */
[----:B------:R-:W-:Y:S05]  /*ced0*/  BRA `(.L_x_1762) ;  /* 0xffff52d000007947 */ /* 0x000fea000383ffff */
.L_x_1665:
[----:B------:R-:W-:Y:S01]  /*cee0*/  IMAD.MOV.U32 R9, RZ, RZ, R6 ;  /* 0x000000ffff097224 */ /* 0x000fe200078e0006 */
[----:B------:R-:W-:Y:S01]  /*cef0*/  MOV R5, 0x1 ;  /* 0x0000000100057802 */ /* 0x000fe20000000f00 */
[----:B---3--:R-:W-:Y:S01]  /*cf00*/  IMAD.MOV.U32 R3, RZ, RZ, 0x181f ;  /* 0x0000181fff037424 */ /* 0x008fe200078e00ff */
[----:B----4-:R-:W-:-:S02]  /*cf10*/  MOV R2, 0xcf30 ;  /* 0x0000cf3000027802 */ /* 0x010fc40000000f00 */
[----:B-12---:R-:W-:Y:S05]  /*cf20*/  CALL.REL.NOINC `($__internal_27_$__cuda_sm70_shflsync_idx_p) ;  /* 0x00001fa000007944 */ /* 0x006fea0003c00000 */
[----:B------:R-:W-:Y:S01]  /*cf30*/  IMAD.MOV.U32 R8, RZ, RZ, R5 ;  /* 0x000000ffff087224 */ /* 0x000fe200078e0005 */
[----:B------:R-:W-:Y:S01]  /*cf40*/  MOV R5, 0x1 ;  /* 0x0000000100057802 */ /* 0x000fe20000000f00 */
[----:B------:R-:W-:Y:S01]  /*cf50*/  IMAD.MOV.U32 R9, RZ, RZ, R7 ;  /* 0x000000ffff097224 */ /* 0x000fe200078e0007 */
[----:B------:R-:W-:-:S02]  /*cf60*/  MOV R3, 0x181f ;  /* 0x0000181f00037802 */ /* 0x000fc40000000f00 */
[----:B------:R-:W-:Y:S02]  /*cf70*/  MOV R2, 0xcf90 ;  /* 0x0000cf9000027802 */ /* 0x000fe40000000f00 */
[----:B------:R-:W-:Y:S05]  /*cf80*/  CALL.REL.NOINC `($__internal_27_$__cuda_sm70_shflsync_idx_p) ;  /* 0x00001f4000007944 */ /* 0x000fea0003c00000 */
[----:B------:R-:W-:Y:S01]  /*cf90*/  MOV R2, R5 ;  /* 0x0000000500027202 */ /* 0x000fe20000000f00 */
[----:B------:R-:W-:Y:S05]  /*cfa0*/  BRA `(.L_x_1763) ;  /* 0xffff52e000007947 */ /* 0x000fea000383ffff */
.L_x_1668:
[----:B------:R-:W-:Y:S01]  /*cfb0*/  IMAD.MOV.U32 R9, RZ, RZ, R6 ;  /* 0x000000ffff097224 */ /* 0x000fe200078e0006 */
[----:B------:R-:W-:Y:S01]  /*cfc0*/  MOV R5, 0x2 ;  /* 0x0000000200057802 */ /* 0x000fe20000000f00 */
[----:B-1----:R-:W-:Y:S01]  /*cfd0*/  IMAD.MOV.U32 R3, RZ, RZ, 0x181f ;  /* 0x0000181fff037424 */ /* 0x002fe200078e00ff */
[----:B----4-:R-:W-:Y:S02]  /*cfe0*/  MOV R2, 0xd000 ;  /* 0x0000d00000027802 */ /* 0x010fe40000000f00 */
[----:B--23--:R-:W-:Y:S05]  /*cff0*/  CALL.REL.NOINC `($__internal_27_$__cuda_sm70_shflsync_idx_p) ;  /* 0x00001ed000007944 */ /* 0x00cfea0003c00000 */
[----:B------:R-:W-:Y:S01]  /*d000*/  MOV R8, R5 ;  /* 0x0000000500087202 */ /* 0x000fe20000000f00 */
[----:B------:R-:W-:Y:S05]  /*d010*/  BRA `(.L_x_1764) ;  /* 0xffff534000007947 */ /* 0x000fea000383ffff */
.L_x_1669:
[----:B------:R-:W-:Y:S01]  /*d020*/  IMAD.MOV.U32 R9, RZ, RZ, R7 ;  /* 0x000000ffff097224 */ /* 0x000fe200078e0007 */
[----:B------:R-:W-:Y:S01]  /*d030*/  MOV R5, 0x2 ;  /* 0x0000000200057802 */ /* 0x000fe20000000f00 */
[----:B------:R-:W-:Y:S01]  /*d040*/  IMAD.MOV.U32 R3, RZ, RZ, 0x181f ;  /* 0x0000181fff037424 */ /* 0x000fe200078e00ff */
[----:B----4-:R-:W-:Y:S02]  /*d050*/  MOV R2, 0xd070 ;  /* 0x0000d07000027802 */ /* 0x010fe40000000f00 */
[----:B-123--:R-:W-:Y:S05]  /*d060*/  CALL.REL.NOINC `($__internal_27_$__cuda_sm70_shflsync_idx_p) ;  /* 0x00001e6000007944 */ /* 0x00efea0003c00000 */
[----:B------:R-:W-:Y:S01]  /*d070*/  MOV R2, R5 ;  /* 0x0000000500027202 */ /* 0x000fe20000000f00 */
[----:B------:R-:W-:Y:S05]  /*d080*/  BRA `(.L_x_1765) ;  /* 0xffff52f000007947 */ /* 0x000fea000383ffff */
.L_x_1672:
[----:B------:R-:W-:Y:S01]  /*d090*/  IMAD.MOV.U32 R9, RZ, RZ, R6 ;  /* 0x000000ffff097224 */ /* 0x000fe200078e0006 */
[----:B------:R-:W-:Y:S01]  /*d0a0*/  MOV R5, 0x3 ;  /* 0x0000000300057802 */ /* 0x000fe20000000f00 */
[----:B-1----:R-:W-:Y:S01]  /*d0b0*/  IMAD.MOV.U32 R3, RZ, RZ, 0x181f ;  /* 0x0000181fff037424 */ /* 0x002fe200078e00ff */
[----:B------:R-:W-:-:S02]  /*d0c0*/  MOV R2, 0xd0e0 ;  /* 0x0000d0e000027802 */ /* 0x000fc40000000f00 */
[----:B--234-:R-:W-:Y:S05]  /*d0d0*/  CALL.REL.NOINC `($__internal_27_$__cuda_sm70_shflsync_idx_p) ;  /* 0x00001df000007944 */ /* 0x01cfea0003c00000 */
        /* <DEDUP_REMOVED lines=8> */
.L_x_1675:
[----:B------:R-:W-:Y:S01]  /*d160*/  IMAD.MOV.U32 R9, RZ, RZ, R6 ;  /* 0x000000ffff097224 */ /* 0x000fe200078e0006 */
[----:B------:R-:W-:Y:S01]  /*d170*/  MOV R5, 0x4 ;  /* 0x0000000400057802 */ /* 0x000fe20000000f00 */
[----:B-1----:R-:W-:Y:S01]  /*d180*/  IMAD.MOV.U32 R3, RZ, RZ, 0x181f ;  /* 0x0000181fff037424 */ /* 0x002fe200078e00ff */
[----:B------:R-:W-:Y:S02]  /*d190*/  MOV R2, 0xd1b0 ;  /* 0x0000d1b000027802 */ /* 0x000fe40000000f00 */
[----:B--234-:R-:W-:Y:S05]  /*d1a0*/  CALL.REL.NOINC `($__internal_27_$__cuda_sm70_shflsync_idx_p) ;  /* 0x00001d2000007944 */ /* 0x01cfea0003c00000 */
[----:B------:R-:W-:Y:S01]  /*d1b0*/  MOV R8, R5 ;  /* 0x0000000500087202 */ /* 0x000fe20000000f00 */
[----:B------:R-:W-:Y:S05]  /*d1c0*/  BRA `(.L_x_1767) ;  /* 0xffff536000007947 */ /* 0x000fea000383ffff */
.L_x_1676:
[----:B------:R-:W-:Y:S01]  /*d1d0*/  IMAD.MOV.U32 R9, RZ, RZ, R7 ;  /* 0x000000ffff097224 */ /* 0x000fe200078e0007 */
[----:B------:R-:W-:Y:S01]  /*d1e0*/  MOV R5, 0x4 ;  /* 0x0000000400057802 */ /* 0x000fe20000000f00 */
[----:B-1----:R-:W-:Y:S01]  /*d1f0*/  IMAD.MOV.U32 R3, RZ, RZ, 0x181f ;  /* 0x0000181fff037424 */ /* 0x002fe200078e00ff */
[----:B------:R-:W-:Y:S02]  /*d200*/  MOV R2, 0xd220 ;  /* 0x0000d22000027802 */ /* 0x000fe40000000f00 */
[----:B--234-:R-:W-:Y:S05]  /*d210*/  CALL.REL.NOINC `($__internal_27_$__cuda_sm70_shflsync_idx_p) ;  /* 0x00001cb000007944 */ /* 0x01cfea0003c00000 */
[----:B------:R-:W-:Y:S01]  /*d220*/  MOV R2, R5 ;  /* 0x0000000500027202 */ /* 0x000fe20000000f00 */
[----:B------:R-:W-:Y:S05]  /*d230*/  BRA `(.L_x_1768) ;  /* 0xffff531000007947 */ /* 0x000fea000383ffff */
.L_x_1679:
[----:B------:R-:W-:Y:S01]  /*d240*/  IMAD.MOV.U32 R9, RZ, RZ, R6 ;  /* 0x000000ffff097224 */ /* 0x000fe200078e0006 */
[----:B------:R-:W-:Y:S01]  /*d250*/  MOV R5, 0x5 ;  /* 0x0000000500057802 */ /* 0x000fe20000000f00 */
[----:B--2---:R-:W-:Y:S01]  /*d260*/  IMAD.MOV.U32 R3, RZ, RZ, 0x181f ;  /* 0x0000181fff037424 */ /* 0x004fe200078e00ff */
[----:B---3--:R-:W-:-:S02]  /*d270*/  MOV R2, 0xd290 ;  /* 0x0000d29000027802 */ /* 0x008fc40000000f00 */
[----:B-1--4-:R-:W-:Y:S05]  /*d280*/  CALL.REL.NOINC `($__internal_27_$__cuda_sm70_shflsync_idx_p) ;  /* 0x00001c4000007944 */ /* 0x012fea0003c00000 */
        /* <DEDUP_REMOVED lines=8> */
.L_x_1682:
[----:B------:R-:W-:Y:S01]  /*d310*/  IMAD.MOV.U32 R9, RZ, RZ, R6 ;  /* 0x000000ffff097224 */ /* 0x000fe200078e0006 */
[----:B------:R-:W-:Y:S01]  /*d320*/  MOV R5, 0x6 ;  /* 0x0000000600057802 */ /* 0x000fe20000000f00 */
[----:B-1----:R-:W-:Y:S01]  /*d330*/  IMAD.MOV.U32 R3, RZ, RZ, 0x181f ;  /* 0x0000181fff037424 */ /* 0x002fe200078e00ff */
[----:B---3--:R-:W-:Y:S02]  /*d340*/  MOV R2, 0xd360 ;  /* 0x0000d36000027802 */ /* 0x008fe40000000f00 */
[----:B--2-4-:R-:W-:Y:S05]  /*d350*/  CALL.REL.NOINC `($__internal_27_$__cuda_sm70_shflsync_idx_p) ;  /* 0x00001b7000007944 */ /* 0x014fea0003c00000 */
[----:B------:R-:W-:Y:S01]  /*d360*/  MOV R8, R5 ;  /* 0x0000000500087202 */ /* 0x000fe20000000f00 */
[----:B------:R-:W-:Y:S05]  /*d370*/  BRA `(.L_x_1770) ;  /* 0xffff538000007947 */ /* 0x000fea000383ffff */
.L_x_1683:
[----:B------:R-:W-:Y:S01]  /*d380*/  IMAD.MOV.U32 R9, RZ, RZ, R7 ;  /* 0x000000ffff097224 */ /* 0x000fe200078e0007 */
[----:B------:R-:W-:Y:S01]  /*d390*/  MOV R5, 0x6 ;  /* 0x0000000600057802 */ /* 0x000fe20000000f00 */
[----:B------:R-:W-:Y:S01]  /*d3a0*/  IMAD.MOV.U32 R3, RZ, RZ, 0x181f ;  /* 0x0000181fff037424 */ /* 0x000fe200078e00ff */
[----:B---3--:R-:W-:Y:S02]  /*d3b0*/  MOV R2, 0xd3d0 ;  /* 0x0000d3d000027802 */ /* 0x008fe40000000f00 */
[----:B-12-4-:R-:W-:Y:S05]  /*d3c0*/  CALL.REL.NOINC `($__internal_27_$__cuda_sm70_shflsync_idx_p) ;  /* 0x00001b0000007944 */ /* 0x016fea0003c00000 */
[----:B------:R-:W-:Y:S01]  /*d3d0*/  MOV R2, R5 ;  /* 0x0000000500027202 */ /* 0x000fe20000000f00 */
[----:B------:R-:W-:Y:S05]  /*d3e0*/  BRA `(.L_x_1771) ;  /* 0xffff533000007947 */ /* 0x000fea000383ffff */
.L_x_1686:
        /* <DEDUP_REMOVED lines=13> */
.L_x_1691:
[----:B------:R-:W-:Y:S01]  /*d4c0*/  IMAD.MOV.U32 R0, RZ, RZ, R241 ;  /* 0x000000ffff007224 */ /* 0x000fe200078e00f1 */
[----:B------:R-:W-:Y:S01]  /*d4d0*/  MOV R10, 0x1f ;  /* 0x0000001f000a7802 */ /* 0x000fe20000000f00 */
[----:B------:R-:W-:Y:S01]  /*d4e0*/  IMAD.MOV.U32 R3, RZ, RZ, 0x2 ;  /* 0x00000002ff037424 */ /* 0x000fe200078e00ff */
[----:B------:R-:W-:Y:S02]  /*d4f0*/  MOV R9, 0xffffffff ;  /* 0xffffffff00097802 */ /* 0x000fe40000000f00 */
[----:B------:R-:W-:Y:S02]  /*d500*/  MOV R2, 0xd520 ;  /* 0x0000d52000027802 */ /* 0x000fe40000000f00 */
[----:B------:R-:W-:Y:S05]  /*d510*/  CALL.REL.NOINC `($__internal_26_$__cuda_sm70_shflsync_bfly_p) ;  /* 0x0000197000007944 */ /* 0x000fea0003c00000 */
[----:B------:R-:W-:Y:S01]  /*d520*/  FADD.FTZ R241, R241, R0 ;  /* 0x00000000f1f17221 */ /* 0x000fe20000010000 */
[----:B------:R-:W-:Y:S02]  /*d530*/  MOV R3, 0x1 ;  /* 0x0000000100037802 */ /* 0x000fe40000000f00 */
[----:B------:R-:W-:Y:S02]  /*d540*/  MOV R2, 0xd570 ;  /* 0x0000d57000027802 */ /* 0x000fe40000000f00 */
[----:B------:R-:W-:-:S02]  /*d550*/  MOV R0, R241 ;  /* 0x000000f100007202 */ /* 0x000fc40000000f00 */
[----:B------:R-:W-:Y:S05]  /*d560*/  CALL.REL.NOINC `($__internal_26_$__cuda_sm70_shflsync_bfly_p) ;  /* 0x0000192000007944 */ /* 0x000fea0003c00000 */
[----:B------:R-:W-:Y:S01]  /*d570*/  FADD.FTZ R4, R241, R0 ;  /* 0x00000000f1047221 */ /* 0x000fe20000010000 */
[----:B------:R-:W-:-:S02]  /*d580*/  MOV R0, R242 ;  /* 0x000000f200007202 */ /* 0x000fc40000000f00 */
[----:B------:R-:W-:Y:S02]  /*d590*/  MOV R3, 0x2 ;  /* 0x0000000200037802 */ /* 0x000fe40000000f00 */
[----:B------:R-:W-:Y:S02]  /*d5a0*/  MOV R2, 0xd5c0 ;  /* 0x0000d5c000027802 */ /* 0x000fe40000000f00 */
[----:B------:R-:W-:Y:S05]  /*d5b0*/  CALL.REL.NOINC `($__internal_26_$__cuda_sm70_shflsync_bfly_p) ;  /* 0x000018d000007944 */ /* 0x000fea0003c00000 */
[----:B------:R-:W-:Y:S01]  /*d5c0*/  FADD.FTZ R6, R242, R0 ;  /* 0x00000000f2067221 */ /* 0x000fe20000010000 */
[----:B------:R-:W-:Y:S02]  /*d5d0*/  MOV R3, 0x1 ;  /* 0x0000000100037802 */ /* 0x000fe40000000f00 */
[----:B------:R-:W-:Y:S02]  /*d5e0*/  MOV R2, 0xd610 ;  /* 0x0000d61000027802 */ /* 0x000fe40000000f00 */
[----:B------:R-:W-:Y:S02]  /*d5f0*/  MOV R0, R6 ;  /* 0x0000000600007202 */ /* 0x000fe40000000f00 */
[----:B------:R-:W-:Y:S05]  /*d600*/  CALL.REL.NOINC `($__internal_26_$__cuda_sm70_shflsync_bfly_p) ;  /* 0x0000188000007944 */ /* 0x000fea0003c00000 */
[----:B------:R-:W-:Y:S01]  /*d610*/  FADD.FTZ R6, R6, R0 ;  /* 0x0000000006067221 */ /* 0x000fe20000010000 */
[----:B------:R-:W-:Y:S02]  /*d620*/  MOV R0, R243 ;  /* 0x000000f300007202 */ /* 0x000fe40000000f00 */
[----:B------:R-:W-:-:S02]  /*d630*/  MOV R3, 0x2 ;  /* 0x0000000200037802 */ /* 0x000fc40000000f00 */
        /* <DEDUP_REMOVED lines=9> */
[----:B------:R-:W-:Y:S02]  /*d6d0*/  MOV R3, 0x2 ;  /* 0x0000000200037802 */ /* 0x000fe40000000f00 */
[----:B------:R-:W-:-:S02]  /*d6e0*/  MOV R2, 0xd700 ;  /* 0x0000d70000027802 */ /* 0x000fc40000000f00 */
[----:B------:R-:W-:Y:S05]  /*d6f0*/  CALL.REL.NOINC `($__internal_26_$__cuda_sm70_shflsync_bfly_p) ;  /* 0x0000179000007944 */ /* 0x000fea0003c00000 */
[----:B------:R-:W-:Y:S01]  /*d700*/  FADD.FTZ R8, R244, R0 ;  /* 0x00000000f4087221 */ /* 0x000fe20000010000 */
[----:B------:R-:W-:-:S02]  /*d710*/  MOV R3, 0x1 ;  /* 0x0000000100037802 */ /* 0x000fc40000000f00 */
[----:B------:R-:W-:Y:S02]  /*d720*/  MOV R2, 0xd750 ;  /* 0x0000d75000027802 */ /* 0x000fe40000000f00 */
[----:B------:R-:W-:Y:S02]  /*d730*/  MOV R0, R8 ;  /* 0x0000000800007202 */ /* 0x000fe40000000f00 */
[----:B------:R-:W-:Y:S05]  /*d740*/  CALL.REL.NOINC `($__internal_26_$__cuda_sm70_shflsync_bfly_p) ;  /* 0x0000174000007944 */ /* 0x000fea0003c00000 */
[----:B------:R-:W-:Y:S01]  /*d750*/  MOV R9, R0 ;  /* 0x0000000000097202 */ /* 0x000fe20000000f00 */
[----:B------:R-:W-:Y:S05]  /*d760*/  BRA `(.L_x_1773) ;  /* 0xffffb4c000007947 */ /* 0x000fea000383ffff */
.L_x_1698:
[----:B-1-34-:R-:W-:Y:S01]  /*d770*/  IMAD.MOV.U32 R9, RZ, RZ, R6 ;  /* 0x000000ffff097224 */ /* 0x01afe200078e0006 */
[----:B------:R-:W-:Y:S01]  /*d780*/  MOV R5, RZ ;  /* 0x000000ff00057202 */ /* 0x000fe20000000f00 */
[----:B------:R-:W-:Y:S01]  /*d790*/  IMAD.MOV.U32 R3, RZ, RZ, 0x181f ;  /* 0x0000181fff037424 */ /* 0x000fe200078e00ff */
[----:B------:R-:W-:Y:S02]  /*d7a0*/  MOV R2, 0xd7c0 ;  /* 0x0000d7c000027802 */ /* 0x000fe40000000f00 */
[----:B------:R-:W-:Y:S05]  /*d7b0*/  CALL.REL.NOINC `($__internal_27_$__cuda_sm70_shflsync_idx_p) ;  /* 0x0000171000007944 */ /* 0x000fea0003c00000 */
[----:B------:R-:W-:Y:S01]  /*d7c0*/  MOV R8, R5 ;  /* 0x0000000500087202 */ /* 0x000fe20000000f00 */
[----:B------:R-:W-:Y:S05]  /*d7d0*/  BRA `(.L_x_1774) ;  /* 0xffffca4000007947 */ /* 0x000fea000383ffff */
.L_x_1699:
[----:B------:R-:W-:Y:S01]  /*d7e0*/  IMAD.MOV.U32 R9, RZ, RZ, R7 ;  /* 0x000000ffff097224 */ /* 0x000fe200078e0007 */
[----:B------:R-:W-:Y:S01]  /*d7f0*/  MOV R5, RZ ;  /* 0x000000ff00057202 */ /* 0x000fe20000000f00 */
[----:B------:R-:W-:Y:S01]  /*d800*/  IMAD.MOV.U32 R3, RZ, RZ, 0x181f ;  /* 0x0000181fff037424 */ /* 0x000fe200078e00ff */
[----:B------:R-:W-:-:S02]  /*d810*/  MOV R2, 0xd830 ;  /* 0x0000d83000027802 */ /* 0x000fc40000000f00 */
[----:B-12---:R-:W-:Y:S05]  /*d820*/  CALL.REL.NOINC `($__internal_27_$__cuda_sm70_shflsync_idx_p) ;  /* 0x000016a000007944 */ /* 0x006fea0003c00000 */
[----:B------:R-:W-:Y:S01]  /*d830*/  MOV R2, R5 ;  /* 0x0000000500027202 */ /* 0x000fe20000000f00 */
[----:B------:R-:W-:Y:S05]  /*d840*/  BRA `(.L_x_1775) ;  /* 0xffffc9f000007947 */ /* 0x000fea000383ffff */
.L_x_1700:
[----:B------:R-:W-:Y:S01]  /*d850*/  IMAD.MOV.U32 R9, RZ, RZ, R6 ;  /* 0x000000ffff097224 */ /* 0x000fe200078e0006 */
[----:B------:R-:W-:Y:S01]  /*d860*/  MOV R5, 0x1 ;  /* 0x0000000100057802 */ /* 0x000fe20000000f00 */
[----:B--2---:R-:W-:Y:S01]  /*d870*/  IMAD.MOV.U32 R3, RZ, RZ, 0x181f ;  /* 0x0000181fff037424 */ /* 0x004fe200078e00ff */
[----:B------:R-:W-:-:S02]  /*d880*/  MOV R2, 0xd8a0 ;  /* 0x0000d8a000027802 */ /* 0x000fc40000000f00 */
[----:B-1-3--:R-:W-:Y:S05]  /*d890*/  CALL.REL.NOINC `($__internal_27_$__cuda_sm70_shflsync_idx_p) ;  /* 0x0000163000007944 */ /* 0x00afea0003c00000 */
        /* <DEDUP_REMOVED lines=8> */
.L_x_1701:
[----:B------:R-:W-:Y:S01]  /*d920*/  IMAD.MOV.U32 R9, RZ, RZ, R6 ;  /* 0x000000ffff097224 */ /* 0x000fe200078e0006 */
[----:B------:R-:W-:Y:S01]  /*d930*/  MOV R5, 0x2 ;  /* 0x0000000200057802 */ /* 0x000fe20000000f00 */
[----:B-1----:R-:W-:Y:S01]  /*d940*/  IMAD.MOV.U32 R3, RZ, RZ, 0x181f ;  /* 0x0000181fff037424 */ /* 0x002fe200078e00ff */
[----:B------:R-:W-:Y:S02]  /*d950*/  MOV R2, 0xd970 ;  /* 0x0000d97000027802 */ /* 0x000fe40000000f00 */
[----:B---34-:R-:W-:Y:S05]  /*d960*/  CALL.REL.NOINC `($__internal_27_$__cuda_sm70_shflsync_idx_p) ;  /* 0x0000156000007944 */ /* 0x018fea0003c00000 */
[----:B------:R-:W-:Y:S01]  /*d970*/  MOV R8, R5 ;  /* 0x0000000500087202 */ /* 0x000fe20000000f00 */
[----:B------:R-:W-:Y:S05]  /*d980*/  BRA `(.L_x_1777) ;  /* 0xffffc9a000007947 */ /* 0x000fea000383ffff */
.L_x_1702:
[----:B------:R-:W-:Y:S01]  /*d990*/  IMAD.MOV.U32 R9, RZ, RZ, R7 ;  /* 0x000000ffff097224 */ /* 0x000fe200078e0007 */
[----:B------:R-:W-:Y:S01]  /*d9a0*/  MOV R5, 0x2 ;  /* 0x0000000200057802 */ /* 0x000fe20000000f00 */
[----:B-1----:R-:W-:Y:S01]  /*d9b0*/  IMAD.MOV.U32 R3, RZ, RZ, 0x181f ;  /* 0x0000181fff037424 */ /* 0x002fe200078e00ff */
[----:B------:R-:W-:Y:S02]  /*d9c0*/  MOV R2, 0xd9e0 ;  /* 0x0000d9e000027802 */ /* 0x000fe40000000f00 */
[----:B--234-:R-:W-:Y:S05]  /*d9d0*/  CALL.REL.NOINC `($__internal_27_$__cuda_sm70_shflsync_idx_p) ;  /* 0x000014f000007944 */ /* 0x01cfea0003c00000 */
[----:B------:R-:W-:Y:S01]  /*d9e0*/  MOV R2, R5 ;  /* 0x0000000500027202 */ /* 0x000fe20000000f00 */
[----:B------:R-:W-:Y:S05]  /*d9f0*/  BRA `(.L_x_1778) ;  /* 0xffffc95000007947 */ /* 0x000fea000383ffff */
.L_x_1703:
[----:B------:R-:W-:Y:S01]  /*da00*/  IMAD.MOV.U32 R9, RZ, RZ, R6 ;  /* 0x000000ffff097224 */ /* 0x000fe200078e0006 */
[----:B------:R-:W-:Y:S01]  /*da10*/  MOV R5, 0x3 ;  /* 0x0000000300057802 */ /* 0x000fe20000000f00 */
[----:B--2---:R-:W-:Y:S01]  /*da20*/  IMAD.MOV.U32 R3, RZ, RZ, 0x181f ;  /* 0x0000181fff037424 */ /* 0x004fe200078e00ff */
[----:B------:R-:W-:-:S02]  /*da30*/  MOV R2, 0xda50 ;  /* 0x0000da5000027802 */ /* 0x000fc40000000f00 */
[----:B-1-34-:R-:W-:Y:S05]  /*da40*/  CALL.REL.NOINC `($__internal_27_$__cuda_sm70_shflsync_idx_p) ;  /* 0x0000148000007944 */ /* 0x01afea0003c00000 */
        /* <DEDUP_REMOVED lines=8> */
.L_x_1704:
[----:B------:R-:W-:Y:S01]  /*dad0*/  IMAD.MOV.U32 R9, RZ, RZ, R6 ;  /* 0x000000ffff097224 */ /* 0x000fe200078e0006 */
[----:B------:R-:W-:Y:S01]  /*dae0*/  MOV R5, 0x4 ;  /* 0x0000000400057802 */ /* 0x000fe20000000f00 */
[----:B--2---:R-:W-:Y:S01]  /*daf0*/  IMAD.MOV.U32 R3, RZ, RZ, 0x181f ;  /* 0x0000181fff037424 */ /* 0x004fe200078e00ff */
[----:B------:R-:W-:Y:S02]  /*db00*/  MOV R2, 0xdb20 ;  /* 0x0000db2000027802 */ /* 0x000fe40000000f00 */
[----:B-1-34-:R-:W-:Y:S05]  /*db10*/  CALL.REL.NOINC `($__internal_27_$__cuda_sm70_shflsync_idx_p) ;  /* 0x000013b000007944 */ /* 0x01afea0003c00000 */
[----:B------:R-:W-:Y:S01]  /*db20*/  MOV R8, R5 ;  /* 0x0000000500087202 */ /* 0x000fe20000000f00 */
[----:B------:R-:W-:Y:S05]  /*db30*/  BRA `(.L_x_1780) ;  /* 0xffffc90000007947 */ /* 0x000fea000383ffff */
.L_x_1705:
[----:B------:R-:W-:Y:S01]  /*db40*/  IMAD.MOV.U32 R9, RZ, RZ, R7 ;  /* 0x000000ffff097224 */ /* 0x000fe200078e0007 */
[----:B------:R-:W-:Y:S01]  /*db50*/  MOV R5, 0x4 ;  /* 0x0000000400057802 */ /* 0x000fe20000000f00 */
[----:B--2---:R-:W-:Y:S01]  /*db60*/  IMAD.MOV.U32 R3, RZ, RZ, 0x181f ;  /* 0x0000181fff037424 */ /* 0x004fe200078e00ff */
[----:B------:R-:W-:Y:S02]  /*db70*/  MOV R2, 0xdb90 ;  /* 0x0000db9000027802 */ /* 0x000fe40000000f00 */
[----:B-1-34-:R-:W-:Y:S05]  /*db80*/  CALL.REL.NOINC `($__internal_27_$__cuda_sm70_shflsync_idx_p) ;  /* 0x0000134000007944 */ /* 0x01afea0003c00000 */
[----:B------:R-:W-:Y:S01]  /*db90*/  MOV R2, R5 ;  /* 0x0000000500027202 */ /* 0x000fe20000000f00 */
[----:B------:R-:W-:Y:S05]  /*dba0*/  BRA `(.L_x_1781) ;  /* 0xffffc8b000007947 */ /* 0x000fea000383ffff */
.L_x_1706:
        /* <DEDUP_REMOVED lines=13> */
.L_x_1707:
[----:B------:R-:W-:Y:S01]  /*dc80*/  IMAD.MOV.U32 R9, RZ, RZ, R6 ;  /* 0x000000ffff097224 */ /* 0x000fe200078e0006 */
[----:B------:R-:W-:Y:S01]  /*dc90*/  MOV R5, 0x6 ;  /* 0x0000000600057802 */ /* 0x000fe20000000f00 */
[----:B--2---:R-:W-:Y:S01]  /*dca0*/  IMAD.MOV.U32 R3, RZ, RZ, 0x181f ;  /* 0x0000181fff037424 */ /* 0x004fe200078e00ff */
[----:B------:R-:W-:Y:S02]  /*dcb0*/  MOV R2, 0xdcd0 ;  /* 0x0000dcd000027802 */ /* 0x000fe40000000f00 */
[----:B-1--4-:R-:W-:Y:S05]  /*dcc0*/  CALL.REL.NOINC `($__internal_27_$__cuda_sm70_shflsync_idx_p) ;  /* 0x0000120000007944 */ /* 0x012fea0003c00000 */
[----:B------:R-:W-:Y:S01]  /*dcd0*/  MOV R8, R5 ;  /* 0x0000000500087202 */ /* 0x000fe20000000f00 */
[----:B------:R-:W-:Y:S05]  /*dce0*/  BRA `(.L_x_1783) ;  /* 0xffffc86000007947 */ /* 0x000fea000383ffff */
.L_x_1708:
[----:B------:R-:W-:Y:S01]  /*dcf0*/  IMAD.MOV.U32 R9, RZ, RZ, R7 ;  /* 0x000000ffff097224 */ /* 0x000fe200078e0007 */
[----:B------:R-:W-:Y:S01]  /*dd00*/  MOV R5, 0x6 ;  /* 0x0000000600057802 */ /* 0x000fe20000000f00 */
[----:B--2---:R-:W-:Y:S01]  /*dd10*/  IMAD.MOV.U32 R3, RZ, RZ, 0x181f ;  /* 0x0000181fff037424 */ /* 0x004fe200078e00ff */
[----:B------:R-:W-:Y:S02]  /*dd20*/  MOV R2, 0xdd40 ;  /* 0x0000dd4000027802 */ /* 0x000fe40000000f00 */
[----:B-1-34-:R-:W-:Y:S05]  /*dd30*/  CALL.REL.NOINC `($__internal_27_$__cuda_sm70_shflsync_idx_p) ;  /* 0x0000119000007944 */ /* 0x01afea0003c00000 */
[----:B------:R-:W-:Y:S01]  /*dd40*/  MOV R2, R5 ;  /* 0x0000000500027202 */ /* 0x000fe20000000f00 */
[----:B------:R-:W-:Y:S05]  /*dd50*/  BRA `(.L_x_1784) ;  /* 0xffffc81000007947 */ /* 0x000fea000383ffff */
.L_x_1709:
[----:B------:R-:W-:Y:S01]  /*dd60*/  IMAD.MOV.U32 R9, RZ, RZ, R6 ;  /* 0x000000ffff097224 */ /* 0x000fe200078e0006 */
[----:B------:R-:W-:Y:S01]  /*dd70*/  MOV R5, 0x7 ;  /* 0x0000000700057802 */ /* 0x000fe20000000f00 */
[----:B-1----:R-:W-:Y:S01]  /*dd80*/  IMAD.MOV.U32 R3, RZ, RZ, 0x181f ;  /* 0x0000181fff037424 */ /* 0x002fe200078e00ff */
[----:B------:R-:W-:-:S02]  /*dd90*/  MOV R2, 0xddb0 ;  /* 0x0000ddb000027802 */ /* 0x000fc40000000f00 */
[----:B--2-4-:R-:W-:Y:S05]  /*dda0*/  CALL.REL.NOINC `($__internal_27_$__cuda_sm70_shflsync_idx_p) ;  /* 0x0000112000007944 */ /* 0x014fea0003c00000 */
        /* <DEDUP_REMOVED lines=8> */
.L_x_1711:
[----:B------:R-:W-:Y:S01]  /*de30*/  IMAD.MOV.U32 R9, RZ, RZ, R13 ;  /* 0x000000ffff097224 */ /* 0x000fe200078e000d */
[----:B------:R-:W-:Y:S01]  /*de40*/  MOV R5, RZ ;  /* 0x000000ff00057202 */ /* 0x000fe20000000f00 */
[----:B------:R-:W-:Y:S01]  /*de50*/  IMAD.MOV.U32 R3, RZ, RZ, 0x1c1f ;  /* 0x00001c1fff037424 */ /* 0x000fe200078e00ff */
[----:B------:R-:W-:Y:S02]  /*de60*/  MOV R2, 0xde80 ;  /* 0x0000de8000027802 */ /* 0x000fe40000000f00 */
[----:B------:R-:W-:Y:S05]  /*de70*/  CALL.REL.NOINC `($__internal_27_$__cuda_sm70_shflsync_idx_p) ;  /* 0x0000105000007944 */ /* 0x000fea0003c00000 */
[----:B------:R-:W-:Y:S01]  /*de80*/  MOV R12, R5 ;  /* 0x00000005000c7202 */ /* 0x000fe20000000f00 */
[----:B------:R-:W-:Y:S05]  /*de90*/  BRA `(.L_x_1786) ;  /* 0xffffc9e000007947 */ /* 0x000fea000383ffff */
.L_x_1712:
[----:B------:R-:W-:Y:S01]  /*dea0*/  IMAD.MOV.U32 R9, RZ, RZ, R20 ;  /* 0x000000ffff097224 */ /* 0x000fe200078e0014 */
[----:B------:R-:W-:Y:S01]  /*deb0*/  MOV R5, RZ ;  /* 0x000000ff00057202 */ /* 0x000fe20000000f00 */
[----:B------:R-:W-:Y:S01]  /*dec0*/  IMAD.MOV.U32 R3, RZ, RZ, 0x1c1f ;  /* 0x00001c1fff037424 */ /* 0x000fe200078e00ff */
[----:B------:R-:W-:Y:S02]  /*ded0*/  MOV R2, 0xdef0 ;  /* 0x0000def000027802 */ /* 0x000fe40000000f00 */
[----:B-12---:R-:W-:Y:S05]  /*dee0*/  CALL.REL.NOINC `($__internal_27_$__cuda_sm70_shflsync_idx_p) ;  /* 0x00000fe000007944 */ /* 0x006fea0003c00000 */
[----:B------:R-:W-:Y:S01]  /*def0*/  MOV R2, R5 ;  /* 0x0000000500027202 */ /* 0x000fe20000000f00 */
[----:B------:R-:W-:Y:S05]  /*df00*/  BRA `(.L_x_1787) ;  /* 0xffffc99000007947 */ /* 0x000fea000383ffff */
.L_x_1715:
[----:B------:R-:W-:Y:S01]  /*df10*/  IMAD.MOV.U32 R9, RZ, RZ, R13 ;  /* 0x000000ffff097224 */ /* 0x000fe200078e000d */
[----:B------:R-:W-:Y:S01]  /*df20*/  MOV R5, 0x1 ;  /* 0x0000000100057802 */ /* 0x000fe20000000f00 */
[----:B--2---:R-:W-:Y:S01]  /*df30*/  IMAD.MOV.U32 R3, RZ, RZ, 0x1c1f ;  /* 0x00001c1fff037424 */ /* 0x004fe200078e00ff */
[----:B----4-:R-:W-:-:S02]  /*df40*/  MOV R2, 0xdf60 ;  /* 0x0000df6000027802 */ /* 0x010fc40000000f00 */
        /* <DEDUP_REMOVED lines=9> */
.L_x_1718:
[----:B------:R-:W-:Y:S01]  /*dfe0*/  IMAD.MOV.U32 R9, RZ, RZ, R13 ;  /* 0x000000ffff097224 */ /* 0x000fe200078e000d */
[----:B------:R-:W-:Y:S01]  /*dff0*/  MOV R5, 0x2 ;  /* 0x0000000200057802 */ /* 0x000fe20000000f00 */
[----:B--2---:R-:W-:Y:S01]  /*e000*/  IMAD.MOV.U32 R3, RZ, RZ, 0x1c1f ;  /* 0x00001c1fff037424 */ /* 0x004fe200078e00ff */
[----:B----4-:R-:W-:Y:S02]  /*e010*/  MOV R2, 0xe030 ;  /* 0x0000e03000027802 */ /* 0x010fe40000000f00 */
[----:B-1-3--:R-:W-:Y:S05]  /*e020*/  CALL.REL.NOINC `($__internal_27_$__cuda_sm70_shflsync_idx_p) ;  /* 0x00000ea000007944 */ /* 0x00afea0003c00000 */
[----:B------:R-:W-:Y:S01]  /*e030*/  MOV R12, R5 ;  /* 0x00000005000c7202 */ /* 0x000fe20000000f00 */
[----:B------:R-:W-:Y:S05]  /*e040*/  BRA `(.L_x_1789) ;  /* 0xffffce0000007947 */ /* 0x000fea000383ffff */
.L_x_1719:
[----:B------:R-:W-:Y:S01]  /*e050*/  IMAD.MOV.U32 R9, RZ, RZ, R20 ;  /* 0x000000ffff097224 */ /* 0x000fe200078e0014 */
[----:B------:R-:W-:Y:S01]  /*e060*/  MOV R5, 0x2 ;  /* 0x0000000200057802 */ /* 0x000fe20000000f00 */
[----:B--2---:R-:W-:Y:S01]  /*e070*/  IMAD.MOV.U32 R3, RZ, RZ, 0x1c1f ;  /* 0x00001c1fff037424 */ /* 0x004fe200078e00ff */
[----:B----4-:R-:W-:Y:S02]  /*e080*/  MOV R2, 0xe0a0 ;  /* 0x0000e0a000027802 */ /* 0x010fe40000000f00 */
[----:B-1-3--:R-:W-:Y:S05]  /*e090*/  CALL.REL.NOINC `($__internal_27_$__cuda_sm70_shflsync_idx_p) ;  /* 0x00000e3000007944 */ /* 0x00afea0003c00000 */
[----:B------:R-:W-:Y:S01]  /*e0a0*/  MOV R2, R5 ;  /* 0x0000000500027202 */ /* 0x000fe20000000f00 */
[----:B------:R-:W-:Y:S05]  /*e0b0*/  BRA `(.L_x_1790) ;  /* 0xffffcdb000007947 */ /* 0x000fea000383ffff */
.L_x_1722:
[----:B------:R-:W-:Y:S01]  /*e0c0*/  IMAD.MOV.U32 R9, RZ, RZ, R13 ;  /* 0x000000ffff097224 */ /* 0x000fe200078e000d */
[----:B------:R-:W-:Y:S01]  /*e0d0*/  MOV R5, 0x3 ;  /* 0x0000000300057802 */ /* 0x000fe20000000f00 */
[----:B-1----:R-:W-:Y:S01]  /*e0e0*/  IMAD.MOV.U32 R3, RZ, RZ, 0x1c1f ;  /* 0x00001c1fff037424 */ /* 0x002fe200078e00ff */
[----:B----4-:R-:W-:-:S02]  /*e0f0*/  MOV R2, 0xe110 ;  /* 0x0000e11000027802 */ /* 0x010fc40000000f00 */
[----:B--23--:R-:W-:Y:S05]  /*e100*/  CALL.REL.NOINC `($__internal_27_$__cuda_sm70_shflsync_idx_p) ;  /* 0x00000dc000007944 */ /* 0x00cfea0003c00000 */
        /* <DEDUP_REMOVED lines=8> */
.L_x_1726:
[----:B------:R-:W-:Y:S01]  /*e190*/  IMAD.MOV.U32 R9, RZ, RZ, R6 ;  /* 0x000000ffff097224 */ /* 0x000fe200078e0006 */
[----:B------:R-:W-:Y:S01]  /*e1a0*/  MOV R5, RZ ;  /* 0x000000ff00057202 */ /* 0x000fe20000000f00 */
[----:B------:R-:W-:Y:S01]  /*e1b0*/  IMAD.MOV.U32 R3, RZ, RZ, 0x181f ;  /* 0x0000181fff037424 */ /* 0x000fe200078e00ff */
[----:B------:R-:W-:Y:S02]  /*e1c0*/  MOV R2, 0xe1e0 ;  /* 0x0000e1e000027802 */ /* 0x000fe40000000f00 */
[----:B------:R-:W-:Y:S05]  /*e1d0*/  CALL.REL.NOINC `($__internal_27_$__cuda_sm70_shflsync_idx_p) ;  /* 0x00000cf000007944 */ /* 0x000fea0003c00000 */
[----:B------:R-:W-:Y:S01]  /*e1e0*/  MOV R8, R5 ;  /* 0x0000000500087202 */ /* 0x000fe20000000f00 */
[----:B------:R-:W-:Y:S05]  /*e1f0*/  BRA `(.L_x_1792) ;  /* 0xffffd8a000007947 */ /* 0x000fea000383ffff */
.L_x_1727:
[----:B------:R-:W-:Y:S01]  /*e200*/  IMAD.MOV.U32 R9, RZ, RZ, R7 ;  /* 0x000000ffff097224 */ /* 0x000fe200078e0007 */
[----:B------:R-:W-:Y:S01]  /*e210*/  MOV R5, RZ ;  /* 0x000000ff00057202 */ /* 0x000fe20000000f00 */
[----:B------:R-:W-:Y:S01]  /*e220*/  IMAD.MOV.U32 R3, RZ, RZ, 0x181f ;  /* 0x0000181fff037424 */ /* 0x000fe200078e00ff */
[----:B------:R-:W-:Y:S02]  /*e230*/  MOV R2, 0xe250 ;  /* 0x0000e25000027802 */ /* 0x000fe40000000f00 */
[----:B-12---:R-:W-:Y:S05]  /*e240*/  CALL.REL.NOINC `($__internal_27_$__cuda_sm70_shflsync_idx_p) ;  /* 0x00000c8000007944 */ /* 0x006fea0003c00000 */
[----:B------:R-:W-:Y:S01]  /*e250*/  MOV R2, R5 ;  /* 0x0000000500027202 */ /* 0x000fe20000000f00 */
[----:B------:R-:W-:Y:S05]  /*e260*/  BRA `(.L_x_1793) ;  /* 0xffffd85000007947 */ /* 0x000fea000383ffff */
.L_x_1728:
        /* <DEDUP_REMOVED lines=13> */
.L_x_1729:
[----:B------:R-:W-:Y:S01]  /*e340*/  IMAD.MOV.U32 R9, RZ, RZ, R6 ;  /* 0x000000ffff097224 */ /* 0x000fe200078e0006 */
[----:B------:R-:W-:Y:S01]  /*e350*/  MOV R5, 0x2 ;  /* 0x0000000200057802 */ /* 0x000fe20000000f00 */
[----:B-1----:R-:W-:Y:S01]  /*e360*/  IMAD.MOV.U32 R3, RZ, RZ, 0x181f ;  /* 0x0000181fff037424 */ /* 0x002fe200078e00ff */
[----:B------:R-:W-:Y:S02]  /*e370*/  MOV R2, 0xe390 ;  /* 0x0000e39000027802 */ /* 0x000fe40000000f00 */
[----:B---34-:R-:W-:Y:S05]  /*e380*/  CALL.REL.NOINC `($__internal_27_$__cuda_sm70_shflsync_idx_p) ;  /* 0x00000b4000007944 */ /* 0x018fea0003c00000 */
[----:B------:R-:W-:Y:S01]  /*e390*/  MOV R8, R5 ;  /* 0x0000000500087202 */ /* 0x000fe20000000f00 */
[----:B------:R-:W-:Y:S05]  /*e3a0*/  BRA `(.L_x_1795) ;  /* 0xffffd80000007947 */ /* 0x000fea000383ffff */
.L_x_1730:
[----:B------:R-:W-:Y:S01]  /*e3b0*/  IMAD.MOV.U32 R9, RZ, RZ, R7 ;  /* 0x000000ffff097224 */ /* 0x000fe200078e0007 */
[----:B------:R-:W-:Y:S01]  /*e3c0*/  MOV R5, 0x2 ;  /* 0x0000000200057802 */ /* 0x000fe20000000f00 */
[----:B-1----:R-:W-:Y:S01]  /*e3d0*/  IMAD.MOV.U32 R3, RZ, RZ, 0x181f ;  /* 0x0000181fff037424 */ /* 0x002fe200078e00ff */
[----:B------:R-:W-:Y:S02]  /*e3e0*/  MOV R2, 0xe400 ;  /* 0x0000e40000027802 */ /* 0x000fe40000000f00 */
[----:B--234-:R-:W-:Y:S05]  /*e3f0*/  CALL.REL.NOINC `($__internal_27_$__cuda_sm70_shflsync_idx_p) ;  /* 0x00000ad000007944 */ /* 0x01cfea0003c00000 */
[----:B------:R-:W-:Y:S01]  /*e400*/  MOV R2, R5 ;  /* 0x0000000500027202 */ /* 0x000fe20000000f00 */
[----:B------:R-:W-:Y:S05]  /*e410*/  BRA `(.L_x_1796) ;  /* 0xffffd7b000007947 */ /* 0x000fea000383ffff */
.L_x_1731:
        /* <DEDUP_REMOVED lines=13> */
.L_x_1732:
[----:B------:R-:W-:Y:S01]  /*e4f0*/  IMAD.MOV.U32 R9, RZ, RZ, R6 ;  /* 0x000000ffff097224 */ /* 0x000fe200078e0006 */
[----:B------:R-:W-:Y:S01]  /*e500*/  MOV R5, 0x4 ;  /* 0x0000000400057802 */ /* 0x000fe20000000f00 */
[----:B--2---:R-:W-:Y:S01]  /*e510*/  IMAD.MOV.U32 R3, RZ, RZ, 0x181f ;  /* 0x0000181fff037424 */ /* 0x004fe200078e00ff */
[----:B------:R-:W-:Y:S02]  /*e520*/  MOV R2, 0xe540 ;  /* 0x0000e54000027802 */ /* 0x000fe40000000f00 */
[----:B-1-34-:R-:W-:Y:S05]  /*e530*/  CALL.REL.NOINC `($__internal_27_$__cuda_sm70_shflsync_idx_p) ;  /* 0x0000099000007944 */ /* 0x01afea0003c00000 */
[----:B------:R-:W-:Y:S01]  /*e540*/  MOV R8, R5 ;  /* 0x0000000500087202 */ /* 0x000fe20000000f00 */
[----:B------:R-:W-:Y:S05]  /*e550*/  BRA `(.L_x_1798) ;  /* 0xffffd76000007947 */ /* 0x000fea000383ffff */
.L_x_1733:
[----:B------:R-:W-:Y:S01]  /*e560*/  IMAD.MOV.U32 R9, RZ, RZ, R7 ;  /* 0x000000ffff097224 */ /* 0x000fe200078e0007 */
[----:B------:R-:W-:Y:S01]  /*e570*/  MOV R5, 0x4 ;  /* 0x0000000400057802 */ /* 0x000fe20000000f00 */
[----:B--2---:R-:W-:Y:S01]  /*e580*/  IMAD.MOV.U32 R3, RZ, RZ, 0x181f ;  /* 0x0000181fff037424 */ /* 0x004fe200078e00ff */
[----:B------:R-:W-:Y:S02]  /*e590*/  MOV R2, 0xe5b0 ;  /* 0x0000e5b000027802 */ /* 0x000fe40000000f00 */
[----:B-1-34-:R-:W-:Y:S05]  /*e5a0*/  CALL.REL.NOINC `($__internal_27_$__cuda_sm70_shflsync_idx_p) ;  /* 0x0000092000007944 */ /* 0x01afea0003c00000 */
[----:B------:R-:W-:Y:S01]  /*e5b0*/  MOV R2, R5 ;  /* 0x0000000500027202 */ /* 0x000fe20000000f00 */
[----:B------:R-:W-:Y:S05]  /*e5c0*/  BRA `(.L_x_1799) ;  /* 0xffffd71000007947 */ /* 0x000fea000383ffff */
.L_x_1734:
        /* <DEDUP_REMOVED lines=13> */
.L_x_1735:
[----:B------:R-:W-:Y:S01]  /*e6a0*/  IMAD.MOV.U32 R9, RZ, RZ, R6 ;  /* 0x000000ffff097224 */ /* 0x000fe200078e0006 */
[----:B------:R-:W-:Y:S01]  /*e6b0*/  MOV R5, 0x6 ;  /* 0x0000000600057802 */ /* 0x000fe20000000f00 */
[----:B--2---:R-:W-:Y:S01]  /*e6c0*/  IMAD.MOV.U32 R3, RZ, RZ, 0x181f ;  /* 0x0000181fff037424 */ /* 0x004fe200078e00ff */
[----:B------:R-:W-:Y:S02]  /*e6d0*/  MOV R2, 0xe6f0 ;  /* 0x0000e6f000027802 */ /* 0x000fe40000000f00 */
[----:B-1--4-:R-:W-:Y:S05]  /*e6e0*/  CALL.REL.NOINC `($__internal_27_$__cuda_sm70_shflsync_idx_p) ;  /* 0x000007e000007944 */ /* 0x012fea0003c00000 */
[----:B------:R-:W-:Y:S01]  /*e6f0*/  MOV R8, R5 ;  /* 0x0000000500087202 */ /* 0x000fe20000000f00 */
[----:B------:R-:W-:Y:S05]  /*e700*/  BRA `(.L_x_1801) ;  /* 0xffffd6c000007947 */ /* 0x000fea000383ffff */
.L_x_1736:
[----:B------:R-:W-:Y:S01]  /*e710*/  IMAD.MOV.U32 R9, RZ, RZ, R7 ;  /* 0x000000ffff097224 */ /* 0x000fe200078e0007 */
[----:B------:R-:W-:Y:S01]  /*e720*/  MOV R5, 0x6 ;  /* 0x0000000600057802 */ /* 0x000fe20000000f00 */
[----:B--2---:R-:W-:Y:S01]  /*e730*/  IMAD.MOV.U32 R3, RZ, RZ, 0x181f ;  /* 0x0000181fff037424 */ /* 0x004fe200078e00ff */
[----:B------:R-:W-:Y:S02]  /*e740*/  MOV R2, 0xe760 ;  /* 0x0000e76000027802 */ /* 0x000fe40000000f00 */
[----:B-1-34-:R-:W-:Y:S05]  /*e750*/  CALL.REL.NOINC `($__internal_27_$__cuda_sm70_shflsync_idx_p) ;  /* 0x0000077000007944 */ /* 0x01afea0003c00000 */
[----:B------:R-:W-:Y:S01]  /*e760*/  MOV R2, R5 ;  /* 0x0000000500027202 */ /* 0x000fe20000000f00 */
[----:B------:R-:W-:Y:S05]  /*e770*/  BRA `(.L_x_1802) ;  /* 0xffffd67000007947 */ /* 0x000fea000383ffff */
.L_x_1737:
        /* <DEDUP_REMOVED lines=13> */
.L_x_1739:
[----:B------:R-:W-:Y:S01]  /*e850*/  IMAD.MOV.U32 R9, RZ, RZ, R88 ;  /* 0x000000ffff097224 */ /* 0x000fe200078e0058 */
[----:B------:R-:W-:Y:S01]  /*e860*/  MOV R5, RZ ;  /* 0x000000ff00057202 */ /* 0x000fe20000000f00 */
[----:B---34-:R-:W-:Y:S01]  /*e870*/  IMAD.MOV.U32 R3, RZ, RZ, 0x1f ;  /* 0x0000001fff037424 */ /* 0x018fe200078e00ff */
[----:B------:R-:W-:Y:S02]  /*e880*/  MOV R2, 0xe8a0 ;  /* 0x0000e8a000027802 */ /* 0x000fe40000000f00 */
[----:B------:R-:W-:Y:S05]  /*e890*/  CALL.REL.NOINC `($__internal_27_$__cuda_sm70_shflsync_idx_p) ;  /* 0x0000063000007944 */ /* 0x000fea0003c00000 */
[----:B------:R-:W-:Y:S01]  /*e8a0*/  MOV R10, R5 ;  /* 0x00000005000a7202 */ /* 0x000fe20000000f00 */
[----:B------:R-:W-:Y:S05]  /*e8b0*/  BRA `(.L_x_1804) ;  /* 0xffffd6e000007947 */ /* 0x000fea000383ffff */
.L_x_1740:
[----:B------:R-:W-:Y:S01]  /*e8c0*/  IMAD.MOV.U32 R9, RZ, RZ, R88 ;  /* 0x000000ffff097224 */ /* 0x000fe200078e0058 */
[----:B------:R-:W-:Y:S01]  /*e8d0*/  MOV R5, 0x1 ;  /* 0x0000000100057802 */ /* 0x000fe20000000f00 */
[----:B---34-:R-:W-:Y:S01]  /*e8e0*/  IMAD.MOV.U32 R3, RZ, RZ, 0x1f ;  /* 0x0000001fff037424 */ /* 0x018fe200078e00ff */
[----:B------:R-:W-:Y:S02]  /*e8f0*/  MOV R2, 0xe910 ;  /* 0x0000e91000027802 */ /* 0x000fe40000000f00 */
[----:B-12---:R-:W-:Y:S05]  /*e900*/  CALL.REL.NOINC `($__internal_27_$__cuda_sm70_shflsync_idx_p) ;  /* 0x000005c000007944 */ /* 0x006fea0003c00000 */
[----:B------:R-:W-:Y:S01]  /*e910*/  MOV R8, R5 ;  /* 0x0000000500087202 */ /* 0x000fe20000000f00 */
[----:B------:R-:W-:Y:S05]  /*e920*/  BRA `(.L_x_1805) ;  /* 0xffffd69000007947 */ /* 0x000fea000383ffff */
.L_x_1741:
[----:B------:R-:W-:Y:S02]  /*e930*/  MOV R2, 0x1 ;  /* 0x0000000100027802 */ /* 0x000fe40000000f00 */
[----:B------:R-:W-:-:S02]  /*e940*/  MOV R3, 0xe960 ;  /* 0x0000e96000037802 */ /* 0x000fc40000000f00 */
[----:B-12---:R-:W-:Y:S05]  /*e950*/  CALL.REL.NOINC `($__internal_28_$__cuda_sm70_shflsync_up_p) ;  /* 0x000005c000007944 */ /* 0x006fea0003c00000 */
[----:B------:R-:W-:Y:S05]  /*e960*/  BRA `(.L_x_1806) ;  /* 0xffffd77000007947 */ /* 0x000fea000383ffff */
.L_x_1742:
[----:B------:R-:W-:Y:S02]  /*e970*/  MOV R2, 0x2 ;  /* 0x0000000200027802 */ /* 0x000fe40000000f00 */
[----:B------:R-:W-:-:S02]  /*e980*/  MOV R3, 0xe9a0 ;  /* 0x0000e9a000037802 */ /* 0x000fc40000000f00 */
[----:B-12---:R-:W-:Y:S05]  /*e990*/  CALL.REL.NOINC `($__internal_28_$__cuda_sm70_shflsync_up_p) ;  /* 0x0000058000007944 */ /* 0x006fea0003c00000 */
        /* <DEDUP_REMOVED lines=24> */
.L_x_1746:
[----:B------:R-:W-:Y:S02]  /*eb20*/  MOV R2, 0x1 ;  /* 0x0000000100027802 */ /* 0x000fe40000000f00 */
[----:B------:R-:W-:Y:S02]  /*eb30*/  MOV R3, 0xeb50 ;  /* 0x0000eb5000037802 */ /* 0x000fe40000000f00 */
[----:B-1----:R-:W-:Y:S05]  /*eb40*/  CALL.REL.NOINC `($__internal_28_$__cuda_sm70_shflsync_up_p) ;  /* 0x000003d000007944 */ /* 0x002fea0003c00000 */
[----:B------:R-:W-:Y:S01]  /*eb50*/  MOV R2, R4 ;  /* 0x0000000400027202 */ /* 0x000fe20000000f00 */
[----:B------:R-:W-:Y:S05]  /*eb60*/  BRA `(.L_x_1808) ;  /* 0xffffd7c000007947 */ /* 0x000fea000383ffff */
.L_x_1747:
[----:B------:R-:W-:Y:S02]  /*eb70*/  MOV R2, 0x2 ;  /* 0x0000000200027802 */ /* 0x000fe40000000f00 */
[----:B------:R-:W-:Y:S02]  /*eb80*/  MOV R3, 0xeba0 ;  /* 0x0000eba000037802 */ /* 0x000fe40000000f00 */
[----:B-1----:R-:W-:Y:S05]  /*eb90*/  CALL.REL.NOINC `($__internal_28_$__cuda_sm70_shflsync_up_p) ;  /* 0x0000038000007944 */ /* 0x002fea0003c00000 */
        /* <DEDUP_REMOVED lines=24> */
.L_x_1749:
[----:B------:R-:W-:Y:S02]  /*ed20*/  SEL R0, RZ, 0x1, P0 ;  /* 0x00000001ff007807 */ /* 0x000fe40000000000 */
[----:B------:R-:W-:Y:S02]  /*ed30*/  MOV R2, 0xed50 ;  /* 0x0000ed5000027802 */ /* 0x000fe40000000f00 */
[----:B-1-3--:R-:W-:Y:S05]  /*ed40*/  CALL.REL.NOINC `($__internal_29_$__cuda_sm70_votesync_ballot) ;  /* 0x0000024000007944 */ /* 0x00afea0003c00000 */
[----:B------:R-:W-:Y:S05]  /*ed50*/  BRA `(.L_x_1810) ;  /* 0xffffd76000007947 */ /* 0x000fea000383ffff */
.L_x_1750:
[----:B------:R-:W-:Y:S01]  /*ed60*/  IMAD.MOV.U32 R9, RZ, RZ, R6 ;  /* 0x000000ffff097224 */ /* 0x000fe200078e0006 */
[----:B----4-:R-:W-:Y:S01]  /*ed70*/  MOV R5, R11 ;  /* 0x0000000b00057202 */ /* 0x010fe20000000f00 */
[----:B------:R-:W-:Y:S01]  /*ed80*/  IMAD.MOV.U32 R3, RZ, RZ, 0x1f ;  /* 0x0000001fff037424 */ /* 0x000fe200078e00ff */
[----:B------:R-:W-:Y:S02]  /*ed90*/  MOV R2, 0xedb0 ;  /* 0x0000edb000027802 */ /* 0x000fe40000000f00 */
[----:B-123--:R-:W-:Y:S05]  /*eda0*/  CALL.REL.NOINC `($__internal_27_$__cuda_sm70_shflsync_idx_p) ;  /* 0x0000012000007944 */ /* 0x00efea0003c00000 */
[----:B------:R-:W-:Y:S01]  /*edb0*/  IMAD.MOV.U32 R8, RZ, RZ, R5 ;  /* 0x000000ffff087224 */ /* 0x000fe200078e0005 */
[----:B------:R-:W-:Y:S01]  /*edc0*/  MOV R5, R11 ;  /* 0x0000000b00057202 */ /* 0x000fe20000000f00 */
[----:B------:R-:W-:Y:S01]  /*edd0*/  IMAD.MOV.U32 R9, RZ, RZ, R7 ;  /* 0x000000ffff097224 */ /* 0x000fe200078e0007 */
[----:B------:R-:W-:Y:S02]  /*ede0*/  MOV R3, 0x1f ;  /* 0x0000001f00037802 */ /* 0x000fe40000000f00 */
[----:B------:R-:W-:-:S02]  /*edf0*/  MOV R2, 0xee10 ;  /* 0x0000ee1000027802 */ /* 0x000fc40000000f00 */
[----:B------:R-:W-:Y:S05]  /*ee00*/  CALL.REL.NOINC `($__internal_27_$__cuda_sm70_shflsync_idx_p) ;  /* 0x000000c000007944 */ /* 0x000fea0003c00000 */
[----:B------:R-:W-:Y:S01]  /*ee10*/  MOV R7, R5 ;  /* 0x0000000500077202 */ /* 0x000fe20000000f00 */
[----:B------:R-:W-:Y:S05]  /*ee20*/  BRA `(.L_x_1811) ;  /* 0xffffd6d000007947 */ /* 0x000fea000383ffff */
.L_x_1753:
[----:B------:R-:W-:Y:S01]  /*ee30*/  IMAD.MOV.U32 R9, RZ, RZ, R4 ;  /* 0x000000ffff097224 */ /* 0x000fe200078e0004 */
[----:B------:R-:W-:-:S02]  /*ee40*/  MOV R3, 0x1f ;  /* 0x0000001f00037802 */ /* 0x000fc40000000f00 */
[----:B------:R-:W-:Y:S02]  /*ee50*/  MOV R2, 0xee70 ;  /* 0x0000ee7000027802 */ /* 0x000fe40000000f00 */
[----:B-1234-:R-:W-:Y:S05]  /*ee60*/  CALL.REL.NOINC `($__internal_27_$__cuda_sm70_shflsync_idx_p) ;  /* 0x0000006000007944 */ /* 0x01efea0003c00000 */
[----:B------:R-:W-:Y:S01]  /*ee70*/  MOV R13, R5 ;  /* 0x00000005000d7202 */ /* 0x000fe20000000f00 */
[----:B------:R-:W-:Y:S05]  /*ee80*/  BRA `(.L_x_1752) ;  /* 0xffffd6d000007947 */ /* 0x000fea000383ffff */
        .weak           $__internal_26_$__cuda_sm70_shflsync_bfly_p
        .type           $__internal_26_$__cuda_sm70_shflsync_bfly_p,@function
        .size           $__internal_26_$__cuda_sm70_shflsync_bfly_p,($__internal_27_$__cuda_sm70_shflsync_idx_p - $__internal_26_$__cuda_sm70_shflsync_bfly_p)
$__internal_26_$__cuda_sm70_shflsync_bfly_p:
[----:B------:R-:W-:Y:S04]  /*ee90*/  WARPSYNC R9 ;  /* 0x0000000900007348 */ /* 0x000fe80003800000 */
[----:B------:R1:W2:Y:S02]  /*eea0*/  SHFL.BFLY PT, R0, R0, R3, R10 ;  /* 0x0c00000300007389 */ /* 0x0002a400000e000a */
[----:B-1----:R-:W-:-:S04]  /*eeb0*/  MOV R3, 0x0 ;  /* 0x0000000000037802 */ /* 0x002fc80000000f00 */
[----:B--2---:R-:W-:Y:S05]  /*eec0*/  RET.REL.NODEC R2 `(_ZN7cutlass13device_kernelIN5flash19enable_sm80_to_sm89INS1_16FlashAttnFwdSm80INS1_25CollectiveMainloopFwdSm80ILi4ELi1ELb0EN4cute5tupleIJNS5_1CILi128EEENS7_ILi80EEENS7_ILi64EEEEEELi64ENS_10bfloat16_tEfNS_4arch4Sm80ELb0ELb0ELb0ELb1ELb0ELb0ELb1ELb1EEENS1_21CollectiveEpilogueFwdINS6_IJS8_SA_S9_EEENS6_IJNS7_ILi1EEESI_SI_EEESC_SE_Li128ELb1ELb1ELb1ELb0EEENS1_36VarlenDynamicPersistentTileSchedulerILi128ELi80ELi128ELi128ELb1ELb1ELb0ELb0ELb1ELb1EEEEEEEEEvNT_6ParamsE) ;  /* 0xffff113002007950 */ /* 0x004fea0003c3ffff */
        .weak           $__internal_27_$__cuda_sm70_shflsync_idx_p
        .type           $__internal_27_$__cuda_sm70_shflsync_idx_p,@function
        .size           $__internal_27_$__cuda_sm70_shflsync_idx_p,($__internal_28_$__cuda_sm70_shflsync_up_p - $__internal_27_$__cuda_sm70_shflsync_idx_p)
$__internal_27_$__cuda_sm70_shflsync_idx_p:
[----:B------:R-:W-:-:S04]  /*eed0*/  MOV R16, 0xffffffff ;  /* 0xffffffff00107802 */ /* 0x000fc80000000f00 */
[----:B------:R-:W-:Y:S04]  /*eee0*/  WARPSYNC R16 ;  /* 0x0000001000007348 */ /* 0x000fe80003800000 */
[----:B------:R1:W2:Y:S02]  /*eef0*/  SHFL.IDX PT, R5, R9, R5, R3 ;  /* 0x0000000509057389 */ /* 0x0002a400000e0003 */
[----:B-1----:R-:W-:-:S04]  /*ef00*/  MOV R3, 0x0 ;  /* 0x0000000000037802 */ /* 0x002fc80000000f00 */
[----:B--2---:R-:W-:Y:S05]  /*ef10*/  RET.REL.NODEC R2 `(_ZN7cutlass13device_kernelIN5flash19enable_sm80_to_sm89INS1_16FlashAttnFwdSm80INS1_25CollectiveMainloopFwdSm80ILi4ELi1ELb0EN4cute5tupleIJNS5_1CILi128EEENS7_ILi80EEENS7_ILi64EEEEEELi64ENS_10bfloat16_tEfNS_4arch4Sm80ELb0ELb0ELb0ELb1ELb0ELb0ELb1ELb1EEENS1_21CollectiveEpilogueFwdINS6_IJS8_SA_S9_EEENS6_IJNS7_ILi1EEESI_SI_EEESC_SE_Li128ELb1ELb1ELb1ELb0EEENS1_36VarlenDynamicPersistentTileSchedulerILi128ELi80ELi128ELi128ELb1ELb1ELb0ELb0ELb1ELb1EEEEEEEEEvNT_6ParamsE) ;  /* 0xffff10e002007950 */ /* 0x004fea0003c3ffff */
        .weak           $__internal_28_$__cuda_sm70_shflsync_up_p
        .type           $__internal_28_$__cuda_sm70_shflsync_up_p,@function
        .size           $__internal_28_$__cuda_sm70_shflsync_up_p,($__internal_29_$__cuda_sm70_votesync_ballot - $__internal_28_$__cuda_sm70_shflsync_up_p)
$__internal_28_$__cuda_sm70_shflsync_up_p:
[----:B------:R-:W-:Y:S02]  /*ef20*/  IMAD.MOV.U32 R4, RZ, RZ, RZ ;  /* 0x000000ffff047224 */ /* 0x000fe400078e00ff */
[----:B------:R-:W-:-:S04]  /*ef30*/  IMAD.MOV.U32 R9, RZ, RZ, -0x1 ;  /* 0xffffffffff097424 */ /* 0x000fc800078e00ff */
[----:B------:R-:W-:Y:S04]  /*ef40*/  WARPSYNC R9 ;  /* 0x0000000900007348 */ /* 0x000fe80003800000 */
[----:B------:R1:W2:Y:S02]  /*ef50*/  SHFL.UP PT, R4, R0, R2, R4 ;  /* 0x0400000200047389 */ /* 0x0002a400000e0004 */
[----:B-1----:R-:W-:Y:S02]  /*ef60*/  MOV R2, R3 ;  /* 0x0000000300027202 */ /* 0x002fe40000000f00 */
[----:B------:R-:W-:-:S04]  /*ef70*/  MOV R3, 0x0 ;  /* 0x0000000000037802 */ /* 0x000fc80000000f00 */
[----:B--2---:R-:W-:Y:S05]  /*ef80*/  RET.REL.NODEC R2 `(_ZN7cutlass13device_kernelIN5flash19enable_sm80_to_sm89INS1_16FlashAttnFwdSm80INS1_25CollectiveMainloopFwdSm80ILi4ELi1ELb0EN4cute5tupleIJNS5_1CILi128EEENS7_ILi80EEENS7_ILi64EEEEEELi64ENS_10bfloat16_tEfNS_4arch4Sm80ELb0ELb0ELb0ELb1ELb0ELb0ELb1ELb1EEENS1_21CollectiveEpilogueFwdINS6_IJS8_SA_S9_EEENS6_IJNS7_ILi1EEESI_SI_EEESC_SE_Li128ELb1ELb1ELb1ELb0EEENS1_36VarlenDynamicPersistentTileSchedulerILi128ELi80ELi128ELi128ELb1ELb1ELb0ELb0ELb1ELb1EEEEEEEEEvNT_6ParamsE) ;  /* 0xffff107002007950 */ /* 0x004fea0003c3ffff */
        .weak           $__internal_29_$__cuda_sm70_votesync_ballot
        .type           $__internal_29_$__cuda_sm70_votesync_ballot,@function
        .size           $__internal_29_$__cuda_sm70_votesync_ballot,(.L_x_3264 - $__internal_29_$__cuda_sm70_votesync_ballot)
$__internal_29_$__cuda_sm70_votesync_ballot:
[----:B------:R-:W-:Y:S01]  /*ef90*/  ISETP.NE.U32.AND P0, PT, R0, 0x1, PT ;  /* 0x000000010000780c */ /* 0x000fe20003f05070 */
[----:B------:R-:W-:-:S04]  /*efa0*/  IMAD.MOV.U32 R3, RZ, RZ, -0x1 ;  /* 0xffffffffff037424 */ /* 0x000fc800078e00ff */
[----:B------:R-:W-:Y:S08]  /*efb0*/  WARPSYNC R3 ;  /* 0x0000000300007348 */ /* 0x000ff00003800000 */
[----:B------:R-:W-:-:S04]  /*efc0*/  VOTE.ANY R0, PT, !P0 ;  /* 0x0000000000007806 */ /* 0x000fc800040e0100 */
[----:B------:R-:W-:Y:S01]  /*efd0*/  LOP3.LUT R0, R0, R3, RZ, 0xc0, !PT ;  /* 0x0000000300007212 */ /* 0x000fe200078ec0ff */
[----:B------:R-:W-:-:S04]  /*efe0*/  IMAD.MOV.U32 R3, RZ, RZ, 0x0 ;  /* 0x00000000ff037424 */ /* 0x000fc800078e00ff */
[----:B------:R-:W-:Y:S05]  /*eff0*/  RET.REL.NODEC R2 `(_ZN7cutlass13device_kernelIN5flash19enable_sm80_to_sm89INS1_16FlashAttnFwdSm80INS1_25CollectiveMainloopFwdSm80ILi4ELi1ELb0EN4cute5tupleIJNS5_1CILi128EEENS7_ILi80EEENS7_ILi64EEEEEELi64ENS_10bfloat16_tEfNS_4arch4Sm80ELb0ELb0ELb0ELb1ELb0ELb0ELb1ELb1EEENS1_21CollectiveEpilogueFwdINS6_IJS8_SA_S9_EEENS6_IJNS7_ILi1EEESI_SI_EEESC_SE_Li128ELb1ELb1ELb1ELb0EEENS1_36VarlenDynamicPersistentTileSchedulerILi128ELi80ELi128ELi128ELb1ELb1ELb0ELb0ELb1ELb1EEEEEEEEEvNT_6ParamsE) ;  /* 0xffff100002007950 */ /* 0x000fea0003c3ffff */
.L_x_1812:
        /* <DEDUP_REMOVED lines=16> */
.L_x_3264:


//--------------------- .text._ZN7cutlass13device_kernelIN5flash19enable_sm80_to_sm89INS1_16FlashAttnFwdSm80INS1_25CollectiveMainloopFwdSm80ILi4ELi1ELb0EN4cute5tupleIJNS5_1CILi128EEENS7_ILi80EEENS7_ILi64EEEEEELi64ENS_10bfloat16_tEfNS_4arch4Sm80ELb0ELb0ELb0ELb1ELb0ELb1ELb1ELb1EEENS1_21CollectiveEpilogueFwdINS6_IJS8_SA_S9_EEENS6_IJNS7_ILi1EEESI_SI_EEESC_SE_Li128ELb1ELb1ELb1ELb0EEENS1_36VarlenDynamicPersistentTileSchedulerILi128ELi80ELi128ELi128ELb1ELb1ELb0ELb0ELb1ELb1EEEEEEEEEvNT_6ParamsE --------------------------
	.section	.text._ZN7cutlass13device_kernelIN5flash19enable_sm80_to_sm89INS1_16FlashAttnFwdSm80INS1_25CollectiveMainloopFwdSm80ILi4ELi1ELb0EN4cute5tupleIJNS5_1CILi128EEENS7_ILi80EEENS7_ILi64EEEEEELi64ENS_10bfloat16_tEfNS_4arch4Sm80ELb0ELb0ELb0ELb1ELb0ELb1ELb1ELb1EEENS1_21CollectiveEpilogueFwdINS6_IJS8_SA_S9_EEENS6_IJNS7_ILi1EEESI_SI_EEESC_SE_Li128ELb1ELb1ELb1ELb0EEENS1_36VarlenDynamicPersistentTileSchedulerILi128ELi80ELi128ELi128ELb1ELb1ELb0ELb0ELb1ELb1EEEEEEEEEvNT_6ParamsE,"ax",@progbits
	.sectioninfo	@"SHI_REGISTERS=255"
	.align	128
.text._ZN7cutlass13device_kernelIN5flash19enable_sm80_to_sm89INS1_16FlashAttnFwdSm80INS1_25CollectiveMainloopFwdSm80ILi4ELi1ELb0EN4cute5tupleIJNS5_1CILi128EEENS7_ILi80EEENS7_ILi64EEEEEELi64ENS_10bfloat16_tEfNS_4arch4Sm80ELb0ELb0ELb0ELb1ELb0ELb1ELb1ELb1EEENS1_21CollectiveEpilogueFwdINS6_IJS8_SA_S9_EEENS6_IJNS7_ILi1EEESI_SI_EEESC_SE_Li128ELb1ELb1ELb1ELb0EEENS1_36VarlenDynamicPersistentTileSchedulerILi128ELi80ELi128ELi128ELb1ELb1ELb0ELb0ELb1ELb1EEEEEEEEEvNT_6ParamsE:
        .type           _ZN7cutlass13device_kernelIN5flash19enable_sm80_to_sm89INS1_16FlashAttnFwdSm80INS1_25CollectiveMainloopFwdSm80ILi4ELi1ELb0EN4cute5tupleIJNS5_1CILi128EEENS7_ILi80EEENS7_ILi64EEEEEELi64ENS_10bfloat16_tEfNS_4arch4Sm80ELb0ELb0ELb0ELb1ELb0ELb1ELb1ELb1EEENS1_21CollectiveEpilogueFwdINS6_IJS8_SA_S9_EEENS6_IJNS7_ILi1EEESI_SI_EEESC_SE_Li128ELb1ELb1ELb1ELb0EEENS1_36VarlenDynamicPersistentTileSchedulerILi128ELi80ELi128ELi128ELb1ELb1ELb0ELb0ELb1ELb1EEEEEEEEEvNT_6ParamsE,@function
        .size           _ZN7cutlass13device_kernelIN5flash19enable_sm80_to_sm89INS1_16FlashAttnFwdSm80INS1_25CollectiveMainloopFwdSm80ILi4ELi1ELb0EN4cute5tupleIJNS5_1CILi128EEENS7_ILi80EEENS7_ILi64EEEEEELi64ENS_10bfloat16_tEfNS_4arch4Sm80ELb0ELb0ELb0ELb1ELb0ELb1ELb1ELb1EEENS1_21CollectiveEpilogueFwdINS6_IJS8_SA_S9_EEENS6_IJNS7_ILi1EEESI_SI_EEESC_SE_Li128ELb1ELb1ELb1ELb0EEENS1_36VarlenDynamicPersistentTileSchedulerILi128ELi80ELi128ELi128ELb1ELb1ELb0ELb0ELb1ELb1EEEEEEEEEvNT_6ParamsE,(.L_x_3269 - _ZN7cutlass13device_kernelIN5flash19enable_sm80_to_sm89INS1_16FlashAttnFwdSm80INS1_25CollectiveMainloopFwdSm80ILi4ELi1ELb0EN4cute5tupleIJNS5_1CILi128EEENS7_ILi80EEENS7_ILi64EEEEEELi64ENS_10bfloat16_tEfNS_4arch4Sm80ELb0ELb0ELb0ELb1ELb0ELb1ELb1ELb1EEENS1_21CollectiveEpilogueFwdINS6_IJS8_SA_S9_EEENS6_IJNS7_ILi1EEESI_SI_EEESC_SE_Li128ELb1ELb1ELb1ELb0EEENS1_36VarlenDynamicPersistentTileSchedulerILi128ELi80ELi128ELi128ELb1ELb1ELb0ELb0ELb1ELb1EEEEEEEEEvNT_6ParamsE)
        .other          _ZN7cutlass13device_kernelIN5flash19enable_sm80_to_sm89INS1_16FlashAttnFwdSm80INS1_25CollectiveMainloopFwdSm80ILi4ELi1ELb0EN4cute5tupleIJNS5_1CILi128EEENS7_ILi80EEENS7_ILi64EEEEEELi64ENS_10bfloat16_tEfNS_4arch4Sm80ELb0ELb0ELb0ELb1ELb0ELb1ELb1ELb1EEENS1_21CollectiveEpilogueFwdINS6_IJS8_SA_S9_EEENS6_IJNS7_ILi1EEESI_SI_EEESC_SE_Li128ELb1ELb1ELb1ELb0EEENS1_36VarlenDynamicPersistentTileSchedulerILi128ELi80ELi128ELi128ELb1ELb1ELb0ELb0ELb1ELb1EEEEEEEEEvNT_6ParamsE,@"STO_CUDA_ENTRY STV_DEFAULT"
_ZN7cutlass13device_kernelIN5flash19enable_sm80_to_sm89INS1_16FlashAttnFwdSm80INS1_25CollectiveMainloopFwdSm80ILi4ELi1ELb0EN4cute5tupleIJNS5_1CILi128EEENS7_ILi80EEENS7_ILi64EEEEEELi64ENS_10bfloat16_tEfNS_4arch4Sm80ELb0ELb0ELb0ELb1ELb0ELb1ELb1ELb1EEENS1_21CollectiveEpilogueFwdINS6_IJS8_SA_S9_EEENS6_IJNS7_ILi1EEESI_SI_EEESC_SE_Li128ELb1ELb1ELb1ELb0EEENS1_36VarlenDynamicPersistentTileSchedulerILi128ELi80ELi128ELi128ELb1ELb1ELb0ELb0ELb1ELb1EEEEEEEEEvNT_6ParamsE:
        /* <DEDUP_REMOVED lines=10> */
[----:B-1----:R1:W-:Y:S04]  /*00a0*/  @P0 STL.64 [R1], R4 ;  /* 0x0000000401000387 */ /* 0x0023e80000100a00 */
        /* <DEDUP_REMOVED lines=43> */
.L_x_1818:
        /* <DEDUP_REMOVED lines=17> */
.L_x_1995:
        /* <DEDUP_REMOVED lines=16> */
.L_x_1996:
[----:B--2---:R-:W-:-:S05]  /*0570*/  IMAD R0, R0, c[0x0][0x538], RZ ;  /* 0x00014e0000007a24 */ /* 0x004fca00078e02ff */
[----:B------:R-:W-:-:S04]  /*0580*/  IADD3 R6, R0, R6, RZ ;  /* 0x0000000600067210 */ /* 0x000fc80007ffe0ff */
[----:B------:R-:W-:-:S13]  /*0590*/  ISETP.GT.AND P0, PT, R6, UR4, PT ;  /* 0x0000000406007c0c */ /* 0x000fda000bf04270 */
[----:B-1----:R-:W-:Y:S05]  /*05a0*/  @!P0 BRA `(.L_x_1818) ;  /* 0xfffffdb000008947 */ /* 0x002fea000383ffff */
.L_x_1814:
[----:B------:R-:W-:-:S05]  /*05b0*/  IADD3 R14, -R0, R6, RZ ;  /* 0x00000006000e7210 */ /* 0x000fca0007ffe1ff */
[----:B------:R-:W-:-:S05]  /*05c0*/  IMAD R0, R4, c[0x0][0x538], R14 ;  /* 0x00014e0004007a24 */ /* 0x000fca00078e020e */
[----:B------:R-:W-:Y:S01]  /*05d0*/  ISETP.GT.AND P0, PT, R0, UR4, PT ;  /* 0x0000000400007c0c */ /* 0x000fe2000bf04270 */
[----:B------:R-:W-:-:S12]  /*05e0*/  BRA.DIV ~URZ, `(.L_x_1819) ;  /* 0x000159827f007947 */ /* 0x000fd8000b800000 */
[----:B------:R-:W-:-:S04]  /*05f0*/  VOTE.ANY R0, PT, !P0 ;  /* 0x0000000000007806 */ /* 0x000fc800040e0100 */
.L_x_1997:
[----:B------:R1:W2:Y:S01]  /*0600*/  POPC R15, R0 ;  /* 0x00000000000f7309 */ /* 0x0002a20000000000 */
[----:B------:R-:W-:Y:S05]  /*0610*/  BRA.DIV ~URZ, `(.L_x_1820) ;  /* 0x000159927f007947 */ /* 0x000fea000b800000 */
[----:B--2---:R2:W3:Y:S01]  /*0620*/  SHFL.IDX PT, R13, R8, R15, 0x1f ;  /* 0x00001f0f080d7589 */ /* 0x0044e200000e0000 */
[----:B------:R-:W-:-:S03]  /*0630*/  MOV R6, RZ ;  /* 0x000000ff00067202 */ /* 0x000fc60000000f00 */
[----:B------:R2:W4:Y:S04]  /*0640*/  SHFL.IDX PT, R10, R7, R15, 0x1f ;  /* 0x00001f0f070a7589 */ /* 0x00052800000e0000 */
.L_x_1998:
[----:B------:R-:W-:Y:S01]  /*0650*/  ISETP.NE.AND P0, PT, R0, RZ, PT ;  /* 0x000000ff0000720c */ /* 0x000fe20003f05270 */
[----:B------:R-:W-:-:S12]  /*0660*/  BSSY B0, `(.L_x_1821) ;  /* 0x0000005000007945 */ /* 0x000fd80003800000 */
[----:B------:R-:W-:Y:S05]  /*0670*/  @!P0 BRA `(.L_x_1822) ;  /* 0x0000003000008947 */ /* 0x000fea0003800000 */
[----:B------:R-:W-:Y:S01]  /*0680*/  IADD3 R11, R15, -0x1, RZ ;  /* 0xffffffff0f0b7810 */ /* 0x000fe20007ffe0ff */
[----:B------:R-:W-:Y:S05]  /*0690*/  BRA.DIV ~URZ, `(.L_x_1823) ;  /* 0x000159f27f007947 */ /* 0x000fea000b800000 */
[----:B------:R1:W2:Y:S02]  /*06a0*/  SHFL.IDX PT, R6, R4, R11, 0x1f ;  /* 0x00001f0b04067589 */ /* 0x0002a400000e0000 */
.L_x_1822:
[----:B------:R-:W-:Y:S05]  /*06b0*/  BSYNC B0 ;  /* 0x0000000000007941 */ /* 0x000fea0003800000 */
.L_x_1821:
[----:B-1-3--:R-:W-:Y:S01]  /*06c0*/  IABS R0, R13 ;  /* 0x0000000d00007213 */ /* 0x00afe20000000000 */
[----:B--2---:R-:W-:-:S04]  /*06d0*/  IMAD R4, R6, c[0x0][0x538], R14 ;  /* 0x00014e0006047a24 */ /* 0x004fc800078e020e */
[----:B------:R-:W-:Y:S01]  /*06e0*/  IMAD.MOV.U32 R5, RZ, RZ, R0 ;  /* 0x000000ffff057224 */ /* 0x000fe200078e0000 */
[----:B----4-:R-:W-:Y:S01]  /*06f0*/  IABS R0, R10 ;  /* 0x0000000a00007213 */ /* 0x010fe20000000000 */
[----:B------:R1:W-:Y:S01]  /*0700*/  STL [R1], R4 ;  /* 0x0000000401007387 */ /* 0x0003e20000100800 */
        /* <DEDUP_REMOVED lines=64> */
.L_x_1815:
[----:B------:R-:W-:Y:S01]  /*0b10*/  MOV R0, UR4 ;  /* 0x0000000400007c02 */ /* 0x000fe20008000f00 */
[----:B------:R-:W-:Y:S04]  /*0b20*/  STL [R1+0x4], RZ ;  /* 0x000004ff01007387 */ /* 0x000fe80000100800 */
[----:B------:R1:W-:Y:S04]  /*0b30*/  STL [R1], R0 ;  /* 0x0000000001007387 */ /* 0x0003e80000100800 */
[----:B------:R2:W-:Y:S01]  /*0b40*/  STL [R1+0x8], RZ ;  /* 0x000008ff01007387 */ /* 0x0005e20000100800 */
[----:B-1----:R-:W-:-:S05]  /*0b50*/  MOV R0, c[0x0][0x53c] ;  /* 0x00014f0000007a02 */ /* 0x002fca0000000f00 */
[----:B------:R2:W-:Y:S02]  /*0b60*/  STL [R1+0xc], R0 ;  /* 0x00000c0001007387 */ /* 0x0005e40000100800 */
.L_x_1824:
[----:B-1----:R-:W3:Y:S04]  /*0b70*/  LDL R4, [R1] ;  /* 0x0000000001047983 */ /* 0x002ee80000100800 */
[----:B------:R-:W3:Y:S04]  /*0b80*/  LDL R5, [R1+0x4] ;  /* 0x0000040001057983 */ /* 0x000ee80000100800 */
[----:B------:R-:W3:Y:S04]  /*0b90*/  LDL R6, [R1+0x8] ;  /* 0x0000080001067983 */ /* 0x000ee80000100800 */
[----:B------:R-:W3:Y:S01]  /*0ba0*/  LDL R7, [R1+0xc] ;  /* 0x00000c0001077983 */ /* 0x000ee20000100800 */
[----:B------:R-:W-:Y:S01]  /*0bb0*/  ISETP.NE.AND P0, PT, R16, RZ, PT ;  /* 0x000000ff1000720c */ /* 0x000fe20003f05270 */
[----:B------:R-:W-:-:S12]  /*0bc0*/  WARPSYNC 0xffffffff ;  /* 0xffffffff00007948 */ /* 0x000fd80003800000 */
[----:B---3--:R1:W-:Y:S04]  /*0bd0*/  @!P0 STS.128 [0x9100], R4 ;  /* 0x00910004ff008388 */ /* 0x0083e80000000c00 */
[----:B------:R-:W-:Y:S06]  /*0be0*/  BAR.ARV 0x5, 0x80 ;  /* 0x0142000000007b1d */ /* 0x000fec0000002000 */
.L_x_1813:
[----:B--2---:R-:W2:Y:S02]  /*0bf0*/  LDL R0, [R1+0xc] ;  /* 0x00000c0001007983 */ /* 0x004ea40000100800 */
        /* <DEDUP_REMOVED lines=75> */
[----:B------:R-:W-:Y:S02]  /*10b0*/  IADD3 R210, R115, 0x20, RZ ;  /* 0x0000002073d27810 */ /* 0x000fe40007ffe0ff */
        /* <DEDUP_REMOVED lines=30> */
.L_x_1994:
        /* <DEDUP_REMOVED lines=34> */
[----:B---3--:R-:W-:-:S05]  /*14c0*/  LOP3.LUT R40, R9, 0xffff, RZ, 0xc0, !PT ;  /* 0x0000ffff09287812 */ /* 0x008fca00078ec0ff */
        /* <DEDUP_REMOVED lines=9> */
.L_x_1825:
[----:B------:R-:W-:-:S04]  /*1560*/  ISETP.NE.U32.AND P0, PT, RZ, c[0x0][0x368], PT ;  /* 0x0000da00ff007a0c */ /* 0x000fc80003f05070 */
[----:B------:R-:W-:-:S13]  /*1570*/  ISETP.NE.AND.EX P0, PT, RZ, c[0x0][0x36c], PT, P0 ;  /* 0x0000db00ff007a0c */ /* 0x000fda0003f05300 */
[----:B------:R-:W-:Y:S05]  /*1580*/  @!P0 BRA `(.L_x_1826) ;  /* 0x0000004000008947 */ /* 0x000fea0003800000 */
[----:B----4-:R-:W-:-:S04]  /*1590*/  LEA R4, P0, R246, c[0x0][0x368], 0x2 ;  /* 0x0000da00f6047a11 */ /* 0x010fc800078010ff */
[----:B------:R-:W-:-:S05]  /*15a0*/  LEA.HI.X R5, R246, c[0x0][0x36c], R135, 0x2, P0 ;  /* 0x0000db00f6057a11 */ /* 0x000fca00000f1487 */
[----:B------:R1:W5:Y:S01]  /*15b0*/  LDG.E R11, [R4.64] ;  /* 0x00000008040b7981 */ /* 0x000362000c1e1900 */
[----:B------:R-:W-:Y:S05]  /*15c0*/  BRA `(.L_x_1827) ;  /* 0x0000005000007947 */ /* 0x000fea0003800000 */
.L_x_1826:
[----:B------:R-:W-:Y:S01]  /*15d0*/  MOV R11, c[0x0][0x1d0] ;  /* 0x00007400000b7a02 */ /* 0x000fe20000000f00 */
[----:B------:R-:W-:Y:S05]  /*15e0*/  @!P6 BRA `(.L_x_1827) ;  /* 0x000000300000e947 */ /* 0x000fea0003800000 */
[----:B----4-:R-:W2:Y:S04]  /*15f0*/  LDG.E R6, [R4.64] ;  /* 0x0000000804067981 */ /* 0x010ea8000c1e1900 */
[----:B------:R-:W2:Y:S02]  /*1600*/  LDG.E R0, [R4.64+0x4] ;  /* 0x0000040804007981 */ /* 0x000ea4000c1e1900 */
[----:B--2---:R-:W-:Y:S02]  /*1610*/  IADD3 R11, -R6, R0, RZ ;  /* 0x00000000060b7210 */ /* 0x004fe40007ffe1ff */
.L_x_1827:
        /* <DEDUP_REMOVED lines=58> */
.L_x_1829:
[----:B------:R-:W-:Y:S05]  /*19c0*/  BSYNC B0 ;  /* 0x0000000000007941 */ /* 0x000fea0003800000 */
.L_x_1828:
        /* <DEDUP_REMOVED lines=11> */
[----:B-1----:R-:W-:-:S04]  /*1a80*/  SHF.R.S32.HI R7, RZ, 0x1f, R15 ;  /* 0x0000001fff077819 */ /* 0x002fc8000001140f */
[----:B------:R-:W-:-:S07]  /*1a90*/  LEA.HI R8, R7, R15, RZ, 0x2 ;  /* 0x0000000f07087211 */ /* 0x000fce00078f10ff */
[----:B------:R-:W-:Y:S02]  /*1aa0*/  @P0 IADD3 R2, R2, 0x4f, RZ ;  /* 0x0000004f02020810 */ /* 0x000fe40007ffe0ff */
[----:B------:R-:W-:Y:S01]  /*1ab0*/  SHF.R.S32.HI R6, RZ, 0x1f, R8 ;  /* 0x0000001fff067819 */ /* 0x000fe20000011408 */
[----:B------:R-:W-:-:S03]  /*1ac0*/  IMAD.WIDE.U32 R4, R3, -0x33333333, RZ ;  /* 0xcccccccd03047825 */ /* 0x000fc600078e00ff */
[----:B------:R-:W-:Y:S01]  /*1ad0*/  LEA.HI R3, R6, R240, RZ, 0x3 ;  /* 0x000000f006037211 */ /* 0x000fe200078f18ff */
[----:B------:R-:W-:Y:S01]  /*1ae0*/  @P0 IMAD.HI R2, R2, 0x66666667, RZ ;  /* 0x6666666702020827 */ /* 0x000fe200078e02ff */
[----:B------:R-:W-:Y:S02]  /*1af0*/  SHF.R.U32.HI R127, RZ, 0x6, R5 ;  /* 0x00000006ff7f7819 */ /* 0x000fe40000011605 */
[----:B------:R-:W-:Y:S02]  /*1b00*/  LOP3.LUT R3, R3, 0xfffffff8, RZ, 0xc0, !PT ;  /* 0xfffffff803037812 */ /* 0x000fe400078ec0ff */
        /* <DEDUP_REMOVED lines=49> */
[C---:B------:R-:W-:Y:S01]  /*1e20*/  IADD3 R122, P0, R137.reuse, R12, RZ ;  /* 0x0000000c897a7210 */ /* 0x040fe20007f1e0ff */
[----:B------:R-:W-:Y:S01]  /*1e30*/  IMAD.MOV.U32 R140, RZ, RZ, 0x50 ;  /* 0x00000050ff8c7424 */ /* 0x000fe200078e00ff */
[----:B------:R-:W-:Y:S01]  /*1e40*/  IADD3 R33, R4, -0x1, RZ ;  /* 0xffffffff04217810 */ /* 0x000fe20007ffe0ff */
[----:B------:R-:W-:Y:S01]  /*1e50*/  IMAD.MOV.U32 R152, RZ, RZ, c[0x0][0x238] ;  /* 0x00008e00ff987624 */ /* 0x000fe200078e00ff */
[----:B------:R-:W-:Y:S01]  /*1e60*/  LEA.HI.X.SX32 R130, R12, R183, 0x1, P0 ;  /* 0x000000b70c827211 */ /* 0x000fe200000f0eff */
[C---:B------:R-:W-:Y:S01]  /*1e70*/  IMAD R169, R140.reuse, c[0x0][0x23c], RZ ;  /* 0x00008f008ca97a24 */ /* 0x040fe200078e02ff */
[----:B------:R-:W-:Y:S01]  /*1e80*/  IADD3 R111, -R137, R0, RZ ;  /* 0x00000000896f7210 */ /* 0x000fe20007ffe1ff */
[----:B------:R-:W-:Y:S01]  /*1e90*/  IMAD.WIDE.U32 R144, R140, c[0x0][0x238], RZ ;  /* 0x00008e008c907a25 */ /* 0x000fe200078e00ff */
[----:B------:R-:W-:Y:S02]  /*1ea0*/  SEL R34, R135, RZ, !P5 ;  /* 0x000000ff87227207 */ /* 0x000fe40006800000 */
[----:B------:R-:W-:Y:S01]  /*1eb0*/  SEL R32, R246, RZ, !P5 ;  /* 0x000000fff6207207 */ /* 0x000fe20006800000 */
[----:B------:R-:W-:Y:S01]  /*1ec0*/  IMAD R5, R130, c[0x0][0x238], RZ ;  /* 0x00008e0082057a24 */ /* 0x000fe200078e02ff */
[----:B------:R-:W-:Y:S01]  /*1ed0*/  ISETP.GE.AND P6, PT, R132, c[0x0][0x1d4], PT ;  /* 0x0000750084007a0c */ /* 0x000fe20003fc6270 */
[----:B------:R-:W-:Y:S01]  /*1ee0*/  IMAD R8, R33, -0x50, R111 ;  /* 0xffffffb021087824 */ /* 0x000fe200078e026f */
[----:B------:R-:W-:Y:S01]  /*1ef0*/  MOV R37, c[0x0][0x23c] ;  /* 0x00008f0000257a02 */ /* 0x000fe20000000f00 */
[----:B------:R-:W-:Y:S01]  /*1f00*/  IMAD R5, R122, c[0x0][0x23c], R5 ;  /* 0x00008f007a057a24 */ /* 0x000fe200078e0205 */
[----:B------:R-:W-:Y:S01]  /*1f10*/  IADD3 R31, R11, R158, RZ ;  /* 0x0000009e0b1f7210 */ /* 0x000fe20007ffe0ff */
[----:B------:R-:W-:Y:S01]  /*1f20*/  IMAD R4, R34, c[0x0][0x248], RZ ;  /* 0x0000920022047a24 */ /* 0x000fe200078e02ff */
[C---:B------:R-:W-:Y:S01]  /*1f30*/  ISETP.GE.AND P3, PT, R8.reuse, 0x11, PT ;  /* 0x000000110800780c */ /* 0x040fe20003f66270 */
[----:B------:R-:W-:Y:S01]  /*1f40*/  IMAD.IADD R169, R145, 0x1, R169 ;  /* 0x0000000191a97824 */ /* 0x000fe200078e02a9 */
[----:B------:R-:W-:Y:S01]  /*1f50*/  ISETP.GE.AND P0, PT, R8, 0x1, PT ;  /* 0x000000010800780c */ /* 0x000fe20003f06270 */
[----:B------:R-:W-:Y:S01]  /*1f60*/  IMAD R4, R32, c[0x0][0x24c], R4 ;  /* 0x0000930020047a24 */ /* 0x000fe200078e0204 */
[----:B------:R-:W-:Y:S01]  /*1f70*/  SHF.R.S32.HI R36, RZ, 0x1f, R240 ;  /* 0x0000001fff247819 */ /* 0x000fe200000114f0 */
[----:B------:R-:W-:Y:S01]  /*1f80*/  IMAD.WIDE.U32 R14, R152, 0x20, RZ ;  /* 0x00000020980e7825 */ /* 0x000fe200078e00ff */
[----:B------:R-:W-:-:S02]  /*1f90*/  SHF.R.S32.HI R35, RZ, 0x1f, R31 ;  /* 0x0000001fff237819 */ /* 0x000fc4000001141f */
[----:B------:R-:W-:Y:S01]  /*1fa0*/  SHF.R.S32.HI R25, RZ, 0x1f, R24 ;  /* 0x0000001fff197819 */ /* 0x000fe20000011418 */
[----:B-1----:R-:W-:Y:S01]  /*1fb0*/  IMAD.WIDE.U32 R2, R122, c[0x0][0x238], R132 ;  /* 0x00008e007a027a25 */ /* 0x002fe200078e0084 */
[----:B------:R-:W-:Y:S02]  /*1fc0*/  ISETP.NE.AND P5, PT, R13, RZ, PT ;  /* 0x000000ff0d00720c */ /* 0x000fe40003fa5270 */
[----:B------:R-:W-:Y:S01]  /*1fd0*/  IADD3 R100, R28, 0x20, RZ ;  /* 0x000000201c647810 */ /* 0x000fe20007ffe0ff */
[----:B------:R-:W-:Y:S01]  /*1fe0*/  IMAD.IADD R3, R3, 0x1, R5 ;  /* 0x0000000103037824 */ /* 0x000fe200078e0205 */
[----:B------:R-:W-:Y:S01]  /*1ff0*/  LOP3.LUT R245, R245, 0xfffffffe, RZ, 0xc0, !PT ;  /* 0xfffffffef5f57812 */ /* 0x000fe200078ec0ff */
[----:B------:R-:W-:Y:S01]  /*2000*/  IMAD.SHL.U32 R17, R37, 0x20, RZ ;  /* 0x0000002025117824 */ /* 0x000fe200078e00ff */
[----:B------:R-:W-:Y:S01]  /*2010*/  MOV R154, c[0x0][0x290] ;  /* 0x0000a400009a7a02 */ /* 0x000fe20000000f00 */
[----:B------:R-:W-:Y:S01]  /*2020*/  IMAD.WIDE.U32 R2, R40, c[0x0][0x240], R2 ;  /* 0x0000900028027a25 */ /* 0x000fe200078e0002 */
[----:B------:R-:W-:-:S02]  /*2030*/  @P6 LOP3.LUT R245, R245, 0x1, RZ, 0xfc, !PT ;  /* 0x00000001f5f56812 */ /* 0x000fc400078efcff */
[----:B------:R-:W-:Y:S01]  /*2040*/  MOV R153, c[0x0][0x280] ;  /* 0x0000a00000997a02 */ /* 0x000fe20000000f00 */
[----:B------:R-:W-:Y:S01]  /*2050*/  IMAD R3, R40, c[0x0][0x244], R3 ;  /* 0x0000910028037a24 */ /* 0x000fe200078e0203 */
[----:B------:R-:W-:Y:S01]  /*2060*/  LOP3.LUT R245, R245, 0xfffffffd, RZ, 0xc0, !PT ;  /* 0xfffffffdf5f57812 */ /* 0x000fe200078ec0ff */
[----:B------:R-:W-:Y:S01]  /*2070*/  IMAD.WIDE.U32 R10, R31, c[0x0][0x1e0], RZ ;  /* 0x000078001f0a7a25 */ /* 0x000fe200078e00ff */
[----:B------:R-:W-:-:S03]  /*2080*/  SHF.L.U32 R172, R153, 0x5, RZ ;  /* 0x0000000599ac7819 */ /* 0x000fc600000006ff */
[----:B------:R-:W-:Y:S01]  /*2090*/  IMAD.WIDE.U32 R116, R32, c[0x0][0x248], R2 ;  /* 0x0000920020747a25 */ /* 0x000fe200078e0002 */
[----:B------:R-:W-:-:S03]  /*20a0*/  SHF.R.S32.HI R3, RZ, 0x1f, R33 ;  /* 0x0000001fff037819 */ /* 0x000fc60000011421 */
[----:B------:R-:W-:Y:S01]  /*20b0*/  IMAD R2, R169, R33, RZ ;  /* 0x00000021a9027224 */ /* 0x000fe200078e02ff */
[----:B------:R-:W-:Y:S01]  /*20c0*/  MOV R112, R116 ;  /* 0x0000007400707202 */ /* 0x000fe20000000f00 */
[----:B------:R-:W-:Y:S02]  /*20d0*/  IMAD.IADD R113, R117, 0x1, R4 ;  /* 0x0000000175717824 */ /* 0x000fe400078e0204 */
[-C--:B------:R-:W-:Y:S02]  /*20e0*/  IMAD R4, R3, R144.reuse, R2 ;  /* 0x0000009003047224 */ /* 0x080fe400078e0202 */
[----:B------:R-:W-:-:S04]  /*20f0*/  IMAD.WIDE.U32 R2, R33, R144, R112 ;  /* 0x0000009021027225 */ /* 0x000fc800078e0070 */
[----:B------:R-:W-:Y:S01]  /*2100*/  IMAD.IADD R3, R3, 0x1, R4 ;  /* 0x0000000103037824 */ /* 0x000fe200078e0204 */
[----:B------:R-:W-:Y:S01]  /*2110*/  @P3 LEA R5, P1, R152, R2, 0x4 ;  /* 0x0000000298053211 */ /* 0x000fe200078220ff */
[----:B------:R-:W-:Y:S01]  /*2120*/  IMAD R12, R36, c[0x0][0x290], RZ ;  /* 0x0000a400240c7a24 */ /* 0x000fe200078e02ff */
[----:B------:R-:W-:Y:S01]  /*2130*/  @P0 LEA R6, P2, R2, c[0x0][0x220], 0x1 ;  /* 0x0000880002060a11 */ /* 0x000fe200078408ff */
[----:B------:R-:W-:Y:S01]  /*2140*/  IMAD.WIDE.U32 R178, R240, c[0x0][0x1e0], RZ ;  /* 0x00007800f0b27a25 */ /* 0x000fe200078e00ff */
[----:B------:R-:W-:Y:S02]  /*2150*/  @P3 LEA.HI.X R9, R152, R3, R37, 0x4, P1 ;  /* 0x0000000398093211 */ /* 0x000fe400008f2425 */
[----:B------:R-:W-:Y:S01]  /*2160*/  @P0 LEA.HI.X R7, R2, c[0x0][0x224], R3, 0x1, P2 ;  /* 0x0000890002070a11 */ /* 0x000fe200010f0c03 */
[----:B------:R-:W-:Y:S01]  /*2170*/  IMAD R27, R240, c[0x0][0x294], R12 ;  /* 0x0000a500f01b7a24 */ /* 0x000fe200078e020c */
[C---:B------:R-:W-:Y:S01]  /*2180*/  @P3 LEA R4, P1, R5.reuse, c[0x0][0x220], 0x1 ;  /* 0x0000880005043a11 */ /* 0x040fe200078208ff */
[----:B------:R-:W-:Y:S01]  /*2190*/  IMAD.MOV.U32 R166, RZ, RZ, 0x5 ;  /* 0x00000005ffa67424 */ /* 0x000fe200078e00ff */
[C---:B------:R-:W-:Y:S01]  /*21a0*/  ISETP.GE.AND P2, PT, R8.reuse, 0x21, PT ;  /* 0x000000210800780c */ /* 0x040fe20003f46270 */
[----:B------:R-:W-:Y:S01]  /*21b0*/  @!PT LDS RZ, [RZ] ;  /* 0x00000000fffff984 */ /* 0x000fe20000000800 */
[----:B------:R-:W-:Y:S01]  /*21c0*/  @!PT LDS RZ, [RZ] ;  /* 0x00000000fffff984 */ /* 0x000fe20000000800 */
[----:B------:R-:W-:Y:S01]  /*21d0*/  @!PT LDS RZ, [RZ] ;  /* 0x00000000fffff984 */ /* 0x000fe20000000800 */
[----:B------:R1:W-:Y:S01]  /*21e0*/  @P0 LDGSTS.E.BYPASS.LTC128B.128 [R215+0x2900], [R6.64], !P6 ;  /* 0x0290000006d70fae */ /* 0x0003e2000f101d48 */
[----:B------:R-:W-:Y:S01]  /*21f0*/  @P3 LEA.HI.X R5, R5, c[0x0][0x224], R9, 0x1, P1 ;  /* 0x0000890005053a11 */ /* 0x000fe200008f0c09 */
[----:B------:R-:W-:Y:S01]  /*2200*/  IMAD.MOV.U32 R186, RZ, RZ, c[0x0][0x27c] ;  /* 0x00009f00ffba7624 */ /* 0x000fe200078e00ff */
[----:B------:R-:W-:Y:S01]  /*2210*/  ISETP.GE.AND P0, PT, R8, 0x31, PT ;  /* 0x000000310800780c */ /* 0x000fe20003f06270 */
[----:B------:R-:W-:Y:S01]  /*2220*/  IMAD.SHL.U32 R173, R154, 0x20, RZ ;  /* 0x000000209aad7824 */ /* 0x000fe200078e00ff */
[----:B------:R-:W-:Y:S01]  /*2230*/  ISETP.GE.AND P1, PT, R8, 0x41, PT ;  /* 0x000000410800780c */ /* 0x000fe20003f26270 */
[----:B------:R3:W-:Y:S01]  /*2240*/  @P3 LDGSTS.E.BYPASS.LTC128B.128 [R215+0x3100], [R4.64], !P6 ;  /* 0x0310000004d73fae */ /* 0x0007e2000f101d48 */
[----:B------:R-:W-:Y:S01]  /*2250*/  IMAD.WIDE.U32 R8, R240, c[0x0][0x290], R24 ;  /* 0x0000a400f0087a25 */ /* 0x000fe200078e0018 */
[----:B------:R-:W-:-:S02]  /*2260*/  SHF.L.U64.HI R155, R153, R166, c[0x0][0x284] ;  /* 0x0000a100999b7619 */ /* 0x000fc400000102a6 */
[----:B------:R-:W-:Y:S01]  /*2270*/  SHF.L.U64.HI R156, R154, R166, c[0x0][0x294] ;  /* 0x0000a5009a9c7619 */ /* 0x000fe200000102a6 */
[----:B------:R-:W-:Y:S01]  /*2280*/  IMAD.IADD R13, R9, 0x1, R27 ;  /* 0x00000001090d7824 */ /* 0x000fe200078e021b */
[----:B------:R-:W-:Y:S02]  /*2290*/  @P2 IADD3 R16, P3, R2, R14, RZ ;  /* 0x0000000e02102210 */ /* 0x000fe40007f7e0ff */
[----:B------:R-:W-:Y:S01]  /*22a0*/  MOV R12, R8 ;  /* 0x00000008000c7202 */ /* 0x000fe20000000f00 */
[----:B------:R-:W-:Y:S01]  /*22b0*/  IMAD.WIDE.U32 R8, R240, c[0x0][0x280], R28 ;  /* 0x0000a000f0087a25 */ /* 0x000fe200078e001c */
[----:B------:R-:W-:Y:S02]  /*22c0*/  @P2 IADD3.X R17, R3, R15, R17, P3, !PT ;  /* 0x0000000f03112210 */ /* 0x000fe40001ffe411 */
[----:B------:R-:W-:Y:S01]  /*22d0*/  @P2 LEA R20, P3, R16, c[0x0][0x220], 0x1 ;  /* 0x0000880010142a11 */ /* 0x000fe200078608ff */
[----:B------:R-:W-:Y:S02]  /*22e0*/  @P0 IMAD R18, R37, 0x30, RZ ;  /* 0x0000003025120824 */ /* 0x000fe400078e02ff */
[----:B-----5:R-:W-:Y:S01]  /*22f0*/  IMAD.WIDE.U32 R96, R134, c[0x0][0x290], R12 ;  /* 0x0000a40086607a25 */ /* 0x020fe200078e000c */
[----:B------:R-:W-:-:S03]  /*2300*/  @P2 LEA.HI.X R21, R16, c[0x0][0x224], R17, 0x1, P3 ;  /* 0x0000890010152a11 */ /* 0x000fc600018f0c11 */
[C---:B------:R-:W-:Y:S02]  /*2310*/  IMAD.WIDE.U32 R16, R240.reuse, c[0x0][0x290], R28 ;  /* 0x0000a400f0107a25 */ /* 0x040fe400078e001c */
[----:B------:R4:W-:Y:S02]  /*2320*/  @P2 LDGSTS.E.BYPASS.LTC128B.128 [R215+0x3900], [R20.64], !P6 ;  /* 0x0390000014d72fae */ /* 0x0009e4000f101d48 */
[----:B-1----:R-:W-:-:S04]  /*2330*/  IMAD.WIDE.U32 R6, R240, c[0x0][0x280], R24 ;  /* 0x0000a000f0067a25 */ /* 0x002fc800078e0018 */
[----:B---3--:R-:W-:Y:S02]  /*2340*/  IMAD R5, R36, c[0x0][0x280], RZ ;  /* 0x0000a00024057a24 */ /* 0x008fe400078e02ff */
[----:B------:R-:W-:Y:S02]  /*2350*/  IMAD R4, R35, c[0x0][0x1e0], RZ ;  /* 0x0000780023047a24 */ /* 0x000fe400078e02ff */
[----:B------:R-:W-:Y:S02]  /*2360*/  IMAD R23, R240, c[0x0][0x284], R5 ;  /* 0x0000a100f0177a24 */ /* 0x000fe400078e0205 */
[----:B------:R-:W-:Y:S02]  /*2370*/  IMAD R4, R31, c[0x0][0x1e4], R4 ;  /* 0x000079001f047a24 */ /* 0x000fe400078e0204 */
[----:B------:R-:W-:Y:S01]  /*2380*/  IMAD.MOV.U32 R14, RZ, RZ, R6 ;  /* 0x000000ffff0e7224 */ /* 0x000fe200078e0006 */
[----:B------:R-:W-:Y:S01]  /*2390*/  IADD3 R15, R7, R23, RZ ;  /* 0x00000017070f7210 */ /* 0x000fe20007ffe0ff */
[----:B------:R-:W-:Y:S01]  /*23a0*/  IMAD.MOV.U32 R6, RZ, RZ, R10 ;  /* 0x000000ffff067224 */ /* 0x000fe200078e000a */
[----:B------:R-:W-:Y:S01]  /*23b0*/  IADD3 R7, R11, R4, RZ ;  /* 0x000000040b077210 */ /* 0x000fe20007ffe0ff */
[----:B------:R-:W-:-:S04]  /*23c0*/  @P0 IMAD.WIDE.U32 R4, R152, 0x30, R2 ;  /* 0x0000003098040825 */ /* 0x000fc800078e0002 */
[----:B------:R-:W-:Y:S01]  /*23d0*/  IMAD.WIDE.U32 R10, R40, c[0x0][0x1e8], R6 ;  /* 0x00007a00280a7a25 */ /* 0x000fe200078e0006 */
[----:B------:R-:W-:Y:S02]  /*23e0*/  @P0 IADD3 R5, R5, R18, RZ ;  /* 0x0000001205050210 */ /* 0x000fe40007ffe0ff */
[----:B------:R-:W-:Y:S01]  /*23f0*/  @P0 LEA R18, P3, R4, c[0x0][0x220], 0x1 ;  /* 0x0000880004120a11 */ /* 0x000fe200078608ff */
[----:B------:R-:W-:Y:S02]  /*2400*/  IMAD.IADD R7, R23, 0x1, R9 ;  /* 0x0000000117077824 */ /* 0x000fe400078e0209 */
[----:B------:R-:W-:Y:S01]  /*2410*/  IMAD R9, R40, c[0x0][0x1ec], R11 ;  /* 0x00007b0028097a24 */ /* 0x000fe200078e020b */
[----:B------:R-:W-:Y:S01]  /*2420*/  @P0 LEA.HI.X R19, R4, c[0x0][0x224], R5, 0x1, P3 ;  /* 0x0000890004130a11 */ /* 0x000fe200018f0c05 */
[----:B------:R-:W-:Y:S01]  /*2430*/  IMAD.MOV.U32 R6, RZ, RZ, R8 ;  /* 0x000000ffff067224 */ /* 0x000fe200078e0008 */
[C---:B------:R-:W-:Y:S01]  /*2440*/  @P1 LEA R22, P3, R152.reuse, R2, 0x6 ;  /* 0x0000000298161211 */ /* 0x040fe200078630ff */
[----:B------:R-:W-:Y:S01]  /*2450*/  IMAD.MOV.U32 R8, RZ, RZ, R10 ;  /* 0x000000ffff087224 */ /* 0x000fe200078e000a */
[----:B------:R-:W-:Y:S01]  /*2460*/  IADD3 R5, R27, R17, RZ ;  /* 0x000000111b057210 */ /* 0x000fe20007ffe0ff */
[----:B------:R1:W-:Y:S01]  /*2470*/  @P0 LDGSTS.E.BYPASS.LTC128B.128 [R215+0x4100], [R18.64], !P6 ;  /* 0x0410000012d70fae */ /* 0x0003e2000f101d48 */
[----:B------:R-:W-:Y:S01]  /*2480*/  @P1 LEA.HI.X R3, R152, R3, R37, 0x6, P3 ;  /* 0x0000000398031211 */ /* 0x000fe200018f3425 */
[----:B------:R-:W-:Y:S01]  /*2490*/  IMAD.WIDE.U32 R98, R134, c[0x0][0x280], R14 ;  /* 0x0000a00086627a25 */ /* 0x000fe200078e000e */
[----:B------:R-:W-:-:S02]  /*24a0*/  @P1 LEA R2, P3, R22, c[0x0][0x220], 0x1 ;  /* 0x0000880016021a11 */ /* 0x000fc400078608ff */
[----:B------:R-:W-:Y:S01]  /*24b0*/  MOV R4, R16 ;  /* 0x0000001000047202 */ /* 0x000fe20000000f00 */
[----:B------:R-:W-:Y:S01]  /*24c0*/  IMAD.WIDE.U32 R94, R134, c[0x0][0x280], R6 ;  /* 0x0000a000865e7a25 */ /* 0x000fe200078e0006 */
[----:B------:R-:W-:Y:S02]  /*24d0*/  @P1 LEA.HI.X R3, R22, c[0x0][0x224], R3, 0x1, P3 ;  /* 0x0000890016031a11 */ /* 0x000fe400018f0c03 */
[----:B------:R-:W-:Y:S01]  /*24e0*/  ISETP.GE.AND P0, PT, R100, c[0x0][0x1d4], PT ;  /* 0x0000750064007a0c */ /* 0x000fe20003f06270 */
[----:B------:R-:W-:Y:S01]  /*24f0*/  IMAD.WIDE.U32 R92, R134, c[0x0][0x290], R4 ;  /* 0x0000a400865c7a25 */ /* 0x000fe200078e0004 */
[----:B------:R-:W-:Y:S01]  /*2500*/  SHF.L.U32 R10, R186, 0x1, RZ ;  /* 0x00000001ba0a7819 */ /* 0x000fe200000006ff */
[----:B------:R3:W-:Y:S01]  /*2510*/  @P1 LDGSTS.E.BYPASS.LTC128B.128 [R215+0x4900], [R2.64], !P6 ;  /* 0x0490000002d71fae */ /* 0x0007e2000f101d48 */
[----:B------:R-:W-:-:S03]  /*2520*/  ISETP.GE.AND P6, PT, R28, c[0x0][0x1d4], PT ;  /* 0x000075001c007a0c */ /* 0x000fc60003fc6270 */
[----:B------:R-:W0:Y:S01]  /*2530*/  LDGDEPBAR ;  /* 0x00000000000079af */ /* 0x000e220000000000 */
[----:B------:R-:W-:Y:S05]  /*2540*/  WARPSYNC 0xffffffff ;  /* 0xffffffff00007948 */ /* 0x000fea0003800000 */
[----:B------:R-:W-:Y:S02]  /*2550*/  @P0 LOP3.LUT R245, R245, 0x2, RZ, 0xfc, !PT ;  /* 0x00000002f5f50812 */ /* 0x000fe400078efcff */
[----:B---3--:R-:W-:Y:S01]  /*2560*/  SHF.R.S32.HI R2, RZ, 0x1f, R134 ;  /* 0x0000001fff027819 */ /* 0x008fe20000011486 */
[----:B------:R-:W-:-:S04]  /*2570*/  IMAD R3, R36, c[0x0][0x1e0], RZ ;  /* 0x0000780024037a24 */ /* 0x000fc800078e02ff */
[C---:B------:R-:W-:Y:S02]  /*2580*/  IMAD R11, R2.reuse, c[0x0][0x280], RZ ;  /* 0x0000a000020b7a24 */ /* 0x040fe400078e02ff */
[----:B-1----:R-:W-:Y:S02]  /*2590*/  IMAD R18, R2, c[0x0][0x290], RZ ;  /* 0x0000a40002127a24 */ /* 0x002fe400078e02ff */
[----:B------:R-:W-:Y:S02]  /*25a0*/  IMAD R16, R240, c[0x0][0x1e4], R3 ;  /* 0x00007900f0107a24 */ /* 0x000fe400078e0203 */
[----:B------:R-:W-:Y:S02]  /*25b0*/  IMAD R3, R134, c[0x0][0x284], R11 ;  /* 0x0000a10086037a24 */ /* 0x000fe400078e020b */
[----:B------:R-:W-:-:S03]  /*25c0*/  IMAD.IADD R121, R179, 0x1, R16 ;  /* 0x00000001b3797824 */ /* 0x000fc600078e0210 */
[----:B------:R-:W-:Y:S02]  /*25d0*/  IADD3 R110, R99, R3, RZ ;  /* 0x00000003636e7210 */ /* 0x000fe40007ffe0ff */
[----:B------:R-:W-:Y:S02]  /*25e0*/  IADD3 R107, R3, R95, RZ ;  /* 0x0000005f036b7210 */ /* 0x000fe40007ffe0ff */
        /* <DEDUP_REMOVED lines=11> */
[----:B------:R-:W-:Y:S02]  /*26a0*/  IMAD.IADD R108, R97, 0x1, R2 ;  /* 0x00000001616c7824 */ /* 0x000fe400078e0202 */
[----:B------:R-:W-:-:S05]  /*26b0*/  IMAD.IADD R85, R83, 0x1, R8 ;  /* 0x0000000153557824 */ /* 0x000fca00078e0208 */
[----:B------:R-:W-:Y:S02]  /*26c0*/  IADD3.X R105, R85, R121, R29, P1, P0 ;  /* 0x0000007955697210 */ /* 0x000fe40000fe041d */
[----:B----4-:R-:W-:Y:S01]  /*26d0*/  ISETP.GE.AND P0, PT, R28, c[0x0][0x27c], PT ;  /* 0x00009f001c007a0c */ /* 0x010fe20003f06270 */
[----:B------:R-:W-:Y:S01]  /*26e0*/  IMAD.WIDE.U32 R2, R40, c[0x0][0x260], R132 ;  /* 0x0000980028027a25 */ /* 0x000fe200078e0084 */
[----:B------:R-:W-:Y:S01]  /*26f0*/  ISETP.GE.AND P2, PT, R186, 0x1, PT ;  /* 0x00000001ba00780c */ /* 0x000fe20003f46270 */
[----:B------:R-:W-:Y:S01]  /*2700*/  BAR.SYNC.DEFER_BLOCKING 0x0 ;  /* 0x0000000000007b1d */ /* 0x000fe20000010000 */
[----:B------:R-:W-:Y:S01]  /*2710*/  SHF.L.U32 R171, R154, 0x6, RZ ;  /* 0x000000069aab7819 */ /* 0x000fe200000006ff */
[----:B------:R-:W-:Y:S01]  /*2720*/  IMAD.WIDE.U32 R6, R40, c[0x0][0x210], R28 ;  /* 0x0000840028067a25 */ /* 0x000fe200078e001c */
[----:B------:R-:W-:Y:S02]  /*2730*/  SHF.L.U64.HI R136, R152, R166, c[0x0][0x23c] ;  /* 0x00008f0098887619 */ /* 0x000fe400000102a6 */
[----:B------:R-:W-:Y:S01]  /*2740*/  LOP3.LUT R245, R245, 0xfffffff7, RZ, 0xc0, !PT ;  /* 0xfffffff7f5f57812 */ /* 0x000fe200078ec0ff */
[----:B------:R-:W-:Y:S01]  /*2750*/  IMAD.MOV.U32 R4, RZ, RZ, R2 ;  /* 0x000000ffff047224 */ /* 0x000fe200078e0002 */
[----:B------:R-:W-:Y:S01]  /*2760*/  ULDC.U8 UR4, c[0x0][0x298] ;  /* 0x0000a60000047ab9 */ /* 0x000fe20000000000 */
        /* <DEDUP_REMOVED lines=10> */
[----:B------:R-:W-:Y:S01]  /*2810*/  @P2 LOP3.LUT R245, R245, 0x8, RZ, 0xfc, !PT ;  /* 0x00000008f5f52812 */ /* 0x000fe200078efcff */
        /* <DEDUP_REMOVED lines=11> */
[----:B------:R-:W-:-:S02]  /*28d0*/  IADD3 R129, P1, R240, R31, RZ ;  /* 0x0000001ff0817210 */ /* 0x000fc40007f3e0ff */
[----:B------:R-:W-:Y:S01]  /*28e0*/  LOP3.LUT R245, R245, 0xfffffffb, RZ, 0xc0, !PT ;  /* 0xfffffffbf5f57812 */ /* 0x000fe200078ec0ff */
[----:B------:R-:W-:Y:S01]  /*28f0*/  IMAD R4, R146, c[0x0][0x1e4], R4 ;  /* 0x0000790092047a24 */ /* 0x000fe200078e0204 */
[----:B------:R-:W-:Y:S01]  /*2900*/  SHF.R.S32.HI R104, RZ, 0x1f, R102 ;  /* 0x0000001fff687819 */ /* 0x000fe20000011466 */
[----:B------:R-:W-:Y:S01]  /*2910*/  IMAD R3, R6, c[0x0][0x1e0], RZ ;  /* 0x0000780006037a24 */ /* 0x000fe200078e02ff */
[----:B------:R-:W-:Y:S01]  /*2920*/  @P0 LOP3.LUT R245, R245, 0x4, RZ, 0xfc, !PT ;  /* 0x00000004f5f50812 */ /* 0x000fe200078efcff */
[----:B------:R-:W-:Y:S01]  /*2930*/  IMAD.MOV.U32 R165, RZ, RZ, 0x6 ;  /* 0x00000006ffa57424 */ /* 0x000fe200078e00ff */
[----:B------:R-:W-:Y:S01]  /*2940*/  IADD3 R126, R177, R4, RZ ;  /* 0x00000004b17e7210 */ /* 0x000fe20007ffe0ff */
[----:B------:R-:W-:Y:S01]  /*2950*/  IMAD R3, R148, c[0x0][0x1e4], R3 ;  /* 0x0000790094037a24 */ /* 0x000fe200078e0203 */
[----:B------:R-:W-:Y:S01]  /*2960*/  SHF.R.S32.HI R4, RZ, 0x4, R5 ;  /* 0x00000004ff047819 */ /* 0x000fe20000011405 */
[----:B------:R-:W-:Y:S01]  /*2970*/  IMAD.MOV.U32 R7, RZ, RZ, c[0x0][0x1e0] ;  /* 0x00007800ff077624 */ /* 0x000fe200078e00ff */
[--C-:B------:R-:W-:Y:S01]  /*2980*/  LOP3.LUT R5, R39, 0x38, R2.reuse, 0xf8, !PT ;  /* 0x0000003827057812 */ /* 0x100fe200078ef802 */
[----:B------:R-:W-:Y:S01]  /*2990*/  IMAD.IADD R125, R175, 0x1, R3 ;  /* 0x00000001af7d7824 */ /* 0x000fe200078e0203 */
[----:B------:R-:W-:Y:S01]  /*29a0*/  LEA.HI.SX32 R6, R2, R4, 0x1d ;  /* 0x0000000402067211 */ /* 0x000fe200078feaff */
[----:B------:R-:W-:Y:S01]  /*29b0*/  IMAD.SHL.U32 R170, R153, 0x40, RZ ;  /* 0x0000004099aa7824 */ /* 0x000fe200078e00ff */
[--C-:B------:R-:W-:Y:S01]  /*29c0*/  LOP3.LUT R3, R149, 0x38, R2.reuse, 0xf8, !PT ;  /* 0x0000003895037812 */ /* 0x100fe200078ef802 */
[----:B------:R-:W-:Y:S01]  /*29d0*/  IMAD.WIDE.U32 R138, R7, 0x50, RZ ;  /* 0x00000050078a7825 */ /* 0x000fe200078e00ff */
[----:B------:R-:W-:-:S02]  /*29e0*/  LOP3.LUT R4, R147, 0x38, R2, 0xf8, !PT ;  /* 0x0000003893047812 */ /* 0x000fc400078ef802 */
[----:B------:R-:W-:Y:S01]  /*29f0*/  LOP3.LUT R5, R5, R38, RZ, 0x3c, !PT ;  /* 0x0000002605057212 */ /* 0x000fe200078e3cff */
[----:B------:R-:W-:Y:S01]  /*2a00*/  IMAD.SHL.U32 R84, R6, 0x8, RZ ;  /* 0x0000000806547824 */ /* 0x000fe200078e00ff */
[----:B------:R-:W-:Y:S01]  /*2a10*/  LOP3.LUT R3, R3, R185, RZ, 0x3c, !PT ;  /* 0x000000b903037212 */ /* 0x000fe200078e3cff */
[----:B------:R-:W-:Y:S01]  /*2a20*/  IMAD.SHL.U32 R180, R7, 0x20, RZ ;  /* 0x0000002007b47824 */ /* 0x000fe200078e00ff */
[----:B------:R-:W-:Y:S01]  /*2a30*/  LOP3.LUT R2, R4, R184, RZ, 0x3c, !PT ;  /* 0x000000b804027212 */ /* 0x000fe200078e3cff */
[----:B------:R-:W-:Y:S01]  /*2a40*/  IMAD.IADD R5, R151, 0x1, R5 ;  /* 0x0000000197057824 */ /* 0x000fe200078e0205 */
[-C--:B------:R-:W-:Y:S01]  /*2a50*/  SHF.L.U64.HI R153, R153, R165.reuse, c[0x0][0x284] ;  /* 0x0000a10099997619 */ /* 0x080fe200000102a5 */
[----:B------:R-:W-:Y:S01]  /*2a60*/  IMAD R8, R17, c[0x0][0x218], RZ ;  /* 0x0000860011087a24 */ /* 0x000fe200078e02ff */
[-C--:B------:R-:W-:Y:S01]  /*2a70*/  SHF.L.U64.HI R154, R154, R165.reuse, c[0x0][0x294] ;  /* 0x0000a5009a9a7619 */ /* 0x080fe200000102a5 */
[----:B------:R-:W-:Y:S01]  /*2a80*/  IMAD.SHL.U32 R124, R5, 0x2, RZ ;  /* 0x00000002057c7824 */ /* 0x000fe200078e00ff */
[----:B------:R-:W-:Y:S01]  /*2a90*/  SHF.L.U64.HI R165, R7, R165, c[0x0][0x1e4] ;  /* 0x0000790007a57619 */ /* 0x000fe200000102a5 */
[----:B------:R-:W-:Y:S01]  /*2aa0*/  IMAD R8, R11, c[0x0][0x21c], R8 ;  /* 0x000087000b087a24 */ /* 0x000fe200078e0208 */
[C---:B------:R-:W-:Y:S01]  /*2ab0*/  SHF.L.U64.HI R166, R7.reuse, R166, c[0x0][0x1e4] ;  /* 0x0000790007a67619 */ /* 0x040fe200000102a6 */
[----:B------:R-:W-:Y:S01]  /*2ac0*/  IMAD R167, R140, c[0x0][0x294], RZ ;  /* 0x0000a5008ca77a24 */ /* 0x000fe200078e02ff */
[----:B------:R-:W-:Y:S01]  /*2ad0*/  SHF.L.U32 R181, R7, 0x6, RZ ;  /* 0x0000000607b57819 */ /* 0x000fe200000006ff */
[----:B------:R-:W-:Y:S01]  /*2ae0*/  IMAD.IADD R7, R161, 0x1, R3 ;  /* 0x00000001a1077824 */ /* 0x000fe200078e0203 */
[----:B------:R-:W-:Y:S01]  /*2af0*/  IADD3 R6, R160, R2, RZ ;  /* 0x00000002a0067210 */ /* 0x000fe20007ffe0ff */
[C---:B------:R-:W-:Y:S01]  /*2b00*/  IMAD R168, R140.reuse, c[0x0][0x284], RZ ;  /* 0x0000a1008ca87a24 */ /* 0x040fe200078e02ff */
[--C-:B------:R-:W-:Y:S01]  /*2b10*/  LOP3.LUT R3, R39, 0x38, R84.reuse, 0xf8, !PT ;  /* 0x0000003827037812 */ /* 0x100fe200078ef854 */
[C---:B------:R-:W-:Y:S01]  /*2b20*/  IMAD R164, R140.reuse, c[0x0][0x1e4], RZ ;  /* 0x000079008ca47a24 */ /* 0x040fe200078e02ff */
[--C-:B------:R-:W-:Y:S01]  /*2b30*/  LOP3.LUT R2, R147, 0x38, R84.reuse, 0xf8, !PT ;  /* 0x0000003893027812 */ /* 0x100fe200078ef854 */
[----:B------:R-:W-:Y:S01]  /*2b40*/  IMAD.WIDE.U32 R142, R140, c[0x0][0x290], RZ ;  /* 0x0000a4008c8e7a25 */ /* 0x000fe200078e00ff */
[----:B------:R-:W-:-:S02]  /*2b50*/  LOP3.LUT R4, R149, 0x38, R84, 0xf8, !PT ;  /* 0x0000003895047812 */ /* 0x000fc400078ef854 */
[----:B------:R-:W-:Y:S01]  /*2b60*/  LOP3.LUT R5, R3, R38, RZ, 0x3c, !PT ;  /* 0x0000002603057212 */ /* 0x000fe200078e3cff */
[----:B------:R-:W-:Y:S01]  /*2b70*/  IMAD.WIDE.U32 R140, R140, c[0x0][0x280], RZ ;  /* 0x0000a0008c8c7a25 */ /* 0x000fe200078e00ff */
[----:B------:R-:W-:Y:S02]  /*2b80*/  LOP3.LUT R3, R2, R184, RZ, 0x3c, !PT ;  /* 0x000000b802037212 */ /* 0x000fe400078e3cff */
[----:B------:R-:W-:Y:S01]  /*2b90*/  LOP3.LUT R2, R4, R185, RZ, 0x3c, !PT ;  /* 0x000000b904027212 */ /* 0x000fe200078e3cff */
[----:B------:R-:W-:Y:S01]  /*2ba0*/  IMAD.IADD R4, R151, 0x1, R5 ;  /* 0x0000000197047824 */ /* 0x000fe200078e0205 */
[----:B------:R-:W-:Y:S01]  /*2bb0*/  IADD3 R101, R91, R8, RZ ;  /* 0x000000085b657210 */ /* 0x000fe20007ffe0ff */
[----:B------:R-:W-:Y:S01]  /*2bc0*/  IMAD.IADD R3, R160, 0x1, R3 ;  /* 0x00000001a0037824 */ /* 0x000fe200078e0203 */
[----:B------:R-:W-:Y:S01]  /*2bd0*/  IADD3 R2, R161, R2, RZ ;  /* 0x00000002a1027210 */ /* 0x000fe20007ffe0ff */
[----:B------:R-:W-:Y:S01]  /*2be0*/  IMAD.X R128, R35, 0x1, R36, P1 ;  /* 0x0000000123807824 */ /* 0x000fe200008e0624 */
[----:B------:R-:W-:Y:S01]  /*2bf0*/  SHF.R.S32.HI R103, RZ, 0x1f, R84 ;  /* 0x0000001fff677819 */ /* 0x000fe20000011454 */
[----:B------:R-:W-:Y:S01]  /*2c00*/  IMAD.SHL.U32 R152, R152, 0x20, RZ ;  /* 0x0000002098987824 */ /* 0x000fe200078e00ff */
[----:B------:R-:W-:Y:S01]  /*2c10*/  SHF.L.U32 R123, R6, 0x1, RZ ;  /* 0x00000001067b7819 */ /* 0x000fe200000006ff */
[----:B------:R-:W-:Y:S01]  /*2c20*/  IMAD.IADD R167, R143, 0x1, R167 ;  /* 0x000000018fa77824 */ /* 0x000fe200078e02a7 */
[----:B------:R-:W-:Y:S01]  /*2c30*/  SHF.L.U32 R118, R3, 0x1, RZ ;  /* 0x0000000103767819 */ /* 0x000fe200000006ff */
[----:B------:R-:W-:-:S02]  /*2c40*/  IMAD.IADD R168, R141, 0x1, R168 ;  /* 0x000000018da87824 */ /* 0x000fc400078e02a8 */
[----:B------:R-:W-:Y:S02]  /*2c50*/  IMAD.IADD R164, R139, 0x1, R164 ;  /* 0x000000018ba47824 */ /* 0x000fe400078e02a4 */
[----:B------:R-:W-:Y:S02]  /*2c60*/  IMAD.IADD R89, R87, 0x1, R9 ;  /* 0x0000000157597824 */ /* 0x000fe400078e0209 */
[----:B------:R-:W-:Y:S02]  /*2c70*/  IMAD.SHL.U32 R120, R7, 0x2, RZ ;  /* 0x0000000207787824 */ /* 0x000fe400078e00ff */
[----:B------:R-:W-:Y:S02]  /*2c80*/  IMAD.SHL.U32 R119, R4, 0x2, RZ ;  /* 0x0000000204777824 */ /* 0x000fe400078e00ff */
[----:B------:R-:W-:Y:S02]  /*2c90*/  IMAD.SHL.U32 R114, R2, 0x2, RZ ;  /* 0x0000000202727824 */ /* 0x000fe400078e00ff */
.L_x_1865:
        /* <DEDUP_REMOVED lines=24> */
[----:B------:R-:W-:Y:S01]  /*2e20*/  LOP3.LUT P2, RZ, R245, 0x4, RZ, 0xc0, !PT ;  /* 0x00000004f5ff7812 */ /* 0x000fe2000784c0ff */
        /* <DEDUP_REMOVED lines=38> */
.L_x_1835:
[----:B------:R-:W-:Y:S05]  /*3090*/  BSYNC B0 ;  /* 0x0000000000007941 */ /* 0x000fea0003800000 */
.L_x_1834:
        /* <DEDUP_REMOVED lines=39> */
.L_x_1837:
[----:B------:R-:W-:Y:S05]  /*3310*/  BSYNC B0 ;  /* 0x0000000000007941 */ /* 0x000fea0003800000 */
.L_x_1836:
        /* <DEDUP_REMOVED lines=37> */
.L_x_1839:
[----:B------:R-:W-:Y:S05]  /*3570*/  BSYNC B0 ;  /* 0x0000000000007941 */ /* 0x000fea0003800000 */
.L_x_1838:
        /* <DEDUP_REMOVED lines=68> */
.L_x_1843:
[----:B------:R-:W-:Y:S05]  /*39c0*/  BSYNC B0 ;  /* 0x0000000000007941 */ /* 0x000fea0003800000 */
.L_x_1842:
[----:B------:R-:W-:Y:S11]  /*39d0*/  LOP3.LUT P0, RZ, R245, 0x2, RZ, 0xc0, !PT ;  /* 0x00000002f5ff7812 */ /* 0x000ff6000780c0ff */
        /* <DEDUP_REMOVED lines=54> */
.L_x_1841:
[----:B------:R-:W-:Y:S05]  /*3d40*/  BSYNC B1 ;  /* 0x0000000000017941 */ /* 0x000fea0003800000 */
.L_x_1840:
        /* <DEDUP_REMOVED lines=56> */
.L_x_1847:
[----:B------:R-:W-:Y:S05]  /*40d0*/  BSYNC B0 ;  /* 0x0000000000007941 */ /* 0x000fea0003800000 */
.L_x_1846:
        /* <DEDUP_REMOVED lines=55> */
.L_x_1845:
[----:B------:R-:W-:Y:S05]  /*4450*/  BSYNC B1 ;  /* 0x0000000000017941 */ /* 0x000fea0003800000 */
.L_x_1844:
        /* <DEDUP_REMOVED lines=55> */
.L_x_1850:
[----:B------:R-:W-:Y:S05]  /*47d0*/  BSYNC B0 ;  /* 0x0000000000007941 */ /* 0x000fea0003800000 */
.L_x_1849:
        /* <DEDUP_REMOVED lines=56> */
.L_x_1833:
        /* <DEDUP_REMOVED lines=195> */
.L_x_1852:
[----:B---3--:R-:W-:Y:S05]  /*5790*/  BSYNC B0 ;  /* 0x0000000000007941 */ /* 0x008fea0003800000 */
.L_x_1851:
        /* <DEDUP_REMOVED lines=115> */
.L_x_1854:
[----:B------:R-:W-:Y:S05]  /*5ed0*/  BSYNC B0 ;  /* 0x0000000000007941 */ /* 0x000fea0003800000 */
.L_x_1853:
        /* <DEDUP_REMOVED lines=116> */
.L_x_1832:
[----:B------:R-:W-:Y:S01]  /*6620*/  LOP3.LUT P1, RZ, R245, 0x2, RZ, 0xc0, !PT ;  /* 0x00000002f5ff7812 */ /* 0x000fe2000782c0ff */
        /* <DEDUP_REMOVED lines=10> */
.L_x_1856:
[----:B------:R-:W-:Y:S05]  /*66d0*/  BSYNC B0 ;  /* 0x0000000000007941 */ /* 0x000fea0003800000 */
.L_x_1855:
        /* <DEDUP_REMOVED lines=8> */
.L_x_1858:
[----:B------:R-:W-:Y:S05]  /*6760*/  BSYNC B0 ;  /* 0x0000000000007941 */ /* 0x000fea0003800000 */
.L_x_1857:
[----:B------:R-:W-:Y:S11]  /*6770*/  ISETP.GE.AND P0, PT, R148, R2, PT ;  /* 0x000000029400720c */ /* 0x000ff60003f06270 */
[----:B------:R-:W-:Y:S02]  /*6780*/  @!UPT UIADD3 URZ, URZ, URZ, URZ ;  /* 0x0000003f3f3ff290 */ /* 0x000fe4000fffe03f */
[----:B------:R-:W-:-:S05]  /*6790*/  @P0 BRA `(.L_x_1848) ;  /* 0x0000004000000947 */ /* 0x000fca0003800000 */
[----:B-1----:R-:W1:Y:S04]  /*67a0*/  @!P6 LDS.128 R8, [R80+0x4800] ;  /* 0x004800005008e984 */ /* 0x002e680000000c00 */
[----:B------:R-:W2:Y:S04]  /*67b0*/  @!P1 LDS.128 R4, [R81+0x4800] ;  /* 0x0048000051049984 */ /* 0x000ea80000000c00 */
[----:B-1----:R1:W-:Y:S04]  /*67c0*/  @!P6 STG.E.128 [R62.64], R8 ;  /* 0x000000083e00e986 */ /* 0x0023e8000c101d08 */
[----:B--2---:R1:W-:Y:S02]  /*67d0*/  @!P1 STG.E.128 [R62.64+0x40], R4 ;  /* 0x000040043e009986 */ /* 0x0043e4000c101d08 */
.L_x_1848:
[----:B------:R-:W-:Y:S05]  /*67e0*/  BSYNC B2 ;  /* 0x0000000000027941 */ /* 0x000fea0003800000 */
.L_x_1831:
[----:B-12---:R-:W-:Y:S01]  /*67f0*/  IMAD R15, R33, -0x50, RZ ;  /* 0xffffffb0210f7824 */ /* 0x006fe200078e02ff */
        /* <DEDUP_REMOVED lines=61> */
[----:B------:R-:W-:Y:S11]  /*6bd0*/  LOP3.LUT P5, RZ, R245, 0x1, RZ, 0xc0, !PT ;  /* 0x00000001f5ff7812 */ /* 0x000ff600078ac0ff */
        /* <DEDUP_REMOVED lines=32> */
.L_x_1860:
[----:B-1----:R-:W-:Y:S05]  /*6de0*/  BSYNC B0 ;  /* 0x0000000000007941 */ /* 0x002fea0003800000 */
.L_x_1859:
        /* <DEDUP_REMOVED lines=21> */
.L_x_1862:
[----:B------:R-:W-:Y:S05]  /*6f40*/  BSYNC B0 ;  /* 0x0000000000007941 */ /* 0x000fea0003800000 */
.L_x_1861:
        /* <DEDUP_REMOVED lines=21> */
.L_x_1864:
[----:B------:R-:W-:Y:S05]  /*70a0*/  BSYNC B0 ;  /* 0x0000000000007941 */ /* 0x000fea0003800000 */
.L_x_1863:
        /* <DEDUP_REMOVED lines=31> */
.L_x_1830:
        /* <DEDUP_REMOVED lines=33> */
.L_x_1867:
[----:B------:R-:W-:Y:S05]  /*74b0*/  BSYNC B0 ;  /* 0x0000000000007941 */ /* 0x000fea0003800000 */
.L_x_1866:
        /* <DEDUP_REMOVED lines=38> */
[----:B------:R-:W-:-:S04]  /*7720*/  PRMT R0, RZ, 0x7610, R0 ;  /* 0x00007610ff007816 */ /* 0x000fc80000000000 */
[----:B------:R-:W-:-:S04]  /*7730*/  IMNMX R18, R150, R2, PT ;  /* 0x0000000296127217 */ /* 0x000fc80003800200 */
[----:B------:R-:W-:Y:S01]  /*7740*/  ISETP.GT.AND P0, PT, R18, R247, PT ;  /* 0x000000f71200720c */ /* 0x000fe20003f04270 */
[----:B------:R1:W-:-:S12]  /*7750*/  STL [R1+0x14], R18 ;  /* 0x0000141201007387 */ /* 0x0003d80000100800 */
[----:B------:R-:W-:Y:S05]  /*7760*/  @!P0 BRA `(.L_x_1868) ;  /* 0x0000ab0000008947 */ /* 0x000fea0003800000 */
[----:B------:R-:W2:Y:S01]  /*7770*/  LDL R17, [R1+0x4] ;  /* 0x0000040001117983 */ /* 0x000ea20000100800 */
[----:B------:R-:W-:-:S03]  /*7780*/  ISETP.NE.U32.AND P0, PT, RZ, c[0x0][0x340], PT ;  /* 0x0000d000ff007a0c */ /* 0x000fc60003f05070 */
[----:B------:R-:W3:Y:S01]  /*7790*/  LDL R19, [R1+0x10] ;  /* 0x0000100001137983 */ /* 0x000ee20000100800 */
[----:B------:R-:W-:-:S13]  /*77a0*/  ISETP.NE.AND.EX P2, PT, RZ, c[0x0][0x344], PT, P0 ;  /* 0x0000d100ff007a0c */ /* 0x000fda0003f45300 */
[----:B------:R-:W-:-:S05]  /*77b0*/  @P2 MOV R2, 0x4 ;  /* 0x0000000400022802 */ /* 0x000fca0000000f00 */
[----:B------:R-:W-:-:S05]  /*77c0*/  @P2 IMAD.WIDE R2, R246, R2, c[0x0][0x340] ;  /* 0x0000d000f6022625 */ /* 0x000fca00078e0202 */
[----:B------:R4:W3:Y:S01]  /*77d0*/  @P2 LDG.E R14, [R2.64] ;  /* 0x00000008020e2981 */ /* 0x0008e2000c1e1900 */
[----:B------:R-:W-:-:S05]  /*77e0*/  SHF.R.S32.HI R0, RZ, 0x1f, R157 ;  /* 0x0000001fff007819 */ /* 0x000fca000001149d */
[----:B------:R-:W-:Y:S01]  /*77f0*/  IMAD R0, R0, c[0x0][0x178], RZ ;  /* 0x00005e0000007a24 */ /* 0x000fe200078e02ff */
[----:B------:R-:W-:-:S03]  /*7800*/  IADD3 R4, P0, R137, R9, RZ ;  /* 0x0000000989047210 */ /* 0x000fc60007f1e0ff */
[----:B------:R-:W-:Y:S01]  /*7810*/  IMAD R5, R157, c[0x0][0x17c], R0 ;  /* 0x00005f009d057a24 */ /* 0x000fe200078e0200 */
[----:B----4-:R-:W-:-:S04]  /*7820*/  MOV R2, c[0x0][0x2c4] ;  /* 0x0000b10000027a02 */ /* 0x010fc80000000f00 */
[----:B------:R-:W-:Y:S01]  /*7830*/  ISETP.NE.AND P1, PT, R2, 0x1, PT ;  /* 0x000000010200780c */ /* 0x000fe20003f25270 */
[----:B------:R-:W-:Y:S01]  /*7840*/  IMAD R2, R163, 0x10, R137 ;  /* 0x00000010a3027824 */ /* 0x000fe200078e0289 */
[----:B------:R-:W-:Y:S02]  /*7850*/  MOV R7, R133 ;  /* 0x0000008500077202 */ /* 0x000fe40000000f00 */
[----:B------:R-:W-:Y:S02]  /*7860*/  ISETP.GE.AND P3, PT, R132, c[0x0][0x198], PT ;  /* 0x0000660084007a0c */ /* 0x000fe40003f66270 */
[----:B------:R-:W-:Y:S02]  /*7870*/  IADD3 R112, R18, -0x1, RZ ;  /* 0xffffffff12707810 */ /* 0x000fe40007ffe0ff */
[----:B--2---:R-:W-:Y:S01]  /*7880*/  LEA R12, R17, R2, 0x7 ;  /* 0x00000002110c7211 */ /* 0x004fe200078e38ff */
[----:B------:R-:W-:-:S04]  /*7890*/  IMAD.WIDE.U32 R2, R157, c[0x0][0x178], RZ ;  /* 0x00005e009d027a25 */ /* 0x000fc800078e00ff */
[----:B------:R-:W-:-:S04]  /*78a0*/  @P1 IMAD.HI.U32 R6, R12, c[0x0][0x2c8], RZ ;  /* 0x0000b2000c061a27 */ /* 0x000fc800078e00ff */
[----:B------:R-:W-:Y:S01]  /*78b0*/  IMAD.IADD R3, R3, 0x1, R5 ;  /* 0x0000000103037824 */ /* 0x000fe200078e0205 */
[----:B------:R-:W-:Y:S02]  /*78c0*/  LEA.HI.X.SX32 R5, R9, R183, 0x1, P0 ;  /* 0x000000b709057211 */ /* 0x000fe400000f0eff */
        /* <DEDUP_REMOVED lines=11> */
[----:B---3--:R-:W-:-:S04]  /*7980*/  IMAD.WIDE.U32 R2, R19, c[0x0][0x1b8], R2 ;  /* 0x00006e0013027a25 */ /* 0x008fc800078e0002 */
[----:B------:R-:W-:Y:S01]  /*7990*/  IMAD.IADD R5, R9, 0x1, R13 ;  /* 0x0000000109057824 */ /* 0x000fe200078e020d */
[----:B------:R-:W-:Y:S01]  /*79a0*/  SEL R9, R246, RZ, !P0 ;  /* 0x000000fff6097207 */ /* 0x000fe20004000000 */
[----:B------:R-:W-:Y:S01]  /*79b0*/  IMAD R13, R4, c[0x0][0x20c], R6 ;  /* 0x00008300040d7a24 */ /* 0x000fe200078e0206 */
[----:B------:R-:W-:Y:S01]  /*79c0*/  MOV R4, R8 ;  /* 0x0000000800047202 */ /* 0x000fe20000000f00 */
[----:B------:R-:W-:Y:S02]  /*79d0*/  IMAD R7, R7, c[0x0][0x1c0], RZ ;  /* 0x0000700007077a24 */ /* 0x000fe400078e02ff */
[----:B------:R-:W-:Y:S01]  /*79e0*/  IMAD R3, R19, c[0x0][0x1bc], R3 ;  /* 0x00006f0013037a24 */ /* 0x000fe200078e0203 */
[----:B------:R-:W-:Y:S01]  /*79f0*/  SHF.R.S32.HI R8, RZ, 0x1f, R0 ;  /* 0x0000001fff087819 */ /* 0x000fe20000011400 */
[----:B------:R-:W-:Y:S01]  /*7a00*/  IMAD R16, R9, c[0x0][0x1c4], R7 ;  /* 0x0000710009107a24 */ /* 0x000fe200078e0207 */
[----:B------:R-:W-:Y:S01]  /*7a10*/  IADD3 R15, -R0, RZ, RZ ;  /* 0x000000ff000f7210 */ /* 0x000fe20007ffe1ff */
[----:B------:R-:W-:Y:S01]  /*7a20*/  IMAD.WIDE.U32 R6, R19, c[0x0][0x1e8], R4 ;  /* 0x00007a0013067a25 */ /* 0x000fe200078e0004 */
[----:B------:R-:W-:-:S03]  /*7a30*/  MOV R4, R10 ;  /* 0x0000000a00047202 */ /* 0x000fc60000000f00 */
[----:B------:R-:W-:-:S04]  /*7a40*/  IMAD.WIDE.U32 R2, R9, c[0x0][0x1c0], R2 ;  /* 0x0000700009027a25 */ /* 0x000fc800078e0002 */
[----:B------:R-:W-:Y:S01]  /*7a50*/  IMAD.IADD R5, R11, 0x1, R13 ;  /* 0x000000010b057824 */ /* 0x000fe200078e020d */
[----:B------:R-:W-:Y:S01]  /*7a60*/  IADD3 R3, R3, R16, RZ ;  /* 0x0000001003037210 */ /* 0x000fe20007ffe0ff */
[----:B------:R-:W-:Y:S02]  /*7a70*/  IMAD R9, R19, c[0x0][0x1ec], R7 ;  /* 0x00007b0013097a24 */ /* 0x000fe400078e0207 */
[----:B------:R-:W-:Y:S02]  /*7a80*/  IMAD R7, R8, c[0x0][0x1b0], RZ ;  /* 0x00006c0008077a24 */ /* 0x000fe400078e02ff */
[----:B------:R-:W-:Y:S02]  /*7a90*/  IMAD R11, R15, c[0x0][0x2c4], R12 ;  /* 0x0000b1000f0b7a24 */ /* 0x000fe400078e020c */
[----:B------:R-:W-:Y:S01]  /*7aa0*/  IMAD.WIDE.U32 R4, R19, c[0x0][0x210], R4 ;  /* 0x0000840013047a25 */ /* 0x000fe200078e0004 */
[----:B------:R-:W-:Y:S02]  /*7ab0*/  MOV R8, R6 ;  /* 0x0000000600087202 */ /* 0x000fe40000000f00 */
[----:B------:R-:W-:Y:S01]  /*7ac0*/  ISETP.NE.U32.AND P0, PT, RZ, c[0x0][0x350], PT ;  /* 0x0000d400ff007a0c */ /* 0x000fe20003f05070 */
[----:B------:R-:W-:-:S02]  /*7ad0*/  IMAD R6, R0, c[0x0][0x1b4], R7 ;  /* 0x00006d0000067a24 */ /* 0x000fc400078e0207 */
[----:B------:R-:W-:Y:S01]  /*7ae0*/  IMAD.WIDE.U32 R2, R0, c[0x0][0x1b0], R2 ;  /* 0x00006c0000027a25 */ /* 0x000fe200078e0002 */
[----:B------:R-:W-:-:S03]  /*7af0*/  @P2 SHF.R.S32.HI R0, RZ, 0x1f, R14 ;  /* 0x0000001fff002819 */ /* 0x000fc6000001140e */
[----:B------:R-:W-:Y:S01]  /*7b00*/  IMAD R7, R19, c[0x0][0x214], R5 ;  /* 0x0000850013077a24 */ /* 0x000fe200078e0205 */
[----:B------:R-:W-:Y:S02]  /*7b10*/  SHF.R.S32.HI R5, RZ, 0x1f, R11 ;  /* 0x0000001fff057819 */ /* 0x000fe4000001140b */
[----:B------:R-:W-:Y:S02]  /*7b20*/  @!P2 MOV R0, R135 ;  /* 0x000000870000a202 */ /* 0x000fe40000000f00 */
[----:B------:R-:W-:Y:S01]  /*7b30*/  ISETP.NE.AND.EX P0, PT, RZ, c[0x0][0x354], PT, P0 ;  /* 0x0000d500ff007a0c */ /* 0x000fe20003f05300 */
[----:B------:R-:W-:Y:S01]  /*7b40*/  IMAD.IADD R3, R3, 0x1, R6 ;  /* 0x0000000103037824 */ /* 0x000fe200078e0206 */
[----:B------:R-:W-:Y:S01]  /*7b50*/  MOV R6, R4 ;  /* 0x0000000400067202 */ /* 0x000fe20000000f00 */
[----:B------:R-:W-:Y:S01]  /*7b60*/  IMAD R5, R5, c[0x0][0x1a8], RZ ;  /* 0x00006a0005057a24 */ /* 0x000fe200078e02ff */
[----:B------:R-:W-:Y:S02]  /*7b70*/  @!P2 MOV R14, R246 ;  /* 0x000000f6000ea202 */ /* 0x000fe40000000f00 */
[----:B------:R-:W-:Y:S01]  /*7b80*/  SEL R4, R0, RZ, !P0 ;  /* 0x000000ff00047207 */ /* 0x000fe20004000000 */
[C---:B------:R-:W-:Y:S01]  /*7b90*/  IMAD R5, R11.reuse, c[0x0][0x1ac], R5 ;  /* 0x00006b000b057a24 */ /* 0x040fe200078e0205 */
[----:B------:R-:W-:Y:S01]  /*7ba0*/  SEL R0, R14, RZ, !P0 ;  /* 0x000000ff0e007207 */ /* 0x000fe20004000000 */
[----:B------:R-:W-:-:S04]  /*7bb0*/  IMAD.WIDE.U32 R2, R11, c[0x0][0x1a8], R2 ;  /* 0x00006a000b027a25 */ /* 0x000fc800078e0002 */
[C---:B------:R-:W-:Y:S02]  /*7bc0*/  IMAD R10, R4.reuse, c[0x0][0x1f0], RZ ;  /* 0x00007c00040a7a24 */ /* 0x040fe400078e02ff */
[----:B------:R-:W-:Y:S02]  /*7bd0*/  IMAD R4, R4, c[0x0][0x218], RZ ;  /* 0x0000860004047a24 */ /* 0x000fe400078e02ff */
[----:B------:R-:W-:Y:S01]  /*7be0*/  IMAD.IADD R3, R3, 0x1, R5 ;  /* 0x0000000103037824 */ /* 0x000fe200078e0205 */
[----:B------:R-:W-:Y:S01]  /*7bf0*/  LEA R5, P0, R2, c[0x0][0x160], 0x1 ;  /* 0x0000580002057a11 */ /* 0x000fe200078008ff */
[----:B------:R-:W-:-:S04]  /*7c00*/  IMAD.WIDE.U32 R248, R0, c[0x0][0x218], R6 ;  /* 0x0000860000f87a25 */ /* 0x000fc800078e0006 */
[----:B------:R-:W-:-:S04]  /*7c10*/  IMAD.WIDE.U32 R250, R0, c[0x0][0x1f0], R8 ;  /* 0x00007c0000fa7a25 */ /* 0x000fc800078e0008 */
[C---:B------:R-:W-:Y:S02]  /*7c20*/  IMAD R7, R0.reuse, c[0x0][0x1f4], R10 ;  /* 0x00007d0000077a24 */ /* 0x040fe400078e020a */
[----:B------:R-:W-:Y:S01]  /*7c30*/  IMAD R6, R0, c[0x0][0x21c], R4 ;  /* 0x0000870000067a24 */ /* 0x000fe200078e0204 */
[----:B------:R-:W-:Y:S02]  /*7c40*/  LEA.HI.X R4, R2, c[0x0][0x164], R3, 0x1, P0 ;  /* 0x0000590002047a11 */ /* 0x000fe400000f0c03 */
[----:B------:R-:W-:-:S05]  /*7c50*/  IADD3 R2, R251, R7, RZ ;  /* 0x00000007fb027210 */ /* 0x000fca0007ffe0ff */
[----:B------:R2:W-:Y:S01]  /*7c60*/  STL [R1+0x8], R2 ;  /* 0x0000080201007387 */ /* 0x0005e20000100800 */
[----:B------:R-:W-:Y:S02]  /*7c70*/  ISETP.GE.AND P1, PT, R132, c[0x0][0x1d4], PT ;  /* 0x0000750084007a0c */ /* 0x000fe40003f26270 */
[----:B------:R-:W-:Y:S02]  /*7c80*/  LEA R0, R17, R137, 0x7 ;  /* 0x0000008911007211 */ /* 0x000fe400078e38ff */
[----:B------:R-:W-:Y:S01]  /*7c90*/  IADD3 R252, R249, R6, RZ ;  /* 0x00000006f9fc7210 */ /* 0x000fe20007ffe0ff */
[----:B------:R-:W-:Y:S06]  /*7ca0*/  BRA.DIV ~URZ, `(.L_x_1869) ;  /* 0x0000e4427f007947 */ /* 0x000fec000b800000 */
[----:B------:R3:W4:Y:S02]  /*7cb0*/  SHFL.IDX PT, R6, R4, RZ, 0x181f ;  /* 0x00181fff04067589 */ /* 0x00072400000e0000 */
.L_x_1999:
[----:B------:R-:W-:Y:S05]  /*7cc0*/  BRA.DIV ~URZ, `(.L_x_1870) ;  /* 0x0000e4927f007947 */ /* 0x000fea000b800000 */
[----:B--2---:R2:W1:Y:S02]  /*7cd0*/  SHFL.IDX PT, R2, R5, RZ, 0x181f ;  /* 0x00181fff05027589 */ /* 0x00446400000e0000 */
.L_x_2000:
[----:B------:R-:W-:Y:S01]  /*7ce0*/  IMAD R13, R162, c[0x0][0x2c4], RZ ;  /* 0x0000b100a20d7a24 */ /* 0x000fe200078e02ff */
[----:B------:R-:W-:Y:S04]  /*7cf0*/  BSSY B0, `(.L_x_1871) ;  /* 0x0000009000007945 */ /* 0x000fe80003800000 */
        /* <DEDUP_REMOVED lines=8> */
.L_x_1872:
[----:B------:R-:W-:Y:S05]  /*7d80*/  BSYNC B0 ;  /* 0x0000000000007941 */ /* 0x000fea0003800000 */
.L_x_1871:
[----:B------:R-:W-:Y:S05]  /*7d90*/  BRA.DIV ~URZ, `(.L_x_1873) ;  /* 0x0000e4327f007947 */ /* 0x000fea000b800000 */
[----:B----4-:R4:W2:Y:S04]  /*7da0*/  SHFL.IDX PT, R6, R4, 0x1, 0x181f ;  /* 0x00381f0004067f89 */ /* 0x0108a800000e0000 */
[----:B-1----:R4:W1:Y:S02]  /*7db0*/  SHFL.IDX PT, R2, R5, 0x1, 0x181f ;  /* 0x00381f0005027f89 */ /* 0x00286400000e0000 */
.L_x_2001:
        /* <DEDUP_REMOVED lines=10> */
.L_x_1875:
[----:B------:R-:W-:Y:S05]  /*7e60*/  BSYNC B0 ;  /* 0x0000000000007941 */ /* 0x000fea0003800000 */
.L_x_1874:
[----:B------:R-:W-:Y:S05]  /*7e70*/  BRA.DIV ~URZ, `(.L_x_1876) ;  /* 0x0000e4227f007947 */ /* 0x000fea000b800000 */
[----:B--2---:R2:W3:Y:S02]  /*7e80*/  SHFL.IDX PT, R6, R4, 0x2, 0x181f ;  /* 0x00581f0004067f89 */ /* 0x0044e400000e0000 */
.L_x_2002:
[----:B------:R-:W-:Y:S05]  /*7e90*/  BRA.DIV ~URZ, `(.L_x_1877) ;  /* 0x0000e4727f007947 */ /* 0x000fea000b800000 */
[----:B-1----:R1:W2:Y:S02]  /*7ea0*/  SHFL.IDX PT, R2, R5, 0x2, 0x181f ;  /* 0x00581f0005027f89 */ /* 0x0022a400000e0000 */
.L_x_2003:
        /* <DEDUP_REMOVED lines=10> */
.L_x_1879:
[----:B------:R-:W-:Y:S05]  /*7f50*/  BSYNC B0 ;  /* 0x0000000000007941 */ /* 0x000fea0003800000 */
.L_x_1878:
[----:B------:R-:W-:Y:S05]  /*7f60*/  BRA.DIV ~URZ, `(.L_x_1880) ;  /* 0x0000e4127f007947 */ /* 0x000fea000b800000 */
[----:B---3--:R3:W1:Y:S04]  /*7f70*/  SHFL.IDX PT, R6, R4, 0x3, 0x181f ;  /* 0x00781f0004067f89 */ /* 0x00866800000e0000 */
[----:B--2---:R3:W2:Y:S02]  /*7f80*/  SHFL.IDX PT, R2, R5, 0x3, 0x181f ;  /* 0x00781f0005027f89 */ /* 0x0046a400000e0000 */
.L_x_2004:
        /* <DEDUP_REMOVED lines=10> */
.L_x_1882:
[----:B------:R-:W-:Y:S05]  /*8030*/  BSYNC B0 ;  /* 0x0000000000007941 */ /* 0x000fea0003800000 */
.L_x_1881:
[----:B------:R-:W-:Y:S05]  /*8040*/  BRA.DIV ~URZ, `(.L_x_1883) ;  /* 0x0000e4027f007947 */ /* 0x000fea000b800000 */
[----:B-1----:R1:W3:Y:S02]  /*8050*/  SHFL.IDX PT, R6, R4, 0x4, 0x181f ;  /* 0x00981f0004067f89 */ /* 0x0022e400000e0000 */
.L_x_2005:
[----:B------:R-:W-:Y:S05]  /*8060*/  BRA.DIV ~URZ, `(.L_x_1884) ;  /* 0x0000e4527f007947 */ /* 0x000fea000b800000 */
[----:B--2---:R2:W1:Y:S02]  /*8070*/  SHFL.IDX PT, R2, R5, 0x4, 0x181f ;  /* 0x00981f0005027f89 */ /* 0x00446400000e0000 */
.L_x_2006:
        /* <DEDUP_REMOVED lines=10> */
.L_x_1886:
[----:B------:R-:W-:Y:S05]  /*8120*/  BSYNC B0 ;  /* 0x0000000000007941 */ /* 0x000fea0003800000 */
.L_x_1885:
[----:B------:R-:W-:Y:S05]  /*8130*/  BRA.DIV ~URZ, `(.L_x_1887) ;  /* 0x0000e3f27f007947 */ /* 0x000fea000b800000 */
[----:B---3--:R3:W2:Y:S04]  /*8140*/  SHFL.IDX PT, R6, R4, 0x5, 0x181f ;  /* 0x00b81f0004067f89 */ /* 0x0086a800000e0000 */
[----:B-1----:R3:W1:Y:S02]  /*8150*/  SHFL.IDX PT, R2, R5, 0x5, 0x181f ;  /* 0x00b81f0005027f89 */ /* 0x00266400000e0000 */
.L_x_2007:
        /* <DEDUP_REMOVED lines=10> */
.L_x_1889:
[----:B------:R-:W-:Y:S05]  /*8200*/  BSYNC B0 ;  /* 0x0000000000007941 */ /* 0x000fea0003800000 */
.L_x_1888:
[----:B------:R-:W-:Y:S05]  /*8210*/  BRA.DIV ~URZ, `(.L_x_1890) ;  /* 0x0000e3e27f007947 */ /* 0x000fea000b800000 */
[----:B--2---:R2:W3:Y:S02]  /*8220*/  SHFL.IDX PT, R6, R4, 0x6, 0x181f ;  /* 0x00d81f0004067f89 */ /* 0x0044e400000e0000 */
.L_x_2008:
[----:B------:R-:W-:Y:S05]  /*8230*/  BRA.DIV ~URZ, `(.L_x_1891) ;  /* 0x0000e4327f007947 */ /* 0x000fea000b800000 */
[----:B-1----:R1:W2:Y:S02]  /*8240*/  SHFL.IDX PT, R2, R5, 0x6, 0x181f ;  /* 0x00d81f0005027f89 */ /* 0x0022a400000e0000 */
.L_x_2009:
        /* <DEDUP_REMOVED lines=10> */
.L_x_1893:
[----:B------:R-:W-:Y:S05]  /*82f0*/  BSYNC B0 ;  /* 0x0000000000007941 */ /* 0x000fea0003800000 */
.L_x_1892:
[----:B------:R-:W-:Y:S05]  /*8300*/  BRA.DIV ~URZ, `(.L_x_1894) ;  /* 0x0000e3d27f007947 */ /* 0x000fea000b800000 */
[----:B--234-:R-:W2:Y:S04]  /*8310*/  SHFL.IDX PT, R4, R4, 0x7, 0x181f ;  /* 0x00f81f0004047f89 */ /* 0x01cea800000e0000 */
[----:B------:R3:W4:Y:S02]  /*8320*/  SHFL.IDX PT, R2, R5, 0x7, 0x181f ;  /* 0x00f81f0005027f89 */ /* 0x00072400000e0000 */
.L_x_2010:
[----:B------:R-:W-:-:S04]  /*8330*/  IADD3 R0, R0, 0x70, RZ ;  /* 0x0000007000007810 */ /* 0x000fc80007ffe0ff */
[----:B------:R-:W-:-:S13]  /*8340*/  ISETP.GE.AND P0, PT, R0, R13, PT ;  /* 0x0000000d0000720c */ /* 0x000fda0003f06270 */
[----:B----4-:R-:W-:-:S04]  /*8350*/  @!P0 LEA R2, P2, R132, R2, 0x1 ;  /* 0x0000000284028211 */ /* 0x010fc800078408ff */
[----:B--2---:R-:W-:-:S05]  /*8360*/  @!P0 LEA.HI.X R3, R132, R4, R133, 0x1, P2 ;  /* 0x0000000484038211 */ /* 0x004fca00010f0c85 */
[----:B------:R-:W-:Y:S01]  /*8370*/  @!PT LDS RZ, [RZ] ;  /* 0x00000000fffff984 */ /* 0x000fe20000000800 */
[----:B------:R-:W-:Y:S01]  /*8380*/  @!PT LDS RZ, [RZ] ;  /* 0x00000000fffff984 */ /* 0x000fe20000000800 */
[----:B------:R-:W-:Y:S01]  /*8390*/  @!PT LDS RZ, [RZ] ;  /* 0x00000000fffff984 */ /* 0x000fe20000000800 */
[----:B------:R2:W-:Y:S04]  /*83a0*/  @!P0 LDGSTS.E.BYPASS.LTC128B.128 [R215+0x8900], [R2.64], !P3 ;  /* 0x0890000002d78fae */ /* 0x0005e8000d901d48 */
[----:B------:R-:W0:Y:S01]  /*83b0*/  LDGDEPBAR ;  /* 0x00000000000079af */ /* 0x000e220000000000 */
[----:B------:R-:W-:Y:S02]  /*83c0*/  WARPSYNC 0xffffffff ;  /* 0xffffffff00007948 */ /* 0x000fe40003800000 */
[----:B------:R-:W4:Y:S04]  /*83d0*/  LDL R186, [R1+0x14] ;  /* 0x0000140001ba7983 */ /* 0x000f280000100800 */
[----:B-1-3--:R-:W3:Y:S01]  /*83e0*/  LDL R5, [R1+0x8] ;  /* 0x0000080001057983 */ /* 0x00aee20000100800 */
[----:B------:R-:W-:Y:S01]  /*83f0*/  IMAD.MOV.U32 R113, RZ, RZ, -0x50 ;  /* 0xffffffb0ff717424 */ /* 0x000fe200078e00ff */
[----:B------:R-:W-:Y:S01]  /*8400*/  SHF.R.S32.HI R72, RZ, 0x1f, R112 ;  /* 0x0000001fff487819 */ /* 0x000fe20000011470 */
[----:B--2---:R-:W-:-:S04]  /*8410*/  IMAD.WIDE.U32 R2, R112, c[0x0][0x1e0], RZ ;  /* 0x0000780070027a25 */ /* 0x004fc800078e00ff */
[----:B------:R-:W-:-:S04]  /*8420*/  IMAD R0, R72, c[0x0][0x1e0], RZ ;  /* 0x0000780048007a24 */ /* 0x000fc800078e02ff */
[----:B------:R-:W-:Y:S02]  /*8430*/  IMAD R0, R112, c[0x0][0x1e4], R0 ;  /* 0x0000790070007a24 */ /* 0x000fe400078e0200 */
[----:B------:R-:W-:Y:S02]  /*8440*/  IMAD.MOV.U32 R180, RZ, RZ, R250 ;  /* 0x000000ffffb47224 */ /* 0x000fe400078e00fa */
[----:B------:R-:W-:Y:S02]  /*8450*/  IMAD.IADD R0, R3, 0x1, R0 ;  /* 0x0000000103007824 */ /* 0x000fe400078e0200 */
[----:B------:R-:W-:Y:S02]  /*8460*/  IMAD.MOV.U32 R114, RZ, RZ, c[0x0][0x1e0] ;  /* 0x00007800ff727624 */ /* 0x000fe400078e00ff */
[----:B------:R-:W-:Y:S02]  /*8470*/  IMAD.MOV.U32 R183, RZ, RZ, c[0x0][0x1e4] ;  /* 0x00007900ffb77624 */ /* 0x000fe400078e00ff */
[----:B------:R-:W-:-:S04]  /*8480*/  IMAD.WIDE.U32 R6, R114, 0x20, RZ ;  /* 0x0000002072067825 */ /* 0x000fc800078e00ff */
[----:B------:R-:W-:Y:S01]  /*8490*/  IMAD.SHL.U32 R9, R183, 0x20, RZ ;  /* 0x00000020b7097824 */ /* 0x000fe200078e00ff */
[----:B------:R-:W-:Y:S01]  /*84a0*/  BSSY B0, `(.L_x_1895) ;  /* 0x000002a000007945 */ /* 0x000fe20003800000 */
[----:B------:R-:W-:Y:S01]  /*84b0*/  BAR.SYNC.DEFER_BLOCKING 0x0 ;  /* 0x0000000000007b1d */ /* 0x000fe20000010000 */
[----:B----4-:R-:W-:-:S05]  /*84c0*/  IMAD R113, R186, R113, 0x50 ;  /* 0x00000050ba717424 */ /* 0x010fca00078e0271 */
[----:B------:R-:W-:Y:S01]  /*84d0*/  IADD3 R88, R113, R182, -R137 ;  /* 0x000000b671587210 */ /* 0x000fe20007ffe889 */
[----:B---3--:R-:W-:-:S03]  /*84e0*/  IMAD.MOV.U32 R181, RZ, RZ, R5 ;  /* 0x000000ffffb57224 */ /* 0x008fc600078e0005 */
[----:B------:R-:W-:Y:S01]  /*84f0*/  ISETP.GE.AND P3, PT, R88, 0x11, PT ;  /* 0x000000115800780c */ /* 0x000fe20003f66270 */
[----:B------:R-:W-:Y:S01]  /*8500*/  IMAD.WIDE.U32 R4, R2, 0x50, R180 ;  /* 0x0000005002047825 */ /* 0x000fe200078e00b4 */
[C---:B------:R-:W-:Y:S02]  /*8510*/  ISETP.GE.AND P2, PT, R88.reuse, 0x21, PT ;  /* 0x000000215800780c */ /* 0x040fe40003f46270 */
[----:B------:R-:W-:Y:S01]  /*8520*/  ISETP.GE.AND P0, PT, R88, 0x31, PT ;  /* 0x000000315800780c */ /* 0x000fe20003f06270 */
[----:B------:R-:W-:Y:S01]  /*8530*/  IMAD R2, R0, 0x50, RZ ;  /* 0x0000005000027824 */ /* 0x000fe200078e02ff */
[----:B------:R-:W-:-:S03]  /*8540*/  ISETP.GE.AND P6, PT, R88, 0x1, PT ;  /* 0x000000015800780c */ /* 0x000fc60003fc6270 */
[----:B------:R-:W-:-:S04]  /*8550*/  IMAD.IADD R3, R5, 0x1, R2 ;  /* 0x0000000105037824 */ /* 0x000fc800078e0202 */
[----:B------:R-:W-:-:S04]  /*8560*/  @P3 LEA R0, P4, R114, R4, 0x4 ;  /* 0x0000000472003211 */ /* 0x000fc800078820ff */
[----:B------:R-:W-:Y:S02]  /*8570*/  @P3 LEA R14, P5, R0, c[0x0][0x1c8], 0x1 ;  /* 0x00007200000e3a11 */ /* 0x000fe400078a08ff */
        /* <DEDUP_REMOVED lines=28> */
.L_x_1896:
[----:B------:R-:W-:Y:S05]  /*8740*/  BSYNC B0 ;  /* 0x0000000000007941 */ /* 0x000fea0003800000 */
.L_x_1895:
[----:B------:R-:W-:Y:S01]  /*8750*/  ISETP.LT.AND P0, PT, RZ, c[0x0][0x27c], PT ;  /* 0x00009f00ff007a0c */ /* 0x000fe20003f01270 */
[----:B------:R-:W0:-:S12]  /*8760*/  LDGDEPBAR ;  /* 0x00000000000079af */ /* 0x000e180000000000 */
[----:B------:R-:W-:Y:S05]  /*8770*/  @P0 BRA `(.L_x_1897) ;  /* 0x0000002000000947 */ /* 0x000fea0003800000 */
[----:B------:R-:W-:-:S04]  /*8780*/  DEPBAR.LE SB0, 0x1 ;  /* 0x000080400000791a */ /* 0x000fc80000000000 */
[----:B------:R-:W-:Y:S05]  /*8790*/  BRA `(.L_x_1898) ;  /* 0x0000340000007947 */ /* 0x000fea0003800000 */
.L_x_1897:
[----:B------:R-:W3:Y:S01]  /*87a0*/  LDL R30, [R1+0x4] ;  /* 0x00000400011e7983 */ /* 0x000ee20000100800 */
[----:B-----5:R-:W-:Y:S01]  /*87b0*/  SHF.R.S32.HI R0, RZ, 0x1f, R134 ;  /* 0x0000001fff007819 */ /* 0x020fe20000011486 */
[----:B------:R-:W-:Y:S01]  /*87c0*/  ULDC.U8 UR4, c[0x0][0x298] ;  /* 0x0000a60000047ab9 */ /* 0x000fe20000000000 */
[----:B--2---:R-:W-:Y:S01]  /*87d0*/  IMAD.WIDE.U32 R2, R134, c[0x0][0x280], RZ ;  /* 0x0000a00086027a25 */ /* 0x004fe200078e00ff */
[----:B------:R-:W-:Y:S01]  /*87e0*/  ISETP.NE.AND P3, PT, RZ, UR4, PT ;  /* 0x00000004ff007c0c */ /* 0x000fe2000bf65270 */
[----:B------:R-:W-:Y:S01]  /*87f0*/  BSSY B2, `(.L_x_1898) ;  /* 0x000033a000027945 */ /* 0x000fe20003800000 */
[----:B------:R-:W-:Y:S01]  /*8800*/  IADD3 R44, R240, 0x60, RZ ;  /* 0x00000060f02c7810 */ /* 0x000fe20007ffe0ff */
[C---:B------:R-:W-:Y:S02]  /*8810*/  IMAD R6, R0.reuse, c[0x0][0x280], RZ ;  /* 0x0000a00000067a24 */ /* 0x040fe400078e02ff */
[----:B------:R-:W-:Y:S02]  /*8820*/  IMAD R0, R0, c[0x0][0x290], RZ ;  /* 0x0000a40000007a24 */ /* 0x000fe400078e02ff */
[----:B-1----:R-:W-:Y:S01]  /*8830*/  IMAD R8, R134, c[0x0][0x284], R6 ;  /* 0x0000a10086087a24 */ /* 0x002fe200078e0206 */
[----:B------:R-:W-:Y:S01]  /*8840*/  LEA R6, P2, R2, c[0x0][0x270], 0x1 ;  /* 0x00009c0002067a11 */ /* 0x000fe200078408ff */
[----:B------:R-:W-:-:S04]  /*8850*/  IMAD.WIDE.U32 R4, R134, c[0x0][0x290], RZ ;  /* 0x0000a40086047a25 */ /* 0x000fc800078e00ff */
[----:B------:R-:W-:Y:S01]  /*8860*/  IMAD R0, R134, c[0x0][0x294], R0 ;  /* 0x0000a50086007a24 */ /* 0x000fe200078e0200 */
[----:B------:R-:W-:Y:S01]  /*8870*/  LEA R7, P0, R4, c[0x0][0x288], 0x1 ;  /* 0x0000a20004077a11 */ /* 0x000fe200078008ff */
[----:B------:R-:W-:-:S03]  /*8880*/  IMAD.IADD R3, R8, 0x1, R3 ;  /* 0x0000000108037824 */ /* 0x000fc600078e0203 */
[----:B------:R-:W-:Y:S02]  /*8890*/  IADD3 R5, R0, R5, RZ ;  /* 0x0000000500057210 */ /* 0x000fe40007ffe0ff */
[----:B------:R-:W-:Y:S02]  /*88a0*/  LEA.HI.X R0, R2, c[0x0][0x274], R3, 0x1, P2 ;  /* 0x00009d0002007a11 */ /* 0x000fe400010f0c03 */
[----:B------:R-:W-:Y:S01]  /*88b0*/  LEA.HI.X R2, R4, c[0x0][0x28c], R5, 0x1, P0 ;  /* 0x0000a30004027a11 */ /* 0x000fe200000f0c05 */
        /* <DEDUP_REMOVED lines=30> */
.L_x_1901:
[----:B-12-4-:R-:W-:Y:S05]  /*8aa0*/  BSYNC B0 ;  /* 0x0000000000007941 */ /* 0x016fea0003800000 */
.L_x_1900:
        /* <DEDUP_REMOVED lines=72> */
.L_x_1905:
[----:B------:R-:W-:Y:S05]  /*8f30*/  BSYNC B0 ;  /* 0x0000000000007941 */ /* 0x000fea0003800000 */
.L_x_1904:
        /* <DEDUP_REMOVED lines=40> */
.L_x_1903:
[----:B------:R-:W-:Y:S05]  /*91c0*/  BSYNC B1 ;  /* 0x0000000000017941 */ /* 0x000fea0003800000 */
.L_x_1902:
        /* <DEDUP_REMOVED lines=44> */
.L_x_1909:
[----:B------:R-:W-:Y:S05]  /*9490*/  BSYNC B0 ;  /* 0x0000000000007941 */ /* 0x000fea0003800000 */
.L_x_1908:
        /* <DEDUP_REMOVED lines=40> */
.L_x_1907:
[----:B------:R-:W-:Y:S05]  /*9720*/  BSYNC B1 ;  /* 0x0000000000017941 */ /* 0x000fea0003800000 */
.L_x_1906:
        /* <DEDUP_REMOVED lines=44> */
.L_x_1913:
[----:B------:R-:W-:Y:S05]  /*99f0*/  BSYNC B0 ;  /* 0x0000000000007941 */ /* 0x000fea0003800000 */
.L_x_1912:
        /* <DEDUP_REMOVED lines=40> */
.L_x_1911:
[----:B------:R-:W-:Y:S05]  /*9c80*/  BSYNC B1 ;  /* 0x0000000000017941 */ /* 0x000fea0003800000 */
.L_x_1910:
        /* <DEDUP_REMOVED lines=43> */
.L_x_1916:
[----:B------:R-:W-:Y:S05]  /*9f40*/  BSYNC B0 ;  /* 0x0000000000007941 */ /* 0x000fea0003800000 */
.L_x_1915:
        /* <DEDUP_REMOVED lines=41> */
.L_x_1899:
        /* <DEDUP_REMOVED lines=22> */
.L_x_1918:
[----:B-123--:R-:W-:Y:S05]  /*a340*/  BSYNC B0 ;  /* 0x0000000000007941 */ /* 0x00efea0003800000 */
.L_x_1917:
        /* <DEDUP_REMOVED lines=118> */
.L_x_1920:
[----:B------:R-:W-:Y:S05]  /*aab0*/  BSYNC B0 ;  /* 0x0000000000007941 */ /* 0x000fea0003800000 */
.L_x_1919:
        /* <DEDUP_REMOVED lines=8> */
[----:B------:R-:W-:Y:S01]  /*ab40*/  LEA R31, R0, 0x5100, 0x1 ;  /* 0x00005100001f7811 */ /* 0x000fe200078e08ff */
[----:B------:R-:W-:Y:S01]  /*ab50*/  IMAD.U32 R0, R33, 0x10000, RZ ;  /* 0x0001000021007824 */ /* 0x000fe200078e00ff */
[----:B------:R-:W-:-:S03]  /*ab60*/  IADD3 R2, R160, R2, RZ ;  /* 0x00000002a0027210 */ /* 0x000fc60007ffe0ff */
[----:B-1----:R-:W1:Y:S02]  /*ab70*/  LDS.128 R8, [R31] ;  /* 0x000000001f087984 */ /* 0x002e640000000c00 */
        /* <DEDUP_REMOVED lines=62> */
[-C--:B------:R-:W-:Y:S01]  /*af60*/  FFMA.FTZ R9, R4, R23.reuse, -R8 ;  /* 0x0000001704097223 */ /* 0x080fe20000010808 */
        /* <DEDUP_REMOVED lines=12> */
.L_x_1922:
[----:B------:R-:W-:Y:S05]  /*b030*/  BSYNC B0 ;  /* 0x0000000000007941 */ /* 0x000fea0003800000 */
.L_x_1921:
        /* <DEDUP_REMOVED lines=87> */
.L_x_1924:
[----:B------:R-:W-:Y:S05]  /*b5b0*/  BSYNC B0 ;  /* 0x0000000000007941 */ /* 0x000fea0003800000 */
.L_x_1923:
        /* <DEDUP_REMOVED lines=39> */
[----:B------:R-:W-:Y:S01]  /*b830*/  LOP3.LUT R10, R10, 0xffff0000, RZ, 0xc0, !PT ;  /* 0xffff00000a0a7812 */ /* 0x000fe200078ec0ff */
[----:B------:R-:W-:Y:S01]  /*b840*/  FFMA.FTZ R30, R8, R12, R3 ;  /* 0x0000000c081e7223 */ /* 0x000fe20000010003 */
[----:B------:R-:W-:Y:S01]  /*b850*/  LOP3.LUT R2, R27, 0xffff0000, RZ, 0xc0, !PT ;  /* 0xffff00001b027812 */ /* 0x000fe200078ec0ff */
[-C--:B------:R-:W-:Y:S01]  /*b860*/  FMUL.FTZ R6, R0, R5.reuse ;  /* 0x0000000500067220 */ /* 0x080fe20000410000 */
[----:B------:R-:W-:Y:S01]  /*b870*/  SHF.L.U32 R4, R32, 0x10, RZ ;  /* 0x0000001020047819 */ /* 0x000fe200000006ff */
[----:B------:R-:W-:Y:S01]  /*b880*/  IMAD.U32 R3, R33, 0x10000, RZ ;  /* 0x0001000021037824 */ /* 0x000fe200078e00ff */
[----:B------:R-:W-:Y:S01]  /*b890*/  LOP3.LUT R18, R7, 0xffff0000, RZ, 0xc0, !PT ;  /* 0xffff000007127812 */ /* 0x000fe200078ec0ff */
[----:B------:R-:W-:-:S02]  /*b8a0*/  FMUL.FTZ R7, R2, R5 ;  /* 0x0000000502077220 */ /* 0x000fc40000410000 */
        /* <DEDUP_REMOVED lines=46> */
.L_x_1914:
[----:B------:R-:W-:Y:S05]  /*bb90*/  BSYNC B2 ;  /* 0x0000000000027941 */ /* 0x000fea0003800000 */
.L_x_1898:
[----:B------:R-:W-:-:S04]  /*bba0*/  DEPBAR.LE SB0, 0x0 ;  /* 0x000080000000791a */ /* 0x000fc80000000000 */
[----:B------:R-:W-:Y:S01]  /*bbb0*/  BAR.SYNC.DEFER_BLOCKING 0x0 ;  /* 0x0000000000007b1d */ /* 0x000fe20000010000 */
[----:B------:R-:W-:Y:S01]  /*bbc0*/  IMAD R0, R72, c[0x0][0x208], RZ ;  /* 0x0000820048007a24 */ /* 0x000fe200078e02ff */
[----:B------:R-:W-:Y:S01]  /*bbd0*/  ISETP.GE.AND P0, PT, R132, c[0x0][0x1d4], PT ;  /* 0x0000750084007a0c */ /* 0x000fe20003f06270 */
[----:B--2---:R-:W-:-:S03]  /*bbe0*/  IMAD.WIDE.U32 R2, R112, c[0x0][0x208], RZ ;  /* 0x0000820070027a25 */ /* 0x004fc600078e00ff */
[----:B------:R-:W-:Y:S01]  /*bbf0*/  ULDC.64 UR4, c[0x0][0x208] ;  /* 0x0000820000047ab9 */ /* 0x000fe20000000a00 */
[----:B------:R-:W-:Y:S01]  /*bc00*/  IMAD R0, R112, c[0x0][0x20c], R0 ;  /* 0x0000830070007a24 */ /* 0x000fe200078e0200 */
[----:B------:R-:W-:Y:S01]  /*bc10*/  USHF.L.U32 UR7, UR4, 0x5, URZ ;  /* 0x0000000504077899 */ /* 0x000fe2000800063f */
[C---:B------:R-:W-:Y:S01]  /*bc20*/  ISETP.LT.OR P4, PT, R88.reuse, 0x1, P0 ;  /* 0x000000015800780c */ /* 0x040fe20000781670 */
[----:B------:R-:W-:Y:S01]  /*bc30*/  UMOV UR6, 0x5 ;  /* 0x0000000500067882 */ /* 0x000fe20000000000 */
[----:B------:R-:W-:Y:S01]  /*bc40*/  IMAD.IADD R0, R3, 0x1, R0 ;  /* 0x0000000103007824 */ /* 0x000fe200078e0200 */
[----:B------:R-:W-:Y:S01]  /*bc50*/  USHF.L.U64.HI UR5, UR4, UR6, UR5 ;  /* 0x0000000604057299 */ /* 0x000fe20008010205 */
[----:B------:R-:W-:Y:S01]  /*bc60*/  ISETP.LT.OR P6, PT, R88, 0x11, P0 ;  /* 0x000000115800780c */ /* 0x000fe200007c1670 */
[----:B------:R-:W-:Y:S01]  /*bc70*/  BSSY B0, `(.L_x_1925) ;  /* 0x00000ac000007945 */ /* 0x000fe20003800000 */
[----:B------:R-:W-:Y:S01]  /*bc80*/  IMAD R0, R0, 0x50, RZ ;  /* 0x0000005000007824 */ /* 0x000fe200078e02ff */
[----:B------:R-:W-:Y:S01]  /*bc90*/  ISETP.LT.OR P5, PT, R88, 0x21, P0 ;  /* 0x000000215800780c */ /* 0x000fe200007a1670 */
[----:B-1----:R-:W-:Y:S04]  /*bca0*/  LDSM.16.M88.4 R16, [R115] ;  /* 0x000000007310783b */ /* 0x002fe80000000200 */
[----:B------:R-:W-:Y:S04]  /*bcb0*/  LDSM.16.M88.4 R12, [R115+0x800] ;  /* 0x00080000730c783b */ /* 0x000fe80000000200 */
[----:B------:R-:W-:Y:S04]  /*bcc0*/  LDSM.16.M88.4 R28, [R115+0x1000] ;  /* 0x00100000731c783b */ /* 0x000fe80000000200 */
[----:B------:R-:W-:Y:S04]  /*bcd0*/  LDSM.16.M88.4 R24, [R115+0x1800] ;  /* 0x001800007318783b */ /* 0x000fe80000000200 */
[----:B------:R-:W-:Y:S04]  /*bce0*/  LDSM.16.M88.4 R20, [R115+0x2000] ;  /* 0x002000007314783b */ /* 0x000fe80000000200 */
[----:B------:R-:W1:Y:S04]  /*bcf0*/  LDSM.16.M88.4 R8, [R206] ;  /* 0x00000000ce08783b */ /* 0x000e680000000200 */
[----:B------:R-:W2:Y:S04]  /*bd00*/  LDSM.16.M88.4 R4, [R206+0x2000] ;  /* 0x00200000ce04783b */ /* 0x000ea80000000200 */
[----:B------:R-:W-:Y:S04]  /*bd10*/  LDSM.16.M88.4 R60, [R210] ;  /* 0x00000000d23c783b */ /* 0x000fe80000000200 */
[----:B------:R-:W-:Y:S04]  /*bd20*/  LDSM.16.M88.4 R32, [R213] ;  /* 0x00000000d520783b */ /* 0x000fe80000000200 */
[----:B------:R-:W-:Y:S01]  /*bd30*/  LDSM.16.M88.4 R36, [R214] ;  /* 0x00000000d624783b */ /* 0x000fe20000000200 */
[C---:B-1----:R-:W-:Y:S08]  /*bd40*/  HMMA.16816.F32.BF16 R120, R8.reuse, R16, RZ ;  /* 0x000000100878723c */ /* 0x042ff000000418ff */
        /* <DEDUP_REMOVED lines=9> */
[----:B------:R-:W-:Y:S01]  /*bde0*/  IMAD.MOV.U32 R8, RZ, RZ, R248 ;  /* 0x000000ffff087224 */ /* 0x000fe200078e00f8 */
[----:B--2---:R-:W-:Y:S01]  /*bdf0*/  HMMA.16816.F32.BF16 R40, R4, R16, RZ ;  /* 0x000000100428723c */ /* 0x004fe200000418ff */
[----:B------:R-:W-:-:S04]  /*be00*/  IMAD.MOV.U32 R9, RZ, RZ, R252 ;  /* 0x000000ffff097224 */ /* 0x000fc800078e00fc */
[----:B------:R-:W-:Y:S02]  /*be10*/  IMAD.WIDE.U32 R2, R2, 0x50, R8 ;  /* 0x0000005002027825 */ /* 0x000fe400078e0008 */
[----:B------:R-:W1:Y:S01]  /*be20*/  LDSM.16.M88.4 R8, [R209] ;  /* 0x00000000d108783b */ /* 0x000e620000000200 */
[C---:B------:R-:W-:Y:S01]  /*be30*/  HMMA.16816.F32.BF16 R44, R4.reuse, R12, RZ ;  /* 0x0000000c042c723c */ /* 0x040fe200000418ff */
[----:B------:R-:W-:Y:S01]  /*be40*/  IMAD.IADD R0, R3, 0x1, R0 ;  /* 0x0000000103007824 */ /* 0x000fe200078e0200 */
[C---:B------:R-:W-:Y:S02]  /*be50*/  LEA R16, P2, R2.reuse, c[0x0][0x1f8], 0x1 ;  /* 0x00007e0002107a11 */ /* 0x040fe400078408ff */
[----:B------:R-:W-:Y:S02]  /*be60*/  P2R R3, PR, RZ, 0x10 ;  /* 0x00000010ff037803 */ /* 0x000fe40000000000 */
[----:B------:R-:W-:Y:S02]  /*be70*/  LEA.HI.X R17, R2, c[0x0][0x1fc], R0, 0x1, P2 ;  /* 0x00007f0002117a11 */ /* 0x000fe400010f0c00 */
[----:B------:R-:W-:Y:S01]  /*be80*/  HMMA.16816.F32.BF16 R48, R4, R28, RZ ;  /* 0x0000001c0430723c */ /* 0x000fe200000418ff */
[----:B------:R-:W-:-:S07]  /*be90*/  ISETP.LT.OR P4, PT, R88, 0x31, P0 ;  /* 0x000000315800780c */ /* 0x000fce0000781670 */
[C---:B------:R-:W-:Y:S08]  /*bea0*/  HMMA.16816.F32.BF16 R52, R4.reuse, R24, RZ ;  /* 0x000000180434723c */ /* 0x040ff000000418ff */
[C---:B------:R-:W-:Y:S08]  /*beb0*/  HMMA.16816.F32.BF16 R56, R4.reuse, R20, RZ ;  /* 0x000000140438723c */ /* 0x040ff000000418ff */
[C---:B------:R-:W-:Y:S08]  /*bec0*/  HMMA.16816.F32.BF16 R68, R4.reuse, R18, RZ ;  /* 0x000000120444723c */ /* 0x040ff000000418ff */
[C---:B------:R-:W-:Y:S07]  /*bed0*/  HMMA.16816.F32.BF16 R64, R4.reuse, R14, RZ ;  /* 0x0000000e0440723c */ /* 0x040fee00000418ff */
[----:B------:R-:W-:Y:S01]  /*bee0*/  IADD3 R14, P3, R16, UR7, RZ ;  /* 0x00000007100e7c10 */ /* 0x000fe2000ff7e0ff */
[----:B------:R-:W-:Y:S01]  /*bef0*/  HMMA.16816.F32.BF16 R96, R4, R30, RZ ;  /* 0x0000001e0460723c */ /* 0x000fe200000418ff */
[----:B------:R-:W2:Y:S02]  /*bf00*/  LDSM.16.M88.4 R28, [R212] ;  /* 0x00000000d41c783b */ /* 0x000ea40000000200 */
[----:B------:R-:W-:-:S02]  /*bf10*/  IADD3 R12, P2, R14, UR7, RZ ;  /* 0x000000070e0c7c10 */ /* 0x000fc4000ff5e0ff */
[----:B------:R-:W-:Y:S02]  /*bf20*/  IADD3.X R15, R17, UR5, RZ, P3, !PT ;  /* 0x00000005110f7c10 */ /* 0x000fe40009ffe4ff */
[----:B------:R-:W-:Y:S01]  /*bf30*/  ISETP.LT.OR P3, PT, R88, 0x41, P0 ;  /* 0x000000415800780c */ /* 0x000fe20000761670 */
[C---:B------:R-:W-:Y:S01]  /*bf40*/  HMMA.16816.F32.BF16 R116, R4.reuse, R26, RZ ;  /* 0x0000001a0474723c */ /* 0x040fe200000418ff */
[----:B------:R-:W-:Y:S01]  /*bf50*/  LDSM.16.M88.4 R24, [R211] ;  /* 0x00000000d318783b */ /* 0x000fe20000000200 */
[----:B------:R-:W-:Y:S02]  /*bf60*/  IADD3.X R13, R15, UR5, RZ, P2, !PT ;  /* 0x000000050f0d7c10 */ /* 0x000fe400097fe4ff */
[----:B------:R-:W-:Y:S02]  /*bf70*/  ISETP.NE.AND P2, PT, R3, RZ, PT ;  /* 0x000000ff0300720c */ /* 0x000fe40003f45270 */
[----:B------:R-:W-:Y:S02]  /*bf80*/  IADD3 R2, P0, R12, UR7, RZ ;  /* 0x000000070c027c10 */ /* 0x000fe4000ff1e0ff */
[----:B------:R-:W-:Y:S01]  /*bf90*/  HMMA.16816.F32.BF16 R108, R4, R22, RZ ;  /* 0x00000016046c723c */ /* 0x000fe200000418ff */
[----:B------:R-:W3:Y:S01]  /*bfa0*/  LDSM.16.M88.4 R4, [R209+0x2000] ;  /* 0x00200000d104783b */ /* 0x000ee20000000200 */
[----:B------:R-:W-:-:S06]  /*bfb0*/  IADD3.X R3, R13, UR5, RZ, P0, !PT ;  /* 0x000000050d037c10 */ /* 0x000fcc00087fe4ff */
[C---:B-1---5:R-:W-:Y:S01]  /*bfc0*/  HMMA.16816.F32.BF16 R132, R8.reuse, R60, R120 ;  /* 0x0000003c0884723c */ /* 0x062fe20000041878 */
[----:B------:R-:W-:Y:S01]  /*bfd0*/  @!PT LDS RZ, [RZ] ;  /* 0x00000000fffff984 */ /* 0x000fe20000000800 */
[----:B------:R-:W-:Y:S01]  /*bfe0*/  @!PT LDS RZ, [RZ] ;  /* 0x00000000fffff984 */ /* 0x000fe20000000800 */
[----:B------:R-:W-:Y:S01]  /*bff0*/  @!PT LDS RZ, [RZ] ;  /* 0x00000000fffff984 */ /* 0x000fe20000000800 */
[----:B------:R1:W-:Y:S04]  /*c000*/  LDGSTS.E.BYPASS.LTC128B.128 [R215+0x100], [R16.64], !P2 ;  /* 0x0010000010d77fae */ /* 0x0003e8000d101d48 */
[----:B------:R4:W-:Y:S03]  /*c010*/  LDGSTS.E.BYPASS.LTC128B.128 [R215+0x900], [R14.64], !P6 ;  /* 0x009000000ed77fae */ /* 0x0009e6000f101d48 */
[C---:B------:R-:W-:Y:S01]  /*c020*/  HMMA.16816.F32.BF16 R144, R8.reuse, R36, R104 ;  /* 0x000000240890723c */ /* 0x040fe20000041868 */
[----:B------:R4:W-:Y:S04]  /*c030*/  LDGSTS.E.BYPASS.LTC128B.128 [R215+0x1100], [R12.64], !P5 ;  /* 0x011000000cd77fae */ /* 0x0009e8000e901d48 */
[----:B------:R4:W-:Y:S03]  /*c040*/  LDGSTS.E.BYPASS.LTC128B.128 [R215+0x1900], [R2.64], !P4 ;  /* 0x0190000002d77fae */ /* 0x0009e6000e101d48 */
[C---:B------:R-:W-:Y:S08]  /*c050*/  HMMA.16816.F32.BF16 R156, R8.reuse, R32, R100 ;  /* 0x00000020089c723c */ /* 0x040ff00000041864 */
[----:B--2---:R-:W-:Y:S01]  /*c060*/  HMMA.16816.F32.BF16 R168, R8, R28, R92 ;  /* 0x0000001c08a8723c */ /* 0x004fe2000004185c */
[----:B-1----:R-:W-:-:S04]  /*c070*/  IADD3 R16, P0, R2, UR7, RZ ;  /* 0x0000000702107c10 */ /* 0x002fc8000ff1e0ff */
[----:B------:R-:W-:-:S03]  /*c080*/  IADD3.X R17, R3, UR5, RZ, P0, !PT ;  /* 0x0000000503117c10 */ /* 0x000fc600087fe4ff */
[C---:B---3--:R-:W-:Y:S01]  /*c090*/  HMMA.16816.F32.BF16 R76, R4.reuse, R60, R40 ;  /* 0x0000003c044c723c */ /* 0x048fe20000041828 */
[----:B------:R-:W-:Y:S01]  /*c0a0*/  ISETP.GT.AND P0, PT, R112, R247, PT ;  /* 0x000000f77000720c */ /* 0x000fe20003f04270 */
[----:B------:R1:W-:Y:S06]  /*c0b0*/  LDGSTS.E.BYPASS.LTC128B.128 [R215+0x2100], [R16.64], !P3 ;  /* 0x0210000010d77fae */ /* 0x0003ec000d901d48 */
[C---:B------:R-:W-:Y:S01]  /*c0c0*/  HMMA.16816.F32.BF16 R160, R4.reuse, R28, R52 ;  /* 0x0000001c04a0723c */ /* 0x040fe20000041834 */
[----:B------:R-:W-:Y:S04]  /*c0d0*/  LDSM.16.M88.4 R40, [R205+0x2000] ;  /* 0x00200000cd28783b */ /* 0x000fe80000000200 */
[----:B------:R-:W-:Y:S03]  /*c0e0*/  LDSM.16.M88.4 R52, [R205+0x800] ;  /* 0x00080000cd34783b */ /* 0x000fe60000000200 */
[C---:B------:R-:W-:Y:S01]  /*c0f0*/  HMMA.16816.F32.BF16 R88, R4.reuse, R24, R56 ;  /* 0x000000180458723c */ /* 0x040fe20000041838 */
[----:B------:R-:W-:Y:S04]  /*c100*/  LDSM.16.M88.4 R56, [R205] ;  /* 0x00000000cd38783b */ /* 0x000fe80000000200 */
[----:B----4-:R-:W-:Y:S03]  /*c110*/  LDSM.16.M88.4 R12, [R207] ;  /* 0x00000000cf0c783b */ /* 0x010fe60000000200 */
[C---:B------:R-:W-:Y:S01]  /*c120*/  HMMA.16816.F32.BF16 R72, R4.reuse, R32, R48 ;  /* 0x000000200448723c */ /* 0x040fe20000041830 */
[----:B------:R-:W-:Y:S04]  /*c130*/  LDSM.16.M88.4 R48, [R205+0x1000] ;  /* 0x00100000cd30783b */ /* 0x000fe80000000200 */
[----:B------:R-:W0:Y:S03]  /*c140*/  LDGDEPBAR ;  /* 0x00000000000079af */ /* 0x000e260000000000 */
[C---:B------:R-:W-:Y:S01]  /*c150*/  HMMA.16816.F32.BF16 R140, R4.reuse, R36, R44 ;  /* 0x00000024048c723c */ /* 0x040fe2000004182c */
[----:B-1----:R-:W1:Y:S04]  /*c160*/  LDSM.16.M88.4 R16, [R207+0x2000] ;  /* 0x00200000cf10783b */ /* 0x002e680000000200 */
[----:B------:R-:W2:Y:S03]  /*c170*/  LDSM.16.M88.4 R44, [R205+0x1800] ;  /* 0x00180000cd2c783b */ /* 0x000ea60000000200 */
[C---:B------:R-:W-:Y:S08]  /*c180*/  HMMA.16816.F32.BF16 R20, R4.reuse, R38, R64 ;  /* 0x000000260414723c */ /* 0x040ff00000041840 */
[-C--:B------:R-:W-:Y:S08]  /*c190*/  HMMA.16816.F32.BF16 R68, R4, R62.reuse, R68 ;  /* 0x0000003e0444723c */ /* 0x080ff00000041844 */
[----:B------:R-:W-:Y:S08]  /*c1a0*/  HMMA.16816.F32.BF16 R64, R8, R62, R152 ;  /* 0x0000003e0840723c */ /* 0x000ff00000041898 */
[----:B------:R-:W-:Y:S08]  /*c1b0*/  HMMA.16816.F32.BF16 R136, R4, R26, R108 ;  /* 0x0000001a0488723c */ /* 0x000ff0000004186c */
[----:B------:R-:W-:Y:S01]  /*c1c0*/  HMMA.16816.F32.BF16 R60, R8, R38, R148 ;  /* 0x00000026083c723c */ /* 0x000fe20000041894 */
[----:B------:R-:W-:Y:S07]  /*c1d0*/  LDSM.16.M88.4 R36, [R202] ;  /* 0x00000000ca24783b */ /* 0x000fee0000000200 */
[-C--:B------:R-:W-:Y:S08]  /*c1e0*/  HMMA.16816.F32.BF16 R172, R4, R34.reuse, R96 ;  /* 0x0000002204ac723c */ /* 0x080ff00000041860 */
[----:B------:R-:W-:Y:S01]  /*c1f0*/  HMMA.16816.F32.BF16 R108, R8, R34, R124 ;  /* 0x00000022086c723c */ /* 0x000fe2000004187c */
[----:B------:R-:W-:Y:S07]  /*c200*/  LDSM.16.M88.4 R32, [R202+0x800] ;  /* 0x00080000ca20783b */ /* 0x000fee0000000200 */
[----:B------:R-:W-:Y:S01]  /*c210*/  HMMA.16816.F32.BF16 R164, R4, R30, R116 ;  /* 0x0000001e04a4723c */ /* 0x000fe20000041874 */
[----:B------:R-:W-:Y:S07]  /*c220*/  LDSM.16.M88.4 R4, [R208+0x2000] ;  /* 0x00200000d004783b */ /* 0x000fee0000000200 */
[C---:B------:R-:W-:Y:S08]  /*c230*/  HMMA.16816.F32.BF16 R176, R8.reuse, R24, R80 ;  /* 0x0000001808b0723c */ /* 0x040ff00000041850 */
[C---:B------:R-:W-:Y:S01]  /*c240*/  HMMA.16816.F32.BF16 R128, R8.reuse, R30, R128 ;  /* 0x0000001e0880723c */ /* 0x040fe20000041880 */
[----:B------:R-:W-:Y:S07]  /*c250*/  LDSM.16.M88.4 R28, [R202+0x1000] ;  /* 0x00100000ca1c783b */ /* 0x000fee0000000200 */
[----:B------:R-:W-:Y:S01]  /*c260*/  HMMA.16816.F32.BF16 R124, R8, R26, R84 ;  /* 0x0000001a087c723c */ /* 0x000fe20000041854 */
[----:B------:R-:W-:Y:S04]  /*c270*/  LDSM.16.M88.4 R8, [R208] ;  /* 0x00000000d008783b */ /* 0x000fe80000000200 */
[----:B------:R-:W-:Y:S03]  /*c280*/  LDSM.16.M88.4 R24, [R202+0x1800] ;  /* 0x00180000ca18783b */ /* 0x000fe60000000200 */
[C---:B-1----:R-:W-:Y:S08]  /*c290*/  HMMA.16816.F32.BF16 R96, R16.reuse, R40, R88 ;  /* 0x000000281060723c */ /* 0x042ff00000041858 */
[----:B------:R-:W-:Y:S01]  /*c2a0*/  HMMA.16816.F32.BF16 R88, R16, R54, R20 ;  /* 0x000000361058723c */ /* 0x000fe20000041814 */
[----:B------:R-:W1:Y:S01]  /*c2b0*/  LDSM.16.M88.4 R20, [R202+0x2000] ;  /* 0x00200000ca14783b */ /* 0x000e620000000200 */
[----:B------:R-:W-:-:S06]  /*c2c0*/  DEPBAR.LE SB0, 0x0 ;  /* 0x000080000000791a */ /* 0x000fcc0000000000 */
[C---:B------:R-:W-:Y:S08]  /*c2d0*/  HMMA.16816.F32.BF16 R92, R16.reuse, R58, R68 ;  /* 0x0000003a105c723c */ /* 0x040ff00000041844 */
[----:B------:R-:W-:Y:S08]  /*c2e0*/  HMMA.16816.F32.BF16 R104, R16, R48, R72 ;  /* 0x000000301068723c */ /* 0x000ff00000041848 */
[----:B------:R-:W-:Y:S08]  /*c2f0*/  HMMA.16816.F32.BF16 R68, R12, R58, R64 ;  /* 0x0000003a0c44723c */ /* 0x000ff00000041840 */
[C---:B------:R-:W-:Y:S08]  /*c300*/  HMMA.16816.F32.BF16 R120, R16.reuse, R56, R76 ;  /* 0x000000381078723c */ /* 0x040ff0000004184c */
[----:B------:R-:W-:Y:S08]  /*c310*/  HMMA.16816.F32.BF16 R116, R16, R52, R140 ;  /* 0x000000341074723c */ /* 0x000ff0000004188c */
[C---:B------:R-:W-:Y:S08]  /*c320*/  HMMA.16816.F32.BF16 R72, R12.reuse, R56, R132 ;  /* 0x000000380c48723c */ /* 0x040ff00000041884 */
[C---:B------:R-:W-:Y:S08]  /*c330*/  HMMA.16816.F32.BF16 R64, R12.reuse, R52, R144 ;  /* 0x000000340c40723c */ /* 0x040ff00000041890 */
[----:B------:R-:W-:Y:S08]  /*c340*/  HMMA.16816.F32.BF16 R60, R12, R54, R60 ;  /* 0x000000360c3c723c */ /* 0x000ff0000004183c */
[----:B------:R-:W-:Y:S08]  /*c350*/  HMMA.16816.F32.BF16 R84, R16, R50, R172 ;  /* 0x000000321054723c */ /* 0x000ff000000418ac */
[C---:B------:R-:W-:Y:S08]  /*c360*/  HMMA.16816.F32.BF16 R56, R12.reuse, R48, R156 ;  /* 0x000000300c38723c */ /* 0x040ff0000004189c */
[----:B------:R-:W-:Y:S08]  /*c370*/  HMMA.16816.F32.BF16 R52, R12, R50, R108 ;  /* 0x000000320c34723c */ /* 0x000ff0000004186c */
[C---:B--2---:R-:W-:Y:S08]  /*c380*/  HMMA.16816.F32.BF16 R100, R16.reuse, R44, R160 ;  /* 0x0000002c1064723c */ /* 0x044ff000000418a0 */
[C---:B------:R-:W-:Y:S08]  /*c390*/  HMMA.16816.F32.BF16 R80, R16.reuse, R46, R164 ;  /* 0x0000002e1050723c */ /* 0x040ff000000418a4 */
[----:B------:R-:W-:Y:S08]  /*c3a0*/  HMMA.16816.F32.BF16 R76, R16, R42, R136 ;  /* 0x0000002a104c723c */ /* 0x000ff00000041888 */
[C---:B------:R-:W-:Y:S08]  /*c3b0*/  HMMA.16816.F32.BF16 R48, R12.reuse, R44, R168 ;  /* 0x0000002c0c30723c */ /* 0x040ff000000418a8 */
[C---:B------:R-:W-:Y:S08]  /*c3c0*/  HMMA.16816.F32.BF16 R44, R12.reuse, R46, R128 ;  /* 0x0000002e0c2c723c */ /* 0x040ff00000041880 */
[C---:B------:R-:W-:Y:S08]  /*c3d0*/  HMMA.16816.F32.BF16 R16, R12.reuse, R40, R176 ;  /* 0x000000280c10723c */ /* 0x040ff000000418b0 */
[----:B------:R-:W-:Y:S08]  /*c3e0*/  HMMA.16816.F32.BF16 R12, R12, R42, R124 ;  /* 0x0000002a0c0c723c */ /* 0x000ff0000004187c */
[C---:B-1----:R-:W-:Y:S08]  /*c3f0*/  HMMA.16816.F32.BF16 R136, R4.reuse, R20, R96 ;  /* 0x000000140488723c */ /* 0x042ff00000041860 */
[----:B------:R-:W-:Y:S08]  /*c400*/  HMMA.16816.F32.BF16 R76, R4, R22, R76 ;  /* 0x00000016044c723c */ /* 0x000ff0000004184c */
        /* <DEDUP_REMOVED lines=21> */
[----:B------:R-:W-:Y:S01]  /*c560*/  IADD3 R0, R186, -0x2, RZ ;  /* 0xfffffffeba007810 */ /* 0x000fe20007ffe0ff */
        /* <DEDUP_REMOVED lines=28> */
.L_x_1926:
[----:B------:R-:W-:Y:S05]  /*c730*/  BSYNC B0 ;  /* 0x0000000000007941 */ /* 0x000fea0003800000 */
.L_x_1925:
[----:B-1----:R-:W1:Y:S01]  /*c740*/  S2R R2, SR_TID.X ;  /* 0x0000000000027919 */ /* 0x002e620000002100 */
[----:B------:R-:W-:-:S03]  /*c750*/  LOP3.LUT R0, R187, 0xffffffe0, RZ, 0xc0, !PT ;  /* 0xffffffe0bb007812 */ /* 0x000fc600078ec0ff */
[----:B------:R-:W-:Y:S04]  /*c760*/  LDSM.16.MT88.4 R28, [R201] ;  /* 0x00000000c91c783b */ /* 0x000fe80000004200 */
[----:B------:R-:W0:Y:S01]  /*c770*/  LDGDEPBAR ;  /* 0x00000000000079af */ /* 0x000e220000000000 */
        /* <DEDUP_REMOVED lines=28> */
[----:B------:R-:W-:Y:S02]  /*c940*/  FMNMX.FTZ R3, R11, R3, !PT ;  /* 0x000000030b037209 */ /* 0x000fe40007810000 */
[----:B------:R-:W-:Y:S02]  /*c950*/  FSEL R89, R64, -INF , P2 ;  /* 0xff80000040597808 */ /* 0x000fe40001000000 */
        /* <DEDUP_REMOVED lines=23> */
[----:B------:R-:W-:Y:S01]  /*cad0*/  FSEL R113, R62, -INF , P4 ;  /* 0xff8000003e717808 */ /* 0x000fe20002000000 */
[----:B------:R-:W-:Y:S01]  /*cae0*/  LDSM.16.MT88.4 R40, [R203] ;  /* 0x00000000cb28783b */ /* 0x000fe20000004200 */
        /* <DEDUP_REMOVED lines=11> */
[C---:B------:R-:W-:Y:S02]  /*cba0*/  ISETP.GT.AND P4, PT, R0.reuse, 0x28, PT ;  /* 0x000000280000780c */ /* 0x040fe40003f84270 */
        /* <DEDUP_REMOVED lines=21> */
[----:B------:R-:W-:Y:S02]  /*cd00*/  FMNMX.FTZ R2, R91, R2, !PT ;  /* 0x000000025b027209 */ /* 0x000fe40007810000 */
        /* <DEDUP_REMOVED lines=50> */
[----:B------:R-:W-:-:S02]  /*d030*/  FMNMX.FTZ R4, R193, R0, !PT ;  /* 0x00000000c1047209 */ /* 0x000fc40007810000 */
        /* <DEDUP_REMOVED lines=8> */
[----:B------:R-:W-:Y:S02]  /*d0c0*/  FMNMX.FTZ R2, R156, R2, !PT ;  /* 0x000000029c027209 */ /* 0x000fe40007810000 */
[----:B------:R-:W-:Y:S02]  /*d0d0*/  FMNMX.FTZ R5, R188, R4, !PT ;  /* 0x00000004bc057209 */ /* 0x000fe40007810000 */
[----:B------:R-:W-:Y:S02]  /*d0e0*/  FMNMX.FTZ R0, R111, R0, !PT ;  /* 0x000000006f007209 */ /* 0x000fe40007810000 */
[----:B------:R-:W-:Y:S01]  /*d0f0*/  FSEL R153, R82, -INF , P5 ;  /* 0xff80000052997808 */ /* 0x000fe20002800000 */
[----:B------:R-:W2:Y:S01]  /*d100*/  SHFL.BFLY PT, R7, R5, 0x2, 0x1f ;  /* 0x0c401f0005077f89 */ /* 0x000ea200000e0000 */
[----:B------:R-:W-:-:S02]  /*d110*/  FMNMX.FTZ R2, R176, R2, !PT ;  /* 0x00000002b0027209 */ /* 0x000fc40007810000 */
[----:B------:R-:W-:Y:S02]  /*d120*/  FMNMX.FTZ R0, R112, R0, !PT ;  /* 0x0000000070007209 */ /* 0x000fe40007810000 */
[----:B------:R-:W-:Y:S02]  /*d130*/  FSEL R136, R83, -INF , P4 ;  /* 0xff80000053887808 */ /* 0x000fe40002000000 */
[----:B------:R-:W-:Y:S02]  /*d140*/  FMNMX.FTZ R2, R153, R2, !PT ;  /* 0x0000000299027209 */ /* 0x000fe40007810000 */
[----:B------:R-:W-:Y:S02]  /*d150*/  FMNMX.FTZ R0, R113, R0, !PT ;  /* 0x0000000071007209 */ /* 0x000fe40007810000 */
[----:B------:R-:W-:Y:S01]  /*d160*/  FSEL R187, R138, -INF , P3 ;  /* 0xff8000008abb7808 */ /* 0x000fe20001800000 */
[----:B------:R-:W-:Y:S01]  /*d170*/  IMAD.MOV.U32 R138, RZ, RZ, R186 ;  /* 0x000000ffff8a7224 */ /* 0x000fe200078e00ba */
[----:B------:R-:W-:-:S02]  /*d180*/  FMNMX.FTZ R2, R136, R2, !PT ;  /* 0x0000000288027209 */ /* 0x000fc40007810000 */
[----:B------:R-:W-:Y:S02]  /*d190*/  FMNMX.FTZ R4, R114, R0, !PT ;  /* 0x0000000072047209 */ /* 0x000fe40007810000 */
[----:B------:R-:W-:Y:S02]  /*d1a0*/  FSEL R189, R139, -INF , P2 ;  /* 0xff8000008bbd7808 */ /* 0x000fe40001000000 */
[----:B------:R-:W-:Y:S02]  /*d1b0*/  FMNMX.FTZ R2, R187, R2, !PT ;  /* 0x00000002bb027209 */ /* 0x000fe40007810000 */
[----:B------:R-:W-:Y:S02]  /*d1c0*/  FMNMX.FTZ R4, R142, R4, !PT ;  /* 0x000000048e047209 */ /* 0x000fe40007810000 */
[----:B------:R-:W-:Y:S02]  /*d1d0*/  FSEL R194, R78, -INF , P0 ;  /* 0xff8000004ec27808 */ /* 0x000fe40000000000 */
[----:B------:R-:W-:-:S02]  /*d1e0*/  FMNMX.FTZ R2, R189, R2, !PT ;  /* 0x00000002bd027209 */ /* 0x000fc40007810000 */
[----:B-1----:R-:W-:Y:S02]  /*d1f0*/  FMNMX.FTZ R0, R3, R6, !PT ;  /* 0x0000000603007209 */ /* 0x002fe40007810000 */
[----:B------:R-:W-:Y:S02]  /*d200*/  FMNMX.FTZ R4, R145, R4, !PT ;  /* 0x0000000491047209 */ /* 0x000fe40007810000 */
[----:B------:R-:W-:Y:S01]  /*d210*/  FSEL R199, R79, -INF , P6 ;  /* 0xff8000004fc77808 */ /* 0x000fe20003000000 */
[----:B------:R-:W1:Y:S01]  /*d220*/  SHFL.BFLY PT, R6, R0, 0x1, 0x1f ;  /* 0x0c201f0000067f89 */ /* 0x000e6200000e0000 */
[----:B------:R-:W-:Y:S02]  /*d230*/  FMNMX.FTZ R2, R194, R2, !PT ;  /* 0x00000002c2027209 */ /* 0x000fe40007810000 */
[----:B------:R-:W-:Y:S02]  /*d240*/  FMNMX.FTZ R4, R144, R4, !PT ;  /* 0x0000000490047209 */ /* 0x000fe40007810000 */
[----:B------:R-:W-:-:S02]  /*d250*/  FMNMX.FTZ R2, R199, R2, !PT ;  /* 0x00000002c7027209 */ /* 0x000fc40007810000 */
[----:B------:R-:W-:Y:S02]  /*d260*/  FMNMX.FTZ R4, R146, R4, !PT ;  /* 0x0000000492047209 */ /* 0x000fe40007810000 */
[----:B--2---:R-:W-:Y:S02]  /*d270*/  FMNMX.FTZ R3, R5, R7, !PT ;  /* 0x0000000705037209 */ /* 0x004fe40007810000 */
[----:B------:R-:W2:Y:S01]  /*d280*/  SHFL.BFLY PT, R5, R2, 0x2, 0x1f ;  /* 0x0c401f0002057f89 */ /* 0x000ea200000e0000 */
[----:B------:R-:W-:Y:S02]  /*d290*/  FMNMX.FTZ R4, R198, R4, !PT ;  /* 0x00000004c6047209 */ /* 0x000fe40007810000 */
[----:B------:R-:W-:Y:S01]  /*d2a0*/  FSEL R150, R46, -INF , P5 ;  /* 0xff8000002e967808 */ /* 0x000fe20002800000 */
[----:B------:R-:W3:Y:S01]  /*d2b0*/  SHFL.BFLY PT, R7, R3, 0x1, 0x1f ;  /* 0x0c201f0003077f89 */ /* 0x000ee200000e0000 */
[----:B------:R-:W-:Y:S02]  /*d2c0*/  FMNMX.FTZ R4, R217, R4, !PT ;  /* 0x00000004d9047209 */ /* 0x000fe40007810000 */
[----:B------:R-:W-:-:S02]  /*d2d0*/  FSEL R152, R47, -INF , P4 ;  /* 0xff8000002f987808 */ /* 0x000fc40002000000 */
[----:B------:R-:W-:Y:S02]  /*d2e0*/  FMNMX.FTZ R4, R150, R4, !PT ;  /* 0x0000000496047209 */ /* 0x000fe40007810000 */
[----:B------:R-:W-:Y:S02]  /*d2f0*/  FSEL R216, R18, -INF , P3 ;  /* 0xff80000012d87808 */ /* 0x000fe40001800000 */
[----:B------:R-:W-:Y:S02]  /*d300*/  FMNMX.FTZ R4, R152, R4, !PT ;  /* 0x0000000498047209 */ /* 0x000fe40007810000 */
[----:B-1----:R-:W-:Y:S02]  /*d310*/  FMNMX.FTZ R110, R0, R6, !PT ;  /* 0x00000006006e7209 */ /* 0x002fe40007810000 */
[----:B------:R-:W-:Y:S02]  /*d320*/  FSEL R218, R19, -INF , P2 ;  /* 0xff80000013da7808 */ /* 0x000fe40001000000 */
[----:B------:R-:W-:Y:S01]  /*d330*/  FMNMX.FTZ R0, R216, R4, !PT ;  /* 0x00000004d8007209 */ /* 0x000fe20007810000 */
[----:B------:R-:W-:Y:S01]  /*d340*/  FMUL.FTZ R4, R110, c[0x0][0x2d0] ;  /* 0x0000b4006e047a20 */ /* 0x000fe20000410000 */
[----:B------:R-:W-:Y:S01]  /*d350*/  FSEL R219, R22, -INF , P0 ;  /* 0xff80000016db7808 */ /* 0x000fe20000000000 */
[----:B------:R-:W-:Y:S01]  /*d360*/  LDSM.16.MT88.4 R16, [R200] ;  /* 0x00000000c810783b */ /* 0x000fe20000004200 */
[----:B------:R-:W-:-:S02]  /*d370*/  FMNMX.FTZ R0, R218, R0, !PT ;  /* 0x00000000da007209 */ /* 0x000fc40007810000 */
[----:B--2---:R-:W-:Y:S02]  /*d380*/  FMNMX.FTZ R2, R2, R5, !PT ;  /* 0x0000000502027209 */ /* 0x004fe40007810000 */
[----:B------:R-:W-:Y:S02]  /*d390*/  FSEL R220, R23, -INF , P6 ;  /* 0xff80000017dc7808 */ /* 0x000fe40003000000 */
[----:B------:R-:W-:Y:S01]  /*d3a0*/  FMNMX.FTZ R5, R219, R0, !PT ;  /* 0x00000000db057209 */ /* 0x000fe20007810000 */
[----:B------:R-:W1:Y:S01]  /*d3b0*/  SHFL.BFLY PT, R6, R2, 0x1, 0x1f ;  /* 0x0c201f0002067f89 */ /* 0x000e6200000e0000 */
[----:B---3--:R-:W-:Y:S02]  /*d3c0*/  FMNMX.FTZ R108, R3, R7, !PT ;  /* 0x00000007036c7209 */ /* 0x008fe40007810000 */
[----:B------:R-:W-:Y:S01]  /*d3d0*/  FMNMX.FTZ R5, R220, R5, !PT ;  /* 0x00000005dc057209 */ /* 0x000fe20007810000 */
[----:B------:R-:W-:Y:S01]  /*d3e0*/  LDSM.16.MT88.4 R20, [R204] ;  /* 0x00000000cc14783b */ /* 0x000fe20000004200 */
        /* <DEDUP_REMOVED lines=21> */
[----:B------:R-:W-:Y:S01]  /*d540*/  FFMA.FTZ R5, R26, c[0x0][0x2d0], -R4 ;  /* 0x0000b4001a057a23 */ /* 0x000fe20000010804 */
[----:B-1----:R-:W-:-:S05]  /*d550*/  F2FP.BF16.PACK_AB R10, R244, R243 ;  /* 0x000000f3f40a723e */ /* 0x002fca00000010ff */
[----:B------:R-:W-:Y:S01]  /*d560*/  MUFU.EX2 R228, R5 ;  /* 0x0000000500e47308 */ /* 0x000fe20000000800 */
        /* <DEDUP_REMOVED lines=39> */
[----:B------:R-:W2:Y:S04]  /*d7e0*/  LDSM.16.MT88.4 R32, [R203+0x800] ;  /* 0x00080000cb20783b */ /* 0x000ea80000004200 */
        /* <DEDUP_REMOVED lines=11> */
[----:B---3--:R-:W-:-:S07]  /*d8a0*/  FFMA.FTZ R6, R38, c[0x0][0x2d0], -R3 ;  /* 0x0000b40026067a23 */ /* 0x008fce0000010803 */
[C---:B------:R-:W-:Y:S01]  /*d8b0*/  HMMA.16816.F32.BF16 R20, R12.reuse, R40, RZ ;  /* 0x000000280c14723c */ /* 0x040fe200000418ff */
[----:B-----5:R-:W-:Y:S01]  /*d8c0*/  F2FP.BF16.PACK_AB R8, R234, R230 ;  /* 0x000000e6ea08723e */ /* 0x020fe200000010ff */
[----:B------:R3:W-:Y:S06]  /*d8d0*/  MUFU.EX2 R233, R6 ;  /* 0x0000000600e97308 */ /* 0x0007ec0000000800 */
[C---:B------:R-:W-:Y:S08]  /*d8e0*/  HMMA.16816.F32.BF16 R100, R12.reuse, R42, RZ ;  /* 0x0000002a0c64723c */ /* 0x040ff000000418ff */
[----:B------:R-:W-:Y:S01]  /*d8f0*/  HMMA.16816.F32.BF16 R120, R12, R30, RZ ;  /* 0x0000001e0c78723c */ /* 0x000fe200000418ff */
[----:B---3--:R-:W-:-:S02]  /*d900*/  FFMA.FTZ R6, R39, c[0x0][0x2d0], -R3 ;  /* 0x0000b40027067a23 */ /* 0x008fc40000010803 */
[----:B------:R-:W3:Y:S02]  /*d910*/  LDSM.16.MT88.4 R36, [R204+0x800] ;  /* 0x00080000cc24783b */ /* 0x000ee40000004200 */
[----:B------:R5:W1:Y:S02]  /*d920*/  MUFU.EX2 R232, R6 ;  /* 0x0000000600e87308 */ /* 0x000a640000000800 */
[----:B-----5:R-:W-:Y:S01]  /*d930*/  FFMA.FTZ R6, R72, c[0x0][0x2d0], -R0 ;  /* 0x0000b40048067a23 */ /* 0x020fe20000010800 */
[----:B-1----:R-:W-:-:S05]  /*d940*/  F2FP.BF16.PACK_AB R10, R232, R233 ;  /* 0x000000e9e80a723e */ /* 0x002fca00000010ff */
[----:B------:R1:W-:Y:S02]  /*d950*/  MUFU.EX2 R222, R6 ;  /* 0x0000000600de7308 */ /* 0x0003e40000000800 */
[----:B-1----:R-:W-:-:S06]  /*d960*/  FFMA.FTZ R6, R73, c[0x0][0x2d0], -R0 ;  /* 0x0000b40049067a23 */ /* 0x002fcc0000010800 */
[----:B------:R1:W5:Y:S02]  /*d970*/  MUFU.EX2 R221, R6 ;  /* 0x0000000600dd7308 */ /* 0x0003640000000800 */
[--C-:B-1----:R-:W-:Y:S01]  /*d980*/  FFMA.FTZ R6, R74, c[0x0][0x2d0], -R0.reuse ;  /* 0x0000b4004a067a23 */ /* 0x102fe20000010800 */
[----:B-----5:R-:W-:Y:S01]  /*d990*/  F2FP.BF16.PACK_AB R9, R221, R222 ;  /* 0x000000dedd09723e */ /* 0x020fe200000010ff */
[----:B------:R-:W-:Y:S01]  /*d9a0*/  HMMA.16816.F32.BF16 R72, R12, R28, RZ ;  /* 0x0000001c0c48723c */ /* 0x000fe200000418ff */
[----:B------:R-:W-:Y:S03]  /*d9b0*/  LDSM.16.MT88.4 R12, [R200+0x1000] ;  /* 0x00100000c80c783b */ /* 0x000fe60000004200 */
[----:B------:R1:W-:Y:S01]  /*d9c0*/  MUFU.EX2 R224, R6 ;  /* 0x0000000600e07308 */ /* 0x0003e20000000800 */
[----:B------:R-:W-:Y:S01]  /*d9d0*/  LDSM.16.MT88.4 R28, [R201+0x1000] ;  /* 0x00100000c91c783b */ /* 0x000fe20000004200 */
[----:B-1----:R-:W-:-:S06]  /*d9e0*/  FFMA.FTZ R6, R88, c[0x0][0x2d0], -R0 ;  /* 0x0000b40058067a23 */ /* 0x002fcc0000010800 */
[----:B------:R1:W5:Y:S02]  /*d9f0*/  MUFU.EX2 R223, R6 ;  /* 0x0000000600df7308 */ /* 0x0003640000000800 */
[----:B-1----:R-:W-:Y:S01]  /*da00*/  FFMA.FTZ R6, R89, c[0x0][0x2d0], -R4 ;  /* 0x0000b40059067a23 */ /* 0x002fe20000010804 */
[----:B-----5:R-:W-:-:S05]  /*da10*/  F2FP.BF16.PACK_AB R11, R223, R224 ;  /* 0x000000e0df0b723e */ /* 0x020fca00000010ff */
[----:B------:R1:W-:Y:S02]  /*da20*/  MUFU.EX2 R192, R6 ;  /* 0x0000000600c07308 */ /* 0x0003e40000000800 */
[C---:B------:R-:W-:Y:S08]  /*da30*/  HMMA.16816.F32.BF16 R104, R8.reuse, R24, R76 ;  /* 0x000000180868723c */ /* 0x040ff0000004184c */
[----:B--2---:R-:W-:Y:S01]  /*da40*/  HMMA.16816.F32.BF16 R76, R8, R32, R48 ;  /* 0x00000020084c723c */ /* 0x004fe20000041830 */
[----:B-1----:R-:W-:-:S04]  /*da50*/  FFMA.FTZ R6, R90, c[0x0][0x2d0], -R4 ;  /* 0x0000b4005a067a23 */ /* 0x002fc80000010804 */
[----:B------:R1:W2:Y:S03]  /*da60*/  MUFU.EX2 R191, R6 ;  /* 0x0000000600bf7308 */ /* 0x0002a60000000800 */
[C---:B------:R-:W-:Y:S08]  /*da70*/  HMMA.16816.F32.BF16 R68, R8.reuse, R26, R68 ;  /* 0x0000001a0844723c */ /* 0x040ff00000041844 */
[----:B------:R-:W-:Y:S01]  /*da80*/  HMMA.16816.F32.BF16 R44, R8, R34, R44 ;  /* 0x00000022082c723c */ /* 0x000fe2000004182c */
[----:B-1----:R-:W-:-:S07]  /*da90*/  FFMA.FTZ R6, R91, c[0x0][0x2d0], -R4 ;  /* 0x0000b4005b067a23 */ /* 0x002fce0000010804 */
[----:B----4-:R-:W-:Y:S01]  /*daa0*/  HMMA.16816.F32.BF16 R88, R8, R16, R56 ;  /* 0x000000100858723c */ /* 0x010fe20000041838 */
[----:B------:R1:W-:Y:S02]  /*dab0*/  MUFU.EX2 R196, R6 ;  /* 0x0000000600c47308 */ /* 0x0003e40000000800 */
[----:B-1----:R-:W-:-:S05]  /*dac0*/  FFMA.FTZ R6, R96, c[0x0][0x2d0], -R4 ;  /* 0x0000b40060067a23 */ /* 0x002fca0000010804 */
[C---:B---3--:R-:W-:Y:S01]  /*dad0*/  HMMA.16816.F32.BF16 R96, R8.reuse, R36, R64 ;  /* 0x000000240860723c */ /* 0x048fe20000041840 */
        /* <DEDUP_REMOVED lines=41> */
[--C-:B---3--:R-:W-:Y:S01]  /*dd70*/  FFMA.FTZ R6, R131, c[0x0][0x2d0], -R0.reuse ;  /* 0x0000b40083067a23 */ /* 0x108fe20000010800 */
[----:B----4-:R-:W-:Y:S01]  /*dd80*/  F2FP.BF16.PACK_AB R9, R173, R174 ;  /* 0x000000aead09723e */ /* 0x010fe200000010ff */
[----:B------:R-:W-:Y:S04]  /*dd90*/  LDSM.16.MT88.4 R128, [R200+0x2000] ;  /* 0x00200000c880783b */ /* 0x000fe80000004200 */
        /* <DEDUP_REMOVED lines=42> */
[----:B-1----:R-:W-:-:S07]  /*e040*/  FFMA.FTZ R6, R149, c[0x0][0x2d0], -R3 ;  /* 0x0000b40095067a23 */ /* 0x002fce0000010803 */
        /* <DEDUP_REMOVED lines=12> */
[----:B-1----:R-:W-:Y:S02]  /*e110*/  FFMA.FTZ R6, R147, c[0x0][0x2d0], -R3 ;  /* 0x0000b40093067a23 */ /* 0x002fe40000010803 */
[----:B------:R-:W1:Y:S04]  /*e120*/  LDSM.16.MT88.4 R144, [R204+0x2000] ;  /* 0x00200000cc90783b */ /* 0x000e680000004200 */
[----:B------:R4:W2:Y:S02]  /*e130*/  MUFU.EX2 R157, R6 ;  /* 0x00000006009d7308 */ /* 0x0008a40000000800 */
[----:B----4-:R-:W-:Y:S01]  /*e140*/  FFMA.FTZ R6, R156, c[0x0][0x2d0], -R0 ;  /* 0x0000b4009c067a23 */ /* 0x010fe20000010800 */
[----:B--2---:R-:W-:-:S05]  /*e150*/  F2FP.BF16.PACK_AB R10, R157, R158 ;  /* 0x0000009e9d0a723e */ /* 0x004fca00000010ff */
[----:B------:R2:W-:Y:S02]  /*e160*/  MUFU.EX2 R156, R6 ;  /* 0x00000006009c7308 */ /* 0x0005e40000000800 */
[----:B--2---:R-:W-:Y:S02]  /*e170*/  FFMA.FTZ R6, R176, c[0x0][0x2d0], -R0 ;  /* 0x0000b400b0067a23 */ /* 0x004fe40000010800 */
[----:B------:R-:W-:-:S04]  /*e180*/  IMAD.MOV.U32 R176, RZ, RZ, R138 ;  /* 0x000000ffffb07224 */ /* 0x000fc800078e008a */
[----:B------:R2:W4:Y:S02]  /*e190*/  MUFU.EX2 R114, R6 ;  /* 0x0000000600727308 */ /* 0x0005240000000800 */
[----:B--2---:R-:W-:Y:S01]  /*e1a0*/  FFMA.FTZ R6, R153, c[0x0][0x2d0], -R0 ;  /* 0x0000b40099067a23 */ /* 0x004fe20000010800 */
[----:B----4-:R-:W-:-:S05]  /*e1b0*/  F2FP.BF16.PACK_AB R9, R114, R156 ;  /* 0x0000009c7209723e */ /* 0x010fca00000010ff */
[----:B------:R2:W-:Y:S02]  /*e1c0*/  MUFU.EX2 R112, R6 ;  /* 0x0000000600707308 */ /* 0x0005e40000000800 */
[----:B--2---:R-:W-:-:S06]  /*e1d0*/  FFMA.FTZ R6, R136, c[0x0][0x2d0], -R0 ;  /* 0x0000b40088067a23 */ /* 0x004fcc0000010800 */
[----:B------:R2:W4:Y:S02]  /*e1e0*/  MUFU.EX2 R113, R6 ;  /* 0x0000000600717308 */ /* 0x0005240000000800 */
[----:B--2---:R-:W-:Y:S01]  /*e1f0*/  FFMA.FTZ R6, R175, c[0x0][0x2d0], -R4 ;  /* 0x0000b400af067a23 */ /* 0x004fe20000010804 */
[----:B----4-:R-:W-:-:S05]  /*e200*/  F2FP.BF16.PACK_AB R11, R113, R112 ;  /* 0x00000070710b723e */ /* 0x010fca00000010ff */
[----:B------:R2:W4:Y:S02]  /*e210*/  MUFU.EX2 R111, R6 ;  /* 0x00000006006f7308 */ /* 0x0005240000000800 */
[C---:B------:R-:W-:Y:S08]  /*e220*/  HMMA.16816.F32.BF16 R124, R8.reuse, R26, R76 ;  /* 0x0000001a087c723c */ /* 0x040ff0000004184c */
[----:B---3--:R-:W-:Y:S01]  /*e230*/  HMMA.16816.F32.BF16 R140, R8, R22, R72 ;  /* 0x00000016088c723c */ /* 0x008fe20000041848 */
[----:B--2---:R-:W-:-:S04]  /*e240*/  FFMA.FTZ R6, R154, c[0x0][0x2d0], -R4 ;  /* 0x0000b4009a067a23 */ /* 0x004fc80000010804 */
[----:B------:R2:W-:Y:S03]  /*e250*/  MUFU.EX2 R81, R6 ;  /* 0x0000000600517308 */ /* 0x0005e60000000800 */
[C---:B------:R-:W-:Y:S08]  /*e260*/  HMMA.16816.F32.BF16 R104, R8.reuse, R24, R104 ;  /* 0x000000180868723c */ /* 0x040ff00000041868 */
[----:B-----5:R-:W-:Y:S01]  /*e270*/  HMMA.16816.F32.BF16 R88, R8, R16, R88 ;  /* 0x000000100858723c */ /* 0x020fe20000041858 */
[----:B--2---:R-:W-:-:S07]  /*e280*/  FFMA.FTZ R6, R155, c[0x0][0x2d0], -R4 ;  /* 0x0000b4009b067a23 */ /* 0x004fce0000010804 */
[C---:B------:R-:W-:Y:S01]  /*e290*/  HMMA.16816.F32.BF16 R68, R8.reuse, R18, R68 ;  /* 0x000000120844723c */ /* 0x040fe20000041844 */
[----:B------:R2:W-:Y:S07]  /*e2a0*/  MUFU.EX2 R80, R6 ;  /* 0x0000000600507308 */ /* 0x0005ee0000000800 */
[C---:B------:R-:W-:Y:S08]  /*e2b0*/  HMMA.16816.F32.BF16 R100, R8.reuse, R12, R100 ;  /* 0x0000000c0864723c */ /* 0x040ff00000041864 */
[----:B------:R-:W-:Y:S01]  /*e2c0*/  HMMA.16816.F32.BF16 R64, R8, R14, R64 ;  /* 0x0000000e0840723c */ /* 0x000fe20000041840 */
[----:B--2---:R-:W-:-:S02]  /*e2d0*/  FFMA.FTZ R6, R137, c[0x0][0x2d0], -R4 ;  /* 0x0000b40089067a23 */ /* 0x004fc40000010804 */
[----:B------:R-:W-:Y:S02]  /*e2e0*/  FFMA.FTZ R4, R181, c[0x0][0x2d0], -R4 ;  /* 0x0000b400b5047a23 */ /* 0x000fe40000010804 */
[----:B------:R2:W-:Y:S03]  /*e2f0*/  MUFU.EX2 R77, R6 ;  /* 0x00000006004d7308 */ /* 0x0005e60000000800 */
[----:B------:R-:W-:Y:S01]  /*e300*/  HMMA.16816.F32.BF16 R136, R8, R20, R96 ;  /* 0x000000140888723c */ /* 0x000fe20000041860 */
[----:B------:R-:W3:Y:S04]  /*e310*/  LDSM.16.MT88.4 R96, [R201+0x2000] ;  /* 0x00200000c960783b */ /* 0x000ee80000004200 */
[----:B------:R5:W-:Y:S02]  /*e320*/  MUFU.EX2 R74, R4 ;  /* 0x00000004004a7308 */ /* 0x000be40000000800 */
[----:B------:R-:W-:-:S02]  /*e330*/  F2FP.BF16.PACK_AB R8, R165, R167 ;  /* 0x000000a7a508723e */ /* 0x000fc400000010ff */
[----:B----4-:R-:W-:Y:S01]  /*e340*/  F2FP.BF16.PACK_AB R10, R111, R161 ;  /* 0x000000a16f0a723e */ /* 0x010fe200000010ff */
[----:B--2---:R-:W-:-:S04]  /*e350*/  FFMA.FTZ R6, R198, c[0x0][0x2d0], -R5 ;  /* 0x0000b400c6067a23 */ /* 0x004fc80000010805 */
[----:B------:R2:W-:Y:S01]  /*e360*/  MUFU.EX2 R76, R6 ;  /* 0x00000006004c7308 */ /* 0x0005e20000000800 */
[----:B-----5:R-:W-:-:S07]  /*e370*/  FFMA.FTZ R4, R195, c[0x0][0x2d0], -R3 ;  /* 0x0000b400c3047a23 */ /* 0x020fce0000010803 */
[----:B------:R4:W-:Y:S01]  /*e380*/  MUFU.EX2 R56, R4 ;  /* 0x0000000400387308 */ /* 0x0009e20000000800 */
[----:B--2---:R-:W-:-:S07]  /*e390*/  FFMA.FTZ R6, R217, c[0x0][0x2d0], -R5 ;  /* 0x0000b400d9067a23 */ /* 0x004fce0000010805 */
[----:B------:R2:W5:Y:S01]  /*e3a0*/  MUFU.EX2 R73, R6 ;  /* 0x0000000600497308 */ /* 0x0005620000000800 */
[----:B----4-:R-:W-:-:S07]  /*e3b0*/  FFMA.FTZ R4, R197, c[0x0][0x2d0], -R3 ;  /* 0x0000b400c5047a23 */ /* 0x010fce0000010803 */
[----:B------:R4:W1:Y:S01]  /*e3c0*/  MUFU.EX2 R58, R4 ;  /* 0x00000004003a7308 */ /* 0x0008620000000800 */
[----:B--2---:R-:W-:Y:S01]  /*e3d0*/  FFMA.FTZ R6, R150, c[0x0][0x2d0], -R5 ;  /* 0x0000b40096067a23 */ /* 0x004fe20000010805 */
[----:B-----5:R-:W-:-:S06]  /*e3e0*/  F2FP.BF16.PACK_AB R9, R73, R76 ;  /* 0x0000004c4909723e */ /* 0x020fcc00000010ff */
[----:B------:R2:W-:Y:S01]  /*e3f0*/  MUFU.EX2 R72, R6 ;  /* 0x0000000600487308 */ /* 0x0005e20000000800 */
[--C-:B----4-:R-:W-:Y:S02]  /*e400*/  FFMA.FTZ R4, R193, c[0x0][0x2d0], -R3.reuse ;  /* 0x0000b400c1047a23 */ /* 0x110fe40000010803 */
[----:B------:R-:W-:-:S05]  /*e410*/  FFMA.FTZ R3, R188, c[0x0][0x2d0], -R3 ;  /* 0x0000b400bc037a23 */ /* 0x000fca0000010803 */
[----:B------:R4:W-:Y:S01]  /*e420*/  MUFU.EX2 R57, R4 ;  /* 0x0000000400397308 */ /* 0x0009e20000000800 */
[----:B--2---:R-:W-:Y:S01]  /*e430*/  FFMA.FTZ R6, R152, c[0x0][0x2d0], -R5 ;  /* 0x0000b40098067a23 */ /* 0x004fe20000010805 */
[----:B-1----:R-:W-:-:S06]  /*e440*/  F2FP.BF16.PACK_AB R152, R58, R56 ;  /* 0x000000383a98723e */ /* 0x002fcc00000010ff */
[----:B------:R-:W1:Y:S01]  /*e450*/  MUFU.EX2 R59, R6 ;  /* 0x00000006003b7308 */ /* 0x000e620000000800 */
[----:B----4-:R-:W-:-:S04]  /*e460*/  FADD.FTZ R4, R241, R239 ;  /* 0x000000eff1047221 */ /* 0x010fc80000010000 */
        /* <DEDUP_REMOVED lines=15> */
[----:B------:R-:W4:Y:S07]  /*e560*/  LDSM.16.MT88.4 R16, [R203+0x2000] ;  /* 0x00200000cb10783b */ /* 0x000f2e0000004200 */
[----:B------:R-:W-:Y:S01]  /*e570*/  HMMA.16816.F32.BF16 R36, R8, R14, R36 ;  /* 0x0000000e0824723c */ /* 0x000fe20000041824 */
[--C-:B-1----:R-:W-:Y:S01]  /*e580*/  FFMA.FTZ R3, R194, c[0x0][0x2d0], -R0.reuse ;  /* 0x0000b400c2037a23 */ /* 0x102fe20000010800 */
[----:B--2---:R-:W-:Y:S01]  /*e590*/  F2FP.BF16.PACK_AB R153, R22, R24 ;  /* 0x000000181699723e */ /* 0x004fe200000010ff */
[----:B------:R-:W-:-:S02]  /*e5a0*/  FFMA.FTZ R0, R199, c[0x0][0x2d0], -R0 ;  /* 0x0000b400c7007a23 */ /* 0x000fc40000010800 */
[----:B------:R1:W-:Y:S08]  /*e5b0*/  MUFU.EX2 R21, R3 ;  /* 0x0000000300157308 */ /* 0x0003f00000000800 */
[----:B------:R2:W5:Y:S01]  /*e5c0*/  MUFU.EX2 R20, R0 ;  /* 0x0000000000147308 */ /* 0x0005620000000800 */
[----:B-1----:R-:W-:-:S04]  /*e5d0*/  FADD.FTZ R3, R242, R229 ;  /* 0x000000e5f2037221 */ /* 0x002fc80000010000 */
[----:B------:R-:W-:Y:S02]  /*e5e0*/  FADD.FTZ R6, R228, R3 ;  /* 0x00000003e4067221 */ /* 0x000fe40000010000 */
[----:B--2---:R-:W-:Y:S01]  /*e5f0*/  FFMA.FTZ R0, R216, c[0x0][0x2d0], -R5 ;  /* 0x0000b400d8007a23 */ /* 0x004fe20000010805 */
[----:B-----5:R-:W-:-:S03]  /*e600*/  F2FP.BF16.PACK_AB R155, R20, R21 ;  /* 0x00000015149b723e */ /* 0x020fc600000010ff */
[----:B------:R1:W-:Y:S04]  /*e610*/  MUFU.EX2 R12, R0 ;  /* 0x00000000000c7308 */ /* 0x0003e80000000800 */
[C---:B------:R-:W-:Y:S07]  /*e620*/  HMMA.16816.F32.BF16 R116, R152.reuse, R128, R104 ;  /* 0x000000809874723c */ /* 0x040fee0000041868 */
[----:B------:R-:W-:Y:S01]  /*e630*/  F2FP.BF16.PACK_AB R104, R80, R81 ;  /* 0x000000515068723e */ /* 0x000fe200000010ff */
[----:B------:R-:W-:Y:S01]  /*e640*/  HMMA.16816.F32.BF16 R124, R152, R130, R124 ;  /* 0x00000082987c723c */ /* 0x000fe2000004187c */
[----:B------:R-:W-:Y:S01]  /*e650*/  F2FP.BF16.PACK_AB R106, R74, R77 ;  /* 0x0000004d4a6a723e */ /* 0x000fe200000010ff */
[----:B-1----:R-:W-:-:S04]  /*e660*/  FFMA.FTZ R0, R218, c[0x0][0x2d0], -R5 ;  /* 0x0000b400da007a23 */ /* 0x002fc80000010805 */
[----:B------:R1:W2:Y:S02]  /*e670*/  MUFU.EX2 R9, R0 ;  /* 0x0000000000097308 */ /* 0x0002a40000000800 */
[C---:B------:R-:W-:Y:S08]  /*e680*/  HMMA.16816.F32.BF16 R136, R152.reuse, R144, R136 ;  /* 0x000000909888723c */ /* 0x040ff00000041888 */
[----:B------:R-:W-:Y:S01]  /*e690*/  HMMA.16816.F32.BF16 R140, R152, R146, R140 ;  /* 0x00000092988c723c */ /* 0x000fe2000004188c */
[----:B-1----:R-:W-:Y:S01]  /*e6a0*/  FFMA.FTZ R0, R219, c[0x0][0x2d0], -R5 ;  /* 0x0000b400db007a23 */ /* 0x002fe20000010805 */
[----:B--2---:R-:W-:-:S06]  /*e6b0*/  F2FP.BF16.PACK_AB R105, R9, R12 ;  /* 0x0000000c0969723e */ /* 0x004fcc00000010ff */
[C---:B---3--:R-:W-:Y:S01]  /*e6c0*/  HMMA.16816.F32.BF16 R88, R152.reuse, R96, R88 ;  /* 0x000000609858723c */ /* 0x048fe20000041858 */
        /* <DEDUP_REMOVED lines=95> */
.L_x_1928:
[----:B------:R-:W-:Y:S04]  /*ecc0*/  DEPBAR.LE SB0, 0x0 ;  /* 0x000080000000791a */ /* 0x000fe80000000000 */
[----:B------:R-:W-:Y:S01]  /*ecd0*/  WARPSYNC 0xffffffff ;  /* 0xffffffff00007948 */ /* 0x000fe20003800000 */
[----:B------:R-:W-:Y:S01]  /*ece0*/  BAR.SYNC.DEFER_BLOCKING 0x0 ;  /* 0x0000000000007b1d */ /* 0x000fe20000010000 */
[----:B------:R-:W-:Y:S01]  /*ecf0*/  SHF.R.S32.HI R2, RZ, 0x1f, R216 ;  /* 0x0000001fff027819 */ /* 0x000fe200000114d8 */
[----:B------:R-:W-:Y:S01]  /*ed00*/  IMAD.WIDE.U32 R68, R216, c[0x0][0x208], RZ ;  /* 0x00008200d8447a25 */ /* 0x000fe200078e00ff */
[----:B------:R-:W-:Y:S02]  /*ed10*/  MOV R72, R248 ;  /* 0x000000f800487202 */ /* 0x000fe40000000f00 */
[----:B------:R-:W-:Y:S01]  /*ed20*/  MOV R73, R252 ;  /* 0x000000fc00497202 */ /* 0x000fe20000000f00 */
[----:B------:R-:W-:Y:S01]  /*ed30*/  IMAD R2, R2, c[0x0][0x208], RZ ;  /* 0x0000820002027a24 */ /* 0x000fe200078e02ff */
[----:B------:R-:W-:Y:S02]  /*ed40*/  MOV R110, c[0x0][0x208] ;  /* 0x00008200006e7a02 */ /* 0x000fe40000000f00 */
[----:B------:R-:W-:Y:S01]  /*ed50*/  MOV R74, 0x5 ;  /* 0x00000005004a7802 */ /* 0x000fe20000000f00 */
[----:B------:R-:W-:Y:S01]  /*ed60*/  IMAD R2, R216, c[0x0][0x20c], R2 ;  /* 0x00008300d8027a24 */ /* 0x000fe200078e0202 */
[----:B------:R-:W-:Y:S01]  /*ed70*/  SHF.L.U32 R190, R110, 0x5, RZ ;  /* 0x000000056ebe7819 */ /* 0x000fe200000006ff */
[----:B------:R-:W-:Y:S01]  /*ed80*/  IMAD.WIDE.U32 R72, R68, 0x50, R72 ;  /* 0x0000005044487825 */ /* 0x000fe200078e0048 */
[----:B------:R-:W-:Y:S02]  /*ed90*/  SHF.L.U64.HI R110, R110, R74, c[0x0][0x20c] ;  /* 0x000083006e6e7619 */ /* 0x000fe4000001024a */
[----:B------:R-:W-:Y:S02]  /*eda0*/  IADD3 R2, R69, R2, RZ ;  /* 0x0000000245027210 */ /* 0x000fe40007ffe0ff */
[----:B------:R-:W-:Y:S03]  /*edb0*/  LEA R112, P0, R72, c[0x0][0x1f8], 0x1 ;  /* 0x00007e0048707a11 */ /* 0x000fe600078008ff */
[----:B------:R-:W-:Y:S01]  /*edc0*/  IMAD R2, R2, 0x50, RZ ;  /* 0x0000005002027824 */ /* 0x000fe200078e02ff */
[----:B------:R-:W-:Y:S04]  /*edd0*/  LDSM.16.M88.4 R80, [R206] ;  /* 0x00000000ce50783b */ /* 0x000fe80000000200 */
[----:B------:R-:W-:Y:S04]  /*ede0*/  IADD3 R2, R73, R2, RZ ;  /* 0x0000000249027210 */ /* 0x000fe80007ffe0ff */
[----:B------:R-:W-:Y:S02]  /*edf0*/  LEA.HI.X R113, R72, c[0x0][0x1fc], R2, 0x1, P0 ;  /* 0x00007f0048717a11 */ /* 0x000fe400000f0c02 */
[----:B------:R-:W-:Y:S01]  /*ee00*/  IADD3 R108, P0, R112, R190, RZ ;  /* 0x000000be706c7210 */ /* 0x000fe20007f1e0ff */
[----:B------:R-:W1:Y:S03]  /*ee10*/  LDSM.16.M88.4 R16, [R115] ;  /* 0x000000007310783b */ /* 0x000e660000000200 */
[----:B------:R-:W-:Y:S02]  /*ee20*/  IADD3.X R109, R113, R110, RZ, P0, !PT ;  /* 0x0000006e716d7210 */ /* 0x000fe400007fe4ff */
[----:B------:R-:W-:Y:S03]  /*ee30*/  IADD3 R188, P3, R108, R190, RZ ;  /* 0x000000be6cbc7210 */ /* 0x000fe60007f7e0ff */
[----:B------:R-:W2:Y:S01]  /*ee40*/  LDSM.16.M88.4 R76, [R206+0x2000] ;  /* 0x00200000ce4c783b */ /* 0x000ea20000000200 */
[----:B------:R-:W-:Y:S07]  /*ee50*/  IADD3.X R189, R109, R110, RZ, P3, !PT ;  /* 0x0000006e6dbd7210 */ /* 0x000fee0001ffe4ff */
[----:B------:R-:W3:Y:S08]  /*ee60*/  LDSM.16.M88.4 R32, [R115+0x800] ;  /* 0x000800007320783b */ /* 0x000ef00000000200 */
[----:B------:R-:W4:Y:S08]  /*ee70*/  LDSM.16.M88.4 R48, [R115+0x1000] ;  /* 0x001000007330783b */ /* 0x000f300000000200 */
[----:B------:R-:W5:Y:S01]  /*ee80*/  LDSM.16.M88.4 R64, [R115+0x1800] ;  /* 0x001800007340783b */ /* 0x000f620000000200 */
[-C--:B-1----:R-:W-:Y:S07]  /*ee90*/  HMMA.16816.F32.BF16 R4, R80, R16.reuse, RZ ;  /* 0x000000105004723c */ /* 0x082fee00000418ff */
[----:B------:R-:W1:Y:S01]  /*eea0*/  LDSM.16.M88.4 R156, [R115+0x2000] ;  /* 0x00200000739c783b */ /* 0x000e620000000200 */
[C---:B--2---:R-:W-:Y:S07]  /*eeb0*/  HMMA.16816.F32.BF16 R8, R76.reuse, R16, RZ ;  /* 0x000000104c08723c */ /* 0x044fee00000418ff */
[----:B------:R-:W-:Y:S01]  /*eec0*/  LDSM.16.M88.4 R160, [R209] ;  /* 0x00000000d1a0783b */ /* 0x000fe20000000200 */
[-C--:B------:R-:W-:Y:S07]  /*eed0*/  HMMA.16816.F32.BF16 R12, R76, R18.reuse, RZ ;  /* 0x000000124c0c723c */ /* 0x080fee00000418ff */
[----:B------:R-:W2:Y:S01]  /*eee0*/  LDSM.16.M88.4 R164, [R210] ;  /* 0x00000000d2a4783b */ /* 0x000ea20000000200 */
[C---:B------:R-:W-:Y:S07]  /*eef0*/  HMMA.16816.F32.BF16 R16, R80.reuse, R18, RZ ;  /* 0x000000125010723c */ /* 0x040fee00000418ff */
[----:B------:R-:W1:Y:S01]  /*ef00*/  LDSM.16.M88.4 R168, [R209+0x2000] ;  /* 0x00200000d1a8783b */ /* 0x000e620000000200 */
[-C--:B---3--:R-:W-:Y:S07]  /*ef10*/  HMMA.16816.F32.BF16 R20, R80, R32.reuse, RZ ;  /* 0x000000205014723c */ /* 0x088fee00000418ff */
[----:B------:R-:W3:Y:S01]  /*ef20*/  LDSM.16.M88.4 R172, [R214] ;  /* 0x00000000d6ac783b */ /* 0x000ee20000000200 */
[C---:B------:R-:W-:Y:S07]  /*ef30*/  HMMA.16816.F32.BF16 R24, R76.reuse, R32, RZ ;  /* 0x000000204c18723c */ /* 0x040fee00000418ff */
[----:B------:R-:W1:Y:S01]  /*ef40*/  LDSM.16.M88.4 R176, [R213] ;  /* 0x00000000d5b0783b */ /* 0x000e620000000200 */
[-C--:B------:R-:W-:Y:S07]  /*ef50*/  HMMA.16816.F32.BF16 R28, R76, R34.reuse, RZ ;  /* 0x000000224c1c723c */ /* 0x080fee00000418ff */
[----:B------:R-:W1:Y:S01]  /*ef60*/  LDSM.16.M88.4 R180, [R212] ;  /* 0x00000000d4b4783b */ /* 0x000e620000000200 */
[C---:B------:R-:W-:Y:S07]  /*ef70*/  HMMA.16816.F32.BF16 R32, R80.reuse, R34, RZ ;  /* 0x000000225020723c */ /* 0x040fee00000418ff */
[----:B------:R-:W1:Y:S01]  /*ef80*/  LDSM.16.M88.4 R184, [R211] ;  /* 0x00000000d3b8783b */ /* 0x000e620000000200 */
[-C--:B----4-:R-:W-:Y:S07]  /*ef90*/  HMMA.16816.F32.BF16 R36, R80, R48.reuse, RZ ;  /* 0x000000305024723c */ /* 0x090fee00000418ff */
[----:B------:R-:W4:Y:S04]  /*efa0*/  LDL R217, [R1+0x8] ;  /* 0x0000080001d97983 */ /* 0x000f280000100800 */
[----:B------:R-:W-:Y:S01]  /*efb0*/  @!PT LDS RZ, [RZ] ;  /* 0x00000000fffff984 */ /* 0x000fe20000000800 */
[----:B------:R-:W-:Y:S01]  /*efc0*/  @!PT LDS RZ, [RZ] ;  /* 0x00000000fffff984 */ /* 0x000fe20000000800 */
[----:B------:R-:W-:Y:S01]  /*efd0*/  @!PT LDS RZ, [RZ] ;  /* 0x00000000fffff984 */ /* 0x000fe20000000800 */
[----:B------:R1:W-:Y:S01]  /*efe0*/  LDGSTS.E.BYPASS.LTC128B.128 [R215+0x100], [R112.64], !P1 ;  /* 0x0010000070d77fae */ /* 0x0003e2000c901d48 */
[C---:B------:R-:W-:Y:S07]  /*eff0*/  HMMA.16816.F32.BF16 R40, R76.reuse, R48, RZ ;  /* 0x000000304c28723c */ /* 0x040fee00000418ff */
[----:B------:R1:W-:Y:S01]  /*f000*/  LDGSTS.E.BYPASS.LTC128B.128 [R215+0x900], [R108.64], !P1 ;  /* 0x009000006cd77fae */ /* 0x0003e2000c901d48 */
[-C--:B------:R-:W-:Y:S07]  /*f010*/  HMMA.16816.F32.BF16 R44, R76, R50.reuse, RZ ;  /* 0x000000324c2c723c */ /* 0x080fee00000418ff */
[----:B------:R1:W-:Y:S01]  /*f020*/  LDGSTS.E.BYPASS.LTC128B.128 [R215+0x1100], [R188.64], !P1 ;  /* 0x01100000bcd77fae */ /* 0x0003e2000c901d48 */
[C---:B------:R-:W-:Y:S08]  /*f030*/  HMMA.16816.F32.BF16 R48, R80.reuse, R50, RZ ;  /* 0x000000325030723c */ /* 0x040ff000000418ff */
[-C--:B-----5:R-:W-:Y:S08]  /*f040*/  HMMA.16816.F32.BF16 R52, R80, R64.reuse, RZ ;  /* 0x000000405034723c */ /* 0x0a0ff000000418ff */
[C---:B------:R-:W-:Y:S08]  /*f050*/  HMMA.16816.F32.BF16 R56, R76.reuse, R64, RZ ;  /* 0x000000404c38723c */ /* 0x040ff000000418ff */
[-C--:B------:R-:W-:Y:S08]  /*f060*/  HMMA.16816.F32.BF16 R60, R76, R66.reuse, RZ ;  /* 0x000000424c3c723c */ /* 0x080ff000000418ff */
[C---:B------:R-:W-:Y:S08]  /*f070*/  HMMA.16816.F32.BF16 R64, R80.reuse, R66, RZ ;  /* 0x000000425040723c */ /* 0x040ff000000418ff */
[-C--:B-1----:R-:W-:Y:S08]  /*f080*/  HMMA.16816.F32.BF16 R68, R80, R156.reuse, RZ ;  /* 0x0000009c5044723c */ /* 0x082ff000000418ff */
[C---:B------:R-:W-:Y:S07]  /*f090*/  HMMA.16816.F32.BF16 R72, R76.reuse, R156, RZ ;  /* 0x0000009c4c48723c */ /* 0x040fee00000418ff */
[----:B------:R-:W-:Y:S01]  /*f0a0*/  IADD3 R156, P2, R188, R190, RZ ;  /* 0x000000bebc9c7210 */ /* 0x000fe20007f5e0ff */
[-C--:B------:R-:W-:Y:S04]  /*f0b0*/  HMMA.16816.F32.BF16 R76, R76, R158.reuse, RZ ;  /* 0x0000009e4c4c723c */ /* 0x080fe800000418ff */
[----:B------:R-:W-:Y:S02]  /*f0c0*/  IADD3.X R157, R189, R110, RZ, P2, !PT ;  /* 0x0000006ebd9d7210 */ /* 0x000fe400017fe4ff */
[----:B------:R-:W-:Y:S02]  /*f0d0*/  IADD3 R112, P0, R156, R190, RZ ;  /* 0x000000be9c707210 */ /* 0x000fe40007f1e0ff */
[----:B------:R-:W-:Y:S01]  /*f0e0*/  HMMA.16816.F32.BF16 R80, R80, R158, RZ ;  /* 0x0000009e5050723c */ /* 0x000fe200000418ff */
[----:B------:R1:W-:Y:S03]  /*f0f0*/  LDGSTS.E.BYPASS.LTC128B.128 [R215+0x1900], [R156.64], !P1 ;  /* 0x019000009cd77fae */ /* 0x0003e6000c901d48 */
[----:B------:R-:W-:Y:S02]  /*f100*/  IADD3.X R113, R157, R110, RZ, P0, !PT ;  /* 0x0000006e9d717210 */ /* 0x000fe400007fe4ff */
[C---:B------:R-:W-:Y:S02]  /*f110*/  ISETP.GT.AND P0, PT, R216.reuse, R247, PT ;  /* 0x000000f7d800720c */ /* 0x040fe40003f04270 */
[-C--:B--2---:R-:W-:Y:S01]  /*f120*/  HMMA.16816.F32.BF16 R4, R160, R164.reuse, R4 ;  /* 0x000000a4a004723c */ /* 0x084fe20000041804 */
[----:B------:R2:W-:Y:S04]  /*f130*/  LDGSTS.E.BYPASS.LTC128B.128 [R215+0x2100], [R112.64], !P1 ;  /* 0x0210000070d77fae */ /* 0x0005e8000c901d48 */
[----:B------:R-:W-:Y:S03]  /*f140*/  IADD3 R216, R216, -0x1, RZ ;  /* 0xffffffffd8d87810 */ /* 0x000fe60007ffe0ff */
[C---:B------:R-:W-:Y:S01]  /*f150*/  HMMA.16816.F32.BF16 R8, R168.reuse, R164, R8 ;  /* 0x000000a4a808723c */ /* 0x040fe20000041808 */
[----:B------:R-:W-:Y:S07]  /*f160*/  LDSM.16.M88.4 R188, [R205] ;  /* 0x00000000cdbc783b */ /* 0x000fee0000000200 */
[-C--:B------:R-:W-:Y:S01]  /*f170*/  HMMA.16816.F32.BF16 R12, R168, R166.reuse, R12 ;  /* 0x000000a6a80c723c */ /* 0x080fe2000004180c */
[----:B------:R-:W0:Y:S07]  /*f180*/  LDGDEPBAR ;  /* 0x00000000000079af */ /* 0x000e2e0000000000 */
[C---:B------:R-:W-:Y:S01]  /*f190*/  HMMA.16816.F32.BF16 R16, R160.reuse, R166, R16 ;  /* 0x000000a6a010723c */ /* 0x040fe20000041810 */
[----:B-1----:R-:W1:Y:S07]  /*f1a0*/  LDSM.16.M88.4 R156, [R207] ;  /* 0x00000000cf9c783b */ /* 0x002e6e0000000200 */
[-C--:B---3--:R-:W-:Y:S01]  /*f1b0*/  HMMA.16816.F32.BF16 R20, R160, R172.reuse, R20 ;  /* 0x000000aca014723c */ /* 0x088fe20000041814 */
[----:B------:R-:W3:Y:S07]  /*f1c0*/  LDSM.16.M88.4 R192, [R207+0x2000] ;  /* 0x00200000cfc0783b */ /* 0x000eee0000000200 */
[C---:B------:R-:W-:Y:S01]  /*f1d0*/  HMMA.16816.F32.BF16 R24, R168.reuse, R172, R24 ;  /* 0x000000aca818723c */ /* 0x040fe20000041818 */
[----:B------:R-:W5:Y:S07]  /*f1e0*/  LDSM.16.M88.4 R196, [R205+0x800] ;  /* 0x00080000cdc4783b */ /* 0x000f6e0000000200 */
[-C--:B------:R-:W-:Y:S01]  /*f1f0*/  HMMA.16816.F32.BF16 R28, R168, R174.reuse, R28 ;  /* 0x000000aea81c723c */ /* 0x080fe2000004181c */
[----:B------:R-:W1:Y:S07]  /*f200*/  LDSM.16.M88.4 R164, [R205+0x1000] ;  /* 0x00100000cda4783b */ /* 0x000e6e0000000200 */
        /* <DEDUP_REMOVED lines=17> */
[----:B------:R-:W2:Y:S07]  /*f320*/  LDSM.16.M88.4 R160, [R205+0x1800] ;  /* 0x00180000cda0783b */ /* 0x000eae0000000200 */
[-C--:B-1----:R-:W-:Y:S01]  /*f330*/  HMMA.16816.F32.BF16 R4, R156, R188.reuse, R4 ;  /* 0x000000bc9c04723c */ /* 0x082fe20000041804 */
[----:B------:R-:W1:Y:S07]  /*f340*/  LDSM.16.M88.4 R184, [R202+0x800] ;  /* 0x00080000cab8783b */ /* 0x000e6e0000000200 */
[C---:B---3--:R-:W-:Y:S08]  /*f350*/  HMMA.16816.F32.BF16 R8, R192.reuse, R188, R8 ;  /* 0x000000bcc008723c */ /* 0x048ff00000041808 */
[-C--:B------:R-:W-:Y:S08]  /*f360*/  HMMA.16816.F32.BF16 R12, R192, R190.reuse, R12 ;  /* 0x000000bec00c723c */ /* 0x080ff0000004180c */
[C---:B------:R-:W-:Y:S01]  /*f370*/  HMMA.16816.F32.BF16 R16, R156.reuse, R190, R16 ;  /* 0x000000be9c10723c */ /* 0x040fe20000041810 */
[----:B------:R-:W3:Y:S07]  /*f380*/  LDSM.16.M88.4 R188, [R202+0x1000] ;  /* 0x00100000cabc783b */ /* 0x000eee0000000200 */
[-C--:B-----5:R-:W-:Y:S08]  /*f390*/  HMMA.16816.F32.BF16 R20, R156, R196.reuse, R20 ;  /* 0x000000c49c14723c */ /* 0x0a0ff00000041814 */
[C---:B------:R-:W-:Y:S08]  /*f3a0*/  HMMA.16816.F32.BF16 R24, R192.reuse, R196, R24 ;  /* 0x000000c4c018723c */ /* 0x040ff00000041818 */
        /* <DEDUP_REMOVED lines=14> */
[----:B------:R-:W-:Y:S01]  /*f490*/  HMMA.16816.F32.BF16 R80, R156, R170, R80 ;  /* 0x000000aa9c50723c */ /* 0x000fe20000041850 */
[----:B------:R-:W2:Y:S01]  /*f4a0*/  LDSM.16.M88.4 R156, [R202+0x2000] ;  /* 0x00200000ca9c783b */ /* 0x000ea20000000200 */
[----:B------:R-:W-:Y:S06]  /*f4b0*/  DEPBAR.LE SB0, 0x0 ;  /* 0x000080000000791a */ /* 0x000fec0000000000 */
[-C--:B------:R-:W-:Y:S01]  /*f4c0*/  HMMA.16816.F32.BF16 R4, R172, R176.reuse, R4 ;  /* 0x000000b0ac04723c */ /* 0x080fe20000041804 */
[----:B------:R-:W-:Y:S07]  /*f4d0*/  BAR.SYNC.DEFER_BLOCKING 0x0 ;  /* 0x0000000000007b1d */ /* 0x000fee0000010000 */
[C---:B------:R-:W-:Y:S08]  /*f4e0*/  HMMA.16816.F32.BF16 R8, R180.reuse, R176, R8 ;  /* 0x000000b0b408723c */ /* 0x040ff00000041808 */
[-C--:B------:R-:W-:Y:S08]  /*f4f0*/  HMMA.16816.F32.BF16 R12, R180, R178.reuse, R12 ;  /* 0x000000b2b40c723c */ /* 0x080ff0000004180c */
[C---:B------:R-:W-:Y:S04]  /*f500*/  HMMA.16816.F32.BF16 R16, R172.reuse, R178, R16 ;  /* 0x000000b2ac10723c */ /* 0x040fe80000041810 */
[----:B------:R-:W-:Y:S02]  /*f510*/  FMNMX.FTZ R2, R4, R0, !PT ;  /* 0x0000000004027209 */ /* 0x000fe40007810000 */
[----:B------:R-:W-:Y:S02]  /*f520*/  FMNMX.FTZ R108, R6, R3, !PT ;  /* 0x00000003066c7209 */ /* 0x000fe40007810000 */
[-C--:B-1----:R-:W-:Y:S04]  /*f530*/  HMMA.16816.F32.BF16 R20, R172, R184.reuse, R20 ;  /* 0x000000b8ac14723c */ /* 0x082fe80000041814 */
        /* <DEDUP_REMOVED lines=10> */
[-C--:B---3--:R-:W-:Y:S04]  /*f5e0*/  HMMA.16816.F32.BF16 R36, R172, R188.reuse, R36 ;  /* 0x000000bcac24723c */ /* 0x088fe80000041824 */
        /* <DEDUP_REMOVED lines=23> */
[-C--:B--2---:R-:W-:Y:S04]  /*f760*/  HMMA.16816.F32.BF16 R68, R172, R156.reuse, R68 ;  /* 0x0000009cac44723c */ /* 0x084fe80000041844 */
        /* <DEDUP_REMOVED lines=46> */
[----:B-1----:R-:W-:Y:S02]  /*fa50*/  FMNMX.FTZ R2, R2, R156, !PT ;  /* 0x0000009c02027209 */ /* 0x002fe40007810000 */
[----:B------:R-:W-:Y:S02]  /*fa60*/  FMNMX.FTZ R110, R31, R110, !PT ;  /* 0x0000006e1f6e7209 */ /* 0x000fe40007810000 */
[----:B------:R-:W-:Y:S02]  /*fa70*/  FMNMX.FTZ R108, R83, R108, !PT ;  /* 0x0000006c536c7209 */ /* 0x000fe40007810000 */
[----:B------:R-:W-:Y:S01]  /*fa80*/  FMNMX.FTZ R110, R42, R110, !PT ;  /* 0x0000006e2a6e7209 */ /* 0x000fe20007810000 */
[----:B------:R-:W1:Y:S03]  /*fa90*/  SHFL.BFLY PT, R157, R2, 0x1, 0x1f ;  /* 0x0c201f00029d7f89 */ /* 0x000e6600000e0000 */
[----:B------:R-:W-:Y:S04]  /*faa0*/  FMNMX.FTZ R110, R43, R110, !PT ;  /* 0x0000006e2b6e7209 */ /* 0x000fe80007810000 */
[----:B------:R-:W-:Y:S01]  /*fab0*/  FMNMX.FTZ R110, R46, R110, !PT ;  /* 0x0000006e2e6e7209 */ /* 0x000fe20007810000 */
[----:B------:R-:W3:Y:S03]  /*fac0*/  SHFL.BFLY PT, R113, R108, 0x2, 0x1f ;  /* 0x0c401f006c717f89 */ /* 0x000ee600000e0000 */
        /* <DEDUP_REMOVED lines=8> */
[----:B------:R-:W-:Y:S01]  /*fb50*/  FADD.FTZ R0, -R110, R0 ;  /* 0x000000006e007221 */ /* 0x000fe20000010100 */
[----:B---3--:R-:W-:Y:S01]  /*fb60*/  FMNMX.FTZ R108, R108, R113, !PT ;  /* 0x000000716c6c7209 */ /* 0x008fe20007810000 */
[----:B------:R-:W-:Y:S01]  /*fb70*/  FMUL.FTZ R161, R110, c[0x0][0x2d0] ;  /* 0x0000b4006ea17a20 */ /* 0x000fe20000410000 */
        /* <DEDUP_REMOVED lines=8> */
[--C-:B------:R-:W-:Y:S02]  /*fc00*/  FFMA.FTZ R53, R53, c[0x0][0x2d0], -R161.reuse ;  /* 0x0000b40035357a23 */ /* 0x100fe400000108a1 */
[----:B------:R-:W-:Y:S01]  /*fc10*/  FFMA.FTZ R37, R37, c[0x0][0x2d0], -R161 ;  /* 0x0000b40025257a23 */ /* 0x000fe200000108a1 */
        /* <DEDUP_REMOVED lines=15> */
[----:B------:R2:W5:Y:S01]  /*fd10*/  MUFU.EX2 R112, R2 ;  /* 0x0000000200707308 */ /* 0x0005620000000800 */
[--C-:B------:R-:W-:Y:S02]  /*fd20*/  FFMA.FTZ R38, R38, c[0x0][0x2d0], -R160.reuse ;  /* 0x0000b40026267a23 */ /* 0x100fe400000108a0 */
[----:B------:R-:W-:Y:S02]  /*fd30*/  FFMA.FTZ R39, R39, c[0x0][0x2d0], -R160 ;  /* 0x0000b40027277a23 */ /* 0x000fe400000108a0 */
[--C-:B------:R-:W-:Y:S02]  /*fd40*/  FFMA.FTZ R41, R41, c[0x0][0x2d0], -R162.reuse ;  /* 0x0000b40029297a23 */ /* 0x100fe400000108a2 */
[--C-:B------:R-:W-:Y:S02]  /*fd50*/  FFMA.FTZ R45, R45, c[0x0][0x2d0], -R162.reuse ;  /* 0x0000b4002d2d7a23 */ /* 0x100fe400000108a2 */
[C---:B------:R-:W-:Y:S01]  /*fd60*/  FMUL.FTZ R96, R113.reuse, R96 ;  /* 0x0000006071607220 */ /* 0x040fe20000410000 */
[----:B------:R4:W-:Y:S01]  /*fd70*/  MUFU.EX2 R194, R38 ;  /* 0x0000002600c27308 */ /* 0x0009e20000000800 */
[----:B------:R-:W-:Y:S01]  /*fd80*/  FMUL.FTZ R97, R113, R97 ;  /* 0x0000006171617220 */ /* 0x000fe20000410000 */
[----:B-1----:R-:W-:Y:S01]  /*fd90*/  FMNMX.FTZ R0, R0, R3, !PT ;  /* 0x0000000300007209 */ /* 0x002fe20007810000 */
[----:B------:R-:W-:Y:S02]  /*fda0*/  FFMA.FTZ R3, R17, c[0x0][0x2d0], -R161 ;  /* 0x0000b40011037a23 */ /* 0x000fe400000108a1 */
[C---:B------:R-:W-:Y:S02]  /*fdb0*/  FMUL.FTZ R17, R113.reuse, R129 ;  /* 0x0000008171117220 */ /* 0x040fe40000410000 */
[C---:B---3--:R-:W-:Y:S02]  /*fdc0*/  FMUL.FTZ R37, R113.reuse, R149 ;  /* 0x0000009571257220 */ /* 0x048fe40000410000 */
[----:B------:R-:W-:Y:S01]  /*fdd0*/  FFMA.FTZ R40, R40, c[0x0][0x2d0], -R162 ;  /* 0x0000b40028287a23 */ /* 0x000fe200000108a2 */
[----:B------:R1:W-:Y:S01]  /*fde0*/  MUFU.EX2 R239, R3 ;  /* 0x0000000300ef7308 */ /* 0x0003e20000000800 */
[C---:B------:R-:W-:Y:S02]  /*fdf0*/  FMUL.FTZ R104, R113.reuse, R104 ;  /* 0x0000006871687220 */ /* 0x040fe40000410000 */
[----:B------:R-:W-:Y:S02]  /*fe00*/  FMUL.FTZ R105, R113, R105 ;  /* 0x0000006971697220 */ /* 0x000fe40000410000 */
[----:B--2---:R-:W-:Y:S02]  /*fe10*/  FADD.FTZ R2, -R108, R111 ;  /* 0x0000006f6c027221 */ /* 0x004fe40000010100 */
[----:B-----5:R-:W-:Y:S02]  /*fe20*/  FMUL.FTZ R86, R112, R86 ;  /* 0x0000005670567220 */ /* 0x020fe40000410000 */
[----:B------:R-:W-:Y:S01]  /*fe30*/  FMUL.FTZ R2, R2, c[0x0][0x2d0] ;  /* 0x0000b40002027a20 */ /* 0x000fe20000410000 */
[----:B------:R2:W-:Y:S01]  /*fe40*/  MUFU.EX2 R193, R39 ;  /* 0x0000002700c17308 */ /* 0x0005e20000000800 */
[C---:B------:R-:W-:Y:S02]  /*fe50*/  FMUL.FTZ R87, R112.reuse, R87 ;  /* 0x0000005770577220 */ /* 0x040fe40000410000 */
[C---:B------:R-:W-:Y:S02]  /*fe60*/  FMUL.FTZ R98, R112.reuse, R98 ;  /* 0x0000006270627220 */ /* 0x040fe40000410000 */
[C---:B------:R-:W-:Y:S02]  /*fe70*/  FMUL.FTZ R99, R112.reuse, R99 ;  /* 0x0000006370637220 */ /* 0x040fe40000410000 */
[C---:B----4-:R-:W-:Y:S02]  /*fe80*/  FMUL.FTZ R38, R112.reuse, R150 ;  /* 0x0000009670267220 */ /* 0x050fe40000410000 */
[----:B------:R-:W-:Y:S01]  /*fe90*/  FMUL.FTZ R106, R112, R106 ;  /* 0x0000006a706a7220 */ /* 0x000fe20000410000 */
[----:B------:R3:W4:Y:S01]  /*fea0*/  MUFU.EX2 R111, R2 ;  /* 0x00000002006f7308 */ /* 0x0007220000000800 */
[--C-:B------:R-:W-:Y:S02]  /*feb0*/  FFMA.FTZ R50, R50, c[0x0][0x2d0], -R160.reuse ;  /* 0x0000b40032327a23 */ /* 0x100fe400000108a0 */
[--C-:B------:R-:W-:Y:S02]  /*fec0*/  FFMA.FTZ R51, R51, c[0x0][0x2d0], -R160.reuse ;  /* 0x0000b40033337a23 */ /* 0x100fe400000108a0 */
[--C-:B-1----:R-:W-:Y:S02]  /*fed0*/  FFMA.FTZ R3, R6, c[0x0][0x2d0], -R160.reuse ;  /* 0x0000b40006037a23 */ /* 0x102fe400000108a0 */
[C---:B------:R-:W-:Y:S03]  /*fee0*/  FMUL.FTZ R107, R112.reuse, R107 ;  /* 0x0000006b706b7220 */ /* 0x040fe60000410000 */
[----:B------:R1:W-:Y:S01]  /*fef0*/  MUFU.EX2 R232, R3 ;  /* 0x0000000300e87308 */ /* 0x0003e20000000800 */
[----:B--2---:R-:W-:Y:S09]  /*ff00*/  FMUL.FTZ R39, R112, R151 ;  /* 0x0000009770277220 */ /* 0x004ff20000410000 */
[----:B------:R-:W-:Y:S01]  /*ff10*/  MUFU.EX2 R192, R50 ;  /* 0x0000003200c07308 */ /* 0x000fe20000000800 */
[--C-:B---3--:R-:W-:Y:S02]  /*ff20*/  FFMA.FTZ R2, R5, c[0x0][0x2d0], -R161.reuse ;  /* 0x0000b40005027a23 */ /* 0x108fe400000108a1 */
[--C-:B------:R-:W-:Y:S02]  /*ff30*/  FFMA.FTZ R5, R20, c[0x0][0x2d0], -R161.reuse ;  /* 0x0000b40014057a23 */ /* 0x100fe400000108a1 */
[C---:B----4-:R-:W-:Y:S05]  /*ff40*/  FMUL.FTZ R88, R111.reuse, R88 ;  /* 0x000000586f587220 */ /* 0x050fea0000410000 */
[----:B------:R2:W-:Y:S01]  /*ff50*/  MUFU.EX2 R238, R2 ;  /* 0x0000000200ee7308 */ /* 0x0005e20000000800 */
[C---:B------:R-:W-:Y:S02]  /*ff60*/  FMUL.FTZ R89, R111.reuse, R89 ;  /* 0x000000596f597220 */ /* 0x040fe40000410000 */
[----:B------:R-:W-:Y:S02]  /*ff70*/  FMUL.FTZ R92, R111, R92 ;  /* 0x0000005c6f5c7220 */ /* 0x000fe40000410000 */
[--C-:B-1----:R-:W-:Y:S02]  /*ff80*/  FFMA.FTZ R3, R7, c[0x0][0x2d0], -R160.reuse ;  /* 0x0000b40007037a23 */ /* 0x102fe400000108a0 */
[--C-:B------:R-:W-:Y:S02]  /*ff90*/  FFMA.FTZ R7, R21, c[0x0][0x2d0], -R161.reuse ;  /* 0x0000b40015077a23 */ /* 0x100fe400000108a1 */
[C---:B------:R-:W-:Y:S01]  /*ffa0*/  FMUL.FTZ R93, R111.reuse, R93 ;  /* 0x0000005d6f5d7220 */ /* 0x040fe20000410000 */
[----:B------:R1:W-:Y:S01]  /*ffb0*/  MUFU.EX2 R233, R3 ;  /* 0x0000000300e97308 */ /* 0x0003e20000000800 */
[C---:B------:R-:W-:Y:S02]  /*ffc0*/  FMUL.FTZ R100, R111.reuse, R100 ;  /* 0x000000646f647220 */ /* 0x040fe40000410000 */
[----:B------:R-:W-:Y:S07]  /*ffd0*/  FMUL.FTZ R101, R111, R101 ;  /* 0x000000656f657220 */ /* 0x000fee0000410000 */
[----:B------:R-:W-:Y:S01]  /*ffe0*/  MUFU.EX2 R229, R5 ;  /* 0x0000000500e57308 */ /* 0x000fe20000000800 */
[--C-:B--2---:R-:W-:Y:S09]  /*fff0*/  FFMA.FTZ R2, R16, c[0x0][0x2d0], -R161.reuse ;  /* 0x0000b40010027a23 */ /* 0x104ff200000108a1 */
[----:B------:R2:W-:Y:S01]  /*10000*/  MUFU.EX2 R237, R2 ;  /* 0x0000000200ed7308 */ /* 0x0005e20000000800 */
[----:B-1----:R-:W-:Y:S02]  /*10010*/  FFMA.FTZ R3, R18, c[0x0][0x2d0], -R160 ;  /* 0x0000b40012037a23 */ /* 0x002fe400000108a0 */
[----:B------:R-:W-:Y:S07]  /*10020*/  FMUL.FTZ R18, R112, R130 ;  /* 0x0000008270127220 */ /* 0x000fee0000410000 */
[----:B------:R1:W-:Y:S10]  /*10030*/  MUFU.EX2 R234, R3 ;  /* 0x0000000300ea7308 */ /* 0x0003f40000000800 */
[----:B------:R3:W-:Y:S01]  /*10040*/  MUFU.EX2 R228, R7 ;  /* 0x0000000700e47308 */ /* 0x0007e20000000800 */
[----:B--2---:R-:W2:Y:S09]  /*10050*/  SHFL.BFLY PT, R2, R0, 0x1, 0x1f ;  /* 0x0c201f0000027f89 */ /* 0x004eb200000e0000 */
[----:B------:R-:W-:Y:S01]  /*10060*/  MUFU.EX2 R191, R51 ;  /* 0x0000003300bf7308 */ /* 0x000fe20000000800 */
[----:B-1----:R-:W-:Y:S09]  /*10070*/  FFMA.FTZ R3, R8, c[0x0][0x2d0], -R162 ;  /* 0x0000b40008037a23 */ /* 0x002ff200000108a2 */
[----:B------:R1:W-:Y:S01]  /*10080*/  MUFU.EX2 R226, R3 ;  /* 0x0000000300e27308 */ /* 0x0003e20000000800 */
[----:B---3--:R-:W-:Y:S02]  /*10090*/  @P0 MOV R7, R217 ;  /* 0x000000d900070202 */ /* 0x008fe40000000f00 */
[----:B--2---:R-:W-:Y:S01]  /*100a0*/  FMNMX.FTZ R2, R0, R2, !PT ;  /* 0x0000000200027209 */ /* 0x004fe20007810000 */
[----:B------:R-:W-:Y:S06]  /*100b0*/  FFMA.FTZ R0, R19, c[0x0][0x2d0], -R160 ;  /* 0x0000b40013007a23 */ /* 0x000fec00000108a0 */
[----:B------:R2:W-:Y:S01]  /*100c0*/  MUFU.EX2 R190, R40 ;  /* 0x0000002800be7308 */ /* 0x0005e20000000800 */
[----:B------:R-:W-:Y:S09]  /*100d0*/  FMUL.FTZ R19, R112, R131 ;  /* 0x0000008370137220 */ /* 0x000ff20000410000 */
[----:B------:R3:W-:Y:S01]  /*100e0*/  MUFU.EX2 R235, R0 ;  /* 0x0000000000eb7308 */ /* 0x0007e20000000800 */
[--C-:B-1----:R-:W-:Y:S02]  /*100f0*/  FFMA.FTZ R3, R9, c[0x0][0x2d0], -R162.reuse ;  /* 0x0000b40009037a23 */ /* 0x102fe400000108a2 */
[----:B------:R-:W-:Y:S02]  /*10100*/  FFMA.FTZ R9, R33, c[0x0][0x2d0], -R161 ;  /* 0x0000b40021097a23 */ /* 0x000fe400000108a1 */
[----:B------:R-:W-:Y:S05]  /*10110*/  FMUL.FTZ R33, R113, R145 ;  /* 0x0000009171217220 */ /* 0x000fea0000410000 */
[----:B------:R1:W-:Y:S01]  /*10120*/  MUFU.EX2 R227, R3 ;  /* 0x0000000300e37308 */ /* 0x0003e20000000800 */
[----:B--2---:R-:W-:Y:S09]  /*10130*/  FFMA.FTZ R40, R44, c[0x0][0x2d0], -R162 ;  /* 0x0000b4002c287a23 */ /* 0x004ff200000108a2 */
[----:B------:R2:W-:Y:S01]  /*10140*/  MUFU.EX2 R224, R9 ;  /* 0x0000000900e07308 */ /* 0x0005e20000000800 */
[----:B---3--:R-:W-:Y:S04]  /*10150*/  FADD.FTZ R0, -R2, R114 ;  /* 0x0000007202007221 */ /* 0x008fe80000010100 */
[----:B------:R-:W-:Y:S05]  /*10160*/  FMUL.FTZ R0, R0, c[0x0][0x2d0] ;  /* 0x0000b40000007a20 */ /* 0x000fea0000410000 */
[----:B------:R-:W-:Y:S01]  /*10170*/  MUFU.EX2 R189, R41 ;  /* 0x0000002900bd7308 */ /* 0x000fe20000000800 */
[--C-:B-1----:R-:W-:Y:S09]  /*10180*/  FFMA.FTZ R3, R12, c[0x0][0x2d0], -R162.reuse ;  /* 0x0000b4000c037a23 */ /* 0x102ff200000108a2 */
[----:B------:R1:W-:Y:S01]  /*10190*/  MUFU.EX2 R230, R3 ;  /* 0x0000000300e67308 */ /* 0x0003e20000000800 */
[----:B--2---:R-:W-:Y:S09]  /*101a0*/  @P0 MOV R9, c[0x0][0x1e4] ;  /* 0x0000790000090a02 */ /* 0x004ff20000000f00 */
[----:B------:R-:W2:Y:S10]  /*101b0*/  MUFU.EX2 R0, R0 ;  /* 0x0000000000007308 */ /* 0x000eb40000000800 */
        /* <DEDUP_REMOVED lines=13> */
[----:B------:R-:W-:Y:S01]  /*10290*/  MUFU.EX2 R186, R53 ;  /* 0x0000003500ba7308 */ /* 0x000fe20000000800 */
[----:B-1----:R-:W-:Y:S04]  /*102a0*/  FMUL.FTZ R3, R2, c[0x0][0x2d0] ;  /* 0x0000b40002037a20 */ /* 0x002fe80000410000 */
[--C-:B------:R-:W-:Y:S02]  /*102b0*/  FFMA.FTZ R4, R10, c[0x0][0x2d0], -R3.reuse ;  /* 0x0000b4000a047a23 */ /* 0x100fe40000010803 */
[--C-:B------:R-:W-:Y:S03]  /*102c0*/  FFMA.FTZ R16, R26, c[0x0][0x2d0], -R3.reuse ;  /* 0x0000b4001a107a23 */ /* 0x100fe60000010803 */
[----:B------:R-:W-:Y:S01]  /*102d0*/  MUFU.EX2 R185, R54 ;  /* 0x0000003600b97308 */ /* 0x000fe20000000800 */
[--C-:B------:R-:W-:Y:S02]  /*102e0*/  FFMA.FTZ R31, R31, c[0x0][0x2d0], -R3.reuse ;  /* 0x0000b4001f1f7a23 */ /* 0x100fe40000010803 */
[----:B------:R-:W-:Y:S02]  /*102f0*/  FMUL.FTZ R26, R0, R138 ;  /* 0x0000008a001a7220 */ /* 0x000fe40000410000 */
[--C-:B------:R-:W-:Y:S02]  /*10300*/  FFMA.FTZ R42, R42, c[0x0][0x2d0], -R3.reuse ;  /* 0x0000b4002a2a7a23 */ /* 0x100fe40000010803 */
[--C-:B------:R-:W-:Y:S02]  /*10310*/  FFMA.FTZ R43, R43, c[0x0][0x2d0], -R3.reuse ;  /* 0x0000b4002b2b7a23 */ /* 0x100fe40000010803 */
[--C-:B------:R-:W-:Y:S01]  /*10320*/  FFMA.FTZ R46, R46, c[0x0][0x2d0], -R3.reuse ;  /* 0x0000b4002e2e7a23 */ /* 0x100fe20000010803 */
[----:B------:R1:W-:Y:S01]  /*10330*/  MUFU.EX2 R167, R4 ;  /* 0x0000000400a77308 */ /* 0x0003e20000000800 */
[--C-:B------:R-:W-:Y:S02]  /*10340*/  FFMA.FTZ R47, R47, c[0x0][0x2d0], -R3.reuse ;  /* 0x0000b4002f2f7a23 */ /* 0x100fe40000010803 */
[--C-:B------:R-:W-:Y:S02]  /*10350*/  FFMA.FTZ R58, R58, c[0x0][0x2d0], -R3.reuse ;  /* 0x0000b4003a3a7a23 */ /* 0x100fe40000010803 */
[--C-:B------:R-:W-:Y:S05]  /*10360*/  FFMA.FTZ R63, R63, c[0x0][0x2d0], -R3.reuse ;  /* 0x0000b4003f3f7a23 */ /* 0x100fea0000010803 */
[----:B------:R2:W-:Y:S10]  /*10370*/  MUFU.EX2 R166, R16 ;  /* 0x0000001000a67308 */ /* 0x0005f40000000800 */
[----:B------:R3:W-:Y:S01]  /*10380*/  MUFU.EX2 R163, R31 ;  /* 0x0000001f00a37308 */ /* 0x0007e20000000800 */
[--C-:B-1----:R-:W-:Y:S09]  /*10390*/  FFMA.FTZ R4, R11, c[0x0][0x2d0], -R3.reuse ;  /* 0x0000b4000b047a23 */ /* 0x102ff20000010803 */
[----:B------:R1:W4:Y:S01]  /*103a0*/  MUFU.EX2 R168, R4 ;  /* 0x0000000400a87308 */ /* 0x0003220000000800 */
[----:B--2---:R-:W-:Y:S09]  /*103b0*/  FMUL.FTZ R16, R113, R128 ;  /* 0x0000008071107220 */ /* 0x004ff20000410000 */
[----:B------:R-:W-:Y:S01]  /*103c0*/  MUFU.EX2 R150, R42 ;  /* 0x0000002a00967308 */ /* 0x000fe20000000800 */
[----:B---3--:R-:W-:Y:S09]  /*103d0*/  FMUL.FTZ R31, R0, R143 ;  /* 0x0000008f001f7220 */ /* 0x008ff20000410000 */
[----:B------:R-:W-:Y:S01]  /*103e0*/  MUFU.EX2 R149, R43 ;  /* 0x0000002b00957308 */ /* 0x000fe20000000800 */
[--C-:B-1----:R-:W-:Y:S02]  /*103f0*/  FFMA.FTZ R4, R14, c[0x0][0x2d0], -R3.reuse ;  /* 0x0000b4000e047a23 */ /* 0x102fe40000010803 */
[C---:B------:R-:W-:Y:S07]  /*10400*/  FMUL.FTZ R14, R0.reuse, R126 ;  /* 0x0000007e000e7220 */ /* 0x040fee0000410000 */
[----:B------:R1:W-:Y:S10]  /*10410*/  MUFU.EX2 R169, R4 ;  /* 0x0000000400a97308 */ /* 0x0003f40000000800 */
[----:B------:R-:W-:Y:S10]  /*10420*/  MUFU.EX2 R184, R55 ;  /* 0x0000003700b87308 */ /* 0x000ff40000000800 */
[----:B------:R-:W-:Y:S01]  /*10430*/  MUFU.EX2 R114, R63 ;  /* 0x0000003f00727308 */ /* 0x000fe20000000800 */
[----:B-1----:R-:W-:Y:S02]  /*10440*/  FFMA.FTZ R4, R15, c[0x0][0x2d0], -R3 ;  /* 0x0000b4000f047a23 */ /* 0x002fe40000010803 */
[----:B------:R-:W-:Y:S07]  /*10450*/  FMUL.FTZ R15, R0, R127 ;  /* 0x0000007f000f7220 */ /* 0x000fee0000410000 */
[----:B------:R1:W2:Y:S02]  /*10460*/  MUFU.EX2 R170, R4 ;  /* 0x0000000400aa7308 */ /* 0x0002a40000000800 */
[----:B-1----:R-:W-:Y:S05]  /*10470*/  @P0 SHF.R.S32.HI R4, RZ, 0x1f, R216 ;  /* 0x0000001fff040819 */ /* 0x002fea00000114d8 */
        /* <DEDUP_REMOVED lines=8> */
[----:B------:R1:W3:Y:S02]  /*10500*/  MUFU.EX2 R225, R8 ;  /* 0x0000000800e17308 */ /* 0x0002e40000000800 */
[--C-:B------:R-:W-:Y:S01]  /*10510*/  FFMA.FTZ R32, R36, c[0x0][0x2d0], -R161.reuse ;  /* 0x0000b40024207a23 */ /* 0x100fe200000108a1 */
[----:B------:R-:W-:Y:S01]  /*10520*/  @P0 LEA R10, P2, R6, c[0x0][0x1c8], 0x1 ;  /* 0x00007200060a0a11 */ /* 0x000fe200078408ff */
[----:B------:R-:W-:Y:S01]  /*10530*/  FFMA.FTZ R36, R48, c[0x0][0x2d0], -R161 ;  /* 0x0000b40030247a23 */ /* 0x000fe200000108a1 */
[C---:B------:R-:W-:Y:S01]  /*10540*/  @P0 SHF.L.U64.HI R12, R4.reuse, 0x5, R9 ;  /* 0x00000005040c0819 */ /* 0x040fe20000010209 */
[----:B------:R-:W-:Y:S04]  /*10550*/  FMUL.FTZ R48, R111, R152 ;  /* 0x000000986f307220 */ /* 0x000fe80000410000 */
[----:B------:R5:W-:Y:S10]  /*10560*/  MUFU.EX2 R198, R32 ;  /* 0x0000002000c67308 */ /* 0x000bf40000000800 */
[----:B------:R2:W-:Y:S01]  /*10570*/  MUFU.EX2 R196, R36 ;  /* 0x0000002400c47308 */ /* 0x0005e20000000800 */
[----:B-1----:R-:W-:Y:S01]  /*10580*/  @P0 IMAD R8, R5, 0x50, RZ ;  /* 0x0000005005080824 */ /* 0x002fe200078e02ff */
[----:B------:R-:W-:Y:S04]  /*10590*/  @P0 SHF.L.U32 R5, R4, 0x5, RZ ;  /* 0x0000000504050819 */ /* 0x000fe800000006ff */
[----:B------:R-:W-:Y:S02]  /*105a0*/  @P0 IADD3 R7, R7, R8, RZ ;  /* 0x0000000807070210 */ /* 0x000fe40007ffe0ff */
[-C--:B------:R-:W-:Y:S02]  /*105b0*/  @P0 IADD3 R8, P4, R10, R5.reuse, RZ ;  /* 0x000000050a080210 */ /* 0x080fe40007f9e0ff */
[----:B------:R-:W-:Y:S01]  /*105c0*/  @P0 LEA.HI.X R11, R6, c[0x0][0x1cc], R7, 0x1, P2 ;  /* 0x00007300060b0a11 */ /* 0x000fe200010f0c07 */
[--C-:B------:R-:W-:Y:S01]  /*105d0*/  FFMA.FTZ R7, R22, c[0x0][0x2d0], -R160.reuse ;  /* 0x0000b40016077a23 */ /* 0x100fe200000108a0 */
[-C--:B------:R-:W-:Y:S01]  /*105e0*/  @P0 IADD3 R6, P2, R8, R5.reuse, RZ ;  /* 0x0000000508060210 */ /* 0x080fe20007f5e0ff */
[----:B-----5:R-:W-:Y:S01]  /*105f0*/  FMUL.FTZ R32, R113, R144 ;  /* 0x0000009071207220 */ /* 0x020fe20000410000 */
[-C--:B------:R-:W-:Y:S01]  /*10600*/  @P0 IADD3.X R9, R11, R12.reuse, RZ, P4, !PT ;  /* 0x0000000c0b090210 */ /* 0x080fe200027fe4ff */
[----:B------:R1:W-:Y:S01]  /*10610*/  MUFU.EX2 R223, R7 ;  /* 0x0000000700df7308 */ /* 0x0003e20000000800 */
[----:B------:R5:W-:Y:S01]  /*10620*/  @P0 LDGSTS.E.BYPASS.LTC128B.128 [R215+0x2900], [R10.64], !P1 ;  /* 0x029000000ad70fae */ /* 0x000be2000c901d48 */
[----:B------:R-:W-:Y:S01]  /*10630*/  @P0 IADD3 R4, P3, R6, R5, RZ ;  /* 0x0000000506040210 */ /* 0x000fe20007f7e0ff */
[----:B--2---:R-:W-:Y:S02]  /*10640*/  FFMA.FTZ R36, R49, c[0x0][0x2d0], -R161 ;  /* 0x0000b40031247a23 */ /* 0x004fe400000108a1 */
[----:B------:R-:W-:Y:S04]  /*10650*/  FMUL.FTZ R49, R111, R153 ;  /* 0x000000996f317220 */ /* 0x000fe80000410000 */
[----:B------:R2:W-:Y:S01]  /*10660*/  @P0 LDGSTS.E.BYPASS.LTC128B.128 [R215+0x3100], [R8.64], !P1 ;  /* 0x0310000008d70fae */ /* 0x0005e2000c901d48 */
[----:B------:R3:W-:Y:S01]  /*10670*/  MUFU.EX2 R195, R36 ;  /* 0x0000002400c37308 */ /* 0x0007e20000000800 */
[-C--:B-1----:R-:W-:Y:S02]  /*10680*/  @P0 IADD3.X R7, R9, R12.reuse, RZ, P2, !PT ;  /* 0x0000000c09070210 */ /* 0x082fe400017fe4ff */
[----:B-----5:R-:W-:Y:S04]  /*10690*/  @P0 IADD3 R10, P2, R4, R5, RZ ;  /* 0x00000005040a0210 */ /* 0x020fe80007f5e0ff */
[----:B------:R1:W-:Y:S01]  /*106a0*/  @P0 LDGSTS.E.BYPASS.LTC128B.128 [R215+0x3900], [R6.64], !P1 ;  /* 0x0390000006d70fae */ /* 0x0003e2000c901d48 */
[----:B------:R-:W-:Y:S01]  /*106b0*/  @P0 IADD3.X R5, R7, R12, RZ, P3, !PT ;  /* 0x0000000c07050210 */ /* 0x000fe20001ffe4ff */
[--C-:B------:R-:W-:Y:S02]  /*106c0*/  FFMA.FTZ R11, R23, c[0x0][0x2d0], -R160.reuse ;  /* 0x0000b400170b7a23 */ /* 0x100fe400000108a0 */
[----:B---3--:R-:W-:Y:S02]  /*106d0*/  FMUL.FTZ R36, R113, R148 ;  /* 0x0000009471247220 */ /* 0x008fe40000410000 */
[----:B------:R3:W5:Y:S01]  /*106e0*/  MUFU.EX2 R222, R11 ;  /* 0x0000000b00de7308 */ /* 0x0007620000000800 */
[----:B--2---:R-:W-:Y:S01]  /*106f0*/  FMUL.FTZ R8, R111, R116 ;  /* 0x000000746f087220 */ /* 0x004fe20000410000 */
[----:B------:R2:W-:Y:S01]  /*10700*/  @P0 LDGSTS.E.BYPASS.LTC128B.128 [R215+0x4100], [R4.64], !P1 ;  /* 0x0410000004d70fae */ /* 0x0005e2000c901d48 */
[----:B------:R-:W-:Y:S01]  /*10710*/  F2FP.BF16.PACK_AB R116, R227, R226 ;  /* 0x000000e2e374723e */ /* 0x000fe200000010ff */
[----:B------:R-:W-:Y:S01]  /*10720*/  FMUL.FTZ R9, R111, R117 ;  /* 0x000000756f097220 */ /* 0x000fe20000410000 */
[----:B----4-:R-:W-:Y:S05]  /*10730*/  F2FP.BF16.PACK_AB R117, R168, R167 ;  /* 0x000000a7a875723e */ /* 0x010fea00000010ff */
[----:B------:R-:W-:Y:S01]  /*10740*/  MUFU.EX2 R148, R46 ;  /* 0x0000002e00947308 */ /* 0x000fe20000000800 */
[----:B-1----:R-:W-:Y:S02]  /*10750*/  FFMA.FTZ R6, R34, c[0x0][0x2d0], -R160 ;  /* 0x0000b40022067a23 */ /* 0x002fe400000108a0 */
[C---:B------:R-:W-:Y:S01]  /*10760*/  FMUL.FTZ R7, R112.reuse, R123 ;  /* 0x0000007b70077220 */ /* 0x040fe20000410000 */
[----:B---3--:R-:W-:Y:S06]  /*10770*/  @P0 IADD3.X R11, R5, R12, RZ, P2, !PT ;  /* 0x0000000c050b0210 */ /* 0x008fec00017fe4ff */
[----:B------:R1:W-:Y:S01]  /*10780*/  MUFU.EX2 R220, R6 ;  /* 0x0000000600dc7308 */ /* 0x0003e20000000800 */
[----:B------:R-:W-:Y:S01]  /*10790*/  F2FP.BF16.PACK_AB R123, R235, R234 ;  /* 0x000000eaeb7b723e */ /* 0x000fe200000010ff */
[----:B------:R-:W-:Y:S02]  /*107a0*/  FFMA.FTZ R12, R29, c[0x0][0x2d0], -R162 ;  /* 0x0000b4001d0c7a23 */ /* 0x000fe400000108a2 */
[----:B--2---:R-:W-:Y:S01]  /*107b0*/  FFMA.FTZ R4, R35, c[0x0][0x2d0], -R160 ;  /* 0x0000b40023047a23 */ /* 0x004fe200000108a0 */
[----:B------:R2:W-:Y:S01]  /*107c0*/  @P0 LDGSTS.E.BYPASS.LTC128B.128 [R215+0x4900], [R10.64], !P1 ;  /* 0x049000000ad70fae */ /* 0x0005e2000c901d48 */
[----:B------:R-:W-:Y:S01]  /*107d0*/  FMUL.FTZ R5, R113, R121 ;  /* 0x0000007971057220 */ /* 0x000fe20000410000 */
[----:B------:R-:W-:Y:S01]  /*107e0*/  F2FP.BF16.PACK_AB R121, R233, R232 ;  /* 0x000000e8e979723e */ /* 0x000fe200000010ff */
[----:B------:R-:W-:Y:S02]  /*107f0*/  FMUL.FTZ R29, R111, R141 ;  /* 0x0000008d6f1d7220 */ /* 0x000fe40000410000 */
[----:B------:R3:W4:Y:S01]  /*10800*/  MUFU.EX2 R221, R4 ;  /* 0x0000000400dd7308 */ /* 0x0007220000000800 */
[C---:B------:R-:W-:Y:S02]  /*10810*/  FMUL.FTZ R34, R112.reuse, R146 ;  /* 0x0000009270227220 */ /* 0x040fe40000410000 */
[----:B------:R-:W4:Y:S01]  /*10820*/  LDSM.16.MT88.4 R20, [R200] ;  /* 0x00000000c814783b */ /* 0x000f220000004200 */
[C---:B------:R-:W-:Y:S06]  /*10830*/  FMUL.FTZ R35, R112.reuse, R147 ;  /* 0x0000009370237220 */ /* 0x040fec0000410000 */
[----:B------:R5:W-:Y:S01]  /*10840*/  MUFU.EX2 R217, R12 ;  /* 0x0000000c00d97308 */ /* 0x000be20000000800 */
[----:B------:R-:W4:Y:S01]  /*10850*/  LDSM.16.MT88.4 R156, [R204] ;  /* 0x00000000cc9c783b */ /* 0x000f220000004200 */
[----:B-1----:R-:W-:Y:S01]  /*10860*/  FMUL.FTZ R6, R112, R122 ;  /* 0x0000007a70067220 */ /* 0x002fe20000410000 */
[----:B------:R-:W-:Y:S06]  /*10870*/  F2FP.BF16.PACK_AB R122, R239, R237 ;  /* 0x000000edef7a723e */ /* 0x000fec00000010ff */
[----:B------:R-:W-:Y:S01]  /*10880*/  LDSM.16.MT88.4 R128, [R203] ;  /* 0x00000000cb80783b */ /* 0x000fe20000004200 */
[----:B--2---:R-:W-:Y:S01]  /*10890*/  FMUL.FTZ R10, R0, R118 ;  /* 0x00000076000a7220 */ /* 0x004fe20000410000 */
[----:B------:R-:W-:Y:S01]  /*108a0*/  F2FP.BF16.PACK_AB R118, R231, R230 ;  /* 0x000000e6e776723e */ /* 0x000fe200000010ff */
[--C-:B---3--:R-:W-:Y:S02]  /*108b0*/  FFMA.FTZ R4, R24, c[0x0][0x2d0], -R162.reuse ;  /* 0x0000b40018047a23 */ /* 0x108fe400000108a2 */
[----:B------:R-:W-:Y:S01]  /*108c0*/  FMUL.FTZ R11, R0, R119 ;  /* 0x00000077000b7220 */ /* 0x000fe20000410000 */
[----:B------:R-:W-:Y:S01]  /*108d0*/  F2FP.BF16.PACK_AB R119, R170, R169 ;  /* 0x000000a9aa77723e */ /* 0x000fe200000010ff */
[----:B------:R1:W-:Y:S01]  /*108e0*/  MUFU.EX2 R199, R4 ;  /* 0x0000000400c77308 */ /* 0x0003e20000000800 */
[--C-:B------:R-:W-:Y:S01]  /*108f0*/  FFMA.FTZ R24, R30, c[0x0][0x2d0], -R3.reuse ;  /* 0x0000b4001e187a23 */ /* 0x100fe20000010803 */
[----:B------:R-:W-:Y:S01]  /*10900*/  LDSM.16.MT88.4 R40, [R201+0x800] ;  /* 0x00080000c928783b */ /* 0x000fe20000004200 */
[----:B------:R-:W-:Y:S02]  /*10910*/  FMUL.FTZ R30, R0, R142 ;  /* 0x0000008e001e7220 */ /* 0x000fe40000410000 */
[----:B-----5:R-:W-:Y:S05]  /*10920*/  FMUL.FTZ R12, R111, R124 ;  /* 0x0000007c6f0c7220 */ /* 0x020fea0000410000 */
[----:B------:R2:W-:Y:S01]  /*10930*/  MUFU.EX2 R164, R24 ;  /* 0x0000001800a47308 */ /* 0x0005e20000000800 */
[----:B------:R-:W3:Y:S08]  /*10940*/  LDSM.16.MT88.4 R124, [R201] ;  /* 0x00000000c97c783b */ /* 0x000ef00000004200 */
[----:B------:R-:W-:Y:S01]  /*10950*/  LDSM.16.MT88.4 R52, [R200+0x1000] ;  /* 0x00100000c834783b */ /* 0x000fe20000004200 */
[--C-:B-1----:R-:W-:Y:S02]  /*10960*/  FFMA.FTZ R4, R25, c[0x0][0x2d0], -R162.reuse ;  /* 0x0000b40019047a23 */ /* 0x102fe400000108a2 */
[C---:B------:R-:W-:Y:S05]  /*10970*/  FMUL.FTZ R25, R111.reuse, R137 ;  /* 0x000000896f197220 */ /* 0x040fea0000410000 */
[----:B------:R-:W-:Y:S01]  /*10980*/  LDSM.16.MT88.4 R144, [R204+0x2000] ;  /* 0x00200000cc90783b */ /* 0x000fe20000004200 */
[----:B------:R1:W5:Y:S01]  /*10990*/  MUFU.EX2 R218, R4 ;  /* 0x0000000400da7308 */ /* 0x0003620000000800 */
[C---:B--2---:R-:W-:Y:S06]  /*109a0*/  FMUL.FTZ R24, R111.reuse, R136 ;  /* 0x000000886f187220 */ /* 0x044fec0000410000 */
[----:B------:R-:W0:Y:S01]  /*109b0*/  LDGDEPBAR ;  /* 0x00000000000079af */ /* 0x000e220000000000 */
[----:B-1----:R-:W-:Y:S02]  /*109c0*/  FFMA.FTZ R4, R28, c[0x0][0x2d0], -R162 ;  /* 0x0000b4001c047a23 */ /* 0x002fe400000108a2 */
[----:B------:R-:W-:Y:S02]  /*109d0*/  FMUL.FTZ R28, R111, R140 ;  /* 0x0000008c6f1c7220 */ /* 0x000fe40000410000 */
[----:B------:R1:W2:Y:S02]  /*109e0*/  MUFU.EX2 R219, R4 ;  /* 0x0000000400db7308 */ /* 0x0002a40000000800 */
[----:B-1----:R-:W-:Y:S01]  /*109f0*/  FMUL.FTZ R4, R113, R120 ;  /* 0x0000007871047220 */ /* 0x002fe20000410000 */
[----:B------:R-:W-:Y:S07]  /*10a00*/  F2FP.BF16.PACK_AB R120, R238, R236 ;  /* 0x000000ecee78723e */ /* 0x000fee00000010ff */
[-C--:B----4-:R-:W-:Y:S08]  /*10a10*/  HMMA.16816.F32.BF16 R4, R120, R20.reuse, R4 ;  /* 0x000000147804723c */ /* 0x090ff00000041804 */
[C---:B------:R-:W-:Y:S07]  /*10a20*/  HMMA.16816.F32.BF16 R8, R116.reuse, R20, R8 ;  /* 0x000000147408723c */ /* 0x040fee0000041808 */
[----:B------:R-:W-:Y:S01]  /*10a30*/  FFMA.FTZ R20, R27, c[0x0][0x2d0], -R3 ;  /* 0x0000b4001b147a23 */ /* 0x000fe20000010803 */
[-C--:B------:R-:W-:Y:S03]  /*10a40*/  HMMA.16816.F32.BF16 R12, R116, R22.reuse, R12 ;  /* 0x00000016740c723c */ /* 0x080fe6000004180c */
[----:B------:R1:W4:Y:S01]  /*10a50*/  MUFU.EX2 R165, R20 ;  /* 0x0000001400a57308 */ /* 0x0003220000000800 */
[C---:B------:R-:W-:Y:S02]  /*10a60*/  FMUL.FTZ R21, R113.reuse, R133 ;  /* 0x0000008571157220 */ /* 0x040fe40000410000 */
[C---:B------:R-:W-:Y:S02]  /*10a70*/  FMUL.FTZ R27, R0.reuse, R139 ;  /* 0x0000008b001b7220 */ /* 0x040fe40000410000 */
[C---:B------:R-:W-:Y:S04]  /*10a80*/  HMMA.16816.F32.BF16 R16, R120.reuse, R22, R16 ;  /* 0x000000167810723c */ /* 0x040fe80000041810 */
[----:B------:R-:W-:Y:S03]  /*10a90*/  FFMA.FTZ R0, R0, R244, R167 ;  /* 0x000000f400007223 */ /* 0x000fe600000100a7 */
[C---:B------:R-:W-:Y:S02]  /*10aa0*/  FMUL.FTZ R22, R112.reuse, R134 ;  /* 0x0000008670167220 */ /* 0x040fe40000410000 */
[----:B------:R-:W-:Y:S03]  /*10ab0*/  FMUL.FTZ R23, R112, R135 ;  /* 0x0000008770177220 */ /* 0x000fe60000410000 */
[----:B------:R-:W-:Y:S02]  /*10ac0*/  FADD.FTZ R0, R168, R0 ;  /* 0x00000000a8007221 */ /* 0x000fe40000010000 */
[----:B-1----:R-:W-:Y:S07]  /*10ad0*/  FMUL.FTZ R20, R113, R132 ;  /* 0x0000008471147220 */ /* 0x002fee0000410000 */
[-C--:B------:R-:W-:Y:S08]  /*10ae0*/  HMMA.16816.F32.BF16 R20, R120, R156.reuse, R20 ;  /* 0x0000009c7814723c */ /* 0x080ff00000041814 */
[C---:B------:R-:W-:Y:S08]  /*10af0*/  HMMA.16816.F32.BF16 R24, R116.reuse, R156, R24 ;  /* 0x0000009c7418723c */ /* 0x040ff00000041818 */
[-C--:B------:R-:W-:Y:S08]  /*10b00*/  HMMA.16816.F32.BF16 R28, R116, R158.reuse, R28 ;  /* 0x0000009e741c723c */ /* 0x080ff0000004181c */
[C---:B------:R-:W-:Y:S01]  /*10b10*/  HMMA.16816.F32.BF16 R32, R120.reuse, R158, R32 ;  /* 0x0000009e7820723c */ /* 0x040fe20000041820 */
[----:B------:R1:W1:Y:S07]  /*10b20*/  MUFU.EX2 R159, R47 ;  /* 0x0000002f009f7308 */ /* 0x00026e0000000800 */
[-C--:B---3--:R-:W-:Y:S03]  /*10b30*/  HMMA.16816.F32.BF16 R84, R120, R124.reuse, R84 ;  /* 0x0000007c7854723c */ /* 0x088fe60000041854 */
[----:B------:R-:W-:Y:S05]  /*10b40*/  MUFU.EX2 R158, R58 ;  /* 0x0000003a009e7308 */ /* 0x000fea0000000800 */
[C---:B------:R-:W-:Y:S08]  /*10b50*/  HMMA.16816.F32.BF16 R88, R116.reuse, R124, R88 ;  /* 0x0000007c7458723c */ /* 0x040ff00000041858 */
[-C--:B------:R-:W-:Y:S01]  /*10b60*/  HMMA.16816.F32.BF16 R92, R116, R126.reuse, R92 ;  /* 0x0000007e745c723c */ /* 0x080fe2000004185c */
[----:B-1----:R-:W-:Y:S07]  /*10b70*/  LDSM.16.MT88.4 R44, [R203+0x800] ;  /* 0x00080000cb2c783b */ /* 0x002fee0000004200 */
[C---:B------:R-:W-:Y:S01]  /*10b80*/  HMMA.16816.F32.BF16 R96, R120.reuse, R126, R96 ;  /* 0x0000007e7860723c */ /* 0x040fe20000041860 */
[----:B------:R-:W1:Y:S07]  /*10b90*/  LDSM.16.MT88.4 R124, [R200+0x800] ;  /* 0x00080000c87c783b */ /* 0x000e6e0000004200 */
[-C--:B------:R-:W-:Y:S08]  /*10ba0*/  HMMA.16816.F32.BF16 R36, R120, R128.reuse, R36 ;  /* 0x000000807824723c */ /* 0x080ff00000041824 */
        /* <DEDUP_REMOVED lines=8> */
[----:B-----5:R-:W-:Y:S02]  /*10c30*/  F2FP.BF16.PACK_AB R120, R218, R199 ;  /* 0x000000c7da78723e */ /* 0x020fe400000010ff */
[----:B--2---:R-:W-:Y:S01]  /*10c40*/  F2FP.BF16.PACK_AB R122, R217, R219 ;  /* 0x000000dbd97a723e */ /* 0x004fe200000010ff */
[-C--:B-1----:R-:W-:Y:S05]  /*10c50*/  HMMA.16816.F32.BF16 R4, R116, R124.reuse, R4 ;  /* 0x0000007c7404723c */ /* 0x082fea0000041804 */
[----:B----4-:R-:W-:Y:S02]  /*10c60*/  F2FP.BF16.PACK_AB R121, R165, R166 ;  /* 0x000000a6a579723e */ /* 0x010fe400000010ff */
[----:B------:R-:W-:Y:S07]  /*10c70*/  F2FP.BF16.PACK_AB R123, R163, R164 ;  /* 0x000000a4a37b723e */ /* 0x000fee00000010ff */
[C---:B------:R-:W-:Y:S08]  /*10c80*/  HMMA.16816.F32.BF16 R8, R120.reuse, R124, R8 ;  /* 0x0000007c7808723c */ /* 0x040ff00000041808 */
[-C--:B------:R-:W-:Y:S08]  /*10c90*/  HMMA.16816.F32.BF16 R12, R120, R126.reuse, R12 ;  /* 0x0000007e780c723c */ /* 0x080ff0000004180c */
[C---:B------:R-:W-:Y:S08]  /*10ca0*/  HMMA.16816.F32.BF16 R16, R116.reuse, R126, R16 ;  /* 0x0000007e7410723c */ /* 0x040ff00000041810 */
[-C--:B---3--:R-:W-:Y:S08]  /*10cb0*/  HMMA.16816.F32.BF16 R20, R116, R128.reuse, R20 ;  /* 0x000000807414723c */ /* 0x088ff00000041814 */
[C---:B------:R-:W-:Y:S08]  /*10cc0*/  HMMA.16816.F32.BF16 R24, R120.reuse, R128, R24 ;  /* 0x000000807818723c */ /* 0x040ff00000041818 */
[-C--:B------:R-:W-:Y:S08]  /*10cd0*/  HMMA.16816.F32.BF16 R28, R120, R130.reuse, R28 ;  /* 0x00000082781c723c */ /* 0x080ff0000004181c */
[C---:B------:R-:W-:Y:S01]  /*10ce0*/  HMMA.16816.F32.BF16 R32, R116.reuse, R130, R32 ;  /* 0x000000827420723c */ /* 0x040fe20000041820 */
[----:B------:R-:W-:Y:S07]  /*10cf0*/  LDSM.16.MT88.4 R128, [R200+0x2000] ;  /* 0x00200000c880783b */ /* 0x000fee0000004200 */
[-C--:B------:R-:W-:Y:S08]  /*10d00*/  HMMA.16816.F32.BF16 R84, R116, R40.reuse, R84 ;  /* 0x000000287454723c */ /* 0x080ff00000041854 */
[C---:B------:R-:W-:Y:S07]  /*10d10*/  HMMA.16816.F32.BF16 R88, R120.reuse, R40, R88 ;  /* 0x000000287858723c */ /* 0x040fee0000041858 */
[--C-:B------:R-:W-:Y:S01]  /*10d20*/  FFMA.FTZ R40, R64, c[0x0][0x2d0], -R161.reuse ;  /* 0x0000b40040287a23 */ /* 0x100fe200000108a1 */
[-C--:B------:R-:W-:Y:S03]  /*10d30*/  HMMA.16816.F32.BF16 R92, R120, R42.reuse, R92 ;  /* 0x0000002a785c723c */ /* 0x080fe6000004185c */
[----:B------:R1:W-:Y:S01]  /*10d40*/  MUFU.EX2 R183, R40 ;  /* 0x0000002800b77308 */ /* 0x0003e20000000800 */
[----:B------:R-:W-:Y:S04]  /*10d50*/  F2FP.BF16.PACK_AB R41, R193, R194 ;  /* 0x000000c2c129723e */ /* 0x000fe800000010ff */
[C---:B------:R-:W-:Y:S07]  /*10d60*/  HMMA.16816.F32.BF16 R96, R116.reuse, R42, R96 ;  /* 0x0000002a7460723c */ /* 0x040fee0000041860 */
[----:B------:R-:W-:Y:S01]  /*10d70*/  F2FP.BF16.PACK_AB R42, R195, R196 ;  /* 0x000000c4c32a723e */ /* 0x000fe200000010ff */
[-C--:B------:R-:W-:Y:S04]  /*10d80*/  HMMA.16816.F32.BF16 R36, R116, R44.reuse, R36 ;  /* 0x0000002c7424723c */ /* 0x080fe80000041824 */
[----:B------:R-:W-:Y:S04]  /*10d90*/  F2FP.BF16.PACK_AB R43, R191, R192 ;  /* 0x000000c0bf2b723e */ /* 0x000fe800000010ff */
[C---:B------:R-:W-:Y:S04]  /*10da0*/  HMMA.16816.F32.BF16 R100, R120.reuse, R44, R100 ;  /* 0x0000002c7864723c */ /* 0x040fe80000041864 */
[----:B-1----:R-:W-:Y:S03]  /*10db0*/  FFMA.FTZ R40, R65, c[0x0][0x2d0], -R161 ;  /* 0x0000b40041287a23 */ /* 0x002fe600000108a1 */
[----:B------:R-:W-:Y:S01]  /*10dc0*/  FFMA.FTZ R44, R57, c[0x0][0x2d0], -R162 ;  /* 0x0000b400392c7a23 */ /* 0x000fe200000108a2 */
[-C--:B------:R-:W-:Y:S01]  /*10dd0*/  HMMA.16816.F32.BF16 R48, R120, R46.reuse, R48 ;  /* 0x0000002e7830723c */ /* 0x080fe20000041830 */
[----:B------:R1:W-:Y:S03]  /*10de0*/  MUFU.EX2 R182, R40 ;  /* 0x0000002800b67308 */ /* 0x0003e60000000800 */
[----:B------:R-:W-:Y:S04]  /*10df0*/  F2FP.BF16.PACK_AB R45, R149, R150 ;  /* 0x00000096952d723e */ /* 0x000fe800000010ff */
[----:B------:R-:W-:Y:S03]  /*10e00*/  HMMA.16816.F32.BF16 R104, R116, R46, R104 ;  /* 0x0000002e7468723c */ /* 0x000fe60000041868 */
[----:B------:R2:W-:Y:S04]  /*10e10*/  MUFU.EX2 R178, R44 ;  /* 0x0000002c00b27308 */ /* 0x0005e80000000800 */
[----:B------:R-:W-:Y:S02]  /*10e20*/  F2FP.BF16.PACK_AB R46, R151, R188 ;  /* 0x000000bc972e723e */ /* 0x000fe400000010ff */
[----:B------:R-:W-:Y:S03]  /*10e30*/  F2FP.BF16.PACK_AB R47, R159, R148 ;  /* 0x000000949f2f723e */ /* 0x000fe600000010ff */
[--C-:B-1----:R-:W-:Y:S04]  /*10e40*/  FFMA.FTZ R40, R66, c[0x0][0x2d0], -R160.reuse ;  /* 0x0000b40042287a23 */ /* 0x102fe800000108a0 */
[----:B------:R1:W-:Y:S01]  /*10e50*/  MUFU.EX2 R181, R40 ;  /* 0x0000002800b57308 */ /* 0x0003e20000000800 */
[----:B--2---:R-:W-:Y:S01]  /*10e60*/  F2FP.BF16.PACK_AB R44, R189, R190 ;  /* 0x000000bebd2c723e */ /* 0x004fe200000010ff */
[----:B-1----:R-:W-:Y:S02]  /*10e70*/  FFMA.FTZ R40, R67, c[0x0][0x2d0], -R160 ;  /* 0x0000b40043287a23 */ /* 0x002fe400000108a0 */
[----:B------:R-:W1:Y:S06]  /*10e80*/  LDSM.16.MT88.4 R64, [R204+0x1000] ;  /* 0x00100000cc40783b */ /* 0x000e6c0000004200 */
[----:B------:R2:W-:Y:S02]  /*10e90*/  MUFU.EX2 R180, R40 ;  /* 0x0000002800b47308 */ /* 0x0005e40000000800 */
[--C-:B--2---:R-:W-:Y:S08]  /*10ea0*/  FFMA.FTZ R40, R56, c[0x0][0x2d0], -R162.reuse ;  /* 0x0000b40038287a23 */ /* 0x104ff000000108a2 */
[----:B------:R2:W-:Y:S02]  /*10eb0*/  MUFU.EX2 R179, R40 ;  /* 0x0000002800b37308 */ /* 0x0005e40000000800 */
[----:B--2---:R-:W-:Y:S07]  /*10ec0*/  F2FP.BF16.PACK_AB R40, R197, R198 ;  /* 0x000000c6c528723e */ /* 0x004fee00000010ff */
[-C--:B------:R-:W-:Y:S08]  /*10ed0*/  HMMA.16816.F32.BF16 R4, R40, R52.reuse, R4 ;  /* 0x000000342804723c */ /* 0x080ff00000041804 */
[C---:B------:R-:W-:Y:S07]  /*10ee0*/  HMMA.16816.F32.BF16 R8, R44.reuse, R52, R8 ;  /* 0x000000342c08723c */ /* 0x040fee0000041808 */
[----:B------:R-:W-:Y:S01]  /*10ef0*/  FFMA.FTZ R52, R59, c[0x0][0x2d0], -R3 ;  /* 0x0000b4003b347a23 */ /* 0x000fe20000010803 */
[-C--:B------:R-:W-:Y:S01]  /*10f00*/  HMMA.16816.F32.BF16 R12, R44, R54.reuse, R12 ;  /* 0x000000362c0c723c */ /* 0x080fe2000004180c */
[----:B------:R-:W2:Y:S02]  /*10f10*/  LDSM.16.MT88.4 R56, [R201+0x1000] ;  /* 0x00100000c938783b */ /* 0x000ea40000004200 */
[----:B------:R3:W4:Y:S05]  /*10f20*/  MUFU.EX2 R157, R52 ;  /* 0x00000034009d7308 */ /* 0x00072a0000000800 */
[C---:B------:R-:W-:Y:S08]  /*10f30*/  HMMA.16816.F32.BF16 R16, R40.reuse, R54, R16 ;  /* 0x000000362810723c */ /* 0x040ff00000041810 */
[-C--:B-1----:R-:W-:Y:S08]  /*10f40*/  HMMA.16816.F32.BF16 R20, R40, R64.reuse, R20 ;  /* 0x000000402814723c */ /* 0x082ff00000041814 */
[C---:B------:R-:W-:Y:S04]  /*10f50*/  HMMA.16816.F32.BF16 R24, R44.reuse, R64, R24 ;  /* 0x000000402c18723c */ /* 0x040fe80000041818 */
[--C-:B---3--:R-:W-:Y:S02]  /*10f60*/  FFMA.FTZ R52, R60, c[0x0][0x2d0], -R162.reuse ;  /* 0x0000b4003c347a23 */ /* 0x108fe400000108a2 */
[--C-:B------:R-:W-:Y:S02]  /*10f70*/  FFMA.FTZ R60, R68, c[0x0][0x2d0], -R161.reuse ;  /* 0x0000b400443c7a23 */ /* 0x100fe400000108a1 */
[-C--:B------:R-:W-:Y:S01]  /*10f80*/  HMMA.16816.F32.BF16 R28, R44, R66.reuse, R28 ;  /* 0x000000422c1c723c */ /* 0x080fe2000004181c */
[----:B------:R1:W-:Y:S03]  /*10f90*/  MUFU.EX2 R177, R52 ;  /* 0x0000003400b17308 */ /* 0x0003e60000000800 */
[--C-:B------:R-:W-:Y:S04]  /*10fa0*/  FFMA.FTZ R64, R76, c[0x0][0x2d0], -R162.reuse ;  /* 0x0000b4004c407a23 */ /* 0x100fe800000108a2 */
[C---:B------:R-:W-:Y:S03]  /*10fb0*/  HMMA.16816.F32.BF16 R32, R40.reuse, R66, R32 ;  /* 0x000000422820723c */ /* 0x040fe60000041820 */
[----:B------:R3:W-:Y:S05]  /*10fc0*/  MUFU.EX2 R175, R60 ;  /* 0x0000003c00af7308 */ /* 0x0007ea0000000800 */
[-C--:B--2---:R-:W-:Y:S05]  /*10fd0*/  HMMA.16816.F32.BF16 R84, R40, R56.reuse, R84 ;  /* 0x000000382854723c */ /* 0x084fea0000041854 */
[----:B------:R-:W-:Y:S03]  /*10fe0*/  MUFU.EX2 R67, R64 ;  /* 0x0000004000437308 */ /* 0x000fe60000000800 */
[C---:B------:R-:W-:Y:S04]  /*10ff0*/  HMMA.16816.F32.BF16 R88, R44.reuse, R56, R88 ;  /* 0x000000382c58723c */ /* 0x040fe80000041858 */
[----:B-1----:R-:W-:Y:S03]  /*11000*/  FFMA.FTZ R52, R61, c[0x0][0x2d0], -R162 ;  /* 0x0000b4003d347a23 */ /* 0x002fe600000108a2 */
[--C-:B------:R-:W-:Y:S01]  /*11010*/  FFMA.FTZ R56, R71, c[0x0][0x2d0], -R160.reuse ;  /* 0x0000b40047387a23 */ /* 0x100fe200000108a0 */
[-C--:B------:R-:W-:Y:S01]  /*11020*/  HMMA.16816.F32.BF16 R92, R44, R58.reuse, R92 ;  /* 0x0000003a2c5c723c */ /* 0x080fe2000004185c */
[----:B------:R1:W2:Y:S03]  /*11030*/  MUFU.EX2 R176, R52 ;  /* 0x0000003400b07308 */ /* 0x0002a60000000800 */
[----:B---3--:R-:W-:Y:S04]  /*11040*/  FFMA.FTZ R60, R69, c[0x0][0x2d0], -R161 ;  /* 0x0000b400453c7a23 */ /* 0x008fe800000108a1 */
[C---:B------:R-:W-:Y:S03]  /*11050*/  HMMA.16816.F32.BF16 R96, R40.reuse, R58, R96 ;  /* 0x0000003a2860723c */ /* 0x040fe60000041860 */
[----:B------:R3:W-:Y:S10]  /*11060*/  MUFU.EX2 R174, R60 ;  /* 0x0000003c00ae7308 */ /* 0x0007f40000000800 */
[----:B------:R5:W-:Y:S01]  /*11070*/  MUFU.EX2 R172, R56 ;  /* 0x0000003800ac7308 */ /* 0x000be20000000800 */
[----:B-1----:R-:W-:Y:S09]  /*11080*/  FFMA.FTZ R52, R62, c[0x0][0x2d0], -R3 ;  /* 0x0000b4003e347a23 */ /* 0x002ff20000010803 */
[----:B------:R1:W1:Y:S01]  /*11090*/  MUFU.EX2 R156, R52 ;  /* 0x00000034009c7308 */ /* 0x0002620000000800 */
[----:B---3--:R-:W-:Y:S09]  /*110a0*/  FFMA.FTZ R60, R70, c[0x0][0x2d0], -R160 ;  /* 0x0000b400463c7a23 */ /* 0x008ff200000108a0 */
[----:B------:R3:W-:Y:S01]  /*110b0*/  MUFU.EX2 R173, R60 ;  /* 0x0000003c00ad7308 */ /* 0x0007e20000000800 */
[--C-:B-----5:R-:W-:Y:S09]  /*110c0*/  FFMA.FTZ R56, R80, c[0x0][0x2d0], -R161.reuse ;  /* 0x0000b40050387a23 */ /* 0x120ff200000108a1 */
[----:B------:R5:W-:Y:S01]  /*110d0*/  MUFU.EX2 R171, R56 ;  /* 0x0000003800ab7308 */ /* 0x000be20000000800 */
[----:B-1----:R-:W1:Y:S08]  /*110e0*/  LDSM.16.MT88.4 R52, [R203+0x1000] ;  /* 0x00100000cb34783b */ /* 0x002e700000004200 */
[----:B---3--:R-:W3:Y:S01]  /*110f0*/  LDSM.16.MT88.4 R60, [R200+0x1800] ;  /* 0x00180000c83c783b */ /* 0x008ee20000004200 */
[----:B-----5:R-:W-:Y:S04]  /*11100*/  FFMA.FTZ R56, R81, c[0x0][0x2d0], -R161 ;  /* 0x0000b40051387a23 */ /* 0x020fe800000108a1 */
[----:B------:R5:W-:Y:S01]  /*11110*/  MUFU.EX2 R80, R56 ;  /* 0x0000003800507308 */ /* 0x000be20000000800 */
[-C--:B-1----:R-:W-:Y:S08]  /*11120*/  HMMA.16816.F32.BF16 R36, R40, R52.reuse, R36 ;  /* 0x000000342824723c */ /* 0x082ff00000041824 */
[C---:B------:R-:W-:Y:S04]  /*11130*/  HMMA.16816.F32.BF16 R100, R44.reuse, R52, R100 ;  /* 0x000000342c64723c */ /* 0x040fe80000041864 */
[----:B-----5:R-:W-:Y:S03]  /*11140*/  FFMA.FTZ R56, R73, c[0x0][0x2d0], -R162 ;  /* 0x0000b40049387a23 */ /* 0x020fe600000108a2 */
[--C-:B------:R-:W-:Y:S01]  /*11150*/  FFMA.FTZ R52, R82, c[0x0][0x2d0], -R160.reuse ;  /* 0x0000b40052347a23 */ /* 0x100fe200000108a0 */
[-C--:B------:R-:W-:Y:S01]  /*11160*/  HMMA.16816.F32.BF16 R48, R44, R54.reuse, R48 ;  /* 0x000000362c30723c */ /* 0x080fe20000041830 */
[----:B------:R1:W-:Y:S06]  /*11170*/  MUFU.EX2 R68, R56 ;  /* 0x0000003800447308 */ /* 0x0003ec0000000800 */
[----:B------:R-:W-:Y:S01]  /*11180*/  FFMA.FTZ R44, R83, c[0x0][0x2d0], -R160 ;  /* 0x0000b400532c7a23 */ /* 0x000fe200000108a0 */
[----:B------:R-:W-:Y:S03]  /*11190*/  HMMA.16816.F32.BF16 R104, R40, R54, R104 ;  /* 0x000000362868723c */ /* 0x000fe60000041868 */
[----:B------:R5:W-:Y:S01]  /*111a0*/  MUFU.EX2 R70, R44 ;  /* 0x0000002c00467308 */ /* 0x000be20000000800 */
[----:B----4-:R-:W-:Y:S02]  /*111b0*/  F2FP.BF16.PACK_AB R45, R157, R158 ;  /* 0x0000009e9d2d723e */ /* 0x010fe400000010ff */
[----:B--2---:R-:W-:Y:S02]  /*111c0*/  F2FP.BF16.PACK_AB R46, R176, R177 ;  /* 0x000000b1b02e723e */ /* 0x004fe400000010ff */
[----:B------:R-:W-:Y:S04]  /*111d0*/  F2FP.BF16.PACK_AB R40, R186, R187 ;  /* 0x000000bbba28723e */ /* 0x000fe800000010ff */
[----:B------:R-:W-:Y:S01]  /*111e0*/  F2FP.BF16.PACK_AB R41, R184, R185 ;  /* 0x000000b9b829723e */ /* 0x000fe200000010ff */
[----:B------:R2:W-:Y:S01]  /*111f0*/  MUFU.EX2 R71, R52 ;  /* 0x0000003400477308 */ /* 0x0005e20000000800 */
[----:B------:R-:W-:Y:S02]  /*11200*/  F2FP.BF16.PACK_AB R42, R182, R183 ;  /* 0x000000b7b62a723e */ /* 0x000fe400000010ff */
[----:B------:R-:W-:Y:S01]  /*11210*/  F2FP.BF16.PACK_AB R43, R180, R181 ;  /* 0x000000b5b42b723e */ /* 0x000fe200000010ff */
[----:B-1----:R-:W-:Y:S01]  /*11220*/  LDSM.16.MT88.4 R56, [R201+0x1800] ;  /* 0x00180000c938783b */ /* 0x002fe20000004200 */
[----:B------:R-:W-:Y:S05]  /*11230*/  F2FP.BF16.PACK_AB R47, R114, R156 ;  /* 0x0000009c722f723e */ /* 0x000fea00000010ff */
[-C--:B---3--:R-:W-:Y:S03]  /*11240*/  HMMA.16816.F32.BF16 R4, R40, R60.reuse, R4 ;  /* 0x0000003c2804723c */ /* 0x088fe60000041804 */
[--C-:B-----5:R-:W-:Y:S04]  /*11250*/  FFMA.FTZ R44, R72, c[0x0][0x2d0], -R162.reuse ;  /* 0x0000b400482c7a23 */ /* 0x120fe800000108a2 */
[----:B------:R1:W3:Y:S01]  /*11260*/  MUFU.EX2 R69, R44 ;  /* 0x0000002c00457308 */ /* 0x0002e20000000800 */
[----:B--2---:R-:W2:Y:S01]  /*11270*/  LDSM.16.MT88.4 R52, [R204+0x1800] ;  /* 0x00180000cc34783b */ /* 0x004ea20000004200 */
[----:B-1----:R-:W-:Y:S03]  /*11280*/  F2FP.BF16.PACK_AB R44, R178, R179 ;  /* 0x000000b3b22c723e */ /* 0x002fe600000010ff */
[----:B---3--:R-:W-:Y:S04]  /*11290*/  F2FP.BF16.PACK_AB R152, R68, R69 ;  /* 0x000000454498723e */ /* 0x008fe800000010ff */
[C---:B------:R-:W-:Y:S07]  /*112a0*/  HMMA.16816.F32.BF16 R8, R44.reuse, R60, R8 ;  /* 0x0000003c2c08723c */ /* 0x040fee0000041808 */
[--C-:B------:R-:W-:Y:S01]  /*112b0*/  FFMA.FTZ R60, R74, c[0x0][0x2d0], -R3.reuse ;  /* 0x0000b4004a3c7a23 */ /* 0x100fe20000010803 */
[-C--:B------:R-:W-:Y:S03]  /*112c0*/  HMMA.16816.F32.BF16 R12, R44, R62.reuse, R12 ;  /* 0x0000003e2c0c723c */ /* 0x080fe6000004180c */
[----:B------:R1:W-:Y:S05]  /*112d0*/  MUFU.EX2 R66, R60 ;  /* 0x0000003c00427308 */ /* 0x0003ea0000000800 */
[C---:B------:R-:W-:Y:S08]  /*112e0*/  HMMA.16816.F32.BF16 R16, R40.reuse, R62, R16 ;  /* 0x0000003e2810723c */ /* 0x040ff00000041810 */
[-C--:B--2---:R-:W-:Y:S08]  /*112f0*/  HMMA.16816.F32.BF16 R20, R40, R52.reuse, R20 ;  /* 0x000000342814723c */ /* 0x084ff00000041814 */
[C---:B------:R-:W-:Y:S04]  /*11300*/  HMMA.16816.F32.BF16 R24, R44.reuse, R52, R24 ;  /* 0x000000342c18723c */ /* 0x040fe80000041818 */
[--C-:B-1----:R-:W-:Y:S03]  /*11310*/  FFMA.FTZ R60, R75, c[0x0][0x2d0], -R3.reuse ;  /* 0x0000b4004b3c7a23 */ /* 0x102fe60000010803 */
[----:B------:R-:W-:Y:S01]  /*11320*/  FFMA.FTZ R52, R77, c[0x0][0x2d0], -R162 ;  /* 0x0000b4004d347a23 */ /* 0x000fe200000108a2 */
[-C--:B------:R-:W-:Y:S01]  /*11330*/  HMMA.16816.F32.BF16 R28, R44, R54.reuse, R28 ;  /* 0x000000362c1c723c */ /* 0x080fe2000004181c */
[----:B------:R1:W2:Y:S07]  /*11340*/  MUFU.EX2 R65, R60 ;  /* 0x0000003c00417308 */ /* 0x0002ae0000000800 */
[C---:B------:R-:W-:Y:S03]  /*11350*/  HMMA.16816.F32.BF16 R32, R40.reuse, R54, R32 ;  /* 0x000000362820723c */ /* 0x040fe60000041820 */
[----:B------:R-:W3:Y:S05]  /*11360*/  MUFU.EX2 R64, R52 ;  /* 0x0000003400407308 */ /* 0x000eea0000000800 */
[-C--:B------:R-:W-:Y:S08]  /*11370*/  HMMA.16816.F32.BF16 R84, R40, R56.reuse, R84 ;  /* 0x000000382854723c */ /* 0x080ff00000041854 */
[C---:B------:R-:W-:Y:S01]  /*11380*/  HMMA.16816.F32.BF16 R88, R44.reuse, R56, R88 ;  /* 0x000000382c58723c */ /* 0x040fe20000041858 */
[----:B-1----:R-:W1:Y:S03]  /*11390*/  LDSM.16.MT88.4 R60, [R203+0x1800] ;  /* 0x00180000cb3c783b */ /* 0x002e660000004200 */
[----:B--2---:R-:W-:Y:S04]  /*113a0*/  F2FP.BF16.PACK_AB R153, R65, R66 ;  /* 0x000000424199723e */ /* 0x004fe800000010ff */
[-C--:B------:R-:W-:Y:S04]  /*113b0*/  HMMA.16816.F32.BF16 R92, R44, R58.reuse, R92 ;  /* 0x0000003a2c5c723c */ /* 0x080fe8000004185c */
[----:B---3--:R-:W-:Y:S01]  /*113c0*/  F2FP.BF16.PACK_AB R154, R64, R67 ;  /* 0x00000043409a723e */ /* 0x008fe200000010ff */
[--C-:B------:R-:W-:Y:S02]  /*113d0*/  FFMA.FTZ R52, R78, c[0x0][0x2d0], -R3.reuse ;  /* 0x0000b4004e347a23 */ /* 0x100fe40000010803 */
[----:B------:R-:W-:Y:S01]  /*113e0*/  FFMA.FTZ R3, R79, c[0x0][0x2d0], -R3 ;  /* 0x0000b4004f037a23 */ /* 0x000fe20000010803 */
[C---:B------:R-:W-:Y:S01]  /*113f0*/  HMMA.16816.F32.BF16 R96, R40.reuse, R58, R96 ;  /* 0x0000003a2860723c */ /* 0x040fe20000041860 */
[----:B------:R-:W-:Y:S10]  /*11400*/  MUFU.EX2 R53, R52 ;  /* 0x0000003400357308 */ /* 0x000ff40000000800 */
[----:B------:R2:W3:Y:S01]  /*11410*/  MUFU.EX2 R52, R3 ;  /* 0x0000000300347308 */ /* 0x0004e20000000800 */
[-C--:B-1----:R-:W-:Y:S08]  /*11420*/  HMMA.16816.F32.BF16 R36, R40, R60.reuse, R36 ;  /* 0x0000003c2824723c */ /* 0x082ff00000041824 */
[C---:B------:R-:W-:Y:S04]  /*11430*/  HMMA.16816.F32.BF16 R100, R44.reuse, R60, R100 ;  /* 0x0000003c2c64723c */ /* 0x040fe80000041864 */
[----:B--2---:R-:W-:Y:S01]  /*11440*/  FFMA.FTZ R3, R113, R241, R236 ;  /* 0x000000f171037223 */ /* 0x004fe200000100ec */
[----:B---3--:R-:W-:Y:S03]  /*11450*/  F2FP.BF16.PACK_AB R155, R52, R53 ;  /* 0x00000035349b723e */ /* 0x008fe600000010ff */
[----:B------:R-:W-:Y:S01]  /*11460*/  FADD.FTZ R3, R238, R3 ;  /* 0x00000003ee037221 */ /* 0x000fe20000010000 */
[-C--:B------:R-:W-:Y:S01]  /*11470*/  HMMA.16816.F32.BF16 R48, R44, R62.reuse, R48 ;  /* 0x0000003e2c30723c */ /* 0x080fe20000041830 */
[----:B------:R-:W1:Y:S02]  /*11480*/  LDSM.16.MT88.4 R44, [R201+0x2000] ;  /* 0x00200000c92c783b */ /* 0x000e640000004200 */
[----:B------:R-:W-:Y:S05]  /*11490*/  FADD.FTZ R3, R237, R3 ;  /* 0x00000003ed037221 */ /* 0x000fea0000010000 */
[----:B------:R-:W-:Y:S07]  /*114a0*/  HMMA.16816.F32.BF16 R104, R40, R62, R104 ;  /* 0x0000003e2868723c */ /* 0x000fee0000041868 */
[----:B------:R-:W-:Y:S02]  /*114b0*/  F2FP.BF16.PACK_AB R40, R174, R175 ;  /* 0x000000afae28723e */ /* 0x000fe400000010ff */
[----:B------:R-:W-:Y:S03]  /*114c0*/  F2FP.BF16.PACK_AB R41, R172, R173 ;  /* 0x000000adac29723e */ /* 0x000fe600000010ff */
[----:B------:R-:W-:Y:S02]  /*114d0*/  F2FP.BF16.PACK_AB R42, R80, R171 ;  /* 0x000000ab502a723e */ /* 0x000fe400000010ff */
[----:B------:R-:W-:Y:S07]  /*114e0*/  F2FP.BF16.PACK_AB R43, R70, R71 ;  /* 0x00000047462b723e */ /* 0x000fee00000010ff */
[-C--:B------:R-:W-:Y:S07]  /*114f0*/  HMMA.16816.F32.BF16 R120, R40, R128.reuse, R4 ;  /* 0x000000802878723c */ /* 0x080fee0000041804 */
[----:B------:R-:W-:Y:S01]  /*11500*/  FFMA.FTZ R5, R112, R242, R232 ;  /* 0x000000f270057223 */ /* 0x000fe200000100e8 */
[C---:B------:R-:W-:Y:S04]  /*11510*/  HMMA.16816.F32.BF16 R116, R152.reuse, R128, R8 ;  /* 0x000000809874723c */ /* 0x040fe80000041808 */
[----:B------:R-:W-:Y:S01]  /*11520*/  FFMA.FTZ R4, R111, R243, R226 ;  /* 0x000000f36f047223 */ /* 0x000fe200000100e2 */
[----:B------:R-:W-:Y:S01]  /*11530*/  MOV R111, R108 ;  /* 0x0000006c006f7202 */ /* 0x000fe20000000f00 */
[----:B------:R-:W-:Y:S02]  /*11540*/  FADD.FTZ R5, R233, R5 ;  /* 0x00000005e9057221 */ /* 0x000fe40000010000 */
[----:B------:R-:W-:Y:S01]  /*11550*/  FADD.FTZ R4, R227, R4 ;  /* 0x00000004e3047221 */ /* 0x000fe20000010000 */
[-C--:B------:R-:W-:Y:S03]  /*11560*/  HMMA.16816.F32.BF16 R124, R152, R130.reuse, R12 ;  /* 0x00000082987c723c */ /* 0x080fe6000004180c */
[----:B------:R-:W-:Y:S02]  /*11570*/  FADD.FTZ R9, R234, R5 ;  /* 0x00000005ea097221 */ /* 0x000fe40000010000 */
[----:B------:R-:W-:Y:S02]  /*11580*/  FADD.FTZ R11, R230, R4 ;  /* 0x00000004e60b7221 */ /* 0x000fe40000010000 */
[----:B------:R-:W-:Y:S01]  /*11590*/  FADD.FTZ R10, R169, R0 ;  /* 0x00000000a90a7221 */ /* 0x000fe20000010000 */
[----:B------:R-:W2:Y:S01]  /*115a0*/  LDSM.16.MT88.4 R4, [R203+0x2000] ;  /* 0x00200000cb04783b */ /* 0x000ea20000004200 */
        /* <DEDUP_REMOVED lines=85> */
.L_x_1927:
        /* <DEDUP_REMOVED lines=16> */
.L_x_2011:
[----:B------:R-:W-:Y:S01]  /*11c00*/  FSETP.NE.FTZ.AND P3, PT, R3, RZ, PT ;  /* 0x000000ff0300720b */ /* 0x000fe20003f75000 */
[----:B----4-:R-:W-:Y:S01]  /*11c10*/  FADD.FTZ R7, R9, R7 ;  /* 0x0000000709077221 */ /* 0x010fe20000010000 */
[----:B------:R-:W-:-:S02]  /*11c20*/  MOV R0, RZ ;  /* 0x000000ff00007202 */ /* 0x000fc40000000f00 */
[----:B------:R-:W-:Y:S02]  /*11c30*/  FSETP.NE.FTZ.AND P1, PT, R6, RZ, PT ;  /* 0x000000ff0600720b */ /* 0x000fe40003f35000 */
[----:B------:R-:W-:Y:S02]  /*11c40*/  FSETP.NE.FTZ.AND P2, PT, R5, RZ, PT ;  /* 0x000000ff0500720b */ /* 0x000fe40003f55000 */
[----:B------:R-:W-:Y:S02]  /*11c50*/  MOV R4, RZ ;  /* 0x000000ff00047202 */ /* 0x000fe40000000f00 */
[----:B------:R-:W-:Y:S02]  /*11c60*/  FSETP.NE.FTZ.AND P0, PT, R7, RZ, PT ;  /* 0x000000ff0700720b */ /* 0x000fe40003f15000 */
[----:B------:R-:W-:Y:S01]  /*11c70*/  MOV R32, 0xff800000 ;  /* 0xff80000000207802 */ /* 0x000fe20000000f00 */
[----:B------:R-:W1:Y:S01]  /*11c80*/  @P3 MUFU.RCP R0, R3 ;  /* 0x0000000300003308 */ /* 0x000e620000001000 */
[----:B------:R-:W-:-:S02]  /*11c90*/  MOV R31, 0xff800000 ;  /* 0xff800000001f7802 */ /* 0x000fc40000000f00 */
        /* <DEDUP_REMOVED lines=70> */
[----:B------:R-:W-:Y:S02]  /*12100*/  @P3 FMUL.FTZ R10, R10, 0.69314718246459960938 ;  /* 0x3f3172180a0a3820 */ /* 0x000fe40000410000 */
[----:B------:R-:W-:Y:S02]  /*12110*/  @P3 FMUL.FTZ R6, R6, c[0x0][0x2d0] ;  /* 0x0000b40006063a20 */ /* 0x000fe40000410000 */
[----:B-1----:R-:W-:-:S02]  /*12120*/  @P0 FMUL.FTZ R3, R3, 0.69314718246459960938 ;  /* 0x3f31721803030820 */ /* 0x002fc40000410000 */
[----:B------:R-:W-:Y:S02]  /*12130*/  @P0 FMUL.FTZ R4, R4, c[0x0][0x2d0] ;  /* 0x0000b40004040a20 */ /* 0x000fe40000410000 */
        /* <DEDUP_REMOVED lines=19> */
.L_x_1868:
[----:B------:R2:W5:Y:S01]  /*12270*/  LDL R6, [R1] ;  /* 0x0000000001067983 */ /* 0x0005620000100800 */
[----:B------:R-:W-:Y:S03]  /*12280*/  BSSY B0, `(.L_x_1930) ;  /* 0x0000012000007945 */ /* 0x000fe60003800000 */
[----:B------:R-:W3:Y:S02]  /*12290*/  S2R R17, SR_TID.X ;  /* 0x0000000000117919 */ /* 0x000ee40000002100 */
[----:B---3--:R-:W-:-:S13]  /*122a0*/  LOP3.LUT P0, RZ, R17, 0x7f, RZ, 0xc0, !PT ;  /* 0x0000007f11ff7812 */ /* 0x008fda000780c0ff */
[----:B------:R-:W-:Y:S05]  /*122b0*/  @P0 BRA `(.L_x_1931) ;  /* 0x000000e000000947 */ /* 0x000fea0003800000 */
[----:B--2---:R-:W2:Y:S01]  /*122c0*/  S2R R4, SR_LANEID ;  /* 0x0000000000047919 */ /* 0x004ea20000000000 */
[----:B------:R-:W-:Y:S01]  /*122d0*/  VOTEU.ANY UR4, UPT, PT ;  /* 0x0000000000047886 */ /* 0x000fe200038e0100 */
[----:B------:R-:W-:Y:S01]  /*122e0*/  IMAD.MOV.U32 R5, RZ, RZ, c[0x0][0x564] ;  /* 0x00015900ff057624 */ /* 0x000fe200078e00ff */
[----:B------:R-:W2:Y:S08]  /*122f0*/  FLO.U32 R3, UR4 ;  /* 0x0000000400037d00 */ /* 0x000eb000080e0000 */
[----:B------:R-:W3:Y:S01]  /*12300*/  POPC R2, UR4 ;  /* 0x0000000400027d09 */ /* 0x000ee20008000000 */
[----:B--2---:R-:W-:Y:S01]  /*12310*/  ISETP.EQ.U32.AND P0, PT, R3, R4, PT ;  /* 0x000000040300720c */ /* 0x004fe20003f02070 */
[----:B------:R-:W-:-:S12]  /*12320*/  IMAD.MOV.U32 R4, RZ, RZ, c[0x0][0x560] ;  /* 0x00015800ff047624 */ /* 0x000fd800078e00ff */
[----:B---3--:R2:W3:Y:S04]  /*12330*/  @P0 ATOMG.E.ADD.STRONG.GPU PT, R2, [R4.64], R2 ;  /* 0x00000002040209a8 */ /* 0x0084e800081ee1c8 */
[----:B--2---:R-:W2:Y:S04]  /*12340*/  S2R R4, SR_LTMASK ;  /* 0x0000000000047919 */ /* 0x004ea80000003900 */
[----:B---3--:R2:W3:Y:S02]  /*12350*/  SHFL.IDX PT, R3, R2, R3, 0x1f ;  /* 0x00001f0302037589 */ /* 0x0084e400000e0000 */
[----:B--2---:R-:W-:-:S06]  /*12360*/  LOP3.LUT R2, R4, UR4, RZ, 0xc0, !PT ;  /* 0x0000000404027c12 */ /* 0x004fcc000f8ec0ff */
[----:B------:R-:W3:Y:S02]  /*12370*/  POPC R2, R2 ;  /* 0x0000000200027309 */ /* 0x000ee40000000000 */
[----:B---3-5:R-:W-:-:S05]  /*12380*/  IADD3 R6, R3, c[0x0][0xc], R2 ;  /* 0x0000030003067a10 */ /* 0x028fca0007ffe002 */
[----:B------:R2:W-:Y:S02]  /*12390*/  STL [R1], R6 ;  /* 0x0000000601007387 */ /* 0x0005e40000100800 */
.L_x_1931:
[----:B--2---:R-:W-:Y:S05]  /*123a0*/  BSYNC B0 ;  /* 0x0000000000007941 */ /* 0x004fea0003800000 */
.L_x_1930:
[----:B------:R-:W-:Y:S01]  /*123b0*/  SHF.R.S32.HI R14, RZ, 0x1f, R17 ;  /* 0x0000001fff0e7819 */ /* 0x000fe20000011411 */
[----:B------:R-:W-:Y:S01]  /*123c0*/  BSSY B1, `(.L_x_1932) ;  /* 0x00002d0000017945 */ /* 0x000fe20003800000 */
[----:B------:R-:W-:Y:S01]  /*123d0*/  PRMT R0, R0, 0x9910, RZ ;  /* 0x0000991000007816 */ /* 0x000fe200000000ff */
[----:B-----5:R-:W-:Y:S01]  /*123e0*/  IMAD.MOV.U32 R49, RZ, RZ, R6 ;  /* 0x000000ffff317224 */ /* 0x020fe200078e0006 */
[----:B------:R-:W-:Y:S02]  /*123f0*/  LEA.HI R3, R14, R17, RZ, 0x3 ;  /* 0x000000110e037211 */ /* 0x000fe400078f18ff */
[----:B------:R-:W-:Y:S02]  /*12400*/  ISETP.NE.AND P0, PT, R0, RZ, PT ;  /* 0x000000ff0000720c */ /* 0x000fe40003f05270 */
[----:B------:R-:W-:Y:S02]  /*12410*/  LOP3.LUT R2, R3, 0xfffffff8, RZ, 0xc0, !PT ;  /* 0xfffffff803027812 */ /* 0x000fe400078ec0ff */
[----:B------:R-:W-:-:S02]  /*12420*/  SHF.R.S32.HI R48, RZ, 0x3, R3 ;  /* 0x00000003ff307819 */ /* 0x000fc40000011403 */
[----:B------:R-:W-:Y:S01]  /*12430*/  SHF.R.S32.HI R11, RZ, 0x1f, R246 ;  /* 0x0000001fff0b7819 */ /* 0x000fe200000114f6 */
[----:B------:R-:W-:-:S04]  /*12440*/  IMAD.IADD R2, R17, 0x1, -R2 ;  /* 0x0000000111027824 */ /* 0x000fc800078e0a02 */
[C---:B------:R-:W-:Y:S02]  /*12450*/  IMAD.SHL.U32 R0, R2.reuse, 0x8, RZ ;  /* 0x0000000802007824 */ /* 0x040fe400078e00ff */
[----:B------:R-:W-:-:S03]  /*12460*/  IMAD R28, R2, 0x10, R48 ;  /* 0x00000010021c7824 */ /* 0x000fc600078e0230 */
[----:B------:R-:W-:Y:S01]  /*12470*/  SHF.R.S32.HI R80, RZ, 0x1f, R0 ;  /* 0x0000001fff507819 */ /* 0x000fe20000011400 */
[----:B------:R-:W-:Y:S05]  /*12480*/  @!P0 BRA `(.L_x_1933) ;  /* 0x000020d000008947 */ /* 0x000fea0003800000 */
[----:B------:R-:W2:Y:S04]  /*12490*/  LDL R7, [R1+0x20] ;  /* 0x0000200001077983 */ /* 0x000ea80000100800 */
[----:B------:R-:W3:Y:S01]  /*124a0*/  LDL R15, [R1+0x28] ;  /* 0x00002800010f7983 */ /* 0x000ee20000100800 */
[----:B------:R-:W-:Y:S01]  /*124b0*/  LEA.HI R10, R14, R17, RZ, 0x2 ;  /* 0x000000110e0a7211 */ /* 0x000fe200078f10ff */
[----:B------:R-:W-:Y:S01]  /*124c0*/  WARPSYNC 0xffffffff ;  /* 0xffffffff00007948 */ /* 0x000fe20003800000 */
[----:B------:R-:W-:Y:S01]  /*124d0*/  IMAD.MOV.U32 R9, RZ, RZ, -0x10 ;  /* 0xfffffff0ff097424 */ /* 0x000fe200078e00ff */
[----:B------:R-:W4:Y:S01]  /*124e0*/  LDL R13, [R1+0x30] ;  /* 0x00003000010d7983 */ /* 0x000f220000100800 */
[----:B------:R-:W-:Y:S01]  /*124f0*/  SHF.R.S32.HI R4, RZ, 0x1f, R10 ;  /* 0x0000001fff047819 */ /* 0x000fe2000001140a */
[----:B------:R-:W-:Y:S01]  /*12500*/  IMAD.MOV.U32 R8, RZ, RZ, 0x20 ;  /* 0x00000020ff087424 */ /* 0x000fe200078e00ff */
[----:B------:R-:W-:Y:S01]  /*12510*/  F2FP.BF16.PACK_AB R3, R73, R72 ;  /* 0x000000484903723e */ /* 0x000fe200000010ff */
[----:B------:R-:W3:Y:S01]  /*12520*/  LDL R12, [R1+0x34] ;  /* 0x00003400010c7983 */ /* 0x000ee20000100800 */
[----:B------:R-:W-:-:S02]  /*12530*/  LEA.HI R4, R4, R240, RZ, 0x3 ;  /* 0x000000f004047211 */ /* 0x000fc400078f18ff */
[----:B------:R-:W-:Y:S01]  /*12540*/  F2FP.BF16.PACK_AB R6, R105, R104 ;  /* 0x000000686906723e */ /* 0x000fe200000010ff */
[----:B------:R-:W-:Y:S01]  /*12550*/  BAR.SYNC.DEFER_BLOCKING 0x1, 0x80 ;  /* 0x0042000000007b1d */ /* 0x000fe20000010000 */
[----:B------:R-:W-:Y:S02]  /*12560*/  LOP3.LUT R4, R4, 0xfffffff8, RZ, 0xc0, !PT ;  /* 0xfffffff804047812 */ /* 0x000fe400078ec0ff */
[----:B------:R-:W-:-:S03]  /*12570*/  F2FP.BF16.PACK_AB R5, R75, R74 ;  /* 0x0000004a4b05723e */ /* 0x000fc600000010ff */
[----:B------:R-:W-:-:S05]  /*12580*/  IMAD.IADD R4, R240, 0x1, -R4 ;  /* 0x00000001f0047824 */ /* 0x000fca00078e0a04 */
[----:B------:R-:W-:-:S04]  /*12590*/  LOP3.LUT R2, R4, 0x1, RZ, 0xc0, !PT ;  /* 0x0000000104027812 */ /* 0x000fc800078ec0ff */
[----:B------:R-:W-:-:S04]  /*125a0*/  ISETP.NE.U32.AND P0, PT, R2, 0x1, PT ;  /* 0x000000010200780c */ /* 0x000fc80003f05070 */
[----:B------:R-:W-:Y:S02]  /*125b0*/  SEL R9, R9, 0x10, !P0 ;  /* 0x0000001009097807 */ /* 0x000fe40004000000 */
        /* <DEDUP_REMOVED lines=9> */
[----:B--2---:R-:W-:-:S05]  /*12650*/  F2FP.BF16.PACK_AB R3, R113, R112 ;  /* 0x000000707103723e */ /* 0x004fca00000010ff */
[----:B------:R2:W-:Y:S01]  /*12660*/  STS [R2+0x400], R3 ;  /* 0x0004000302007388 */ /* 0x0005e20000000800 */
[----:B-1----:R-:W-:-:S05]  /*12670*/  F2FP.BF16.PACK_AB R5, R53, R52 ;  /* 0x000000343505723e */ /* 0x002fca00000010ff */
[----:B------:R1:W-:Y:S01]  /*12680*/  STS [R7+0x2000], R5 ;  /* 0x0020000507007388 */ /* 0x0003e20000000800 */
[----:B------:R-:W-:-:S03]  /*12690*/  F2FP.BF16.PACK_AB R6, R121, R120 ;  /* 0x000000787906723e */ /* 0x000fc600000010ff */
[----:B------:R3:W-:Y:S01]  /*126a0*/  STS [R7+0x2400], R4 ;  /* 0x0024000407007388 */ /* 0x0007e20000000800 */
[----:B--2---:R-:W-:-:S05]  /*126b0*/  F2FP.BF16.PACK_AB R3, R41, R40 ;  /* 0x000000282903723e */ /* 0x004fca00000010ff */
[----:B------:R2:W-:Y:S01]  /*126c0*/  STS [R2+0x2000], R3 ;  /* 0x0020000302007388 */ /* 0x0005e20000000800 */
[----:B-1----:R-:W-:Y:S02]  /*126d0*/  F2FP.BF16.PACK_AB R5, R85, R84 ;  /* 0x000000545505723e */ /* 0x002fe400000010ff */
[----:B---3--:R-:W-:-:S03]  /*126e0*/  F2FP.BF16.PACK_AB R4, R77, R76 ;  /* 0x0000004c4d04723e */ /* 0x008fc600000010ff */
[----:B------:R1:W-:Y:S01]  /*126f0*/  STS [R2+0x2400], R5 ;  /* 0x0024000502007388 */ /* 0x0003e20000000800 */
[----:B--2---:R-:W-:Y:S01]  /*12700*/  IMAD.IADD R3, R7, 0x1, R8 ;  /* 0x0000000107037824 */ /* 0x004fe200078e0208 */
[----:B------:R-:W-:-:S04]  /*12710*/  F2FP.BF16.PACK_AB R7, R43, R42 ;  /* 0x0000002a2b07723e */ /* 0x000fc800000010ff */
[----:B------:R2:W-:Y:S01]  /*12720*/  STS [R3], R4 ;  /* 0x0000000403007388 */ /* 0x0005e20000000800 */
[----:B-1----:R-:W-:Y:S01]  /*12730*/  F2FP.BF16.PACK_AB R5, R79, R78 ;  /* 0x0000004e4f05723e */ /* 0x002fe200000010ff */
[----:B------:R-:W-:Y:S02]  /*12740*/  IMAD.IADD R2, R2, 0x1, R8 ;  /* 0x0000000102027824 */ /* 0x000fe400078e0208 */
[----:B------:R1:W-:Y:S04]  /*12750*/  STS [R3+0x400], R6 ;  /* 0x0004000603007388 */ /* 0x0003e80000000800 */
[----:B------:R3:W-:Y:S01]  /*12760*/  STS [R2], R5 ;  /* 0x0000000502007388 */ /* 0x0007e20000000800 */
[----:B--2---:R-:W-:Y:S02]  /*12770*/  F2FP.BF16.PACK_AB R4, R123, R122 ;  /* 0x0000007a7b04723e */ /* 0x004fe400000010ff */
[----:B-1----:R-:W-:-:S03]  /*12780*/  F2FP.BF16.PACK_AB R6, R69, R68 ;  /* 0x000000444506723e */ /* 0x002fc600000010ff */
        /* <DEDUP_REMOVED lines=60> */
.L_x_1934:
[----:B-1----:R-:W2:Y:S04]  /*12b50*/  LDL R81, [R1+0x4] ;  /* 0x0000040001517983 */ /* 0x002ea80000100800 */
[----:B------:R-:W3:Y:S04]  /*12b60*/  LDL R29, [R1+0x10] ;  /* 0x00001000011d7983 */ /* 0x000ee80000100800 */
[----:B------:R-:W4:Y:S01]  /*12b70*/  LDL R16, [R1+0x1c] ;  /* 0x00001c0001107983 */ /* 0x000f220000100800 */
[----:B------:R-:W-:Y:S01]  /*12b80*/  IMAD.MOV.U32 R9, RZ, RZ, 0x368 ;  /* 0x00000368ff097424 */ /* 0x000fe200078e00ff */
[----:B------:R-:W-:-:S04]  /*12b90*/  ISETP.GT.AND P2, PT, R4, 0x1, PT ;  /* 0x000000010400780c */ /* 0x000fc80003f44270 */
[----:B------:R-:W-:-:S04]  /*12ba0*/  SEL R9, R9, 0x328, P2 ;  /* 0x0000032809097807 */ /* 0x000fc80001000000 */
[----:B------:R-:W1:Y:S01]  /*12bb0*/  LDC.64 R12, c[0x0][R9+0x170] ;  /* 0x00005c00090c7b82 */ /* 0x000e620000000a00 */
[----:B------:R-:W-:-:S07]  /*12bc0*/  LEA.HI R8, R14, R17, RZ, 0x5 ;  /* 0x000000110e087211 */ /* 0x000fce00078f28ff */
[----:B------:R1:W3:Y:S01]  /*12bd0*/  LDC.64 R22, c[0x0][R9+0x168] ;  /* 0x00005a0009167b82 */ /* 0x0002e20000000a00 */
[----:B------:R-:W-:Y:S02]  /*12be0*/  LOP3.LUT R4, R10, 0xfffffffc, RZ, 0xc0, !PT ;  /* 0xfffffffc0a047812 */ /* 0x000fe400078ec0ff */
[--C-:B------:R-:W-:Y:S02]  /*12bf0*/  SHF.R.S32.HI R5, RZ, 0x5, R8.reuse ;  /* 0x00000005ff057819 */ /* 0x100fe40000011408 */
[----:B------:R-:W-:-:S03]  /*12c00*/  SHF.R.S32.HI R6, RZ, 0x1f, R8 ;  /* 0x0000001fff067819 */ /* 0x000fc60000011408 */
[----:B------:R1:W2:Y:S01]  /*12c10*/  LDC.64 R24, c[0x0][R9+0x178] ;  /* 0x00005e0009187b82 */ /* 0x0002a20000000a00 */
[----:B------:R-:W-:Y:S01]  /*12c20*/  LOP3.LUT R8, R8, 0xffffffe0, RZ, 0xc0, !PT ;  /* 0xffffffe008087812 */ /* 0x000fe200078ec0ff */
[----:B------:R-:W-:Y:S01]  /*12c30*/  IMAD.IADD R4, R17, 0x1, -R4 ;  /* 0x0000000111047824 */ /* 0x000fe200078e0a04 */
[----:B------:R-:W-:-:S03]  /*12c40*/  LEA.HI R6, R6, R5, RZ, 0x2 ;  /* 0x0000000506067211 */ /* 0x000fc600078f10ff */
[----:B------:R-:W-:Y:S01]  /*12c50*/  IMAD.IADD R19, R17, 0x1, -R8 ;  /* 0x0000000111137824 */ /* 0x000fe200078e0a08 */
[----:B------:R-:W-:Y:S01]  /*12c60*/  LEA.HI R2, R4, R4, RZ, 0x1 ;  /* 0x0000000404027211 */ /* 0x000fe200078f08ff */
[----:B------:R1:W2:Y:S01]  /*12c70*/  LDC.64 R20, c[0x0][R9+0x160] ;  /* 0x0000580009147b82 */ /* 0x0002a20000000a00 */
[----:B------:R-:W-:Y:S02]  /*12c80*/  LOP3.LUT R6, R6, 0xffffffc, RZ, 0xc0, !PT ;  /* 0x0ffffffc06067812 */ /* 0x000fe400078ec0ff */
[----:B------:R-:W-:Y:S02]  /*12c90*/  SHF.R.S32.HI R26, RZ, 0x1f, R19 ;  /* 0x0000001fff1a7819 */ /* 0x000fe40000011413 */
[C---:B------:R-:W-:Y:S01]  /*12ca0*/  LOP3.LUT R7, R2.reuse, 0x1ffffffe, RZ, 0xc0, !PT ;  /* 0x1ffffffe02077812 */ /* 0x040fe200078ec0ff */
[----:B------:R-:W-:Y:S01]  /*12cb0*/  IMAD.SHL.U32 R2, R2, 0x20, RZ ;  /* 0x0000002002027824 */ /* 0x000fe200078e00ff */
[----:B------:R-:W-:Y:S01]  /*12cc0*/  LEA.HI R26, R26, R19, RZ, 0x2 ;  /* 0x000000131a1a7211 */ /* 0x000fe200078f10ff */
[----:B------:R-:W-:Y:S01]  /*12cd0*/  IMAD.IADD R6, R5, 0x1, -R6 ;  /* 0x0000000105067824 */ /* 0x000fe200078e0a06 */
[----:B------:R-:W-:Y:S01]  /*12ce0*/  ISETP.NE.U32.AND P0, PT, RZ, c[0x0][0x500], PT ;  /* 0x00014000ff007a0c */ /* 0x000fe20003f05070 */
[----:B------:R-:W-:Y:S01]  /*12cf0*/  IMAD.IADD R7, R4, 0x1, -R7 ;  /* 0x0000000104077824 */ /* 0x000fe200078e0a07 */
[----:B------:R-:W-:Y:S01]  /*12d00*/  LOP3.LUT R2, R2, 0xffffffc0, RZ, 0xc0, !PT ;  /* 0xffffffc002027812 */ /* 0x000fe200078ec0ff */
[----:B------:R-:W-:Y:S01]  /*12d10*/  IMAD.MOV.U32 R5, RZ, RZ, c[0x0][0x4e8] ;  /* 0x00013a00ff057624 */ /* 0x000fe200078e00ff */
[----:B------:R-:W-:-:S02]  /*12d20*/  SHF.R.S32.HI R4, RZ, 0x2, R26 ;  /* 0x00000002ff047819 */ /* 0x000fc4000001141a */
[----:B------:R-:W-:Y:S01]  /*12d30*/  ISETP.NE.AND.EX P0, PT, RZ, c[0x0][0x504], PT, P0 ;  /* 0x00014100ff007a0c */ /* 0x000fe20003f05300 */
[----:B------:R-:W-:Y:S01]  /*12d40*/  IMAD R7, R7, 0x8, R2 ;  /* 0x0000000807077824 */ /* 0x000fe200078e0202 */
[----:B------:R-:W-:Y:S01]  /*12d50*/  ISETP.NE.AND P5, PT, R5, 0x1, PT ;  /* 0x000000010500780c */ /* 0x000fe20003fa5270 */
[----:B------:R-:W-:Y:S01]  /*12d60*/  IMAD R17, R6, 0x10, R4 ;  /* 0x0000001006117824 */ /* 0x000fe200078e0204 */
[----:B------:R-:W-:-:S03]  /*12d70*/  SEL R2, R246, RZ, !P0 ;  /* 0x000000fff6027207 */ /* 0x000fc60004000000 */
[----:B------:R-:W-:Y:S01]  /*12d80*/  IMAD.IADD R7, R17, 0x1, R7 ;  /* 0x0000000111077824 */ /* 0x000fe200078e0207 */
[----:B------:R-:W-:Y:S01]  /*12d90*/  SEL R5, R11, RZ, !P0 ;  /* 0x000000ff0b057207 */ /* 0x000fe20004000000 */
[----:B-1----:R-:W-:-:S04]  /*12da0*/  IMAD R4, R13, R2, RZ ;  /* 0x000000020d047224 */ /* 0x002fc800078e02ff */
[C---:B------:R-:W-:Y:S02]  /*12db0*/  IMAD R6, R12.reuse, R5, R4 ;  /* 0x000000050c067224 */ /* 0x040fe400078e0204 */
[----:B------:R-:W-:-:S04]  /*12dc0*/  IMAD.WIDE.U32 R8, R12, R2, RZ ;  /* 0x000000020c087225 */ /* 0x000fc800078e00ff */
[----:B------:R-:W-:Y:S01]  /*12dd0*/  IMAD.IADD R13, R9, 0x1, R6 ;  /* 0x00000001090d7824 */ /* 0x000fe200078e0206 */
[----:B------:R-:W-:-:S04]  /*12de0*/  LOP3.LUT R245, R245, 0xfffffffd, RZ, 0xc0, !PT ;  /* 0xfffffffdf5f57812 */ /* 0x000fc800078ec0ff */
[----:B------:R-:W-:Y:S01]  /*12df0*/  LOP3.LUT R245, R245, 0xfffffffe, RZ, 0xc0, !PT ;  /* 0xfffffffef5f57812 */ /* 0x000fe200078ec0ff */
[----:B--2---:R-:W-:-:S04]  /*12e00*/  IMAD R7, R81, 0x80, R7 ;  /* 0x0000008051077824 */ /* 0x004fc800078e0207 */
[----:B------:R-:W-:-:S04]  /*12e10*/  @P5 IMAD.HI.U32 R5, R7, c[0x0][0x4ec], RZ ;  /* 0x00013b0007055a27 */ /* 0x000fc800078e00ff */
        /* <DEDUP_REMOVED lines=37> */
[----:B------:R1:W1:Y:S01]  /*13070*/  SHFL.IDX PT, R8, R6, 0x3, 0x1c1f ;  /* 0x007c1f0006087f89 */ /* 0x00026200000e0000 */
[----:B---3--:R-:W-:-:S05]  /*13080*/  IMAD R5, R81, 0x80, R17 ;  /* 0x0000008051057824 */ /* 0x008fca00078e0211 */
[C---:B------:R-:W-:Y:S02]  /*13090*/  IADD3 R18, R5.reuse, 0x8, RZ ;  /* 0x0000000805127810 */ /* 0x040fe40007ffe0ff */
[CC--:B------:R-:W-:Y:S02]  /*130a0*/  ISETP.GE.OR P4, PT, R5.reuse, R4.reuse, P0 ;  /* 0x000000040500720c */ /* 0x0c0fe40000786670 */
[----:B------:R-:W-:Y:S02]  /*130b0*/  IADD3 R17, R5, 0x40, RZ ;  /* 0x0000004005117810 */ /* 0x000fe40007ffe0ff */
[-C--:B------:R-:W-:Y:S02]  /*130c0*/  ISETP.GE.OR P3, PT, R18, R4.reuse, P0 ;  /* 0x000000041200720c */ /* 0x080fe40000766670 */
[----:B------:R-:W-:Y:S02]  /*130d0*/  ISETP.GE.OR P1, PT, R17, R4, P0 ;  /* 0x000000041100720c */ /* 0x000fe40000726670 */
[----:B-1----:R-:W-:-:S05]  /*130e0*/  IADD3 R6, R5, 0x48, RZ ;  /* 0x0000004805067810 */ /* 0x002fca0007ffe0ff */
[----:B------:R1:W-:Y:S04]  /*130f0*/  @!P4 ST.E [R14.64], R30 ;  /* 0x0000001e0e00c985 */ /* 0x0003e8000c101908 */
        /* <DEDUP_REMOVED lines=11> */
[----:B------:R-:W-:Y:S01]  /*131b0*/  IMAD R16, R16, c[0x0][0x3a0], RZ ;  /* 0x0000e80010107a24 */ /* 0x000fe200078e02ff */
[----:B------:R-:W-:Y:S01]  /*131c0*/  LEA R5, R81, R28, 0x7 ;  /* 0x0000001c51057211 */ /* 0x000fe200078e38ff */
[C---:B------:R-:W-:Y:S01]  /*131d0*/  IMAD.WIDE.U32 R6, R3.reuse, c[0x0][0x3a0], RZ ;  /* 0x0000e80003067a25 */ /* 0x040fe200078e00ff */
[----:B-1----:R-:W-:Y:S01]  /*131e0*/  SHF.R.S32.HI R8, RZ, 0x1f, R2 ;  /* 0x0000001fff087819 */ /* 0x002fe20000011402 */
[----:B------:R1:W2:Y:S02]  /*131f0*/  LDS.128 R20, [R215+0x880] ;  /* 0x00088000d7147984 */ /* 0x0002a40000000c00 */
[----:B------:R-:W-:-:S02]  /*13200*/  IMAD R3, R3, c[0x0][0x3a4], R16 ;  /* 0x0000e90003037a24 */ /* 0x000fc400078e0210 */
[----:B------:R-:W-:Y:S01]  /*13210*/  @P5 IMAD.HI.U32 R9, R5, c[0x0][0x4ec], RZ ;  /* 0x00013b0005095a27 */ /* 0x000fe200078e00ff */
[----:B------:R1:W3:Y:S02]  /*13220*/  LDS.128 R16, [R215+0x80] ;  /* 0x00008000d7107984 */ /* 0x0002e40000000c00 */
[----:B------:R-:W-:Y:S01]  /*13230*/  IADD3 R7, R7, R3, RZ ;  /* 0x0000000307077210 */ /* 0x000fe20007ffe0ff */
[----:B------:R-:W-:Y:S01]  /*13240*/  IMAD R8, R8, c[0x0][0x3f0], RZ ;  /* 0x0000fc0008087a24 */ /* 0x000fe200078e02ff */
[----:B------:R1:W4:Y:S01]  /*13250*/  LDS.128 R24, [R215+0x1080] ;  /* 0x00108000d7187984 */ /* 0x0003220000000c00 */
[----:B------:R-:W-:Y:S02]  /*13260*/  MOV R3, R5 ;  /* 0x0000000500037202 */ /* 0x000fe40000000f00 */
[----:B------:R-:W-:Y:S01]  /*13270*/  IMAD.WIDE.U32 R6, R29, c[0x0][0x3e8], R6 ;  /* 0x0000fa001d067a25 */ /* 0x000fe200078e0006 */
[----:B------:R1:W1:Y:S01]  /*13280*/  LDS.128 R32, [R215+0x2080] ;  /* 0x00208000d7207984 */ /* 0x0002620000000c00 */
[----:B------:R-:W-:-:S02]  /*13290*/  @P5 SHF.R.U32.HI R3, RZ, c[0x0][0x4f0], R9 ;  /* 0x00013c00ff035a19 */ /* 0x000fc40000011609 */
[----:B------:R-:W-:Y:S01]  /*132a0*/  IMAD R7, R29, c[0x0][0x3ec], R7 ;  /* 0x0000fb001d077a24 */ /* 0x000fe200078e0207 */
[----:B------:R1:W1:Y:S01]  /*132b0*/  LDS.128 R36, [R215+0x2880] ;  /* 0x00288000d7247984 */ /* 0x0002620000000c00 */
[C---:B------:R-:W-:Y:S01]  /*132c0*/  IMAD R9, R2.reuse, c[0x0][0x3f4], R8 ;  /* 0x0000fd0002097a24 */ /* 0x040fe200078e0208 */
[----:B------:R-:W-:Y:S01]  /*132d0*/  SHF.R.S32.HI R8, RZ, 0x1f, R3 ;  /* 0x0000001fff087819 */ /* 0x000fe20000011403 */
[----:B------:R-:W-:Y:S01]  /*132e0*/  IMAD.WIDE.U32 R6, R2, c[0x0][0x3f0], R6 ;  /* 0x0000fc0002067a25 */ /* 0x000fe200078e0006 */
[----:B------:R1:W1:Y:S01]  /*132f0*/  LDS.128 R28, [R215+0x1880] ;  /* 0x00188000d71c7984 */ /* 0x0002620000000c00 */
[----:B------:R-:W-:Y:S02]  /*13300*/  IADD3 R2, -R3, RZ, RZ ;  /* 0x000000ff03027210 */ /* 0x000fe40007ffe1ff */
[----:B------:R-:W-:Y:S01]  /*13310*/  IMAD R8, R8, c[0x0][0x3e0], RZ ;  /* 0x0000f80008087a24 */ /* 0x000fe200078e02ff */
[----:B------:R1:W1:Y:S01]  /*13320*/  LDS.128 R40, [R215+0x3080] ;  /* 0x00308000d7287984 */ /* 0x0002620000000c00 */
[----:B------:R-:W-:Y:S01]  /*13330*/  IADD3 R7, R7, R9, RZ ;  /* 0x0000000907077210 */ /* 0x000fe20007ffe0ff */
[----:B------:R-:W-:-:S02]  /*13340*/  IMAD R5, R2, c[0x0][0x4e8], R5 ;  /* 0x00013a0002057a24 */ /* 0x000fc400078e0205 */
        /* <DEDUP_REMOVED lines=14> */
.L_x_2012:
[----:B------:R-:W-:Y:S05]  /*13430*/  BRA.DIV ~URZ, `(.L_x_1937) ;  /* 0x000036927f007947 */ /* 0x000fea000b800000 */
[----:B------:R4:W2:Y:S02]  /*13440*/  SHFL.IDX PT, R2, R7, RZ, 0x181f ;  /* 0x00181fff07027589 */ /* 0x0008a400000e0000 */
.L_x_2013:
        /* <DEDUP_REMOVED lines=8> */
.L_x_2014:
[----:B------:R-:W-:-:S04]  /*134d0*/  IADD3 R3, R5, 0x10, RZ ;  /* 0x0000001005037810 */ /* 0x000fc80007ffe0ff */
[----:B------:R-:W-:-:S13]  /*134e0*/  ISETP.GE.OR P0, PT, R3, R4, P2 ;  /* 0x000000040300720c */ /* 0x000fda0001706670 */
[----:B--2---:R-:W-:-:S04]  /*134f0*/  @!P0 LEA R2, P1, R0, R2, 0x1 ;  /* 0x0000000200028211 */ /* 0x004fc800078208ff */
[----:B------:R-:W-:-:S05]  /*13500*/  @!P0 LEA.HI.X R3, R0, R8, R80, 0x1, P1 ;  /* 0x0000000800038211 */ /* 0x000fca00008f0c50 */
[----:B------:R2:W-:Y:S01]  /*13510*/  @!P0 ST.E.128 [R2.64], R20 ;  /* 0x0000001402008985 */ /* 0x0005e2000c101d08 */
[----:B------:R-:W-:Y:S05]  /*13520*/  BRA.DIV ~URZ, `(.L_x_1939) ;  /* 0x000036e27f007947 */ /* 0x000fea000b800000 */
[----:B------:R2:W3:Y:S02]  /*13530*/  SHFL.IDX PT, R8, R6, 0x2, 0x181f ;  /* 0x00581f0006087f89 */ /* 0x0004e400000e0000 */
.L_x_2015:
[----:B------:R-:W-:Y:S05]  /*13540*/  BRA.DIV ~URZ, `(.L_x_1940) ;  /* 0x000037327f007947 */ /* 0x000fea000b800000 */
[----:B--2---:R2:W4:Y:S02]  /*13550*/  SHFL.IDX PT, R2, R7, 0x2, 0x181f ;  /* 0x00581f0007027f89 */ /* 0x00452400000e0000 */
.L_x_2016:
        /* <DEDUP_REMOVED lines=8> */
.L_x_2017:
[----:B------:R-:W-:-:S04]  /*135e0*/  IADD3 R3, R5, 0x30, RZ ;  /* 0x0000003005037810 */ /* 0x000fc80007ffe0ff */
[----:B------:R-:W-:-:S13]  /*135f0*/  ISETP.GE.OR P0, PT, R3, R4, P2 ;  /* 0x000000040300720c */ /* 0x000fda0001706670 */
[----:B---3--:R-:W-:-:S04]  /*13600*/  @!P0 LEA R2, P1, R0, R2, 0x1 ;  /* 0x0000000200028211 */ /* 0x008fc800078208ff */
[----:B--2---:R-:W-:-:S05]  /*13610*/  @!P0 LEA.HI.X R3, R0, R8, R80, 0x1, P1 ;  /* 0x0000000800038211 */ /* 0x004fca00008f0c50 */
[----:B-1----:R1:W-:Y:S01]  /*13620*/  @!P0 ST.E.128 [R2.64], R28 ;  /* 0x0000001c02008985 */ /* 0x0023e2000c101d08 */
[----:B------:R-:W-:Y:S05]  /*13630*/  BRA.DIV ~URZ, `(.L_x_1942) ;  /* 0x000037827f007947 */ /* 0x000fea000b800000 */
[----:B------:R2:W3:Y:S02]  /*13640*/  SHFL.IDX PT, R8, R6, 0x4, 0x181f ;  /* 0x00981f0006087f89 */ /* 0x0004e400000e0000 */
.L_x_2018:
[----:B------:R-:W-:Y:S05]  /*13650*/  BRA.DIV ~URZ, `(.L_x_1943) ;  /* 0x000037d27f007947 */ /* 0x000fea000b800000 */
[----:B-1----:R1:W2:Y:S02]  /*13660*/  SHFL.IDX PT, R2, R7, 0x4, 0x181f ;  /* 0x00981f0007027f89 */ /* 0x0022a400000e0000 */
.L_x_2019:
        /* <DEDUP_REMOVED lines=8> */
.L_x_2020:
[----:B------:R-:W-:-:S04]  /*136f0*/  IADD3 R3, R5, 0x50, RZ ;  /* 0x0000005005037810 */ /* 0x000fc80007ffe0ff */
[----:B------:R-:W-:-:S13]  /*13700*/  ISETP.GE.OR P0, PT, R3, R4, P2 ;  /* 0x000000040300720c */ /* 0x000fda0001706670 */
[----:B--2---:R-:W-:-:S04]  /*13710*/  @!P0 LEA R2, P1, R0, R2, 0x1 ;  /* 0x0000000200028211 */ /* 0x004fc800078208ff */
[----:B-1----:R-:W-:-:S05]  /*13720*/  @!P0 LEA.HI.X R3, R0, R8, R80, 0x1, P1 ;  /* 0x0000000800038211 */ /* 0x002fca00008f0c50 */
[----:B------:R1:W-:Y:S01]  /*13730*/  @!P0 ST.E.128 [R2.64], R36 ;  /* 0x0000002402008985 */ /* 0x0003e2000c101d08 */
[----:B------:R-:W-:Y:S05]  /*13740*/  BRA.DIV ~URZ, `(.L_x_1945) ;  /* 0x000038227f007947 */ /* 0x000fea000b800000 */
[----:B------:R2:W1:Y:S02]  /*13750*/  SHFL.IDX PT, R8, R6, 0x6, 0x181f ;  /* 0x00d81f0006087f89 */ /* 0x00046400000e0000 */
.L_x_2021:
[----:B------:R-:W-:Y:S05]  /*13760*/  BRA.DIV ~URZ, `(.L_x_1946) ;  /* 0x000038727f007947 */ /* 0x000fea000b800000 */
[----:B-1----:R1:W2:Y:S02]  /*13770*/  SHFL.IDX PT, R2, R7, 0x6, 0x181f ;  /* 0x00d81f0007027f89 */ /* 0x0022a400000e0000 */
.L_x_2022:
        /* <DEDUP_REMOVED lines=8> */
.L_x_2023:
[----:B------:R-:W-:-:S04]  /*13800*/  IADD3 R2, R5, 0x70, RZ ;  /* 0x0000007005027810 */ /* 0x000fc80007ffe0ff */
[----:B------:R-:W-:-:S13]  /*13810*/  ISETP.GE.OR P0, PT, R2, R4, P2 ;  /* 0x000000040200720c */ /* 0x000fda0001706670 */
[----:B------:R-:W-:Y:S05]  /*13820*/  @P0 BRA `(.L_x_1948) ;  /* 0x0000189000000947 */ /* 0x000fea0003800000 */
[----:B----4-:R-:W-:-:S04]  /*13830*/  LEA R2, P0, R0, R3, 0x1 ;  /* 0x0000000300027211 */ /* 0x010fc800078008ff */
[----:B---3--:R-:W-:-:S05]  /*13840*/  LEA.HI.X R3, R0, R6, R80, 0x1, P0 ;  /* 0x0000000600037211 */ /* 0x008fca00000f0c50 */
[----:B------:R3:W-:Y:S01]  /*13850*/  ST.E.128 [R2.64], R44 ;  /* 0x0000002c02007985 */ /* 0x0007e2000c101d08 */
[----:B------:R-:W-:Y:S05]  /*13860*/  BRA `(.L_x_1948) ;  /* 0x0000185000007947 */ /* 0x000fea0003800000 */
.L_x_1935:
        /* <DEDUP_REMOVED lines=34> */
.L_x_2024:
[----:B------:R-:W-:Y:S05]  /*13a90*/  BRA.DIV ~URZ, `(.L_x_1950) ;  /* 0x000036f27f007947 */ /* 0x000fea000b800000 */
[----:B------:R3:W4:Y:S02]  /*13aa0*/  SHFL.IDX PT, R2, R21, RZ, 0x1c1f ;  /* 0x001c1fff15027589 */ /* 0x00072400000e0000 */
.L_x_2025:
        /* <DEDUP_REMOVED lines=25> */
[-C--:B----4-:R-:W-:Y:S02]  /*13c40*/  @!P1 LEA R14, P3, R4, R2.reuse, 0x2 ;  /* 0x00000002040e9211 */ /* 0x090fe400078610ff */
        /* <DEDUP_REMOVED lines=25> */
.L_x_1952:
[----:B------:R-:W-:Y:S05]  /*13de0*/  BSYNC B0 ;  /* 0x0000000000007941 */ /* 0x000fea0003800000 */
.L_x_1951:
[----:B------:R-:W-:Y:S05]  /*13df0*/  BRA.DIV ~URZ, `(.L_x_1953) ;  /* 0x000034027f007947 */ /* 0x000fea000b800000 */
[----:B--2---:R2:W1:Y:S04]  /*13e00*/  SHFL.IDX PT, R13, R20, 0x1, 0x1c1f ;  /* 0x003c1f00140d7f89 */ /* 0x00446800000e0000 */
[----:B----4-:R2:W4:Y:S02]  /*13e10*/  SHFL.IDX PT, R2, R21, 0x1, 0x1c1f ;  /* 0x003c1f0015027f89 */ /* 0x01052400000e0000 */
.L_x_2026:
        /* <DEDUP_REMOVED lines=8> */
[-C--:B----4-:R-:W-:Y:S02]  /*13ea0*/  @!P0 LEA R14, P3, R4, R2.reuse, 0x2 ;  /* 0x00000002040e8211 */ /* 0x090fe400078610ff */
        /* <DEDUP_REMOVED lines=25> */
.L_x_1955:
[----:B------:R-:W-:Y:S05]  /*14040*/  BSYNC B0 ;  /* 0x0000000000007941 */ /* 0x000fea0003800000 */
.L_x_1954:
[----:B------:R-:W-:Y:S05]  /*14050*/  BRA.DIV ~URZ, `(.L_x_1956) ;  /* 0x000032727f007947 */ /* 0x000fea000b800000 */
[----:B-1----:R1:W2:Y:S02]  /*14060*/  SHFL.IDX PT, R13, R20, 0x2, 0x1c1f ;  /* 0x005c1f00140d7f89 */ /* 0x0022a400000e0000 */
.L_x_2027:
[----:B------:R-:W-:Y:S05]  /*14070*/  BRA.DIV ~URZ, `(.L_x_1957) ;  /* 0x000032c27f007947 */ /* 0x000fea000b800000 */
[----:B--2-4-:R2:W4:Y:S02]  /*14080*/  SHFL.IDX PT, R2, R21, 0x2, 0x1c1f ;  /* 0x005c1f0015027f89 */ /* 0x01452400000e0000 */
.L_x_2028:
[----:B------:R-:W-:Y:S01]  /*14090*/  LOP3.LUT P0, RZ, R245, 0x1, RZ, 0xc0, !PT ;  /* 0x00000001f5ff7812 */ /* 0x000fe2000780c0ff */
[----:B------:R-:W-:-:S12]  /*140a0*/  BSSY B0, `(.L_x_1958) ;  /* 0x0000022000007945 */ /* 0x000fd80003800000 */
[----:B------:R-:W-:Y:S05]  /*140b0*/  @P0 BRA `(.L_x_1959) ;  /* 0x0000020000000947 */ /* 0x000fea0003800000 */
[----:B------:R-:W-:Y:S02]  /*140c0*/  ISETP.GE.AND P1, PT, R0, c[0x0][0x3c8], PT ;  /* 0x0000f20000007a0c */ /* 0x000fe40003f26270 */
[----:B------:R-:W-:Y:S02]  /*140d0*/  ISETP.GE.AND P0, PT, R4, c[0x0][0x3c8], PT ;  /* 0x0000f20004007a0c */ /* 0x000fe40003f06270 */
[----:B------:R-:W-:Y:S02]  /*140e0*/  ISETP.GE.AND P4, PT, R9, c[0x0][0x3c8], PT ;  /* 0x0000f20009007a0c */ /* 0x000fe40003f86270 */
[----:B------:R-:W-:Y:S02]  /*140f0*/  ISETP.GE.AND P5, PT, R8, c[0x0][0x3c8], PT ;  /* 0x0000f20008007a0c */ /* 0x000fe40003fa6270 */
[----:B------:R-:W-:-:S05]  /*14100*/  ISETP.GE.AND P3, PT, R7, c[0x0][0x3c8], PT ;  /* 0x0000f20007007a0c */ /* 0x000fca0003f66270 */
[----:B------:R-:W-:Y:S02]  /*14110*/  @!P1 IMAD.MOV.U32 R3, RZ, RZ, R13 ;  /* 0x000000ffff039224 */ /* 0x000fe400078e000d */
[-C--:B----4-:R-:W-:Y:S02]  /*14120*/  @!P0 LEA R14, P2, R4, R2.reuse, 0x2 ;  /* 0x00000002040e8211 */ /* 0x090fe400078410ff */
        /* <DEDUP_REMOVED lines=25> */
.L_x_1959:
[----:B------:R-:W-:Y:S05]  /*142c0*/  BSYNC B0 ;  /* 0x0000000000007941 */ /* 0x000fea0003800000 */
.L_x_1958:
[----:B------:R-:W-:Y:S05]  /*142d0*/  BRA.DIV ~URZ, `(.L_x_1960) ;  /* 0x000030d27f007947 */ /* 0x000fea000b800000 */
[----:B------:R1:W2:Y:S04]  /*142e0*/  SHFL.IDX PT, R13, R20, 0x3, 0x1c1f ;  /* 0x007c1f00140d7f89 */ /* 0x0002a800000e0000 */
[----:B-1--4-:R1:W4:Y:S02]  /*142f0*/  SHFL.IDX PT, R2, R21, 0x3, 0x1c1f ;  /* 0x007c1f0015027f89 */ /* 0x01232400000e0000 */
.L_x_2029:
[----:B------:R-:W-:-:S13]  /*14300*/  LOP3.LUT P0, RZ, R245, 0x2, RZ, 0xc0, !PT ;  /* 0x00000002f5ff7812 */ /* 0x000fda000780c0ff */
        /* <DEDUP_REMOVED lines=37> */
.L_x_1933:
        /* <DEDUP_REMOVED lines=8> */
[----:B------:R-:W-:-:S08]  /*145e0*/  IMAD.WIDE R6, R246, R6, c[0x0][0x500] ;  /* 0x00014000f6067625 */ /* 0x000fd000078e0206 */
[C---:B------:R-:W-:Y:S02]  /*145f0*/  @P1 LEA R4, P0, R246.reuse, c[0x0][0x508], 0x2 ;  /* 0x00014200f6041a11 */ /* 0x040fe400078010ff */
[----:B------:R3:W5:Y:S02]  /*14600*/  @P2 LDG.E R2, [R6.64] ;  /* 0x0000000806022981 */ /* 0x000764000c1e1900 */
[----:B------:R-:W-:-:S05]  /*14610*/  @P1 LEA.HI.X R5, R246, c[0x0][0x50c], R11, 0x2, P0 ;  /* 0x00014300f6051a11 */ /* 0x000fca00000f140b */
[----:B------:R3:W5:Y:S01]  /*14620*/  @P1 LDG.E R20, [R4.64] ;  /* 0x0000000804141981 */ /* 0x000762000c1e1900 */
[----:B--2---:R-:W-:-:S04]  /*14630*/  ISETP.NE.AND P0, PT, R3, RZ, PT ;  /* 0x000000ff0300720c */ /* 0x004fc80003f05270 */
[----:B------:R-:W-:Y:S01]  /*14640*/  SEL R19, R3, c[0x0][0x3d4], P0 ;  /* 0x0000f50003137a07 */ /* 0x000fe20000000000 */
[----:B------:R-:W-:Y:S05]  /*14650*/  @P1 BRA `(.L_x_1961) ;  /* 0x0000004000001947 */ /* 0x000fea0003800000 */
[----:B---3--:R-:W-:Y:S05]  /*14660*/  @!P2 BRA `(.L_x_1961) ;  /* 0x000000300000a947 */ /* 0x008fea0003800000 */
[----:B------:R2:W3:Y:S04]  /*14670*/  LDG.E R3, [R6.64] ;  /* 0x0000000806037981 */ /* 0x0004e8000c1e1900 */
[----:B--2---:R-:W3:Y:S02]  /*14680*/  LDG.E R6, [R6.64+0x4] ;  /* 0x0000040806067981 */ /* 0x004ee4000c1e1900 */
[----:B---3-5:R-:W-:Y:S02]  /*14690*/  IADD3 R20, -R3, R6, RZ ;  /* 0x0000000603147210 */ /* 0x028fe40007ffe1ff */
.L_x_1961:
[----:B---3--:R-:W2:Y:S01]  /*146a0*/  S2R R5, SR_TID.X ;  /* 0x0000000000057919 */ /* 0x008ea20000002100 */
[----:B------:R-:W-:Y:S01]  /*146b0*/  BSSY B0, `(.L_x_1962) ;  /* 0x0000038000007945 */ /* 0x000fe20003800000 */
[----:B------:R-:W-:Y:S02]  /*146c0*/  SEL R10, R246, RZ, !P2 ;  /* 0x000000fff60a7207 */ /* 0x000fe40005000000 */
[----:B------:R-:W-:-:S02]  /*146d0*/  SEL R21, R11, RZ, !P2 ;  /* 0x000000ff0b157207 */ /* 0x000fc40005000000 */
[----:B-1---5:R-:W-:Y:S02]  /*146e0*/  SHF.R.S32.HI R18, RZ, 0x1f, R2 ;  /* 0x0000001fff127819 */ /* 0x022fe40000011402 */
[----:B--2---:R-:W-:-:S13]  /*146f0*/  ISETP.GT.AND P0, PT, R5, 0x7f, PT ;  /* 0x0000007f0500780c */ /* 0x004fda0003f04270 */
        /* <DEDUP_REMOVED lines=51> */
.L_x_1963:
[----:B------:R-:W-:Y:S05]  /*14a30*/  BSYNC B0 ;  /* 0x0000000000007941 */ /* 0x000fea0003800000 */
.L_x_1962:
        /* <DEDUP_REMOVED lines=38> */
.L_x_2030:
[----:B------:R-:W-:Y:S05]  /*14ca0*/  BRA.DIV ~URZ, `(.L_x_1965) ;  /* 0x000028427f007947 */ /* 0x000fea000b800000 */
[----:B------:R3:W4:Y:S02]  /*14cb0*/  SHFL.IDX PT, R2, R7, RZ, 0x181f ;  /* 0x00181fff07027589 */ /* 0x00072400000e0000 */
.L_x_2031:
        /* <DEDUP_REMOVED lines=8> */
.L_x_2032:
[----:B------:R-:W-:-:S04]  /*14d40*/  IADD3 R3, R4, 0x10, RZ ;  /* 0x0000001004037810 */ /* 0x000fc80007ffe0ff */
[----:B------:R-:W-:-:S13]  /*14d50*/  ISETP.GE.OR P0, PT, R3, R5, P2 ;  /* 0x000000050300720c */ /* 0x000fda0001706670 */
[----:B--2---:R-:W-:-:S04]  /*14d60*/  @!P0 LEA R2, P1, R0, R2, 0x1 ;  /* 0x0000000200028211 */ /* 0x004fc800078208ff */
[----:B-1----:R-:W-:-:S05]  /*14d70*/  @!P0 LEA.HI.X R3, R0, R8, R80, 0x1, P1 ;  /* 0x0000000800038211 */ /* 0x002fca00008f0c50 */
[----:B------:R1:W-:Y:S01]  /*14d80*/  @!P0 ST.E.128 [R2.64], RZ ;  /* 0x000000ff02008985 */ /* 0x0003e2000c101d08 */
[----:B------:R-:W-:Y:S05]  /*14d90*/  BRA.DIV ~URZ, `(.L_x_1967) ;  /* 0x000028927f007947 */ /* 0x000fea000b800000 */
[----:B------:R2:W1:Y:S02]  /*14da0*/  SHFL.IDX PT, R8, R6, 0x2, 0x181f ;  /* 0x00581f0006087f89 */ /* 0x00046400000e0000 */
.L_x_2033:
[----:B------:R-:W-:Y:S05]  /*14db0*/  BRA.DIV ~URZ, `(.L_x_1968) ;  /* 0x000028e27f007947 */ /* 0x000fea000b800000 */
[----:B-1----:R1:W2:Y:S02]  /*14dc0*/  SHFL.IDX PT, R2, R7, 0x2, 0x181f ;  /* 0x00581f0007027f89 */ /* 0x0022a400000e0000 */
.L_x_2034:
        /* <DEDUP_REMOVED lines=8> */
.L_x_2035:
[----:B------:R-:W-:-:S04]  /*14e50*/  IADD3 R3, R4, 0x30, RZ ;  /* 0x0000003004037810 */ /* 0x000fc80007ffe0ff */
[----:B------:R-:W-:-:S13]  /*14e60*/  ISETP.GE.OR P0, PT, R3, R5, P2 ;  /* 0x000000050300720c */ /* 0x000fda0001706670 */
[----:B--2---:R-:W-:-:S04]  /*14e70*/  @!P0 LEA R2, P1, R0, R2, 0x1 ;  /* 0x0000000200028211 */ /* 0x004fc800078208ff */
[----:B------:R-:W-:-:S05]  /*14e80*/  @!P0 LEA.HI.X R3, R0, R8, R80, 0x1, P1 ;  /* 0x0000000800038211 */ /* 0x000fca00008f0c50 */
[----:B------:R2:W-:Y:S01]  /*14e90*/  @!P0 ST.E.128 [R2.64], RZ ;  /* 0x000000ff02008985 */ /* 0x0005e2000c101d08 */
[----:B------:R-:W-:Y:S05]  /*14ea0*/  BRA.DIV ~URZ, `(.L_x_1970) ;  /* 0x000029327f007947 */ /* 0x000fea000b800000 */
[----:B------:R1:W2:Y:S02]  /*14eb0*/  SHFL.IDX PT, R8, R6, 0x4, 0x181f ;  /* 0x00981f0006087f89 */ /* 0x0002a400000e0000 */
.L_x_2036:
[----:B------:R-:W-:Y:S05]  /*14ec0*/  BRA.DIV ~URZ, `(.L_x_1971) ;  /* 0x000029827f007947 */ /* 0x000fea000b800000 */
[----:B--2---:R2:W1:Y:S02]  /*14ed0*/  SHFL.IDX PT, R2, R7, 0x4, 0x181f ;  /* 0x00981f0007027f89 */ /* 0x00446400000e0000 */
.L_x_2037:
        /* <DEDUP_REMOVED lines=8> */
.L_x_2038:
[----:B------:R-:W-:-:S04]  /*14f60*/  IADD3 R3, R4, 0x50, RZ ;  /* 0x0000005004037810 */ /* 0x000fc80007ffe0ff */
[----:B------:R-:W-:-:S13]  /*14f70*/  ISETP.GE.OR P0, PT, R3, R5, P2 ;  /* 0x000000050300720c */ /* 0x000fda0001706670 */
[----:B---3--:R-:W-:-:S04]  /*14f80*/  @!P0 LEA R2, P1, R0, R2, 0x1 ;  /* 0x0000000200028211 */ /* 0x008fc800078208ff */
[----:B--2---:R-:W-:-:S05]  /*14f90*/  @!P0 LEA.HI.X R3, R0, R8, R80, 0x1, P1 ;  /* 0x0000000800038211 */ /* 0x004fca00008f0c50 */
[----:B------:R2:W-:Y:S01]  /*14fa0*/  @!P0 ST.E.128 [R2.64], RZ ;  /* 0x000000ff02008985 */ /* 0x0005e2000c101d08 */
[----:B------:R-:W-:Y:S05]  /*14fb0*/  BRA.DIV ~URZ, `(.L_x_1973) ;  /* 0x000029d27f007947 */ /* 0x000fea000b800000 */
[----:B------:R3:W1:Y:S02]  /*14fc0*/  SHFL.IDX PT, R8, R6, 0x6, 0x181f ;  /* 0x00d81f0006087f89 */ /* 0x00066400000e0000 */
.L_x_2039:
[----:B------:R-:W-:Y:S05]  /*14fd0*/  BRA.DIV ~URZ, `(.L_x_1974) ;  /* 0x00002a227f007947 */ /* 0x000fea000b800000 */
[----:B--2---:R2:W3:Y:S02]  /*14fe0*/  SHFL.IDX PT, R2, R7, 0x6, 0x181f ;  /* 0x00d81f0007027f89 */ /* 0x0044e400000e0000 */
.L_x_2040:
        /* <DEDUP_REMOVED lines=8> */
.L_x_2041:
[----:B------:R-:W-:-:S04]  /*15070*/  IADD3 R4, R4, 0x70, RZ ;  /* 0x0000007004047810 */ /* 0x000fc80007ffe0ff */
[----:B------:R-:W-:-:S13]  /*15080*/  ISETP.GE.OR P0, PT, R4, R5, P2 ;  /* 0x000000050400720c */ /* 0x000fda0001706670 */
[----:B----4-:R-:W-:-:S04]  /*15090*/  @!P0 LEA R2, P1, R0, R2, 0x1 ;  /* 0x0000000200028211 */ /* 0x010fc800078208ff */
[----:B---3--:R-:W-:-:S05]  /*150a0*/  @!P0 LEA.HI.X R3, R0, R6, R80, 0x1, P1 ;  /* 0x0000000600038211 */ /* 0x008fca00008f0c50 */
[----:B------:R3:W-:Y:S04]  /*150b0*/  @!P0 ST.E.128 [R2.64], RZ ;  /* 0x000000ff02008985 */ /* 0x0007e8000c101d08 */
.L_x_1948:
[----:B------:R-:W-:Y:S05]  /*150c0*/  BSYNC B1 ;  /* 0x0000000000017941 */ /* 0x000fea0003800000 */
.L_x_1932:
[----:B------:R-:W5:Y:S02]  /*150d0*/  LDL R0, [R1+0x38] ;  /* 0x0000380001007983 */ /* 0x000f640000100800 */
[----:B-----5:R-:W-:-:S13]  /*150e0*/  ISETP.NE.AND P0, PT, R0, RZ, PT ;  /* 0x000000ff0000720c */ /* 0x020fda0003f05270 */
[----:B------:R-:W-:Y:S01]  /*150f0*/  @P0 WARPSYNC 0xffffffff ;  /* 0xffffffff00000948 */ /* 0x000fe20003800000 */
[----:B------:R-:W-:Y:S06]  /*15100*/  @P0 BAR.SYNC.DEFER_BLOCKING 0x5, 0x80 ;  /* 0x0142000000000b1d */ /* 0x000fec0000010000 */
[----:B-123--:R-:W1:Y:S04]  /*15110*/  @P0 LDS.128 R4, [0x9100] ;  /* 0x00910000ff040984 */ /* 0x00ee680000000c00 */
[----:B-1----:R1:W-:Y:S04]  /*15120*/  @P0 STL.64 [R1], R4 ;  /* 0x0000000401000387 */ /* 0x0023e80000100a00 */
        /* <DEDUP_REMOVED lines=9> */
.L_x_2042:
[----:B------:R-:W-:Y:S05]  /*151c0*/  BRA.DIV ~URZ, `(.L_x_1978) ;  /* 0x000029e27f007947 */ /* 0x000fea000b800000 */
[----:B------:R3:W1:Y:S02]  /*151d0*/  SHFL.IDX PT, R8, R49, 0x1, 0x1f ;  /* 0x00201f0031087f89 */ /* 0x00066400000e0000 */
.L_x_2043:
        /* <DEDUP_REMOVED lines=19> */
.L_x_2044:
        /* <DEDUP_REMOVED lines=16> */
.L_x_2045:
[----:B----4-:R-:W-:Y:S01]  /*15410*/  IMAD R0, R0, c[0x0][0x538], RZ ;  /* 0x00014e0000007a24 */ /* 0x010fe200078e02ff */
[----:B------:R-:W-:Y:S04]  /*15420*/  BSSY B1, `(.L_x_1981) ;  /* 0x0000084000017945 */ /* 0x000fe80003800000 */
[----:B-1----:R-:W-:-:S04]  /*15430*/  IADD3 R8, R0, R8, RZ ;  /* 0x0000000800087210 */ /* 0x002fc80007ffe0ff */
[----:B--2---:R-:W-:-:S13]  /*15440*/  ISETP.GT.AND P0, PT, R8, R9, PT ;  /* 0x000000090800720c */ /* 0x004fda0003f04270 */
[----:B------:R-:W-:Y:S05]  /*15450*/  @P0 BRA `(.L_x_1982) ;  /* 0x0000025000000947 */ /* 0x000fea0003800000 */
.L_x_1986:
        /* <DEDUP_REMOVED lines=17> */
.L_x_2046:
        /* <DEDUP_REMOVED lines=16> */
.L_x_2047:
[----:B--2---:R-:W-:-:S05]  /*15670*/  IMAD R0, R0, c[0x0][0x538], RZ ;  /* 0x00014e0000007a24 */ /* 0x004fca00078e02ff */
[----:B------:R-:W-:-:S04]  /*15680*/  IADD3 R8, R0, R8, RZ ;  /* 0x0000000800087210 */ /* 0x000fc80007ffe0ff */
[----:B------:R-:W-:-:S13]  /*15690*/  ISETP.GT.AND P0, PT, R8, R9, PT ;  /* 0x000000090800720c */ /* 0x000fda0003f04270 */
[----:B-1----:R-:W-:Y:S05]  /*156a0*/  @!P0 BRA `(.L_x_1986) ;  /* 0xfffffdb000008947 */ /* 0x002fea000383ffff */
.L_x_1982:
[----:B------:R-:W-:-:S05]  /*156b0*/  IADD3 R10, -R0, R8, RZ ;  /* 0x00000008000a7210 */ /* 0x000fca0007ffe1ff */
[----:B------:R-:W-:-:S05]  /*156c0*/  IMAD R0, R4, c[0x0][0x538], R10 ;  /* 0x00014e0004007a24 */ /* 0x000fca00078e020a */
[----:B------:R-:W-:Y:S01]  /*156d0*/  ISETP.GT.AND P0, PT, R0, R9, PT ;  /* 0x000000090000720c */ /* 0x000fe20003f04270 */
[----:B------:R-:W-:-:S12]  /*156e0*/  BRA.DIV ~URZ, `(.L_x_1987) ;  /* 0x000029227f007947 */ /* 0x000fd8000b800000 */
[----:B------:R-:W-:-:S04]  /*156f0*/  VOTE.ANY R0, PT, !P0 ;  /* 0x0000000000007806 */ /* 0x000fc800040e0100 */
.L_x_2048:
[----:B------:R1:W2:Y:S01]  /*15700*/  POPC R13, R0 ;  /* 0x00000000000d7309 */ /* 0x0002a20000000000 */
[----:B------:R-:W-:Y:S05]  /*15710*/  BRA.DIV ~URZ, `(.L_x_1988) ;  /* 0x000029327f007947 */ /* 0x000fea000b800000 */
[----:B--2---:R2:W4:Y:S04]  /*15720*/  SHFL.IDX PT, R8, R6, R13, 0x1f ;  /* 0x00001f0d06087589 */ /* 0x00452800000e0000 */
[----:B------:R2:W1:Y:S02]  /*15730*/  SHFL.IDX PT, R7, R7, R13, 0x1f ;  /* 0x00001f0d07077589 */ /* 0x00046400000e0000 */
.L_x_2049:
[----:B------:R-:W-:Y:S01]  /*15740*/  ISETP.NE.AND P0, PT, R0, RZ, PT ;  /* 0x000000ff0000720c */ /* 0x000fe20003f05270 */
[----:B------:R-:W-:-:S12]  /*15750*/  BSSY B0, `(.L_x_1989) ;  /* 0x0000005000007945 */ /* 0x000fd80003800000 */
[----:B------:R-:W-:Y:S05]  /*15760*/  @!P0 BRA `(.L_x_1990) ;  /* 0x0000003000008947 */ /* 0x000fea0003800000 */
[----:B------:R-:W-:Y:S01]  /*15770*/  IADD3 R11, R13, -0x1, RZ ;  /* 0xffffffff0d0b7810 */ /* 0x000fe20007ffe0ff */
[----:B------:R-:W-:Y:S05]  /*15780*/  BRA.DIV ~URZ, `(.L_x_1991) ;  /* 0x000029927f007947 */ /* 0x000fea000b800000 */
[----:B------:R2:W3:Y:S02]  /*15790*/  SHFL.IDX PT, R14, R4, R11, 0x1f ;  /* 0x00001f0b040e7589 */ /* 0x0004e400000e0000 */
.L_x_1990:
[----:B------:R-:W-:Y:S05]  /*157a0*/  BSYNC B0 ;  /* 0x0000000000007941 */ /* 0x000fea0003800000 */
.L_x_1989:
[----:B--23--:R-:W-:Y:S01]  /*157b0*/  IMAD R6, R14, c[0x0][0x538], R10 ;  /* 0x00014e000e067a24 */ /* 0x00cfe200078e020a */
[----:B----4-:R-:W-:Y:S02]  /*157c0*/  IABS R2, R8 ;  /* 0x0000000800027213 */ /* 0x010fe40000000000 */
[----:B-1----:R-:W-:Y:S01]  /*157d0*/  IABS R3, R7 ;  /* 0x0000000700037213 */ /* 0x002fe20000000000 */
[----:B------:R-:W-:Y:S01]  /*157e0*/  IMAD.IADD R9, R9, 0x1, -R6 ;  /* 0x0000000109097824 */ /* 0x000fe200078e0a06 */
[----:B------:R1:W-:Y:S01]  /*157f0*/  STL [R1], R6 ;  /* 0x0000000601007387 */ /* 0x0003e20000100800 */
        /* <DEDUP_REMOVED lines=65> */
.L_x_1983:
[----:B------:R-:W-:Y:S01]  /*15c10*/  MOV R0, c[0x0][0x53c] ;  /* 0x00014f0000007a02 */ /* 0x000fe20000000f00 */
[----:B------:R1:W-:Y:S04]  /*15c20*/  STL [R1], R9 ;  /* 0x0000000901007387 */ /* 0x0003e80000100800 */
[----:B------:R1:W-:Y:S04]  /*15c30*/  STL [R1+0x4], RZ ;  /* 0x000004ff01007387 */ /* 0x0003e80000100800 */
[----:B------:R1:W-:Y:S04]  /*15c40*/  STL [R1+0x8], RZ ;  /* 0x000008ff01007387 */ /* 0x0003e80000100800 */
[----:B------:R1:W-:Y:S02]  /*15c50*/  STL [R1+0xc], R0 ;  /* 0x00000c0001007387 */ /* 0x0003e40000100800 */
.L_x_1992:
[----:B------:R-:W-:Y:S05]  /*15c60*/  BSYNC B1 ;  /* 0x0000000000017941 */ /* 0x000fea0003800000 */
.L_x_1981:
[----:B---3--:R-:W2:Y:S04]  /*15c70*/  LDL R4, [R1] ;  /* 0x0000000001047983 */ /* 0x008ea80000100800 */
        /* <DEDUP_REMOVED lines=8> */
.L_x_1976:
[----:B-1----:R-:W3:Y:S02]  /*15d00*/  LDL R0, [R1+0xc] ;  /* 0x00000c0001007983 */ /* 0x002ee40000100800 */
[----:B---3--:R-:W-:-:S13]  /*15d10*/  ISETP.GE.AND P0, PT, R0, c[0x0][0x53c], PT ;  /* 0x00014f0000007a0c */ /* 0x008fda0003f06270 */
[----:B--2-4-:R-:W-:Y:S01]  /*15d20*/  @P0 CALL.REL.NOINC `(.L_x_1993) ;  /* 0x0000001000000944 */ /* 0x014fe20003c00000 */
[----:B------:R-:W-:Y:S05]  /*15d30*/  BRA `(.L_x_1994) ;  /* 0xfffeb56000007947 */ /* 0x000fea000383ffff */
.L_x_1993:
[----:B------:R-:W-:Y:S05]  /*15d40*/  EXIT ;  /* 0x000000000000794d */ /* 0x000fea0003800000 */
.L_x_1816:
[----:B------:R-:W-:Y:S01]  /*15d50*/  IMAD.MOV.U32 R0, RZ, RZ, R5 ;  /* 0x000000ffff007224 */ /* 0x000fe200078e0005 */
[----:B------:R-:W-:Y:S02]  /*15d60*/  MOV R2, 0x1 ;  /* 0x0000000100027802 */ /* 0x000fe40000000f00 */
[----:B------:R-:W-:Y:S02]  /*15d70*/  MOV R3, 0x15d90 ;  /* 0x00015d9000037802 */ /* 0x000fe40000000f00 */
[----:B------:R-:W-:Y:S05]  /*15d80*/  CALL.REL.NOINC `($__internal_32_$__cuda_sm70_shflsync_up_p) ;  /* 0x0000249000007944 */ /* 0x000fea0003c00000 */
[----:B------:R-:W-:Y:S01]  /*15d90*/  MOV R0, R4 ;  /* 0x0000000400007202 */ /* 0x000fe20000000f00 */
[----:B------:R-:W-:Y:S05]  /*15da0*/  BRA `(.L_x_1995) ;  /* 0xfffea6c000007947 */ /* 0x000fea000383ffff */
.L_x_1817:
[----:B------:R-:W-:Y:S01]  /*15db0*/  IMAD.MOV.U32 R0, RZ, RZ, R5 ;  /* 0x000000ffff007224 */ /* 0x000fe200078e0005 */
[----:B------:R-:W-:Y:S02]  /*15dc0*/  MOV R2, 0x2 ;  /* 0x0000000200027802 */ /* 0x000fe40000000f00 */
[----:B------:R-:W-:Y:S02]  /*15dd0*/  MOV R3, 0x15df0 ;  /* 0x00015df000037802 */ /* 0x000fe40000000f00 */
[----:B------:R-:W-:Y:S05]  /*15de0*/  CALL.REL.NOINC `($__internal_32_$__cuda_sm70_shflsync_up_p) ;  /* 0x0000243000007944 */ /* 0x000fea0003c00000 */
[----:B------:R-:W-:Y:S01]  /*15df0*/  SEL R0, R4, RZ, P4 ;  /* 0x000000ff04007207 */ /* 0x000fe20002000000 */
[----:B------:R-:W-:Y:S01]  /*15e00*/  IMAD.MOV.U32 R2, RZ, RZ, 0x4 ;  /* 0x00000004ff027424 */ /* 0x000fe200078e00ff */
[----:B------:R-:W-:-:S03]  /*15e10*/  MOV R3, 0x15e40 ;  /* 0x00015e4000037802 */ /* 0x000fc60000000f00 */
[----:B------:R-:W-:Y:S02]  /*15e20*/  IMAD.IADD R0, R5, 0x1, R0 ;  /* 0x0000000105007824 */ /* 0x000fe400078e0200 */
        /* <DEDUP_REMOVED lines=13> */
[----:B------:R-:W-:Y:S02]  /*15f00*/  MOV R3, 0x1f ;  /* 0x0000001f00037802 */ /* 0x000fe40000000f00 */
[----:B------:R-:W-:Y:S01]  /*15f10*/  MOV R2, 0x15f50 ;  /* 0x00015f5000027802 */ /* 0x000fe20000000f00 */
[----:B------:R-:W-:-:S04]  /*15f20*/  IMAD.IADD R4, R0, 0x1, R4 ;  /* 0x0000000100047824 */ /* 0x000fc800078e0204 */
[----:B------:R-:W-:Y:S02]  /*15f30*/  IMAD.MOV.U32 R12, RZ, RZ, R4 ;  /* 0x000000ffff0c7224 */ /* 0x000fe400078e0004 */
[----:B------:R-:W-:Y:S05]  /*15f40*/  CALL.REL.NOINC `($__internal_31_$__cuda_sm70_shflsync_idx_p) ;  /* 0x0000228000007944 */ /* 0x000fea0003c00000 */
[----:B------:R-:W-:Y:S01]  /*15f50*/  MOV R0, R11 ;  /* 0x0000000b00007202 */ /* 0x000fe20000000f00 */
[----:B------:R-:W-:Y:S05]  /*15f60*/  BRA `(.L_x_1996) ;  /* 0xfffea60000007947 */ /* 0x000fea000383ffff */
.L_x_1819:
[----:B------:R-:W-:Y:S02]  /*15f70*/  SEL R0, RZ, 0x1, P0 ;  /* 0x00000001ff007807 */ /* 0x000fe40000000000 */
[----:B------:R-:W-:Y:S02]  /*15f80*/  MOV R2, 0x15fa0 ;  /* 0x00015fa000027802 */ /* 0x000fe40000000f00 */
[----:B------:R-:W-:Y:S05]  /*15f90*/  CALL.REL.NOINC `($__internal_33_$__cuda_sm70_votesync_ballot) ;  /* 0x000022f000007944 */ /* 0x000fea0003c00000 */
[----:B------:R-:W-:Y:S05]  /*15fa0*/  BRA `(.L_x_1997) ;  /* 0xfffea65000007947 */ /* 0x000fea000383ffff */
.L_x_1820:
[----:B------:R-:W-:Y:S01]  /*15fb0*/  IMAD.MOV.U32 R12, RZ, RZ, R8 ;  /* 0x000000ffff0c7224 */ /* 0x000fe200078e0008 */
[----:B--2---:R-:W-:Y:S01]  /*15fc0*/  MOV R11, R15 ;  /* 0x0000000f000b7202 */ /* 0x004fe20000000f00 */
[----:B------:R-:W-:Y:S01]  /*15fd0*/  IMAD.MOV.U32 R3, RZ, RZ, 0x1f ;  /* 0x0000001fff037424 */ /* 0x000fe200078e00ff */
[----:B------:R-:W-:Y:S02]  /*15fe0*/  MOV R2, 0x16000 ;  /* 0x0001600000027802 */ /* 0x000fe40000000f00 */
[----:B-1----:R-:W-:Y:S05]  /*15ff0*/  CALL.REL.NOINC `($__internal_31_$__cuda_sm70_shflsync_idx_p) ;  /* 0x000021d000007944 */ /* 0x002fea0003c00000 */
[----:B------:R-:W-:Y:S01]  /*16000*/  IMAD.MOV.U32 R13, RZ, RZ, R11 ;  /* 0x000000ffff0d7224 */ /* 0x000fe200078e000b */
[----:B------:R-:W-:Y:S01]  /*16010*/  MOV R12, R7 ;  /* 0x00000007000c7202 */ /* 0x000fe20000000f00 */
[----:B------:R-:W-:Y:S01]  /*16020*/  IMAD.MOV.U32 R6, RZ, RZ, RZ ;  /* 0x000000ffff067224 */ /* 0x000fe200078e00ff */
[----:B------:R-:W-:Y:S01]  /*16030*/  MOV R11, R15 ;  /* 0x0000000f000b7202 */ /* 0x000fe20000000f00 */
[----:B------:R-:W-:Y:S01]  /*16040*/  IMAD.MOV.U32 R3, RZ, RZ, 0x1f ;  /* 0x0000001fff037424 */ /* 0x000fe200078e00ff */
[----:B------:R-:W-:-:S02]  /*16050*/  MOV R2, 0x16070 ;  /* 0x0001607000027802 */ /* 0x000fc40000000f00 */
[----:B------:R-:W-:Y:S05]  /*16060*/  CALL.REL.NOINC `($__internal_31_$__cuda_sm70_shflsync_idx_p) ;  /* 0x0000216000007944 */ /* 0x000fea0003c00000 */
[----:B------:R-:W-:Y:S01]  /*16070*/  MOV R10, R11 ;  /* 0x0000000b000a7202 */ /* 0x000fe20000000f00 */
[----:B------:R-:W-:Y:S05]  /*16080*/  BRA `(.L_x_1998) ;  /* 0xfffea5c000007947 */ /* 0x000fea000383ffff */
.L_x_1823:
[----:B------:R-:W-:Y:S01]  /*16090*/  IMAD.MOV.U32 R12, RZ, RZ, R4 ;  /* 0x000000ffff0c7224 */ /* 0x000fe200078e0004 */
[----:B------:R-:W-:-:S02]  /*160a0*/  MOV R3, 0x1f ;  /* 0x0000001f00037802 */ /* 0x000fc40000000f00 */
[----:B------:R-:W-:Y:S02]  /*160b0*/  MOV R2, 0x160d0 ;  /* 0x000160d000027802 */ /* 0x000fe40000000f00 */
[----:B-1234-:R-:W-:Y:S05]  /*160c0*/  CALL.REL.NOINC `($__internal_31_$__cuda_sm70_shflsync_idx_p) ;  /* 0x0000210000007944 */ /* 0x01efea0003c00000 */
[----:B------:R-:W-:Y:S01]  /*160d0*/  MOV R6, R11 ;  /* 0x0000000b00067202 */ /* 0x000fe20000000f00 */
[----:B------:R-:W-:Y:S05]  /*160e0*/  BRA `(.L_x_1822) ;  /* 0xfffea5c000007947 */ /* 0x000fea000383ffff */
.L_x_1869:
[----:B------:R-:W-:Y:S01]  /*160f0*/  IMAD.MOV.U32 R12, RZ, RZ, R4 ;  /* 0x000000ffff0c7224 */ /* 0x000fe200078e0004 */
[----:B------:R-:W-:Y:S01]  /*16100*/  MOV R11, RZ ;  /* 0x000000ff000b7202 */ /* 0x000fe20000000f00 */
[----:B------:R-:W-:Y:S01]  /*16110*/  IMAD.MOV.U32 R3, RZ, RZ, 0x181f ;  /* 0x0000181fff037424 */ /* 0x000fe200078e00ff */
[----:B--2---:R-:W-:Y:S02]  /*16120*/  MOV R2, 0x16140 ;  /* 0x0001614000027802 */ /* 0x004fe40000000f00 */
[----:B-1---5:R-:W-:Y:S05]  /*16130*/  CALL.REL.NOINC `($__internal_31_$__cuda_sm70_shflsync_idx_p) ;  /* 0x0000209000007944 */ /* 0x022fea0003c00000 */
[----:B------:R-:W-:Y:S01]  /*16140*/  MOV R6, R11 ;  /* 0x0000000b00067202 */ /* 0x000fe20000000f00 */
[----:B------:R-:W-:Y:S05]  /*16150*/  BRA `(.L_x_1999) ;  /* 0xffff1b6000007947 */ /* 0x000fea000383ffff */
.L_x_1870:
[----:B------:R-:W-:Y:S01]  /*16160*/  IMAD.MOV.U32 R12, RZ, RZ, R5 ;  /* 0x000000ffff0c7224 */ /* 0x000fe200078e0005 */
[----:B------:R-:W-:Y:S01]  /*16170*/  MOV R11, RZ ;  /* 0x000000ff000b7202 */ /* 0x000fe20000000f00 */
[----:B------:R-:W-:Y:S01]  /*16180*/  IMAD.MOV.U32 R3, RZ, RZ, 0x181f ;  /* 0x0000181fff037424 */ /* 0x000fe200078e00ff */
[----:B--2---:R-:W-:Y:S02]  /*16190*/  MOV R2, 0x161b0 ;  /* 0x000161b000027802 */ /* 0x004fe40000000f00 */
[----:B-1-345:R-:W-:Y:S05]  /*161a0*/  CALL.REL.NOINC `($__internal_31_$__cuda_sm70_shflsync_idx_p) ;  /* 0x0000202000007944 */ /* 0x03afea0003c00000 */
[----:B------:R-:W-:Y:S01]  /*161b0*/  MOV R2, R11 ;  /* 0x0000000b00027202 */ /* 0x000fe20000000f00 */
[----:B------:R-:W-:Y:S05]  /*161c0*/  BRA `(.L_x_2000) ;  /* 0xffff1b1000007947 */ /* 0x000fea000383ffff */
.L_x_1873:
[----:B------:R-:W-:Y:S01]  /*161d0*/  IMAD.MOV.U32 R12, RZ, RZ, R4 ;  /* 0x000000ffff0c7224 */ /* 0x000fe200078e0004 */
[----:B------:R-:W-:Y:S01]  /*161e0*/  MOV R11, 0x1 ;  /* 0x00000001000b7802 */ /* 0x000fe20000000f00 */
[----:B-1----:R-:W-:Y:S01]  /*161f0*/  IMAD.MOV.U32 R3, RZ, RZ, 0x181f ;  /* 0x0000181fff037424 */ /* 0x002fe200078e00ff */
[----:B------:R-:W-:-:S02]  /*16200*/  MOV R2, 0x16220 ;  /* 0x0001622000027802 */ /* 0x000fc40000000f00 */
[----:B--2345:R-:W-:Y:S05]  /*16210*/  CALL.REL.NOINC `($__internal_31_$__cuda_sm70_shflsync_idx_p) ;  /* 0x00001fb000007944 */ /* 0x03cfea0003c00000 */
[----:B------:R-:W-:Y:S01]  /*16220*/  IMAD.MOV.U32 R6, RZ, RZ, R11 ;  /* 0x000000ffff067224 */ /* 0x000fe200078e000b */
[----:B------:R-:W-:Y:S01]  /*16230*/  MOV R11, 0x1 ;  /* 0x00000001000b7802 */ /* 0x000fe20000000f00 */
[----:B------:R-:W-:Y:S01]  /*16240*/  IMAD.MOV.U32 R12, RZ, RZ, R5 ;  /* 0x000000ffff0c7224 */ /* 0x000fe200078e0005 */
[----:B------:R-:W-:-:S02]  /*16250*/  MOV R3, 0x181f ;  /* 0x0000181f00037802 */ /* 0x000fc40000000f00 */
[----:B------:R-:W-:Y:S02]  /*16260*/  MOV R2, 0x16280 ;  /* 0x0001628000027802 */ /* 0x000fe40000000f00 */
[----:B------:R-:W-:Y:S05]  /*16270*/  CALL.REL.NOINC `($__internal_31_$__cuda_sm70_shflsync_idx_p) ;  /* 0x00001f5000007944 */ /* 0x000fea0003c00000 */
[----:B------:R-:W-:Y:S01]  /*16280*/  MOV R2, R11 ;  /* 0x0000000b00027202 */ /* 0x000fe20000000f00 */
[----:B------:R-:W-:Y:S05]  /*16290*/  BRA `(.L_x_2001) ;  /* 0xffff1b2000007947 */ /* 0x000fea000383ffff */
.L_x_1876:
[----:B------:R-:W-:Y:S01]  /*162a0*/  IMAD.MOV.U32 R12, RZ, RZ, R4 ;  /* 0x000000ffff0c7224 */ /* 0x000fe200078e0004 */
[----:B------:R-:W-:Y:S01]  /*162b0*/  MOV R11, 0x2 ;  /* 0x00000002000b7802 */ /* 0x000fe20000000f00 */
[----:B-1----:R-:W-:Y:S01]  /*162c0*/  IMAD.MOV.U32 R3, RZ, RZ, 0x181f ;  /* 0x0000181fff037424 */ /* 0x002fe200078e00ff */
[----:B------:R-:W-:Y:S02]  /*162d0*/  MOV R2, 0x162f0 ;  /* 0x000162f000027802 */ /* 0x000fe40000000f00 */
[----:B--2345:R-:W-:Y:S05]  /*162e0*/  CALL.REL.NOINC `($__internal_31_$__cuda_sm70_shflsync_idx_p) ;  /* 0x00001ee000007944 */ /* 0x03cfea0003c00000 */
[----:B------:R-:W-:Y:S01]  /*162f0*/  MOV R6, R11 ;  /* 0x0000000b00067202 */ /* 0x000fe20000000f00 */
[----:B------:R-:W-:Y:S05]  /*16300*/  BRA `(.L_x_2002) ;  /* 0xffff1b8000007947 */ /* 0x000fea000383ffff */
.L_x_1877:
[----:B------:R-:W-:Y:S01]  /*16310*/  IMAD.MOV.U32 R12, RZ, RZ, R5 ;  /* 0x000000ffff0c7224 */ /* 0x000fe200078e0005 */
[----:B------:R-:W-:Y:S01]  /*16320*/  MOV R11, 0x2 ;  /* 0x00000002000b7802 */ /* 0x000fe20000000f00 */
[----:B-1----:R-:W-:Y:S01]  /*16330*/  IMAD.MOV.U32 R3, RZ, RZ, 0x181f ;  /* 0x0000181fff037424 */ /* 0x002fe200078e00ff */
[----:B------:R-:W-:Y:S02]  /*16340*/  MOV R2, 0x16360 ;  /* 0x0001636000027802 */ /* 0x000fe40000000f00 */
[----:B--2345:R-:W-:Y:S05]  /*16350*/  CALL.REL.NOINC `($__internal_31_$__cuda_sm70_shflsync_idx_p) ;  /* 0x00001e7000007944 */ /* 0x03cfea0003c00000 */
[----:B------:R-:W-:Y:S01]  /*16360*/  MOV R2, R11 ;  /* 0x0000000b00027202 */ /* 0x000fe20000000f00 */
[----:B------:R-:W-:Y:S05]  /*16370*/  BRA `(.L_x_2003) ;  /* 0xffff1b3000007947 */ /* 0x000fea000383ffff */
.L_x_1880:
[----:B------:R-:W-:Y:S01]  /*16380*/  IMAD.MOV.U32 R12, RZ, RZ, R4 ;  /* 0x000000ffff0c7224 */ /* 0x000fe200078e0004 */
[----:B------:R-:W-:Y:S01]  /*16390*/  MOV R11, 0x3 ;  /* 0x00000003000b7802 */ /* 0x000fe20000000f00 */
[----:B--2---:R-:W-:Y:S01]  /*163a0*/  IMAD.MOV.U32 R3, RZ, RZ, 0x181f ;  /* 0x0000181fff037424 */ /* 0x004fe200078e00ff */
[----:B------:R-:W-:-:S02]  /*163b0*/  MOV R2, 0x163d0 ;  /* 0x000163d000027802 */ /* 0x000fc40000000f00 */
[----:B-1-345:R-:W-:Y:S05]  /*163c0*/  CALL.REL.NOINC `($__internal_31_$__cuda_sm70_shflsync_idx_p) ;  /* 0x00001e0000007944 */ /* 0x03afea0003c00000 */
        /* <DEDUP_REMOVED lines=8> */
.L_x_1883:
[----:B------:R-:W-:Y:S01]  /*16450*/  IMAD.MOV.U32 R12, RZ, RZ, R4 ;  /* 0x000000ffff0c7224 */ /* 0x000fe200078e0004 */
[----:B------:R-:W-:Y:S01]  /*16460*/  MOV R11, 0x4 ;  /* 0x00000004000b7802 */ /* 0x000fe20000000f00 */
[----:B-1----:R-:W-:Y:S01]  /*16470*/  IMAD.MOV.U32 R3, RZ, RZ, 0x181f ;  /* 0x0000181fff037424 */ /* 0x002fe200078e00ff */
[----:B--2---:R-:W-:Y:S02]  /*16480*/  MOV R2, 0x164a0 ;  /* 0x000164a000027802 */ /* 0x004fe40000000f00 */
[----:B---345:R-:W-:Y:S05]  /*16490*/  CALL.REL.NOINC `($__internal_31_$__cuda_sm70_shflsync_idx_p) ;  /* 0x00001d3000007944 */ /* 0x038fea0003c00000 */
[----:B------:R-:W-:Y:S01]  /*164a0*/  MOV R6, R11 ;  /* 0x0000000b00067202 */ /* 0x000fe20000000f00 */
[----:B------:R-:W-:Y:S05]  /*164b0*/  BRA `(.L_x_2005) ;  /* 0xffff1ba000007947 */ /* 0x000fea000383ffff */
.L_x_1884:
[----:B------:R-:W-:Y:S01]  /*164c0*/  IMAD.MOV.U32 R12, RZ, RZ, R5 ;  /* 0x000000ffff0c7224 */ /* 0x000fe200078e0005 */
[----:B------:R-:W-:Y:S01]  /*164d0*/  MOV R11, 0x4 ;  /* 0x00000004000b7802 */ /* 0x000fe20000000f00 */
[----:B------:R-:W-:Y:S01]  /*164e0*/  IMAD.MOV.U32 R3, RZ, RZ, 0x181f ;  /* 0x0000181fff037424 */ /* 0x000fe200078e00ff */
[----:B--2---:R-:W-:Y:S02]  /*164f0*/  MOV R2, 0x16510 ;  /* 0x0001651000027802 */ /* 0x004fe40000000f00 */
[----:B-1-345:R-:W-:Y:S05]  /*16500*/  CALL.REL.NOINC `($__internal_31_$__cuda_sm70_shflsync_idx_p) ;  /* 0x00001cc000007944 */ /* 0x03afea0003c00000 */
[----:B------:R-:W-:Y:S01]  /*16510*/  MOV R2, R11 ;  /* 0x0000000b00027202 */ /* 0x000fe20000000f00 */
[----:B------:R-:W-:Y:S05]  /*16520*/  BRA `(.L_x_2006) ;  /* 0xffff1b5000007947 */ /* 0x000fea000383ffff */
.L_x_1887:
        /* <DEDUP_REMOVED lines=13> */
.L_x_1890:
[----:B------:R-:W-:Y:S01]  /*16600*/  IMAD.MOV.U32 R12, RZ, RZ, R4 ;  /* 0x000000ffff0c7224 */ /* 0x000fe200078e0004 */
[----:B------:R-:W-:Y:S01]  /*16610*/  MOV R11, 0x6 ;  /* 0x00000006000b7802 */ /* 0x000fe20000000f00 */
[----:B-1----:R-:W-:Y:S01]  /*16620*/  IMAD.MOV.U32 R3, RZ, RZ, 0x181f ;  /* 0x0000181fff037424 */ /* 0x002fe200078e00ff */
[----:B------:R-:W-:Y:S02]  /*16630*/  MOV R2, 0x16650 ;  /* 0x0001665000027802 */ /* 0x000fe40000000f00 */
[----:B--2345:R-:W-:Y:S05]  /*16640*/  CALL.REL.NOINC `($__internal_31_$__cuda_sm70_shflsync_idx_p) ;  /* 0x00001b8000007944 */ /* 0x03cfea0003c00000 */
[----:B------:R-:W-:Y:S01]  /*16650*/  MOV R6, R11 ;  /* 0x0000000b00067202 */ /* 0x000fe20000000f00 */
[----:B------:R-:W-:Y:S05]  /*16660*/  BRA `(.L_x_2008) ;  /* 0xffff1bc000007947 */ /* 0x000fea000383ffff */
.L_x_1891:
[----:B------:R-:W-:Y:S01]  /*16670*/  IMAD.MOV.U32 R12, RZ, RZ, R5 ;  /* 0x000000ffff0c7224 */ /* 0x000fe200078e0005 */
[----:B------:R-:W-:Y:S01]  /*16680*/  MOV R11, 0x6 ;  /* 0x00000006000b7802 */ /* 0x000fe20000000f00 */
[----:B-1----:R-:W-:Y:S01]  /*16690*/  IMAD.MOV.U32 R3, RZ, RZ, 0x181f ;  /* 0x0000181fff037424 */ /* 0x002fe200078e00ff */
[----:B------:R-:W-:Y:S02]  /*166a0*/  MOV R2, 0x166c0 ;  /* 0x000166c000027802 */ /* 0x000fe40000000f00 */
[----:B--2345:R-:W-:Y:S05]  /*166b0*/  CALL.REL.NOINC `($__internal_31_$__cuda_sm70_shflsync_idx_p) ;  /* 0x00001b1000007944 */ /* 0x03cfea0003c00000 */
[----:B------:R-:W-:Y:S01]  /*166c0*/  MOV R2, R11 ;  /* 0x0000000b00027202 */ /* 0x000fe20000000f00 */
[----:B------:R-:W-:Y:S05]  /*166d0*/  BRA `(.L_x_2009) ;  /* 0xffff1b7000007947 */ /* 0x000fea000383ffff */
.L_x_1894:
        /* <DEDUP_REMOVED lines=13> */
.L_x_1929:
[----:B------:R-:W-:Y:S01]  /*167b0*/  IMAD.MOV.U32 R0, RZ, RZ, R241 ;  /* 0x000000ffff007224 */ /* 0x000fe200078e00f1 */
[----:B------:R-:W-:Y:S01]  /*167c0*/  MOV R11, 0x1f ;  /* 0x0000001f000b7802 */ /* 0x000fe20000000f00 */
[----:B------:R-:W-:Y:S01]  /*167d0*/  IMAD.MOV.U32 R8, RZ, RZ, 0x2 ;  /* 0x00000002ff087424 */ /* 0x000fe200078e00ff */
[----:B------:R-:W-:Y:S02]  /*167e0*/  MOV R10, 0xffffffff ;  /* 0xffffffff000a7802 */ /* 0x000fe40000000f00 */
[----:B------:R-:W-:Y:S02]  /*167f0*/  MOV R4, 0x16810 ;  /* 0x0001681000047802 */ /* 0x000fe40000000f00 */
[----:B------:R-:W-:Y:S05]  /*16800*/  CALL.REL.NOINC `($__internal_30_$__cuda_sm70_shflsync_bfly_p) ;  /* 0x0000197000007944 */ /* 0x000fea0003c00000 */
[----:B------:R-:W-:Y:S01]  /*16810*/  FADD.FTZ R3, R241, R0 ;  /* 0x00000000f1037221 */ /* 0x000fe20000010000 */
[----:B------:R-:W-:Y:S02]  /*16820*/  MOV R8, 0x1 ;  /* 0x0000000100087802 */ /* 0x000fe40000000f00 */
[----:B------:R-:W-:Y:S02]  /*16830*/  MOV R4, 0x16860 ;  /* 0x0001686000047802 */ /* 0x000fe40000000f00 */
[----:B------:R-:W-:-:S02]  /*16840*/  MOV R0, R3 ;  /* 0x0000000300007202 */ /* 0x000fc40000000f00 */
[----:B------:R-:W-:Y:S05]  /*16850*/  CALL.REL.NOINC `($__internal_30_$__cuda_sm70_shflsync_bfly_p) ;  /* 0x0000192000007944 */ /* 0x000fea0003c00000 */
[----:B------:R-:W-:Y:S01]  /*16860*/  FADD.FTZ R3, R3, R0 ;  /* 0x0000000003037221 */ /* 0x000fe20000010000 */
[----:B------:R-:W-:-:S02]  /*16870*/  MOV R0, R242 ;  /* 0x000000f200007202 */ /* 0x000fc40000000f00 */
[----:B------:R-:W-:Y:S02]  /*16880*/  MOV R8, 0x2 ;  /* 0x0000000200087802 */ /* 0x000fe40000000f00 */
[----:B------:R-:W-:Y:S02]  /*16890*/  MOV R4, 0x168b0 ;  /* 0x000168b000047802 */ /* 0x000fe40000000f00 */
[----:B------:R-:W-:Y:S05]  /*168a0*/  CALL.REL.NOINC `($__internal_30_$__cuda_sm70_shflsync_bfly_p) ;  /* 0x000018d000007944 */ /* 0x000fea0003c00000 */
[----:B------:R-:W-:Y:S01]  /*168b0*/  FADD.FTZ R5, R242, R0 ;  /* 0x00000000f2057221 */ /* 0x000fe20000010000 */
[----:B------:R-:W-:Y:S02]  /*168c0*/  MOV R8, 0x1 ;  /* 0x0000000100087802 */ /* 0x000fe40000000f00 */
[----:B------:R-:W-:Y:S02]  /*168d0*/  MOV R4, 0x16900 ;  /* 0x0001690000047802 */ /* 0x000fe40000000f00 */
[----:B------:R-:W-:Y:S02]  /*168e0*/  MOV R0, R5 ;  /* 0x0000000500007202 */ /* 0x000fe40000000f00 */
[----:B------:R-:W-:Y:S05]  /*168f0*/  CALL.REL.NOINC `($__internal_30_$__cuda_sm70_shflsync_bfly_p) ;  /* 0x0000188000007944 */ /* 0x000fea0003c00000 */
[----:B------:R-:W-:Y:S01]  /*16900*/  FADD.FTZ R5, R5, R0 ;  /* 0x0000000005057221 */ /* 0x000fe20000010000 */
[----:B------:R-:W-:Y:S02]  /*16910*/  MOV R0, R243 ;  /* 0x000000f300007202 */ /* 0x000fe40000000f00 */
[----:B------:R-:W-:-:S02]  /*16920*/  MOV R8, 0x2 ;  /* 0x0000000200087802 */ /* 0x000fc40000000f00 */
        /* <DEDUP_REMOVED lines=9> */
[----:B------:R-:W-:Y:S02]  /*169c0*/  MOV R8, 0x2 ;  /* 0x0000000200087802 */ /* 0x000fe40000000f00 */
[----:B------:R-:W-:-:S02]  /*169d0*/  MOV R4, 0x169f0 ;  /* 0x000169f000047802 */ /* 0x000fc40000000f00 */
[----:B------:R-:W-:Y:S05]  /*169e0*/  CALL.REL.NOINC `($__internal_30_$__cuda_sm70_shflsync_bfly_p) ;  /* 0x0000179000007944 */ /* 0x000fea0003c00000 */
[----:B------:R-:W-:Y:S01]  /*169f0*/  FADD.FTZ R7, R244, R0 ;  /* 0x00000000f4077221 */ /* 0x000fe20000010000 */
[----:B------:R-:W-:-:S02]  /*16a00*/  MOV R8, 0x1 ;  /* 0x0000000100087802 */ /* 0x000fc40000000f00 */
[----:B------:R-:W-:Y:S02]  /*16a10*/  MOV R4, 0x16a40 ;  /* 0x00016a4000047802 */ /* 0x000fe40000000f00 */
[----:B------:R-:W-:Y:S02]  /*16a20*/  MOV R0, R7 ;  /* 0x0000000700007202 */ /* 0x000fe40000000f00 */
[----:B------:R-:W-:Y:S05]  /*16a30*/  CALL.REL.NOINC `($__internal_30_$__cuda_sm70_shflsync_bfly_p) ;  /* 0x0000174000007944 */ /* 0x000fea0003c00000 */
[----:B------:R-:W-:Y:S01]  /*16a40*/  MOV R9, R0 ;  /* 0x0000000000097202 */ /* 0x000fe20000000f00 */
[----:B------:R-:W-:Y:S05]  /*16a50*/  BRA `(.L_x_2011) ;  /* 0xffffb1a000007947 */ /* 0x000fea000383ffff */
.L_x_1936:
[----:B--234-:R-:W-:Y:S01]  /*16a60*/  IMAD.MOV.U32 R12, RZ, RZ, R6 ;  /* 0x000000ffff0c7224 */ /* 0x01cfe200078e0006 */
[----:B------:R-:W-:Y:S01]  /*16a70*/  MOV R11, RZ ;  /* 0x000000ff000b7202 */ /* 0x000fe20000000f00 */
[----:B------:R-:W-:Y:S01]  /*16a80*/  IMAD.MOV.U32 R3, RZ, RZ, 0x181f ;  /* 0x0000181fff037424 */ /* 0x000fe200078e00ff */
[----:B------:R-:W-:Y:S02]  /*16a90*/  MOV R2, 0x16ab0 ;  /* 0x00016ab000027802 */ /* 0x000fe40000000f00 */
[----:B-1----:R-:W-:Y:S05]  /*16aa0*/  CALL.REL.NOINC `($__internal_31_$__cuda_sm70_shflsync_idx_p) ;  /* 0x0000172000007944 */ /* 0x002fea0003c00000 */
[----:B------:R-:W-:Y:S01]  /*16ab0*/  MOV R8, R11 ;  /* 0x0000000b00087202 */ /* 0x000fe20000000f00 */
[----:B------:R-:W-:Y:S05]  /*16ac0*/  BRA `(.L_x_2012) ;  /* 0xffffc96000007947 */ /* 0x000fea000383ffff */
.L_x_1937:
[----:B------:R-:W-:Y:S01]  /*16ad0*/  IMAD.MOV.U32 R12, RZ, RZ, R7 ;  /* 0x000000ffff0c7224 */ /* 0x000fe200078e0007 */
[----:B------:R-:W-:Y:S01]  /*16ae0*/  MOV R11, RZ ;  /* 0x000000ff000b7202 */ /* 0x000fe20000000f00 */
[----:B------:R-:W-:Y:S01]  /*16af0*/  IMAD.MOV.U32 R3, RZ, RZ, 0x181f ;  /* 0x0000181fff037424 */ /* 0x000fe200078e00ff */
[----:B------:R-:W-:-:S02]  /*16b00*/  MOV R2, 0x16b20 ;  /* 0x00016b2000027802 */ /* 0x000fc40000000f00 */
[----:B-123--:R-:W-:Y:S05]  /*16b10*/  CALL.REL.NOINC `($__internal_31_$__cuda_sm70_shflsync_idx_p) ;  /* 0x000016b000007944 */ /* 0x00efea0003c00000 */
[----:B------:R-:W-:Y:S01]  /*16b20*/  MOV R2, R11 ;  /* 0x0000000b00027202 */ /* 0x000fe20000000f00 */
[----:B------:R-:W-:Y:S05]  /*16b30*/  BRA `(.L_x_2013) ;  /* 0xffffc91000007947 */ /* 0x000fea000383ffff */
.L_x_1938:
[----:B------:R-:W-:Y:S01]  /*16b40*/  IMAD.MOV.U32 R12, RZ, RZ, R6 ;  /* 0x000000ffff0c7224 */ /* 0x000fe200078e0006 */
[----:B------:R-:W-:Y:S01]  /*16b50*/  MOV R11, 0x1 ;  /* 0x00000001000b7802 */ /* 0x000fe20000000f00 */
[----:B--2---:R-:W-:Y:S01]  /*16b60*/  IMAD.MOV.U32 R3, RZ, RZ, 0x181f ;  /* 0x0000181fff037424 */ /* 0x004fe200078e00ff */
[----:B------:R-:W-:-:S02]  /*16b70*/  MOV R2, 0x16b90 ;  /* 0x00016b9000027802 */ /* 0x000fc40000000f00 */
[----:B-1--4-:R-:W-:Y:S05]  /*16b80*/  CALL.REL.NOINC `($__internal_31_$__cuda_sm70_shflsync_idx_p) ;  /* 0x0000164000007944 */ /* 0x012fea0003c00000 */
        /* <DEDUP_REMOVED lines=8> */
.L_x_1939:
[----:B------:R-:W-:Y:S01]  /*16c10*/  IMAD.MOV.U32 R12, RZ, RZ, R6 ;  /* 0x000000ffff0c7224 */ /* 0x000fe200078e0006 */
[----:B------:R-:W-:Y:S01]  /*16c20*/  MOV R11, 0x2 ;  /* 0x00000002000b7802 */ /* 0x000fe20000000f00 */
[----:B--2---:R-:W-:Y:S01]  /*16c30*/  IMAD.MOV.U32 R3, RZ, RZ, 0x181f ;  /* 0x0000181fff037424 */ /* 0x004fe200078e00ff */
[----:B------:R-:W-:Y:S02]  /*16c40*/  MOV R2, 0x16c60 ;  /* 0x00016c6000027802 */ /* 0x000fe40000000f00 */
[----:B-1-34-:R-:W-:Y:S05]  /*16c50*/  CALL.REL.NOINC `($__internal_31_$__cuda_sm70_shflsync_idx_p) ;  /* 0x0000157000007944 */ /* 0x01afea0003c00000 */
[----:B------:R-:W-:Y:S01]  /*16c60*/  MOV R8, R11 ;  /* 0x0000000b00087202 */ /* 0x000fe20000000f00 */
[----:B------:R-:W-:Y:S05]  /*16c70*/  BRA `(.L_x_2015) ;  /* 0xffffc8c000007947 */ /* 0x000fea000383ffff */
.L_x_1940:
[----:B------:R-:W-:Y:S01]  /*16c80*/  IMAD.MOV.U32 R12, RZ, RZ, R7 ;  /* 0x000000ffff0c7224 */ /* 0x000fe200078e0007 */
[----:B------:R-:W-:Y:S01]  /*16c90*/  MOV R11, 0x2 ;  /* 0x00000002000b7802 */ /* 0x000fe20000000f00 */
[----:B--2---:R-:W-:Y:S01]  /*16ca0*/  IMAD.MOV.U32 R3, RZ, RZ, 0x181f ;  /* 0x0000181fff037424 */ /* 0x004fe200078e00ff */
[----:B------:R-:W-:Y:S02]  /*16cb0*/  MOV R2, 0x16cd0 ;  /* 0x00016cd000027802 */ /* 0x000fe40000000f00 */
[----:B-1-34-:R-:W-:Y:S05]  /*16cc0*/  CALL.REL.NOINC `($__internal_31_$__cuda_sm70_shflsync_idx_p) ;  /* 0x0000150000007944 */ /* 0x01afea0003c00000 */
[----:B------:R-:W-:Y:S01]  /*16cd0*/  MOV R2, R11 ;  /* 0x0000000b00027202 */ /* 0x000fe20000000f00 */
[----:B------:R-:W-:Y:S05]  /*16ce0*/  BRA `(.L_x_2016) ;  /* 0xffffc87000007947 */ /* 0x000fea000383ffff */
.L_x_1941:
[----:B------:R-:W-:Y:S01]  /*16cf0*/  IMAD.MOV.U32 R12, RZ, RZ, R6 ;  /* 0x000000ffff0c7224 */ /* 0x000fe200078e0006 */
[----:B------:R-:W-:Y:S01]  /*16d00*/  MOV R11, 0x3 ;  /* 0x00000003000b7802 */ /* 0x000fe20000000f00 */
[----:B---3--:R-:W-:Y:S01]  /*16d10*/  IMAD.MOV.U32 R3, RZ, RZ, 0x181f ;  /* 0x0000181fff037424 */ /* 0x008fe200078e00ff */
[----:B------:R-:W-:-:S02]  /*16d20*/  MOV R2, 0x16d40 ;  /* 0x00016d4000027802 */ /* 0x000fc40000000f00 */
[----:B-12---:R-:W-:Y:S05]  /*16d30*/  CALL.REL.NOINC `($__internal_31_$__cuda_sm70_shflsync_idx_p) ;  /* 0x0000149000007944 */ /* 0x006fea0003c00000 */
        /* <DEDUP_REMOVED lines=8> */
.L_x_1942:
[----:B------:R-:W-:Y:S01]  /*16dc0*/  IMAD.MOV.U32 R12, RZ, RZ, R6 ;  /* 0x000000ffff0c7224 */ /* 0x000fe200078e0006 */
[----:B------:R-:W-:Y:S01]  /*16dd0*/  MOV R11, 0x4 ;  /* 0x00000004000b7802 */ /* 0x000fe20000000f00 */
[----:B-1----:R-:W-:Y:S01]  /*16de0*/  IMAD.MOV.U32 R3, RZ, RZ, 0x181f ;  /* 0x0000181fff037424 */ /* 0x002fe200078e00ff */
[----:B------:R-:W-:Y:S02]  /*16df0*/  MOV R2, 0x16e10 ;  /* 0x00016e1000027802 */ /* 0x000fe40000000f00 */
[----:B----4-:R-:W-:Y:S05]  /*16e00*/  CALL.REL.NOINC `($__internal_31_$__cuda_sm70_shflsync_idx_p) ;  /* 0x000013c000007944 */ /* 0x010fea0003c00000 */
[----:B------:R-:W-:Y:S01]  /*16e10*/  MOV R8, R11 ;  /* 0x0000000b00087202 */ /* 0x000fe20000000f00 */
[----:B------:R-:W-:Y:S05]  /*16e20*/  BRA `(.L_x_2018) ;  /* 0xffffc82000007947 */ /* 0x000fea000383ffff */
.L_x_1943:
[----:B------:R-:W-:Y:S01]  /*16e30*/  IMAD.MOV.U32 R12, RZ, RZ, R7 ;  /* 0x000000ffff0c7224 */ /* 0x000fe200078e0007 */
[----:B------:R-:W-:Y:S01]  /*16e40*/  MOV R11, 0x4 ;  /* 0x00000004000b7802 */ /* 0x000fe20000000f00 */
[----:B-1----:R-:W-:Y:S01]  /*16e50*/  IMAD.MOV.U32 R3, RZ, RZ, 0x181f ;  /* 0x0000181fff037424 */ /* 0x002fe200078e00ff */
[----:B------:R-:W-:Y:S02]  /*16e60*/  MOV R2, 0x16e80 ;  /* 0x00016e8000027802 */ /* 0x000fe40000000f00 */
[----:B--234-:R-:W-:Y:S05]  /*16e70*/  CALL.REL.NOINC `($__internal_31_$__cuda_sm70_shflsync_idx_p) ;  /* 0x0000135000007944 */ /* 0x01cfea0003c00000 */
[----:B------:R-:W-:Y:S01]  /*16e80*/  MOV R2, R11 ;  /* 0x0000000b00027202 */ /* 0x000fe20000000f00 */
[----:B------:R-:W-:Y:S05]  /*16e90*/  BRA `(.L_x_2019) ;  /* 0xffffc7d000007947 */ /* 0x000fea000383ffff */
.L_x_1944:
        /* <DEDUP_REMOVED lines=13> */
.L_x_1945:
[----:B------:R-:W-:Y:S01]  /*16f70*/  IMAD.MOV.U32 R12, RZ, RZ, R6 ;  /* 0x000000ffff0c7224 */ /* 0x000fe200078e0006 */
[----:B------:R-:W-:Y:S01]  /*16f80*/  MOV R11, 0x6 ;  /* 0x00000006000b7802 */ /* 0x000fe20000000f00 */
[----:B-1----:R-:W-:Y:S01]  /*16f90*/  IMAD.MOV.U32 R3, RZ, RZ, 0x181f ;  /* 0x0000181fff037424 */ /* 0x002fe200078e00ff */
[----:B------:R-:W-:Y:S02]  /*16fa0*/  MOV R2, 0x16fc0 ;  /* 0x00016fc000027802 */ /* 0x000fe40000000f00 */
[----:B---34-:R-:W-:Y:S05]  /*16fb0*/  CALL.REL.NOINC `($__internal_31_$__cuda_sm70_shflsync_idx_p) ;  /* 0x0000121000007944 */ /* 0x018fea0003c00000 */
[----:B------:R-:W-:Y:S01]  /*16fc0*/  MOV R8, R11 ;  /* 0x0000000b00087202 */ /* 0x000fe20000000f00 */
[----:B------:R-:W-:Y:S05]  /*16fd0*/  BRA `(.L_x_2021) ;  /* 0xffffc78000007947 */ /* 0x000fea000383ffff */
.L_x_1946:
[----:B------:R-:W-:Y:S01]  /*16fe0*/  IMAD.MOV.U32 R12, RZ, RZ, R7 ;  /* 0x000000ffff0c7224 */ /* 0x000fe200078e0007 */
[----:B------:R-:W-:Y:S01]  /*16ff0*/  MOV R11, 0x6 ;  /* 0x00000006000b7802 */ /* 0x000fe20000000f00 */
[----:B-1----:R-:W-:Y:S01]  /*17000*/  IMAD.MOV.U32 R3, RZ, RZ, 0x181f ;  /* 0x0000181fff037424 */ /* 0x002fe200078e00ff */
[----:B------:R-:W-:Y:S02]  /*17010*/  MOV R2, 0x17030 ;  /* 0x0001703000027802 */ /* 0x000fe40000000f00 */
[----:B--234-:R-:W-:Y:S05]  /*17020*/  CALL.REL.NOINC `($__internal_31_$__cuda_sm70_shflsync_idx_p) ;  /* 0x000011a000007944 */ /* 0x01cfea0003c00000 */
[----:B------:R-:W-:Y:S01]  /*17030*/  MOV R2, R11 ;  /* 0x0000000b00027202 */ /* 0x000fe20000000f00 */
[----:B------:R-:W-:Y:S05]  /*17040*/  BRA `(.L_x_2022) ;  /* 0xffffc73000007947 */ /* 0x000fea000383ffff */
.L_x_1947:
[----:B------:R-:W-:Y:S01]  /*17050*/  IMAD.MOV.U32 R12, RZ, RZ, R6 ;  /* 0x000000ffff0c7224 */ /* 0x000fe200078e0006 */
[----:B------:R-:W-:Y:S01]  /*17060*/  MOV R11, 0x7 ;  /* 0x00000007000b7802 */ /* 0x000fe20000000f00 */
[----:B--2---:R-:W-:Y:S01]  /*17070*/  IMAD.MOV.U32 R3, RZ, RZ, 0x181f ;  /* 0x0000181fff037424 */ /* 0x004fe200078e00ff */
[----:B------:R-:W-:-:S02]  /*17080*/  MOV R2, 0x170a0 ;  /* 0x000170a000027802 */ /* 0x000fc40000000f00 */
[----:B-1-34-:R-:W-:Y:S05]  /*17090*/  CALL.REL.NOINC `($__internal_31_$__cuda_sm70_shflsync_idx_p) ;  /* 0x0000113000007944 */ /* 0x01afea0003c00000 */
        /* <DEDUP_REMOVED lines=8> */
.L_x_1949:
[----:B------:R-:W-:Y:S01]  /*17120*/  IMAD.MOV.U32 R12, RZ, RZ, R20 ;  /* 0x000000ffff0c7224 */ /* 0x000fe200078e0014 */
[----:B------:R-:W-:Y:S01]  /*17130*/  MOV R11, RZ ;  /* 0x000000ff000b7202 */ /* 0x000fe20000000f00 */
[----:B------:R-:W-:Y:S01]  /*17140*/  IMAD.MOV.U32 R3, RZ, RZ, 0x1c1f ;  /* 0x00001c1fff037424 */ /* 0x000fe200078e00ff */
[----:B------:R-:W-:Y:S02]  /*17150*/  MOV R2, 0x17170 ;  /* 0x0001717000027802 */ /* 0x000fe40000000f00 */
[----:B------:R-:W-:Y:S05]  /*17160*/  CALL.REL.NOINC `($__internal_31_$__cuda_sm70_shflsync_idx_p) ;  /* 0x0000106000007944 */ /* 0x000fea0003c00000 */
[----:B------:R-:W-:Y:S01]  /*17170*/  MOV R13, R11 ;  /* 0x0000000b000d7202 */ /* 0x000fe20000000f00 */
[----:B------:R-:W-:Y:S05]  /*17180*/  BRA `(.L_x_2024) ;  /* 0xffffc90000007947 */ /* 0x000fea000383ffff */
.L_x_1950:
[----:B------:R-:W-:Y:S01]  /*17190*/  IMAD.MOV.U32 R12, RZ, RZ, R21 ;  /* 0x000000ffff0c7224 */ /* 0x000fe200078e0015 */
[----:B------:R-:W-:Y:S01]  /*171a0*/  MOV R11, RZ ;  /* 0x000000ff000b7202 */ /* 0x000fe20000000f00 */
[----:B------:R-:W-:Y:S01]  /*171b0*/  IMAD.MOV.U32 R3, RZ, RZ, 0x1c1f ;  /* 0x00001c1fff037424 */ /* 0x000fe200078e00ff */
[----:B------:R-:W-:Y:S02]  /*171c0*/  MOV R2, 0x171e0 ;  /* 0x000171e000027802 */ /* 0x000fe40000000f00 */
[----:B-12---:R-:W-:Y:S05]  /*171d0*/  CALL.REL.NOINC `($__internal_31_$__cuda_sm70_shflsync_idx_p) ;  /* 0x00000ff000007944 */ /* 0x006fea0003c00000 */
[----:B------:R-:W-:Y:S01]  /*171e0*/  MOV R2, R11 ;  /* 0x0000000b00027202 */ /* 0x000fe20000000f00 */
[----:B------:R-:W-:Y:S05]  /*171f0*/  BRA `(.L_x_2025) ;  /* 0xffffc8b000007947 */ /* 0x000fea000383ffff */
.L_x_1953:
[----:B------:R-:W-:Y:S01]  /*17200*/  IMAD.MOV.U32 R12, RZ, RZ, R20 ;  /* 0x000000ffff0c7224 */ /* 0x000fe200078e0014 */
[----:B------:R-:W-:Y:S01]  /*17210*/  MOV R11, 0x1 ;  /* 0x00000001000b7802 */ /* 0x000fe20000000f00 */
[----:B--2---:R-:W-:Y:S01]  /*17220*/  IMAD.MOV.U32 R3, RZ, RZ, 0x1c1f ;  /* 0x00001c1fff037424 */ /* 0x004fe200078e00ff */
[----:B----4-:R-:W-:-:S02]  /*17230*/  MOV R2, 0x17250 ;  /* 0x0001725000027802 */ /* 0x010fc40000000f00 */
[----:B-1-3--:R-:W-:Y:S05]  /*17240*/  CALL.REL.NOINC `($__internal_31_$__cuda_sm70_shflsync_idx_p) ;  /* 0x00000f8000007944 */ /* 0x00afea0003c00000 */
        /* <DEDUP_REMOVED lines=8> */
.L_x_1956:
[----:B------:R-:W-:Y:S01]  /*172d0*/  IMAD.MOV.U32 R12, RZ, RZ, R20 ;  /* 0x000000ffff0c7224 */ /* 0x000fe200078e0014 */
[----:B------:R-:W-:Y:S01]  /*172e0*/  MOV R11, 0x2 ;  /* 0x00000002000b7802 */ /* 0x000fe20000000f00 */
[----:B--2---:R-:W-:Y:S01]  /*172f0*/  IMAD.MOV.U32 R3, RZ, RZ, 0x1c1f ;  /* 0x00001c1fff037424 */ /* 0x004fe200078e00ff */
[----:B----4-:R-:W-:Y:S02]  /*17300*/  MOV R2, 0x17320 ;  /* 0x0001732000027802 */ /* 0x010fe40000000f00 */
[----:B-1-3--:R-:W-:Y:S05]  /*17310*/  CALL.REL.NOINC `($__internal_31_$__cuda_sm70_shflsync_idx_p) ;  /* 0x00000eb000007944 */ /* 0x00afea0003c00000 */
[----:B------:R-:W-:Y:S01]  /*17320*/  MOV R13, R11 ;  /* 0x0000000b000d7202 */ /* 0x000fe20000000f00 */
[----:B------:R-:W-:Y:S05]  /*17330*/  BRA `(.L_x_2027) ;  /* 0xffffcd3000007947 */ /* 0x000fea000383ffff */
.L_x_1957:
[----:B------:R-:W-:Y:S01]  /*17340*/  IMAD.MOV.U32 R12, RZ, RZ, R21 ;  /* 0x000000ffff0c7224 */ /* 0x000fe200078e0015 */
[----:B------:R-:W-:Y:S01]  /*17350*/  MOV R11, 0x2 ;  /* 0x00000002000b7802 */ /* 0x000fe20000000f00 */
[----:B--2---:R-:W-:Y:S01]  /*17360*/  IMAD.MOV.U32 R3, RZ, RZ, 0x1c1f ;  /* 0x00001c1fff037424 */ /* 0x004fe200078e00ff */
[----:B----4-:R-:W-:Y:S02]  /*17370*/  MOV R2, 0x17390 ;  /* 0x0001739000027802 */ /* 0x010fe40000000f00 */
[----:B-1-3--:R-:W-:Y:S05]  /*17380*/  CALL.REL.NOINC `($__internal_31_$__cuda_sm70_shflsync_idx_p) ;  /* 0x00000e4000007944 */ /* 0x00afea0003c00000 */
[----:B------:R-:W-:Y:S01]  /*17390*/  MOV R2, R11 ;  /* 0x0000000b00027202 */ /* 0x000fe20000000f00 */
[----:B------:R-:W-:Y:S05]  /*173a0*/  BRA `(.L_x_2028) ;  /* 0xffffcce000007947 */ /* 0x000fea000383ffff */
.L_x_1960:
[----:B------:R-:W-:Y:S01]  /*173b0*/  IMAD.MOV.U32 R12, RZ, RZ, R20 ;  /* 0x000000ffff0c7224 */ /* 0x000fe200078e0014 */
[----:B------:R-:W-:Y:S01]  /*173c0*/  MOV R11, 0x3 ;  /* 0x00000003000b7802 */ /* 0x000fe20000000f00 */
[----:B-1----:R-:W-:Y:S01]  /*173d0*/  IMAD.MOV.U32 R3, RZ, RZ, 0x1c1f ;  /* 0x00001c1fff037424 */ /* 0x002fe200078e00ff */
[----:B----4-:R-:W-:-:S02]  /*173e0*/  MOV R2, 0x17400 ;  /* 0x0001740000027802 */ /* 0x010fc40000000f00 */
[----:B--23--:R-:W-:Y:S05]  /*173f0*/  CALL.REL.NOINC `($__internal_31_$__cuda_sm70_shflsync_idx_p) ;  /* 0x00000dd000007944 */ /* 0x00cfea0003c00000 */
        /* <DEDUP_REMOVED lines=8> */
.L_x_1964:
[----:B------:R-:W-:Y:S01]  /*17480*/  IMAD.MOV.U32 R12, RZ, RZ, R6 ;  /* 0x000000ffff0c7224 */ /* 0x000fe200078e0006 */
[----:B------:R-:W-:Y:S01]  /*17490*/  MOV R11, RZ ;  /* 0x000000ff000b7202 */ /* 0x000fe20000000f00 */
[----:B------:R-:W-:Y:S01]  /*174a0*/  IMAD.MOV.U32 R3, RZ, RZ, 0x181f ;  /* 0x0000181fff037424 */ /* 0x000fe200078e00ff */
[----:B------:R-:W-:Y:S02]  /*174b0*/  MOV R2, 0x174d0 ;  /* 0x000174d000027802 */ /* 0x000fe40000000f00 */
[----:B------:R-:W-:Y:S05]  /*174c0*/  CALL.REL.NOINC `($__internal_31_$__cuda_sm70_shflsync_idx_p) ;  /* 0x00000d0000007944 */ /* 0x000fea0003c00000 */
[----:B------:R-:W-:Y:S01]  /*174d0*/  MOV R8, R11 ;  /* 0x0000000b00087202 */ /* 0x000fe20000000f00 */
[----:B------:R-:W-:Y:S05]  /*174e0*/  BRA `(.L_x_2030) ;  /* 0xffffd7b000007947 */ /* 0x000fea000383ffff */
.L_x_1965:
[----:B------:R-:W-:Y:S01]  /*174f0*/  IMAD.MOV.U32 R12, RZ, RZ, R7 ;  /* 0x000000ffff0c7224 */ /* 0x000fe200078e0007 */
[----:B------:R-:W-:Y:S01]  /*17500*/  MOV R11, RZ ;  /* 0x000000ff000b7202 */ /* 0x000fe20000000f00 */
[----:B------:R-:W-:Y:S01]  /*17510*/  IMAD.MOV.U32 R3, RZ, RZ, 0x181f ;  /* 0x0000181fff037424 */ /* 0x000fe200078e00ff */
[----:B------:R-:W-:Y:S02]  /*17520*/  MOV R2, 0x17540 ;  /* 0x0001754000027802 */ /* 0x000fe40000000f00 */
[----:B-12---:R-:W-:Y:S05]  /*17530*/  CALL.REL.NOINC `($__internal_31_$__cuda_sm70_shflsync_idx_p) ;  /* 0x00000c9000007944 */ /* 0x006fea0003c00000 */
[----:B------:R-:W-:Y:S01]  /*17540*/  MOV R2, R11 ;  /* 0x0000000b00027202 */ /* 0x000fe20000000f00 */
[----:B------:R-:W-:Y:S05]  /*17550*/  BRA `(.L_x_2031) ;  /* 0xffffd76000007947 */ /* 0x000fea000383ffff */
.L_x_1966:
[----:B------:R-:W-:Y:S01]  /*17560*/  IMAD.MOV.U32 R12, RZ, RZ, R6 ;  /* 0x000000ffff0c7224 */ /* 0x000fe200078e0006 */
[----:B------:R-:W-:Y:S01]  /*17570*/  MOV R11, 0x1 ;  /* 0x00000001000b7802 */ /* 0x000fe20000000f00 */
[----:B--2---:R-:W-:Y:S01]  /*17580*/  IMAD.MOV.U32 R3, RZ, RZ, 0x181f ;  /* 0x0000181fff037424 */ /* 0x004fe200078e00ff */
[----:B------:R-:W-:-:S02]  /*17590*/  MOV R2, 0x175b0 ;  /* 0x000175b000027802 */ /* 0x000fc40000000f00 */
        /* <DEDUP_REMOVED lines=9> */
.L_x_1967:
[----:B------:R-:W-:Y:S01]  /*17630*/  IMAD.MOV.U32 R12, RZ, RZ, R6 ;  /* 0x000000ffff0c7224 */ /* 0x000fe200078e0006 */
[----:B------:R-:W-:Y:S01]  /*17640*/  MOV R11, 0x2 ;  /* 0x00000002000b7802 */ /* 0x000fe20000000f00 */
[----:B-1----:R-:W-:Y:S01]  /*17650*/  IMAD.MOV.U32 R3, RZ, RZ, 0x181f ;  /* 0x0000181fff037424 */ /* 0x002fe200078e00ff */
[----:B------:R-:W-:Y:S02]  /*17660*/  MOV R2, 0x17680 ;  /* 0x0001768000027802 */ /* 0x000fe40000000f00 */
[----:B---34-:R-:W-:Y:S05]  /*17670*/  CALL.REL.NOINC `($__internal_31_$__cuda_sm70_shflsync_idx_p) ;  /* 0x00000b5000007944 */ /* 0x018fea0003c00000 */
[----:B------:R-:W-:Y:S01]  /*17680*/  MOV R8, R11 ;  /* 0x0000000b00087202 */ /* 0x000fe20000000f00 */
[----:B------:R-:W-:Y:S05]  /*17690*/  BRA `(.L_x_2033) ;  /* 0xffffd71000007947 */ /* 0x000fea000383ffff */
.L_x_1968:
[----:B------:R-:W-:Y:S01]  /*176a0*/  IMAD.MOV.U32 R12, RZ, RZ, R7 ;  /* 0x000000ffff0c7224 */ /* 0x000fe200078e0007 */
[----:B------:R-:W-:Y:S01]  /*176b0*/  MOV R11, 0x2 ;  /* 0x00000002000b7802 */ /* 0x000fe20000000f00 */
[----:B-1----:R-:W-:Y:S01]  /*176c0*/  IMAD.MOV.U32 R3, RZ, RZ, 0x181f ;  /* 0x0000181fff037424 */ /* 0x002fe200078e00ff */
[----:B------:R-:W-:Y:S02]  /*176d0*/  MOV R2, 0x176f0 ;  /* 0x000176f000027802 */ /* 0x000fe40000000f00 */
[----:B--234-:R-:W-:Y:S05]  /*176e0*/  CALL.REL.NOINC `($__internal_31_$__cuda_sm70_shflsync_idx_p) ;  /* 0x00000ae000007944 */ /* 0x01cfea0003c00000 */
[----:B------:R-:W-:Y:S01]  /*176f0*/  MOV R2, R11 ;  /* 0x0000000b00027202 */ /* 0x000fe20000000f00 */
[----:B------:R-:W-:Y:S05]  /*17700*/  BRA `(.L_x_2034) ;  /* 0xffffd6c000007947 */ /* 0x000fea000383ffff */
.L_x_1969:
        /* <DEDUP_REMOVED lines=13> */
.L_x_1970:
[----:B------:R-:W-:Y:S01]  /*177e0*/  IMAD.MOV.U32 R12, RZ, RZ, R6 ;  /* 0x000000ffff0c7224 */ /* 0x000fe200078e0006 */
[----:B------:R-:W-:Y:S01]  /*177f0*/  MOV R11, 0x4 ;  /* 0x00000004000b7802 */ /* 0x000fe20000000f00 */
[----:B--2---:R-:W-:Y:S01]  /*17800*/  IMAD.MOV.U32 R3, RZ, RZ, 0x181f ;  /* 0x0000181fff037424 */ /* 0x004fe200078e00ff */
[----:B------:R-:W-:Y:S02]  /*17810*/  MOV R2, 0x17830 ;  /* 0x0001783000027802 */ /* 0x000fe40000000f00 */
[----:B-1-34-:R-:W-:Y:S05]  /*17820*/  CALL.REL.NOINC `($__internal_31_$__cuda_sm70_shflsync_idx_p) ;  /* 0x000009a000007944 */ /* 0x01afea0003c00000 */
[----:B------:R-:W-:Y:S01]  /*17830*/  MOV R8, R11 ;  /* 0x0000000b00087202 */ /* 0x000fe20000000f00 */
[----:B------:R-:W-:Y:S05]  /*17840*/  BRA `(.L_x_2036) ;  /* 0xffffd67000007947 */ /* 0x000fea000383ffff */
.L_x_1971:
[----:B------:R-:W-:Y:S01]  /*17850*/  IMAD.MOV.U32 R12, RZ, RZ, R7 ;  /* 0x000000ffff0c7224 */ /* 0x000fe200078e0007 */
[----:B------:R-:W-:Y:S01]  /*17860*/  MOV R11, 0x4 ;  /* 0x00000004000b7802 */ /* 0x000fe20000000f00 */
[----:B--2---:R-:W-:Y:S01]  /*17870*/  IMAD.MOV.U32 R3, RZ, RZ, 0x181f ;  /* 0x0000181fff037424 */ /* 0x004fe200078e00ff */
[----:B------:R-:W-:Y:S02]  /*17880*/  MOV R2, 0x178a0 ;  /* 0x000178a000027802 */ /* 0x000fe40000000f00 */
[----:B-1-34-:R-:W-:Y:S05]  /*17890*/  CALL.REL.NOINC `($__internal_31_$__cuda_sm70_shflsync_idx_p) ;  /* 0x0000093000007944 */ /* 0x01afea0003c00000 */
[----:B------:R-:W-:Y:S01]  /*178a0*/  MOV R2, R11 ;  /* 0x0000000b00027202 */ /* 0x000fe20000000f00 */
[----:B------:R-:W-:Y:S05]  /*178b0*/  BRA `(.L_x_2037) ;  /* 0xffffd62000007947 */ /* 0x000fea000383ffff */
.L_x_1972:
[----:B------:R-:W-:Y:S01]  /*178c0*/  IMAD.MOV.U32 R12, RZ, RZ, R6 ;  /* 0x000000ffff0c7224 */ /* 0x000fe200078e0006 */
[----:B------:R-:W-:Y:S01]  /*178d0*/  MOV R11, 0x5 ;  /* 0x00000005000b7802 */ /* 0x000fe20000000f00 */
[----:B-1----:R-:W-:Y:S01]  /*178e0*/  IMAD.MOV.U32 R3, RZ, RZ, 0x181f ;  /* 0x0000181fff037424 */ /* 0x002fe200078e00ff */
[----:B------:R-:W-:-:S02]  /*178f0*/  MOV R2, 0x17910 ;  /* 0x0001791000027802 */ /* 0x000fc40000000f00 */
[----:B--234-:R-:W-:Y:S05]  /*17900*/  CALL.REL.NOINC `($__internal_31_$__cuda_sm70_shflsync_idx_p) ;  /* 0x000008c000007944 */ /* 0x01cfea0003c00000 */
        /* <DEDUP_REMOVED lines=8> */
.L_x_1973:
[----:B------:R-:W-:Y:S01]  /*17990*/  IMAD.MOV.U32 R12, RZ, RZ, R6 ;  /* 0x000000ffff0c7224 */ /* 0x000fe200078e0006 */
[----:B------:R-:W-:Y:S01]  /*179a0*/  MOV R11, 0x6 ;  /* 0x00000006000b7802 */ /* 0x000fe20000000f00 */
[----:B--2---:R-:W-:Y:S01]  /*179b0*/  IMAD.MOV.U32 R3, RZ, RZ, 0x181f ;  /* 0x0000181fff037424 */ /* 0x004fe200078e00ff */
[----:B------:R-:W-:Y:S02]  /*179c0*/  MOV R2, 0x179e0 ;  /* 0x000179e000027802 */ /* 0x000fe40000000f00 */
[----:B-1--4-:R-:W-:Y:S05]  /*179d0*/  CALL.REL.NOINC `($__internal_31_$__cuda_sm70_shflsync_idx_p) ;  /* 0x000007f000007944 */ /* 0x012fea0003c00000 */
[----:B------:R-:W-:Y:S01]  /*179e0*/  MOV R8, R11 ;  /* 0x0000000b00087202 */ /* 0x000fe20000000f00 */
[----:B------:R-:W-:Y:S05]  /*179f0*/  BRA `(.L_x_2039) ;  /* 0xffffd5d000007947 */ /* 0x000fea000383ffff */
.L_x_1974:
[----:B------:R-:W-:Y:S01]  /*17a00*/  IMAD.MOV.U32 R12, RZ, RZ, R7 ;  /* 0x000000ffff0c7224 */ /* 0x000fe200078e0007 */
[----:B------:R-:W-:Y:S01]  /*17a10*/  MOV R11, 0x6 ;  /* 0x00000006000b7802 */ /* 0x000fe20000000f00 */
[----:B--2---:R-:W-:Y:S01]  /*17a20*/  IMAD.MOV.U32 R3, RZ, RZ, 0x181f ;  /* 0x0000181fff037424 */ /* 0x004fe200078e00ff */
[----:B------:R-:W-:Y:S02]  /*17a30*/  MOV R2, 0x17a50 ;  /* 0x00017a5000027802 */ /* 0x000fe40000000f00 */
[----:B-1-34-:R-:W-:Y:S05]  /*17a40*/  CALL.REL.NOINC `($__internal_31_$__cuda_sm70_shflsync_idx_p) ;  /* 0x0000078000007944 */ /* 0x01afea0003c00000 */
[----:B------:R-:W-:Y:S01]  /*17a50*/  MOV R2, R11 ;  /* 0x0000000b00027202 */ /* 0x000fe20000000f00 */
[----:B------:R-:W-:Y:S05]  /*17a60*/  BRA `(.L_x_2040) ;  /* 0xffffd58000007947 */ /* 0x000fea000383ffff */
.L_x_1975:
[----:B------:R-:W-:Y:S01]  /*17a70*/  IMAD.MOV.U32 R12, RZ, RZ, R6 ;  /* 0x000000ffff0c7224 */ /* 0x000fe200078e0006 */
[----:B------:R-:W-:Y:S01]  /*17a80*/  MOV R11, 0x7 ;  /* 0x00000007000b7802 */ /* 0x000fe20000000f00 */
[----:B-1----:R-:W-:Y:S01]  /*17a90*/  IMAD.MOV.U32 R3, RZ, RZ, 0x181f ;  /* 0x0000181fff037424 */ /* 0x002fe200078e00ff */
[----:B------:R-:W-:-:S02]  /*17aa0*/  MOV R2, 0x17ac0 ;  /* 0x00017ac000027802 */ /* 0x000fc40000000f00 */
[----:B--2-4-:R-:W-:Y:S05]  /*17ab0*/  CALL.REL.NOINC `($__internal_31_$__cuda_sm70_shflsync_idx_p) ;  /* 0x0000071000007944 */ /* 0x014fea0003c00000 */
        /* <DEDUP_REMOVED lines=8> */
.L_x_1977:
[----:B------:R-:W-:Y:S01]  /*17b40*/  IMAD.MOV.U32 R12, RZ, RZ, R49 ;  /* 0x000000ffff0c7224 */ /* 0x000fe200078e0031 */
[----:B------:R-:W-:Y:S01]  /*17b50*/  MOV R11, RZ ;  /* 0x000000ff000b7202 */ /* 0x000fe20000000f00 */
[----:B----4-:R-:W-:Y:S01]  /*17b60*/  IMAD.MOV.U32 R3, RZ, RZ, 0x1f ;  /* 0x0000001fff037424 */ /* 0x010fe200078e00ff */
[----:B------:R-:W-:Y:S02]  /*17b70*/  MOV R2, 0x17b90 ;  /* 0x00017b9000027802 */ /* 0x000fe40000000f00 */
[----:B------:R-:W-:Y:S05]  /*17b80*/  CALL.REL.NOINC `($__internal_31_$__cuda_sm70_shflsync_idx_p) ;  /* 0x0000064000007944 */ /* 0x000fea0003c00000 */
[----:B------:R-:W-:Y:S01]  /*17b90*/  MOV R9, R11 ;  /* 0x0000000b00097202 */ /* 0x000fe20000000f00 */
[----:B------:R-:W-:Y:S05]  /*17ba0*/  BRA `(.L_x_2042) ;  /* 0xffffd61000007947 */ /* 0x000fea000383ffff */
.L_x_1978:
[----:B------:R-:W-:Y:S01]  /*17bb0*/  IMAD.MOV.U32 R12, RZ, RZ, R49 ;  /* 0x000000ffff0c7224 */ /* 0x000fe200078e0031 */
[----:B------:R-:W-:Y:S01]  /*17bc0*/  MOV R11, 0x1 ;  /* 0x00000001000b7802 */ /* 0x000fe20000000f00 */
[----:B----4-:R-:W-:Y:S01]  /*17bd0*/  IMAD.MOV.U32 R3, RZ, RZ, 0x1f ;  /* 0x0000001fff037424 */ /* 0x010fe200078e00ff */
[----:B------:R-:W-:Y:S02]  /*17be0*/  MOV R2, 0x17c00 ;  /* 0x00017c0000027802 */ /* 0x000fe40000000f00 */
[----:B-12---:R-:W-:Y:S05]  /*17bf0*/  CALL.REL.NOINC `($__internal_31_$__cuda_sm70_shflsync_idx_p) ;  /* 0x000005d000007944 */ /* 0x006fea0003c00000 */
[----:B------:R-:W-:Y:S01]  /*17c00*/  MOV R8, R11 ;  /* 0x0000000b00087202 */ /* 0x000fe20000000f00 */
[----:B------:R-:W-:Y:S05]  /*17c10*/  BRA `(.L_x_2043) ;  /* 0xffffd5c000007947 */ /* 0x000fea000383ffff */
.L_x_1979:
[----:B------:R-:W-:Y:S02]  /*17c20*/  MOV R2, 0x1 ;  /* 0x0000000100027802 */ /* 0x000fe40000000f00 */
[----:B------:R-:W-:-:S02]  /*17c30*/  MOV R3, 0x17c50 ;  /* 0x00017c5000037802 */ /* 0x000fc40000000f00 */
[----:B-123--:R-:W-:Y:S05]  /*17c40*/  CALL.REL.NOINC `($__internal_32_$__cuda_sm70_shflsync_up_p) ;  /* 0x000005d000007944 */ /* 0x00efea0003c00000 */
[----:B------:R-:W-:Y:S05]  /*17c50*/  BRA `(.L_x_2044) ;  /* 0xffffd6b000007947 */ /* 0x000fea000383ffff */
.L_x_1980:
[----:B------:R-:W-:Y:S02]  /*17c60*/  MOV R2, 0x2 ;  /* 0x0000000200027802 */ /* 0x000fe40000000f00 */
[----:B------:R-:W-:-:S02]  /*17c70*/  MOV R3, 0x17c90 ;  /* 0x00017c9000037802 */ /* 0x000fc40000000f00 */
[----:B-12---:R-:W-:Y:S05]  /*17c80*/  CALL.REL.NOINC `($__internal_32_$__cuda_sm70_shflsync_up_p) ;  /* 0x0000059000007944 */ /* 0x006fea0003c00000 */
        /* <DEDUP_REMOVED lines=24> */
.L_x_1984:
[----:B------:R-:W-:Y:S02]  /*17e10*/  MOV R2, 0x1 ;  /* 0x0000000100027802 */ /* 0x000fe40000000f00 */
[----:B------:R-:W-:Y:S02]  /*17e20*/  MOV R3, 0x17e40 ;  /* 0x00017e4000037802 */ /* 0x000fe40000000f00 */
[----:B------:R-:W-:Y:S05]  /*17e30*/  CALL.REL.NOINC `($__internal_32_$__cuda_sm70_shflsync_up_p) ;  /* 0x000003e000007944 */ /* 0x000fea0003c00000 */
[----:B------:R-:W-:Y:S01]  /*17e40*/  MOV R2, R4 ;  /* 0x0000000400027202 */ /* 0x000fe20000000f00 */
[----:B------:R-:W-:Y:S05]  /*17e50*/  BRA `(.L_x_2046) ;  /* 0xffffd71000007947 */ /* 0x000fea000383ffff */
.L_x_1985:
        /* <DEDUP_REMOVED lines=27> */
.L_x_1987:
[----:B------:R-:W-:Y:S02]  /*18010*/  SEL R0, RZ, 0x1, P0 ;  /* 0x00000001ff007807 */ /* 0x000fe40000000000 */
[----:B------:R-:W-:Y:S02]  /*18020*/  MOV R2, 0x18040 ;  /* 0x0001804000027802 */ /* 0x000fe40000000f00 */
[----:B---3--:R-:W-:Y:S05]  /*18030*/  CALL.REL.NOINC `($__internal_33_$__cuda_sm70_votesync_ballot) ;  /* 0x0000025000007944 */ /* 0x008fea0003c00000 */
[----:B------:R-:W-:Y:S05]  /*18040*/  BRA `(.L_x_2048) ;  /* 0xffffd6b000007947 */ /* 0x000fea000383ffff */
.L_x_1988:
[----:B------:R-:W-:Y:S01]  /*18050*/  IMAD.MOV.U32 R12, RZ, RZ, R6 ;  /* 0x000000ffff0c7224 */ /* 0x000fe200078e0006 */
[----:B--2---:R-:W-:Y:S01]  /*18060*/  MOV R11, R13 ;  /* 0x0000000d000b7202 */ /* 0x004fe20000000f00 */
[----:B------:R-:W-:Y:S01]  /*18070*/  IMAD.MOV.U32 R3, RZ, RZ, 0x1f ;  /* 0x0000001fff037424 */ /* 0x000fe200078e00ff */
[----:B------:R-:W-:Y:S02]  /*18080*/  MOV R2, 0x180a0 ;  /* 0x000180a000027802 */ /* 0x000fe40000000f00 */
[----:B-1-3--:R-:W-:Y:S05]  /*18090*/  CALL.REL.NOINC `($__internal_31_$__cuda_sm70_shflsync_idx_p) ;  /* 0x0000013000007944 */ /* 0x00afea0003c00000 */
[----:B------:R-:W-:Y:S01]  /*180a0*/  IMAD.MOV.U32 R8, RZ, RZ, R11 ;  /* 0x000000ffff087224 */ /* 0x000fe200078e000b */
[----:B------:R-:W-:Y:S01]  /*180b0*/  MOV R11, R13 ;  /* 0x0000000d000b7202 */ /* 0x000fe20000000f00 */
[----:B------:R-:W-:Y:S01]  /*180c0*/  IMAD.MOV.U32 R12, RZ, RZ, R7 ;  /* 0x000000ffff0c7224 */ /* 0x000fe200078e0007 */
[----:B------:R-:W-:Y:S02]  /*180d0*/  MOV R3, 0x1f ;  /* 0x0000001f00037802 */ /* 0x000fe40000000f00 */
[----:B------:R-:W-:-:S02]  /*180e0*/  MOV R2, 0x18100 ;  /* 0x0001810000027802 */ /* 0x000fc40000000f00 */
[----:B------:R-:W-:Y:S05]  /*180f0*/  CALL.REL.NOINC `($__internal_31_$__cuda_sm70_shflsync_idx_p) ;  /* 0x000000d000007944 */ /* 0x000fea0003c00000 */
[----:B------:R-:W-:Y:S01]  /*18100*/  MOV R7, R11 ;  /* 0x0000000b00077202 */ /* 0x000fe20000000f00 */
[----:B------:R-:W-:Y:S05]  /*18110*/  BRA `(.L_x_2049) ;  /* 0xffffd62000007947 */ /* 0x000fea000383ffff */
.L_x_1991:
[----:B------:R-:W-:Y:S01]  /*18120*/  IMAD.MOV.U32 R12, RZ, RZ, R4 ;  /* 0x000000ffff0c7224 */ /* 0x000fe200078e0004 */
[----:B------:R-:W-:-:S02]  /*18130*/  MOV R3, 0x1f ;  /* 0x0000001f00037802 */ /* 0x000fc40000000f00 */
[----:B------:R-:W-:Y:S02]  /*18140*/  MOV R2, 0x18160 ;  /* 0x0001816000027802 */ /* 0x000fe40000000f00 */
[----:B-1234-:R-:W-:Y:S05]  /*18150*/  CALL.REL.NOINC `($__internal_31_$__cuda_sm70_shflsync_idx_p) ;  /* 0x0000007000007944 */ /* 0x01efea0003c00000 */
[----:B------:R-:W-:Y:S01]  /*18160*/  MOV R14, R11 ;  /* 0x0000000b000e7202 */ /* 0x000fe20000000f00 */
[----:B------:R-:W-:Y:S05]  /*18170*/  BRA `(.L_x_1990) ;  /* 0xffffd62000007947 */ /* 0x000fea000383ffff */
        .weak           $__internal_30_$__cuda_sm70_shflsync_bfly_p
        .type           $__internal_30_$__cuda_sm70_shflsync_bfly_p,@function
        .size           $__internal_30_$__cuda_sm70_shflsync_bfly_p,($__internal_31_$__cuda_sm70_shflsync_idx_p - $__internal_30_$__cuda_sm70_shflsync_bfly_p)
$__internal_30_$__cuda_sm70_shflsync_bfly_p:
[----:B------:R-:W-:Y:S04]  /*18180*/  WARPSYNC R10 ;  /* 0x0000000a00007348 */ /* 0x000fe80003800000 */
[----:B------:R1:W2:Y:S01]  /*18190*/  SHFL.BFLY PT, R0, R0, R8, R11 ;  /* 0x0c00000800007389 */ /* 0x0002a200000e000b */
[----:B------:R-:W-:Y:S02]  /*181a0*/  MOV R9, 0x0 ;  /* 0x0000000000097802 */ /* 0x000fe40000000f00 */
[----:B-1----:R-:W-:-:S04]  /*181b0*/  MOV R8, R4 ;  /* 0x0000000400087202 */ /* 0x002fc80000000f00 */
[----:B--2---:R-:W-:Y:S05]  /*181c0*/  RET.REL.NODEC R8 `(_ZN7cutlass13device_kernelIN5flash19enable_sm80_to_sm89INS1_16FlashAttnFwdSm80INS1_25CollectiveMainloopFwdSm80ILi4ELi1ELb0EN4cute5tupleIJNS5_1CILi128EEENS7_ILi80EEENS7_ILi64EEEEEELi64ENS_10bfloat16_tEfNS_4arch4Sm80ELb0ELb0ELb0ELb1ELb0ELb1ELb1ELb1EEENS1_21CollectiveEpilogueFwdINS6_IJS8_SA_S9_EEENS6_IJNS7_ILi1EEESI_SI_EEESC_SE_Li128ELb1ELb1ELb1ELb0EEENS1_36VarlenDynamicPersistentTileSchedulerILi128ELi80ELi128ELi128ELb1ELb1ELb0ELb0ELb1ELb1EEEEEEEEEvNT_6ParamsE) ;  /* 0xfffe7e3008007950 */ /* 0x004fea0003c3ffff */
        .weak           $__internal_31_$__cuda_sm70_shflsync_idx_p
        .type           $__internal_31_$__cuda_sm70_shflsync_idx_p,@function
        .size           $__internal_31_$__cuda_sm70_shflsync_idx_p,($__internal_32_$__cuda_sm70_shflsync_up_p - $__internal_31_$__cuda_sm70_shflsync_idx_p)
$__internal_31_$__cuda_sm70_shflsync_idx_p:
[----:B------:R-:W-:-:S04]  /*181d0*/  MOV R48, 0xffffffff ;  /* 0xffffffff00307802 */ /* 0x000fc80000000f00 */
[----:B------:R-:W-:Y:S04]  /*181e0*/  WARPSYNC R48 ;  /* 0x0000003000007348 */ /* 0x000fe80003800000 */
[----:B------:R1:W2:Y:S02]  /*181f0*/  SHFL.IDX PT, R11, R12, R11, R3 ;  /* 0x0000000b0c0b7389 */ /* 0x0002a400000e0003 */
[----:B-1----:R-:W-:-:S04]  /*18200*/  MOV R3, 0x0 ;  /* 0x0000000000037802 */ /* 0x002fc80000000f00 */
[----:B--2---:R-:W-:Y:S05]  /*18210*/  RET.REL.NODEC R2 `(_ZN7cutlass13device_kernelIN5flash19enable_sm80_to_sm89INS1_16FlashAttnFwdSm80INS1_25CollectiveMainloopFwdSm80ILi4ELi1ELb0EN4cute5tupleIJNS5_1CILi128EEENS7_ILi80EEENS7_ILi64EEEEEELi64ENS_10bfloat16_tEfNS_4arch4Sm80ELb0ELb0ELb0ELb1ELb0ELb1ELb1ELb1EEENS1_21CollectiveEpilogueFwdINS6_IJS8_SA_S9_EEENS6_IJNS7_ILi1EEESI_SI_EEESC_SE_Li128ELb1ELb1ELb1ELb0EEENS1_36VarlenDynamicPersistentTileSchedulerILi128ELi80ELi128ELi128ELb1ELb1ELb0ELb0ELb1ELb1EEEEEEEEEvNT_6ParamsE) ;  /* 0xfffe7de002007950 */ /* 0x004fea0003c3ffff */
        .weak           $__internal_32_$__cuda_sm70_shflsync_up_p
        .type           $__internal_32_$__cuda_sm70_shflsync_up_p,@function
        .size           $__internal_32_$__cuda_sm70_shflsync_up_p,($__internal_33_$__cuda_sm70_votesync_ballot - $__internal_32_$__cuda_sm70_shflsync_up_p)
$__internal_32_$__cuda_sm70_shflsync_up_p:
[----:B------:R-:W-:Y:S02]  /*18220*/  IMAD.MOV.U32 R4, RZ, RZ, RZ ;  /* 0x000000ffff047224 */ /* 0x000fe400078e00ff */
[----:B------:R-:W-:-:S04]  /*18230*/  IMAD.MOV.U32 R10, RZ, RZ, -0x1 ;  /* 0xffffffffff0a7424 */ /* 0x000fc800078e00ff */
[----:B------:R-:W-:Y:S04]  /*18240*/  WARPSYNC R10 ;  /* 0x0000000a00007348 */ /* 0x000fe80003800000 */
[----:B------:R1:W2:Y:S02]  /*18250*/  SHFL.UP PT, R4, R0, R2, R4 ;  /* 0x0400000200047389 */ /* 0x0002a400000e0004 */
[----:B-1----:R-:W-:Y:S02]  /*18260*/  MOV R2, R3 ;  /* 0x0000000300027202 */ /* 0x002fe40000000f00 */
[----:B------:R-:W-:-:S04]  /*18270*/  MOV R3, 0x0 ;  /* 0x0000000000037802 */ /* 0x000fc80000000f00 */
[----:B--2---:R-:W-:Y:S05]  /*18280*/  RET.REL.NODEC R2 `(_ZN7cutlass13device_kernelIN5flash19enable_sm80_to_sm89INS1_16FlashAttnFwdSm80INS1_25CollectiveMainloopFwdSm80ILi4ELi1ELb0EN4cute5tupleIJNS5_1CILi128EEENS7_ILi80EEENS7_ILi64EEEEEELi64ENS_10bfloat16_tEfNS_4arch4Sm80ELb0ELb0ELb0ELb1ELb0ELb1ELb1ELb1EEENS1_21CollectiveEpilogueFwdINS6_IJS8_SA_S9_EEENS6_IJNS7_ILi1EEESI_SI_EEESC_SE_Li128ELb1ELb1ELb1ELb0EEENS1_36VarlenDynamicPersistentTileSchedulerILi128ELi80ELi128ELi128ELb1ELb1ELb0ELb0ELb1ELb1EEEEEEEEEvNT_6ParamsE) ;  /* 0xfffe7d7002007950 */ /* 0x004fea0003c3ffff */
        .weak           $__internal_33_$__cuda_sm70_votesync_ballot
        .type           $__internal_33_$__cuda_sm70_votesync_ballot,@function
        .size           $__internal_33_$__cuda_sm70_votesync_ballot,(.L_x_3269 - $__internal_33_$__cuda_sm70_votesync_ballot)
$__internal_33_$__cuda_sm70_votesync_ballot:
[----:B------:R-:W-:Y:S01]  /*18290*/  ISETP.NE.U32.AND P0, PT, R0, 0x1, PT ;  /* 0x000000010000780c */ /* 0x000fe20003f05070 */
[----:B------:R-:W-:-:S04]  /*182a0*/  IMAD.MOV.U32 R3, RZ, RZ, -0x1 ;  /* 0xffffffffff037424 */ /* 0x000fc800078e00ff */
[----:B------:R-:W-:Y:S08]  /*182b0*/  WARPSYNC R3 ;  /* 0x0000000300007348 */ /* 0x000ff00003800000 */
[----:B------:R-:W-:-:S04]  /*182c0*/  VOTE.ANY R0, PT, !P0 ;  /* 0x0000000000007806 */ /* 0x000fc800040e0100 */
[----:B------:R-:W-:Y:S01]  /*182d0*/  LOP3.LUT R0, R0, R3, RZ, 0xc0, !PT ;  /* 0x0000000300007212 */ /* 0x000fe200078ec0ff */
[----:B------:R-:W-:-:S04]  /*182e0*/  IMAD.MOV.U32 R3, RZ, RZ, 0x0 ;  /* 0x00000000ff037424 */ /* 0x000fc800078e00ff */
[----:B------:R-:W-:Y:S05]  /*182f0*/  RET.REL.NODEC R2 `(_ZN7cutlass13device_kernelIN5flash19enable_sm80_to_sm89INS1_16FlashAttnFwdSm80INS1_25CollectiveMainloopFwdSm80ILi4ELi1ELb0EN4cute5tupleIJNS5_1CILi128EEENS7_ILi80EEENS7_ILi64EEEEEELi64ENS_10bfloat16_tEfNS_4arch4Sm80ELb0ELb0ELb0ELb1ELb0ELb1ELb1ELb1EEENS1_21CollectiveEpilogueFwdINS6_IJS8_SA_S9_EEENS6_IJNS7_ILi1EEESI_SI_EEESC_SE_Li128ELb1ELb1ELb1ELb0EEENS1_36VarlenDynamicPersistentTileSchedulerILi128ELi80ELi128ELi128ELb1ELb1ELb0ELb0ELb1ELb1EEEEEEEEEvNT_6ParamsE) ;  /* 0xfffe7d0002007950 */ /* 0x000fea0003c3ffff */
.L_x_2050:
        /* <DEDUP_REMOVED lines=16> */
.L_x_3269:


//--------------------- .text._ZN7cutlass13device_kernelIN5flash19enable_sm80_to_sm89INS1_16FlashAttnFwdSm80INS1_25CollectiveMainloopFwdSm80ILi4ELi1ELb0EN4cute5tupleIJNS5_1CILi128EEENS7_ILi96EEENS7_ILi64EEEEEELi64ENS_10bfloat16_tEfNS_4arch4Sm80ELb0ELb1ELb0ELb0ELb0ELb0ELb1ELb1EEENS1_21CollectiveEpilogueFwdINS6_IJS8_SA_S9_EEENS6_IJNS7_ILi1EEESI_SI_EEESC_SE_Li128ELb0ELb1ELb1ELb0EEENS1_19SingleTileSchedulerILb0ELb1ELb1ELi128EEEEEEEEEvNT_6ParamsE --------------------------
	.section	.text._ZN7cutlass13device_kernelIN5flash19enable_sm80_to_sm89INS1_16FlashAttnFwdSm80INS1_25CollectiveMainloopFwdSm80ILi4ELi1ELb0EN4cute5tupleIJNS5_1CILi128EEENS7_ILi96EEENS7_ILi64EEEEEELi64ENS_10bfloat16_tEfNS_4arch4Sm80ELb0ELb1ELb0ELb0ELb0ELb0ELb1ELb1EEENS1_21CollectiveEpilogueFwdINS6_IJS8_SA_S9_EEENS6_IJNS7_ILi1EEESI_SI_EEESC_SE_Li128ELb0ELb1ELb1ELb0EEENS1_19SingleTileSchedulerILb0ELb1ELb1ELi128EEEEEEEEEvNT_6ParamsE,"ax",@progbits
	.sectioninfo	@"SHI_REGISTERS=255"
	.align	128
.text._ZN7cutlass13device_kernelIN5flash19enable_sm80_to_sm89INS1_16FlashAttnFwdSm80INS1_25CollectiveMainloopFwdSm80ILi4ELi1ELb0EN4cute5tupleIJNS5_1CILi128EEENS7_ILi96EEENS7_ILi64EEEEEELi64ENS_10bfloat16_tEfNS_4arch4Sm80ELb0ELb1ELb0ELb0ELb0ELb0ELb1ELb1EEENS1_21CollectiveEpilogueFwdINS6_IJS8_SA_S9_EEENS6_IJNS7_ILi1EEESI_SI_EEESC_SE_Li128ELb0ELb1ELb1ELb0EEENS1_19SingleTileSchedulerILb0ELb1ELb1ELi128EEEEEEEEEvNT_6ParamsE:
        .type           _ZN7cutlass13device_kernelIN5flash19enable_sm80_to_sm89INS1_16FlashAttnFwdSm80INS1_25CollectiveMainloopFwdSm80ILi4ELi1ELb0EN4cute5tupleIJNS5_1CILi128EEENS7_ILi96EEENS7_ILi64EEEEEELi64ENS_10bfloat16_tEfNS_4arch4Sm80ELb0ELb1ELb0ELb0ELb0ELb0ELb1ELb1EEENS1_21CollectiveEpilogueFwdINS6_IJS8_SA_S9_EEENS6_IJNS7_ILi1EEESI_SI_EEESC_SE_Li128ELb0ELb1ELb1ELb0EEENS1_19SingleTileSchedulerILb0ELb1ELb1ELi128EEEEEEEEEvNT_6ParamsE,@function
        .size           _ZN7cutlass13device_kernelIN5flash19enable_sm80_to_sm89INS1_16FlashAttnFwdSm80INS1_25CollectiveMainloopFwdSm80ILi4ELi1ELb0EN4cute5tupleIJNS5_1CILi128EEENS7_ILi96EEENS7_ILi64EEEEEELi64ENS_10bfloat16_tEfNS_4arch4Sm80ELb0ELb1ELb0ELb0ELb0ELb0ELb1ELb1EEENS1_21CollectiveEpilogueFwdINS6_IJS8_SA_S9_EEENS6_IJNS7_ILi1EEESI_SI_EEESC_SE_Li128ELb0ELb1ELb1ELb0EEENS1_19SingleTileSchedulerILb0ELb1ELb1ELi128EEEEEEEEEvNT_6ParamsE,(.L_x_3274 - _ZN7cutlass13device_kernelIN5flash19enable_sm80_to_sm89INS1_16FlashAttnFwdSm80INS1_25CollectiveMainloopFwdSm80ILi4ELi1ELb0EN4cute5tupleIJNS5_1CILi128EEENS7_ILi96EEENS7_ILi64EEEEEELi64ENS_10bfloat16_tEfNS_4arch4Sm80ELb0ELb1ELb0ELb0ELb0ELb0ELb1ELb1EEENS1_21CollectiveEpilogueFwdINS6_IJS8_SA_S9_EEENS6_IJNS7_ILi1EEESI_SI_EEESC_SE_Li128ELb0ELb1ELb1ELb0EEENS1_19SingleTileSchedulerILb0ELb1ELb1ELi128EEEEEEEEEvNT_6ParamsE)
        .other          _ZN7cutlass13device_kernelIN5flash19enable_sm80_to_sm89INS1_16FlashAttnFwdSm80INS1_25CollectiveMainloopFwdSm80ILi4ELi1ELb0EN4cute5tupleIJNS5_1CILi128EEENS7_ILi96EEENS7_ILi64EEEEEELi64ENS_10bfloat16_tEfNS_4arch4Sm80ELb0ELb1ELb0ELb0ELb0ELb0ELb1ELb1EEENS1_21CollectiveEpilogueFwdINS6_IJS8_SA_S9_EEENS6_IJNS7_ILi1EEESI_SI_EEESC_SE_Li128ELb0ELb1ELb1ELb0EEENS1_19SingleTileSchedulerILb0ELb1ELb1ELi128EEEEEEEEEvNT_6ParamsE,@"STO_CUDA_ENTRY STV_DEFAULT"
_ZN7cutlass13device_kernelIN5flash19enable_sm80_to_sm89INS1_16FlashAttnFwdSm80INS1_25CollectiveMainloopFwdSm80ILi4ELi1ELb0EN4cute5tupleIJNS5_1CILi128EEENS7_ILi96EEENS7_ILi64EEEEEELi64ENS_10bfloat16_tEfNS_4arch4Sm80ELb0ELb1ELb0ELb0ELb0ELb0ELb1ELb1EEENS1_21CollectiveEpilogueFwdINS6_IJS8_SA_S9_EEENS6_IJNS7_ILi1EEESI_SI_EEESC_SE_Li128ELb0ELb1ELb1ELb0EEENS1_19SingleTileSchedulerILb0ELb1ELb1ELi128EEEEEEEEEvNT_6ParamsE:
        /* <DEDUP_REMOVED lines=18> */
.L_x_2051:
[----:B---3--:R-:W-:Y:S02]  /*0120*/  ULDC.64 UR4, c[0x0][0x550] ;  /* 0x0001540000047ab9 */ /* 0x008fe40000000a00 */
[----:B------:R-:W-:Y:S02]  /*0130*/  UISETP.NE.AND UP0, UPT, UR4, 0x1, UPT ;  /* 0x000000010400788c */ /* 0x000fe4000bf05270 */
[----:B------:R-:W-:-:S02]  /*0140*/  UIMAD.WIDE.U32 UR8, UR6, UR5, URZ ;  /* 0x00000005060872a5 */ /* 0x000fc4000f8e003f */
[----:B------:R-:W-:Y:S02]  /*0150*/  ULDC UR4, c[0x0][0x558] ;  /* 0x0001560000047ab9 */ /* 0x000fe40000000800 */
[----:B------:R-:W-:-:S05]  /*0160*/  UMOV UR11, UR6 ;  /* 0x00000006000b7c82 */ /* 0x000fca0008000000 */
[----:B------:R-:W-:-:S03]  /*0170*/  @UP0 USHF.R.U32.HI UR11, URZ, UR4, UR9 ;  /* 0x000000043f0b0299 */ /* 0x000fc60008011609 */
.L_x_2052:
        /* <DEDUP_REMOVED lines=35> */
.L_x_2054:
[----:B------:R-:W-:Y:S02]  /*03b0*/  ULDC UR4, c[0x0][0x32c] ;  /* 0x0000cb0000047ab9 */ /* 0x000fe40000000800 */
[----:B------:R-:W-:-:S03]  /*03c0*/  UISETP.NE.AND UP0, UPT, UR6, UR4, UPT ;  /* 0x000000040600728c */ /* 0x000fc6000bf05270 */
[----:B------:R-:W-:Y:S02]  /*03d0*/  ULDC.64 UR4, c[0x0][0x330] ;  /* 0x0000cc0000047ab9 */ /* 0x000fe40000000a00 */
[----:B------:R-:W-:-:S06]  /*03e0*/  UIMAD.WIDE.U32 UR12, UR9, UR4, URZ ;  /* 0x00000004090c72a5 */ /* 0x000fcc000f8e003f */
[----:B------:R-:W-:Y:S02]  /*03f0*/  @UP0 USHF.R.U32.HI UR9, URZ, UR5, UR13 ;  /* 0x000000053f090299 */ /* 0x000fe4000801160d */
.L_x_2055:
[----:B------:R-:W-:Y:S02]  /*0400*/  ULDC UR4, c[0x0][0x32c] ;  /* 0x0000cb0000047ab9 */ /* 0x000fe40000000800 */
[----:B------:R-:W-:-:S04]  /*0410*/  UIMAD UR4, UR9, UR4, UR4 ;  /* 0x00000004090472a4 */ /* 0x000fc8000f8e0204 */
[----:B------:R-:W-:-:S04]  /*0420*/  UISETP.LT.AND UP0, UPT, UR8, UR4, UPT ;  /* 0x000000040800728c */ /* 0x000fc8000bf01270 */
[----:B------:R-:W-:-:S03]  /*0430*/  USEL UR8, UR8, UR4, UP0 ;  /* 0x0000000408087287 */ /* 0x000fc60008000000 */
.L_x_2053:
        /* <DEDUP_REMOVED lines=34> */
.L_x_2057:
[----:B------:R-:W-:-:S04]  /*0660*/  MOV R2, c[0x0][0x32c] ;  /* 0x0000cb0000027a02 */ /* 0x000fc80000000f00 */
[----:B------:R-:W-:-:S13]  /*0670*/  ISETP.NE.AND P0, PT, R2, 0x1, PT ;  /* 0x000000010200780c */ /* 0x000fda0003f05270 */
[----:B------:R-:W-:-:S05]  /*0680*/  @P0 IMAD.HI.U32 R2, R0, c[0x0][0x330], RZ ;  /* 0x0000cc0000020a27 */ /* 0x000fca00078e00ff */
[----:B------:R-:W-:-:S05]  /*0690*/  @P0 SHF.R.U32.HI R0, RZ, c[0x0][0x334], R2 ;  /* 0x0000cd00ff000a19 */ /* 0x000fca0000011602 */
.L_x_2058:
[----:B------:R-:W-:-:S05]  /*06a0*/  IMAD R0, R0, c[0x0][0x32c], RZ ;  /* 0x0000cb0000007a24 */ /* 0x000fca00078e02ff */
[----:B------:R-:W-:-:S05]  /*06b0*/  IMNMX R3, R3, R0, !PT ;  /* 0x0000000003037217 */ /* 0x000fca0007800200 */
.L_x_2056:
        /* <DEDUP_REMOVED lines=42> */
.L_x_2059:
        /* <DEDUP_REMOVED lines=162> */
.L_x_2062:
[----:B--23--:R-:W-:Y:S05]  /*1380*/  BSYNC B0 ;  /* 0x0000000000007941 */ /* 0x00cfea0003800000 */
.L_x_2061:
        /* <DEDUP_REMOVED lines=11> */
.L_x_2064:
[----:B------:R-:W-:Y:S05]  /*1440*/  BSYNC B0 ;  /* 0x0000000000007941 */ /* 0x000fea0003800000 */
.L_x_2063:
        /* <DEDUP_REMOVED lines=11> */
.L_x_2066:
[----:B------:R-:W-:Y:S05]  /*1500*/  BSYNC B0 ;  /* 0x0000000000007941 */ /* 0x000fea0003800000 */
.L_x_2065:
        /* <DEDUP_REMOVED lines=11> */
.L_x_2068:
[----:B------:R-:W-:Y:S05]  /*15c0*/  BSYNC B0 ;  /* 0x0000000000007941 */ /* 0x000fea0003800000 */
.L_x_2067:
        /* <DEDUP_REMOVED lines=11> */
.L_x_2070:
[----:B------:R-:W-:Y:S05]  /*1680*/  BSYNC B0 ;  /* 0x0000000000007941 */ /* 0x000fea0003800000 */
.L_x_2069:
        /* <DEDUP_REMOVED lines=11> */
.L_x_2072:
[----:B------:R-:W-:Y:S05]  /*1740*/  BSYNC B0 ;  /* 0x0000000000007941 */ /* 0x000fea0003800000 */
.L_x_2071:
        /* <DEDUP_REMOVED lines=11> */
.L_x_2074:
[----:B------:R-:W-:Y:S05]  /*1800*/  BSYNC B0 ;  /* 0x0000000000007941 */ /* 0x000fea0003800000 */
.L_x_2073:
        /* <DEDUP_REMOVED lines=130> */
[----:B------:R-:W-:Y:S01]  /*2030*/  IADD3 R226, R223, 0x1800, RZ ;  /* 0x00001800dfe27810 */ /* 0x000fe20007ffe0ff */
[----:B------:R-:W-:Y:S01]  /*2040*/  IMAD.IADD R0, R7, 0x1, R0 ;  /* 0x0000000107007824 */ /* 0x000fe200078e0200 */
[C---:B------:R-:W-:Y:S02]  /*2050*/  IADD3 R225, R223.reuse, 0x2000, RZ ;  /* 0x00002000dfe17810 */ /* 0x040fe40007ffe0ff */
[----:B------:R-:W-:Y:S01]  /*2060*/  IADD3 R224, R223, 0x2800, RZ ;  /* 0x00002800dfe07810 */ /* 0x000fe20007ffe0ff */
        /* <DEDUP_REMOVED lines=60> */
[----:B------:R-:W-:Y:S01]  /*2430*/  HMMA.16816.F32.BF16 R92, R20, R70, R92 ;  /* 0x00000046145c723c */ /* 0x000fe2000004185c */
        /* <DEDUP_REMOVED lines=8> */
[----:B-1----:R-:W-:Y:S01]  /*24c0*/  HMMA.16816.F32.BF16 R80, R20, R32, R80 ;  /* 0x000000201450723c */ /* 0x002fe20000041850 */
[----:B------:R-:W-:-:S07]  /*24d0*/  IMAD.IADD R217, R0, 0x1, R223 ;  /* 0x0000000100d97824 */ /* 0x000fce00078e02df */
[----:B------:R-:W-:Y:S01]  /*24e0*/  HMMA.16816.F32.BF16 R76, R20, R44, R76 ;  /* 0x0000002c144c723c */ /* 0x000fe2000004184c */
[----:B-----5:R-:W-:-:S04]  /*24f0*/  IADD3 R6, P0, R14, UR9, RZ ;  /* 0x000000090e067c10 */ /* 0x020fc8000ff1e0ff */
[----:B------:R-:W-:Y:S02]  /*2500*/  IADD3.X R7, R15, UR8, RZ, P0, !PT ;  /* 0x000000080f077c10 */ /* 0x000fe400087fe4ff */
[----:B----4-:R-:W-:Y:S01]  /*2510*/  IADD3 R12, P0, R6, UR9, RZ ;  /* 0x00000009060c7c10 */ /* 0x010fe2000ff1e0ff */
[----:B---3--:R-:W-:Y:S02]  /*2520*/  HMMA.16816.F32.BF16 R16, R20, R40, R60 ;  /* 0x000000281410723c */ /* 0x008fe4000004183c */
[----:B------:R1:W-:Y:S01]  /*2530*/  LDGSTS.E.BYPASS.LTC128B.128 [R231+0x2100], [R6.64], !P2 ;  /* 0x0210000006e77fae */ /* 0x0003e2000d101d4c */
[----:B------:R-:W-:Y:S02]  /*2540*/  IADD3.X R13, R7, UR8, RZ, P0, !PT ;  /* 0x00000008070d7c10 */ /* 0x000fe400087fe4ff */
[----:B------:R-:W-:-:S03]  /*2550*/  ISETP.GT.AND P0, PT, R205, R216, PT ;  /* 0x000000d8cd00720c */ /* 0x000fc60003f04270 */
[----:B------:R3:W-:Y:S01]  /*2560*/  LDGSTS.E.BYPASS.LTC128B.128 [R231+0x2900], [R12.64], !P1 ;  /* 0x029000000ce77fae */ /* 0x0007e2000c901d4c */
[C---:B--2---:R-:W-:Y:S03]  /*2570*/  HMMA.16816.F32.BF16 R180, R8.reuse, R48, R144 ;  /* 0x0000003008b4723c */ /* 0x044fe60000041890 */
[----:B------:R-:W-:Y:S04]  /*2580*/  LDSM.16.M88.4 R28, [R220+0x8100] ;  /* 0x00810000dc1c783b */ /* 0x000fe80000000200 */
[----:B------:R-:W2:Y:S01]  /*2590*/  LDSM.16.M88.4 R52, [R218+0x4900] ;  /* 0x00490000da34783b */ /* 0x000ea20000000200 */
[C---:B------:R-:W-:Y:S03]  /*25a0*/  HMMA.16816.F32.BF16 R176, R8.reuse, R68, R176 ;  /* 0x0000004408b0723c */ /* 0x040fe600000418b0 */
[----:B------:R-:W4:Y:S04]  /*25b0*/  LDSM.16.M88.4 R72, [R218+0x5100] ;  /* 0x00510000da48783b */ /* 0x000f280000000200 */
[----:B------:R-:W-:Y:S01]  /*25c0*/  LDSM.16.M88.4 R56, [R218+0x4100] ;  /* 0x00410000da38783b */ /* 0x000fe20000000200 */
[C---:B------:R-:W-:Y:S03]  /*25d0*/  HMMA.16816.F32.BF16 R68, R8.reuse, R70, R156 ;  /* 0x000000460844723c */ /* 0x040fe6000004189c */
[----:B------:R-:W-:Y:S04]  /*25e0*/  LDSM.16.M88.4 R60, [R218+0x3900] ;  /* 0x00390000da3c783b */ /* 0x000fe80000000200 */
[----:B------:R-:W-:Y:S01]  /*25f0*/  LDSM.16.M88.4 R84, [R218+0x5900] ;  /* 0x00590000da54783b */ /* 0x000fe20000000200 */
[----:B------:R-:W-:Y:S03]  /*2600*/  HMMA.16816.F32.BF16 R184, R8, R44, R140 ;  /* 0x0000002c08b8723c */ /* 0x000fe6000004188c */
[----:B------:R-:W0:Y:S05]  /*2610*/  LDGDEPBAR ;  /* 0x00000000000079af */ /* 0x000e2a0000000000 */
[----:B---3--:R-:W-:Y:S01]  /*2620*/  HMMA.16816.F32.BF16 R12, R20, R36, R64 ;  /* 0x00000024140c723c */ /* 0x008fe20000041840 */
[----:B------:R-:W3:Y:S07]  /*2630*/  LDSM.16.M88.4 R64, [R218+0x3100] ;  /* 0x00310000da40783b */ /* 0x000eee0000000200 */
[----:B------:R-:W-:Y:S01]  /*2640*/  HMMA.16816.F32.BF16 R148, R8, R46, R148 ;  /* 0x0000002e0894723c */ /* 0x000fe20000041894 */
[----:B------:R-:W-:Y:S07]  /*2650*/  LDSM.16.M88.4 R44, [R217+0x800] ;  /* 0x00080000d92c783b */ /* 0x000fee0000000200 */
[----:B--2---:R-:W-:Y:S01]  /*2660*/  HMMA.16816.F32.BF16 R144, R28, R52, R16 ;  /* 0x000000341c90723c */ /* 0x004fe20000041810 */
[----:B------:R-:W2:Y:S07]  /*2670*/  LDSM.16.M88.4 R16, [R220+0x6100] ;  /* 0x00610000dc10783b */ /* 0x000eae0000000200 */
[----:B------:R-:W-:Y:S08]  /*2680*/  HMMA.16816.F32.BF16 R100, R20, R50, R100 ;  /* 0x000000321464723c */ /* 0x000ff00000041864 */
[C---:B------:R-:W-:Y:S08]  /*2690*/  HMMA.16816.F32.BF16 R192, R8.reuse, R40, R132 ;  /* 0x0000002808c0723c */ /* 0x040ff00000041884 */
[C---:B------:R-:W-:Y:S01]  /*26a0*/  HMMA.16816.F32.BF16 R140, R8.reuse, R50, R152 ;  /* 0x00000032088c723c */ /* 0x040fe20000041898 */
[----:B------:R-:W-:Y:S07]  /*26b0*/  LDSM.16.M88.4 R48, [R217] ;  /* 0x00000000d930783b */ /* 0x000fee0000000200 */
[-C--:B------:R-:W-:Y:S08]  /*26c0*/  HMMA.16816.F32.BF16 R160, R8, R42.reuse, R160 ;  /* 0x0000002a08a0723c */ /* 0x080ff000000418a0 */
[C---:B------:R-:W-:Y:S01]  /*26d0*/  HMMA.16816.F32.BF16 R128, R20.reuse, R42, R128 ;  /* 0x0000002a1480723c */ /* 0x040fe20000041880 */
[----:B------:R-:W-:Y:S07]  /*26e0*/  LDSM.16.M88.4 R40, [R217+0x1000] ;  /* 0x00100000d928783b */ /* 0x000fee0000000200 */
[C---:B------:R-:W-:Y:S08]  /*26f0*/  HMMA.16816.F32.BF16 R188, R20.reuse, R38, R116 ;  /* 0x0000002614bc723c */ /* 0x040ff00000041874 */
[----:B------:R-:W-:Y:S01]  /*2700*/  HMMA.16816.F32.BF16 R136, R20, R34, R112 ;  /* 0x000000221488723c */ /* 0x000fe20000041870 */
        /* <DEDUP_REMOVED lines=11> */
[C---:B---3--:R-:W-:Y:S08]  /*27c0*/  HMMA.16816.F32.BF16 R120, R28.reuse, R66, R92 ;  /* 0x000000421c78723c */ /* 0x048ff0000004185c */
[----:B------:R-:W-:Y:S08]  /*27d0*/  HMMA.16816.F32.BF16 R112, R28, R58, R96 ;  /* 0x0000003a1c70723c */ /* 0x000ff00000041860 */
[----:B--2---:R-:W-:Y:S08]  /*27e0*/  HMMA.16816.F32.BF16 R92, R16, R66, R68 ;  /* 0x00000042105c723c */ /* 0x004ff00000041844 */
[C---:B------:R-:W-:Y:S08]  /*27f0*/  HMMA.16816.F32.BF16 R164, R28.reuse, R64, R104 ;  /* 0x000000401ca4723c */ /* 0x040ff00000041868 */
[C---:B------:R-:W-:Y:S08]  /*2800*/  HMMA.16816.F32.BF16 R156, R28.reuse, R60, R88 ;  /* 0x0000003c1c9c723c */ /* 0x040ff00000041858 */
        /* <DEDUP_REMOVED lines=8> */
[C---:B------:R-:W-:Y:S08]  /*2890*/  HMMA.16816.F32.BF16 R76, R16.reuse, R56, R184 ;  /* 0x00000038104c723c */ /* 0x040ff000000418b8 */
[-C--:B------:R-:W-:Y:S08]  /*28a0*/  HMMA.16816.F32.BF16 R60, R16, R54.reuse, R160 ;  /* 0x00000036103c723c */ /* 0x080ff000000418a0 */
[C---:B------:R-:W-:Y:S08]  /*28b0*/  HMMA.16816.F32.BF16 R108, R28.reuse, R54, R128 ;  /* 0x000000361c6c723c */ /* 0x040ff00000041880 */
[C---:B------:R-:W-:Y:S08]  /*28c0*/  HMMA.16816.F32.BF16 R104, R28.reuse, R74, R188 ;  /* 0x0000004a1c68723c */ /* 0x040ff000000418bc */
[----:B------:R-:W-:Y:S08]  /*28d0*/  HMMA.16816.F32.BF16 R100, R28, R86, R136 ;  /* 0x000000561c64723c */ /* 0x000ff00000041888 */
[C---:B------:R-:W-:Y:S08]  /*28e0*/  HMMA.16816.F32.BF16 R56, R16.reuse, R72, R196 ;  /* 0x000000481038723c */ /* 0x040ff000000418c4 */
[C---:B------:R-:W-:Y:S08]  /*28f0*/  HMMA.16816.F32.BF16 R52, R16.reuse, R74, R172 ;  /* 0x0000004a1034723c */ /* 0x040ff000000418ac */
[C---:B------:R-:W-:Y:S08]  /*2900*/  HMMA.16816.F32.BF16 R28, R16.reuse, R84, R200 ;  /* 0x00000054101c723c */ /* 0x040ff000000418c8 */
[----:B------:R-:W-:Y:S08]  /*2910*/  HMMA.16816.F32.BF16 R16, R16, R86, R168 ;  /* 0x000000561010723c */ /* 0x000ff000000418a8 */
[C---:B----4-:R-:W-:Y:S08]  /*2920*/  HMMA.16816.F32.BF16 R72, R12.reuse, R42, R68 ;  /* 0x0000002a0c48723c */ /* 0x050ff00000041844 */
        /* <DEDUP_REMOVED lines=22> */
[----:B------:R-:W-:Y:S01]  /*2a90*/  HMMA.16816.F32.BF16 R48, R12, R22, R16 ;  /* 0x000000160c30723c */ /* 0x000fe20000041810 */
[----:B------:R-:W-:Y:S06]  /*2aa0*/  BAR.SYNC.DEFER_BLOCKING 0x0 ;  /* 0x0000000000007b1d */ /* 0x000fec0000010000 */
[----:B------:R-:W-:Y:S05]  /*2ab0*/  @!P0 BRA `(.L_x_2075) ;  /* 0x000001d000008947 */ /* 0x000fea0003800000 */
[----:B-1----:R-:W-:-:S04]  /*2ac0*/  IADD3 R0, R229, -0x2, RZ ;  /* 0xfffffffee5007810 */ /* 0x002fc80007ffe0ff */
[----:B------:R-:W-:Y:S01]  /*2ad0*/  SHF.R.S32.HI R5, RZ, 0x1f, R0 ;  /* 0x0000001fff057819 */ /* 0x000fe20000011400 */
[----:B------:R-:W-:Y:S02]  /*2ae0*/  IMAD R3, R208, R0, RZ ;  /* 0x00000000d0037224 */ /* 0x000fe400078e02ff */
[----:B------:R-:W-:Y:S01]  /*2af0*/  IMAD.WIDE.U32 R6, R0, R214, R232 ;  /* 0x000000d600067225 */ /* 0x000fe200078e00e8 */
[----:B------:R-:W-:-:S03]  /*2b00*/  SHF.L.U64.HI R0, R211, 0x5, R213 ;  /* 0x00000005d3007819 */ /* 0x000fc600000102d5 */
[----:B------:R-:W-:Y:S01]  /*2b10*/  IMAD R3, R5, R214, R3 ;  /* 0x000000d605037224 */ /* 0x000fe200078e0203 */
[----:B------:R-:W-:Y:S01]  /*2b20*/  LEA R14, P0, R6, c[0x0][0x1c8], 0x1 ;  /* 0x00007200060e7a11 */ /* 0x000fe200078008ff */
[----:B------:R-:W-:Y:S02]  /*2b30*/  IMAD.SHL.U32 R5, R211, 0x20, RZ ;  /* 0x00000020d3057824 */ /* 0x000fe400078e00ff */
[----:B------:R-:W-:-:S03]  /*2b40*/  IMAD.IADD R3, R7, 0x1, R3 ;  /* 0x0000000107037824 */ /* 0x000fc600078e0203 */
        /* <DEDUP_REMOVED lines=20> */
.L_x_2075:
[----:B-1----:R-:W-:Y:S01]  /*2c90*/  LOP3.LUT R0, R207, 0xffffffe0, RZ, 0xc0, !PT ;  /* 0xffffffe0cf007812 */ /* 0x002fe200078ec0ff */
[----:B------:R-:W-:Y:S01]  /*2ca0*/  ULDC UR10, c[0x0][0x324] ;  /* 0x0000c900000a7ab9 */ /* 0x000fe20000000800 */
[----:B------:R-:W-:Y:S01]  /*2cb0*/  LEA.HI R3, R209, R210, RZ, 0x2 ;  /* 0x000000d2d1037211 */ /* 0x000fe200078f10ff */
[----:B------:R-:W-:Y:S01]  /*2cc0*/  ULOP3.LUT UR10, URZ, UR10, URZ, 0x33, !UPT ;  /* 0x0000000a3f0a7292 */ /* 0x000fe2000f8e333f */
[----:B--2---:R-:W-:Y:S01]  /*2cd0*/  SHF.R.S32.HI R6, RZ, 0x1f, R206 ;  /* 0x0000001fff067819 */ /* 0x004fe200000114ce */
[----:B------:R-:W-:Y:S01]  /*2ce0*/  IMAD.IADD R0, R210, 0x1, -R0 ;  /* 0x00000001d2007824 */ /* 0x000fe200078e0a00 */
[----:B------:R-:W-:Y:S01]  /*2cf0*/  LOP3.LUT R3, R3, 0xfffffffc, RZ, 0xc0, !PT ;  /* 0xfffffffc03037812 */ /* 0x000fe200078ec0ff */
[----:B------:R-:W0:Y:S01]  /*2d00*/  LDGDEPBAR ;  /* 0x00000000000079af */ /* 0x000e220000000000 */
[----:B------:R-:W-:Y:S02]  /*2d10*/  LEA.HI R6, R6, R206, RZ, 0x2 ;  /* 0x000000ce06067211 */ /* 0x000fe400078f10ff */
[----:B------:R-:W-:Y:S01]  /*2d20*/  SHF.R.S32.HI R7, RZ, 0x1f, R0 ;  /* 0x0000001fff077819 */ /* 0x000fe20000011400 */
[----:B------:R-:W-:Y:S01]  /*2d30*/  IMAD.IADD R5, R210, 0x1, -R3 ;  /* 0x00000001d2057824 */ /* 0x000fe200078e0a03 */
[----:B------:R-:W-:-:S02]  /*2d40*/  LOP3.LUT R6, R6, 0xffffffc, RZ, 0xc0, !PT ;  /* 0x0ffffffc06067812 */ /* 0x000fc400078ec0ff */
[----:B------:R-:W-:Y:S02]  /*2d50*/  LEA.HI R7, R7, R0, RZ, 0x2 ;  /* 0x0000000007077211 */ /* 0x000fe400078f10ff */
[----:B------:R-:W-:Y:S01]  /*2d60*/  LEA.HI R3, R5, R5, RZ, 0x1 ;  /* 0x0000000505037211 */ /* 0x000fe200078f08ff */
[----:B------:R-:W-:Y:S01]  /*2d70*/  IMAD.IADD R8, R206, 0x1, -R6 ;  /* 0x00000001ce087824 */ /* 0x000fe200078e0a06 */
[----:B------:R-:W-:Y:S02]  /*2d80*/  LEA.HI.SX32 R6, R7, UR7, 0x1e ;  /* 0x0000000707067c11 */ /* 0x000fe4000f8ff2ff */
[----:B------:R-:W-:Y:S01]  /*2d90*/  PLOP3.LUT P1, PT, PT, PT, UP2, 0x80, 0x0 ;  /* 0x000000000000781c */ /* 0x000fe20003f2f028 */
[C---:B------:R-:W-:Y:S01]  /*2da0*/  IMAD.SHL.U32 R9, R3.reuse, 0x20, RZ ;  /* 0x0000002003097824 */ /* 0x040fe200078e00ff */
[----:B------:R-:W-:Y:S01]  /*2db0*/  LOP3.LUT R3, R3, 0x1ffffffe, RZ, 0xc0, !PT ;  /* 0x1ffffffe03037812 */ /* 0x000fe200078ec0ff */
[----:B------:R-:W-:Y:S01]  /*2dc0*/  IMAD R8, R8, 0x10, R6 ;  /* 0x0000001008087824 */ /* 0x000fe200078e0206 */
[----:B------:R-:W-:-:S02]  /*2dd0*/  PLOP3.LUT P0, PT, PT, PT, UP2, 0x80, 0x0 ;  /* 0x000000000000781c */ /* 0x000fc40003f0f028 */
[----:B------:R-:W-:Y:S01]  /*2de0*/  LOP3.LUT R6, R9, 0xffffffc0, RZ, 0xc0, !PT ;  /* 0xffffffc009067812 */ /* 0x000fe200078ec0ff */
[----:B------:R-:W-:-:S04]  /*2df0*/  IMAD.IADD R5, R5, 0x1, -R3 ;  /* 0x0000000105057824 */ /* 0x000fc800078e0a03 */
[----:B------:R-:W-:-:S04]  /*2e00*/  IMAD.IADD R3, R6, 0x1, R8 ;  /* 0x0000000106037824 */ /* 0x000fc800078e0208 */
[----:B------:R-:W-:-:S04]  /*2e10*/  IMAD R10, R5, 0x8, R3 ;  /* 0x00000008050a7824 */ /* 0x000fc800078e0203 */
[----:B------:R-:W-:Y:S01]  /*2e20*/  @P1 IMAD.HI.U32 R3, R10, c[0x0][0x2c8], RZ ;  /* 0x0000b2000a031a27 */ /* 0x000fe200078e00ff */
[----:B------:R1:W-:Y:S03]  /*2e30*/  STL [R1+0x30], R10 ;  /* 0x0000300a01007387 */ /* 0x0003e60000100800 */
[----:B------:R-:W-:Y:S01]  /*2e40*/  IMAD.MOV.U32 R9, RZ, RZ, R10 ;  /* 0x000000ffff097224 */ /* 0x000fe200078e000a */
[----:B------:R-:W-:Y:S02]  /*2e50*/  @P0 SHF.R.U32.HI R9, RZ, c[0x0][0x2cc], R3 ;  /* 0x0000b300ff090a19 */ /* 0x000fe40000011603 */
[----:B------:R-:W-:Y:S02]  /*2e60*/  LOP3.LUT R3, R7, 0x7ffffffc, RZ, 0xc0, !PT ;  /* 0x7ffffffc07037812 */ /* 0x000fe400078ec0ff */
[----:B------:R-:W-:Y:S01]  /*2e70*/  PLOP3.LUT P0, PT, PT, PT, UP1, 0x40, 0x0 ;  /* 0x000000000000781c */ /* 0x000fe20003f0e818 */
[----:B------:R-:W2:Y:S02]  /*2e80*/  SHFL.IDX PT, R6, R9, RZ, 0x1c1f ;  /* 0x001c1fff09067589 */ /* 0x000ea400000e0000 */
[----:B------:R-:W-:Y:S01]  /*2e90*/  IMAD.IADD R3, R0, 0x1, -R3 ;  /* 0x0000000100037824 */ /* 0x000fe200078e0a03 */
[----:B------:R-:W-:-:S03]  /*2ea0*/  IADD3.X R0, R24, c[0x0][0x1d0], RZ, PT, !PT ;  /* 0x0000740018007a10 */ /* 0x000fc60003ffe4ff */
[----:B------:R-:W-:-:S04]  /*2eb0*/  IMAD.SHL.U32 R8, R3, 0x2, RZ ;  /* 0x0000000203087824 */ /* 0x000fc800078e00ff */
[--C-:B------:R-:W-:Y:S01]  /*2ec0*/  IMAD.IADD R13, R24, 0x1, -R8.reuse ;  /* 0x00000001180d7824 */ /* 0x100fe200078e0a08 */
[----:B------:R3:W-:Y:S01]  /*2ed0*/  STL [R1+0x20], R8 ;  /* 0x0000200801007387 */ /* 0x0007e20000100800 */
[----:B------:R-:W-:Y:S02]  /*2ee0*/  IADD3 R0, R0, -c[0x0][0x168], -R8 ;  /* 0x80005a0000007a10 */ /* 0x000fe40007ffe808 */
[----:B------:R-:W-:Y:S02]  /*2ef0*/  IADD3 R11, -R8, c[0x0][0x1d0], R24 ;  /* 0x00007400080b7a10 */ /* 0x000fe40007ffe118 */
[C---:B-1----:R-:W-:Y:S02]  /*2f00*/  IADD3 R10, R0.reuse, c[0x0][0x328], RZ ;  /* 0x0000ca00000a7a10 */ /* 0x042fe40007ffe0ff */
[----:B------:R-:W-:Y:S01]  /*2f10*/  IADD3 R12, R0, UR10, RZ ;  /* 0x0000000a000c7c10 */ /* 0x000fe2000fffe0ff */
[----:B------:R-:W-:Y:S02]  /*2f20*/  IMAD.IADD R0, R204, 0x1, R27 ;  /* 0x00000001cc007824 */ /* 0x000fe400078e021b */
[----:B--2---:R-:W-:-:S02]  /*2f30*/  IMAD.IADD R5, R10, 0x1, R6 ;  /* 0x000000010a057824 */ /* 0x004fc400078e0206 */
[----:B------:R-:W-:-:S03]  /*2f40*/  IMAD.IADD R3, R12, 0x1, R6 ;  /* 0x000000010c037824 */ /* 0x000fc600078e0206 */
[----:B------:R-:W-:Y:S01]  /*2f50*/  IMNMX R5, R5, R11, PT ;  /* 0x0000000b05057217 */ /* 0x000fe20003800200 */
[----:B------:R-:W-:Y:S05]  /*2f60*/  @P0 BRA `(.L_x_2076) ;  /* 0x0000015000000947 */ /* 0x000fea0003800000 */
[----:B------:R-:W-:Y:S01]  /*2f70*/  IADD3 R6, R6, c[0x0][0x1d0], RZ ;  /* 0x0000740006067a10 */ /* 0x000fe20007ffe0ff */
        /* <DEDUP_REMOVED lines=11> */
.L_x_2078:
[----:B------:R-:W-:-:S04]  /*3030*/  MOV R7, c[0x0][0x32c] ;  /* 0x0000cb0000077a02 */ /* 0x000fc80000000f00 */
[----:B------:R-:W-:-:S13]  /*3040*/  ISETP.NE.AND P0, PT, R7, 0x1, PT ;  /* 0x000000010700780c */ /* 0x000fda0003f05270 */
[----:B------:R-:W-:-:S05]  /*3050*/  @P0 IMAD.HI.U32 R7, R6, c[0x0][0x330], RZ ;  /* 0x0000cc0006070a27 */ /* 0x000fca00078e00ff */
[----:B------:R-:W-:Y:S02]  /*3060*/  @P0 SHF.R.U32.HI R6, RZ, c[0x0][0x334], R7 ;  /* 0x0000cd00ff060a19 */ /* 0x000fe40000011607 */
.L_x_2079:
[----:B------:R-:W-:Y:S05]  /*3070*/  BSYNC B0 ;  /* 0x0000000000007941 */ /* 0x000fea0003800000 */
.L_x_2077:
[----:B------:R-:W-:-:S05]  /*3080*/  IMAD R6, R6, c[0x0][0x32c], R13 ;  /* 0x0000cb0006067a24 */ /* 0x000fca00078e020d */
[----:B------:R-:W-:Y:S02]  /*3090*/  IADD3 R7, R6, c[0x0][0x32c], RZ ;  /* 0x0000cb0006077a10 */ /* 0x000fe40007ffe0ff */
[----:B------:R-:W-:Y:S02]  /*30a0*/  IMNMX R3, R3, R6, !PT ;  /* 0x0000000603037217 */ /* 0x000fe40007800200 */
[----:B------:R-:W-:Y:S02]  /*30b0*/  IMNMX R5, R5, R7, PT ;  /* 0x0000000705057217 */ /* 0x000fe40003800200 */
.L_x_2076:
[----:B---3--:R-:W1:Y:S01]  /*30c0*/  SHFL.IDX PT, R8, R9, 0x1, 0x1c1f ;  /* 0x003c1f0009087f89 */ /* 0x008e6200000e0000 */
[----:B------:R-:W-:Y:S01]  /*30d0*/  PLOP3.LUT P0, PT, PT, PT, UP1, 0x40, 0x0 ;  /* 0x000000000000781c */ /* 0x000fe20003f0e818 */
[--C-:B-1----:R-:W-:Y:S02]  /*30e0*/  IMAD.IADD R7, R10, 0x1, R8.reuse ;  /* 0x000000010a077824 */ /* 0x102fe400078e0208 */
[----:B------:R-:W-:-:S03]  /*30f0*/  IMAD.IADD R6, R12, 0x1, R8 ;  /* 0x000000010c067824 */ /* 0x000fc600078e0208 */
[----:B------:R-:W-:-:S07]  /*3100*/  IMNMX R7, R7, R11, PT ;  /* 0x0000000b07077217 */ /* 0x000fce0003800200 */
        /* <DEDUP_REMOVED lines=13> */
.L_x_2082:
[----:B------:R-:W-:-:S04]  /*31e0*/  MOV R14, c[0x0][0x32c] ;  /* 0x0000cb00000e7a02 */ /* 0x000fc80000000f00 */
[----:B------:R-:W-:-:S13]  /*31f0*/  ISETP.NE.AND P0, PT, R14, 0x1, PT ;  /* 0x000000010e00780c */ /* 0x000fda0003f05270 */
[----:B------:R-:W-:-:S05]  /*3200*/  @P0 IMAD.HI.U32 R14, R8, c[0x0][0x330], RZ ;  /* 0x0000cc00080e0a27 */ /* 0x000fca00078e00ff */
[----:B------:R-:W-:Y:S02]  /*3210*/  @P0 SHF.R.U32.HI R8, RZ, c[0x0][0x334], R14 ;  /* 0x0000cd00ff080a19 */ /* 0x000fe4000001160e */
.L_x_2083:
[----:B------:R-:W-:Y:S05]  /*3220*/  BSYNC B0 ;  /* 0x0000000000007941 */ /* 0x000fea0003800000 */
.L_x_2081:
[----:B------:R-:W-:-:S05]  /*3230*/  IMAD R8, R8, c[0x0][0x32c], R13 ;  /* 0x0000cb0008087a24 */ /* 0x000fca00078e020d */
[----:B------:R-:W-:Y:S02]  /*3240*/  IADD3 R14, R8, c[0x0][0x32c], RZ ;  /* 0x0000cb00080e7a10 */ /* 0x000fe40007ffe0ff */
[----:B------:R-:W-:Y:S02]  /*3250*/  IMNMX R6, R6, R8, !PT ;  /* 0x0000000806067217 */ /* 0x000fe40007800200 */
[----:B------:R-:W-:Y:S02]  /*3260*/  IMNMX R7, R7, R14, PT ;  /* 0x0000000e07077217 */ /* 0x000fe40003800200 */
.L_x_2080:
        /* <DEDUP_REMOVED lines=61> */
[C---:B------:R-:W-:Y:S02]  /*3640*/  ISETP.GE.AND P5, PT, R24.reuse, 0x39, PT ;  /* 0x000000391800780c */ /* 0x040fe40003fa6270 */
        /* <DEDUP_REMOVED lines=56> */
[----:B------:R-:W-:Y:S02]  /*39d0*/  PLOP3.LUT P0, PT, PT, PT, UP1, 0x40, 0x0 ;  /* 0x000000000000781c */ /* 0x000fe40003f0e818 */
[----:B------:R-:W-:-:S11]  /*39e0*/  IMNMX R5, R5, R11, PT ;  /* 0x0000000b05057217 */ /* 0x000fd60003800200 */
        /* <DEDUP_REMOVED lines=13> */
.L_x_2086:
[----:B------:R-:W-:-:S04]  /*3ac0*/  MOV R33, c[0x0][0x32c] ;  /* 0x0000cb0000217a02 */ /* 0x000fc80000000f00 */
[----:B------:R-:W-:-:S13]  /*3ad0*/  ISETP.NE.AND P0, PT, R33, 0x1, PT ;  /* 0x000000012100780c */ /* 0x000fda0003f05270 */
[----:B------:R-:W-:-:S05]  /*3ae0*/  @P0 IMAD.HI.U32 R33, R8, c[0x0][0x330], RZ ;  /* 0x0000cc0008210a27 */ /* 0x000fca00078e00ff */
[----:B------:R-:W-:Y:S02]  /*3af0*/  @P0 SHF.R.U32.HI R8, RZ, c[0x0][0x334], R33 ;  /* 0x0000cd00ff080a19 */ /* 0x000fe40000011621 */
.L_x_2087:
[----:B------:R-:W-:Y:S05]  /*3b00*/  BSYNC B0 ;  /* 0x0000000000007941 */ /* 0x000fea0003800000 */
.L_x_2085:
[----:B------:R-:W-:-:S05]  /*3b10*/  IMAD R8, R8, c[0x0][0x32c], R13 ;  /* 0x0000cb0008087a24 */ /* 0x000fca00078e020d */
[----:B------:R-:W-:Y:S02]  /*3b20*/  IADD3 R33, R8, c[0x0][0x32c], RZ ;  /* 0x0000cb0008217a10 */ /* 0x000fe40007ffe0ff */
[----:B------:R-:W-:Y:S02]  /*3b30*/  IMNMX R3, R3, R8, !PT ;  /* 0x0000000803037217 */ /* 0x000fe40007800200 */
[----:B------:R-:W-:Y:S02]  /*3b40*/  IMNMX R5, R5, R33, PT ;  /* 0x0000002105057217 */ /* 0x000fe40003800200 */
.L_x_2084:
[----:B------:R-:W-:Y:S02]  /*3b50*/  ISETP.NE.AND P0, PT, R31, RZ, PT ;  /* 0x000000ff1f00720c */ /* 0x000fe40003f05270 */
[----:B------:R-:W-:Y:S02]  /*3b60*/  P2R R33, PR, RZ, 0x20 ;  /* 0x00000020ff217803 */ /* 0x000fe40000000000 */
[----:B------:R-:W-:Y:S02]  /*3b70*/  ISETP.GT.AND P0, PT, R6, 0x8, !P0 ;  /* 0x000000080600780c */ /* 0x000fe40004704270 */
[----:B------:R-:W-:-:S02]  /*3b80*/  P2R R8, PR, RZ, 0x40 ;  /* 0x00000040ff087803 */ /* 0x000fc40000000000 */
[----:B------:R-:W-:Y:S02]  /*3b90*/  ISETP.LT.OR P0, PT, R7, 0x9, P0 ;  /* 0x000000090700780c */ /* 0x000fe40000701670 */
[----:B------:R-:W-:Y:S02]  /*3ba0*/  ISETP.NE.AND P6, PT, R24, RZ, PT ;  /* 0x000000ff1800720c */ /* 0x000fe40003fc5270 */
        /* <DEDUP_REMOVED lines=81> */
[----:B------:R-:W-:-:S04]  /*40c0*/  ISETP.GT.AND P0, PT, R6, 0x58, !P0 ;  /* 0x000000580600780c */ /* 0x000fc80004704270 */
[----:B------:R-:W-:-:S04]  /*40d0*/  ISETP.LT.OR P0, PT, R7, 0x59, P0 ;  /* 0x000000590700780c */ /* 0x000fc80000701670 */
[----:B------:R-:W-:Y:S02]  /*40e0*/  FSEL R191, R50, -INF , !P0 ;  /* 0xff80000032bf7808 */ /* 0x000fe40004000000 */
[----:B------:R-:W-:Y:S02]  /*40f0*/  ISETP.GT.AND P0, PT, R6, 0x59, !P6 ;  /* 0x000000590600780c */ /* 0x000fe40007704270 */
[----:B------:R-:W1:Y:S02]  /*4100*/  SHFL.IDX PT, R6, R9, 0x3, 0x1c1f ;  /* 0x007c1f0009067f89 */ /* 0x000e6400000e0000 */
[----:B------:R-:W-:-:S04]  /*4110*/  ISETP.LT.OR P0, PT, R7, 0x5a, P0 ;  /* 0x0000005a0700780c */ /* 0x000fc80000701670 */
[----:B------:R-:W-:Y:S02]  /*4120*/  FSEL R193, R51, -INF , !P0 ;  /* 0xff80000033c17808 */ /* 0x000fe40004000000 */
[----:B------:R-:W-:-:S04]  /*4130*/  ISETP.GT.AND P0, PT, R3, RZ, !P1 ;  /* 0x000000ff0300720c */ /* 0x000fc80004f04270 */
[----:B------:R-:W-:-:S04]  /*4140*/  ISETP.LT.OR P0, PT, R5, 0x1, P0 ;  /* 0x000000010500780c */ /* 0x000fc80000701670 */
[----:B------:R-:W-:Y:S02]  /*4150*/  FSEL R102, R164, -INF , !P0 ;  /* 0xff800000a4667808 */ /* 0x000fe40004000000 */
[----:B------:R-:W-:Y:S02]  /*4160*/  ISETP.GT.AND P0, PT, R3, 0x1, !P5 ;  /* 0x000000010300780c */ /* 0x000fe40006f04270 */
[----:B------:R-:W-:Y:S02]  /*4170*/  ISETP.NE.AND P5, PT, R33, RZ, PT ;  /* 0x000000ff2100720c */ /* 0x000fe40003fa5270 */
        /* <DEDUP_REMOVED lines=82> */
[----:B------:R-:W-:Y:S01]  /*46a0*/  ISETP.GT.AND P0, PT, R3, 0x59, !P6 ;  /* 0x000000590300780c */ /* 0x000fe20007704270 */
[--C-:B-1----:R-:W-:Y:S01]  /*46b0*/  IMAD.IADD R3, R12, 0x1, R6.reuse ;  /* 0x000000010c037824 */ /* 0x102fe200078e0206 */
[----:B------:R-:W-:Y:S02]  /*46c0*/  ISETP.NE.AND P6, PT, R8, RZ, PT ;  /* 0x000000ff0800720c */ /* 0x000fe40003fc5270 */
        /* <DEDUP_REMOVED lines=18> */
.L_x_2090:
[----:B------:R-:W-:-:S04]  /*47f0*/  MOV R7, c[0x0][0x32c] ;  /* 0x0000cb0000077a02 */ /* 0x000fc80000000f00 */
[----:B------:R-:W-:-:S13]  /*4800*/  ISETP.NE.AND P0, PT, R7, 0x1, PT ;  /* 0x000000010700780c */ /* 0x000fda0003f05270 */
[----:B------:R-:W-:-:S05]  /*4810*/  @P0 IMAD.HI.U32 R7, R6, c[0x0][0x330], RZ ;  /* 0x0000cc0006070a27 */ /* 0x000fca00078e00ff */
[----:B------:R-:W-:Y:S02]  /*4820*/  @P0 SHF.R.U32.HI R6, RZ, c[0x0][0x334], R7 ;  /* 0x0000cd00ff060a19 */ /* 0x000fe40000011607 */
.L_x_2091:
[----:B------:R-:W-:Y:S05]  /*4830*/  BSYNC B0 ;  /* 0x0000000000007941 */ /* 0x000fea0003800000 */
.L_x_2089:
[----:B------:R-:W-:-:S05]  /*4840*/  IMAD R6, R6, c[0x0][0x32c], R13 ;  /* 0x0000cb0006067a24 */ /* 0x000fca00078e020d */
[----:B------:R-:W-:Y:S02]  /*4850*/  IADD3 R7, R6, c[0x0][0x32c], RZ ;  /* 0x0000cb0006077a10 */ /* 0x000fe40007ffe0ff */
[----:B------:R-:W-:Y:S02]  /*4860*/  IMNMX R3, R3, R6, !PT ;  /* 0x0000000603037217 */ /* 0x000fe40007800200 */
[----:B------:R-:W-:Y:S02]  /*4870*/  IMNMX R5, R5, R7, PT ;  /* 0x0000000705057217 */ /* 0x000fe40003800200 */
.L_x_2088:
[----:B------:R-:W-:Y:S01]  /*4880*/  ISETP.NE.AND P0, PT, R31, RZ, PT ;  /* 0x000000ff1f00720c */ /* 0x000fe20003f05270 */
        /* <DEDUP_REMOVED lines=17> */
[----:B------:R-:W-:Y:S01]  /*49a0*/  ISETP.GT.AND P0, PT, R3, 0x9, !P0 ;  /* 0x000000090300780c */ /* 0x000fe20004704270 */
[----:B------:R-:W-:Y:S01]  /*49b0*/  LDSM.16.MT88.4 R76, [R214+0x100] ;  /* 0x00010000d64c783b */ /* 0x000fe20000004200 */
[----:B------:R-:W-:Y:S01]  /*49c0*/  FMNMX.FTZ R133, R41, R133, !PT ;  /* 0x0000008529857209 */ /* 0x000fe20007810000 */
[----:B------:R-:W-:Y:S01]  /*49d0*/  UIADD3 UR4, UR6, UR7, URZ ;  /* 0x0000000706047290 */ /* 0x000fe2000fffe03f */
[----:B------:R-:W-:Y:S01]  /*49e0*/  ISETP.LT.OR P0, PT, R5, 0xa, P0 ;  /* 0x0000000a0500780c */ /* 0x000fe20000701670 */
[----:B------:R-:W-:Y:S01]  /*49f0*/  LDSM.16.MT88.4 R80, [R215+0x100] ;  /* 0x00010000d750783b */ /* 0x000fe20000004200 */
[----:B------:R-:W-:Y:S01]  /*4a00*/  FMNMX.FTZ R133, R45, R133, !PT ;  /* 0x000000852d857209 */ /* 0x000fe20007810000 */
[----:B------:R-:W-:Y:S01]  /*4a10*/  ULDC UR7, c[0x0][0x328] ;  /* 0x0000ca0000077ab9 */ /* 0x000fe20000000800 */
[----:B------:R-:W-:Y:S01]  /*4a20*/  FSEL R105, R143, -INF , !P0 ;  /* 0xff8000008f697808 */ /* 0x000fe20004000000 */
[----:B------:R-:W-:Y:S01]  /*4a30*/  LDSM.16.MT88.4 R56, [R213+0x900] ;  /* 0x00090000d538783b */ /* 0x000fe20000004200 */
[----:B------:R-:W-:Y:S01]  /*4a40*/  ISETP.NE.AND P0, PT, R29, RZ, PT ;  /* 0x000000ff1d00720c */ /* 0x000fe20003f05270 */
[----:B------:R-:W-:Y:S01]  /*4a50*/  UIADD3 UR7, UR4, UR7, URZ ;  /* 0x0000000704077290 */ /* 0x000fe2000fffe03f */
        /* <DEDUP_REMOVED lines=48> */
[----:B------:R-:W-:Y:S02]  /*4d60*/  ISETP.NE.AND P6, PT, R32, RZ, PT ;  /* 0x000000ff2000720c */ /* 0x000fe40003fc5270 */
[----:B------:R-:W-:Y:S02]  /*4d70*/  FSEL R130, R130, -INF , !P0 ;  /* 0xff80000082827808 */ /* 0x000fe40004000000 */
[----:B------:R-:W-:Y:S02]  /*4d80*/  ISETP.NE.AND P0, PT, R21, RZ, PT ;  /* 0x000000ff1500720c */ /* 0x000fe40003f05270 */
[----:B------:R-:W-:Y:S02]  /*4d90*/  IADD3 R229, R229, -0x2, RZ ;  /* 0xfffffffee5e57810 */ /* 0x000fe40007ffe0ff */
        /* <DEDUP_REMOVED lines=21> */
[----:B------:R-:W-:Y:S02]  /*4ef0*/  ISETP.LT.OR P0, PT, R5, 0x41, P0 ;  /* 0x000000410500780c */ /* 0x000fe40000701670 */
[----:B------:R-:W-:Y:S02]  /*4f00*/  ISETP.GT.AND P3, PT, R3, 0x48, !P3 ;  /* 0x000000480300780c */ /* 0x000fe40005f64270 */
[----:B------:R-:W-:-:S02]  /*4f10*/  FSEL R180, R134, -INF , !P0 ;  /* 0xff80000086b47808 */ /* 0x000fc40004000000 */
[----:B------:R-:W-:Y:S02]  /*4f20*/  FMNMX.FTZ R134, R35, R36, !PT ;  /* 0x0000002423867209 */ /* 0x000fe40007810000 */
[----:B------:R-:W-:Y:S02]  /*4f30*/  ISETP.GT.AND P0, PT, R3, 0x41, !P2 ;  /* 0x000000410300780c */ /* 0x000fe40005704270 */
[----:B------:R-:W-:Y:S02]  /*4f40*/  FMNMX.FTZ R134, R38, R134, !PT ;  /* 0x0000008626867209 */ /* 0x000fe40007810000 */
[----:B------:R-:W-:Y:S02]  /*4f50*/  ISETP.LT.OR P0, PT, R5, 0x42, P0 ;  /* 0x000000420500780c */ /* 0x000fe40000701670 */
[----:B------:R-:W-:Y:S02]  /*4f60*/  FMNMX.FTZ R134, R39, R134, !PT ;  /* 0x0000008627867209 */ /* 0x000fe40007810000 */
        /* <DEDUP_REMOVED lines=8> */
[----:B------:R-:W-:Y:S02]  /*4ff0*/  ISETP.GT.AND P0, PT, R3, RZ, !P1 ;  /* 0x000000ff0300720c */ /* 0x000fe40004f04270 */
[----:B------:R-:W-:Y:S02]  /*5000*/  FMNMX.FTZ R134, R84, R134, !PT ;  /* 0x0000008654867209 */ /* 0x000fe40007810000 */
[----:B------:R-:W-:Y:S02]  /*5010*/  ISETP.LT.OR P0, PT, R5, 0x1, P0 ;  /* 0x000000010500780c */ /* 0x000fe40000701670 */
[----:B------:R-:W-:Y:S02]  /*5020*/  FMNMX.FTZ R134, R86, R134, !PT ;  /* 0x0000008656867209 */ /* 0x000fe40007810000 */
[----:B------:R-:W-:-:S02]  /*5030*/  FSEL R100, R166, -INF , !P0 ;  /* 0xff800000a6647808 */ /* 0x000fc40004000000 */
[----:B------:R-:W-:Y:S02]  /*5040*/  FMNMX.FTZ R134, R89, R134, !PT ;  /* 0x0000008659867209 */ /* 0x000fe40007810000 */
[----:B------:R-:W-:Y:S02]  /*5050*/  ISETP.NE.AND P2, PT, R17, RZ, PT ;  /* 0x000000ff1100720c */ /* 0x000fe40003f45270 */
[----:B------:R-:W-:Y:S02]  /*5060*/  FMNMX.FTZ R134, R92, R134, !PT ;  /* 0x000000865c867209 */ /* 0x000fe40007810000 */
[----:B------:R-:W-:Y:S02]  /*5070*/  ISETP.NE.AND P6, PT, R24, RZ, PT ;  /* 0x000000ff1800720c */ /* 0x000fe40003fc5270 */
[----:B------:R-:W-:Y:S02]  /*5080*/  FMNMX.FTZ R134, R148, R134, !PT ;  /* 0x0000008694867209 */ /* 0x000fe40007810000 */
[----:B------:R-:W-:-:S02]  /*5090*/  ISETP.NE.AND P1, PT, R16, RZ, PT ;  /* 0x000000ff1000720c */ /* 0x000fc40003f25270 */
[----:B------:R-:W-:Y:S02]  /*50a0*/  FMNMX.FTZ R134, R149, R134, !PT ;  /* 0x0000008695867209 */ /* 0x000fe40007810000 */
[C---:B------:R-:W-:Y:S02]  /*50b0*/  ISETP.GT.AND P2, PT, R3.reuse, 0x49, !P2 ;  /* 0x000000490300780c */ /* 0x040fe40005744270 */
        /* <DEDUP_REMOVED lines=14> */
[----:B-1----:R-:W-:Y:S02]  /*51a0*/  FMNMX.FTZ R134, R134, R6, !PT ;  /* 0x0000000686867209 */ /* 0x002fe40007810000 */
[----:B------:R-:W1:Y:S02]  /*51b0*/  SHFL.BFLY PT, R6, R133, 0x2, 0x1f ;  /* 0x0c401f0085067f89 */ /* 0x000e6400000e0000 */
[C---:B------:R-:W-:Y:S01]  /*51c0*/  FSETP.NEU.FTZ.AND P0, PT, R134.reuse, -INF , PT ;  /* 0xff8000008600780b */ /* 0x040fe20003f1d000 */
[----:B------:R-:W-:-:S05]  /*51d0*/  FMUL.FTZ R7, R134, c[0x0][0x2d0] ;  /* 0x0000b40086077a20 */ /* 0x000fca0000410000 */
[----:B------:R-:W-:-:S05]  /*51e0*/  FSEL R7, R7, RZ, P0 ;  /* 0x000000ff07077208 */ /* 0x000fca0000000000 */
[--C-:B------:R-:W-:Y:S02]  /*51f0*/  FFMA.FTZ R8, R35, c[0x0][0x2d0], -R7.reuse ;  /* 0x0000b40023087a23 */ /* 0x100fe40000010807 */
[----:B------:R-:W-:Y:S02]  /*5200*/  FFMA.FTZ R9, R38, c[0x0][0x2d0], -R7 ;  /* 0x0000b40026097a23 */ /* 0x000fe40000010807 */
[----:B------:R2:W-:Y:S01]  /*5210*/  MUFU.EX2 R113, R8 ;  /* 0x0000000800717308 */ /* 0x0005e20000000800 */
[----:B-1----:R-:W-:-:S07]  /*5220*/  FMNMX.FTZ R133, R133, R6, !PT ;  /* 0x0000000685857209 */ /* 0x002fce0007810000 */
[----:B------:R1:W-:Y:S01]  /*5230*/  MUFU.EX2 R234, R9 ;  /* 0x0000000900ea7308 */ /* 0x0003e20000000800 */
[----:B------:R-:W3:Y:S01]  /*5240*/  SHFL.BFLY PT, R6, R133, 0x1, 0x1f ;  /* 0x0c201f0085067f89 */ /* 0x000ee200000e0000 */
[----:B--2---:R-:W-:-:S06]  /*5250*/  FFMA.FTZ R8, R36, c[0x0][0x2d0], -R7 ;  /* 0x0000b40024087a23 */ /* 0x004fcc0000010807 */
[----:B------:R2:W-:Y:S01]  /*5260*/  MUFU.EX2 R124, R8 ;  /* 0x00000008007c7308 */ /* 0x0005e20000000800 */
[----:B-1----:R-:W-:-:S07]  /*5270*/  FFMA.FTZ R9, R39, c[0x0][0x2d0], -R7 ;  /* 0x0000b40027097a23 */ /* 0x002fce0000010807 */
[----:B------:R-:W1:Y:S01]  /*5280*/  MUFU.EX2 R211, R9 ;  /* 0x0000000900d37308 */ /* 0x000e620000000800 */
[----:B---3--:R-:W-:Y:S02]  /*5290*/  FMNMX.FTZ R133, R133, R6, !PT ;  /* 0x0000000685857209 */ /* 0x008fe40007810000 */
[----:B--2---:R-:W-:Y:S02]  /*52a0*/  FMNMX.FTZ R8, R102, R103, !PT ;  /* 0x0000006766087209 */ /* 0x004fe40007810000 */
[C---:B------:R-:W-:Y:S01]  /*52b0*/  FSETP.NEU.FTZ.AND P0, PT, R133.reuse, -INF , PT ;  /* 0xff8000008500780b */ /* 0x040fe20003f1d000 */
[----:B------:R-:W-:Y:S01]  /*52c0*/  FMUL.FTZ R6, R133, c[0x0][0x2d0] ;  /* 0x0000b40085067a20 */ /* 0x000fe20000410000 */
[----:B------:R-:W-:Y:S02]  /*52d0*/  FMNMX.FTZ R8, R106, R8, !PT ;  /* 0x000000086a087209 */ /* 0x000fe40007810000 */
[----:B-1----:R-:W-:Y:S02]  /*52e0*/  F2FP.BF16.PACK_AB R10, R211, R234 ;  /* 0x000000ead30a723e */ /* 0x002fe400000010ff */
[----:B------:R-:W-:-:S02]  /*52f0*/  FSEL R6, R6, RZ, P0 ;  /* 0x000000ff06067208 */ /* 0x000fc40000000000 */
[----:B------:R-:W-:Y:S02]  /*5300*/  FMNMX.FTZ R8, R107, R8, !PT ;  /* 0x000000086b087209 */ /* 0x000fe40007810000 */
[C---:B------:R-:W-:Y:S02]  /*5310*/  ISETP.GT.AND P0, PT, R3.reuse, 0x51, !P4 ;  /* 0x000000510300780c */ /* 0x040fe40006704270 */
[C---:B------:R-:W-:Y:S02]  /*5320*/  ISETP.GT.AND P4, PT, R3.reuse, 0x58, !P5 ;  /* 0x000000580300780c */ /* 0x040fe40006f84270 */
[----:B------:R-:W-:Y:S02]  /*5330*/  ISETP.GT.AND P5, PT, R3, 0x59, !P6 ;  /* 0x000000590300780c */ /* 0x000fe400077a4270 */
[----:B------:R-:W-:Y:S02]  /*5340*/  FMNMX.FTZ R3, R108, R8, !PT ;  /* 0x000000086c037209 */ /* 0x000fe40007810000 */
[----:B------:R-:W-:-:S02]  /*5350*/  FMNMX.FTZ R8, R100, R101, !PT ;  /* 0x0000006564087209 */ /* 0x000fc40007810000 */
[----:B------:R-:W-:Y:S01]  /*5360*/  FMNMX.FTZ R0, R109, R3, !PT ;  /* 0x000000036d007209 */ /* 0x000fe20007810000 */
[----:B------:R-:W-:Y:S01]  /*5370*/  FFMA.FTZ R3, R34, c[0x0][0x2d0], -R6 ;  /* 0x0000b40022037a23 */ /* 0x000fe20000010806 */
[----:B------:R-:W-:Y:S02]  /*5380*/  ISETP.LT.OR P6, PT, R5, 0x49, P3 ;  /* 0x000000490500780c */ /* 0x000fe40001fc1670 */
[----:B------:R-:W-:Y:S01]  /*5390*/  FMNMX.FTZ R0, R119, R0, !PT ;  /* 0x0000000077007209 */ /* 0x000fe20007810000 */
[----:B------:R1:W-:Y:S01]  /*53a0*/  MUFU.EX2 R111, R3 ;  /* 0x00000003006f7308 */ /* 0x0003e20000000800 */
[----:B------:R-:W-:Y:S02]  /*53b0*/  P2R R9, PR, RZ, 0x20 ;  /* 0x00000020ff097803 */ /* 0x000fe40000000000 */
[----:B------:R-:W-:Y:S02]  /*53c0*/  FMNMX.FTZ R0, R121, R0, !PT ;  /* 0x0000000079007209 */ /* 0x000fe40007810000 */
[----:B------:R-:W-:-:S02]  /*53d0*/  ISETP.LT.OR P5, PT, R5, 0x4a, P2 ;  /* 0x0000004a0500780c */ /* 0x000fc400017a1670 */
[----:B------:R-:W-:Y:S02]  /*53e0*/  FMNMX.FTZ R0, R137, R0, !PT ;  /* 0x0000000089007209 */ /* 0x000fe40007810000 */
[----:B------:R-:W-:Y:S02]  /*53f0*/  FSEL R172, R174, -INF , !P6 ;  /* 0xff800000aeac7808 */ /* 0x000fe40007000000 */
[----:B------:R-:W-:Y:S02]  /*5400*/  FMNMX.FTZ R0, R136, R0, !PT ;  /* 0x0000000088007209 */ /* 0x000fe40007810000 */
[----:B------:R-:W-:Y:S02]  /*5410*/  ISETP.LT.OR P3, PT, R5, 0x51, P1 ;  /* 0x000000510500780c */ /* 0x000fe40000f61670 */
[----:B------:R-:W-:Y:S02]  /*5420*/  FMNMX.FTZ R0, R163, R0, !PT ;  /* 0x00000000a3007209 */ /* 0x000fe40007810000 */
[----:B-1----:R-:W-:Y:S01]  /*5430*/  FMNMX.FTZ R3, R104, R8, !PT ;  /* 0x0000000868037209 */ /* 0x002fe20007810000 */
[----:B------:R-:W-:Y:S01]  /*5440*/  FFMA.FTZ R8, R37, c[0x0][0x2d0], -R6 ;  /* 0x0000b40025087a23 */ /* 0x000fe20000010806 */
[----:B------:R-:W-:-:S02]  /*5450*/  FMNMX.FTZ R0, R129, R0, !PT ;  /* 0x0000000081007209 */ /* 0x000fc40007810000 */
[----:B------:R-:W-:Y:S01]  /*5460*/  FMNMX.FTZ R3, R105, R3, !PT ;  /* 0x0000000369037209 */ /* 0x000fe20007810000 */
[----:B------:R1:W2:Y:S01]  /*5470*/  MUFU.EX2 R112, R8 ;  /* 0x0000000800707308 */ /* 0x0002a20000000800 */
[----:B------:R-:W-:Y:S02]  /*5480*/  FMNMX.FTZ R0, R188, R0, !PT ;  /* 0x00000000bc007209 */ /* 0x000fe40007810000 */
[----:B------:R-:W-:Y:S02]  /*5490*/  FMNMX.FTZ R3, R116, R3, !PT ;  /* 0x0000000374037209 */ /* 0x000fe40007810000 */
[----:B------:R-:W-:Y:S02]  /*54a0*/  FMNMX.FTZ R0, R189, R0, !PT ;  /* 0x00000000bd007209 */ /* 0x000fe40007810000 */
[----:B------:R-:W-:Y:S02]  /*54b0*/  FMNMX.FTZ R3, R117, R3, !PT ;  /* 0x0000000375037209 */ /* 0x000fe40007810000 */
[----:B------:R-:W-:-:S02]  /*54c0*/  FMNMX.FTZ R0, R192, R0, !PT ;  /* 0x00000000c0007209 */ /* 0x000fc40007810000 */
[----:B------:R-:W-:Y:S01]  /*54d0*/  FMNMX.FTZ R4, R118, R3, !PT ;  /* 0x0000000376047209 */ /* 0x000fe20007810000 */
[--C-:B------:R-:W-:Y:S01]  /*54e0*/  FFMA.FTZ R3, R41, c[0x0][0x2d0], -R6.reuse ;  /* 0x0000b40029037a23 */ /* 0x100fe20000010806 */
[----:B------:R-:W-:Y:S02]  /*54f0*/  FSEL R139, R175, -INF , !P5 ;  /* 0xff800000af8b7808 */ /* 0x000fe40006800000 */
[----:B------:R-:W-:Y:S01]  /*5500*/  FMNMX.FTZ R2, R120, R4, !PT ;  /* 0x0000000478027209 */ /* 0x000fe20007810000 */
[----:B------:R3:W-:Y:S01]  /*5510*/  MUFU.EX2 R208, R3 ;  /* 0x0000000300d07308 */ /* 0x0007e20000000800 */
[----:B------:R-:W-:Y:S01]  /*5520*/  ISETP.LT.OR P2, PT, R5, 0x52, P0 ;  /* 0x000000520500780c */ /* 0x000fe20000741670 */
[----:B-1----:R-:W-:Y:S01]  /*5530*/  FFMA.FTZ R8, R40, c[0x0][0x2d0], -R6 ;  /* 0x0000b40028087a23 */ /* 0x002fe20000010806 */
[----:B------:R-:W-:Y:S02]  /*5540*/  FMNMX.FTZ R2, R123, R2, !PT ;  /* 0x000000027b027209 */ /* 0x000fe40007810000 */
[----:B------:R-:W-:-:S02]  /*5550*/  FSEL R173, R126, -INF , !P3 ;  /* 0xff8000007ead7808 */ /* 0x000fc40005800000 */
[----:B------:R-:W-:Y:S01]  /*5560*/  FMNMX.FTZ R2, R128, R2, !PT ;  /* 0x0000000280027209 */ /* 0x000fe20007810000 */
[----:B------:R1:W4:Y:S01]  /*5570*/  MUFU.EX2 R125, R8 ;  /* 0x00000008007d7308 */ /* 0x0003220000000800 */
[----:B------:R-:W-:Y:S02]  /*5580*/  ISETP.NE.AND P0, PT, R9, RZ, PT ;  /* 0x000000ff0900720c */ /* 0x000fe40003f05270 */
[----:B------:R-:W-:Y:S02]  /*5590*/  ISETP.LT.OR P1, PT, R5, 0x59, P4 ;  /* 0x000000590500780c */ /* 0x000fe40002721670 */
[----:B------:R-:W-:Y:S02]  /*55a0*/  FSEL R174, R127, -INF , !P2 ;  /* 0xff8000007fae7808 */ /* 0x000fe40005000000 */
[----:B------:R-:W-:Y:S01]  /*55b0*/  ISETP.LT.OR P0, PT, R5, 0x5a, P0 ;  /* 0x0000005a0500780c */ /* 0x000fe20000701670 */
[----:B---3--:R-:W-:Y:S01]  /*55c0*/  FFMA.FTZ R3, R42, c[0x0][0x2d0], -R7 ;  /* 0x0000b4002a037a23 */ /* 0x008fe20000010807 */
[----:B------:R-:W-:-:S02]  /*55d0*/  FSEL R175, R182, -INF , !P1 ;  /* 0xff800000b6af7808 */ /* 0x000fc40004800000 */
[----:B------:R-:W-:Y:S01]  /*55e0*/  FSEL R176, R183, -INF , !P0 ;  /* 0xff800000b7b07808 */ /* 0x000fe20004000000 */
[----:B------:R3:W-:Y:S01]  /*55f0*/  MUFU.EX2 R237, R3 ;  /* 0x0000000300ed7308 */ /* 0x0007e20000000800 */
[----:B--2---:R-:W-:Y:S02]  /*5600*/  F2FP.BF16.PACK_AB R9, R112, R111 ;  /* 0x0000006f7009723e */ /* 0x004fe400000010ff */
[----:B------:R-:W-:Y:S02]  /*5610*/  ISETP.NE.AND P6, PT, R12, RZ, PT ;  /* 0x000000ff0c00720c */ /* 0x000fe40003fc5270 */
[----:B-1----:R-:W-:Y:S02]  /*5620*/  F2FP.BF16.PACK_AB R8, R124, R113 ;  /* 0x000000717c08723e */ /* 0x002fe400000010ff */
[----:B----4-:R-:W-:-:S07]  /*5630*/  F2FP.BF16.PACK_AB R11, R208, R125 ;  /* 0x0000007dd00b723e */ /* 0x010fce00000010ff */
[C---:B------:R-:W-:Y:S01]  /*5640*/  HMMA.16816.F32.BF16 R32, R8.reuse, R64, RZ ;  /* 0x000000400820723c */ /* 0x040fe200000418ff */
[----:B---3--:R-:W-:Y:S02]  /*5650*/  FMNMX.FTZ R3, R130, R2, !PT ;  /* 0x0000000282037209 */ /* 0x008fe40007810000 */
[----:B------:R-:W-:Y:S01]  /*5660*/  FMNMX.FTZ R2, R195, R0, !PT ;  /* 0x00000000c3027209 */ /* 0x000fe20007810000 */
[----:B------:R-:W-:Y:S01]  /*5670*/  FFMA.FTZ R0, R43, c[0x0][0x2d0], -R7 ;  /* 0x0000b4002b007a23 */ /* 0x000fe20000010807 */
[----:B------:R-:W-:Y:S02]  /*5680*/  FMNMX.FTZ R4, R131, R3, !PT ;  /* 0x0000000383047209 */ /* 0x000fe40007810000 */
[----:B------:R-:W-:Y:S01]  /*5690*/  FMNMX.FTZ R2, R197, R2, !PT ;  /* 0x00000002c5027209 */ /* 0x000fe20007810000 */
[----:B------:R1:W2:Y:S01]  /*56a0*/  MUFU.EX2 R236, R0 ;  /* 0x0000000000ec7308 */ /* 0x0002a20000000800 */
[----:B------:R-:W-:Y:S02]  /*56b0*/  HMMA.16816.F32.BF16 R28, R8, R68, RZ ;  /* 0x00000044081c723c */ /* 0x000fe400000418ff */
[----:B------:R-:W-:-:S02]  /*56c0*/  FMNMX.FTZ R3, R198, R2, !PT ;  /* 0x00000002c6037209 */ /* 0x000fc40007810000 */
[----:B------:R-:W-:-:S04]  /*56d0*/  FMNMX.FTZ R2, R146, R4, !PT ;  /* 0x0000000492027209 */ /* 0x000fc80007810000 */
[----:B------:R-:W-:Y:S01]  /*56e0*/  FMNMX.FTZ R2, R147, R2, !PT ;  /* 0x0000000293027209 */ /* 0x000fe20007810000 */
[----:B------:R-:W-:Y:S01]  /*56f0*/  HMMA.16816.F32.BF16 R24, R8, R76, RZ ;  /* 0x0000004c0818723c */ /* 0x000fe200000418ff */
[----:B-1----:R-:W-:Y:S01]  /*5700*/  FFMA.FTZ R0, R44, c[0x0][0x2d0], -R7 ;  /* 0x0000b4002c007a23 */ /* 0x002fe20000010807 */
[----:B--2---:R-:W-:-:S06]  /*5710*/  F2FP.BF16.PACK_AB R12, R236, R237 ;  /* 0x000000edec0c723e */ /* 0x004fcc00000010ff */
[C---:B------:R-:W-:Y:S01]  /*5720*/  HMMA.16816.F32.BF16 R16, R8.reuse, R80, RZ ;  /* 0x000000500810723c */ /* 0x040fe200000418ff */
[----:B------:R1:W-:Y:S07]  /*5730*/  MUFU.EX2 R110, R0 ;  /* 0x00000000006e7308 */ /* 0x0003ee0000000800 */
[C---:B------:R-:W-:Y:S08]  /*5740*/  HMMA.16816.F32.BF16 R20, R8.reuse, R66, RZ ;  /* 0x000000420814723c */ /* 0x040ff000000418ff */
[----:B------:R-:W-:Y:S01]  /*5750*/  HMMA.16816.F32.BF16 R36, R8, R70, RZ ;  /* 0x000000460824723c */ /* 0x000fe200000418ff */
[----:B-1----:R-:W-:Y:S01]  /*5760*/  FMNMX.FTZ R0, R199, R3, !PT ;  /* 0x00000003c7007209 */ /* 0x002fe20007810000 */
[----:B------:R-:W-:-:S03]  /*5770*/  FFMA.FTZ R3, R46, c[0x0][0x2d0], -R7 ;  /* 0x0000b4002e037a23 */ /* 0x000fc60000010807 */
[----:B------:R-:W-:Y:S01]  /*5780*/  FMNMX.FTZ R0, R200, R0, !PT ;  /* 0x00000000c8007209 */ /* 0x000fe20007810000 */
[----:B------:R-:W1:Y:S02]  /*5790*/  MUFU.EX2 R13, R3 ;  /* 0x00000003000d7308 */ /* 0x000e640000000800 */
[----:B------:R-:W-:Y:S01]  /*57a0*/  HMMA.16816.F32.BF16 R40, R8, R78, RZ ;  /* 0x0000004e0828723c */ /* 0x000fe200000418ff */
[----:B------:R-:W-:-:S04]  /*57b0*/  FMNMX.FTZ R0, R201, R0, !PT ;  /* 0x00000000c9007209 */ /* 0x000fc80007810000 */
[----:B------:R-:W-:-:S03]  /*57c0*/  FMNMX.FTZ R0, R202, R0, !PT ;  /* 0x00000000ca007209 */ /* 0x000fc60007810000 */
[----:B------:R-:W-:Y:S01]  /*57d0*/  HMMA.16816.F32.BF16 R8, R8, R82, RZ ;  /* 0x000000520808723c */ /* 0x000fe200000418ff */
[----:B------:R-:W-:-:S04]  /*57e0*/  FMNMX.FTZ R0, R204, R0, !PT ;  /* 0x00000000cc007209 */ /* 0x000fc80007810000 */
[----:B------:R-:W-:Y:S01]  /*57f0*/  FMNMX.FTZ R0, R203, R0, !PT ;  /* 0x00000000cb007209 */ /* 0x000fe20007810000 */
[----:B-1----:R-:W-:Y:S01]  /*5800*/  IMAD.MOV.U32 R183, RZ, RZ, R13 ;  /* 0x000000ffffb77224 */ /* 0x002fe200078e000d */
[----:B------:R-:W-:Y:S01]  /*5810*/  FMNMX.FTZ R3, R144, R2, !PT ;  /* 0x0000000290037209 */ /* 0x000fe20007810000 */
[----:B------:R-:W-:Y:S02]  /*5820*/  FFMA.FTZ R2, R45, c[0x0][0x2d0], -R6 ;  /* 0x0000b4002d027a23 */ /* 0x000fe40000010806 */
[----:B------:R-:W1:Y:S01]  /*5830*/  SHFL.BFLY PT, R4, R0, 0x2, 0x1f ;  /* 0x0c401f0000047f89 */ /* 0x000e6200000e0000 */
[----:B------:R-:W-:Y:S01]  /*5840*/  FMNMX.FTZ R3, R145, R3, !PT ;  /* 0x0000000391037209 */ /* 0x000fe20007810000 */
[----:B------:R2:W-:Y:S01]  /*5850*/  MUFU.EX2 R230, R2 ;  /* 0x0000000200e67308 */ /* 0x0005e20000000800 */
[----:B------:R-:W-:Y:S02]  /*5860*/  F2FP.BF16.PACK_AB R14, R183, R110 ;  /* 0x0000006eb70e723e */ /* 0x000fe400000010ff */
        /* <DEDUP_REMOVED lines=15> */
[----:B------:R3:W-:Y:S01]  /*5960*/  MUFU.EX2 R205, R2 ;  /* 0x0000000200cd7308 */ /* 0x0007e20000000800 */
[----:B-1----:R-:W-:Y:S01]  /*5970*/  FMNMX.FTZ R132, R0, R4, !PT ;  /* 0x0000000400847209 */ /* 0x002fe20007810000 */
[----:B------:R-:W-:-:S03]  /*5980*/  FFMA.FTZ R0, R88, c[0x0][0x2d0], -R6 ;  /* 0x0000b40058007a23 */ /* 0x000fc60000010806 */
[----:B------:R-:W-:Y:S01]  /*5990*/  FSETP.NEU.FTZ.AND P0, PT, R132, -INF , PT ;  /* 0xff8000008400780b */ /* 0x000fe20003f1d000 */
[----:B---3--:R-:W-:Y:S02]  /*59a0*/  FFMA.FTZ R2, R49, c[0x0][0x2d0], -R6 ;  /* 0x0000b40031027a23 */ /* 0x008fe40000010806 */
[----:B------:R1:W-:Y:S01]  /*59b0*/  MUFU.EX2 R233, R0 ;  /* 0x0000000000e97308 */ /* 0x0003e20000000800 */
[----:B--2---:R-:W-:-:S07]  /*59c0*/  FMNMX.FTZ R3, R3, R5, !PT ;  /* 0x0000000503037209 */ /* 0x004fce0007810000 */
[----:B------:R2:W3:Y:S01]  /*59d0*/  MUFU.EX2 R182, R2 ;  /* 0x0000000200b67308 */ /* 0x0004e20000000800 */
[----:B------:R-:W4:Y:S01]  /*59e0*/  SHFL.BFLY PT, R5, R3, 0x1, 0x1f ;  /* 0x0c201f0003057f89 */ /* 0x000f2200000e0000 */
[----:B-1----:R-:W-:-:S06]  /*59f0*/  FFMA.FTZ R0, R90, c[0x0][0x2d0], -R6 ;  /* 0x0000b4005a007a23 */ /* 0x002fcc0000010806 */
[----:B------:R-:W-:Y:S01]  /*5a00*/  MUFU.EX2 R251, R0 ;  /* 0x0000000000fb7308 */ /* 0x000fe20000000800 */
[----:B--2---:R-:W-:Y:S01]  /*5a10*/  FFMA.FTZ R2, R84, c[0x0][0x2d0], -R7 ;  /* 0x0000b40054027a23 */ /* 0x004fe20000010807 */
[----:B---3--:R-:W-:-:S06]  /*5a20*/  F2FP.BF16.PACK_AB R15, R182, R205 ;  /* 0x000000cdb60f723e */ /* 0x008fcc00000010ff */
[----:B------:R1:W2:Y:S01]  /*5a30*/  MUFU.EX2 R114, R2 ;  /* 0x0000000200727308 */ /* 0x0002a20000000800 */
[----:B------:R-:W-:Y:S01]  /*5a40*/  HMMA.16816.F32.BF16 R48, R12, R56, R32 ;  /* 0x000000380c30723c */ /* 0x000fe20000041820 */
[----:B----4-:R-:W-:-:S07]  /*5a50*/  FMNMX.FTZ R3, R3, R5, !PT ;  /* 0x0000000503037209 */ /* 0x010fce0007810000 */
[C---:B------:R-:W-:Y:S01]  /*5a60*/  HMMA.16816.F32.BF16 R44, R12.reuse, R52, R28 ;  /* 0x000000340c2c723c */ /* 0x040fe2000004181c */
[--C-:B-1----:R-:W-:Y:S02]  /*5a70*/  FFMA.FTZ R2, R86, c[0x0][0x2d0], -R7.reuse ;  /* 0x0000b40056027a23 */ /* 0x102fe40000010807 */
[----:B--2---:R-:W-:Y:S02]  /*5a80*/  IMAD.MOV.U32 R5, RZ, RZ, R114 ;  /* 0x000000ffff057224 */ /* 0x004fe400078e0072 */
[----:B------:R1:W2:Y:S03]  /*5a90*/  MUFU.EX2 R209, R2 ;  /* 0x0000000200d17308 */ /* 0x0002a60000000800 */
        /* <DEDUP_REMOVED lines=8> */
[----:B-1----:R-:W-:-:S02]  /*5b20*/  FFMA.FTZ R2, R92, c[0x0][0x2d0], -R7 ;  /* 0x0000b4005c027a23 */ /* 0x002fc40000010807 */
[----:B------:R-:W1:Y:S02]  /*5b30*/  LDSM.16.MT88.4 R92, [R214+0x1100] ;  /* 0x00110000d65c783b */ /* 0x000e640000004200 */
        /* <DEDUP_REMOVED lines=14> */
[C---:B------:R-:W-:Y:S02]  /*5c20*/  HMMA.16816.F32.BF16 R140, R8.reuse, R96, R48 ;  /* 0x00000060088c723c */ /* 0x040fe40000041830 */
[--C-:B------:R-:W-:Y:S02]  /*5c30*/  FFMA.FTZ R0, R102, c[0x0][0x2d0], -R2.reuse ;  /* 0x0000b40066007a23 */ /* 0x100fe40000010802 */
[----:B------:R-:W-:Y:S02]  /*5c40*/  FFMA.FTZ R4, R107, c[0x0][0x2d0], -R2 ;  /* 0x0000b4006b047a23 */ /* 0x000fe40000010802 */
[----:B------:R3:W-:Y:S01]  /*5c50*/  MUFU.EX2 R250, R0 ;  /* 0x0000000000fa7308 */ /* 0x0007e20000000800 */
[----:B------:R-:W-:Y:S01]  /*5c60*/  IMAD.MOV.U32 R51, RZ, RZ, R124 ;  /* 0x000000ffff337224 */ /* 0x000fe200078e007c */
[----:B-1----:R-:W-:Y:S01]  /*5c70*/  HMMA.16816.F32.BF16 R164, R8, R92, R32 ;  /* 0x0000005c08a4723c */ /* 0x002fe20000041820 */
[----:B------:R-:W-:-:S02]  /*5c80*/  IMAD.MOV.U32 R50, RZ, RZ, R113 ;  /* 0x000000ffff327224 */ /* 0x000fc400078e0071 */
[----:B------:R-:W-:Y:S02]  /*5c90*/  IMAD.MOV.U32 R49, RZ, RZ, R112 ;  /* 0x000000ffff317224 */ /* 0x000fe400078e0070 */
[----:B------:R-:W-:Y:S01]  /*5ca0*/  IMAD.MOV.U32 R48, RZ, RZ, R111 ;  /* 0x000000ffff307224 */ /* 0x000fe200078e006f */
[----:B------:R-:W-:Y:S01]  /*5cb0*/  MUFU.EX2 R247, R4 ;  /* 0x0000000400f77308 */ /* 0x000fe20000000800 */
[----:B------:R-:W-:Y:S01]  /*5cc0*/  IMAD.MOV.U32 R102, RZ, RZ, R236 ;  /* 0x000000ffff667224 */ /* 0x000fe200078e00ec */
[----:B--2---:R-:W-:Y:S01]  /*5cd0*/  HMMA.16816.F32.BF16 R156, R8, R84, R44 ;  /* 0x00000054089c723c */ /* 0x004fe2000004182c */
[----:B---3--:R-:W-:Y:S02]  /*5ce0*/  FFMA.FTZ R0, R103, c[0x0][0x2d0], -R2 ;  /* 0x0000b40067007a23 */ /* 0x008fe40000010802 */
[----:B------:R-:W-:-:S05]  /*5cf0*/  IMAD.MOV.U32 R103, RZ, RZ, R125 ;  /* 0x000000ffff677224 */ /* 0x000fca00078e007d */
[C---:B------:R-:W-:Y:S01]  /*5d00*/  HMMA.16816.F32.BF16 R152, R8.reuse, R98, R24 ;  /* 0x000000620898723c */ /* 0x040fe20000041818 */
[----:B------:R1:W2:Y:S07]  /*5d10*/  MUFU.EX2 R248, R0 ;  /* 0x0000000000f87308 */ /* 0x0002ae0000000800 */
[C---:B------:R-:W-:Y:S08]  /*5d20*/  HMMA.16816.F32.BF16 R124, R8.reuse, R88, R28 ;  /* 0x00000058087c723c */ /* 0x040ff0000004181c */
[----:B------:R-:W-:Y:S01]  /*5d30*/  HMMA.16816.F32.BF16 R112, R8, R94, R16 ;  /* 0x0000005e0870723c */ /* 0x000fe20000041810 */
[----:B-1----:R-:W-:-:S04]  /*5d40*/  FFMA.FTZ R0, R106, c[0x0][0x2d0], -R2 ;  /* 0x0000b4006a007a23 */ /* 0x002fc80000010802 */
[----:B------:R1:W3:Y:S02]  /*5d50*/  MUFU.EX2 R249, R0 ;  /* 0x0000000000f97308 */ /* 0x0002e40000000800 */
[----:B-1----:R-:W-:-:S05]  /*5d60*/  FMUL.FTZ R0, R3, c[0x0][0x2d0] ;  /* 0x0000b40003007a20 */ /* 0x002fca0000410000 */
[----:B------:R-:W-:Y:S02]  /*5d70*/  FSEL R0, R0, RZ, P0 ;  /* 0x000000ff00007208 */ /* 0x000fe40000000000 */
[----:B------:R-:W-:-:S03]  /*5d80*/  PLOP3.LUT P0, PT, PT, PT, UP1, 0x40, 0x0 ;  /* 0x000000000000781c */ /* 0x000fc60003f0e818 */
[----:B------:R-:W-:Y:S02]  /*5d90*/  FFMA.FTZ R4, R100, c[0x0][0x2d0], -R0 ;  /* 0x0000b40064047a23 */ /* 0x000fe40000010800 */
[----:B------:R-:W-:Y:S02]  /*5da0*/  IMAD.MOV.U32 R100, RZ, RZ, R110 ;  /* 0x000000ffff647224 */ /* 0x000fe400078e006e */
[----:B------:R1:W-:Y:S02]  /*5db0*/  MUFU.EX2 R138, R4 ;  /* 0x00000004008a7308 */ /* 0x0003e40000000800 */
[----:B-1----:R-:W-:-:S06]  /*5dc0*/  FFMA.FTZ R4, R101, c[0x0][0x2d0], -R0 ;  /* 0x0000b40065047a23 */ /* 0x002fcc0000010800 */
[----:B------:R1:W4:Y:S02]  /*5dd0*/  MUFU.EX2 R135, R4 ;  /* 0x0000000400877308 */ /* 0x0003240000000800 */
[----:B-1----:R-:W-:-:S06]  /*5de0*/  FFMA.FTZ R4, R104, c[0x0][0x2d0], -R0 ;  /* 0x0000b40068047a23 */ /* 0x002fcc0000010800 */
[----:B------:R1:W-:Y:S02]  /*5df0*/  MUFU.EX2 R246, R4 ;  /* 0x0000000400f67308 */ /* 0x0003e40000000800 */
[----:B-1----:R-:W-:Y:S02]  /*5e00*/  FFMA.FTZ R4, R105, c[0x0][0x2d0], -R0 ;  /* 0x0000b40069047a23 */ /* 0x002fe40000010800 */
[----:B------:R-:W-:Y:S04]  /*5e10*/  HMMA.16816.F32.BF16 R104, R8, R86, R20 ;  /* 0x000000560868723c */ /* 0x000fe80000041814 */
        /* <DEDUP_REMOVED lines=15> */
[----:B------:R-:W-:-:S06]  /*5f10*/  MOV R77, R49 ;  /* 0x00000031004d7202 */ /* 0x000fcc0000000f00 */
[----:B------:R-:W-:Y:S01]  /*5f20*/  IMAD.MOV.U32 R65, RZ, RZ, R51 ;  /* 0x000000ffff417224 */ /* 0x000fe200078e0033 */
[----:B------:R-:W-:Y:S01]  /*5f30*/  HMMA.16816.F32.BF16 R24, R8, R68, RZ ;  /* 0x000000440818723c */ /* 0x000fe200000418ff */
[----:B-1----:R-:W-:-:S04]  /*5f40*/  FFMA.FTZ R4, R121, c[0x0][0x2d0], -R2 ;  /* 0x0000b40079047a23 */ /* 0x002fc80000010802 */
[----:B------:R1:W2:Y:S02]  /*5f50*/  MUFU.EX2 R241, R4 ;  /* 0x0000000400f17308 */ /* 0x0002a40000000800 */
[----:B------:R-:W-:Y:S01]  /*5f60*/  IMAD.MOV.U32 R69, RZ, RZ, R183 ;  /* 0x000000ffff457224 */ /* 0x000fe200078e00b7 */
[----:B------:R-:W-:Y:S01]  /*5f70*/  HMMA.16816.F32.BF16 R40, R8, R66, RZ ;  /* 0x000000420828723c */ /* 0x000fe200000418ff */
[----:B------:R-:W-:-:S06]  /*5f80*/  IMAD.MOV.U32 R68, RZ, RZ, R48 ;  /* 0x000000ffff447224 */ /* 0x000fcc00078e0030 */
[----:B------:R-:W-:Y:S01]  /*5f90*/  IMAD.MOV.U32 R67, RZ, RZ, R182 ;  /* 0x000000ffff437224 */ /* 0x000fe200078e00b6 */
[----:B------:R-:W-:Y:S01]  /*5fa0*/  HMMA.16816.F32.BF16 R36, R8, R70, RZ ;  /* 0x000000460824723c */ /* 0x000fe200000418ff */
[----:B------:R-:W-:Y:S02]  /*5fb0*/  IMAD.MOV.U32 R66, RZ, RZ, R50 ;  /* 0x000000ffff427224 */ /* 0x000fe400078e0032 */
[----:B------:R-:W-:Y:S01]  /*5fc0*/  LDSM.16.MT88.4 R48, [R214+0x1900] ;  /* 0x00190000d630783b */ /* 0x000fe20000004200 */
[----:B-1----:R-:W-:-:S03]  /*5fd0*/  FFMA.FTZ R4, R116, c[0x0][0x2d0], -R0 ;  /* 0x0000b40074047a23 */ /* 0x002fc60000010800 */
[----:B------:R-:W-:Y:S01]  /*5fe0*/  MOV R70, R210 ;  /* 0x000000d200467202 */ /* 0x000fe20000000f00 */
[C---:B------:R-:W-:Y:S01]  /*5ff0*/  HMMA.16816.F32.BF16 R32, R8.reuse, R78, RZ ;  /* 0x0000004e0820723c */ /* 0x040fe200000418ff */
[----:B------:R-:W-:Y:S01]  /*6000*/  IMAD.MOV.U32 R71, RZ, RZ, R209 ;  /* 0x000000ffff477224 */ /* 0x000fe200078e00d1 */
        /* <DEDUP_REMOVED lines=11> */
[----:B------:R-:W-:-:S04]  /*60c0*/  IMAD.MOV.U32 R120, RZ, RZ, R5 ;  /* 0x000000ffff787224 */ /* 0x000fc800078e0005 */
[----:B------:R1:W2:Y:S01]  /*60d0*/  MUFU.EX2 R64, R4 ;  /* 0x0000000400407308 */ /* 0x0002a20000000800 */
[----:B------:R-:W-:Y:S02]  /*60e0*/  IMAD.MOV.U32 R5, RZ, RZ, R234 ;  /* 0x000000ffff057224 */ /* 0x000fe400078e00ea */
[----:B-1----:R-:W-:Y:S01]  /*60f0*/  FFMA.FTZ R4, R148, c[0x0][0x2d0], -R7 ;  /* 0x0000b40094047a23 */ /* 0x002fe20000010807 */
[----:B--2---:R-:W-:-:S04]  /*6100*/  F2FP.BF16.PACK_AB R11, R64, R237 ;  /* 0x000000ed400b723e */ /* 0x004fc800000010ff */
[----:B------:R1:W-:Y:S03]  /*6110*/  MUFU.EX2 R243, R4 ;  /* 0x0000000400f37308 */ /* 0x0003e60000000800 */
[C---:B------:R-:W-:Y:S08]  /*6120*/  HMMA.16816.F32.BF16 R44, R8.reuse, R56, R28 ;  /* 0x00000038082c723c */ /* 0x040ff0000004181c */
[----:B------:R-:W-:Y:S01]  /*6130*/  HMMA.16816.F32.BF16 R28, R8, R52, R24 ;  /* 0x00000034081c723c */ /* 0x000fe20000041818 */
[----:B-1----:R-:W-:-:S06]  /*6140*/  FFMA.FTZ R4, R149, c[0x0][0x2d0], -R7 ;  /* 0x0000b40095047a23 */ /* 0x002fcc0000010807 */
[----:B------:R-:W-:Y:S01]  /*6150*/  IMAD.MOV.U32 R52, RZ, RZ, R233 ;  /* 0x000000ffff347224 */ /* 0x000fe200078e00e9 */
[----:B------:R1:W2:Y:S01]  /*6160*/  MUFU.EX2 R244, R4 ;  /* 0x0000000400f47308 */ /* 0x0002a20000000800 */
[----:B------:R-:W-:Y:S01]  /*6170*/  HMMA.16816.F32.BF16 R16, R8, R60, R16 ;  /* 0x0000003c0810723c */ /* 0x000fe20000041810 */
[----:B------:R-:W-:-:S06]  /*6180*/  IMAD.MOV.U32 R53, RZ, RZ, R103 ;  /* 0x000000ffff357224 */ /* 0x000fcc00078e0067 */
[----:B------:R-:W-:Y:S01]  /*6190*/  IMAD.MOV.U32 R61, RZ, RZ, R211 ;  /* 0x000000ffff3d7224 */ /* 0x000fe200078e00d3 */
[----:B------:R-:W-:Y:S01]  /*61a0*/  HMMA.16816.F32.BF16 R12, R8, R72, R12 ;  /* 0x00000048080c723c */ /* 0x000fe2000004180c */
[----:B------:R-:W-:Y:S02]  /*61b0*/  IMAD.MOV.U32 R60, RZ, RZ, R208 ;  /* 0x000000ffff3c7224 */ /* 0x000fe400078e00d0 */
[----:B-1----:R-:W-:-:S05]  /*61c0*/  FFMA.FTZ R4, R150, c[0x0][0x2d0], -R7 ;  /* 0x0000b40096047a23 */ /* 0x002fca0000010807 */
[----:B------:R-:W-:Y:S01]  /*61d0*/  HMMA.16816.F32.BF16 R36, R8, R54, R36 ;  /* 0x000000360824723c */ /* 0x000fe20000041824 */
[----:B------:R-:W-:Y:S01]  /*61e0*/  IMAD.MOV.U32 R72, RZ, RZ, R230 ;  /* 0x000000ffff487224 */ /* 0x000fe200078e00e6 */
[----:B------:R1:W-:Y:S01]  /*61f0*/  MUFU.EX2 R240, R4 ;  /* 0x0000000400f07308 */ /* 0x0003e20000000800 */
[----:B------:R-:W-:-:S04]  /*6200*/  IMAD.MOV.U32 R73, RZ, RZ, R206 ;  /* 0x000000ffff497224 */ /* 0x000fc800078e00ce */
[----:B------:R-:W-:Y:S01]  /*6210*/  IMAD.MOV.U32 R54, RZ, RZ, R207 ;  /* 0x000000ffff367224 */ /* 0x000fe200078e00cf */
[----:B------:R-:W-:Y:S01]  /*6220*/  HMMA.16816.F32.BF16 R32, R8, R62, R32 ;  /* 0x0000003e0820723c */ /* 0x000fe20000041820 */
[----:B------:R-:W-:-:S06]  /*6230*/  IMAD.MOV.U32 R55, RZ, RZ, R102 ;  /* 0x000000ffff377224 */ /* 0x000fcc00078e0066 */
[----:B------:R-:W-:Y:S01]  /*6240*/  IMAD.MOV.U32 R63, RZ, RZ, R205 ;  /* 0x000000ffff3f7224 */ /* 0x000fe200078e00cd */
[C---:B------:R-:W-:Y:S01]  /*6250*/  HMMA.16816.F32.BF16 R40, R8.reuse, R58, R40 ;  /* 0x0000003a0828723c */ /* 0x040fe20000041828 */
[----:B------:R-:W-:Y:S01]  /*6260*/  LDSM.16.MT88.4 R56, [R215+0x1900] ;  /* 0x00190000d738783b */ /* 0x000fe20000004200 */
[----:B------:R-:W-:Y:S02]  /*6270*/  IMAD.MOV.U32 R62, RZ, RZ, R68 ;  /* 0x000000ffff3e7224 */ /* 0x000fe400078e0044 */
[--C-:B-1----:R-:W-:Y:S02]  /*6280*/  FFMA.FTZ R4, R151, c[0x0][0x2d0], -R7.reuse ;  /* 0x0000b40097047a23 */ /* 0x102fe40000010807 */
[----:B------:R-:W1:Y:S02]  /*6290*/  LDSM.16.MT88.4 R148, [R213+0x1900] ;  /* 0x00190000d594783b */ /* 0x000e640000004200 */
[----:B------:R3:W4:Y:S01]  /*62a0*/  MUFU.EX2 R236, R4 ;  /* 0x0000000400ec7308 */ /* 0x0007220000000800 */
[----:B------:R-:W-:Y:S07]  /*62b0*/  HMMA.16816.F32.BF16 R20, R8, R74, R20 ;  /* 0x0000004a0814723c */ /* 0x000fee0000041814 */
[----:B--2---:R-:W-:Y:S01]  /*62c0*/  F2FP.BF16.PACK_AB R8, R244, R243 ;  /* 0x000000f3f408723e */ /* 0x004fe200000010ff */
[----:B---3--:R-:W-:Y:S01]  /*62d0*/  FFMA.FTZ R4, R168, c[0x0][0x2d0], -R7 ;  /* 0x0000b400a8047a23 */ /* 0x008fe20000010807 */
[----:B----4-:R-:W-:Y:S01]  /*62e0*/  F2FP.BF16.PACK_AB R10, R236, R240 ;  /* 0x000000f0ec0a723e */ /* 0x010fe200000010ff */
[----:B------:R-:W-:-:S02]  /*62f0*/  IMAD.MOV.U32 R168, RZ, RZ, R100 ;  /* 0x000000ffffa87224 */ /* 0x000fc400078e0064 */
[----:B------:R2:W-:Y:S01]  /*6300*/  MUFU.EX2 R234, R4 ;  /* 0x0000000400ea7308 */ /* 0x0005e20000000800 */
[----:B------:R-:W3:Y:S01]  /*6310*/  LDSM.16.MT88.4 R100, [R216+0x1900] ;  /* 0x00190000d864783b */ /* 0x000ee20000004200 */
[----:B--2---:R-:W-:Y:S02]  /*6320*/  FFMA.FTZ R4, R122, c[0x0][0x2d0], -R6 ;  /* 0x0000b4007a047a23 */ /* 0x004fe40000010806 */
[----:B------:R-:W-:-:S04]  /*6330*/  IMAD.MOV.U32 R122, RZ, RZ, R232 ;  /* 0x000000ffff7a7224 */ /* 0x000fc800078e00e8 */
[----:B------:R2:W-:Y:S02]  /*6340*/  MUFU.EX2 R233, R4 ;  /* 0x0000000400e97308 */ /* 0x0005e40000000800 */
[----:B--2---:R-:W-:-:S06]  /*6350*/  FFMA.FTZ R4, R161, c[0x0][0x2d0], -R6 ;  /* 0x0000b400a1047a23 */ /* 0x004fcc0000010806 */
        /* <DEDUP_REMOVED lines=22> */
[----:B------:R-:W-:Y:S01]  /*64c0*/  HMMA.16816.F32.BF16 R24, R8, R58, R108 ;  /* 0x0000003a0818723c */ /* 0x000fe2000004186c */
[----:B------:R-:W-:-:S06]  /*64d0*/  IMAD.MOV.U32 R127, RZ, RZ, R5 ;  /* 0x000000ffff7f7224 */ /* 0x000fcc00078e0005 */
[----:B--2---:R-:W-:Y:S01]  /*64e0*/  F2FP.BF16.PACK_AB R8, R208, R210 ;  /* 0x000000d2d008723e */ /* 0x004fe200000010ff */
[--C-:B-1----:R-:W-:Y:S01]  /*64f0*/  FFMA.FTZ R4, R123, c[0x0][0x2d0], -R0.reuse ;  /* 0x0000b4007b047a23 */ /* 0x102fe20000010800 */
[----:B---3--:R-:W-:Y:S01]  /*6500*/  F2FP.BF16.PACK_AB R10, R207, R209 ;  /* 0x000000d1cf0a723e */ /* 0x008fe200000010ff */
[----:B------:R-:W-:Y:S02]  /*6510*/  IMAD.MOV.U32 R123, RZ, RZ, R69 ;  /* 0x000000ffff7b7224 */ /* 0x000fe400078e0045 */
        /* <DEDUP_REMOVED lines=14> */
[----:B-1----:R-:W-:-:S04]  /*6600*/  FFMA.FTZ R4, R178, c[0x0][0x2d0], -R7 ;  /* 0x0000b400b2047a23 */ /* 0x002fc80000010807 */
[----:B------:R1:W-:Y:S02]  /*6610*/  MUFU.EX2 R178, R4 ;  /* 0x0000000400b27308 */ /* 0x0003e40000000800 */
[C---:B------:R-:W-:Y:S01]  /*6620*/  HMMA.16816.F32.BF16 R108, R8.reuse, R92, R16 ;  /* 0x0000005c086c723c */ /* 0x040fe20000041810 */
[----:B------:R-:W-:Y:S07]  /*6630*/  LDSM.16.MT88.4 R16, [R213+0x2900] ;  /* 0x00290000d510783b */ /* 0x000fee0000004200 */
[----:B------:R-:W-:Y:S01]  /*6640*/  HMMA.16816.F32.BF16 R96, R8, R98, R40 ;  /* 0x000000620860723c */ /* 0x000fe20000041828 */
[----:B------:R-:W3:Y:S01]  /*6650*/  LDSM.16.MT88.4 R40, [R213+0x2100] ;  /* 0x00210000d528783b */ /* 0x000ee20000004200 */
[----:B-1----:R-:W-:-:S06]  /*6660*/  FFMA.FTZ R4, R184, c[0x0][0x2d0], -R7 ;  /* 0x0000b400b8047a23 */ /* 0x002fcc0000010807 */
[C---:B------:R-:W-:Y:S01]  /*6670*/  HMMA.16816.F32.BF16 R84, R8.reuse, R86, R36 ;  /* 0x000000560854723c */ /* 0x040fe20000041824 */
[----:B------:R-:W1:Y:S01]  /*6680*/  LDSM.16.MT88.4 R36, [R216+0x2100] ;  /* 0x00210000d824783b */ /* 0x000e620000004200 */
[----:B------:R4:W5:Y:S06]  /*6690*/  MUFU.EX2 R184, R4 ;  /* 0x0000000400b87308 */ /* 0x00096c0000000800 */
[C---:B------:R-:W-:Y:S01]  /*66a0*/  HMMA.16816.F32.BF16 R92, R8.reuse, R94, R32 ;  /* 0x0000005e085c723c */ /* 0x040fe20000041820 */
[----:B------:R-:W1:Y:S07]  /*66b0*/  LDSM.16.MT88.4 R32, [R214+0x2100] ;  /* 0x00210000d620783b */ /* 0x000e6e0000004200 */
[----:B------:R-:W-:Y:S01]  /*66c0*/  HMMA.16816.F32.BF16 R12, R8, R88, R12 ;  /* 0x00000058080c723c */ /* 0x000fe2000004180c */
[----:B----4-:R-:W-:-:S04]  /*66d0*/  FFMA.FTZ R4, R185, c[0x0][0x2d0], -R7 ;  /* 0x0000b400b9047a23 */ /* 0x010fc80000010807 */
[----:B------:R4:W-:Y:S03]  /*66e0*/  MUFU.EX2 R137, R4 ;  /* 0x0000000400897308 */ /* 0x0009e60000000800 */
[----:B------:R-:W-:Y:S01]  /*66f0*/  HMMA.16816.F32.BF16 R88, R8, R90, R20 ;  /* 0x0000005a0858723c */ /* 0x000fe20000041814 */
[----:B------:R-:W1:Y:S06]  /*6700*/  LDSM.16.MT88.4 R20, [R216+0x2900] ;  /* 0x00290000d814783b */ /* 0x000e6c0000004200 */
[----:B--2---:R-:W-:-:S02]  /*6710*/  F2FP.BF16.PACK_AB R8, R206, R234 ;  /* 0x000000eace08723e */ /* 0x004fc400000010ff */
[----:B-----5:R-:W-:Y:S01]  /*6720*/  F2FP.BF16.PACK_AB R10, R184, R178 ;  /* 0x000000b2b80a723e */ /* 0x020fe200000010ff */
[----:B----4-:R-:W-:-:S04]  /*6730*/  FFMA.FTZ R4, R186, c[0x0][0x2d0], -R7 ;  /* 0x0000b400ba047a23 */ /* 0x010fc80000010807 */
[----:B------:R2:W4:Y:S02]  /*6740*/  MUFU.EX2 R83, R4 ;  /* 0x0000000400537308 */ /* 0x0005240000000800 */
[----:B--2---:R-:W-:Y:S01]  /*6750*/  FFMA.FTZ R4, R169, c[0x0][0x2d0], -R6 ;  /* 0x0000b400a9047a23 */ /* 0x004fe20000010806 */
[----:B----4-:R-:W-:-:S05]  /*6760*/  F2FP.BF16.PACK_AB R128, R83, R137 ;  /* 0x000000895380723e */ /* 0x010fca00000010ff */
[----:B------:R2:W-:Y:S02]  /*6770*/  MUFU.EX2 R82, R4 ;  /* 0x0000000400527308 */ /* 0x0005e40000000800 */
[----:B--2---:R-:W-:Y:S02]  /*6780*/  FFMA.FTZ R4, R177, c[0x0][0x2d0], -R6 ;  /* 0x0000b400b1047a23 */ /* 0x004fe40000010806 */
[----:B------:R-:W-:-:S04]  /*6790*/  IMAD.MOV.U32 R177, RZ, RZ, R73 ;  /* 0x000000ffffb17224 */ /* 0x000fc800078e0049 */
[----:B------:R2:W4:Y:S02]  /*67a0*/  MUFU.EX2 R81, R4 ;  /* 0x0000000400517308 */ /* 0x0005240000000800 */
[----:B--2---:R-:W-:Y:S01]  /*67b0*/  FFMA.FTZ R4, R171, c[0x0][0x2d0], -R6 ;  /* 0x0000b400ab047a23 */ /* 0x004fe20000010806 */
[----:B----4-:R-:W-:-:S05]  /*67c0*/  F2FP.BF16.PACK_AB R9, R81, R82 ;  /* 0x000000525109723e */ /* 0x010fca00000010ff */
[----:B------:R2:W-:Y:S02]  /*67d0*/  MUFU.EX2 R80, R4 ;  /* 0x0000000400507308 */ /* 0x0005e40000000800 */
[----:B--2---:R-:W-:Y:S02]  /*67e0*/  FFMA.FTZ R4, R179, c[0x0][0x2d0], -R6 ;  /* 0x0000b400b3047a23 */ /* 0x004fe40000010806 */
[----:B------:R-:W-:-:S04]  /*67f0*/  IMAD.MOV.U32 R179, RZ, RZ, R71 ;  /* 0x000000ffffb37224 */ /* 0x000fc800078e0047 */
[----:B------:R2:W4:Y:S02]  /*6800*/  MUFU.EX2 R78, R4 ;  /* 0x00000004004e7308 */ /* 0x0005240000000800 */
[--C-:B--2---:R-:W-:Y:S01]  /*6810*/  FFMA.FTZ R4, R194, c[0x0][0x2d0], -R7.reuse ;  /* 0x0000b400c2047a23 */ /* 0x104fe20000010807 */
[----:B----4-:R-:W-:Y:S01]  /*6820*/  F2FP.BF16.PACK_AB R11, R78, R80 ;  /* 0x000000504e0b723e */ /* 0x010fe200000010ff */
[----:B------:R-:W-:-:S04]  /*6830*/  FFMA.FTZ R7, R196, c[0x0][0x2d0], -R7 ;  /* 0x0000b400c4077a23 */ /* 0x000fc80000010807 */
[----:B------:R2:W-:Y:S01]  /*6840*/  MUFU.EX2 R79, R4 ;  /* 0x00000004004f7308 */ /* 0x0005e20000000800 */
[----:B------:R-:W-:Y:S02]  /*6850*/  IMAD.MOV.U32 R196, RZ, RZ, R63 ;  /* 0x000000ffffc47224 */ /* 0x000fe400078e003f */
[----:B------:R-:W-:Y:S01]  /*6860*/  IMAD.MOV.U32 R63, RZ, RZ, R54 ;  /* 0x000000ffff3f7224 */ /* 0x000fe200078e0036 */
[C---:B---3--:R-:W-:Y:S01]  /*6870*/  HMMA.16816.F32.BF16 R140, R8.reuse, R40, R140 ;  /* 0x00000028088c723c */ /* 0x048fe2000004188c */
[----:B------:R-:W-:Y:S02]  /*6880*/  IMAD.MOV.U32 R54, RZ, RZ, R55 ;  /* 0x000000ffff367224 */ /* 0x000fe400078e0037 */
[----:B------:R-:W-:Y:S02]  /*6890*/  IMAD.MOV.U32 R55, RZ, RZ, R122 ;  /* 0x000000ffff377224 */ /* 0x000fe400078e007a */
[----:B------:R-:W-:Y:S02]  /*68a0*/  IMAD.MOV.U32 R122, RZ, RZ, R52 ;  /* 0x000000ffff7a7224 */ /* 0x000fe400078e0034 */
[----:B------:R-:W-:Y:S01]  /*68b0*/  IMAD.MOV.U32 R52, RZ, RZ, R53 ;  /* 0x000000ffff347224 */ /* 0x000fe200078e0035 */
[----:B------:R-:W-:Y:S01]  /*68c0*/  HMMA.16816.F32.BF16 R152, R8, R42, R152 ;  /* 0x0000002a0898723c */ /* 0x000fe20000041898 */
[----:B------:R-:W-:-:S02]  /*68d0*/  IMAD.MOV.U32 R53, RZ, RZ, R77 ;  /* 0x000000ffff357224 */ /* 0x000fc400078e004d */
[----:B------:R-:W-:Y:S01]  /*68e0*/  IMAD.MOV.U32 R194, RZ, RZ, R70 ;  /* 0x000000ffffc27224 */ /* 0x000fe200078e0046 */
[----:B------:R-:W3:Y:S01]  /*68f0*/  MUFU.EX2 R77, R7 ;  /* 0x00000007004d7308 */ /* 0x000ee20000000800 */
[----:B--2---:R-:W-:Y:S01]  /*6900*/  FFMA.FTZ R4, R187, c[0x0][0x2d0], -R6 ;  /* 0x0000b400bb047a23 */ /* 0x004fe20000010806 */
[----:B------:R-:W-:Y:S01]  /*6910*/  MOV R187, R168 ;  /* 0x000000a800bb7202 */ /* 0x000fe20000000f00 */
[----:B------:R-:W-:Y:S01]  /*6920*/  IMAD.MOV.U32 R168, RZ, RZ, R76 ;  /* 0x000000ffffa87224 */ /* 0x000fe200078e004c */
[----:B-1----:R-:W-:Y:S01]  /*6930*/  HMMA.16816.F32.BF16 R156, R8, R36, R156 ;  /* 0x00000024089c723c */ /* 0x002fe2000004189c */
[----:B------:R-:W-:Y:S02]  /*6940*/  IMAD.MOV.U32 R185, RZ, RZ, R55 ;  /* 0x000000ffffb97224 */ /* 0x000fe400078e0037 */
[----:B------:R-:W-:Y:S01]  /*6950*/  IMAD.MOV.U32 R186, RZ, RZ, R122 ;  /* 0x000000ffffba7224 */ /* 0x000fe200078e007a */
[----:B------:R1:W-:Y:S01]  /*6960*/  MUFU.EX2 R76, R4 ;  /* 0x00000004004c7308 */ /* 0x0003e20000000800 */
[----:B------:R-:W-:-:S03]  /*6970*/  IMAD.MOV.U32 R122, RZ, RZ, R67 ;  /* 0x000000ffff7a7224 */ /* 0x000fc600078e0043 */
[----:B------:R-:W-:Y:S01]  /*6980*/  HMMA.16816.F32.BF16 R104, R8, R38, R104 ;  /* 0x000000260868723c */ /* 0x000fe20000041868 */
[----:B---3--:R-:W-:-:S07]  /*6990*/  F2FP.BF16.PACK_AB R130, R77, R79 ;  /* 0x0000004f4d82723e */ /* 0x008fce00000010ff */
[C---:B------:R-:W-:Y:S01]  /*69a0*/  HMMA.16816.F32.BF16 R164, R8.reuse, R32, R164 ;  /* 0x0000002008a4723c */ /* 0x040fe200000418a4 */
[--C-:B-1----:R-:W-:Y:S02]  /*69b0*/  FFMA.FTZ R4, R190, c[0x0][0x2d0], -R6.reuse ;  /* 0x0000b400be047a23 */ /* 0x102fe40000010806 */
[----:B------:R-:W-:Y:S02]  /*69c0*/  IMAD.MOV.U32 R190, RZ, RZ, R63 ;  /* 0x000000ffffbe7224 */ /* 0x000fe400078e003f */
[----:B------:R1:W2:Y:S01]  /*69d0*/  MUFU.EX2 R75, R4 ;  /* 0x00000004004b7308 */ /* 0x0002a20000000800 */
[----:B------:R-:W-:Y:S02]  /*69e0*/  IMAD.MOV.U32 R63, RZ, RZ, R53 ;  /* 0x000000ffff3f7224 */ /* 0x000fe400078e0035 */
[C---:B------:R-:W-:Y:S08]  /*69f0*/  HMMA.16816.F32.BF16 R112, R8.reuse, R34, R112 ;  /* 0x000000220870723c */ /* 0x040ff00000041870 */
[----:B------:R-:W-:Y:S01]  /*6a00*/  HMMA.16816.F32.BF16 R116, R8, R28, R116 ;  /* 0x0000001c0874723c */ /* 0x000fe20000041874 */
[--C-:B-1----:R-:W-:Y:S01]  /*6a10*/  FFMA.FTZ R4, R191, c[0x0][0x2d0], -R6.reuse ;  /* 0x0000b400bf047a23 */ /* 0x102fe20000010806 */
[----:B--2---:R-:W-:Y:S01]  /*6a20*/  F2FP.BF16.PACK_AB R129, R75, R76 ;  /* 0x0000004c4b81723e */ /* 0x004fe200000010ff */
[----:B------:R-:W-:-:S05]  /*6a30*/  FFMA.FTZ R6, R193, c[0x0][0x2d0], -R6 ;  /* 0x0000b400c1067a23 */ /* 0x000fca0000010806 */
[----:B------:R-:W-:Y:S01]  /*6a40*/  HMMA.16816.F32.BF16 R8, R8, R30, R24 ;  /* 0x0000001e0808723c */ /* 0x000fe20000041818 */
[----:B------:R1:W-:Y:S01]  /*6a50*/  MUFU.EX2 R74, R4 ;  /* 0x00000004004a7308 */ /* 0x0003e20000000800 */
[----:B------:R-:W-:Y:S02]  /*6a60*/  IMAD.MOV.U32 R193, RZ, RZ, R72 ;  /* 0x000000ffffc17224 */ /* 0x000fe400078e0048 */
[----:B------:R-:W-:-:S05]  /*6a70*/  IMAD.MOV.U32 R191, RZ, RZ, R54 ;  /* 0x000000ffffbf7224 */ /* 0x000fca00078e0036 */
[----:B------:R-:W2:Y:S01]  /*6a80*/  MUFU.EX2 R73, R6 ;  /* 0x0000000600497308 */ /* 0x000ea20000000800 */
[----:B-1----:R-:W-:Y:S02]  /*6a90*/  FFMA.FTZ R4, R188, c[0x0][0x2d0], -R2 ;  /* 0x0000b400bc047a23 */ /* 0x002fe40000010802 */
[----:B------:R-:W-:-:S05]  /*6aa0*/  IMAD.MOV.U32 R188, RZ, RZ, R168 ;  /* 0x000000ffffbc7224 */ /* 0x000fca00078e00a8 */
[----:B------:R1:W-:Y:S01]  /*6ab0*/  MUFU.EX2 R72, R4 ;  /* 0x0000000400487308 */ /* 0x0003e20000000800 */
[----:B------:R-:W3:Y:S01]  /*6ac0*/  LDSM.16.MT88.4 R168, [R214+0x2900] ;  /* 0x00290000d6a8783b */ /* 0x000ee20000004200 */
[----:B--2---:R-:W-:-:S07]  /*6ad0*/  F2FP.BF16.PACK_AB R131, R73, R74 ;  /* 0x0000004a4983723e */ /* 0x004fce00000010ff */
[----:B------:R-:W-:Y:S01]  /*6ae0*/  HMMA.16816.F32.BF16 R140, R128, R16, R140 ;  /* 0x00000010808c723c */ /* 0x000fe2000004188c */
[----:B-1----:R-:W-:Y:S02]  /*6af0*/  FFMA.FTZ R4, R189, c[0x0][0x2d0], -R2 ;  /* 0x0000b400bd047a23 */ /* 0x002fe40000010802 */
[----:B------:R-:W-:-:S05]  /*6b00*/  IMAD.MOV.U32 R189, RZ, RZ, R60 ;  /* 0x000000ffffbd7224 */ /* 0x000fca00078e003c */
[C---:B------:R-:W-:Y:S01]  /*6b10*/  HMMA.16816.F32.BF16 R152, R128.reuse, R18, R152 ;  /* 0x000000128098723c */ /* 0x040fe20000041898 */
[----:B------:R1:W-:Y:S07]  /*6b20*/  MUFU.EX2 R71, R4 ;  /* 0x0000000400477308 */ /* 0x0003ee0000000800 */
[C---:B------:R-:W-:Y:S08]  /*6b30*/  HMMA.16816.F32.BF16 R156, R128.reuse, R20, R156 ;  /* 0x00000014809c723c */ /* 0x040ff0000004189c */
[----:B------:R-:W-:Y:S01]  /*6b40*/  HMMA.16816.F32.BF16 R104, R128, R22, R104 ;  /* 0x000000168068723c */ /* 0x000fe20000041868 */
[----:B-1----:R-:W-:-:S02]  /*6b50*/  FFMA.FTZ R4, R192, c[0x0][0x2d0], -R2 ;  /* 0x0000b400c0047a23 */ /* 0x002fc40000010802 */
[----:B------:R-:W-:Y:S02]  /*6b60*/  IMAD.MOV.U32 R192, RZ, RZ, R61 ;  /* 0x000000ffffc07224 */ /* 0x000fe400078e003d */
[----:B------:R1:W-:Y:S03]  /*6b70*/  MUFU.EX2 R70, R4 ;  /* 0x0000000400467308 */ /* 0x0003e60000000800 */
[C---:B---3--:R-:W-:Y:S08]  /*6b80*/  HMMA.16816.F32.BF16 R164, R128.reuse, R168, R164 ;  /* 0x000000a880a4723c */ /* 0x048ff000000418a4 */
[----:B------:R-:W-:Y:S01]  /*6b90*/  HMMA.16816.F32.BF16 R112, R128, R170, R112 ;  /* 0x000000aa8070723c */ /* 0x000fe20000041870 */
[----:B-1----:R-:W-:Y:S01]  /*6ba0*/  FFMA.FTZ R4, R195, c[0x0][0x2d0], -R2 ;  /* 0x0000b400c3047a23 */ /* 0x002fe20000010802 */
[----:B------:R-:W-:-:S02]  /*6bb0*/  MOV R195, R52 ;  /* 0x0000003400c37202 */ /* 0x000fc40000000f00 */
[----:B------:R-:W1:Y:S01]  /*6bc0*/  LDSM.16.MT88.4 R52, [R215+0x2900] ;  /* 0x00290000d734783b */ /* 0x000e620000004200 */
[----:B------:R2:W3:Y:S02]  /*6bd0*/  MUFU.EX2 R69, R4 ;  /* 0x0000000400457308 */ /* 0x0004e40000000800 */
[----:B--2---:R-:W-:Y:S01]  /*6be0*/  FFMA.FTZ R4, R146, c[0x0][0x2d0], -R0 ;  /* 0x0000b40092047a23 */ /* 0x004fe20000010800 */
[----:B---3--:R-:W-:-:S05]  /*6bf0*/  F2FP.BF16.PACK_AB R6, R69, R70 ;  /* 0x000000464506723e */ /* 0x008fca00000010ff */
[----:B------:R2:W-:Y:S02]  /*6c00*/  MUFU.EX2 R67, R4 ;  /* 0x0000000400437308 */ /* 0x0005e40000000800 */
[----:B--2---:R-:W-:Y:S01]  /*6c10*/  FFMA.FTZ R4, R147, c[0x0][0x2d0], -R0 ;  /* 0x0000b40093047a23 */ /* 0x004fe20000010800 */
[C---:B-1----:R-:W-:Y:S05]  /*6c20*/  HMMA.16816.F32.BF16 R116, R128.reuse, R52, R116 ;  /* 0x000000348074723c */ /* 0x042fea0000041874 */
[----:B------:R1:W2:Y:S03]  /*6c30*/  MUFU.EX2 R68, R4 ;  /* 0x0000000400447308 */ /* 0x0002a60000000800 */
[----:B------:R-:W-:Y:S07]  /*6c40*/  HMMA.16816.F32.BF16 R128, R128, R54, R8 ;  /* 0x000000368080723c */ /* 0x000fee0000041808 */
[----:B------:R-:W-:-:S02]  /*6c50*/  FFMA.FTZ R8, R197, c[0x0][0x2d0], -R2 ;  /* 0x0000b400c5087a23 */ /* 0x000fc40000010802 */
[----:B-1----:R-:W-:Y:S01]  /*6c60*/  FFMA.FTZ R4, R144, c[0x0][0x2d0], -R0 ;  /* 0x0000b40090047a23 */ /* 0x002fe20000010800 */
[----:B--2---:R-:W-:-:S03]  /*6c70*/  F2FP.BF16.PACK_AB R5, R68, R67 ;  /* 0x000000434405723e */ /* 0x004fc600000010ff */
[----:B------:R1:W-:Y:S02]  /*6c80*/  MUFU.EX2 R61, R4 ;  /* 0x00000004003d7308 */ /* 0x0003e40000000800 */
[----:B-1----:R-:W-:-:S06]  /*6c90*/  FFMA.FTZ R4, R145, c[0x0][0x2d0], -R0 ;  /* 0x0000b40091047a23 */ /* 0x002fcc0000010800 */
[----:B------:R1:W2:Y:S02]  /*6ca0*/  MUFU.EX2 R60, R4 ;  /* 0x00000004003c7308 */ /* 0x0002a40000000800 */
[----:B-1----:R-:W-:Y:S02]  /*6cb0*/  F2FP.BF16.PACK_AB R4, R71, R72 ;  /* 0x000000484704723e */ /* 0x002fe400000010ff */
[----:B--2---:R-:W-:-:S07]  /*6cc0*/  F2FP.BF16.PACK_AB R7, R60, R61 ;  /* 0x0000003d3c07723e */ /* 0x004fce00000010ff */
[C---:B------:R-:W-:Y:S01]  /*6cd0*/  HMMA.16816.F32.BF16 R108, R4.reuse, R48, R108 ;  /* 0x00000030046c723c */ /* 0x040fe2000004186c */
[----:B------:R1:W-:Y:S07]  /*6ce0*/  MUFU.EX2 R49, R8 ;  /* 0x0000000800317308 */ /* 0x0003ee0000000800 */
[C---:B------:R-:W-:Y:S08]  /*6cf0*/  HMMA.16816.F32.BF16 R24, R4.reuse, R50, R92 ;  /* 0x000000320418723c */ /* 0x040ff0000004185c */
[----:B------:R-:W-:Y:S01]  /*6d00*/  HMMA.16816.F32.BF16 R144, R4, R148, R44 ;  /* 0x000000940490723c */ /* 0x000fe2000004182c */
[----:B-1----:R-:W-:-:S04]  /*6d10*/  FFMA.FTZ R8, R198, c[0x0][0x2d0], -R2 ;  /* 0x0000b400c6087a23 */ /* 0x002fc80000010802 */
[----:B------:R1:W-:Y:S03]  /*6d20*/  MUFU.EX2 R50, R8 ;  /* 0x0000000800327308 */ /* 0x0003e60000000800 */
[C---:B------:R-:W-:Y:S07]  /*6d30*/  HMMA.16816.F32.BF16 R148, R4.reuse, R150, R96 ;  /* 0x000000960494723c */ /* 0x040fee0000041860 */
[----:B------:R-:W-:Y:S01]  /*6d40*/  IMAD.MOV.U32 R98, RZ, RZ, R62 ;  /* 0x000000ffff627224 */ /* 0x000fe200078e003e */
[----:B------:R-:W-:Y:S01]  /*6d50*/  HMMA.16816.F32.BF16 R160, R4, R100, R160 ;  /* 0x0000006404a0723c */ /* 0x000fe200000418a0 */
[----:B------:R-:W-:-:S02]  /*6d60*/  IMAD.MOV.U32 R97, RZ, RZ, R63 ;  /* 0x000000ffff617224 */ /* 0x000fc400078e003f */
[----:B------:R-:W-:Y:S02]  /*6d70*/  IMAD.MOV.U32 R96, RZ, RZ, R66 ;  /* 0x000000ffff607224 */ /* 0x000fe400078e0042 */
[--C-:B-1----:R-:W-:Y:S02]  /*6d80*/  FFMA.FTZ R8, R199, c[0x0][0x2d0], -R2.reuse ;  /* 0x0000b400c7087a23 */ /* 0x102fe40000010802 */
[----:B------:R-:W-:Y:S01]  /*6d90*/  IMAD.MOV.U32 R99, RZ, RZ, R127 ;  /* 0x000000ffff637224 */ /* 0x000fe200078e007f */
[C---:B------:R-:W-:Y:S01]  /*6da0*/  HMMA.16816.F32.BF16 R100, R4.reuse, R102, R84 ;  /* 0x000000660464723c */ /* 0x040fe20000041854 */
[----:B------:R1:W-:Y:S06]  /*6db0*/  MUFU.EX2 R62, R8 ;  /* 0x00000008003e7308 */ /* 0x0003ec0000000800 */
[----:B------:R-:W-:Y:S01]  /*6dc0*/  IMAD.MOV.U32 R87, RZ, RZ, R65 ;  /* 0x000000ffff577224 */ /* 0x000fe200078e0041 */
[----:B------:R-:W-:Y:S01]  /*6dd0*/  HMMA.16816.F32.BF16 R12, R4, R56, R12 ;  /* 0x00000038040c723c */ /* 0x000fe2000004180c */
[----:B-1----:R-:W-:-:S04]  /*6de0*/  FFMA.FTZ R8, R200, c[0x0][0x2d0], -R2 ;  /* 0x0000b400c8087a23 */ /* 0x002fc80000010802 */
[----:B------:R1:W-:Y:S02]  /*6df0*/  MUFU.EX2 R63, R8 ;  /* 0x00000008003f7308 */ /* 0x0003e40000000800 */
[----:B-1----:R-:W-:-:S06]  /*6e00*/  FFMA.FTZ R8, R201, c[0x0][0x2d0], -R2 ;  /* 0x0000b400c9087a23 */ /* 0x002fcc0000010802 */
        /* <DEDUP_REMOVED lines=8> */
[----:B-1----:R-:W-:-:S06]  /*6e90*/  FFMA.FTZ R8, R172, c[0x0][0x2d0], -R0 ;  /* 0x0000b400ac087a23 */ /* 0x002fcc0000010800 */
[----:B------:R1:W-:Y:S02]  /*6ea0*/  MUFU.EX2 R51, R8 ;  /* 0x0000000800337308 */ /* 0x0003e40000000800 */
[----:B-1----:R-:W-:-:S06]  /*6eb0*/  FFMA.FTZ R8, R139, c[0x0][0x2d0], -R0 ;  /* 0x0000b4008b087a23 */ /* 0x002fcc0000010800 */
[----:B------:R1:W3:Y:S02]  /*6ec0*/  MUFU.EX2 R47, R8 ;  /* 0x00000008002f7308 */ /* 0x0002e40000000800 */
[--C-:B-1----:R-:W-:Y:S02]  /*6ed0*/  FFMA.FTZ R8, R204, c[0x0][0x2d0], -R2.reuse ;  /* 0x0000b400cc087a23 */ /* 0x102fe40000010802 */
[----:B------:R-:W-:-:S04]  /*6ee0*/  FFMA.FTZ R2, R203, c[0x0][0x2d0], -R2 ;  /* 0x0000b400cb027a23 */ /* 0x000fc80000010802 */
[----:B------:R1:W-:Y:S08]  /*6ef0*/  MUFU.EX2 R56, R8 ;  /* 0x0000000800387308 */ /* 0x0003f00000000800 */
[----:B------:R4:W5:Y:S01]  /*6f00*/  MUFU.EX2 R48, R2 ;  /* 0x0000000200307308 */ /* 0x0009620000000800 */
[----:B-1----:R-:W-:Y:S07]  /*6f10*/  HMMA.16816.F32.BF16 R8, R4, R58, R88 ;  /* 0x0000003a0408723c */ /* 0x002fee0000041858 */
[----:B------:R-:W-:Y:S01]  /*6f20*/  F2FP.BF16.PACK_AB R4, R50, R49 ;  /* 0x000000313204723e */ /* 0x000fe200000010ff */
[----:B----4-:R-:W-:Y:S01]  /*6f30*/  FFMA.FTZ R2, R173, c[0x0][0x2d0], -R0 ;  /* 0x0000b400ad027a23 */ /* 0x010fe20000010800 */
[----:B------:R-:W-:-:S02]  /*6f40*/  F2FP.BF16.PACK_AB R6, R63, R62 ;  /* 0x0000003e3f06723e */ /* 0x000fc400000010ff */
[----:B--2---:R-:W-:Y:S01]  /*6f50*/  F2FP.BF16.PACK_AB R5, R45, R44 ;  /* 0x0000002c2d05723e */ /* 0x004fe200000010ff */
[----:B------:R1:W-:Y:S01]  /*6f60*/  MUFU.EX2 R46, R2 ;  /* 0x00000002002e7308 */ /* 0x0003e20000000800 */
[----:B---3--:R-:W-:Y:S02]  /*6f70*/  F2FP.BF16.PACK_AB R7, R47, R51 ;  /* 0x000000332f07723e */ /* 0x008fe400000010ff */
[----:B-----5:R-:W-:-:S05]  /*6f80*/  F2FP.BF16.PACK_AB R126, R48, R56 ;  /* 0x00000038307e723e */ /* 0x020fca00000010ff */
[----:B------:R-:W-:Y:S01]  /*6f90*/  HMMA.16816.F32.BF16 R144, R4, R40, R144 ;  /* 0x000000280490723c */ /* 0x000fe20000041890 */
[----:B-1----:R-:W-:-:S07]  /*6fa0*/  FFMA.FTZ R2, R174, c[0x0][0x2d0], -R0 ;  /* 0x0000b400ae027a23 */ /* 0x002fce0000010800 */
[C---:B------:R-:W-:Y:S01]  /*6fb0*/  HMMA.16816.F32.BF16 R160, R4.reuse, R36, R160 ;  /* 0x0000002404a0723c */ /* 0x040fe200000418a0 */
[----:B------:R1:W2:Y:S07]  /*6fc0*/  MUFU.EX2 R41, R2 ;  /* 0x0000000200297308 */ /* 0x0002ae0000000800 */
[C---:B------:R-:W-:Y:S08]  /*6fd0*/  HMMA.16816.F32.BF16 R148, R4.reuse, R42, R148 ;  /* 0x0000002a0494723c */ /* 0x040ff00000041894 */
[----:B------:R-:W-:Y:S01]  /*6fe0*/  HMMA.16816.F32.BF16 R100, R4, R38, R100 ;  /* 0x000000260464723c */ /* 0x000fe20000041864 */
[--C-:B-1----:R-:W-:Y:S01]  /*6ff0*/  FFMA.FTZ R2, R175, c[0x0][0x2d0], -R0.reuse ;  /* 0x0000b400af027a23 */ /* 0x102fe20000010800 */
[----:B--2---:R-:W-:Y:S01]  /*7000*/  F2FP.BF16.PACK_AB R125, R41, R46 ;  /* 0x0000002e297d723e */ /* 0x004fe200000010ff */
[----:B------:R-:W-:-:S02]  /*7010*/  FFMA.FTZ R0, R176, c[0x0][0x2d0], -R0 ;  /* 0x0000b400b0007a23 */ /* 0x000fc40000010800 */
        /* <DEDUP_REMOVED lines=124> */
.L_x_2093:
[----:B------:R-:W-:Y:S02]  /*77e0*/  UISETP.NE.AND UP0, UPT, UR6, 0x1, UPT ;  /* 0x000000010600788c */ /* 0x000fe4000bf05270 */
[----:B------:R-:W-:Y:S02]  /*77f0*/  ULDC.64 UR4, c[0x0][0x330] ;  /* 0x0000cc0000047ab9 */ /* 0x000fe40000000a00 */
[----:B------:R-:W-:-:S07]  /*7800*/  UIMAD.WIDE.U32 UR16, UR14, UR4, URZ ;  /* 0x000000040e1072a5 */ /* 0x000fce000f8e003f */
[----:B------:R-:W-:Y:S02]  /*7810*/  @UP0 UMOV UR15, UR17 ;  /* 0x00000011000f0c82 */ /* 0x000fe40008000000 */
[----:B------:R-:W-:Y:S02]  /*7820*/  @UP0 USHF.R.U32.HI UR14, URZ, UR5, UR15 ;  /* 0x000000053f0e0299 */ /* 0x000fe4000801160f */
.L_x_2094:
[----:B------:R-:W-:Y:S02]  /*7830*/  ULDC UR4, c[0x0][0x32c] ;  /* 0x0000cb0000047ab9 */ /* 0x000fe40000000800 */
[----:B------:R-:W-:-:S04]  /*7840*/  UIMAD UR4, UR14, UR6, UR4 ;  /* 0x000000060e0472a4 */ /* 0x000fc8000f8e0204 */
[----:B------:R-:W-:-:S04]  /*7850*/  UISETP.LT.AND UP0, UPT, UR7, UR4, UPT ;  /* 0x000000040700728c */ /* 0x000fc8000bf01270 */
[----:B------:R-:W-:-:S03]  /*7860*/  USEL UR7, UR7, UR4, UP0 ;  /* 0x0000000407077287 */ /* 0x000fc60008000000 */
.L_x_2092:
        /* <DEDUP_REMOVED lines=19> */
.L_x_2112:
[----:B------:R-:W-:Y:S04]  /*79a0*/  DEPBAR.LE SB0, 0x0 ;  /* 0x000080000000791a */ /* 0x000fe80000000000 */
[----:B------:R-:W-:Y:S01]  /*79b0*/  BAR.SYNC.DEFER_BLOCKING 0x0 ;  /* 0x0000000000007b1d */ /* 0x000fe20000010000 */
[----:B------:R-:W-:Y:S05]  /*79c0*/  IMAD.MOV.U32 R230, RZ, RZ, c[0x0][0x1e0] ;  /* 0x00007800ffe67624 */ /* 0x000fea00078e00ff */
[----:B------:R-:W-:Y:S06]  /*79d0*/  LDSM.16.M88.4 R96, [R219+0x6100] ;  /* 0x00610000db60783b */ /* 0x000fec0000000200 */
[----:B------:R-:W2:Y:S06]  /*79e0*/  LDL R134, [R1] ;  /* 0x0000000001867983 */ /* 0x000eac0000100800 */
[----:B------:R-:W3:Y:S06]  /*79f0*/  LDSM.16.M88.4 R16, [R212+0x3100] ;  /* 0x00310000d410783b */ /* 0x000eec0000000200 */
[----:B------:R-:W4:Y:S06]  /*7a00*/  LDSM.16.M88.4 R92, [R219+0x8100] ;  /* 0x00810000db5c783b */ /* 0x000f2c0000000200 */
[----:B------:R-:W5:Y:S06]  /*7a10*/  LDL.64 R192, [R1+0x40] ;  /* 0x0000400001c07983 */ /* 0x000f6c0000100a00 */
[----:B------:R-:W5:Y:S06]  /*7a20*/  LDL.64 R132, [R1+0x48] ;  /* 0x0000480001847983 */ /* 0x000f6c0000100a00 */
[----:B-1----:R-:W1:Y:S06]  /*7a30*/  LDSM.16.M88.4 R32, [R212+0x3900] ;  /* 0x00390000d420783b */ /* 0x002e6c0000000200 */
[----:B------:R-:W5:Y:S06]  /*7a40*/  LDL.64 R234, [R1+0x28] ;  /* 0x0000280001ea7983 */ /* 0x000f6c0000100a00 */
[----:B------:R-:W1:Y:S01]  /*7a50*/  LDSM.16.M88.4 R48, [R212+0x4100] ;  /* 0x00410000d430783b */ /* 0x000e620000000200 */
[-C--:B---3--:R-:W-:Y:S05]  /*7a60*/  HMMA.16816.F32.BF16 R4, R96, R16.reuse, RZ ;  /* 0x000000106004723c */ /* 0x088fea00000418ff */
[----:B------:R-:W3:Y:S03]  /*7a70*/  LDL.64 R232, [R1+0x38] ;  /* 0x0000380001e87983 */ /* 0x000ee60000100a00 */
[C---:B----4-:R-:W-:Y:S03]  /*7a80*/  HMMA.16816.F32.BF16 R8, R92.reuse, R16, RZ ;  /* 0x000000105c08723c */ /* 0x050fe600000418ff */
[----:B------:R-:W4:Y:S06]  /*7a90*/  LDSM.16.M88.4 R64, [R212+0x4900] ;  /* 0x00490000d440783b */ /* 0x000f2c0000000200 */
[----:B------:R-:W3:Y:S01]  /*7aa0*/  LDL R139, [R1+0x24] ;  /* 0x00002400018b7983 */ /* 0x000ee20000100800 */
[-C--:B------:R-:W-:Y:S05]  /*7ab0*/  HMMA.16816.F32.BF16 R12, R92, R18.reuse, RZ ;  /* 0x000000125c0c723c */ /* 0x080fea00000418ff */
[----:B------:R-:W4:Y:S03]  /*7ac0*/  LDSM.16.M88.4 R80, [R212+0x5100] ;  /* 0x00510000d450783b */ /* 0x000f260000000200 */
[C---:B------:R-:W-:Y:S03]  /*7ad0*/  HMMA.16816.F32.BF16 R16, R96.reuse, R18, RZ ;  /* 0x000000126010723c */ /* 0x040fe600000418ff */
[----:B------:R-:W4:Y:S05]  /*7ae0*/  LDSM.16.M88.4 R172, [R212+0x5900] ;  /* 0x00590000d4ac783b */ /* 0x000f2a0000000200 */
[-C--:B-1----:R-:W-:Y:S01]  /*7af0*/  HMMA.16816.F32.BF16 R20, R96, R32.reuse, RZ ;  /* 0x000000206014723c */ /* 0x082fe200000418ff */
[----:B------:R-:W-:Y:S06]  /*7b00*/  LDSM.16.M88.4 R176, [R222+0x6100] ;  /* 0x00610000deb0783b */ /* 0x000fec0000000200 */
[----:B------:R-:W1:Y:S01]  /*7b10*/  LDSM.16.M88.4 R180, [R223] ;  /* 0x00000000dfb4783b */ /* 0x000e620000000200 */
[C---:B------:R-:W-:Y:S05]  /*7b20*/  HMMA.16816.F32.BF16 R24, R92.reuse, R32, RZ ;  /* 0x000000205c18723c */ /* 0x040fea00000418ff */
[----:B------:R-:W1:Y:S03]  /*7b30*/  LDSM.16.M88.4 R184, [R222+0x8100] ;  /* 0x00810000deb8783b */ /* 0x000e660000000200 */
[-C--:B------:R-:W-:Y:S03]  /*7b40*/  HMMA.16816.F32.BF16 R28, R92, R34.reuse, RZ ;  /* 0x000000225c1c723c */ /* 0x080fe600000418ff */
[----:B------:R-:W1:Y:S05]  /*7b50*/  LDSM.16.M88.4 R188, [R228] ;  /* 0x00000000e4bc783b */ /* 0x000e6a0000000200 */
[C---:B------:R-:W-:Y:S08]  /*7b60*/  HMMA.16816.F32.BF16 R32, R96.reuse, R34, RZ ;  /* 0x000000226020723c */ /* 0x040ff000000418ff */
[-C--:B------:R-:W-:Y:S08]  /*7b70*/  HMMA.16816.F32.BF16 R36, R96, R48.reuse, RZ ;  /* 0x000000306024723c */ /* 0x080ff000000418ff */
[C---:B------:R-:W-:Y:S08]  /*7b80*/  HMMA.16816.F32.BF16 R40, R92.reuse, R48, RZ ;  /* 0x000000305c28723c */ /* 0x040ff000000418ff */
        /* <DEDUP_REMOVED lines=14> */
[----:B------:R-:W4:Y:S07]  /*7c70*/  LDSM.16.M88.4 R172, [R227] ;  /* 0x00000000e3ac783b */ /* 0x000f2e0000000200 */
[-C--:B-1----:R-:W-:Y:S08]  /*7c80*/  HMMA.16816.F32.BF16 R4, R176, R180.reuse, R4 ;  /* 0x000000b4b004723c */ /* 0x082ff00000041804 */
        /* <DEDUP_REMOVED lines=8> */
[----:B------:R-:W3:Y:S03]  /*7d10*/  LDSM.16.M88.4 R188, [R225] ;  /* 0x00000000e1bc783b */ /* 0x000ee60000000200 */
[----:B--2---:R-:W-:Y:S04]  /*7d20*/  ISETP.GT.AND P0, PT, R134, R229, PT ;  /* 0x000000e58600720c */ /* 0x004fe80003f04270 */
[-C--:B----4-:R-:W-:Y:S08]  /*7d30*/  HMMA.16816.F32.BF16 R36, R176, R172.reuse, R36 ;  /* 0x000000acb024723c */ /* 0x090ff00000041824 */
[C---:B------:R-:W-:Y:S04]  /*7d40*/  HMMA.16816.F32.BF16 R40, R184.reuse, R172, R40 ;  /* 0x000000acb828723c */ /* 0x040fe80000041828 */
[----:B------:R-:W-:Y:S01]  /*7d50*/  @!P0 SHF.R.S32.HI R0, RZ, 0x1f, R229 ;  /* 0x0000001fff008819 */ /* 0x000fe200000114e5 */
[C---:B------:R-:W-:Y:S03]  /*7d60*/  @!P0 IMAD.WIDE.U32 R2, R229.reuse, c[0x0][0x208], RZ ;  /* 0x00008200e5028a25 */ /* 0x040fe600078e00ff */
[-C--:B------:R-:W-:Y:S04]  /*7d70*/  HMMA.16816.F32.BF16 R44, R184, R174.reuse, R44 ;  /* 0x000000aeb82c723c */ /* 0x080fe8000004182c */
[----:B------:R-:W-:Y:S02]  /*7d80*/  @!P0 IMAD R0, R0, c[0x0][0x208], RZ ;  /* 0x0000820000008a24 */ /* 0x000fe400078e02ff */
[----:B-----5:R-:W-:Y:S02]  /*7d90*/  @!P0 IMAD.MOV.U32 R133, RZ, RZ, R193 ;  /* 0x000000ffff858224 */ /* 0x020fe400078e00c1 */
[C---:B------:R-:W-:Y:S01]  /*7da0*/  HMMA.16816.F32.BF16 R48, R176.reuse, R174, R48 ;  /* 0x000000aeb030723c */ /* 0x040fe20000041830 */
[----:B------:R-:W2:Y:S03]  /*7db0*/  LDSM.16.M88.4 R192, [R224] ;  /* 0x00000000e0c0783b */ /* 0x000ea60000000200 */
[----:B------:R-:W-:Y:S02]  /*7dc0*/  @!P0 IMAD R0, R229, c[0x0][0x20c], R0 ;  /* 0x00008300e5008a24 */ /* 0x000fe400078e0200 */
[----:B------:R-:W-:Y:S02]  /*7dd0*/  @!P0 IMAD.WIDE.U32 R132, R2, 0x60, R132 ;  /* 0x0000006002848825 */ /* 0x000fe400078e0084 */
[-C--:B-1----:R-:W-:Y:S04]  /*7de0*/  HMMA.16816.F32.BF16 R52, R176, R180.reuse, R52 ;  /* 0x000000b4b034723c */ /* 0x082fe80000041834 */
[----:B------:R-:W-:Y:S01]  /*7df0*/  @!P0 IMAD.IADD R0, R3, 0x1, R0 ;  /* 0x0000000103008824 */ /* 0x000fe200078e0200 */
[----:B------:R-:W-:Y:S03]  /*7e00*/  @!P0 LEA R2, P1, R132, c[0x0][0x1f8], 0x1 ;  /* 0x00007e0084028a11 */ /* 0x000fe600078208ff */
[C---:B------:R-:W-:Y:S04]  /*7e10*/  HMMA.16816.F32.BF16 R56, R184.reuse, R180, R56 ;  /* 0x000000b4b838723c */ /* 0x040fe80000041838 */
[----:B------:R-:W-:Y:S01]  /*7e20*/  @!P0 IMAD R0, R0, 0x60, RZ ;  /* 0x0000006000008824 */ /* 0x000fe200078e02ff */
[----:B------:R-:W-:Y:S03]  /*7e30*/  @!P0 IADD3 R198, P2, R2, UR9, RZ ;  /* 0x0000000902c68c10 */ /* 0x000fe6000ff5e0ff */
[-C--:B------:R-:W-:Y:S04]  /*7e40*/  HMMA.16816.F32.BF16 R60, R184, R182.reuse, R60 ;  /* 0x000000b6b83c723c */ /* 0x080fe8000004183c */
[----:B------:R-:W-:Y:S04]  /*7e50*/  @!P0 IMAD.IADD R0, R133, 0x1, R0 ;  /* 0x0000000185008824 */ /* 0x000fe800078e0200 */
[C---:B------:R-:W-:Y:S04]  /*7e60*/  HMMA.16816.F32.BF16 R64, R176.reuse, R182, R64 ;  /* 0x000000b6b040723c */ /* 0x040fe80000041840 */
[----:B------:R-:W-:Y:S02]  /*7e70*/  @!P0 LEA.HI.X R3, R132, c[0x0][0x1fc], R0, 0x1, P1 ;  /* 0x00007f0084038a11 */ /* 0x000fe400008f0c00 */
[----:B------:R-:W-:Y:S02]  /*7e80*/  @!P0 IADD3 R196, P1, R198, UR9, RZ ;  /* 0x00000009c6c48c10 */ /* 0x000fe4000ff3e0ff */
[-C--:B---3--:R-:W-:Y:S01]  /*7e90*/  HMMA.16816.F32.BF16 R68, R176, R188.reuse, R68 ;  /* 0x000000bcb044723c */ /* 0x088fe20000041844 */
[----:B------:R-:W-:Y:S01]  /*7ea0*/  @!PT LDS RZ, [RZ] ;  /* 0x00000000fffff984 */ /* 0x000fe20000000800 */
[----:B------:R-:W-:Y:S01]  /*7eb0*/  @!PT LDS RZ, [RZ] ;  /* 0x00000000fffff984 */ /* 0x000fe20000000800 */
[----:B------:R-:W-:Y:S01]  /*7ec0*/  @!PT LDS RZ, [RZ] ;  /* 0x00000000fffff984 */ /* 0x000fe20000000800 */
[----:B------:R1:W-:Y:S03]  /*7ed0*/  @!P0 LDGSTS.E.BYPASS.LTC128B.128 [R231+0x100], [R2.64], !P6 ;  /* 0x0010000002e78fae */ /* 0x0003e6000f101d4c */
[----:B------:R-:W-:Y:S02]  /*7ee0*/  @!P0 IADD3.X R199, R3, UR8, RZ, P2, !PT ;  /* 0x0000000803c78c10 */ /* 0x000fe400097fe4ff */
[----:B------:R-:W-:Y:S02]  /*7ef0*/  @!P0 IADD3 R132, P3, R196, UR9, RZ ;  /* 0x00000009c4848c10 */ /* 0x000fe4000ff7e0ff */
[C---:B------:R-:W-:Y:S01]  /*7f00*/  HMMA.16816.F32.BF16 R72, R184.reuse, R188, R72 ;  /* 0x000000bcb848723c */ /* 0x040fe20000041848 */
[----:B------:R3:W-:Y:S03]  /*7f10*/  @!P0 LDGSTS.E.BYPASS.LTC128B.128 [R231+0x900], [R198.64], !P6 ;  /* 0x00900000c6e78fae */ /* 0x0007e6000f101d4c */
[----:B------:R-:W-:Y:S04]  /*7f20*/  @!P0 IADD3.X R197, R199, UR8, RZ, P1, !PT ;  /* 0x00000008c7c58c10 */ /* 0x000fe80008ffe4ff */
[-C--:B------:R-:W-:Y:S01]  /*7f30*/  HMMA.16816.F32.BF16 R76, R184, R190.reuse, R76 ;  /* 0x000000beb84c723c */ /* 0x080fe2000004184c */
[----:B------:R3:W-:Y:S03]  /*7f40*/  @!P0 LDGSTS.E.BYPASS.LTC128B.128 [R231+0x1100], [R196.64], !P6 ;  /* 0x01100000c4e78fae */ /* 0x0007e6000f101d4c */
[----:B------:R-:W-:Y:S02]  /*7f50*/  @!P0 IADD3.X R133, R197, UR8, RZ, P3, !PT ;  /* 0x00000008c5858c10 */ /* 0x000fe40009ffe4ff */
[----:B------:R-:W-:Y:S02]  /*7f60*/  PLOP3.LUT P3, PT, PT, PT, UP2, 0x80, 0x0 ;  /* 0x000000000000781c */ /* 0x000fe40003f6f028 */
[C---:B------:R-:W-:Y:S01]  /*7f70*/  HMMA.16816.F32.BF16 R80, R176.reuse, R190, R80 ;  /* 0x000000beb050723c */ /* 0x040fe20000041850 */
[----:B------:R4:W-:Y:S03]  /*7f80*/  @!P0 LDGSTS.E.BYPASS.LTC128B.128 [R231+0x1900], [R132.64], !P6 ;  /* 0x0190000084e78fae */ /* 0x0009e6000f101d4c */
[----:B-1----:R-:W-:Y:S04]  /*7f90*/  @!P0 IADD3 R2, P2, R132, UR9, RZ ;  /* 0x0000000984028c10 */ /* 0x002fe8000ff5e0ff */
[-C--:B--2---:R-:W-:Y:S04]  /*7fa0*/  HMMA.16816.F32.BF16 R84, R176, R192.reuse, R84 ;  /* 0x000000c0b054723c */ /* 0x084fe80000041854 */
[----:B------:R-:W-:Y:S02]  /*7fb0*/  @!P0 IADD3.X R3, R133, UR8, RZ, P2, !PT ;  /* 0x0000000885038c10 */ /* 0x000fe400097fe4ff */
[----:B------:R-:W-:Y:S02]  /*7fc0*/  @!P0 IADD3 R172, P1, R2, UR9, RZ ;  /* 0x0000000902ac8c10 */ /* 0x000fe4000ff3e0ff */
[C---:B------:R-:W-:Y:S01]  /*7fd0*/  HMMA.16816.F32.BF16 R88, R184.reuse, R192, R88 ;  /* 0x000000c0b858723c */ /* 0x040fe20000041858 */
[----:B------:R1:W-:Y:S03]  /*7fe0*/  @!P0 LDGSTS.E.BYPASS.LTC128B.128 [R231+0x2100], [R2.64], !P6 ;  /* 0x0210000002e78fae */ /* 0x0003e6000f101d4c */
[----:B------:R-:W-:Y:S04]  /*7ff0*/  @!P0 IADD3.X R173, R3, UR8, RZ, P1, !PT ;  /* 0x0000000803ad8c10 */ /* 0x000fe80008ffe4ff */
[-C--:B------:R-:W-:Y:S01]  /*8000*/  HMMA.16816.F32.BF16 R92, R184, R194.reuse, R92 ;  /* 0x000000c2b85c723c */ /* 0x080fe2000004185c */
[----:B------:R2:W-:Y:S02]  /*8010*/  @!P0 LDGSTS.E.BYPASS.LTC128B.128 [R231+0x2900], [R172.64], !P6 ;  /* 0x02900000ace78fae */ /* 0x0005e4000f101d4c */
[C---:B------:R-:W-:Y:S04]  /*8020*/  ISETP.GT.AND P0, PT, R229.reuse, R134, PT ;  /* 0x00000086e500720c */ /* 0x040fe80003f04270 */
[----:B---3--:R-:W-:Y:S01]  /*8030*/  LDSM.16.M88.4 R196, [R220+0x6100] ;  /* 0x00610000dcc4783b */ /* 0x008fe20000000200 */
[----:B------:R-:W-:Y:S05]  /*8040*/  HMMA.16816.F32.BF16 R96, R176, R194, R96 ;  /* 0x000000c2b060723c */ /* 0x000fea0000041860 */
[----:B------:R-:W3:Y:S03]  /*8050*/  LDSM.16.M88.4 R200, [R218+0x3100] ;  /* 0x00310000dac8783b */ /* 0x000ee60000000200 */
[----:B------:R-:W-:Y:S01]  /*8060*/  @P0 IMAD.SHL.U32 R134, R230, 0x20, RZ ;  /* 0x00000020e6860824 */ /* 0x000fe200078e00ff */
[----:B------:R-:W-:Y:S02]  /*8070*/  @P0 IADD3 R0, R229, -0x1, RZ ;  /* 0xffffffffe5000810 */ /* 0x000fe40007ffe0ff */
[----:B------:R-:W5:Y:S01]  /*8080*/  LDSM.16.M88.4 R204, [R220+0x8100] ;  /* 0x00810000dccc783b */ /* 0x000f620000000200 */
[----:B-1----:R-:W-:Y:S01]  /*8090*/  @P0 IMAD.MOV.U32 R3, RZ, RZ, R235 ;  /* 0x000000ffff030224 */ /* 0x002fe200078e00eb */
[----:B------:R-:W-:Y:S01]  /*80a0*/  @P0 SHF.R.S32.HI R2, RZ, 0x1f, R0 ;  /* 0x0000001fff020819 */ /* 0x000fe20000011400 */
[----:B----4-:R-:W-:Y:S03]  /*80b0*/  @P0 IMAD.WIDE.U32 R132, R0, c[0x0][0x1e0], RZ ;  /* 0x0000780000840a25 */ /* 0x010fe600078e00ff */
[----:B------:R-:W0:Y:S01]  /*80c0*/  LDGDEPBAR ;  /* 0x00000000000079af */ /* 0x000e220000000000 */
[----:B------:R-:W-:Y:S04]  /*80d0*/  @P0 IMAD R2, R2, c[0x0][0x1e0], RZ ;  /* 0x0000780002020a24 */ /* 0x000fe800078e02ff */
[----:B------:R-:W-:Y:S01]  /*80e0*/  @P0 IMAD R2, R0, c[0x0][0x1e4], R2 ;  /* 0x0000790000020a24 */ /* 0x000fe200078e0202 */
[----:B--2---:R-:W1:Y:S03]  /*80f0*/  LDSM.16.M88.4 R172, [R218+0x3900] ;  /* 0x00390000daac783b */ /* 0x004e660000000200 */
[----:B------:R-:W-:Y:S02]  /*8100*/  @P0 IMAD.IADD R0, R133, 0x1, R2 ;  /* 0x0000000185000824 */ /* 0x000fe400078e0202 */
[----:B------:R-:W-:Y:S01]  /*8110*/  @P0 IMAD.MOV.U32 R2, RZ, RZ, R232 ;  /* 0x000000ffff020224 */ /* 0x000fe200078e00e8 */
[----:B------:R-:W2:Y:S01]  /*8120*/  LDSM.16.M88.4 R180, [R218+0x4100] ;  /* 0x00410000dab4783b */ /* 0x000ea20000000200 */
[----:B------:R-:W-:Y:S02]  /*8130*/  @P0 IMAD R0, R0, 0x60, RZ ;  /* 0x0000006000000824 */ /* 0x000fe400078e02ff */
[----:B------:R-:W-:Y:S03]  /*8140*/  @P0 IMAD.WIDE.U32 R2, R132, 0x60, R2 ;  /* 0x0000006084020825 */ /* 0x000fe600078e0002 */
[----:B------:R-:W4:Y:S01]  /*8150*/  LDSM.16.M88.4 R184, [R218+0x4900] ;  /* 0x00490000dab8783b */ /* 0x000f220000000200 */
[----:B------:R-:W-:Y:S01]  /*8160*/  @P0 IMAD.IADD R0, R3, 0x1, R0 ;  /* 0x0000000103000824 */ /* 0x000fe200078e0200 */
[C---:B------:R-:W-:Y:S01]  /*8170*/  @P0 LEA R132, P1, R2.reuse, c[0x0][0x1c8], 0x1 ;  /* 0x0000720002840a11 */ /* 0x040fe200078208ff */
[----:B------:R-:W-:Y:S03]  /*8180*/  IMAD.MOV.U32 R232, RZ, RZ, c[0x0][0x1e4] ;  /* 0x00007900ffe87624 */ /* 0x000fe600078e00ff */
[----:B------:R-:W2:Y:S01]  /*8190*/  LDSM.16.M88.4 R176, [R218+0x5100] ;  /* 0x00510000dab0783b */ /* 0x000ea20000000200 */
[----:B------:R-:W-:Y:S02]  /*81a0*/  @P0 LEA.HI.X R133, R2, c[0x0][0x1cc], R0, 0x1, P1 ;  /* 0x0000730002850a11 */ /* 0x000fe400008f0c00 */
[-C--:B------:R-:W-:Y:S01]  /*81b0*/  @P0 IADD3 R2, P1, R132, R134.reuse, RZ ;  /* 0x0000008684020210 */ /* 0x080fe20007f3e0ff */
[-C--:B---3--:R-:W-:Y:S02]  /*81c0*/  HMMA.16816.F32.BF16 R4, R196, R200.reuse, R4 ;  /* 0x000000c8c404723c */ /* 0x088fe40000041804 */
[----:B------:R-:W-:Y:S03]  /*81d0*/  LDSM.16.M88.4 R188, [R221+0x6100] ;  /* 0x00610000ddbc783b */ /* 0x000fe60000000200 */
[----:B------:R-:W-:Y:S03]  /*81e0*/  @P0 SHF.L.U64.HI R0, R230, 0x5, R232 ;  /* 0x00000005e6000819 */ /* 0x000fe600000102e8 */
[C---:B-----5:R-:W-:Y:S01]  /*81f0*/  HMMA.16816.F32.BF16 R8, R204.reuse, R200, R8 ;  /* 0x000000c8cc08723c */ /* 0x060fe20000041808 */
[----:B------:R-:W-:Y:S03]  /*8200*/  LDSM.16.M88.4 R192, [R217] ;  /* 0x00000000d9c0783b */ /* 0x000fe60000000200 */
[--C-:B------:R-:W-:Y:S03]  /*8210*/  @P0 IMAD.X R3, R133, 0x1, R0.reuse, P1 ;  /* 0x0000000185030824 */ /* 0x100fe600008e0600 */
[----:B------:R-:W-:Y:S01]  /*8220*/  LDSM.16.M88.4 R208, [R217+0x1000] ;  /* 0x00100000d9d0783b */ /* 0x000fe20000000200 */
[-C--:B------:R-:W-:Y:S08]  /*8230*/  HMMA.16816.F32.BF16 R12, R204, R202.reuse, R12 ;  /* 0x000000cacc0c723c */ /* 0x080ff0000004180c */
[C---:B------:R-:W-:Y:S01]  /*8240*/  HMMA.16816.F32.BF16 R16, R196.reuse, R202, R16 ;  /* 0x000000cac410723c */ /* 0x040fe20000041810 */
[----:B------:R-:W-:Y:S07]  /*8250*/  LDSM.16.M88.4 R200, [R221+0x8100] ;  /* 0x00810000ddc8783b */ /* 0x000fee0000000200 */
[-C--:B-1----:R-:W-:Y:S08]  /*8260*/  HMMA.16816.F32.BF16 R20, R196, R172.reuse, R20 ;  /* 0x000000acc414723c */ /* 0x082ff00000041814 */
[C---:B------:R-:W-:Y:S08]  /*8270*/  HMMA.16816.F32.BF16 R24, R204.reuse, R172, R24 ;  /* 0x000000accc18723c */ /* 0x040ff00000041818 */
[-C--:B------:R-:W-:Y:S08]  /*8280*/  HMMA.16816.F32.BF16 R28, R204, R174.reuse, R28 ;  /* 0x000000aecc1c723c */ /* 0x080ff0000004181c */
[C---:B------:R-:W-:Y:S01]  /*8290*/  HMMA.16816.F32.BF16 R32, R196.reuse, R174, R32 ;  /* 0x000000aec420723c */ /* 0x040fe20000041820 */
[----:B------:R-:W1:Y:S07]  /*82a0*/  LDSM.16.M88.4 R172, [R218+0x5900] ;  /* 0x00590000daac783b */ /* 0x000e6e0000000200 */
[-C--:B--2---:R-:W-:Y:S08]  /*82b0*/  HMMA.16816.F32.BF16 R36, R196, R180.reuse, R36 ;  /* 0x000000b4c424723c */ /* 0x084ff00000041824 */
        /* <DEDUP_REMOVED lines=14> */
[-C--:B-1----:R-:W-:Y:S08]  /*83a0*/  HMMA.16816.F32.BF16 R84, R196, R172.reuse, R84 ;  /* 0x000000acc454723c */ /* 0x082ff00000041854 */
[C---:B------:R-:W-:Y:S08]  /*83b0*/  HMMA.16816.F32.BF16 R88, R204.reuse, R172, R88 ;  /* 0x000000accc58723c */ /* 0x040ff00000041858 */
[-C--:B------:R-:W-:Y:S08]  /*83c0*/  HMMA.16816.F32.BF16 R92, R204, R174.reuse, R92 ;  /* 0x000000aecc5c723c */ /* 0x080ff0000004185c */
[----:B------:R-:W-:Y:S01]  /*83d0*/  HMMA.16816.F32.BF16 R96, R196, R174, R96 ;  /* 0x000000aec460723c */ /* 0x000fe20000041860 */
[----:B------:R-:W1:Y:S01]  /*83e0*/  LDSM.16.M88.4 R172, [R217+0x2000] ;  /* 0x00200000d9ac783b */ /* 0x000e620000000200 */
[----:B------:R-:W-:Y:S05]  /*83f0*/  DEPBAR.LE SB0, 0x0 ;  /* 0x000080000000791a */ /* 0x000fea0000000000 */
[----:B------:R-:W-:Y:S01]  /*8400*/  BAR.SYNC.DEFER_BLOCKING 0x0 ;  /* 0x0000000000007b1d */ /* 0x000fe20000010000 */
[-C--:B------:R-:W-:Y:S08]  /*8410*/  HMMA.16816.F32.BF16 R4, R188, R192.reuse, R4 ;  /* 0x000000c0bc04723c */ /* 0x080ff00000041804 */
[C---:B------:R-:W-:Y:S08]  /*8420*/  HMMA.16816.F32.BF16 R8, R200.reuse, R192, R8 ;  /* 0x000000c0c808723c */ /* 0x040ff00000041808 */
[-C--:B------:R-:W-:Y:S08]  /*8430*/  HMMA.16816.F32.BF16 R12, R200, R194.reuse, R12 ;  /* 0x000000c2c80c723c */ /* 0x080ff0000004180c */
[C---:B------:R-:W-:Y:S08]  /*8440*/  HMMA.16816.F32.BF16 R16, R188.reuse, R194, R16 ;  /* 0x000000c2bc10723c */ /* 0x040ff00000041810 */
[-C--:B--2---:R-:W-:Y:S08]  /*8450*/  HMMA.16816.F32.BF16 R20, R188, R180.reuse, R20 ;  /* 0x000000b4bc14723c */ /* 0x084ff00000041814 */
[C---:B------:R-:W-:Y:S07]  /*8460*/  HMMA.16816.F32.BF16 R24, R200.reuse, R180, R24 ;  /* 0x000000b4c818723c */ /* 0x040fee0000041818 */
[-C--:B------:R-:W-:Y:S01]  /*8470*/  @P0 IADD3 R180, P2, R2, R134.reuse, RZ ;  /* 0x0000008602b40210 */ /* 0x080fe20007f5e0ff */
[-C--:B------:R-:W-:Y:S04]  /*8480*/  HMMA.16816.F32.BF16 R28, R200, R182.reuse, R28 ;  /* 0x000000b6c81c723c */ /* 0x080fe8000004181c */
[--C-:B------:R-:W-:Y:S04]  /*8490*/  @P0 IMAD.X R181, R3, 0x1, R0.reuse, P2 ;  /* 0x0000000103b50824 */ /* 0x100fe800010e0600 */
[C---:B------:R-:W-:Y:S01]  /*84a0*/  HMMA.16816.F32.BF16 R32, R188.reuse, R182, R32 ;  /* 0x000000b6bc20723c */ /* 0x040fe20000041820 */
[----:B------:R-:W2:Y:S06]  /*84b0*/  LDL R183, [R1+0x20] ;  /* 0x0000200001b77983 */ /* 0x000eac0000100800 */
[----:B------:R-:W-:Y:S01]  /*84c0*/  @!PT LDS RZ, [RZ] ;  /* 0x00000000fffff984 */ /* 0x000fe20000000800 */
[----:B------:R-:W-:Y:S01]  /*84d0*/  @!PT LDS RZ, [RZ] ;  /* 0x00000000fffff984 */ /* 0x000fe20000000800 */
[----:B------:R-:W-:Y:S01]  /*84e0*/  @!PT LDS RZ, [RZ] ;  /* 0x00000000fffff984 */ /* 0x000fe20000000800 */
[----:B------:R4:W-:Y:S01]  /*84f0*/  @P0 LDGSTS.E.BYPASS.LTC128B.128 [R231+0x3100], [R132.64], !P6 ;  /* 0x0310000084e70fae */ /* 0x0009e2000f101d4c */
[-C--:B------:R-:W-:Y:S05]  /*8500*/  HMMA.16816.F32.BF16 R36, R188, R208.reuse, R36 ;  /* 0x000000d0bc24723c */ /* 0x080fea0000041824 */
[----:B------:R5:W-:Y:S03]  /*8510*/  @P0 LDGSTS.E.BYPASS.LTC128B.128 [R231+0x3900], [R2.64], !P6 ;  /* 0x0390000002e70fae */ /* 0x000be6000f101d4c */
[C---:B------:R-:W-:Y:S03]  /*8520*/  HMMA.16816.F32.BF16 R40, R200.reuse, R208, R40 ;  /* 0x000000d0c828723c */ /* 0x040fe60000041828 */
[----:B------:R1:W-:Y:S05]  /*8530*/  @P0 LDGSTS.E.BYPASS.LTC128B.128 [R231+0x4100], [R180.64], !P6 ;  /* 0x04100000b4e70fae */ /* 0x0003ea000f101d4c */
[-C--:B------:R-:W-:Y:S08]  /*8540*/  HMMA.16816.F32.BF16 R44, R200, R210.reuse, R44 ;  /* 0x000000d2c82c723c */ /* 0x080ff0000004182c */
[C---:B------:R-:W-:Y:S08]  /*8550*/  HMMA.16816.F32.BF16 R48, R188.reuse, R210, R48 ;  /* 0x000000d2bc30723c */ /* 0x040ff00000041830 */
[-C--:B---3--:R-:W-:Y:S04]  /*8560*/  HMMA.16816.F32.BF16 R52, R188, R184.reuse, R52 ;  /* 0x000000b8bc34723c */ /* 0x088fe80000041834 */
[----:B-----5:R-:W-:Y:S04]  /*8570*/  IMAD R2, R229, -0x60, RZ ;  /* 0xffffffa0e5027824 */ /* 0x020fe800078e02ff */
[C---:B------:R-:W-:Y:S08]  /*8580*/  HMMA.16816.F32.BF16 R56, R200.reuse, R184, R56 ;  /* 0x000000b8c838723c */ /* 0x040ff00000041838 */
[-C--:B------:R-:W-:Y:S08]  /*8590*/  HMMA.16816.F32.BF16 R60, R200, R186.reuse, R60 ;  /* 0x000000bac83c723c */ /* 0x080ff0000004183c */
[C---:B------:R-:W-:Y:S08]  /*85a0*/  HMMA.16816.F32.BF16 R64, R188.reuse, R186, R64 ;  /* 0x000000babc40723c */ /* 0x040ff00000041840 */
[-C--:B-1----:R-:W-:Y:S08]  /*85b0*/  HMMA.16816.F32.BF16 R68, R188, R172.reuse, R68 ;  /* 0x000000acbc44723c */ /* 0x082ff00000041844 */
[C---:B------:R-:W-:Y:S01]  /*85c0*/  HMMA.16816.F32.BF16 R72, R200.reuse, R172, R72 ;  /* 0x000000acc848723c */ /* 0x040fe20000041848 */
[----:B------:R1:W3:Y:S07]  /*85d0*/  LDL R173, [R1+0x30] ;  /* 0x0000300001ad7983 */ /* 0x0002ee0000100800 */
[-C--:B------:R-:W-:Y:S08]  /*85e0*/  HMMA.16816.F32.BF16 R76, R200, R174.reuse, R76 ;  /* 0x000000aec84c723c */ /* 0x080ff0000004184c */
[C---:B------:R-:W-:Y:S07]  /*85f0*/  HMMA.16816.F32.BF16 R80, R188.reuse, R174, R80 ;  /* 0x000000aebc50723c */ /* 0x040fee0000041850 */
[-C--:B------:R-:W-:Y:S01]  /*8600*/  @P0 IADD3 R174, P1, R180, R134.reuse, RZ ;  /* 0x00000086b4ae0210 */ /* 0x080fe20007f3e0ff */
[-C--:B------:R-:W-:Y:S04]  /*8610*/  HMMA.16816.F32.BF16 R84, R188, R176.reuse, R84 ;  /* 0x000000b0bc54723c */ /* 0x080fe80000041854 */
[--C-:B------:R-:W-:Y:S01]  /*8620*/  @P0 IMAD.X R175, R181, 0x1, R0.reuse, P1 ;  /* 0x00000001b5af0824 */ /* 0x100fe200008e0600 */
[-C--:B----4-:R-:W-:Y:S03]  /*8630*/  @P0 IADD3 R132, P2, R174, R134.reuse, RZ ;  /* 0x00000086ae840210 */ /* 0x090fe60007f5e0ff */
[C---:B------:R-:W-:Y:S01]  /*8640*/  HMMA.16816.F32.BF16 R88, R200.reuse, R176, R88 ;  /* 0x000000b0c858723c */ /* 0x040fe20000041858 */
[----:B------:R4:W-:Y:S03]  /*8650*/  @P0 LDGSTS.E.BYPASS.LTC128B.128 [R231+0x4900], [R174.64], !P6 ;  /* 0x04900000aee70fae */ /* 0x0009e6000f101d4c */
[--C-:B------:R-:W-:Y:S03]  /*8660*/  @P0 IMAD.X R133, R175, 0x1, R0.reuse, P2 ;  /* 0x00000001af850824 */ /* 0x100fe600010e0600 */
[----:B------:R-:W-:Y:S01]  /*8670*/  @P0 IADD3 R176, P1, R132, R134, RZ ;  /* 0x0000008684b00210 */ /* 0x000fe20007f3e0ff */
[-C--:B------:R-:W-:Y:S01]  /*8680*/  HMMA.16816.F32.BF16 R92, R200, R178.reuse, R92 ;  /* 0x000000b2c85c723c */ /* 0x080fe2000004185c */
[----:B------:R1:W-:Y:S03]  /*8690*/  @P0 LDGSTS.E.BYPASS.LTC128B.128 [R231+0x5100], [R132.64], !P6 ;  /* 0x0510000084e70fae */ /* 0x0003e6000f101d4c */
[----:B------:R-:W-:Y:S04]  /*86a0*/  @P0 IMAD.X R177, R133, 0x1, R0, P1 ;  /* 0x0000000185b10824 */ /* 0x000fe800008e0600 */
[----:B------:R-:W-:Y:S01]  /*86b0*/  HMMA.16816.F32.BF16 R96, R188, R178, R96 ;  /* 0x000000b2bc60723c */ /* 0x000fe20000041860 */
[----:B------:R5:W-:Y:S01]  /*86c0*/  @P0 LDGSTS.E.BYPASS.LTC128B.128 [R231+0x5900], [R176.64], !P6 ;  /* 0x05900000b0e70fae */ /* 0x000be2000f101d4c */
[----:B------:R-:W-:Y:S05]  /*86d0*/  PLOP3.LUT P0, PT, PT, PT, UP1, 0x40, 0x0 ;  /* 0x000000000000781c */ /* 0x000fea0003f0e818 */
[----:B------:R-:W0:Y:S01]  /*86e0*/  LDGDEPBAR ;  /* 0x00000000000079af */ /* 0x000e220000000000 */
[----:B--2---:R-:W-:Y:S04]  /*86f0*/  IADD3 R182, -R183, 0x1, R2 ;  /* 0x00000001b7b67810 */ /* 0x004fe80007ffe102 */
[----:B-----5:R-:W-:Y:S04]  /*8700*/  IADD3 R176, R182, c[0x0][0x1d0], RZ ;  /* 0x00007400b6b07a10 */ /* 0x020fe80007ffe0ff */
[----:B------:R-:W-:Y:S04]  /*8710*/  IADD3 R176, R176, -c[0x0][0x168], RZ ;  /* 0x80005a00b0b07a10 */ /* 0x000fe80007ffe0ff */
[C---:B----4-:R-:W-:Y:S02]  /*8720*/  IADD3 R174, R176.reuse, c[0x0][0x328], RZ ;  /* 0x0000ca00b0ae7a10 */ /* 0x050fe40007ffe0ff */
[----:B------:R-:W-:Y:S01]  /*8730*/  IADD3 R175, R176, UR10, RZ ;  /* 0x0000000ab0af7c10 */ /* 0x000fe2000fffe0ff */
[----:B---3--:R-:W-:Y:S05]  /*8740*/  @P3 IMAD.MOV.U32 R173, RZ, RZ, R139 ;  /* 0x000000ffffad3224 */ /* 0x008fea00078e008b */
[----:B------:R-:W2:Y:S02]  /*8750*/  SHFL.IDX PT, R3, R173, RZ, 0x1c1f ;  /* 0x001c1fffad037589 */ /* 0x000ea400000e0000 */
[----:B--2---:R-:W-:Y:S02]  /*8760*/  IMAD.IADD R139, R174, 0x1, R3 ;  /* 0x00000001ae8b7824 */ /* 0x004fe400078e0203 */
[----:B------:R-:W-:Y:S01]  /*8770*/  IMAD.IADD R0, R3, 0x1, R175 ;  /* 0x0000000103007824 */ /* 0x000fe200078e02af */
[----:B------:R-:W-:-:S05]  /*8780*/  @P0 BRA `(.L_x_2096) ;  /* 0x0000019000000947 */ /* 0x000fca0003800000 */
[----:B-1----:R-:W-:Y:S01]  /*8790*/  IADD3 R3, R3, c[0x0][0x1d0], RZ ;  /* 0x0000740003037a10 */ /* 0x002fe20007ffe0ff */
        /* <DEDUP_REMOVED lines=13> */
.L_x_2098:
[----:B------:R-:W-:Y:S04]  /*8870*/  MOV R132, c[0x0][0x32c] ;  /* 0x0000cb0000847a02 */ /* 0x000fe80000000f00 */
[----:B------:R-:W-:Y:S11]  /*8880*/  ISETP.NE.AND P0, PT, R132, 0x1, PT ;  /* 0x000000018400780c */ /* 0x000ff60003f05270 */
[----:B------:R-:W-:Y:S02]  /*8890*/  @!UPT UIADD3 URZ, URZ, URZ, URZ ;  /* 0x0000003f3f3ff290 */ /* 0x000fe4000fffe03f */
[----:B------:R-:W-:Y:S05]  /*88a0*/  @P0 IMAD.HI.U32 R132, R3, c[0x0][0x330], RZ ;  /* 0x0000cc0003840a27 */ /* 0x000fea00078e00ff */
[----:B------:R-:W-:Y:S02]  /*88b0*/  @P0 SHF.R.U32.HI R3, RZ, c[0x0][0x334], R132 ;  /* 0x0000cd00ff030a19 */ /* 0x000fe40000011684 */
.L_x_2099:
[----:B------:R-:W-:Y:S05]  /*88c0*/  BSYNC B0 ;  /* 0x0000000000007941 */ /* 0x000fea0003800000 */
.L_x_2097:
[----:B------:R-:W-:Y:S04]  /*88d0*/  IMAD.IADD R132, R2, 0x1, -R183 ;  /* 0x0000000102847824 */ /* 0x000fe800078e0ab7 */
[----:B------:R-:W-:Y:S05]  /*88e0*/  IMAD R3, R3, c[0x0][0x32c], R132 ;  /* 0x0000cb0003037a24 */ /* 0x000fea00078e0284 */
[----:B------:R-:W-:Y:S02]  /*88f0*/  IADD3 R132, R3, c[0x0][0x32c], RZ ;  /* 0x0000cb0003847a10 */ /* 0x000fe40007ffe0ff */
[----:B------:R-:W-:Y:S02]  /*8900*/  IMNMX R0, R0, R3, !PT ;  /* 0x0000000300007217 */ /* 0x000fe40007800200 */
[----:B------:R-:W-:Y:S02]  /*8910*/  IMNMX R139, R139, R132, PT ;  /* 0x000000848b8b7217 */ /* 0x000fe40003800200 */
.L_x_2096:
[----:B-1----:R-:W-:Y:S01]  /*8920*/  PLOP3.LUT P0, PT, PT, PT, UP1, 0x40, 0x0 ;  /* 0x000000000000781c */ /* 0x002fe20003f0e818 */
[----:B------:R-:W1:Y:S02]  /*8930*/  SHFL.IDX PT, R3, R173, 0x1, 0x1c1f ;  /* 0x003c1f00ad037f89 */ /* 0x000e6400000e0000 */
[----:B-1----:R-:W-:Y:S01]  /*8940*/  IADD3 R132, R175, R3, RZ ;  /* 0x00000003af847210 */ /* 0x002fe20007ffe0ff */
[----:B------:R-:W-:Y:S09]  /*8950*/  IMAD.IADD R134, R174, 0x1, R3 ;  /* 0x00000001ae867824 */ /* 0x000ff200078e0203 */
        /* <DEDUP_REMOVED lines=15> */
.L_x_2102:
[----:B------:R-:W-:Y:S04]  /*8a50*/  MOV R133, c[0x0][0x32c] ;  /* 0x0000cb0000857a02 */ /* 0x000fe80000000f00 */
[----:B------:R-:W-:Y:S11]  /*8a60*/  ISETP.NE.AND P0, PT, R133, 0x1, PT ;  /* 0x000000018500780c */ /* 0x000ff60003f05270 */
[----:B------:R-:W-:Y:S02]  /*8a70*/  @!UPT UIADD3 URZ, URZ, URZ, URZ ;  /* 0x0000003f3f3ff290 */ /* 0x000fe4000fffe03f */
[----:B------:R-:W-:Y:S05]  /*8a80*/  @P0 IMAD.HI.U32 R133, R3, c[0x0][0x330], RZ ;  /* 0x0000cc0003850a27 */ /* 0x000fea00078e00ff */
[----:B------:R-:W-:Y:S02]  /*8a90*/  @P0 SHF.R.U32.HI R3, RZ, c[0x0][0x334], R133 ;  /* 0x0000cd00ff030a19 */ /* 0x000fe40000011685 */
.L_x_2103:
[----:B------:R-:W-:Y:S05]  /*8aa0*/  BSYNC B0 ;  /* 0x0000000000007941 */ /* 0x000fea0003800000 */
.L_x_2101:
[----:B------:R-:W-:Y:S04]  /*8ab0*/  IMAD.IADD R133, R2, 0x1, -R183 ;  /* 0x0000000102857824 */ /* 0x000fe800078e0ab7 */
[----:B------:R-:W-:Y:S05]  /*8ac0*/  IMAD R3, R3, c[0x0][0x32c], R133 ;  /* 0x0000cb0003037a24 */ /* 0x000fea00078e0285 */
[----:B------:R-:W-:Y:S02]  /*8ad0*/  IADD3 R133, R3, c[0x0][0x32c], RZ ;  /* 0x0000cb0003857a10 */ /* 0x000fe40007ffe0ff */
[----:B------:R-:W-:Y:S02]  /*8ae0*/  IMNMX R132, R132, R3, !PT ;  /* 0x0000000384847217 */ /* 0x000fe40007800200 */
[----:B------:R-:W-:Y:S02]  /*8af0*/  IMNMX R134, R134, R133, PT ;  /* 0x0000008586867217 */ /* 0x000fe40003800200 */
.L_x_2100:
[----:B------:R-:W-:Y:S01]  /*8b00*/  PLOP3.LUT P0, PT, PT, PT, UP1, 0x40, 0x0 ;  /* 0x000000000000781c */ /* 0x000fe20003f0e818 */
        /* <DEDUP_REMOVED lines=18> */
.L_x_2106:
[----:B------:R-:W-:Y:S04]  /*8c30*/  MOV R177, c[0x0][0x32c] ;  /* 0x0000cb0000b17a02 */ /* 0x000fe80000000f00 */
[----:B------:R-:W-:Y:S11]  /*8c40*/  ISETP.NE.AND P0, PT, R177, 0x1, PT ;  /* 0x00000001b100780c */ /* 0x000ff60003f05270 */
[----:B------:R-:W-:Y:S02]  /*8c50*/  @!UPT UIADD3 URZ, URZ, URZ, URZ ;  /* 0x0000003f3f3ff290 */ /* 0x000fe4000fffe03f */
[----:B------:R-:W-:Y:S05]  /*8c60*/  @P0 IMAD.HI.U32 R177, R172, c[0x0][0x330], RZ ;  /* 0x0000cc00acb10a27 */ /* 0x000fea00078e00ff */
[----:B------:R-:W-:Y:S02]  /*8c70*/  @P0 SHF.R.U32.HI R172, RZ, c[0x0][0x334], R177 ;  /* 0x0000cd00ffac0a19 */ /* 0x000fe400000116b1 */
.L_x_2107:
[----:B------:R-:W-:Y:S05]  /*8c80*/  BSYNC B0 ;  /* 0x0000000000007941 */ /* 0x000fea0003800000 */
.L_x_2105:
[----:B------:R-:W-:Y:S04]  /*8c90*/  IMAD.IADD R177, R2, 0x1, -R183 ;  /* 0x0000000102b17824 */ /* 0x000fe800078e0ab7 */
[----:B------:R-:W-:Y:S05]  /*8ca0*/  IMAD R172, R172, c[0x0][0x32c], R177 ;  /* 0x0000cb00acac7a24 */ /* 0x000fea00078e02b1 */
[----:B------:R-:W-:Y:S02]  /*8cb0*/  IADD3 R177, R172, c[0x0][0x32c], RZ ;  /* 0x0000cb00acb17a10 */ /* 0x000fe40007ffe0ff */
[----:B------:R-:W-:Y:S02]  /*8cc0*/  IMNMX R3, R3, R172, !PT ;  /* 0x000000ac03037217 */ /* 0x000fe40007800200 */
[----:B------:R-:W-:Y:S02]  /*8cd0*/  IMNMX R133, R133, R177, PT ;  /* 0x000000b185857217 */ /* 0x000fe40003800200 */
.L_x_2104:
[C---:B------:R-:W-:Y:S02]  /*8ce0*/  ISETP.GE.AND P1, PT, R2.reuse, 0x9, PT ;  /* 0x000000090200780c */ /* 0x040fe40003f26270 */
[----:B------:R-:W-:Y:S02]  /*8cf0*/  ISETP.GE.AND P3, PT, R2, 0xa, PT ;  /* 0x0000000a0200780c */ /* 0x000fe40003f66270 */
[C---:B------:R-:W-:Y:S02]  /*8d00*/  ISETP.GT.AND P0, PT, R0.reuse, 0x8, !P1 ;  /* 0x000000080000780c */ /* 0x040fe40004f04270 */
[----:B------:R-:W-:Y:S02]  /*8d10*/  P2R R180, PR, RZ, 0x8 ;  /* 0x00000008ffb47803 */ /* 0x000fe40000000000 */
[----:B------:R-:W-:Y:S02]  /*8d20*/  ISETP.LT.OR P0, PT, R139, 0x9, P0 ;  /* 0x000000098b00780c */ /* 0x000fe40000701670 */
[----:B------:R-:W-:Y:S02]  /*8d30*/  ISETP.GT.AND P2, PT, R0, 0x9, !P3 ;  /* 0x000000090000780c */ /* 0x000fe40005f44270 */
[----:B------:R-:W-:Y:S02]  /*8d40*/  FSEL R184, R16, -INF , !P0 ;  /* 0xff80000010b87808 */ /* 0x000fe40004000000 */
[----:B------:R-:W-:Y:S02]  /*8d50*/  ISETP.GT.AND P0, PT, R132, 0x9, !P3 ;  /* 0x000000098400780c */ /* 0x000fe40005f04270 */
[----:B------:R-:W-:Y:S02]  /*8d60*/  ISETP.GE.AND P3, PT, R2, 0x12, PT ;  /* 0x000000120200780c */ /* 0x000fe40003f66270 */
[----:B------:R-:W-:Y:S02]  /*8d70*/  ISETP.LT.OR P0, PT, R134, 0xa, P0 ;  /* 0x0000000a8600780c */ /* 0x000fe40000701670 */
[----:B------:R-:W-:Y:S02]  /*8d80*/  P2R R178, PR, RZ, 0x8 ;  /* 0x00000008ffb27803 */ /* 0x000fe40000000000 */
[----:B------:R-:W-:Y:S02]  /*8d90*/  FSEL R187, R19, -INF , !P0 ;  /* 0xff80000013bb7808 */ /* 0x000fe40004000000 */
[----:B------:R-:W-:Y:S02]  /*8da0*/  ISETP.GT.AND P0, PT, R0, 0x11, !P3 ;  /* 0x000000110000780c */ /* 0x000fe40005f04270 */
[C---:B------:R-:W-:Y:S02]  /*8db0*/  ISETP.LT.OR P2, PT, R139.reuse, 0xa, P2 ;  /* 0x0000000a8b00780c */ /* 0x040fe40001741670 */
[----:B------:R-:W-:Y:S02]  /*8dc0*/  ISETP.LT.OR P0, PT, R139, 0x12, P0 ;  /* 0x000000128b00780c */ /* 0x000fe40000701670 */
[----:B------:R-:W-:Y:S02]  /*8dd0*/  FSEL R185, R17, -INF , !P2 ;  /* 0xff80000011b97808 */ /* 0x000fe40005000000 */
[----:B------:R-:W-:Y:S02]  /*8de0*/  FSEL R190, R21, -INF , !P0 ;  /* 0xff80000015be7808 */ /* 0x000fe40004000000 */
[----:B------:R-:W-:Y:S02]  /*8df0*/  ISETP.GT.AND P0, PT, R132, 0x11, !P3 ;  /* 0x000000118400780c */ /* 0x000fe40005f04270 */
[----:B------:R-:W-:Y:S02]  /*8e00*/  ISETP.GE.AND P3, PT, R2, 0x19, PT ;  /* 0x000000190200780c */ /* 0x000fe40003f66270 */
[----:B------:R-:W-:Y:S02]  /*8e10*/  ISETP.LT.OR P0, PT, R134, 0x12, P0 ;  /* 0x000000128600780c */ /* 0x000fe40000701670 */
[----:B------:R-:W-:Y:S02]  /*8e20*/  ISETP.GE.AND P2, PT, R2, 0x1a, PT ;  /* 0x0000001a0200780c */ /* 0x000fe40003f46270 */
[----:B------:R-:W-:Y:S02]  /*8e30*/  FSEL R191, R23, -INF , !P0 ;  /* 0xff80000017bf7808 */ /* 0x000fe40004000000 */
[----:B------:R-:W-:Y:S02]  /*8e40*/  ISETP.GT.AND P0, PT, R0, 0x18, !P3 ;  /* 0x000000180000780c */ /* 0x000fe40005f04270 */
[----:B------:R-:W-:Y:S02]  /*8e50*/  P2R R181, PR, RZ, 0x2 ;  /* 0x00000002ffb57803 */ /* 0x000fe40000000000 */
[C---:B------:R-:W-:Y:S02]  /*8e60*/  ISETP.LT.OR P0, PT, R139.reuse, 0x19, P0 ;  /* 0x000000198b00780c */ /* 0x040fe40000701670 */
[----:B------:R-:W-:Y:S02]  /*8e70*/  ISETP.GT.AND P1, PT, R132, 0x8, !P1 ;  /* 0x000000088400780c */ /* 0x000fe40004f24270 */
[----:B------:R-:W-:Y:S02]  /*8e80*/  FSEL R192, R32, -INF , !P0 ;  /* 0xff80000020c07808 */ /* 0x000fe40004000000 */
[----:B------:R-:W-:Y:S02]  /*8e90*/  ISETP.GT.AND P0, PT, R0, 0x19, !P2 ;  /* 0x000000190000780c */ /* 0x000fe40005704270 */
[----:B------:R-:W-:Y:S02]  /*8ea0*/  ISETP.GE.AND P4, PT, R2, 0x11, PT ;  /* 0x000000110200780c */ /* 0x000fe40003f86270 */
[----:B------:R-:W-:Y:S02]  /*8eb0*/  ISETP.LT.OR P0, PT, R139, 0x1a, P0 ;  /* 0x0000001a8b00780c */ /* 0x000fe40000701670 */
[----:B------:R-:W-:Y:S02]  /*8ec0*/  ISETP.LT.OR P1, PT, R134, 0x9, P1 ;  /* 0x000000098600780c */ /* 0x000fe40000f21670 */
[----:B------:R-:W-:Y:S02]  /*8ed0*/  FSEL R193, R33, -INF , !P0 ;  /* 0xff80000021c17808 */ /* 0x000fe40004000000 */
[----:B------:R-:W-:Y:S02]  /*8ee0*/  ISETP.GT.AND P0, PT, R132, 0x18, !P3 ;  /* 0x000000188400780c */ /* 0x000fe40005f04270 */
[----:B------:R-:W-:Y:S02]  /*8ef0*/  FSEL R186, R18, -INF , !P1 ;  /* 0xff80000012ba7808 */ /* 0x000fe40004800000 */
[----:B------:R-:W-:Y:S02]  /*8f00*/  ISETP.GT.AND P1, PT, R0, 0x10, !P4 ;  /* 0x000000100000780c */ /* 0x000fe40006724270 */
[----:B------:R-:W-:Y:S02]  /*8f10*/  ISETP.LT.OR P0, PT, R134, 0x19, P0 ;  /* 0x000000198600780c */ /* 0x000fe40000701670 */
[----:B------:R-:W-:Y:S02]  /*8f20*/  ISETP.LT.OR P1, PT, R139, 0x11, P1 ;  /* 0x000000118b00780c */ /* 0x000fe40000f21670 */
[----:B------:R-:W-:Y:S02]  /*8f30*/  FSEL R194, R34, -INF , !P0 ;  /* 0xff80000022c27808 */ /* 0x000fe40004000000 */
[----:B------:R-:W-:Y:S02]  /*8f40*/  ISETP.GT.AND P0, PT, R132, 0x19, !P2 ;  /* 0x000000198400780c */ /* 0x000fe40005704270 */
[----:B------:R-:W-:Y:S02]  /*8f50*/  FSEL R188, R20, -INF , !P1 ;  /* 0xff80000014bc7808 */ /* 0x000fe40004800000 */
[----:B------:R-:W-:Y:S02]  /*8f60*/  ISETP.GT.AND P1, PT, R132, 0x10, !P4 ;  /* 0x000000108400780c */ /* 0x000fe40006724270 */
[----:B------:R-:W-:Y:S02]  /*8f70*/  P2R R172, PR, RZ, 0x4 ;  /* 0x00000004ffac7803 */ /* 0x000fe40000000000 */
[----:B------:R-:W-:Y:S02]  /*8f80*/  ISETP.LT.OR P0, PT, R134, 0x1a, P0 ;  /* 0x0000001a8600780c */ /* 0x000fe40000701670 */
[----:B------:R-:W-:Y:S02]  /*8f90*/  ISETP.GE.AND P2, PT, R2, 0x21, PT ;  /* 0x000000210200780c */ /* 0x000fe40003f46270 */
[----:B------:R-:W-:Y:S02]  /*8fa0*/  ISETP.LT.OR P1, PT, R134, 0x11, P1 ;  /* 0x000000118600780c */ /* 0x000fe40000f21670 */
[----:B------:R-:W-:Y:S02]  /*8fb0*/  FSEL R195, R35, -INF , !P0 ;  /* 0xff80000023c37808 */ /* 0x000fe40004000000 */
[----:B------:R-:W-:Y:S02]  /*8fc0*/  ISETP.GT.AND P0, PT, R0, 0x20, !P2 ;  /* 0x000000200000780c */ /* 0x000fe40005704270 */
[----:B------:R-:W-:Y:S02]  /*8fd0*/  FSEL R189, R22, -INF , !P1 ;  /* 0xff80000016bd7808 */ /* 0x000fe40004800000 */
[C---:B------:R-:W-:Y:S02]  /*8fe0*/  ISETP.LT.OR P0, PT, R139.reuse, 0x21, P0 ;  /* 0x000000218b00780c */ /* 0x040fe40000701670 */
[----:B------:R-:W-:Y:S02]  /*8ff0*/  ISETP.GE.AND P1, PT, R2, 0x22, PT ;  /* 0x000000220200780c */ /* 0x000fe40003f26270 */
[----:B------:R-:W-:Y:S02]  /*9000*/  FSEL R196, R36, -INF , !P0 ;  /* 0xff80000024c47808 */ /* 0x000fe40004000000 */
[----:B------:R-:W-:Y:S02]  /*9010*/  ISETP.GT.AND P0, PT, R0, 0x21, !P1 ;  /* 0x000000210000780c */ /* 0x000fe40004f04270 */
[----:B------:R-:W-:Y:S02]  /*9020*/  P2R R35, PR, RZ, 0x4 ;  /* 0x00000004ff237803 */ /* 0x000fe40000000000 */
        /* <DEDUP_REMOVED lines=53> */
[----:B------:R-:W-:Y:S04]  /*9380*/  ISETP.GT.AND P0, PT, R0, 0x38, !P2 ;  /* 0x000000380000780c */ /* 0x000fe80005704270 */
[C---:B------:R-:W-:Y:S04]  /*9390*/  ISETP.LT.OR P0, PT, R139.reuse, 0x39, P0 ;  /* 0x000000398b00780c */ /* 0x040fe80000701670 */
[----:B------:R-:W-:Y:S02]  /*93a0*/  FSEL R234, R64, -INF , !P0 ;  /* 0xff80000040ea7808 */ /* 0x000fe40004000000 */
[----:B------:R-:W-:Y:S04]  /*93b0*/  ISETP.GT.AND P0, PT, R0, 0x39, !P1 ;  /* 0x000000390000780c */ /* 0x000fe80004f04270 */
[----:B------:R-:W-:Y:S04]  /*93c0*/  ISETP.LT.OR P0, PT, R139, 0x3a, P0 ;  /* 0x0000003a8b00780c */ /* 0x000fe80000701670 */
        /* <DEDUP_REMOVED lines=35> */
[----:B------:R-:W-:Y:S04]  /*9600*/  ISETP.LT.OR P0, PT, R134, 0x49, P0 ;  /* 0x000000498600780c */ /* 0x000fe80000701670 */
[----:B------:R-:W-:Y:S02]  /*9610*/  FSEL R248, R82, -INF , !P0 ;  /* 0xff80000052f87808 */ /* 0x000fe40004000000 */
[----:B------:R-:W-:Y:S02]  /*9620*/  ISETP.GT.AND P0, PT, R132, 0x49, !P1 ;  /* 0x000000498400780c */ /* 0x000fe40004f04270 */
[----:B------:R-:W-:Y:S02]  /*9630*/  ISETP.GE.AND P1, PT, R2, 0x1, PT ;  /* 0x000000010200780c */ /* 0x000fe40003f26270 */
        /* <DEDUP_REMOVED lines=14> */
[C---:B------:R-:W-:Y:S04]  /*9720*/  ISETP.GT.AND P0, PT, R0.reuse, 0x1, !P2 ;  /* 0x000000010000780c */ /* 0x040fe80005704270 */
[----:B------:R-:W-:Y:S04]  /*9730*/  ISETP.LT.OR P0, PT, R139, 0x2, P0 ;  /* 0x000000028b00780c */ /* 0x000fe80000701670 */
[----:B------:R-:W-:Y:S02]  /*9740*/  FSEL R37, R5, -INF , !P0 ;  /* 0xff80000005257808 */ /* 0x000fe40004000000 */
[----:B------:R-:W-:Y:S04]  /*9750*/  ISETP.GT.AND P0, PT, R0, RZ, !P1 ;  /* 0x000000ff0000720c */ /* 0x000fe80004f04270 */
        /* <DEDUP_REMOVED lines=107> */
[----:B------:R-:W-:Y:S02]  /*9e10*/  ISETP.GT.AND P0, PT, R3, 0x59, !P6 ;  /* 0x000000590300780c */ /* 0x000fe40007704270 */
[----:B------:R-:W1:Y:S01]  /*9e20*/  SHFL.IDX PT, R3, R173, 0x3, 0x1c1f ;  /* 0x007c1f00ad037f89 */ /* 0x000e6200000e0000 */
[----:B------:R-:W-:Y:S02]  /*9e30*/  ISETP.NE.AND P6, PT, R183, RZ, PT ;  /* 0x000000ffb700720c */ /* 0x000fe40003fc5270 */
        /* <DEDUP_REMOVED lines=20> */
.L_x_2110:
[----:B------:R-:W-:Y:S04]  /*9f80*/  MOV R2, c[0x0][0x32c] ;  /* 0x0000cb0000027a02 */ /* 0x000fe80000000f00 */
[----:B------:R-:W-:Y:S11]  /*9f90*/  ISETP.NE.AND P0, PT, R2, 0x1, PT ;  /* 0x000000010200780c */ /* 0x000ff60003f05270 */
[----:B------:R-:W-:Y:S02]  /*9fa0*/  @!UPT UIADD3 URZ, URZ, URZ, URZ ;  /* 0x0000003f3f3ff290 */ /* 0x000fe4000fffe03f */
[----:B------:R-:W-:Y:S05]  /*9fb0*/  @P0 IMAD.HI.U32 R2, R0, c[0x0][0x330], RZ ;  /* 0x0000cc0000020a27 */ /* 0x000fea00078e00ff */
[----:B------:R-:W-:Y:S02]  /*9fc0*/  @P0 SHF.R.U32.HI R0, RZ, c[0x0][0x334], R2 ;  /* 0x0000cd00ff000a19 */ /* 0x000fe40000011602 */
.L_x_2111:
[----:B------:R-:W-:Y:S05]  /*9fd0*/  BSYNC B0 ;  /* 0x0000000000007941 */ /* 0x000fea0003800000 */
.L_x_2109:
[----:B------:R-:W-:Y:S02]  /*9fe0*/  IADD3 R2, R182, -0x1, RZ ;  /* 0xffffffffb6027810 */ /* 0x000fe40007ffe0ff */
[C-C-:B------:R-:W-:Y:S02]  /*9ff0*/  IADD3 R4, R3.reuse, UR10, R176.reuse ;  /* 0x0000000a03047c10 */ /* 0x140fe4000fffe0b0 */
[----:B------:R-:W-:Y:S01]  /*a000*/  IADD3 R3, R3, c[0x0][0x328], R176 ;  /* 0x0000ca0003037a10 */ /* 0x000fe20007ffe0b0 */
[----:B------:R-:W-:Y:S05]  /*a010*/  IMAD R0, R0, c[0x0][0x32c], R2 ;  /* 0x0000cb0000007a24 */ /* 0x000fea00078e0202 */
[----:B------:R-:W-:Y:S02]  /*a020*/  IADD3 R2, R0, c[0x0][0x32c], RZ ;  /* 0x0000cb0000027a10 */ /* 0x000fe40007ffe0ff */
[----:B------:R-:W-:Y:S02]  /*a030*/  IMNMX R0, R4, R0, !PT ;  /* 0x0000000004007217 */ /* 0x000fe40007800200 */
[----:B------:R-:W-:Y:S02]  /*a040*/  IMNMX R2, R3, R2, PT ;  /* 0x0000000203027217 */ /* 0x000fe40003800200 */
.L_x_2108:
[----:B------:R-:W-:Y:S02]  /*a050*/  ISETP.GT.AND P0, PT, R0, RZ, !P1 ;  /* 0x000000ff0000720c */ /* 0x000fe40004f04270 */
[----:B------:R-:W-:Y:S02]  /*a060*/  FMNMX.FTZ R134, R36, R135, !PT ;  /* 0x0000008724867209 */ /* 0x000fe40007810000 */
[----:B------:R-:W-:Y:S02]  /*a070*/  ISETP.LT.OR P0, PT, R2, 0x1, P0 ;  /* 0x000000010200780c */ /* 0x000fe40000701670 */
[----:B------:R-:W-:Y:S02]  /*a080*/  FMNMX.FTZ R134, R37, R134, !PT ;  /* 0x0000008625867209 */ /* 0x000fe40007810000 */
[----:B------:R-:W-:Y:S02]  /*a090*/  FSEL R10, R10, -INF , !P0 ;  /* 0xff8000000a0a7808 */ /* 0x000fe40004000000 */
[----:B------:R-:W-:Y:S02]  /*a0a0*/  ISETP.GT.AND P0, PT, R0, 0x1, !P2 ;  /* 0x000000010000780c */ /* 0x000fe40005704270 */
[----:B------:R-:W-:Y:S02]  /*a0b0*/  FMNMX.FTZ R134, R184, R134, !PT ;  /* 0x00000086b8867209 */ /* 0x000fe40007810000 */
[----:B------:R-:W-:Y:S02]  /*a0c0*/  ISETP.LT.OR P0, PT, R2, 0x2, P0 ;  /* 0x000000020200780c */ /* 0x000fe40000701670 */
[----:B------:R-:W-:Y:S02]  /*a0d0*/  ISETP.NE.AND P2, PT, R178, RZ, PT ;  /* 0x000000ffb200720c */ /* 0x000fe40003f45270 */
[----:B------:R-:W-:Y:S02]  /*a0e0*/  FSEL R11, R11, -INF , !P0 ;  /* 0xff8000000b0b7808 */ /* 0x000fe40004000000 */
[----:B------:R-:W-:Y:S02]  /*a0f0*/  ISETP.NE.AND P0, PT, R181, RZ, PT ;  /* 0x000000ffb500720c */ /* 0x000fe40003f05270 */
[----:B------:R-:W-:Y:S02]  /*a100*/  FMNMX.FTZ R134, R185, R134, !PT ;  /* 0x00000086b9867209 */ /* 0x000fe40007810000 */
        /* <DEDUP_REMOVED lines=65> */
[----:B------:R-:W-:Y:S02]  /*a520*/  FMNMX.FTZ R4, R8, R137, !PT ;  /* 0x0000008908047209 */ /* 0x000fe40007810000 */
[----:B------:R-:W-:Y:S02]  /*a530*/  FMNMX.FTZ R134, R80, R134, !PT ;  /* 0x0000008650867209 */ /* 0x000fe40007810000 */
[----:B------:R-:W-:Y:S02]  /*a540*/  ISETP.LT.OR P0, PT, R2, 0x2a, P0 ;  /* 0x0000002a0200780c */ /* 0x000fe40000701670 */
[----:B------:R-:W-:Y:S02]  /*a550*/  FMNMX.FTZ R3, R206, R3, !PT ;  /* 0x00000003ce037209 */ /* 0x000fe40007810000 */
[----:B------:R-:W-:Y:S02]  /*a560*/  FMNMX.FTZ R4, R9, R4, !PT ;  /* 0x0000000409047209 */ /* 0x000fe40007810000 */
[----:B------:R-:W-:Y:S02]  /*a570*/  FMNMX.FTZ R134, R82, R134, !PT ;  /* 0x0000008652867209 */ /* 0x000fe40007810000 */
[----:B------:R-:W-:Y:S02]  /*a580*/  FSEL R99, R47, -INF , !P0 ;  /* 0xff8000002f637808 */ /* 0x000fe40004000000 */
[----:B------:R-:W-:Y:S01]  /*a590*/  ISETP.NE.AND P0, PT, R23, RZ, PT ;  /* 0x000000ff1700720c */ /* 0x000fe20003f05270 */
[----:B------:R-:W1:Y:S01]  /*a5a0*/  SHFL.BFLY PT, R5, R134, 0x2, 0x1f ;  /* 0x0c401f0086057f89 */ /* 0x000e6200000e0000 */
        /* <DEDUP_REMOVED lines=25> */
[----:B-1----:R-:W-:Y:S02]  /*a740*/  FMNMX.FTZ R134, R134, R5, !PT ;  /* 0x0000000586867209 */ /* 0x002fe40007810000 */
[----:B------:R-:W-:Y:S02]  /*a750*/  ISETP.LT.OR P0, PT, R2, 0x39, P0 ;  /* 0x000000390200780c */ /* 0x000fe40000701670 */
[----:B------:R-:W-:Y:S01]  /*a760*/  FMNMX.FTZ R3, R252, R3, !PT ;  /* 0x00000003fc037209 */ /* 0x000fe20007810000 */
[----:B------:R-:W1:Y:S01]  /*a770*/  SHFL.BFLY PT, R6, R134, 0x1, 0x1f ;  /* 0x0c201f0086067f89 */ /* 0x000e6200000e0000 */
[----:B------:R-:W-:Y:S02]  /*a780*/  FMNMX.FTZ R4, R200, R4, !PT ;  /* 0x00000004c8047209 */ /* 0x000fe40007810000 */
[----:B------:R-:W-:Y:S02]  /*a790*/  FMNMX.FTZ R3, R87, R3, !PT ;  /* 0x0000000357037209 */ /* 0x000fe40007810000 */
[----:B------:R-:W-:Y:S02]  /*a7a0*/  FSEL R174, R62, -INF , !P0 ;  /* 0xff8000003eae7808 */ /* 0x000fe40004000000 */
[----:B------:R-:W-:Y:S02]  /*a7b0*/  MOV R62, R53 ;  /* 0x00000035003e7202 */ /* 0x000fe40000000f00 */
[----:B------:R-:W-:Y:S02]  /*a7c0*/  ISETP.NE.AND P0, PT, R20, RZ, PT ;  /* 0x000000ff1400720c */ /* 0x000fe40003f05270 */
[----:B------:R-:W-:Y:S02]  /*a7d0*/  FMNMX.FTZ R4, R201, R4, !PT ;  /* 0x00000004c9047209 */ /* 0x000fe40007810000 */
[----:B------:R-:W-:Y:S02]  /*a7e0*/  ISETP.GT.AND P0, PT, R0, 0x39, !P0 ;  /* 0x000000390000780c */ /* 0x000fe40004704270 */
[----:B------:R-:W-:Y:S02]  /*a7f0*/  FMNMX.FTZ R3, R62, R3, !PT ;  /* 0x000000033e037209 */ /* 0x000fe40007810000 */
[----:B------:R-:W-:Y:S02]  /*a800*/  FMNMX.FTZ R4, R209, R4, !PT ;  /* 0x00000004d1047209 */ /* 0x000fe40007810000 */
[----:B------:R-:W-:Y:S02]  /*a810*/  FMNMX.FTZ R3, R85, R3, !PT ;  /* 0x0000000355037209 */ /* 0x000fe40007810000 */
[----:B------:R-:W-:Y:S02]  /*a820*/  ISETP.NE.AND P2, PT, R19, RZ, PT ;  /* 0x000000ff1300720c */ /* 0x000fe40003f45270 */
[----:B------:R-:W-:Y:S01]  /*a830*/  ISETP.LT.OR P0, PT, R2, 0x3a, P0 ;  /* 0x0000003a0200780c */ /* 0x000fe20000701670 */
[----:B------:R-:W2:Y:S01]  /*a840*/  SHFL.BFLY PT, R133, R3, 0x2, 0x1f ;  /* 0x0c401f0003857f89 */ /* 0x000ea200000e0000 */
[----:B------:R-:W-:Y:S02]  /*a850*/  FMNMX.FTZ R4, R211, R4, !PT ;  /* 0x00000004d3047209 */ /* 0x000fe40007810000 */
[----:B------:R-:W-:Y:S02]  /*a860*/  FSEL R175, R63, -INF , !P0 ;  /* 0xff8000003faf7808 */ /* 0x000fe40004000000 */
[----:B------:R-:W-:Y:S02]  /*a870*/  ISETP.GT.AND P0, PT, R0, 0x40, !P2 ;  /* 0x000000400000780c */ /* 0x000fe40005704270 */
[----:B------:R-:W-:Y:S02]  /*a880*/  FMNMX.FTZ R4, R230, R4, !PT ;  /* 0x00000004e6047209 */ /* 0x000fe40007810000 */
[----:B------:R-:W-:Y:S02]  /*a890*/  ISETP.NE.AND P1, PT, R18, RZ, PT ;  /* 0x000000ff1200720c */ /* 0x000fe40003f25270 */
[----:B------:R-:W-:Y:S02]  /*a8a0*/  ISETP.LT.OR P0, PT, R2, 0x41, P0 ;  /* 0x000000410200780c */ /* 0x000fe40000701670 */
[----:B------:R-:W-:Y:S02]  /*a8b0*/  FMNMX.FTZ R4, R233, R4, !PT ;  /* 0x00000004e9047209 */ /* 0x000fe40007810000 */
[----:B------:R-:W-:Y:S02]  /*a8c0*/  FSEL R181, R74, -INF , !P0 ;  /* 0xff8000004ab57808 */ /* 0x000fe40004000000 */
[----:B------:R-:W-:Y:S02]  /*a8d0*/  ISETP.GT.AND P0, PT, R0, 0x41, !P1 ;  /* 0x000000410000780c */ /* 0x000fe40004f04270 */
[----:B------:R-:W-:Y:S02]  /*a8e0*/  FMNMX.FTZ R4, R241, R4, !PT ;  /* 0x00000004f1047209 */ /* 0x000fe40007810000 */
[----:B-1----:R-:W-:Y:S02]  /*a8f0*/  FMNMX.FTZ R134, R134, R6, !PT ;  /* 0x0000000686867209 */ /* 0x002fe40007810000 */
[----:B------:R-:W-:Y:S02]  /*a900*/  ISETP.NE.AND P2, PT, R17, RZ, PT ;  /* 0x000000ff1100720c */ /* 0x000fe40003f45270 */
        /* <DEDUP_REMOVED lines=11> */
[----:B------:R-:W-:Y:S02]  /*a9c0*/  FMNMX.FTZ R5, R14, R5, !PT ;  /* 0x000000050e057209 */ /* 0x000fe40007810000 */
[----:B--2---:R-:W-:Y:S02]  /*a9d0*/  FMNMX.FTZ R133, R3, R133, !PT ;  /* 0x0000008503857209 */ /* 0x004fe40007810000 */
[----:B------:R-:W-:Y:S01]  /*a9e0*/  FMNMX.FTZ R3, R88, R4, !PT ;  /* 0x0000000458037209 */ /* 0x000fe20007810000 */
[--C-:B------:R-:W-:Y:S01]  /*a9f0*/  FFMA.FTZ R4, R36, c[0x0][0x2d0], -R71.reuse ;  /* 0x0000b40024047a23 */ /* 0x100fe20000010847 */
[----:B------:R-:W-:Y:S01]  /*aa00*/  FMNMX.FTZ R5, R15, R5, !PT ;  /* 0x000000050f057209 */ /* 0x000fe20007810000 */
[----:B------:R-:W1:Y:S01]  /*aa10*/  SHFL.BFLY PT, R6, R133, 0x1, 0x1f ;  /* 0x0c201f0085067f89 */ /* 0x000e6200000e0000 */
[----:B------:R-:W-:Y:S01]  /*aa20*/  FMNMX.FTZ R3, R89, R3, !PT ;  /* 0x0000000359037209 */ /* 0x000fe20007810000 */
[----:B------:R2:W-:Y:S01]  /*aa30*/  MUFU.EX2 R63, R4 ;  /* 0x00000004003f7308 */ /* 0x0005e20000000800 */
[----:B------:R-:W-:Y:S02]  /*aa40*/  FMNMX.FTZ R5, R56, R5, !PT ;  /* 0x0000000538057209 */ /* 0x000fe40007810000 */
[----:B------:R-:W-:Y:S02]  /*aa50*/  FMNMX.FTZ R3, R81, R3, !PT ;  /* 0x0000000351037209 */ /* 0x000fe40007810000 */
[----:B------:R-:W-:Y:S02]  /*aa60*/  FMNMX.FTZ R5, R57, R5, !PT ;  /* 0x0000000539057209 */ /* 0x000fe40007810000 */
[----:B------:R-:W-:Y:S02]  /*aa70*/  FMNMX.FTZ R3, R183, R3, !PT ;  /* 0x00000003b7037209 */ /* 0x000fe40007810000 */
[----:B------:R-:W-:Y:S02]  /*aa80*/  FMNMX.FTZ R5, R60, R5, !PT ;  /* 0x000000053c057209 */ /* 0x000fe40007810000 */
[----:B------:R-:W-:Y:S01]  /*aa90*/  ISETP.LT.OR P0, PT, R2, 0x49, P0 ;  /* 0x000000490200780c */ /* 0x000fe20000701670 */
[----:B------:R-:W3:Y:S01]  /*aaa0*/  SHFL.BFLY PT, R7, R3, 0x2, 0x1f ;  /* 0x0c401f0003077f89 */ /* 0x000ee200000e0000 */
[----:B------:R-:W-:Y:S02]  /*aab0*/  FMNMX.FTZ R5, R84, R5, !PT ;  /* 0x0000000554057209 */ /* 0x000fe40007810000 */
[----:B------:R-:W-:Y:S01]  /*aac0*/  ISETP.NE.AND P1, PT, R16, RZ, PT ;  /* 0x000000ff1000720c */ /* 0x000fe20003f25270 */
[--C-:B------:R-:W-:Y:S01]  /*aad0*/  FFMA.FTZ R16, R192, c[0x0][0x2d0], -R71.reuse ;  /* 0x0000b400c0107a23 */ /* 0x100fe20000010847 */
[----:B------:R-:W-:Y:S02]  /*aae0*/  FMNMX.FTZ R5, R96, R5, !PT ;  /* 0x0000000560057209 */ /* 0x000fe40007810000 */
[----:B------:R-:W-:Y:S01]  /*aaf0*/  FSEL R177, R78, -INF , !P0 ;  /* 0xff8000004eb17808 */ /* 0x000fe20004000000 */
[----:B------:R-:W-:Y:S01]  /*ab00*/  MUFU.EX2 R35, R16 ;  /* 0x0000001000237308 */ /* 0x000fe20000000800 */
[----:B------:R-:W-:Y:S02]  /*ab10*/  FMNMX.FTZ R5, R97, R5, !PT ;  /* 0x0000000561057209 */ /* 0x000fe40007810000 */
[----:B-1----:R-:W-:Y:S02]  /*ab20*/  FMNMX.FTZ R133, R133, R6, !PT ;  /* 0x0000000685857209 */ /* 0x002fe40007810000 */
[----:B--2---:R-:W-:Y:S01]  /*ab30*/  FMNMX.FTZ R4, R98, R5, !PT ;  /* 0x0000000562047209 */ /* 0x004fe20007810000 */
[--C-:B------:R-:W-:Y:S01]  /*ab40*/  FFMA.FTZ R5, R37, c[0x0][0x2d0], -R71.reuse ;  /* 0x0000b40025057a23 */ /* 0x100fe20000010847 */
[C---:B------:R-:W-:Y:S01]  /*ab50*/  ISETP.GT.AND P0, PT, R0.reuse, 0x49, !P1 ;  /* 0x000000490000780c */ /* 0x040fe20004f04270 */
[----:B------:R-:W-:Y:S01]  /*ab60*/  FMUL.FTZ R92, R133, c[0x0][0x2d0] ;  /* 0x0000b400855c7a20 */ /* 0x000fe20000410000 */
[----:B------:R-:W-:Y:S01]  /*ab70*/  ISETP.GT.AND P3, PT, R0, 0x50, !P3 ;  /* 0x000000500000780c */ /* 0x000fe20005f64270 */
[----:B------:R1:W-:Y:S01]  /*ab80*/  MUFU.EX2 R24, R5 ;  /* 0x0000000500187308 */ /* 0x0003e20000000800 */
[----:B------:R-:W-:Y:S02]  /*ab90*/  FMNMX.FTZ R4, R99, R4, !PT ;  /* 0x0000000463047209 */ /* 0x000fe40007810000 */
[----:B------:R-:W-:Y:S02]  /*aba0*/  FSETP.NEU.FTZ.AND P1, PT, R133, -INF , PT ;  /* 0xff8000008500780b */ /* 0x000fe40003f3d000 */
[----:B------:R-:W-:Y:S02]  /*abb0*/  ISETP.LT.OR P0, PT, R2, 0x4a, P0 ;  /* 0x0000004a0200780c */ /* 0x000fe40000701670 */
[----:B---3--:R-:W-:Y:S02]  /*abc0*/  FMNMX.FTZ R3, R3, R7, !PT ;  /* 0x0000000703037209 */ /* 0x008fe40007810000 */
[----:B------:R-:W-:Y:S02]  /*abd0*/  FSEL R92, R92, RZ, P1 ;  /* 0x000000ff5c5c7208 */ /* 0x000fe40000800000 */
[----:B------:R-:W-:Y:S01]  /*abe0*/  FSEL R176, R79, -INF , !P0 ;  /* 0xff8000004fb07808 */ /* 0x000fe20004000000 */
[----:B------:R-:W2:Y:S01]  /*abf0*/  SHFL.BFLY PT, R132, R3, 0x1, 0x1f ;  /* 0x0c201f0003847f89 */ /* 0x000ea200000e0000 */
[----:B------:R-:W-:Y:S01]  /*ac00*/  ISETP.GT.AND P0, PT, R0, 0x51, !P4 ;  /* 0x000000510000780c */ /* 0x000fe20006704270 */
[--C-:B------:R-:W-:Y:S01]  /*ac10*/  FFMA.FTZ R28, R195, c[0x0][0x2d0], -R92.reuse ;  /* 0x0000b400c31c7a23 */ /* 0x100fe2000001085c */
[----:B------:R-:W-:Y:S02]  /*ac20*/  ISETP.NE.AND P4, PT, R52, RZ, PT ;  /* 0x000000ff3400720c */ /* 0x000fe40003f85270 */
[----:B------:R-:W-:Y:S02]  /*ac30*/  ISETP.LT.OR P0, PT, R2, 0x52, P0 ;  /* 0x000000520200780c */ /* 0x000fe40000701670 */
[----:B------:R-:W-:Y:S01]  /*ac40*/  ISETP.GT.AND P4, PT, R0, 0x59, !P4 ;  /* 0x000000590000780c */ /* 0x000fe20006784270 */
[----:B------:R-:W-:Y:S01]  /*ac50*/  LDSM.16.MT88.4 R52, [R214+0x100] ;  /* 0x00010000d634783b */ /* 0x000fe20000004200 */
[----:B------:R-:W-:Y:S02]  /*ac60*/  FSEL R179, R91, -INF , !P0 ;  /* 0xff8000005bb37808 */ /* 0x000fe40004000000 */
[----:B------:R-:W-:Y:S02]  /*ac70*/  ISETP.LT.OR P0, PT, R2, 0x5a, P4 ;  /* 0x0000005a0200780c */ /* 0x000fe40002701670 */
[----:B-1----:R-:W-:Y:S01]  /*ac80*/  FMNMX.FTZ R5, R172, R4, !PT ;  /* 0x00000004ac057209 */ /* 0x002fe20007810000 */
[----:B------:R-:W-:Y:S01]  /*ac90*/  FFMA.FTZ R4, R184, c[0x0][0x2d0], -R71 ;  /* 0x0000b400b8047a23 */ /* 0x000fe20000010847 */
[----:B------:R-:W-:Y:S01]  /*aca0*/  FSEL R70, R95, -INF , !P0 ;  /* 0xff8000005f467808 */ /* 0x000fe20004000000 */
[----:B------:R-:W-:Y:S01]  /*acb0*/  LDSM.16.MT88.4 R76, [R215+0x100] ;  /* 0x00010000d74c783b */ /* 0x000fe20000004200 */
[----:B------:R-:W-:Y:S01]  /*acc0*/  MUFU.EX2 R95, R28 ;  /* 0x0000001c005f7308 */ /* 0x000fe20000000800 */
[----:B------:R-:W-:Y:S02]  /*acd0*/  FMNMX.FTZ R5, R173, R5, !PT ;  /* 0x00000005ad057209 */ /* 0x000fe40007810000 */
[----:B------:R-:W-:Y:S01]  /*ace0*/  ISETP.GT.AND P5, PT, R0, 0x58, !P5 ;  /* 0x000000580000780c */ /* 0x000fe20006fa4270 */
[--C-:B------:R-:W-:Y:S01]  /*acf0*/  FFMA.FTZ R0, R39, c[0x0][0x2d0], -R92.reuse ;  /* 0x0000b40027007a23 */ /* 0x100fe2000001085c */
[----:B------:R-:W-:Y:S02]  /*ad00*/  ISETP.LT.OR P3, PT, R2, 0x51, P3 ;  /* 0x000000510200780c */ /* 0x000fe40001f61670 */
[----:B--2---:R-:W-:Y:S01]  /*ad10*/  FMNMX.FTZ R132, R3, R132, !PT ;  /* 0x0000008403847209 */ /* 0x004fe20007810000 */
[--C-:B------:R-:W-:Y:S01]  /*ad20*/  FFMA.FTZ R3, R187, c[0x0][0x2d0], -R92.reuse ;  /* 0x0000b400bb037a23 */ /* 0x100fe2000001085c */
[----:B------:R-:W-:Y:S01]  /*ad30*/  MOV R187, R82 ;  /* 0x0000005200bb7202 */ /* 0x000fe20000000f00 */
[----:B------:R1:W-:Y:S01]  /*ad40*/  MUFU.EX2 R86, R4 ;  /* 0x0000000400567308 */ /* 0x0003e20000000800 */
[----:B------:R-:W-:Y:S01]  /*ad50*/  FSEL R178, R90, -INF , !P3 ;  /* 0xff8000005ab27808 */ /* 0x000fe20005800000 */
[C---:B------:R-:W-:Y:S01]  /*ad60*/  FMUL.FTZ R93, R132.reuse, c[0x0][0x2d0] ;  /* 0x0000b400845d7a20 */ /* 0x040fe20000410000 */
[----:B------:R-:W-:Y:S02]  /*ad70*/  FSETP.NEU.FTZ.AND P0, PT, R132, -INF , PT ;  /* 0xff8000008400780b */ /* 0x000fe40003f1d000 */
[----:B------:R-:W-:Y:S01]  /*ad80*/  ISETP.LT.OR P3, PT, R2, 0x59, P5 ;  /* 0x000000590200780c */ /* 0x000fe20002f61670 */
[--C-:B------:R-:W-:Y:S01]  /*ad90*/  FFMA.FTZ R2, R186, c[0x0][0x2d0], -R92.reuse ;  /* 0x0000b400ba027a23 */ /* 0x100fe2000001085c */
[----:B------:R-:W-:Y:S01]  /*ada0*/  FSEL R93, R93, RZ, P0 ;  /* 0x000000ff5d5d7208 */ /* 0x000fe20000000000 */
[----:B------:R-:W-:Y:S01]  /*adb0*/  IMAD.MOV.U32 R186, RZ, RZ, R81 ;  /* 0x000000ffffba7224 */ /* 0x000fe200078e0051 */
[----:B------:R-:W-:Y:S01]  /*adc0*/  FSEL R180, R94, -INF , !P3 ;  /* 0xff8000005eb47808 */ /* 0x000fe20005800000 */
[----:B------:R2:W3:Y:S01]  /*add0*/  MUFU.EX2 R19, R3 ;  /* 0x0000000300137308 */ /* 0x0004e20000000800 */
[----:B------:R-:W-:Y:S01]  /*ade0*/  FMNMX.FTZ R5, R174, R5, !PT ;  /* 0x00000005ae057209 */ /* 0x000fe20007810000 */
[----:B------:R-:W-:Y:S02]  /*adf0*/  FFMA.FTZ R32, R48, c[0x0][0x2d0], -R93 ;  /* 0x0000b40030207a23 */ /* 0x000fe4000001085d */
[----:B------:R-:W-:Y:S01]  /*ae00*/  FFMA.FTZ R48, R196, c[0x0][0x2d0], -R71 ;  /* 0x0000b400c4307a23 */ /* 0x000fe20000010847 */
[----:B------:R-:W-:Y:S01]  /*ae10*/  FMNMX.FTZ R5, R175, R5, !PT ;  /* 0x00000005af057209 */ /* 0x000fe20007810000 */
[--C-:B------:R-:W-:Y:S02]  /*ae20*/  FFMA.FTZ R40, R50, c[0x0][0x2d0], -R93.reuse ;  /* 0x0000b40032287a23 */ /* 0x100fe4000001085d */
[----:B------:R-:W-:Y:S01]  /*ae30*/  FFMA.FTZ R44, R51, c[0x0][0x2d0], -R93 ;  /* 0x0000b400332c7a23 */ /* 0x000fe2000001085d */
[----:B------:R-:W-:Y:S01]  /*ae40*/  FMNMX.FTZ R5, R181, R5, !PT ;  /* 0x00000005b5057209 */ /* 0x000fe20007810000 */
[----:B------:R-:W-:Y:S03]  /*ae50*/  MUFU.EX2 R21, R0 ;  /* 0x0000000000157308 */ /* 0x000fe60000000800 */
[----:B------:R-:W-:Y:S01]  /*ae60*/  FMNMX.FTZ R5, R182, R5, !PT ;  /* 0x00000005b6057209 */ /* 0x000fe20007810000 */
[----:B-1----:R-:W-:Y:S06]  /*ae70*/  FFMA.FTZ R4, R185, c[0x0][0x2d0], -R71 ;  /* 0x0000b400b9047a23 */ /* 0x002fec0000010847 */
[----:B------:R1:W4:Y:S01]  /*ae80*/  MUFU.EX2 R83, R4 ;  /* 0x0000000400537308 */ /* 0x0003220000000800 */
[--C-:B--2---:R-:W-:Y:S02]  /*ae90*/  FFMA.FTZ R3, R8, c[0x0][0x2d0], -R93.reuse ;  /* 0x0000b40008037a23 */ /* 0x104fe4000001085d */
[--C-:B------:R-:W-:Y:S01]  /*aea0*/  FFMA.FTZ R8, R189, c[0x0][0x2d0], -R92.reuse ;  /* 0x0000b400bd087a23 */ /* 0x100fe2000001085c */
[----:B---3--:R-:W-:Y:S06]  /*aeb0*/  MOV R189, R19 ;  /* 0x0000001300bd7202 */ /* 0x008fec0000000f00 */
[----:B------:R2:W-:Y:S10]  /*aec0*/  MUFU.EX2 R185, R3 ;  /* 0x0000000300b97308 */ /* 0x0005f40000000800 */
[----:B------:R-:W-:Y:S01]  /*aed0*/  MUFU.EX2 R25, R2 ;  /* 0x0000000200197308 */ /* 0x000fe20000000800 */
[--C-:B-1----:R-:W-:Y:S01]  /*aee0*/  FFMA.FTZ R4, R38, c[0x0][0x2d0], -R92.reuse ;  /* 0x0000b40026047a23 */ /* 0x102fe2000001085c */
[----:B----4-:R-:W-:Y:S01]  /*aef0*/  F2FP.BF16.PACK_AB R74, R83, R86 ;  /* 0x00000056534a723e */ /* 0x010fe200000010ff */
[----:B------:R-:W-:Y:S07]  /*af00*/  LDSM.16.MT88.4 R36, [R216+0x100] ;  /* 0x00010000d824783b */ /* 0x000fee0000004200 */
[----:B------:R1:W3:Y:S01]  /*af10*/  MUFU.EX2 R184, R4 ;  /* 0x0000000400b87308 */ /* 0x0002e20000000800 */
[--C-:B--2---:R-:W-:Y:S09]  /*af20*/  FFMA.FTZ R3, R9, c[0x0][0x2d0], -R93.reuse ;  /* 0x0000b40009037a23 */ /* 0x104ff2000001085d */
[----:B------:R2:W4:Y:S10]  /*af30*/  MUFU.EX2 R59, R3 ;  /* 0x00000003003b7308 */ /* 0x0005340000000800 */
[----:B------:R-:W-:Y:S01]  /*af40*/  MUFU.EX2 R34, R8 ;  /* 0x0000000800227308 */ /* 0x000fe20000000800 */
[----:B-1----:R-:W-:Y:S02]  /*af50*/  FMNMX.FTZ R4, R177, R5, !PT ;  /* 0x00000005b1047209 */ /* 0x002fe40007810000 */
[----:B---3--:R-:W-:Y:S02]  /*af60*/  MOV R192, R184 ;  /* 0x000000b800c07202 */ /* 0x008fe40000000f00 */
[----:B------:R-:W-:Y:S04]  /*af70*/  FMNMX.FTZ R4, R176, R4, !PT ;  /* 0x00000004b0047209 */ /* 0x000fe80007810000 */
[----:B------:R-:W-:Y:S01]  /*af80*/  FMNMX.FTZ R4, R178, R4, !PT ;  /* 0x00000004b2047209 */ /* 0x000fe20007810000 */
[--C-:B--2---:R-:W-:Y:S01]  /*af90*/  FFMA.FTZ R3, R12, c[0x0][0x2d0], -R93.reuse ;  /* 0x0000b4000c037a23 */ /* 0x104fe2000001085d */
[----:B----4-:R-:W-:Y:S01]  /*afa0*/  F2FP.BF16.PACK_AB R64, R59, R185 ;  /* 0x000000b93b40723e */ /* 0x010fe200000010ff */
[----:B------:R-:W-:Y:S01]  /*afb0*/  FFMA.FTZ R12, R191, c[0x0][0x2d0], -R92 ;  /* 0x0000b400bf0c7a23 */ /* 0x000fe2000001085c */
[----:B------:R-:W-:Y:S01]  /*afc0*/  FMNMX.FTZ R0, R179, R4, !PT ;  /* 0x00000004b3007209 */ /* 0x000fe20007810000 */
[----:B------:R1:W-:Y:S01]  /*afd0*/  MUFU.EX2 R61, R3 ;  /* 0x00000003003d7308 */ /* 0x0003e20000000800 */
[----:B------:R-:W-:Y:S02]  /*afe0*/  FFMA.FTZ R4, R13, c[0x0][0x2d0], -R93 ;  /* 0x0000b4000d047a23 */ /* 0x000fe4000001085d */
[----:B------:R-:W-:Y:S01]  /*aff0*/  FMNMX.FTZ R0, R180, R0, !PT ;  /* 0x00000000b4007209 */ /* 0x000fe20007810000 */
[----:B------:R-:W-:Y:S02]  /*b000*/  IMAD.MOV.U32 R191, RZ, RZ, R185 ;  /* 0x000000ffffbf7224 */ /* 0x000fe400078e00b9 */
[----:B------:R-:W-:Y:S01]  /*b010*/  IMAD.MOV.U32 R185, RZ, RZ, R89 ;  /* 0x000000ffffb97224 */ /* 0x000fe200078e0059 */
[----:B------:R-:W-:Y:S03]  /*b020*/  FMNMX.FTZ R0, R70, R0, !PT ;  /* 0x0000000046007209 */ /* 0x000fe60007810000 */
[----:B------:R2:W-:Y:S02]  /*b030*/  MUFU.EX2 R18, R4 ;  /* 0x0000000400127308 */ /* 0x0005e40000000800 */
[----:B------:R-:W1:Y:S02]  /*b040*/  SHFL.BFLY PT, R2, R0, 0x2, 0x1f ;  /* 0x0c401f0000027f89 */ /* 0x000e6400000e0000 */
[----:B-1----:R-:W-:Y:S01]  /*b050*/  FMNMX.FTZ R3, R0, R2, !PT ;  /* 0x0000000200037209 */ /* 0x002fe20007810000 */
[----:B------:R-:W-:Y:S01]  /*b060*/  FFMA.FTZ R2, R188, c[0x0][0x2d0], -R71 ;  /* 0x0000b400bc027a23 */ /* 0x000fe20000010847 */
[----:B------:R-:W-:Y:S01]  /*b070*/  FSEL R0, R134, RZ, P2 ;  /* 0x000000ff86007208 */ /* 0x000fe20001000000 */
[----:B------:R-:W-:Y:S03]  /*b080*/  IMAD.MOV.U32 R188, RZ, RZ, R21 ;  /* 0x000000ffffbc7224 */ /* 0x000fe600078e0015 */
[----:B------:R1:W-:Y:S01]  /*b090*/  MUFU.EX2 R33, R2 ;  /* 0x0000000200217308 */ /* 0x0003e20000000800 */
[----:B--2---:R-:W2:Y:S01]  /*b0a0*/  SHFL.BFLY PT, R4, R3, 0x1, 0x1f ;  /* 0x0c201f0003047f89 */ /* 0x004ea200000e0000 */
[----:B------:R-:W-:Y:S01]  /*b0b0*/  FADD.FTZ R0, -R0, R135 ;  /* 0x0000008700007221 */ /* 0x000fe20000010100 */
[----:B------:R-:W-:Y:S02]  /*b0c0*/  F2FP.BF16.PACK_AB R73, R188, R184 ;  /* 0x000000b8bc49723e */ /* 0x000fe400000010ff */
[----:B------:R-:W-:Y:S01]  /*b0d0*/  MOV R184, R87 ;  /* 0x0000005700b87202 */ /* 0x000fe20000000f00 */
[----:B------:R-:W-:Y:S03]  /*b0e0*/  FMUL.FTZ R0, R0, c[0x0][0x2d0] ;  /* 0x0000b40000007a20 */ /* 0x000fe60000410000 */
[----:B------:R-:W3:Y:S01]  /*b0f0*/  LDSM.16.MT88.4 R20, [R213+0x100] ;  /* 0x00010000d514783b */ /* 0x000ee20000004200 */
[----:B------:R4:W5:Y:S01]  /*b100*/  MUFU.EX2 R69, R0 ;  /* 0x0000000000457308 */ /* 0x0009620000000800 */
[----:B-1----:R-:W-:Y:S02]  /*b110*/  FSEL R2, R133, RZ, P1 ;  /* 0x000000ff85027208 */ /* 0x002fe40000800000 */
[----:B--2---:R-:W-:Y:S03]  /*b120*/  FMNMX.FTZ R3, R3, R4, !PT ;  /* 0x0000000403037209 */ /* 0x004fe60007810000 */
[----:B------:R-:W-:Y:S02]  /*b130*/  FADD.FTZ R2, -R2, R136 ;  /* 0x0000008802027221 */ /* 0x000fe40000010100 */
[----:B------:R-:W-:Y:S02]  /*b140*/  FMUL.FTZ R94, R3, c[0x0][0x2d0] ;  /* 0x0000b400035e7a20 */ /* 0x000fe40000410000 */
[----:B------:R-:W-:Y:S01]  /*b150*/  FMUL.FTZ R2, R2, c[0x0][0x2d0] ;  /* 0x0000b40002027a20 */ /* 0x000fe20000410000 */
[----:B----4-:R-:W-:Y:S01]  /*b160*/  FSEL R0, R132, RZ, P0 ;  /* 0x000000ff84007208 */ /* 0x010fe20000000000 */
[----:B-----5:R-:W-:Y:S01]  /*b170*/  FMUL.FTZ R17, R69, R153 ;  /* 0x0000009945117220 */ /* 0x020fe20000410000 */
[----:B------:R-:W-:Y:S01]  /*b180*/  MOV R153, R192 ;  /* 0x000000c000997202 */ /* 0x000fe20000000f00 */
[----:B------:R-:W1:Y:S01]  /*b190*/  MUFU.EX2 R68, R2 ;  /* 0x0000000200447308 */ /* 0x000e620000000800 */
[----:B------:R-:W-:Y:S01]  /*b1a0*/  FSETP.NEU.FTZ.AND P0, PT, R3, -INF , PT ;  /* 0xff8000000300780b */ /* 0x000fe20003f1d000 */
[----:B------:R-:W-:Y:S02]  /*b1b0*/  FADD.FTZ R0, -R0, R137 ;  /* 0x0000008900007221 */ /* 0x000fe40000010100 */
[----:B------:R-:W-:Y:S01]  /*b1c0*/  FMUL.FTZ R16, R69, R152 ;  /* 0x0000009845107220 */ /* 0x000fe20000410000 */
[----:B------:R-:W-:Y:S01]  /*b1d0*/  FSEL R94, R94, RZ, P0 ;  /* 0x000000ff5e5e7208 */ /* 0x000fe20000000000 */
[----:B------:R-:W-:Y:S01]  /*b1e0*/  FMUL.FTZ R0, R0, c[0x0][0x2d0] ;  /* 0x0000b40000007a20 */ /* 0x000fe20000410000 */
[----:B------:R-:W-:Y:S01]  /*b1f0*/  MOV R152, R88 ;  /* 0x0000005800987202 */ /* 0x000fe20000000f00 */
[----:B------:R-:W-:Y:S02]  /*b200*/  FFMA.FTZ R88, R202, c[0x0][0x2d0], -R92 ;  /* 0x0000b400ca587a23 */ /* 0x000fe4000001085c */
[----:B------:R2:W4:Y:S01]  /*b210*/  MUFU.EX2 R2, R0 ;  /* 0x0000000000027308 */ /* 0x0005220000000800 */
[--C-:B------:R-:W-:Y:S09]  /*b220*/  FFMA.FTZ R4, R14, c[0x0][0x2d0], -R94.reuse ;  /* 0x0000b4000e047a23 */ /* 0x100ff2000001085e */
[----:B------:R5:W-:Y:S01]  /*b230*/  MUFU.EX2 R5, R4 ;  /* 0x0000000400057308 */ /* 0x000be20000000800 */
[C---:B-1----:R-:W-:Y:S02]  /*b240*/  FMUL.FTZ R6, R68.reuse, R142 ;  /* 0x0000008e44067220 */ /* 0x042fe40000410000 */
[C---:B------:R-:W-:Y:S01]  /*b250*/  FMUL.FTZ R7, R68.reuse, R143 ;  /* 0x0000008f44077220 */ /* 0x040fe20000410000 */
[----:B------:R-:W-:Y:S01]  /*b260*/  MOV R143, R18 ;  /* 0x00000012008f7202 */ /* 0x000fe20000000f00 */
[C---:B------:R-:W-:Y:S05]  /*b270*/  FMUL.FTZ R18, R68.reuse, R154 ;  /* 0x0000009a44127220 */ /* 0x040fea0000410000 */
[----:B------:R1:W-:Y:S01]  /*b280*/  MUFU.EX2 R142, R12 ;  /* 0x0000000c008e7308 */ /* 0x0003e20000000800 */
[----:B------:R-:W-:Y:S01]  /*b290*/  F2FP.BF16.PACK_AB R66, R143, R61 ;  /* 0x0000003d8f42723e */ /* 0x000fe200000010ff */
[----:B------:R-:W-:Y:S02]  /*b2a0*/  FMUL.FTZ R19, R68, R155 ;  /* 0x0000009b44137220 */ /* 0x000fe40000410000 */
[--C-:B--2---:R-:W-:Y:S02]  /*b2b0*/  FFMA.FTZ R0, R10, c[0x0][0x2d0], -R94.reuse ;  /* 0x0000b4000a007a23 */ /* 0x104fe4000001085e */
[----:B------:R-:W-:Y:S02]  /*b2c0*/  IMAD.MOV.U32 R154, RZ, RZ, R191 ;  /* 0x000000ffff9a7224 */ /* 0x000fe400078e00bf */
[C---:B----4-:R-:W-:Y:S02]  /*b2d0*/  FMUL.FTZ R8, R2.reuse, R144 ;  /* 0x0000009002087220 */ /* 0x050fe40000410000 */
[----:B------:R2:W-:Y:S01]  /*b2e0*/  MUFU.EX2 R135, R0 ;  /* 0x0000000000877308 */ /* 0x0005e20000000800 */
[C---:B------:R-:W-:Y:S02]  /*b2f0*/  FMUL.FTZ R9, R2.reuse, R145 ;  /* 0x0000009102097220 */ /* 0x040fe40000410000 */
[C---:B------:R-:W-:Y:S01]  /*b300*/  FMUL.FTZ R13, R2.reuse, R149 ;  /* 0x00000095020d7220 */ /* 0x040fe20000410000 */
[----:B------:R-:W-:Y:S01]  /*b310*/  MOV R149, R86 ;  /* 0x0000005600957202 */ /* 0x000fe20000000f00 */
[--C-:B-----5:R-:W-:Y:S02]  /*b320*/  FFMA.FTZ R4, R15, c[0x0][0x2d0], -R94.reuse ;  /* 0x0000b4000f047a23 */ /* 0x120fe4000001085e */
[----:B------:R-:W-:Y:S02]  /*b330*/  IMAD.MOV.U32 R144, RZ, RZ, R83 ;  /* 0x000000ffff907224 */ /* 0x000fe400078e0053 */
[C---:B------:R-:W-:Y:S01]  /*b340*/  FMUL.FTZ R41, R2.reuse, R109 ;  /* 0x0000006d02297220 */ /* 0x040fe20000410000 */
[----:B------:R4:W-:Y:S01]  /*b350*/  MUFU.EX2 R58, R4 ;  /* 0x00000004003a7308 */ /* 0x0009e20000000800 */
[C---:B------:R-:W-:Y:S02]  /*b360*/  FMUL.FTZ R29, R2.reuse, R101 ;  /* 0x00000065021d7220 */ /* 0x040fe40000410000 */
[C---:B------:R-:W-:Y:S02]  /*b370*/  FMUL.FTZ R45, R2.reuse, R169 ;  /* 0x000000a9022d7220 */ /* 0x040fe40000410000 */
[----:B-1----:R-:W-:Y:S02]  /*b380*/  FMUL.FTZ R12, R2, R148 ;  /* 0x00000094020c7220 */ /* 0x002fe40000410000 */
[C---:B------:R-:W-:Y:S01]  /*b390*/  FMUL.FTZ R50, R68.reuse, R114 ;  /* 0x0000007244327220 */ /* 0x040fe20000410000 */
[----:B------:R-:W-:Y:S01]  /*b3a0*/  MOV R114, R95 ;  /* 0x0000005f00727202 */ /* 0x000fe20000000f00 */
[----:B------:R-:W-:Y:S01]  /*b3b0*/  FMUL.FTZ R51, R68, R115 ;  /* 0x0000007344337220 */ /* 0x000fe20000410000 */
[----:B------:R1:W-:Y:S01]  /*b3c0*/  MUFU.EX2 R101, R32 ;  /* 0x0000002000657308 */ /* 0x0003e20000000800 */
[----:B------:R-:W-:Y:S01]  /*b3d0*/  FMUL.FTZ R28, R2, R100 ;  /* 0x00000064021c7220 */ /* 0x000fe20000410000 */
[----:B------:R-:W-:Y:S01]  /*b3e0*/  MOV R95, R80 ;  /* 0x00000050005f7202 */ /* 0x000fe20000000f00 */
[----:B------:R-:W-:Y:S01]  /*b3f0*/  IMAD.MOV.U32 R148, RZ, RZ, R63 ;  /* 0x000000ffff947224 */ /* 0x000fe200078e003f */
[----:B------:R-:W5:Y:S01]  /*b400*/  LDSM.16.MT88.4 R80, [R213+0x900] ;  /* 0x00090000d550783b */ /* 0x000f620000004200 */
[----:B--2---:R-:W-:Y:S05]  /*b410*/  FFMA.FTZ R0, R11, c[0x0][0x2d0], -R94 ;  /* 0x0000b4000b007a23 */ /* 0x004fea000001085e */
[----:B------:R2:W2:Y:S01]  /*b420*/  MUFU.EX2 R136, R0 ;  /* 0x0000000000887308 */ /* 0x0004a20000000800 */
[----:B----4-:R-:W-:Y:S02]  /*b430*/  FFMA.FTZ R4, R190, c[0x0][0x2d0], -R71 ;  /* 0x0000b400be047a23 */ /* 0x010fe40000010847 */
[----:B------:R-:W-:Y:S02]  /*b440*/  IMAD.MOV.U32 R190, RZ, RZ, R24 ;  /* 0x000000ffffbe7224 */ /* 0x000fe400078e0018 */
[----:B------:R-:W-:Y:S05]  /*b450*/  FFMA.FTZ R24, R194, c[0x0][0x2d0], -R92 ;  /* 0x0000b400c2187a23 */ /* 0x000fea000001085c */
[----:B------:R4:W3:Y:S01]  /*b460*/  MUFU.EX2 R90, R4 ;  /* 0x00000004005a7308 */ /* 0x0008e20000000800 */
[----:B------:R-:W-:Y:S02]  /*b470*/  F2FP.BF16.PACK_AB R72, R190, R63 ;  /* 0x0000003fbe48723e */ /* 0x000fe400000010ff */
[----:B------:R-:W-:Y:S01]  /*b480*/  MOV R155, R190 ;  /* 0x000000be009b7202 */ /* 0x000fe20000000f00 */
[----:B-1----:R-:W-:Y:S06]  /*b490*/  FMUL.FTZ R32, R69, R104 ;  /* 0x0000006845207220 */ /* 0x002fec0000410000 */
[----:B------:R1:W-:Y:S01]  /*b4a0*/  MUFU.EX2 R31, R24 ;  /* 0x00000018001f7308 */ /* 0x0003e20000000800 */
[----:B--2---:R-:W-:Y:S02]  /*b4b0*/  FSEL R0, R3, RZ, P0 ;  /* 0x000000ff03007208 */ /* 0x004fe40000000000 */
[----:B------:R-:W-:Y:S02]  /*b4c0*/  F2FP.BF16.PACK_AB R65, R136, R135 ;  /* 0x000000878841723e */ /* 0x000fe400000010ff */
[----:B------:R-:W-:Y:S01]  /*b4d0*/  ISETP.GT.AND P0, PT, R229, UR4, PT ;  /* 0x00000004e5007c0c */ /* 0x000fe2000bf04270 */
[----:B------:R-:W-:Y:S01]  /*b4e0*/  FADD.FTZ R0, -R0, R138 ;  /* 0x0000008a00007221 */ /* 0x000fe20000010100 */
[----:B------:R-:W-:Y:S01]  /*b4f0*/  MOV R138, R25 ;  /* 0x00000019008a7202 */ /* 0x000fe20000000f00 */
[----:B------:R-:W-:Y:S01]  /*b500*/  FMUL.FTZ R25, R2, R161 ;  /* 0x000000a102197220 */ /* 0x000fe20000410000 */
[----:B------:R-:W-:Y:S01]  /*b510*/  MOV R161, R33 ;  /* 0x0000002100a17202 */ /* 0x000fe20000000f00 */
[----:B------:R-:W-:Y:S01]  /*b520*/  FMUL.FTZ R0, R0, c[0x0][0x2d0] ;  /* 0x0000b40000007a20 */ /* 0x000fe20000410000 */
[----:B------:R-:W-:Y:S01]  /*b530*/  F2FP.BF16.PACK_AB R75, R189, R138 ;  /* 0x0000008abd4b723e */ /* 0x000fe200000010ff */
[----:B----4-:R-:W-:Y:S01]  /*b540*/  FMUL.FTZ R4, R69, R140 ;  /* 0x0000008c45047220 */ /* 0x010fe20000410000 */
[----:B------:R2:W-:Y:S01]  /*b550*/  MUFU.EX2 R137, R44 ;  /* 0x0000002c00897308 */ /* 0x0005e20000000800 */
[----:B------:R-:W-:Y:S01]  /*b560*/  IMAD.MOV.U32 R140, RZ, RZ, R5 ;  /* 0x000000ffff8c7224 */ /* 0x000fe200078e0005 */
[----:B------:R-:W-:Y:S01]  /*b570*/  IADD3 R229, R229, -0x1, RZ ;  /* 0xffffffffe5e57810 */ /* 0x000fe20007ffe0ff */
[C---:B------:R-:W-:Y:S01]  /*b580*/  FMUL.FTZ R5, R69.reuse, R141 ;  /* 0x0000008d45057220 */ /* 0x040fe20000410000 */
[----:B---3--:R-:W-:Y:S01]  /*b590*/  MOV R141, R90 ;  /* 0x0000005a008d7202 */ /* 0x008fe20000000f00 */
[----:B------:R-:W-:Y:S01]  /*b5a0*/  FMUL.FTZ R33, R69, R105 ;  /* 0x0000006945217220 */ /* 0x000fe20000410000 */
[----:B------:R-:W-:Y:S01]  /*b5b0*/  F2FP.BF16.PACK_AB R67, R58, R140 ;  /* 0x0000008c3a43723e */ /* 0x000fe200000010ff */
[----:B-1----:R-:W-:Y:S03]  /*b5c0*/  FMUL.FTZ R24, R2, R160 ;  /* 0x000000a002187220 */ /* 0x002fe60000410000 */
[-C--:B------:R-:W-:Y:S01]  /*b5d0*/  HMMA.16816.F32.BF16 R4, R72, R20.reuse, R4 ;  /* 0x000000144804723c */ /* 0x080fe20000041804 */
[----:B------:R-:W1:Y:S01]  /*b5e0*/  MUFU.EX2 R0, R0 ;  /* 0x0000000000007308 */ /* 0x000e620000000800 */
[----:B------:R-:W-:Y:S02]  /*b5f0*/  IMAD.MOV.U32 R160, RZ, RZ, R34 ;  /* 0x000000ffffa07224 */ /* 0x000fe400078e0022 */
[----:B------:R-:W-:Y:S02]  /*b600*/  FMUL.FTZ R34, R68, R106 ;  /* 0x0000006a44227220 */ /* 0x000fe40000410000 */
[----:B--2---:R-:W-:Y:S02]  /*b610*/  FMUL.FTZ R44, R2, R168 ;  /* 0x000000a8022c7220 */ /* 0x004fe40000410000 */
[C---:B-1----:R-:W-:Y:S01]  /*b620*/  FMUL.FTZ R10, R0.reuse, R146 ;  /* 0x00000092000a7220 */ /* 0x042fe20000410000 */
[----:B------:R-:W-:Y:S03]  /*b630*/  MOV R146, R58 ;  /* 0x0000003a00927202 */ /* 0x000fe60000000f00 */
[----:B------:R-:W-:Y:S02]  /*b640*/  FMUL.FTZ R11, R0, R147 ;  /* 0x00000093000b7220 */ /* 0x000fe40000410000 */
[--C-:B------:R-:W-:Y:S02]  /*b650*/  FFMA.FTZ R58, R57, c[0x0][0x2d0], -R94.reuse ;  /* 0x0000b400393a7a23 */ /* 0x100fe4000001085e */
[----:B------:R-:W-:Y:S02]  /*b660*/  IMAD.MOV.U32 R147, RZ, RZ, R61 ;  /* 0x000000ffff937224 */ /* 0x000fe400078e003d */
[----:B------:R-:W-:Y:S01]  /*b670*/  FMUL.FTZ R61, R2, R125 ;  /* 0x0000007d023d7220 */ /* 0x000fe20000410000 */
[C---:B------:R-:W-:Y:S01]  /*b680*/  HMMA.16816.F32.BF16 R8, R64.reuse, R20, R8 ;  /* 0x000000144008723c */ /* 0x040fe20000041808 */
[C---:B------:R-:W-:Y:S01]  /*b690*/  FMUL.FTZ R14, R0.reuse, R150 ;  /* 0x00000096000e7220 */ /* 0x040fe20000410000 */
[----:B------:R-:W2:Y:S01]  /*b6a0*/  LDL.LU R125, [R1+0x10] ;  /* 0x00001000017d7983 */ /* 0x000ea20000300800 */
[----:B------:R-:W-:Y:S01]  /*b6b0*/  FMUL.FTZ R15, R0, R151 ;  /* 0x00000097000f7220 */ /* 0x000fe20000410000 */
[----:B------:R-:W-:Y:S01]  /*b6c0*/  MOV R151, R62 ;  /* 0x0000003e00977202 */ /* 0x000fe20000000f00 */
[----:B------:R-:W-:Y:S02]  /*b6d0*/  FFMA.FTZ R62, R60, c[0x0][0x2d0], -R94 ;  /* 0x0000b4003c3e7a23 */ /* 0x000fe4000001085e */
[----:B------:R-:W-:Y:S02]  /*b6e0*/  FFMA.FTZ R20, R193, c[0x0][0x2d0], -R71 ;  /* 0x0000b400c1147a23 */ /* 0x000fe40000010847 */
[----:B------:R-:W-:Y:S01]  /*b6f0*/  FMUL.FTZ R60, R2, R124 ;  /* 0x0000007c023c7220 */ /* 0x000fe20000410000 */
[-C--:B------:R-:W-:Y:S01]  /*b700*/  HMMA.16816.F32.BF16 R12, R64, R22.reuse, R12 ;  /* 0x00000016400c723c */ /* 0x080fe2000004180c */
[----:B------:R1:W3:Y:S01]  /*b710*/  MUFU.EX2 R91, R20 ;  /* 0x00000014005b7308 */ /* 0x0002e20000000800 */
[----:B------:R-:W4:Y:S01]  /*b720*/  LDL.LU R124, [R1+0x14] ;  /* 0x00001400017c7983 */ /* 0x000f220000300800 */
[C---:B------:R-:W-:Y:S02]  /*b730*/  FMUL.FTZ R21, R69.reuse, R157 ;  /* 0x0000009d45157220 */ /* 0x040fe40000410000 */
[C---:B------:R-:W-:Y:S02]  /*b740*/  FMUL.FTZ R26, R0.reuse, R162 ;  /* 0x000000a2001a7220 */ /* 0x040fe40000410000 */
[C---:B------:R-:W-:Y:S01]  /*b750*/  FMUL.FTZ R27, R0.reuse, R163 ;  /* 0x000000a3001b7220 */ /* 0x040fe20000410000 */
[C---:B------:R-:W-:Y:S01]  /*b760*/  HMMA.16816.F32.BF16 R16, R72.reuse, R22, R16 ;  /* 0x000000164810723c */ /* 0x040fe20000041810 */
[C---:B------:R-:W-:Y:S02]  /*b770*/  FMUL.FTZ R30, R0.reuse, R102 ;  /* 0x00000066001e7220 */ /* 0x040fe40000410000 */
[----:B------:R5:W-:Y:S01]  /*b780*/  MUFU.EX2 R157, R48 ;  /* 0x00000030009d7308 */ /* 0x000be20000000800 */
[----:B------:R-:W-:Y:S01]  /*b790*/  IMAD.MOV.U32 R102, RZ, RZ, R31 ;  /* 0x000000ffff667224 */ /* 0x000fe200078e001f */
[----:B------:R-:W-:Y:S01]  /*b7a0*/  MOV R163, R152 ;  /* 0x0000009800a37202 */ /* 0x000fe20000000f00 */
[----:B------:R-:W-:Y:S01]  /*b7b0*/  FMUL.FTZ R31, R0, R103 ;  /* 0x00000067001f7220 */ /* 0x000fe20000410000 */
[----:B------:R-:W-:Y:S01]  /*b7c0*/  MOV R103, R35 ;  /* 0x0000002300677202 */ /* 0x000fe20000000f00 */
[C---:B------:R-:W-:Y:S04]  /*b7d0*/  FMUL.FTZ R22, R68.reuse, R158 ;  /* 0x0000009e44167220 */ /* 0x040fe80000410000 */
[C---:B------:R-:W-:Y:S01]  /*b7e0*/  FMUL.FTZ R23, R68.reuse, R159 ;  /* 0x0000009f44177220 */ /* 0x040fe20000410000 */
[----:B------:R5:W-:Y:S01]  /*b7f0*/  MUFU.EX2 R158, R40 ;  /* 0x00000028009e7308 */ /* 0x000be20000000800 */
[----:B------:R-:W-:Y:S02]  /*b800*/  FMUL.FTZ R35, R68, R107 ;  /* 0x0000006b44237220 */ /* 0x000fe40000410000 */
[C---:B------:R-:W-:Y:S02]  /*b810*/  FMUL.FTZ R42, R0.reuse, R110 ;  /* 0x0000006e002a7220 */ /* 0x040fe40000410000 */
[C---:B-1----:R-:W-:Y:S02]  /*b820*/  FMUL.FTZ R20, R69.reuse, R156 ;  /* 0x0000009c45147220 */ /* 0x042fe40000410000 */
[----:B---3--:R-:W-:Y:S02]  /*b830*/  IMAD.MOV.U32 R115, RZ, RZ, R91 ;  /* 0x000000ffff737224 */ /* 0x008fe400078e005b */
[----:B------:R-:W-:Y:S01]  /*b840*/  IMAD.MOV.U32 R152, RZ, RZ, R148 ;  /* 0x000000ffff987224 */ /* 0x000fe200078e0094 */
[----:B------:R-:W-:Y:S01]  /*b850*/  MOV R148, R147 ;  /* 0x0000009300947202 */ /* 0x000fe20000000f00 */
[----:B------:R-:W-:Y:S01]  /*b860*/  IMAD.MOV.U32 R156, RZ, RZ, R188 ;  /* 0x000000ffff9c7224 */ /* 0x000fe200078e00bc */
[-C--:B------:R-:W-:Y:S01]  /*b870*/  HMMA.16816.F32.BF16 R20, R72, R36.reuse, R20 ;  /* 0x000000244814723c */ /* 0x080fe20000041814 */
[C---:B------:R-:W-:Y:S02]  /*b880*/  FMUL.FTZ R43, R0.reuse, R111 ;  /* 0x0000006f002b7220 */ /* 0x040fe40000410000 */
[----:B-----5:R-:W-:Y:S02]  /*b890*/  FMUL.FTZ R48, R69, R112 ;  /* 0x0000007045307220 */ /* 0x020fe40000410000 */
[----:B------:R1:W-:Y:S01]  /*b8a0*/  MUFU.EX2 R112, R58 ;  /* 0x0000003a00707308 */ /* 0x0003e20000000800 */
[C---:B------:R-:W-:Y:S02]  /*b8b0*/  FMUL.FTZ R46, R0.reuse, R170 ;  /* 0x000000aa002e7220 */ /* 0x040fe40000410000 */
[C---:B------:R-:W-:Y:S01]  /*b8c0*/  HMMA.16816.F32.BF16 R24, R64.reuse, R36, R24 ;  /* 0x000000244018723c */ /* 0x040fe20000041818 */
[----:B------:R-:W-:Y:S03]  /*b8d0*/  FMUL.FTZ R47, R0, R171 ;  /* 0x000000ab002f7220 */ /* 0x000fe60000410000 */
[C---:B------:R-:W-:Y:S02]  /*b8e0*/  FMUL.FTZ R40, R2.reuse, R108 ;  /* 0x0000006c02287220 */ /* 0x040fe40000410000 */
[----:B------:R-:W-:Y:S01]  /*b8f0*/  FMUL.FTZ R57, R2, R121 ;  /* 0x0000007902397220 */ /* 0x000fe20000410000 */
[----:B------:R3:W-:Y:S01]  /*b900*/  MUFU.EX2 R108, R62 ;  /* 0x0000003e006c7308 */ /* 0x0007e20000000800 */
[-C--:B------:R-:W-:Y:S01]  /*b910*/  HMMA.16816.F32.BF16 R28, R64, R38.reuse, R28 ;  /* 0x00000026401c723c */ /* 0x080fe2000004181c */
[----:B------:R-:W-:Y:S03]  /*b920*/  FFMA.FTZ R36, R49, c[0x0][0x2d0], -R93 ;  /* 0x0000b40031247a23 */ /* 0x000fe6000001085d */
[C---:B------:R-:W-:Y:S02]  /*b930*/  FMUL.FTZ R37, R69.reuse, R165 ;  /* 0x000000a545257220 */ /* 0x040fe40000410000 */
[C---:B------:R-:W-:Y:S02]  /*b940*/  FMUL.FTZ R49, R69.reuse, R113 ;  /* 0x0000007145317220 */ /* 0x040fe40000410000 */
[C---:B------:R-:W-:Y:S01]  /*b950*/  HMMA.16816.F32.BF16 R32, R72.reuse, R38, R32 ;  /* 0x000000264820723c */ /* 0x040fe20000041820 */
[----:B------:R5:W-:Y:S03]  /*b960*/  MUFU.EX2 R100, R36 ;  /* 0x0000002400647308 */ /* 0x000be60000000800 */
[----:B------:R-:W-:Y:S02]  /*b970*/  IMAD.MOV.U32 R150, RZ, RZ, R59 ;  /* 0x000000ffff967224 */ /* 0x000fe400078e003b */
[----:B-1----:R-:W-:Y:S02]  /*b980*/  FMUL.FTZ R58, R0, R122 ;  /* 0x0000007a003a7220 */ /* 0x002fe40000410000 */
[C---:B------:R-:W-:Y:S03]  /*b990*/  FMUL.FTZ R38, R68.reuse, R166 ;  /* 0x000000a644267220 */ /* 0x040fe60000410000 */
[----:B------:R1:W-:Y:S01]  /*b9a0*/  MUFU.EX2 R166, R88 ;  /* 0x0000005800a67308 */ /* 0x0003e20000000800 */
[----:B------:R-:W-:Y:S02]  /*b9b0*/  FMUL.FTZ R39, R68, R167 ;  /* 0x000000a744277220 */ /* 0x000fe40000410000 */
[C---:B------:R-:W-:Y:S02]  /*b9c0*/  FMUL.FTZ R59, R0.reuse, R123 ;  /* 0x0000007b003b7220 */ /* 0x040fe40000410000 */
[C---:B---3--:R-:W-:Y:S02]  /*b9d0*/  FMUL.FTZ R62, R0.reuse, R126 ;  /* 0x0000007e003e7220 */ /* 0x048fe40000410000 */
[----:B------:R-:W-:Y:S02]  /*b9e0*/  FMUL.FTZ R63, R0, R127 ;  /* 0x0000007f003f7220 */ /* 0x000fe40000410000 */
[----:B------:R-:W-:Y:S02]  /*b9f0*/  IMAD.MOV.U32 R113, RZ, RZ, R137 ;  /* 0x000000ffff717224 */ /* 0x000fe400078e0089 */
[----:B------:R-:W-:Y:S02]  /*ba00*/  IMAD.MOV.U32 R137, RZ, RZ, R85 ;  /* 0x000000ffff897224 */ /* 0x000fe400078e0055 */
[----:B------:R-:W-:Y:S01]  /*ba10*/  IMAD.MOV.U32 R147, RZ, RZ, R146 ;  /* 0x000000ffff937224 */ /* 0x000fe200078e0092 */
[----:B------:R-:W-:Y:S01]  /*ba20*/  MOV R146, R144 ;  /* 0x0000009000927202 */ /* 0x000fe20000000f00 */
[C---:B-----5:R-:W-:Y:S02]  /*ba30*/  FMUL.FTZ R36, R69.reuse, R164 ;  /* 0x000000a445247220 */ /* 0x060fe40000410000 */
[----:B------:R-:W-:Y:S02]  /*ba40*/  IMAD.MOV.U32 R144, RZ, RZ, R189 ;  /* 0x000000ffff907224 */ /* 0x000fe400078e00bd */
[----:B------:R-:W-:Y:S02]  /*ba50*/  IMAD.MOV.U32 R159, RZ, RZ, R186 ;  /* 0x000000ffff9f7224 */ /* 0x000fe400078e00ba */
[----:B------:R-:W-:Y:S01]  /*ba60*/  IMAD.MOV.U32 R162, RZ, RZ, R185 ;  /* 0x000000ffffa27224 */ /* 0x000fe200078e00b9 */
[-C--:B------:R-:W-:Y:S01]  /*ba70*/  HMMA.16816.F32.BF16 R36, R72, R52.reuse, R36 ;  /* 0x000000344824723c */ /* 0x080fe20000041824 */
[----:B-1----:R-:W-:Y:S07]  /*ba80*/  LDSM.16.MT88.4 R88, [R214+0x900] ;  /* 0x00090000d658783b */ /* 0x002fee0000004200 */
[C---:B------:R-:W-:Y:S07]  /*ba90*/  HMMA.16816.F32.BF16 R40, R64.reuse, R52, R40 ;  /* 0x000000344028723c */ /* 0x040fee0000041828 */
[--C-:B------:R-:W-:Y:S01]  /*baa0*/  FFMA.FTZ R52, R56, c[0x0][0x2d0], -R94.reuse ;  /* 0x0000b40038347a23 */ /* 0x100fe2000001085e */
[-C--:B------:R-:W-:Y:S01]  /*bab0*/  HMMA.16816.F32.BF16 R44, R64, R54.reuse, R44 ;  /* 0x00000036402c723c */ /* 0x080fe2000004182c */
[----:B------:R-:W-:Y:S02]  /*bac0*/  FMUL.FTZ R56, R2, R120 ;  /* 0x0000007802387220 */ /* 0x000fe40000410000 */
[----:B------:R1:W3:Y:S01]  /*bad0*/  MUFU.EX2 R104, R52 ;  /* 0x0000003400687308 */ /* 0x0002e20000000800 */
[C---:B------:R-:W-:Y:S04]  /*bae0*/  FMUL.FTZ R53, R69.reuse, R117 ;  /* 0x0000007545357220 */ /* 0x040fe80000410000 */
[C---:B------:R-:W-:Y:S07]  /*baf0*/  HMMA.16816.F32.BF16 R48, R72.reuse, R54, R48 ;  /* 0x000000364830723c */ /* 0x040fee0000041830 */
[C---:B------:R-:W-:Y:S02]  /*bb00*/  FMUL.FTZ R54, R68.reuse, R118 ;  /* 0x0000007644367220 */ /* 0x040fe40000410000 */
[----:B------:R-:W-:Y:S03]  /*bb10*/  FMUL.FTZ R55, R68, R119 ;  /* 0x0000007744377220 */ /* 0x000fe60000410000 */
[C---:B-1----:R-:W-:Y:S07]  /*bb20*/  FMUL.FTZ R52, R69.reuse, R116 ;  /* 0x0000007445347220 */ /* 0x042fee0000410000 */
[-C--:B------:R-:W-:Y:S08]  /*bb30*/  HMMA.16816.F32.BF16 R52, R72, R76.reuse, R52 ;  /* 0x0000004c4834723c */ /* 0x080ff00000041834 */
[C---:B------:R-:W-:Y:S07]  /*bb40*/  HMMA.16816.F32.BF16 R56, R64.reuse, R76, R56 ;  /* 0x0000004c4038723c */ /* 0x040fee0000041838 */
[----:B------:R-:W-:Y:S01]  /*bb50*/  FFMA.FTZ R76, R84, c[0x0][0x2d0], -R94 ;  /* 0x0000b400544c7a23 */ /* 0x000fe2000001085e */
[-C--:B------:R-:W-:Y:S01]  /*bb60*/  HMMA.16816.F32.BF16 R60, R64, R78.reuse, R60 ;  /* 0x0000004e403c723c */ /* 0x080fe2000004183c */
[----:B---3--:R-:W-:Y:S01]  /*bb70*/  F2FP.BF16.PACK_AB R77, R112, R104 ;  /* 0x00000068704d723e */ /* 0x008fe200000010ff */
[----:B------:R-:W1:Y:S01]  /*bb80*/  LDSM.16.MT88.4 R84, [R216+0x900] ;  /* 0x00090000d854783b */ /* 0x000e620000004200 */
[----:B------:R3:W5:Y:S04]  /*bb90*/  MUFU.EX2 R145, R76 ;  /* 0x0000004c00917308 */ /* 0x0007680000000800 */
[C---:B------:R-:W-:Y:S02]  /*bba0*/  FMUL.FTZ R64, R69.reuse, R128 ;  /* 0x0000008045407220 */ /* 0x040fe40000410000 */
[----:B------:R-:W-:Y:S03]  /*bbb0*/  FMUL.FTZ R65, R69, R129 ;  /* 0x0000008145417220 */ /* 0x000fe60000410000 */
[C---:B------:R-:W-:Y:S02]  /*bbc0*/  FMUL.FTZ R66, R68.reuse, R130 ;  /* 0x0000008244427220 */ /* 0x040fe40000410000 */
[----:B------:R-:W-:Y:S07]  /*bbd0*/  FMUL.FTZ R67, R68, R131 ;  /* 0x0000008344437220 */ /* 0x000fee0000410000 */
[----:B------:R-:W-:Y:S01]  /*bbe0*/  HMMA.16816.F32.BF16 R64, R72, R78, R64 ;  /* 0x0000004e4840723c */ /* 0x000fe20000041840 */
[--C-:B---3--:R-:W-:Y:S06]  /*bbf0*/  FFMA.FTZ R76, R197, c[0x0][0x2d0], -R71.reuse ;  /* 0x0000b400c54c7a23 */ /* 0x108fec0000010847 */
[----:B------:R-:W-:Y:S02]  /*bc00*/  F2FP.BF16.PACK_AB R74, R115, R103 ;  /* 0x00000067734a723e */ /* 0x000fe400000010ff */
[----:B------:R-:W-:Y:S01]  /*bc10*/  F2FP.BF16.PACK_AB R75, R114, R102 ;  /* 0x00000066724b723e */ /* 0x000fe200000010ff */
[----:B------:R3:W-:Y:S02]  /*bc20*/  MUFU.EX2 R105, R76 ;  /* 0x0000004c00697308 */ /* 0x0007e40000000800 */
[----:B------:R-:W-:Y:S02]  /*bc30*/  F2FP.BF16.PACK_AB R72, R141, R161 ;  /* 0x000000a18d48723e */ /* 0x000fe400000010ff */
[----:B------:R-:W-:Y:S02]  /*bc40*/  F2FP.BF16.PACK_AB R73, R142, R160 ;  /* 0x000000a08e49723e */ /* 0x000fe400000010ff */
[----:B------:R-:W-:Y:S02]  /*bc50*/  F2FP.BF16.PACK_AB R78, R113, R158 ;  /* 0x0000009e714e723e */ /* 0x000fe400000010ff */
[----:B-----5:R-:W-:Y:S03]  /*bc60*/  F2FP.BF16.PACK_AB R79, R145, R108 ;  /* 0x0000006c914f723e */ /* 0x020fe600000010ff */
[-C--:B------:R-:W-:Y:S01]  /*bc70*/  HMMA.16816.F32.BF16 R4, R72, R80.reuse, R4 ;  /* 0x000000504804723c */ /* 0x080fe20000041804 */
[--C-:B---3--:R-:W-:Y:S04]  /*bc80*/  FFMA.FTZ R76, R198, c[0x0][0x2d0], -R92.reuse ;  /* 0x0000b400c64c7a23 */ /* 0x108fe8000001085c */
        /* <DEDUP_REMOVED lines=12> */
[----:B------:R1:W3:Y:S07]  /*bd50*/  MUFU.EX2 R107, R80 ;  /* 0x00000050006b7308 */ /* 0x0002ee0000000800 */
        /* <DEDUP_REMOVED lines=8> */
[----:B-----5:R-:W-:Y:S06]  /*bde0*/  FFMA.FTZ R84, R200, c[0x0][0x2d0], -R93 ;  /* 0x0000b400c8547a23 */ /* 0x020fec000001085d */
[----:B------:R5:W-:Y:S01]  /*bdf0*/  MUFU.EX2 R202, R88 ;  /* 0x0000005800ca7308 */ /* 0x000be20000000800 */
[C---:B------:R-:W-:Y:S09]  /*be00*/  HMMA.16816.F32.BF16 R48, R72.reuse, R90, R48 ;  /* 0x0000005a4830723c */ /* 0x040ff20000041830 */
[----:B------:R2:W-:Y:S03]  /*be10*/  MUFU.EX2 R111, R84 ;  /* 0x00000054006f7308 */ /* 0x0005e60000000800 */
[----:B-1----:R-:W-:Y:S02]  /*be20*/  FFMA.FTZ R80, R206, c[0x0][0x2d0], -R92 ;  /* 0x0000b400ce507a23 */ /* 0x002fe4000001085c */
[----:B---3--:R-:W-:Y:S01]  /*be30*/  IMAD.MOV.U32 R206, RZ, RZ, R107 ;  /* 0x000000ffffce7224 */ /* 0x008fe200078e006b */
[----:B------:R-:W-:Y:S04]  /*be40*/  MOV R107, R184 ;  /* 0x000000b8006b7202 */ /* 0x000fe80000000f00 */
[----:B------:R1:W-:Y:S01]  /*be50*/  MUFU.EX2 R204, R80 ;  /* 0x0000005000cc7308 */ /* 0x0003e20000000800 */
[----:B-----5:R-:W-:Y:S02]  /*be60*/  FFMA.FTZ R88, R98, c[0x0][0x2d0], -R94 ;  /* 0x0000b40062587a23 */ /* 0x020fe4000001085e */
[--C-:B--2---:R-:W-:Y:S07]  /*be70*/  FFMA.FTZ R84, R201, c[0x0][0x2d0], -R93.reuse ;  /* 0x0000b400c9547a23 */ /* 0x104fee000001085d */
[----:B------:R2:W-:Y:S01]  /*be80*/  MUFU.EX2 R201, R88 ;  /* 0x0000005800c97308 */ /* 0x0005e20000000800 */
[----:B-1----:R-:W-:Y:S09]  /*be90*/  FFMA.FTZ R80, R139, c[0x0][0x2d0], -R93 ;  /* 0x0000b4008b507a23 */ /* 0x002ff2000001085d */
[----:B------:R1:W3:Y:S10]  /*bea0*/  MUFU.EX2 R110, R84 ;  /* 0x00000054006e7308 */ /* 0x0002f40000000800 */
[----:B------:R5:W-:Y:S01]  /*beb0*/  MUFU.EX2 R165, R80 ;  /* 0x0000005000a57308 */ /* 0x000be20000000800 */
[----:B--2---:R-:W-:Y:S01]  /*bec0*/  FFMA.FTZ R88, R232, c[0x0][0x2d0], -R92 ;  /* 0x0000b400e8587a23 */ /* 0x004fe2000001085c */
[----:B------:R-:W-:Y:S08]  /*bed0*/  MOV R232, R157 ;  /* 0x0000009d00e87202 */ /* 0x000ff00000000f00 */
[----:B------:R2:W-:Y:S01]  /*bee0*/  MUFU.EX2 R169, R88 ;  /* 0x0000005800a97308 */ /* 0x0005e20000000800 */
[--C-:B-1----:R-:W-:Y:S01]  /*bef0*/  FFMA.FTZ R84, R207, c[0x0][0x2d0], -R71.reuse ;  /* 0x0000b400cf547a23 */ /* 0x102fe20000010847 */
[----:B------:R-:W-:Y:S02]  /*bf00*/  MOV R207, R106 ;  /* 0x0000006a00cf7202 */ /* 0x000fe40000000f00 */
[----:B------:R-:W-:Y:S06]  /*bf10*/  MOV R106, R95 ;  /* 0x0000005f006a7202 */ /* 0x000fec0000000f00 */
[----:B------:R1:W-:Y:S01]  /*bf20*/  MUFU.EX2 R203, R84 ;  /* 0x0000005400cb7308 */ /* 0x0003e20000000800 */
[----:B-----5:R-:W5:Y:S08]  /*bf30*/  LDSM.16.MT88.4 R80, [R215+0x900] ;  /* 0x00090000d750783b */ /* 0x020f700000004200 */
[----:B--2---:R-:W-:Y:S01]  /*bf40*/  LDSM.16.MT88.4 R88, [R214+0x1100] ;  /* 0x00110000d658783b */ /* 0x004fe20000004200 */
[--C-:B-1----:R-:W-:Y:S04]  /*bf50*/  FFMA.FTZ R84, R96, c[0x0][0x2d0], -R94.reuse ;  /* 0x0000b40060547a23 */ /* 0x102fe8000001085e */
[----:B------:R1:W2:Y:S01]  /*bf60*/  MUFU.EX2 R109, R84 ;  /* 0x00000054006d7308 */ /* 0x0002a20000000800 */
[-C--:B-----5:R-:W-:Y:S08]  /*bf70*/  HMMA.16816.F32.BF16 R52, R72, R80.reuse, R52 ;  /* 0x000000504834723c */ /* 0x0a0ff00000041834 */
[C---:B------:R-:W-:Y:S01]  /*bf80*/  HMMA.16816.F32.BF16 R56, R76.reuse, R80, R56 ;  /* 0x000000504c38723c */ /* 0x040fe20000041838 */
[----:B-1----:R-:W1:Y:S06]  /*bf90*/  LDSM.16.MT88.4 R84, [R213+0x1100] ;  /* 0x00110000d554783b */ /* 0x002e6c0000004200 */
[----:B------:R-:W-:Y:S01]  /*bfa0*/  FFMA.FTZ R80, R99, c[0x0][0x2d0], -R94 ;  /* 0x0000b40063507a23 */ /* 0x000fe2000001085e */
[-C--:B------:R-:W-:Y:S03]  /*bfb0*/  HMMA.16816.F32.BF16 R60, R76, R82.reuse, R60 ;  /* 0x000000524c3c723c */ /* 0x080fe6000004183c */
[----:B------:R5:W4:Y:S04]  /*bfc0*/  MUFU.EX2 R200, R80 ;  /* 0x0000005000c87308 */ /* 0x000b280000000800 */
[----:B------:R-:W-:Y:S01]  /*bfd0*/  FFMA.FTZ R76, R208, c[0x0][0x2d0], -R71 ;  /* 0x0000b400d04c7a23 */ /* 0x000fe20000010847 */
[----:B------:R-:W-:Y:S01]  /*bfe0*/  HMMA.16816.F32.BF16 R64, R72, R82, R64 ;  /* 0x000000524840723c */ /* 0x000fe20000041840 */
[----:B---3--:R-:W-:Y:S03]  /*bff0*/  F2FP.BF16.PACK_AB R78, R110, R111 ;  /* 0x0000006f6e4e723e */ /* 0x008fe600000010ff */
[----:B--2---:R-:W-:Y:S01]  /*c000*/  F2FP.BF16.PACK_AB R77, R202, R109 ;  /* 0x0000006dca4d723e */ /* 0x004fe200000010ff */
[----:B------:R2:W-:Y:S01]  /*c010*/  MUFU.EX2 R171, R76 ;  /* 0x0000004c00ab7308 */ /* 0x0005e20000000800 */
[----:B------:R-:W-:Y:S02]  /*c020*/  MOV R208, R145 ;  /* 0x0000009100d07202 */ /* 0x000fe40000000f00 */
[----:B------:R-:W-:Y:S04]  /*c030*/  F2FP.BF16.PACK_AB R73, R166, R167 ;  /* 0x000000a7a649723e */ /* 0x000fe800000010ff */
[----:B------:R-:W-:Y:S02]  /*c040*/  F2FP.BF16.PACK_AB R74, R206, R207 ;  /* 0x000000cfce4a723e */ /* 0x000fe400000010ff */
[----:B------:R-:W-:Y:S01]  /*c050*/  F2FP.BF16.PACK_AB R75, R204, R205 ;  /* 0x000000cdcc4b723e */ /* 0x000fe200000010ff */
[----:B-----5:R-:W3:Y:S01]  /*c060*/  LDSM.16.MT88.4 R80, [R216+0x1100] ;  /* 0x00110000d850783b */ /* 0x020ee20000004200 */
[----:B----4-:R-:W-:Y:S01]  /*c070*/  F2FP.BF16.PACK_AB R79, R200, R201 ;  /* 0x000000c9c84f723e */ /* 0x010fe200000010ff */
[----:B--2---:R-:W-:Y:S02]  /*c080*/  FFMA.FTZ R76, R210, c[0x0][0x2d0], -R92 ;  /* 0x0000b400d24c7a23 */ /* 0x004fe4000001085c */
[----:B------:R-:W-:Y:S01]  /*c090*/  IMAD.MOV.U32 R210, RZ, RZ, R105 ;  /* 0x000000ffffd27224 */ /* 0x000fe200078e0069 */
[----:B------:R-:W-:Y:S01]  /*c0a0*/  MOV R105, R187 ;  /* 0x000000bb00697202 */ /* 0x000fe20000000f00 */
[----:B------:R2:W-:Y:S03]  /*c0b0*/  MUFU.EX2 R170, R76 ;  /* 0x0000004c00aa7308 */ /* 0x0005e60000000800 */
[----:B------:R-:W-:Y:S01]  /*c0c0*/  F2FP.BF16.PACK_AB R72, R210, R157 ;  /* 0x0000009dd248723e */ /* 0x000fe200000010ff */
[----:B------:R-:W-:Y:S04]  /*c0d0*/  IMAD.MOV.U32 R157, RZ, RZ, R153 ;  /* 0x000000ffff9d7224 */ /* 0x000fe800078e0099 */
[----:B------:R-:W-:Y:S02]  /*c0e0*/  FFMA.FTZ R68, R68, R124, R157 ;  /* 0x0000007c44447223 */ /* 0x000fe4000001009d */
[-C--:B-1----:R-:W-:Y:S01]  /*c0f0*/  HMMA.16816.F32.BF16 R4, R72, R84.reuse, R4 ;  /* 0x000000544804723c */ /* 0x082fe20000041804 */
[----:B--2---:R-:W-:Y:S07]  /*c100*/  F2FP.BF16.PACK_AB R76, R164, R165 ;  /* 0x000000a5a44c723e */ /* 0x004fee00000010ff */
[C---:B------:R-:W-:Y:S07]  /*c110*/  HMMA.16816.F32.BF16 R8, R76.reuse, R84, R8 ;  /* 0x000000544c08723c */ /* 0x040fee0000041808 */
[--C-:B------:R-:W-:Y:S01]  /*c120*/  FFMA.FTZ R84, R234, c[0x0][0x2d0], -R71.reuse ;  /* 0x0000b400ea547a23 */ /* 0x100fe20000010847 */
[-C--:B------:R-:W-:Y:S01]  /*c130*/  HMMA.16816.F32.BF16 R12, R76, R86.reuse, R12 ;  /* 0x000000564c0c723c */ /* 0x080fe2000004180c */
[----:B------:R-:W-:Y:S02]  /*c140*/  IMAD.MOV.U32 R234, RZ, RZ, R104 ;  /* 0x000000ffffea7224 */ /* 0x000fe400078e0068 */
[----:B------:R1:W-:Y:S05]  /*c150*/  MUFU.EX2 R199, R84 ;  /* 0x0000005400c77308 */ /* 0x0003ea0000000800 */
[C---:B------:R-:W-:Y:S08]  /*c160*/  HMMA.16816.F32.BF16 R16, R72.reuse, R86, R16 ;  /* 0x000000564810723c */ /* 0x040ff00000041810 */
[-C--:B---3--:R-:W-:Y:S08]  /*c170*/  HMMA.16816.F32.BF16 R20, R72, R80.reuse, R20 ;  /* 0x000000504814723c */ /* 0x088ff00000041814 */
[C---:B------:R-:W-:Y:S01]  /*c180*/  HMMA.16816.F32.BF16 R24, R76.reuse, R80, R24 ;  /* 0x000000504c18723c */ /* 0x040fe20000041818 */
[----:B-1----:R-:W-:Y:S03]  /*c190*/  FFMA.FTZ R84, R235, c[0x0][0x2d0], -R71 ;  /* 0x0000b400eb547a23 */ /* 0x002fe60000010847 */
[----:B------:R-:W-:Y:S03]  /*c1a0*/  MOV R235, R158 ;  /* 0x0000009e00eb7202 */ /* 0x000fe60000000f00 */
[--C-:B------:R-:W-:Y:S01]  /*c1b0*/  FFMA.FTZ R80, R209, c[0x0][0x2d0], -R93.reuse ;  /* 0x0000b400d1507a23 */ /* 0x100fe2000001085d */
[-C--:B------:R-:W-:Y:S01]  /*c1c0*/  HMMA.16816.F32.BF16 R28, R76, R82.reuse, R28 ;  /* 0x000000524c1c723c */ /* 0x080fe2000004181c */
[----:B------:R1:W-:Y:S03]  /*c1d0*/  MUFU.EX2 R198, R84 ;  /* 0x0000005400c67308 */ /* 0x0003e60000000800 */
[----:B------:R-:W-:Y:S01]  /*c1e0*/  MOV R158, R152 ;  /* 0x00000098009e7202 */ /* 0x000fe20000000f00 */
[----:B------:R-:W-:Y:S01]  /*c1f0*/  IMAD.MOV.U32 R209, RZ, RZ, R234 ;  /* 0x000000ffffd17224 */ /* 0x000fe200078e00ea */
[----:B------:R-:W-:Y:S02]  /*c200*/  MOV R234, R112 ;  /* 0x0000007000ea7202 */ /* 0x000fe40000000f00 */
[C---:B------:R-:W-:Y:S01]  /*c210*/  HMMA.16816.F32.BF16 R32, R72.reuse, R82, R32 ;  /* 0x000000524820723c */ /* 0x040fe20000041820 */
[----:B------:R-:W-:Y:S02]  /*c220*/  FFMA.FTZ R69, R69, R125, R158 ;  /* 0x0000007d45457223 */ /* 0x000fe4000001009e */
        /* <DEDUP_REMOVED lines=9> */
[----:B--2---:R-:W-:Y:S03]  /*c2c0*/  FFMA.FTZ R80, R211, c[0x0][0x2d0], -R93 ;  /* 0x0000b400d3507a23 */ /* 0x004fe6000001085d */
[----:B------:R-:W-:Y:S01]  /*c2d0*/  MOV R211, R235 ;  /* 0x000000eb00d37202 */ /* 0x000fe20000000f00 */
[----:B------:R-:W-:Y:S02]  /*c2e0*/  IMAD.MOV.U32 R235, RZ, RZ, R113 ;  /* 0x000000ffffeb7224 */ /* 0x000fe400078e0071 */
[----:B------:R2:W-:Y:S01]  /*c2f0*/  MUFU.EX2 R119, R88 ;  /* 0x0000005800777308 */ /* 0x0005e20000000800 */
[C---:B------:R-:W-:Y:S09]  /*c300*/  HMMA.16816.F32.BF16 R48, R72.reuse, R90, R48 ;  /* 0x0000005a4830723c */ /* 0x040ff20000041830 */
[----:B------:R3:W-:Y:S03]  /*c310*/  MUFU.EX2 R195, R80 ;  /* 0x0000005000c37308 */ /* 0x0007e60000000800 */
[----:B-1----:R-:W-:Y:S01]  /*c320*/  FFMA.FTZ R84, R237, c[0x0][0x2d0], -R92 ;  /* 0x0000b400ed547a23 */ /* 0x002fe2000001085c */
[----:B------:R-:W-:Y:S02]  /*c330*/  MOV R237, R155 ;  /* 0x0000009b00ed7202 */ /* 0x000fe40000000f00 */
[----:B------:R-:W-:Y:S04]  /*c340*/  LDSM.16.MT88.4 R152, [R213+0x2900] ;  /* 0x00290000d598783b */ /* 0x000fe80000004200 */
[----:B------:R1:W-:Y:S01]  /*c350*/  MUFU.EX2 R197, R84 ;  /* 0x0000005400c57308 */ /* 0x0003e20000000800 */
[----:B--2---:R-:W-:Y:S09]  /*c360*/  FFMA.FTZ R88, R174, c[0x0][0x2d0], -R94 ;  /* 0x0000b400ae587a23 */ /* 0x004ff2000001085e */
[----:B------:R2:W-:Y:S01]  /*c370*/  MUFU.EX2 R118, R88 ;  /* 0x0000005800767308 */ /* 0x0005e20000000800 */
[----:B---3--:R-:W-:Y:S02]  /*c380*/  FFMA.FTZ R80, R230, c[0x0][0x2d0], -R93 ;  /* 0x0000b400e6507a23 */ /* 0x008fe4000001085d */
[----:B------:R-:W-:Y:S07]  /*c390*/  IMAD.MOV.U32 R230, RZ, RZ, R147 ;  /* 0x000000ffffe67224 */ /* 0x000fee00078e0093 */
[----:B------:R3:W-:Y:S01]  /*c3a0*/  MUFU.EX2 R193, R80 ;  /* 0x0000005000c17308 */ /* 0x0007e20000000800 */
[----:B-1----:R-:W1:Y:S01]  /*c3b0*/  LDSM.16.MT88.4 R84, [R215+0x1100] ;  /* 0x00110000d754783b */ /* 0x002e620000004200 */
[----:B--2---:R-:W-:Y:S08]  /*c3c0*/  FFMA.FTZ R88, R243, c[0x0][0x2d0], -R92 ;  /* 0x0000b400f3587a23 */ /* 0x004ff0000001085c */
        /* <DEDUP_REMOVED lines=8> */
[----:B------:R-:W-:Y:S01]  /*c450*/  IMAD.MOV.U32 R238, RZ, RZ, R141 ;  /* 0x000000ffffee7224 */ /* 0x000fe200078e008d */
[----:B------:R1:W-:Y:S02]  /*c460*/  MUFU.EX2 R192, R80 ;  /* 0x0000005000c07308 */ /* 0x0003e40000000800 */
[--C-:B------:R-:W-:Y:S01]  /*c470*/  FFMA.FTZ R84, R175, c[0x0][0x2d0], -R94.reuse ;  /* 0x0000b400af547a23 */ /* 0x100fe2000001085e */
[-C--:B------:R-:W-:Y:S07]  /*c480*/  HMMA.16816.F32.BF16 R60, R76, R86.reuse, R60 ;  /* 0x000000564c3c723c */ /* 0x080fee000004183c */
        /* <DEDUP_REMOVED lines=14> */
[--C-:B---3--:R-:W-:Y:S01]  /*c570*/  FFMA.FTZ R76, R240, c[0x0][0x2d0], -R92.reuse ;  /* 0x0000b400f04c7a23 */ /* 0x108fe2000001085c */
        /* <DEDUP_REMOVED lines=8> */
[-C--:B------:R-:W-:Y:S03]  /*c600*/  HMMA.16816.F32.BF16 R12, R76, R82.reuse, R12 ;  /* 0x000000524c0c723c */ /* 0x080fe6000004180c */
[----:B------:R1:W-:Y:S05]  /*c610*/  MUFU.EX2 R123, R80 ;  /* 0x00000050007b7308 */ /* 0x0003ea0000000800 */
[C---:B------:R-:W-:Y:S08]  /*c620*/  HMMA.16816.F32.BF16 R16, R72.reuse, R82, R16 ;  /* 0x000000524810723c */ /* 0x040ff00000041810 */
[-C--:B------:R-:W-:Y:S08]  /*c630*/  HMMA.16816.F32.BF16 R20, R72, R84.reuse, R20 ;  /* 0x000000544814723c */ /* 0x080ff00000041814 */
[C---:B------:R-:W-:Y:S01]  /*c640*/  HMMA.16816.F32.BF16 R24, R76.reuse, R84, R24 ;  /* 0x000000544c18723c */ /* 0x040fe20000041818 */
[----:B-1----:R-:W-:Y:S06]  /*c650*/  FFMA.FTZ R80, R247, c[0x0][0x2d0], -R71 ;  /* 0x0000b400f7507a23 */ /* 0x002fec0000010847 */
[--C-:B------:R-:W-:Y:S01]  /*c660*/  FFMA.FTZ R84, R242, c[0x0][0x2d0], -R93.reuse ;  /* 0x0000b400f2547a23 */ /* 0x100fe2000001085d */
[-C--:B------:R-:W-:Y:S01]  /*c670*/  HMMA.16816.F32.BF16 R28, R76, R86.reuse, R28 ;  /* 0x000000564c1c723c */ /* 0x080fe2000004181c */
[----:B------:R1:W-:Y:S07]  /*c680*/  MUFU.EX2 R188, R80 ;  /* 0x0000005000bc7308 */ /* 0x0003ee0000000800 */
        /* <DEDUP_REMOVED lines=63> */
[----:B---3--:R-:W-:Y:S03]  /*ca80*/  FFMA.FTZ R71, R151, c[0x0][0x2d0], -R92 ;  /* 0x0000b40097477a23 */ /* 0x008fe6000001085c */
[----:B----4-:R-:W-:Y:S01]  /*ca90*/  F2FP.BF16.PACK_AB R130, R139, R173 ;  /* 0x000000ad8b82723e */ /* 0x010fe200000010ff */
[----:B------:R-:W-:Y:S01]  /*caa0*/  IMAD.MOV.U32 R151, RZ, RZ, R150 ;  /* 0x000000ffff977224 */ /* 0x000fe200078e0096 */
[----:B------:R-:W-:Y:S02]  /*cab0*/  MOV R150, R149 ;  /* 0x0000009500967202 */ /* 0x000fe40000000f00 */
[C---:B------:R-:W-:Y:S01]  /*cac0*/  HMMA.16816.F32.BF16 R32, R72.reuse, R82, R32 ;  /* 0x000000524820723c */ /* 0x040fe20000041820 */
[----:B------:R-:W2:Y:S03]  /*cad0*/  LDL.LU R83, [R1+0x18] ;  /* 0x0000180001537983 */ /* 0x000ea60000300800 */
[----:B------:R-:W-:Y:S01]  /*cae0*/  FFMA.FTZ R92, R137, c[0x0][0x2d0], -R92 ;  /* 0x0000b400895c7a23 */ /* 0x000fe2000001085c */
[----:B------:R-:W-:Y:S01]  /*caf0*/  MOV R149, R138 ;  /* 0x0000008a00957202 */ /* 0x000fe20000000f00 */
[----:B------:R-:W-:Y:S01]  /*cb00*/  IMAD.MOV.U32 R158, RZ, RZ, R150 ;  /* 0x000000ffff9e7224 */ /* 0x000fe200078e0096 */
[----:B------:R3:W-:Y:S02]  /*cb10*/  MUFU.EX2 R138, R71 ;  /* 0x00000047008a7308 */ /* 0x0007e40000000800 */
[----:B------:R-:W-:Y:S01]  /*cb20*/  MOV R157, R149 ;  /* 0x00000095009d7202 */ /* 0x000fe20000000f00 */
[-C--:B------:R-:W-:Y:S07]  /*cb30*/  HMMA.16816.F32.BF16 R36, R72, R88.reuse, R36 ;  /* 0x000000584824723c */ /* 0x080fee0000041824 */
[----:B------:R-:W4:Y:S01]  /*cb40*/  MUFU.EX2 R137, R92 ;  /* 0x0000005c00897308 */ /* 0x000f220000000800 */
[C---:B------:R-:W-:Y:S08]  /*cb50*/  HMMA.16816.F32.BF16 R40, R76.reuse, R88, R40 ;  /* 0x000000584c28723c */ /* 0x040ff00000041828 */
[-C--:B------:R-:W-:Y:S01]  /*cb60*/  HMMA.16816.F32.BF16 R44, R76, R90.reuse, R44 ;  /* 0x0000005a4c2c723c */ /* 0x080fe2000004182c */
[--C-:B---3--:R-:W-:Y:S03]  /*cb70*/  FFMA.FTZ R71, R163, c[0x0][0x2d0], -R93.reuse ;  /* 0x0000b400a3477a23 */ /* 0x108fe6000001085d */
[----:B------:R-:W-:Y:S04]  /*cb80*/  IMAD.MOV.U32 R163, RZ, RZ, R144 ;  /* 0x000000ffffa37224 */ /* 0x000fe800078e0090 */
[C---:B------:R-:W-:Y:S01]  /*cb90*/  HMMA.16816.F32.BF16 R48, R72.reuse, R90, R48 ;  /* 0x0000005a4830723c */ /* 0x040fe20000041830 */
[----:B------:R3:W-:Y:S03]  /*cba0*/  MUFU.EX2 R99, R71 ;  /* 0x0000004700637308 */ /* 0x0007e60000000800 */
[----:B----4-:R-:W-:Y:S04]  /*cbb0*/  F2FP.BF16.PACK_AB R131, R137, R138 ;  /* 0x0000008a8983723e */ /* 0x010fe800000010ff */
[-C--:B-1----:R-:W-:Y:S08]  /*cbc0*/  HMMA.16816.F32.BF16 R52, R72, R84.reuse, R52 ;  /* 0x000000544834723c */ /* 0x082ff00000041834 */
[C---:B------:R-:W-:Y:S08]  /*cbd0*/  HMMA.16816.F32.BF16 R56, R76.reuse, R84, R56 ;  /* 0x000000544c38723c */ /* 0x040ff00000041838 */
[-C--:B------:R-:W-:Y:S01]  /*cbe0*/  HMMA.16816.F32.BF16 R60, R76, R86.reuse, R60 ;  /* 0x000000564c3c723c */ /* 0x080fe2000004183c */
[----:B---3--:R-:W-:Y:S03]  /*cbf0*/  FFMA.FTZ R71, R162, c[0x0][0x2d0], -R93 ;  /* 0x0000b400a2477a23 */ /* 0x008fe6000001085d */
[----:B------:R-:W-:Y:S01]  /*cc00*/  MOV R162, R143 ;  /* 0x0000008f00a27202 */ /* 0x000fe20000000f00 */
[----:B------:R1:W3:Y:S03]  /*cc10*/  MUFU.EX2 R92, R71 ;  /* 0x00000047005c7308 */ /* 0x0002e60000000800 */
[----:B------:R-:W-:Y:S08]  /*cc20*/  HMMA.16816.F32.BF16 R64, R72, R86, R64 ;  /* 0x000000564840723c */ /* 0x000ff00000041840 */
[-C--:B------:R-:W-:Y:S07]  /*cc30*/  HMMA.16816.F32.BF16 R140, R128, R152.reuse, R4 ;  /* 0x00000098808c723c */ /* 0x080fee0000041804 */
[----:B------:R-:W-:Y:S01]  /*cc40*/  FADD.FTZ R4, R237, R69 ;  /* 0x00000045ed047221 */ /* 0x000fe20000010000 */
[----:B------:R-:W-:Y:S01]  /*cc50*/  MOV R237, R115 ;  /* 0x0000007300ed7202 */ /* 0x000fe20000000f00 */
[----:B------:R-:W-:Y:S03]  /*cc60*/  FADD.FTZ R6, R236, R68 ;  /* 0x00000044ec067221 */ /* 0x000fe60000010000 */
[----:B------:R-:W-:Y:S01]  /*cc70*/  FADD.FTZ R4, R158, R4 ;  /* 0x000000049e047221 */ /* 0x000fe20000010000 */
[----:B------:R-:W-:Y:S01]  /*cc80*/  MOV R236, R114 ;  /* 0x0000007200ec7202 */ /* 0x000fe20000000f00 */
[--C-:B-1----:R-:W-:Y:S01]  /*cc90*/  FFMA.FTZ R71, R159, c[0x0][0x2d0], -R93.reuse ;  /* 0x0000b4009f477a23 */ /* 0x102fe2000001085d */
[----:B------:R-:W1:Y:S01]  /*cca0*/  LDSM.16.MT88.4 R112, [R214+0x2900] ;  /* 0x00290000d670783b */ /* 0x000e620000004200 */
[----:B------:R-:W-:Y:S01]  /*ccb0*/  FFMA.FTZ R93, R183, c[0x0][0x2d0], -R93 ;  /* 0x0000b400b75d7a23 */ /* 0x000fe2000001085d */
[----:B---3--:R-:W-:Y:S01]  /*ccc0*/  F2FP.BF16.PACK_AB R124, R92, R99 ;  /* 0x000000635c7c723e */ /* 0x008fe200000010ff */
[----:B------:R-:W-:Y:S01]  /*ccd0*/  FADD.FTZ R6, R157, R6 ;  /* 0x000000069d067221 */ /* 0x000fe20000010000 */
[----:B------:R3:W-:Y:S01]  /*cce0*/  MUFU.EX2 R82, R71 ;  /* 0x0000004700527308 */ /* 0x0007e20000000800 */
[----:B------:R-:W-:Y:S01]  /*ccf0*/  FADD.FTZ R4, R240, R4 ;  /* 0x00000004f0047221 */ /* 0x000fe20000010000 */
[----:B------:R-:W-:Y:S08]  /*cd00*/  MOV R159, R151 ;  /* 0x00000097009f7202 */ /* 0x000ff00000000f00 */
[----:B------:R-:W4:Y:S01]  /*cd10*/  MUFU.EX2 R93, R93 ;  /* 0x0000005d005d7308 */ /* 0x000f220000000800 */
[--C-:B---3--:R-:W-:Y:S09]  /*cd20*/  FFMA.FTZ R71, R178, c[0x0][0x2d0], -R94.reuse ;  /* 0x0000b400b2477a23 */ /* 0x108ff2000001085e */
[----:B------:R3:W-:Y:S01]  /*cd30*/  MUFU.EX2 R80, R71 ;  /* 0x0000004700507308 */ /* 0x0007e20000000800 */
[----:B----4-:R-:W-:Y:S01]  /*cd40*/  F2FP.BF16.PACK_AB R126, R93, R82 ;  /* 0x000000525d7e723e */ /* 0x010fe200000010ff */
[--C-:B---3--:R-:W-:Y:S08]  /*cd50*/  FFMA.FTZ R71, R179, c[0x0][0x2d0], -R94.reuse ;  /* 0x0000b400b3477a23 */ /* 0x108ff0000001085e */
[----:B------:R3:W4:Y:S02]  /*cd60*/  MUFU.EX2 R81, R71 ;  /* 0x0000004700517308 */ /* 0x0007240000000800 */
[--C-:B---3--:R-:W-:Y:S01]  /*cd70*/  FFMA.FTZ R71, R180, c[0x0][0x2d0], -R94.reuse ;  /* 0x0000b400b4477a23 */ /* 0x108fe2000001085e */
[----:B----4-:R-:W-:Y:S01]  /*cd80*/  F2FP.BF16.PACK_AB R125, R81, R80 ;  /* 0x00000050517d723e */ /* 0x010fe200000010ff */
[----:B------:R-:W-:Y:S02]  /*cd90*/  FFMA.FTZ R94, R70, c[0x0][0x2d0], -R94 ;  /* 0x0000b400465e7a23 */ /* 0x000fe4000001085e */
[----:B------:R-:W3:Y:S04]  /*cda0*/  LDL.LU R70, [R1+0x1c] ;  /* 0x00001c0001467983 */ /* 0x000ee80000300800 */
[----:B------:R-:W-:Y:S10]  /*cdb0*/  MUFU.EX2 R71, R71 ;  /* 0x0000004700477308 */ /* 0x000ff40000000800 */
[----:B------:R-:W4:Y:S02]  /*cdc0*/  MUFU.EX2 R94, R94 ;  /* 0x0000005e005e7308 */ /* 0x000f240000000800 */
[----:B----4-:R-:W-:Y:S07]  /*cdd0*/  F2FP.BF16.PACK_AB R127, R94, R71 ;  /* 0x000000475e7f723e */ /* 0x010fee00000010ff */
[C---:B------:R-:W-:Y:S01]  /*cde0*/  HMMA.16816.F32.BF16 R144, R124.reuse, R152, R8 ;  /* 0x000000987c90723c */ /* 0x040fe20000041808 */
[----:B--2---:R-:W-:Y:S01]  /*cdf0*/  FFMA.FTZ R2, R2, R83, R156 ;  /* 0x0000005302027223 */ /* 0x004fe2000001009c */
[----:B------:R-:W-:Y:S06]  /*ce00*/  MOV R156, R148 ;  /* 0x00000094009c7202 */ /* 0x000fec0000000f00 */
[-C--:B------:R-:W-:Y:S01]  /*ce10*/  HMMA.16816.F32.BF16 R148, R124, R154.reuse, R12 ;  /* 0x0000009a7c94723c */ /* 0x080fe2000004180c */
[----:B------:R-:W-:Y:S04]  /*ce20*/  FADD.FTZ R2, R159, R2 ;  /* 0x000000029f027221 */ /* 0x000fe80000010000 */
[----:B------:R-:W-:Y:S02]  /*ce30*/  FADD.FTZ R5, R156, R2 ;  /* 0x000000029c057221 */ /* 0x000fe40000010000 */
[----:B------:R-:W-:Y:S01]  /*ce40*/  FADD.FTZ R2, R163, R6 ;  /* 0x00000006a3027221 */ /* 0x000fe20000010000 */
[C---:B------:R-:W-:Y:S01]  /*ce50*/  HMMA.16816.F32.BF16 R152, R128.reuse, R154, R16 ;  /* 0x0000009a8098723c */ /* 0x040fe20000041810 */
[----:B------:R-:W-:Y:S07]  /*ce60*/  FADD.FTZ R6, R161, R4 ;  /* 0x00000004a1067221 */ /* 0x000fee0000010000 */
[-C--:B------:R-:W-:Y:S01]  /*ce70*/  HMMA.16816.F32.BF16 R156, R128, R104.reuse, R20 ;  /* 0x00000068809c723c */ /* 0x080fe20000041814 */
[----:B---3--:R-:W-:Y:S03]  /*ce80*/  FFMA.FTZ R8, R0, R70, R135 ;  /* 0x0000004600087223 */ /* 0x008fe60000010087 */
[----:B------:R-:W-:Y:S02]  /*ce90*/  FADD.FTZ R0, R162, R5 ;  /* 0x00000005a2007221 */ /* 0x000fe40000010000 */
[----:B------:R-:W-:Y:S01]  /*cea0*/  FADD.FTZ R8, R136, R8 ;  /* 0x0000000888087221 */ /* 0x000fe20000010000 */
[----:B------:R-:W-:Y:S01]  /*ceb0*/  MOV R136, R133 ;  /* 0x0000008500887202 */ /* 0x000fe20000000f00 */
[----:B------:R-:W-:Y:S04]  /*cec0*/  FADD.FTZ R5, R160, R2 ;  /* 0x00000002a0057221 */ /* 0x000fe80000010000 */
        /* <DEDUP_REMOVED lines=64> */
[----:B------:R-:W-:Y:S03]  /*d2d0*/  FADD.FTZ R8, R120, R8 ;  /* 0x0000000878087221 */ /* 0x000fe60000010000 */
[----:B------:R-:W-:Y:S02]  /*d2e0*/  FADD.FTZ R9, R122, R0 ;  /* 0x000000007a097221 */ /* 0x000fe40000010000 */
[----:B------:R-:W-:Y:S01]  /*d2f0*/  FADD.FTZ R2, R186, R10 ;  /* 0x0000000aba027221 */ /* 0x000fe20000010000 */
[C---:B------:R-:W-:Y:S01]  /*d300*/  HMMA.16816.F32.BF16 R120, R124.reuse, R4, R56 ;  /* 0x000000047c78723c */ /* 0x040fe20000041838 */
[----:B------:R-:W-:Y:S02]  /*d310*/  FADD.FTZ R0, R188, R11 ;  /* 0x0000000bbc007221 */ /* 0x000fe40000010000 */
[----:B------:R-:W-:Y:S04]  /*d320*/  IMAD.MOV.U32 R135, RZ, RZ, R134 ;  /* 0x000000ffff877224 */ /* 0x000fe800078e0086 */
[----:B------:R-:W-:Y:S01]  /*d330*/  FADD.FTZ R4, R97, R8 ;  /* 0x0000000861047221 */ /* 0x000fe20000010000 */
[-C--:B------:R-:W-:Y:S01]  /*d340*/  HMMA.16816.F32.BF16 R124, R124, R6.reuse, R60 ;  /* 0x000000067c7c723c */ /* 0x080fe2000004183c */
[----:B------:R-:W-:Y:S03]  /*d350*/  FADD.FTZ R8, R187, R9 ;  /* 0x00000009bb087221 */ /* 0x000fe60000010000 */
[----:B------:R-:W-:Y:S02]  /*d360*/  FADD.FTZ R9, R185, R2 ;  /* 0x00000002b9097221 */ /* 0x000fe40000010000 */
[----:B------:R-:W-:Y:S02]  /*d370*/  FADD.FTZ R4, R96, R4 ;  /* 0x0000000460047221 */ /* 0x000fe40000010000 */
[----:B------:R-:W-:Y:S01]  /*d380*/  FADD.FTZ R5, R184, R0 ;  /* 0x00000000b8057221 */ /* 0x000fe20000010000 */
[----:B------:R-:W-:Y:S03]  /*d390*/  HMMA.16816.F32.BF16 R128, R128, R6, R64 ;  /* 0x000000068080723c */ /* 0x000fe60000041840 */
[----:B------:R-:W-:Y:S02]  /*d3a0*/  FADD.FTZ R2, R174, R8 ;  /* 0x00000008ae027221 */ /* 0x000fe40000010000 */
[----:B------:R-:W-:Y:S02]  /*d3b0*/  FADD.FTZ R4, R95, R4 ;  /* 0x000000045f047221 */ /* 0x000fe40000010000 */
[----:B------:R-:W-:Y:S02]  /*d3c0*/  FADD.FTZ R0, R99, R9 ;  /* 0x0000000963007221 */ /* 0x000fe40000010000 */
[----:B------:R-:W-:Y:S03]  /*d3d0*/  FADD.FTZ R5, R175, R5 ;  /* 0x00000005af057221 */ /* 0x000fe60000010000 */
[----:B------:R-:W-:Y:S02]  /*d3e0*/  FADD.FTZ R8, R172, R2 ;  /* 0x00000002ac087221 */ /* 0x000fe40000010000 */
[----:B------:R-:W-:Y:S02]  /*d3f0*/  FADD.FTZ R2, R80, R4 ;  /* 0x0000000450027221 */ /* 0x000fe40000010000 */
[----:B------:R-:W-:Y:S02]  /*d400*/  FADD.FTZ R4, R92, R0 ;  /* 0x000000005c047221 */ /* 0x000fe40000010000 */
[----:B------:R-:W-:Y:S02]  /*d410*/  FADD.FTZ R0, R173, R5 ;  /* 0x00000005ad007221 */ /* 0x000fe40000010000 */
[----:B------:R-:W-:Y:S01]  /*d420*/  FADD.FTZ R5, R138, R8 ;  /* 0x000000088a057221 */ /* 0x000fe20000010000 */
[----:B------:R-:W-:Y:S01]  /*d430*/  MOV R138, R3 ;  /* 0x00000003008a7202 */ /* 0x000fe20000000f00 */
[----:B------:R-:W-:Y:S02]  /*d440*/  FADD.FTZ R6, R139, R0 ;  /* 0x000000008b067221 */ /* 0x000fe40000010000 */
[----:B------:R-:W-:Y:S01]  /*d450*/  FADD.FTZ R5, R137, R5 ;  /* 0x0000000589057221 */ /* 0x000fe20000010000 */
[----:B------:R-:W-:Y:S01]  /*d460*/  MOV R137, R132 ;  /* 0x0000008400897202 */ /* 0x000fe20000000f00 */
        /* <DEDUP_REMOVED lines=9> */
[----:B------:R-:W-:-:S05]  /*d500*/  @P0 BRA `(.L_x_2112) ;  /* 0xffffa49000000947 */ /* 0x000fca000383ffff */
.L_x_2095:
        /* <DEDUP_REMOVED lines=24> */
.L_x_2114:
[----:B------:R-:W-:-:S04]  /*d690*/  MOV R4, c[0x0][0x32c] ;  /* 0x0000cb0000047a02 */ /* 0x000fc80000000f00 */
[----:B------:R-:W-:-:S13]  /*d6a0*/  ISETP.NE.AND P0, PT, R4, 0x1, PT ;  /* 0x000000010400780c */ /* 0x000fda0003f05270 */
[----:B------:R-:W-:-:S05]  /*d6b0*/  @P0 IMAD.HI.U32 R4, R0, c[0x0][0x330], RZ ;  /* 0x0000cc0000040a27 */ /* 0x000fca00078e00ff */
[----:B------:R-:W-:-:S05]  /*d6c0*/  @P0 SHF.R.U32.HI R0, RZ, c[0x0][0x334], R4 ;  /* 0x0000cd00ff000a19 */ /* 0x000fca0000011604 */
.L_x_2115:
[----:B------:R-:W-:-:S05]  /*d6d0*/  IMAD R0, R0, c[0x0][0x32c], RZ ;  /* 0x0000cb0000007a24 */ /* 0x000fca00078e02ff */
[----:B------:R-:W-:-:S03]  /*d6e0*/  IMNMX R2, R2, R0, !PT ;  /* 0x0000000002027217 */ /* 0x000fc60007800200 */
.L_x_2113:
[----:B------:R-:W2:Y:S01]  /*d6f0*/  LDL R4, [R1] ;  /* 0x0000000001047983 */ /* 0x000ea20000100800 */
[----:B------:R-:W-:-:S05]  /*d700*/  IADD3 R2, R2, 0x5f, RZ ;  /* 0x0000005f02027810 */ /* 0x000fca0007ffe0ff */
[----:B------:R-:W-:-:S05]  /*d710*/  IMAD.HI R2, R2, 0x2aaaaaab, RZ ;  /* 0x2aaaaaab02027827 */ /* 0x000fca00078e02ff */
[----:B------:R-:W-:-:S04]  /*d720*/  SHF.R.U32.HI R0, RZ, 0x1f, R2 ;  /* 0x0000001fff007819 */ /* 0x000fc80000011602 */
[----:B------:R-:W-:-:S04]  /*d730*/  LEA.HI.SX32 R0, R2, R0, 0x1c ;  /* 0x0000000002007211 */ /* 0x000fc800078fe2ff */
[----:B--2---:R-:W-:-:S04]  /*d740*/  IMNMX R237, R4, R0, !PT ;  /* 0x0000000004ed7217 */ /* 0x004fc80007800200 */
[----:B------:R-:W-:-:S13]  /*d750*/  ISETP.GE.AND P0, PT, R229, R237, PT ;  /* 0x000000ede500720c */ /* 0x000fda0003f06270 */
[----:B------:R-:W-:Y:S05]  /*d760*/  @!P0 BRA `(.L_x_2116) ;  /* 0x0000369000008947 */ /* 0x000fea0003800000 */
[----:B------:R-:W-:Y:S01]  /*d770*/  MOV R135, R133 ;  /* 0x0000008500877202 */ /* 0x000fe20000000f00 */
[----:B------:R-:W-:Y:S01]  /*d780*/  IMAD.MOV.U32 R139, RZ, RZ, R3 ;  /* 0x000000ffff8b7224 */ /* 0x000fe200078e0003 */
[----:B------:R-:W-:Y:S01]  /*d790*/  MOV R0, R134 ;  /* 0x0000008600007202 */ /* 0x000fe20000000f00 */
[----:B------:R-:W-:Y:S01]  /*d7a0*/  IMAD.MOV.U32 R230, RZ, RZ, R229 ;  /* 0x000000ffffe67224 */ /* 0x000fe200078e00e5 */
[----:B------:R-:W-:Y:S01]  /*d7b0*/  MOV R138, R132 ;  /* 0x00000084008a7202 */ /* 0x000fe20000000f00 */
[----:B------:R-:W-:Y:S01]  /*d7c0*/  IMAD.MOV.U32 R239, RZ, RZ, c[0x0][0x1e4] ;  /* 0x00007900ffef7624 */ /* 0x000fe200078e00ff */
[----:B------:R-:W-:Y:S02]  /*d7d0*/  MOV R238, c[0x0][0x1e0] ;  /* 0x0000780000ee7a02 */ /* 0x000fe40000000f00 */
.L_x_2117:
[----:B------:R-:W2:Y:S01]  /*d7e0*/  LDL R229, [R1] ;  /* 0x0000000001e57983 */ /* 0x000ea20000100800 */
[----:B------:R-:W-:Y:S04]  /*d7f0*/  DEPBAR.LE SB0, 0x0 ;  /* 0x000080000000791a */ /* 0x000fe80000000000 */
[----:B------:R-:W-:Y:S08]  /*d800*/  BAR.SYNC.DEFER_BLOCKING 0x0 ;  /* 0x0000000000007b1d */ /* 0x000ff00000010000 */
[----:B------:R-:W-:Y:S08]  /*d810*/  LDSM.16.M88.4 R96, [R219+0x6100] ;  /* 0x00610000db60783b */ /* 0x000ff00000000200 */
[----:B------:R-:W3:Y:S06]  /*d820*/  LDL.64 R202, [R1+0x40] ;  /* 0x0000400001ca7983 */ /* 0x000eec0000100a00 */
[----:B------:R-:W4:Y:S06]  /*d830*/  LDL.64 R200, [R1+0x48] ;  /* 0x0000480001c87983 */ /* 0x000f2c0000100a00 */
[----:B------:R-:W1:Y:S08]  /*d840*/  LDSM.16.M88.4 R16, [R212+0x3100] ;  /* 0x00310000d410783b */ /* 0x000e700000000200 */
[----:B------:R-:W5:Y:S08]  /*d850*/  LDSM.16.M88.4 R92, [R219+0x8100] ;  /* 0x00810000db5c783b */ /* 0x000f700000000200 */
[----:B------:R-:W5:Y:S08]  /*d860*/  LDSM.16.M88.4 R32, [R212+0x3900] ;  /* 0x00390000d420783b */ /* 0x000f700000000200 */
[----:B------:R-:W4:Y:S06]  /*d870*/  LDL.64 R242, [R1+0x28] ;  /* 0x0000280001f27983 */ /* 0x000f2c0000100a00 */
[----:B------:R-:W5:Y:S08]  /*d880*/  LDSM.16.M88.4 R48, [R212+0x4100] ;  /* 0x00410000d430783b */ /* 0x000f700000000200 */
[----:B------:R-:W4:Y:S01]  /*d890*/  LDL.64 R240, [R1+0x38] ;  /* 0x0000380001f07983 */ /* 0x000f220000100a00 */
[-C--:B-1----:R-:W-:Y:S05]  /*d8a0*/  HMMA.16816.F32.BF16 R4, R96, R16.reuse, RZ ;  /* 0x000000106004723c */ /* 0x082fea00000418ff */
[----:B------:R-:W1:Y:S03]  /*d8b0*/  LDSM.16.M88.4 R64, [R212+0x4900] ;  /* 0x00490000d440783b */ /* 0x000e660000000200 */
[C---:B-----5:R-:W-:Y:S05]  /*d8c0*/  HMMA.16816.F32.BF16 R8, R92.reuse, R16, RZ ;  /* 0x000000105c08723c */ /* 0x060fea00000418ff */
[----:B------:R-:W5:Y:S03]  /*d8d0*/  LDSM.16.M88.4 R80, [R212+0x5100] ;  /* 0x00510000d450783b */ /* 0x000f660000000200 */
[-C--:B------:R-:W-:Y:S05]  /*d8e0*/  HMMA.16816.F32.BF16 R12, R92, R18.reuse, RZ ;  /* 0x000000125c0c723c */ /* 0x080fea00000418ff */
[----:B------:R-:W1:Y:S03]  /*d8f0*/  LDSM.16.M88.4 R172, [R212+0x5900] ;  /* 0x00590000d4ac783b */ /* 0x000e660000000200 */
[C---:B------:R-:W-:Y:S05]  /*d900*/  HMMA.16816.F32.BF16 R16, R96.reuse, R18, RZ ;  /* 0x000000126010723c */ /* 0x040fea00000418ff */
[----:B------:R-:W-:Y:S03]  /*d910*/  LDSM.16.M88.4 R176, [R222+0x6100] ;  /* 0x00610000deb0783b */ /* 0x000fe60000000200 */
[-C--:B------:R-:W-:Y:S05]  /*d920*/  HMMA.16816.F32.BF16 R20, R96, R32.reuse, RZ ;  /* 0x000000206014723c */ /* 0x080fea00000418ff */
[----:B------:R-:W1:Y:S03]  /*d930*/  LDSM.16.M88.4 R180, [R223] ;  /* 0x00000000dfb4783b */ /* 0x000e660000000200 */
[C---:B------:R-:W-:Y:S05]  /*d940*/  HMMA.16816.F32.BF16 R24, R92.reuse, R32, RZ ;  /* 0x000000205c18723c */ /* 0x040fea00000418ff */
[----:B------:R-:W1:Y:S03]  /*d950*/  LDSM.16.M88.4 R184, [R222+0x8100] ;  /* 0x00810000deb8783b */ /* 0x000e660000000200 */
[-C--:B------:R-:W-:Y:S05]  /*d960*/  HMMA.16816.F32.BF16 R28, R92, R34.reuse, RZ ;  /* 0x000000225c1c723c */ /* 0x080fea00000418ff */
[----:B------:R-:W1:Y:S03]  /*d970*/  LDSM.16.M88.4 R188, [R228] ;  /* 0x00000000e4bc783b */ /* 0x000e660000000200 */
[C---:B------:R-:W-:Y:S05]  /*d980*/  HMMA.16816.F32.BF16 R32, R96.reuse, R34, RZ ;  /* 0x000000226020723c */ /* 0x040fea00000418ff */
[----:B------:R-:W2:Y:S03]  /*d990*/  LDSM.16.M88.4 R192, [R227] ;  /* 0x00000000e3c0783b */ /* 0x000ea60000000200 */
        /* <DEDUP_REMOVED lines=19> */
[-C--:B------:R-:W-:Y:S03]  /*dad0*/  HMMA.16816.F32.BF16 R12, R184, R182.reuse, R12 ;  /* 0x000000b6b80c723c */ /* 0x080fe6000004180c */
[----:B--2---:R-:W-:Y:S05]  /*dae0*/  ISETP.GT.AND P0, PT, R229, R230, PT ;  /* 0x000000e6e500720c */ /* 0x004fea0003f04270 */
[C---:B------:R-:W-:Y:S01]  /*daf0*/  HMMA.16816.F32.BF16 R16, R176.reuse, R182, R16 ;  /* 0x000000b6b010723c */ /* 0x040fe20000041810 */
[----:B------:R-:W2:Y:S07]  /*db00*/  LDSM.16.M88.4 R180, [R225] ;  /* 0x00000000e1b4783b */ /* 0x000eae0000000200 */
[-C--:B------:R-:W-:Y:S04]  /*db10*/  HMMA.16816.F32.BF16 R20, R176, R188.reuse, R20 ;  /* 0x000000bcb014723c */ /* 0x080fe80000041814 */
[----:B------:R-:W-:Y:S01]  /*db20*/  @!P0 SHF.R.S32.HI R2, RZ, 0x1f, R230 ;  /* 0x0000001fff028819 */ /* 0x000fe200000114e6 */
[----:B------:R-:W-:Y:S03]  /*db30*/  @!P0 IMAD.WIDE.U32 R132, R230, c[0x0][0x208], RZ ;  /* 0x00008200e6848a25 */ /* 0x000fe600078e00ff */
[C---:B------:R-:W-:Y:S04]  /*db40*/  HMMA.16816.F32.BF16 R24, R184.reuse, R188, R24 ;  /* 0x000000bcb818723c */ /* 0x040fe80000041818 */
[----:B------:R-:W-:Y:S04]  /*db50*/  @!P0 IMAD R2, R2, c[0x0][0x208], RZ ;  /* 0x0000820002028a24 */ /* 0x000fe800078e02ff */
[-C--:B------:R-:W-:Y:S04]  /*db60*/  HMMA.16816.F32.BF16 R28, R184, R190.reuse, R28 ;  /* 0x000000beb81c723c */ /* 0x080fe8000004181c */
[----:B------:R-:W-:Y:S04]  /*db70*/  @!P0 IMAD R2, R230, c[0x0][0x20c], R2 ;  /* 0x00008300e6028a24 */ /* 0x000fe800078e0202 */
[C---:B------:R-:W-:Y:S01]  /*db80*/  HMMA.16816.F32.BF16 R32, R176.reuse, R190, R32 ;  /* 0x000000beb020723c */ /* 0x040fe20000041820 */
[----:B------:R-:W5:Y:S03]  /*db90*/  LDSM.16.M88.4 R188, [R224] ;  /* 0x00000000e0bc783b */ /* 0x000f660000000200 */
[----:B---3--:R-:W-:Y:S02]  /*dba0*/  @!P0 MOV R3, R203 ;  /* 0x000000cb00038202 */ /* 0x008fe40000000f00 */
[----:B------:R-:W-:Y:S02]  /*dbb0*/  @!P0 IADD3 R133, R133, R2, RZ ;  /* 0x0000000285858210 */ /* 0x000fe40007ffe0ff */
[-C--:B------:R-:W-:Y:S04]  /*dbc0*/  HMMA.16816.F32.BF16 R36, R176, R192.reuse, R36 ;  /* 0x000000c0b024723c */ /* 0x080fe80000041824 */
[----:B----4-:R-:W-:Y:S04]  /*dbd0*/  @!P0 MOV R2, R200 ;  /* 0x000000c800028202 */ /* 0x010fe80000000f00 */
[C---:B------:R-:W-:Y:S04]  /*dbe0*/  HMMA.16816.F32.BF16 R40, R184.reuse, R192, R40 ;  /* 0x000000c0b828723c */ /* 0x040fe80000041828 */
[----:B------:R-:W-:Y:S04]  /*dbf0*/  @!P0 IMAD.WIDE.U32 R2, R132, 0x60, R2 ;  /* 0x0000006084028825 */ /* 0x000fe800078e0002 */
[-C--:B------:R-:W-:Y:S04]  /*dc00*/  HMMA.16816.F32.BF16 R44, R184, R194.reuse, R44 ;  /* 0x000000c2b82c723c */ /* 0x080fe8000004182c */
[----:B------:R-:W-:Y:S01]  /*dc10*/  @!P0 IMAD R132, R133, 0x60, RZ ;  /* 0x0000006085848824 */ /* 0x000fe200078e02ff */
[----:B------:R-:W-:Y:S03]  /*dc20*/  @!P0 LEA R198, P1, R2, c[0x0][0x1f8], 0x1 ;  /* 0x00007e0002c68a11 */ /* 0x000fe600078208ff */
[C---:B------:R-:W-:Y:S04]  /*dc30*/  HMMA.16816.F32.BF16 R48, R176.reuse, R194, R48 ;  /* 0x000000c2b030723c */ /* 0x040fe80000041830 */
[----:B------:R-:W-:Y:S02]  /*dc40*/  @!P0 IADD3 R3, R3, R132, RZ ;  /* 0x0000008403038210 */ /* 0x000fe40007ffe0ff */
[----:B------:R-:W-:Y:S02]  /*dc50*/  @!P0 IADD3 R196, P2, R198, UR9, RZ ;  /* 0x00000009c6c48c10 */ /* 0x000fe4000ff5e0ff */
[-C--:B-1----:R-:W-:Y:S04]  /*dc60*/  HMMA.16816.F32.BF16 R52, R176, R172.reuse, R52 ;  /* 0x000000acb034723c */ /* 0x082fe80000041834 */
[----:B------:R-:W-:Y:S02]  /*dc70*/  @!P0 LEA.HI.X R199, R2, c[0x0][0x1fc], R3, 0x1, P1 ;  /* 0x00007f0002c78a11 */ /* 0x000fe400008f0c03 */
[----:B------:R-:W-:Y:S02]  /*dc80*/  @!P0 IADD3 R136, P1, R196, UR9, RZ ;  /* 0x00000009c4888c10 */ /* 0x000fe4000ff3e0ff */
[C---:B------:R-:W-:Y:S01]  /*dc90*/  HMMA.16816.F32.BF16 R56, R184.reuse, R172, R56 ;  /* 0x000000acb838723c */ /* 0x040fe20000041838 */
[----:B------:R-:W-:Y:S01]  /*dca0*/  @!PT LDS RZ, [RZ] ;  /* 0x00000000fffff984 */ /* 0x000fe20000000800 */
[----:B------:R-:W-:Y:S01]  /*dcb0*/  @!PT LDS RZ, [RZ] ;  /* 0x00000000fffff984 */ /* 0x000fe20000000800 */
[----:B------:R-:W-:Y:S01]  /*dcc0*/  @!PT LDS RZ, [RZ] ;  /* 0x00000000fffff984 */ /* 0x000fe20000000800 */
[----:B------:R1:W-:Y:S03]  /*dcd0*/  @!P0 LDGSTS.E.BYPASS.LTC128B.128 [R231+0x100], [R198.64], !P6 ;  /* 0x00100000c6e78fae */ /* 0x0003e6000f101d4c */
[----:B------:R-:W-:Y:S02]  /*dce0*/  @!P0 IADD3.X R197, R199, UR8, RZ, P2, !PT ;  /* 0x00000008c7c58c10 */ /* 0x000fe400097fe4ff */
[----:B------:R-:W-:Y:S02]  /*dcf0*/  @!P0 IADD3 R132, P3, R136, UR9, RZ ;  /* 0x0000000988848c10 */ /* 0x000fe4000ff7e0ff */
[-C--:B------:R-:W-:Y:S01]  /*dd00*/  HMMA.16816.F32.BF16 R60, R184, R174.reuse, R60 ;  /* 0x000000aeb83c723c */ /* 0x080fe2000004183c */
[----:B------:R1:W-:Y:S03]  /*dd10*/  @!P0 LDGSTS.E.BYPASS.LTC128B.128 [R231+0x900], [R196.64], !P6 ;  /* 0x00900000c4e78fae */ /* 0x0003e6000f101d4c */
[----:B------:R-:W-:Y:S02]  /*dd20*/  @!P0 IADD3.X R137, R197, UR8, RZ, P1, !PT ;  /* 0x00000008c5898c10 */ /* 0x000fe40008ffe4ff */
[----:B------:R-:W-:Y:S02]  /*dd30*/  @!P0 IADD3 R2, P2, R132, UR9, RZ ;  /* 0x0000000984028c10 */ /* 0x000fe4000ff5e0ff */
[C---:B------:R-:W-:Y:S01]  /*dd40*/  HMMA.16816.F32.BF16 R64, R176.reuse, R174, R64 ;  /* 0x000000aeb040723c */ /* 0x040fe20000041840 */
[----:B------:R3:W-:Y:S03]  /*dd50*/  @!P0 LDGSTS.E.BYPASS.LTC128B.128 [R231+0x1100], [R136.64], !P6 ;  /* 0x0110000088e78fae */ /* 0x0007e6000f101d4c */
[----:B------:R-:W-:Y:S02]  /*dd60*/  @!P0 IADD3.X R133, R137, UR8, RZ, P3, !PT ;  /* 0x0000000889858c10 */ /* 0x000fe40009ffe4ff */
[----:B------:R-:W-:Y:S02]  /*dd70*/  @!P0 IADD3 R192, P1, R2, UR9, RZ ;  /* 0x0000000902c08c10 */ /* 0x000fe4000ff3e0ff */
[-C--:B--2---:R-:W-:Y:S01]  /*dd80*/  HMMA.16816.F32.BF16 R68, R176, R180.reuse, R68 ;  /* 0x000000b4b044723c */ /* 0x084fe20000041844 */
[----:B------:R2:W-:Y:S03]  /*dd90*/  @!P0 LDGSTS.E.BYPASS.LTC128B.128 [R231+0x1900], [R132.64], !P6 ;  /* 0x0190000084e78fae */ /* 0x0005e6000f101d4c */
[----:B------:R-:W-:Y:S04]  /*dda0*/  @!P0 IADD3.X R3, R133, UR8, RZ, P2, !PT ;  /* 0x0000000885038c10 */ /* 0x000fe800097fe4ff */
[C---:B------:R-:W-:Y:S01]  /*ddb0*/  HMMA.16816.F32.BF16 R72, R184.reuse, R180, R72 ;  /* 0x000000b4b848723c */ /* 0x040fe20000041848 */
[----:B------:R4:W-:Y:S03]  /*ddc0*/  @!P0 LDGSTS.E.BYPASS.LTC128B.128 [R231+0x2100], [R2.64], !P6 ;  /* 0x0210000002e78fae */ /* 0x0009e6000f101d4c */
[----:B------:R-:W-:Y:S04]  /*ddd0*/  @!P0 IADD3.X R193, R3, UR8, RZ, P1, !PT ;  /* 0x0000000803c18c10 */ /* 0x000fe80008ffe4ff */
[-C--:B------:R-:W-:Y:S01]  /*dde0*/  HMMA.16816.F32.BF16 R76, R184, R182.reuse, R76 ;  /* 0x000000b6b84c723c */ /* 0x080fe2000004184c */
[----:B------:R2:W-:Y:S02]  /*ddf0*/  @!P0 LDGSTS.E.BYPASS.LTC128B.128 [R231+0x2900], [R192.64], !P6 ;  /* 0x02900000c0e78fae */ /* 0x0005e4000f101d4c */
[C---:B------:R-:W-:Y:S02]  /*de00*/  ISETP.GT.AND P0, PT, R230.reuse, R229, PT ;  /* 0x000000e5e600720c */ /* 0x040fe40003f04270 */
[----:B------:R-:W-:Y:S03]  /*de10*/  IADD3 R229, R230, -0x1, RZ ;  /* 0xffffffffe6e57810 */ /* 0x000fe60007ffe0ff */
[C---:B------:R-:W-:Y:S01]  /*de20*/  HMMA.16816.F32.BF16 R80, R176.reuse, R182, R80 ;  /* 0x000000b6b050723c */ /* 0x040fe20000041850 */
[----:B-1----:R-:W-:Y:S07]  /*de30*/  LDSM.16.M88.4 R196, [R218+0x3100] ;  /* 0x00310000dac4783b */ /* 0x002fee0000000200 */
[-C--:B-----5:R-:W-:Y:S01]  /*de40*/  HMMA.16816.F32.BF16 R84, R176, R188.reuse, R84 ;  /* 0x000000bcb054723c */ /* 0x0a0fe20000041854 */
[----:B------:R-:W-:Y:S07]  /*de50*/  LDSM.16.M88.4 R200, [R220+0x8100] ;  /* 0x00810000dcc8783b */ /* 0x000fee0000000200 */
[C---:B------:R-:W-:Y:S01]  /*de60*/  HMMA.16816.F32.BF16 R88, R184.reuse, R188, R88 ;  /* 0x000000bcb858723c */ /* 0x040fe20000041858 */
[----:B------:R-:W0:Y:S07]  /*de70*/  LDGDEPBAR ;  /* 0x00000000000079af */ /* 0x000e2e0000000000 */
[-C--:B------:R-:W-:Y:S01]  /*de80*/  HMMA.16816.F32.BF16 R92, R184, R190.reuse, R92 ;  /* 0x000000beb85c723c */ /* 0x080fe2000004185c */
[----:B--2---:R-:W1:Y:S07]  /*de90*/  LDSM.16.M88.4 R192, [R220+0x6100] ;  /* 0x00610000dcc0783b */ /* 0x004e6e0000000200 */
[----:B------:R-:W-:Y:S01]  /*dea0*/  HMMA.16816.F32.BF16 R96, R176, R190, R96 ;  /* 0x000000beb060723c */ /* 0x000fe20000041860 */
[----:B------:R-:W2:Y:S08]  /*deb0*/  LDSM.16.M88.4 R204, [R218+0x3900] ;  /* 0x00390000dacc783b */ /* 0x000eb00000000200 */
[----:B------:R-:W5:Y:S08]  /*dec0*/  LDSM.16.M88.4 R208, [R218+0x4100] ;  /* 0x00410000dad0783b */ /* 0x000f700000000200 */
[----:B------:R-:W2:Y:S08]  /*ded0*/  LDSM.16.M88.4 R172, [R218+0x4900] ;  /* 0x00490000daac783b */ /* 0x000eb00000000200 */
[----:B------:R-:W2:Y:S01]  /*dee0*/  LDSM.16.M88.4 R176, [R218+0x5100] ;  /* 0x00510000dab0783b */ /* 0x000ea20000000200 */
[-C--:B-1----:R-:W-:Y:S07]  /*def0*/  HMMA.16816.F32.BF16 R4, R192, R196.reuse, R4 ;  /* 0x000000c4c004723c */ /* 0x082fee0000041804 */
[----:B------:R-:W1:Y:S01]  /*df00*/  LDSM.16.M88.4 R180, [R218+0x5900] ;  /* 0x00590000dab4783b */ /* 0x000e620000000200 */
[C---:B------:R-:W-:Y:S07]  /*df10*/  HMMA.16816.F32.BF16 R8, R200.reuse, R196, R8 ;  /* 0x000000c4c808723c */ /* 0x040fee0000041808 */
[----:B------:R-:W-:Y:S01]  /*df20*/  LDSM.16.M88.4 R184, [R221+0x6100] ;  /* 0x00610000ddb8783b */ /* 0x000fe20000000200 */
[-C--:B------:R-:W-:Y:S07]  /*df30*/  HMMA.16816.F32.BF16 R12, R200, R198.reuse, R12 ;  /* 0x000000c6c80c723c */ /* 0x080fee000004180c */
[----:B------:R-:W1:Y:S01]  /*df40*/  LDSM.16.M88.4 R188, [R217] ;  /* 0x00000000d9bc783b */ /* 0x000e620000000200 */
[C---:B------:R-:W-:Y:S07]  /*df50*/  HMMA.16816.F32.BF16 R16, R192.reuse, R198, R16 ;  /* 0x000000c6c010723c */ /* 0x040fee0000041810 */
[----:B------:R-:W-:Y:S01]  /*df60*/  LDSM.16.M88.4 R196, [R217+0x800] ;  /* 0x00080000d9c4783b */ /* 0x000fe20000000200 */
[-C--:B--2---:R-:W-:Y:S08]  /*df70*/  HMMA.16816.F32.BF16 R20, R192, R204.reuse, R20 ;  /* 0x000000ccc014723c */ /* 0x084ff00000041814 */
[C---:B------:R-:W-:Y:S08]  /*df80*/  HMMA.16816.F32.BF16 R24, R200.reuse, R204, R24 ;  /* 0x000000ccc818723c */ /* 0x040ff00000041818 */
[-C--:B------:R-:W-:Y:S08]  /*df90*/  HMMA.16816.F32.BF16 R28, R200, R206.reuse, R28 ;  /* 0x000000cec81c723c */ /* 0x080ff0000004181c */
[C---:B------:R-:W-:Y:S01]  /*dfa0*/  HMMA.16816.F32.BF16 R32, R192.reuse, R206, R32 ;  /* 0x000000cec020723c */ /* 0x040fe20000041820 */
[----:B------:R-:W-:Y:S07]  /*dfb0*/  LDSM.16.M88.4 R204, [R217+0x1000] ;  /* 0x00100000d9cc783b */ /* 0x000fee0000000200 */
[-C--:B-----5:R-:W-:Y:S08]  /*dfc0*/  HMMA.16816.F32.BF16 R36, R192, R208.reuse, R36 ;  /* 0x000000d0c024723c */ /* 0x0a0ff00000041824 */
        /* <DEDUP_REMOVED lines=13> */
[----:B------:R-:W5:Y:S07]  /*e0a0*/  LDSM.16.M88.4 R176, [R217+0x2000] ;  /* 0x00200000d9b0783b */ /* 0x000f6e0000000200 */
[-C--:B-1----:R-:W-:Y:S08]  /*e0b0*/  HMMA.16816.F32.BF16 R84, R192, R180.reuse, R84 ;  /* 0x000000b4c054723c */ /* 0x082ff00000041854 */
[C---:B------:R-:W-:Y:S08]  /*e0c0*/  HMMA.16816.F32.BF16 R88, R200.reuse, R180, R88 ;  /* 0x000000b4c858723c */ /* 0x040ff00000041858 */
[-C--:B------:R-:W-:Y:S08]  /*e0d0*/  HMMA.16816.F32.BF16 R92, R200, R182.reuse, R92 ;  /* 0x000000b6c85c723c */ /* 0x080ff0000004185c */
[----:B------:R-:W-:Y:S01]  /*e0e0*/  HMMA.16816.F32.BF16 R96, R192, R182, R96 ;  /* 0x000000b6c060723c */ /* 0x000fe20000041860 */
[----:B------:R-:W1:Y:S01]  /*e0f0*/  LDSM.16.M88.4 R180, [R217+0x2800] ;  /* 0x00280000d9b4783b */ /* 0x000e620000000200 */
[----:B------:R-:W-:Y:S06]  /*e100*/  DEPBAR.LE SB0, 0x0 ;  /* 0x000080000000791a */ /* 0x000fec0000000000 */
[-C--:B------:R-:W-:Y:S01]  /*e110*/  HMMA.16816.F32.BF16 R4, R184, R188.reuse, R4 ;  /* 0x000000bcb804723c */ /* 0x080fe20000041804 */
[----:B------:R-:W-:Y:S07]  /*e120*/  BAR.SYNC.DEFER_BLOCKING 0x0 ;  /* 0x0000000000007b1d */ /* 0x000fee0000010000 */
[C---:B--2---:R-:W-:Y:S08]  /*e130*/  HMMA.16816.F32.BF16 R8, R172.reuse, R188, R8 ;  /* 0x000000bcac08723c */ /* 0x044ff00000041808 */
[-C--:B------:R-:W-:Y:S08]  /*e140*/  HMMA.16816.F32.BF16 R12, R172, R190.reuse, R12 ;  /* 0x000000beac0c723c */ /* 0x080ff0000004180c */
[C---:B------:R-:W-:Y:S04]  /*e150*/  HMMA.16816.F32.BF16 R16, R184.reuse, R190, R16 ;  /* 0x000000beb810723c */ /* 0x040fe80000041810 */
[----:B----4-:R-:W-:Y:S02]  /*e160*/  FMNMX.FTZ R2, R4, R0, !PT ;  /* 0x0000000004027209 */ /* 0x010fe40007810000 */
[----:B------:R-:W-:Y:S02]  /*e170*/  FMNMX.FTZ R3, R6, R135, !PT ;  /* 0x0000008706037209 */ /* 0x000fe40007810000 */
[-C--:B------:R-:W-:Y:S04]  /*e180*/  HMMA.16816.F32.BF16 R20, R184, R196.reuse, R20 ;  /* 0x000000c4b814723c */ /* 0x080fe80000041814 */
        /* <DEDUP_REMOVED lines=78> */
[----:B---3--:R-:W1:Y:S01]  /*e670*/  SHFL.BFLY PT, R137, R134, 0x2, 0x1f ;  /* 0x0c401f0086897f89 */ /* 0x008e6200000e0000 */
        /* <DEDUP_REMOVED lines=29> */
[C---:B------:R-:W-:Y:S01]  /*e850*/  FADD.FTZ R0, -R134.reuse, R0 ;  /* 0x0000000086007221 */ /* 0x040fe20000010100 */
[----:B------:R-:W-:Y:S01]  /*e860*/  FMNMX.FTZ R132, R47, R132, !PT ;  /* 0x000000842f847209 */ /* 0x000fe20007810000 */
[----:B------:R-:W-:Y:S01]  /*e870*/  FMUL.FTZ R180, R134, c[0x0][0x2d0] ;  /* 0x0000b40086b47a20 */ /* 0x000fe20000410000 */
[----:B--2---:R-:W-:Y:S03]  /*e880*/  FMNMX.FTZ R3, R3, R133, !PT ;  /* 0x0000008503037209 */ /* 0x004fe60007810000 */
[--C-:B------:R-:W-:Y:S01]  /*e890*/  FFMA.FTZ R49, R49, c[0x0][0x2d0], -R180.reuse ;  /* 0x0000b40031317a23 */ /* 0x100fe200000108b4 */
[----:B------:R-:W-:Y:S01]  /*e8a0*/  FMNMX.FTZ R132, R58, R132, !PT ;  /* 0x000000843a847209 */ /* 0x000fe20007810000 */
[--C-:B------:R-:W-:Y:S02]  /*e8b0*/  FFMA.FTZ R52, R52, c[0x0][0x2d0], -R180.reuse ;  /* 0x0000b40034347a23 */ /* 0x100fe400000108b4 */
[----:B------:R-:W-:Y:S01]  /*e8c0*/  MUFU.EX2 R190, R49 ;  /* 0x0000003100be7308 */ /* 0x000fe20000000800 */
[----:B------:R-:W-:Y:S01]  /*e8d0*/  FMNMX.FTZ R132, R59, R132, !PT ;  /* 0x000000843b847209 */ /* 0x000fe20007810000 */
[----:B------:R-:W1:Y:S01]  /*e8e0*/  SHFL.BFLY PT, R172, R3, 0x1, 0x1f ;  /* 0x0c201f0003ac7f89 */ /* 0x000e6200000e0000 */
[----:B---3--:R-:W-:Y:S01]  /*e8f0*/  FMNMX.FTZ R133, R2, R136, !PT ;  /* 0x0000008802857209 */ /* 0x008fe20007810000 */
[----:B------:R-:W-:Y:S01]  /*e900*/  FMUL.FTZ R2, R0, c[0x0][0x2d0] ;  /* 0x0000b40000027a20 */ /* 0x000fe20000410000 */
[----:B------:R-:W-:Y:S01]  /*e910*/  FMNMX.FTZ R132, R62, R132, !PT ;  /* 0x000000843e847209 */ /* 0x000fe20007810000 */
[--C-:B------:R-:W-:Y:S02]  /*e920*/  FFMA.FTZ R53, R53, c[0x0][0x2d0], -R180.reuse ;  /* 0x0000b40035357a23 */ /* 0x100fe400000108b4 */
[----:B------:R-:W-:Y:S01]  /*e930*/  FMUL.FTZ R181, R133, c[0x0][0x2d0] ;  /* 0x0000b40085b57a20 */ /* 0x000fe20000410000 */
[----:B------:R-:W-:Y:S01]  /*e940*/  FMNMX.FTZ R132, R63, R132, !PT ;  /* 0x000000843f847209 */ /* 0x000fe20007810000 */
[----:B------:R2:W3:Y:S01]  /*e950*/  MUFU.EX2 R137, R2 ;  /* 0x0000000200897308 */ /* 0x0004e20000000800 */
[--C-:B------:R-:W-:Y:S02]  /*e960*/  FFMA.FTZ R4, R4, c[0x0][0x2d0], -R180.reuse ;  /* 0x0000b40004047a23 */ /* 0x100fe400000108b4 */
[----:B------:R-:W-:Y:S01]  /*e970*/  FMNMX.FTZ R132, R74, R132, !PT ;  /* 0x000000844a847209 */ /* 0x000fe20007810000 */
[--C-:B------:R-:W-:Y:S02]  /*e980*/  FFMA.FTZ R6, R6, c[0x0][0x2d0], -R181.reuse ;  /* 0x0000b40006067a23 */ /* 0x100fe400000108b5 */
[--C-:B------:R-:W-:Y:S01]  /*e990*/  FFMA.FTZ R50, R50, c[0x0][0x2d0], -R181.reuse ;  /* 0x0000b40032327a23 */ /* 0x100fe200000108b5 */
[----:B------:R-:W-:Y:S01]  /*e9a0*/  FMNMX.FTZ R132, R75, R132, !PT ;  /* 0x000000844b847209 */ /* 0x000fe20007810000 */
[--C-:B------:R-:W-:Y:S02]  /*e9b0*/  FFMA.FTZ R51, R51, c[0x0][0x2d0], -R181.reuse ;  /* 0x0000b40033337a23 */ /* 0x100fe400000108b5 */
[----:B------:R-:W-:Y:S01]  /*e9c0*/  MUFU.EX2 R209, R4 ;  /* 0x0000000400d17308 */ /* 0x000fe20000000800 */
[----:B------:R-:W-:Y:S01]  /*e9d0*/  FMNMX.FTZ R132, R78, R132, !PT ;  /* 0x000000844e847209 */ /* 0x000fe20007810000 */
[--C-:B------:R-:W-:Y:S02]  /*e9e0*/  FFMA.FTZ R54, R54, c[0x0][0x2d0], -R181.reuse ;  /* 0x0000b40036367a23 */ /* 0x100fe400000108b5 */
[--C-:B------:R-:W-:Y:S01]  /*e9f0*/  FFMA.FTZ R55, R55, c[0x0][0x2d0], -R181.reuse ;  /* 0x0000b40037377a23 */ /* 0x100fe200000108b5 */
[----:B------:R-:W-:Y:S01]  /*ea00*/  FMNMX.FTZ R132, R79, R132, !PT ;  /* 0x000000844f847209 */ /* 0x000fe20007810000 */
[----:B------:R-:W-:Y:S02]  /*ea10*/  FFMA.FTZ R7, R7, c[0x0][0x2d0], -R181 ;  /* 0x0000b40007077a23 */ /* 0x000fe400000108b5 */
[--C-:B------:R-:W-:Y:S01]  /*ea20*/  FFMA.FTZ R16, R16, c[0x0][0x2d0], -R180.reuse ;  /* 0x0000b40010107a23 */ /* 0x100fe200000108b4 */
[----:B------:R-:W-:Y:S01]  /*ea30*/  FMNMX.FTZ R132, R90, R132, !PT ;  /* 0x000000845a847209 */ /* 0x000fe20007810000 */
[----:B------:R4:W-:Y:S01]  /*ea40*/  MUFU.EX2 R208, R6 ;  /* 0x0000000600d07308 */ /* 0x0009e20000000800 */
[--C-:B------:R-:W-:Y:S02]  /*ea50*/  FFMA.FTZ R5, R5, c[0x0][0x2d0], -R180.reuse ;  /* 0x0000b40005057a23 */ /* 0x100fe400000108b4 */
[----:B------:R-:W-:Y:S01]  /*ea60*/  FMNMX.FTZ R0, R91, R132, !PT ;  /* 0x000000845b007209 */ /* 0x000fe20007810000 */
[----:B--2---:R-:W-:Y:S01]  /*ea70*/  FADD.FTZ R2, -R133, R135 ;  /* 0x0000008785027221 */ /* 0x004fe20000010100 */
[----:B-1----:R-:W-:Y:S01]  /*ea80*/  FMNMX.FTZ R132, R3, R172, !PT ;  /* 0x000000ac03847209 */ /* 0x002fe20007810000 */
[--C-:B------:R-:W-:Y:S01]  /*ea90*/  FFMA.FTZ R17, R17, c[0x0][0x2d0], -R180.reuse ;  /* 0x0000b40011117a23 */ /* 0x100fe200000108b4 */
[----:B------:R-:W-:Y:S01]  /*eaa0*/  FMNMX.FTZ R0, R94, R0, !PT ;  /* 0x000000005e007209 */ /* 0x000fe20007810000 */
[----:B------:R-:W-:Y:S02]  /*eab0*/  FMUL.FTZ R2, R2, c[0x0][0x2d0] ;  /* 0x0000b40002027a20 */ /* 0x000fe40000410000 */
[----:B------:R1:W-:Y:S01]  /*eac0*/  MUFU.EX2 R235, R5 ;  /* 0x0000000500eb7308 */ /* 0x0003e20000000800 */
[--C-:B------:R-:W-:Y:S01]  /*ead0*/  FFMA.FTZ R18, R18, c[0x0][0x2d0], -R181.reuse ;  /* 0x0000b40012127a23 */ /* 0x100fe200000108b5 */
[----:B------:R-:W-:Y:S01]  /*eae0*/  FMNMX.FTZ R0, R95, R0, !PT ;  /* 0x000000005f007209 */ /* 0x000fe20007810000 */
[----:B------:R-:W-:Y:S02]  /*eaf0*/  FFMA.FTZ R19, R19, c[0x0][0x2d0], -R181 ;  /* 0x0000b40013137a23 */ /* 0x000fe400000108b5 */
[C---:B---3--:R-:W-:Y:S02]  /*eb00*/  FMUL.FTZ R112, R137.reuse, R112 ;  /* 0x0000007089707220 */ /* 0x048fe40000410000 */
[C---:B------:R-:W-:Y:S01]  /*eb10*/  FMUL.FTZ R113, R137.reuse, R113 ;  /* 0x0000007189717220 */ /* 0x040fe20000410000 */
[----:B------:R-:W2:Y:S01]  /*eb20*/  SHFL.BFLY PT, R3, R0, 0x2, 0x1f ;  /* 0x0c401f0000037f89 */ /* 0x000ea200000e0000 */
[C---:B------:R-:W-:Y:S01]  /*eb30*/  FMUL.FTZ R116, R137.reuse, R116 ;  /* 0x0000007489747220 */ /* 0x040fe20000410000 */
[----:B------:R3:W5:Y:S01]  /*eb40*/  MUFU.EX2 R136, R2 ;  /* 0x0000000200887308 */ /* 0x0007620000000800 */
[C---:B------:R-:W-:Y:S02]  /*eb50*/  FMUL.FTZ R117, R137.reuse, R117 ;  /* 0x0000007589757220 */ /* 0x040fe40000410000 */
[--C-:B------:R-:W-:Y:S01]  /*eb60*/  FFMA.FTZ R48, R48, c[0x0][0x2d0], -R180.reuse ;  /* 0x0000b40030307a23 */ /* 0x100fe200000108b4 */
[----:B----4-:R-:W-:Y:S01]  /*eb70*/  @P0 SHF.R.S32.HI R6, RZ, 0x1f, R229 ;  /* 0x0000001fff060819 */ /* 0x010fe200000114e5 */
[C---:B------:R-:W-:Y:S02]  /*eb80*/  FMUL.FTZ R128, R137.reuse, R128 ;  /* 0x0000008089807220 */ /* 0x040fe40000410000 */
[----:B------:R-:W-:Y:S02]  /*eb90*/  FMUL.FTZ R129, R137, R129 ;  /* 0x0000008189817220 */ /* 0x000fe40000410000 */
[--C-:B------:R-:W-:Y:S01]  /*eba0*/  FFMA.FTZ R64, R64, c[0x0][0x2d0], -R180.reuse ;  /* 0x0000b40040407a23 */ /* 0x100fe200000108b4 */
[----:B------:R4:W-:Y:S01]  /*ebb0*/  MUFU.EX2 R211, R7 ;  /* 0x0000000700d37308 */ /* 0x0009e20000000800 */
[----:B------:R-:W-:Y:S02]  /*ebc0*/  @P0 IMAD R6, R6, c[0x0][0x1e0], RZ ;  /* 0x0000780006060a24 */ /* 0x000fe400078e02ff */
[----:B------:R-:W-:Y:S02]  /*ebd0*/  FFMA.FTZ R65, R65, c[0x0][0x2d0], -R180 ;  /* 0x0000b40041417a23 */ /* 0x000fe400000108b4 */
[C---:B-1----:R-:W-:Y:S04]  /*ebe0*/  @P0 IMAD.WIDE.U32 R4, R229.reuse, c[0x0][0x1e0], RZ ;  /* 0x00007800e5040a25 */ /* 0x042fe800078e00ff */
[----:B------:R-:W-:Y:S01]  /*ebf0*/  @P0 IMAD R6, R229, c[0x0][0x1e4], R6 ;  /* 0x00007900e5060a24 */ /* 0x000fe200078e0206 */
[----:B------:R1:W-:Y:S01]  /*ec00*/  MUFU.EX2 R234, R16 ;  /* 0x0000001000ea7308 */ /* 0x0003e20000000800 */
[----:B------:R-:W-:Y:S01]  /*ec10*/  FFMA.FTZ R21, R21, c[0x0][0x2d0], -R180 ;  /* 0x0000b40015157a23 */ /* 0x000fe200000108b4 */
[----:B--2---:R-:W-:Y:S01]  /*ec20*/  FMNMX.FTZ R0, R0, R3, !PT ;  /* 0x0000000300007209 */ /* 0x004fe20007810000 */
[----:B------:R-:W-:Y:S01]  /*ec30*/  FFMA.FTZ R23, R23, c[0x0][0x2d0], -R181 ;  /* 0x0000b40017177a23 */ /* 0x000fe200000108b5 */
[----:B------:R-:W-:Y:S01]  /*ec40*/  @P0 IADD3 R5, R5, R6, RZ ;  /* 0x0000000605050210 */ /* 0x000fe20007ffe0ff */
[----:B---3--:R-:W-:Y:S01]  /*ec50*/  FADD.FTZ R2, -R132, R138 ;  /* 0x0000008a84027221 */ /* 0x008fe20000010100 */
[----:B------:R-:W-:Y:S01]  /*ec60*/  @P0 MOV R6, R240 ;  /* 0x000000f000060202 */ /* 0x000fe20000000f00 */
[----:B-----5:R-:W-:Y:S02]  /*ec70*/  FMUL.FTZ R114, R136, R114 ;  /* 0x0000007288727220 */ /* 0x020fe40000410000 */
[----:B------:R-:W-:Y:S01]  /*ec80*/  FMUL.FTZ R2, R2, c[0x0][0x2d0] ;  /* 0x0000b40002027a20 */ /* 0x000fe20000410000 */
[----:B------:R2:W-:Y:S01]  /*ec90*/  MUFU.EX2 R236, R17 ;  /* 0x0000001100ec7308 */ /* 0x0005e20000000800 */
[C---:B------:R-:W-:Y:S02]  /*eca0*/  FMUL.FTZ R115, R136.reuse, R115 ;  /* 0x0000007388737220 */ /* 0x040fe40000410000 */
[C---:B------:R-:W-:Y:S01]  /*ecb0*/  FMUL.FTZ R118, R136.reuse, R118 ;  /* 0x0000007688767220 */ /* 0x040fe20000410000 */
[----:B----4-:R-:W-:Y:S01]  /*ecc0*/  @P0 MOV R7, R243 ;  /* 0x000000f300070202 */ /* 0x010fe20000000f00 */
[C---:B------:R-:W-:Y:S01]  /*ecd0*/  FMUL.FTZ R119, R136.reuse, R119 ;  /* 0x0000007788777220 */ /* 0x040fe20000410000 */
[----:B------:R-:W3:Y:S01]  /*ece0*/  LDL.LU R243, [R1+0x10] ;  /* 0x0000100001f37983 */ /* 0x000ee20000300800 */
[----:B------:R-:W-:Y:S02]  /*ecf0*/  FMUL.FTZ R130, R136, R130 ;  /* 0x0000008288827220 */ /* 0x000fe40000410000 */
[----:B------:R-:W-:Y:S01]  /*ed00*/  @P0 IMAD.WIDE.U32 R6, R4, 0x60, R6 ;  /* 0x0000006004060825 */ /* 0x000fe200078e0006 */
[----:B------:R4:W5:Y:S01]  /*ed10*/  MUFU.EX2 R135, R2 ;  /* 0x0000000200877308 */ /* 0x0009620000000800 */
[----:B------:R-:W3:Y:S02]  /*ed20*/  LDL.LU R242, [R1+0x14] ;  /* 0x0000140001f27983 */ /* 0x000ee40000300800 */
[----:B------:R-:W-:Y:S01]  /*ed30*/  @P0 IMAD R5, R5, 0x60, RZ ;  /* 0x0000006005050824 */ /* 0x000fe200078e02ff */
[----:B------:R-:W-:Y:S01]  /*ed40*/  @P0 LEA R4, P1, R6, c[0x0][0x1c8], 0x1 ;  /* 0x0000720006040a11 */ /* 0x000fe200078208ff */
[----:B------:R-:W3:Y:S01]  /*ed50*/  LDL.LU R241, [R1+0x18] ;  /* 0x0000180001f17983 */ /* 0x000ee20000300800 */
[----:B-1----:R-:W-:Y:S02]  /*ed60*/  FMUL.FTZ R16, R137, R152 ;  /* 0x0000009889107220 */ /* 0x002fe40000410000 */
[----:B------:R-:W-:Y:S01]  /*ed70*/  @P0 IADD3 R5, R7, R5, RZ ;  /* 0x0000000507050210 */ /* 0x000fe20007ffe0ff */
[----:B------:R-:W3:Y:S01]  /*ed80*/  LDL.LU R240, [R1+0x1c] ;  /* 0x00001c0001f07983 */ /* 0x000ee20000300800 */
[----:B------:R1:W-:Y:S01]  /*ed90*/  MUFU.EX2 R233, R18 ;  /* 0x0000001200e97308 */ /* 0x0003e20000000800 */
[----:B------:R-:W-:Y:S01]  /*eda0*/  FMUL.FTZ R131, R136, R131 ;  /* 0x0000008388837220 */ /* 0x000fe20000410000 */
[----:B------:R-:W-:Y:S01]  /*edb0*/  @P0 LEA.HI.X R5, R6, c[0x0][0x1cc], R5, 0x1, P1 ;  /* 0x0000730006050a11 */ /* 0x000fe200008f0c05 */
[--C-:B------:R-:W-:Y:S02]  /*edc0*/  FFMA.FTZ R32, R32, c[0x0][0x2d0], -R180.reuse ;  /* 0x0000b40020207a23 */ /* 0x100fe400000108b4 */
[----:B--2---:R-:W-:Y:S02]  /*edd0*/  FMUL.FTZ R17, R137, R153 ;  /* 0x0000009989117220 */ /* 0x004fe40000410000 */
[----:B------:R2:W-:Y:S01]  /*ede0*/  @P0 LDGSTS.E.BYPASS.LTC128B.128 [R231+0x3100], [R4.64], !P6 ;  /* 0x0310000004e70fae */ /* 0x0005e2000f101d4c */
[----:B------:R-:W-:Y:S02]  /*edf0*/  FFMA.FTZ R33, R33, c[0x0][0x2d0], -R180 ;  /* 0x0000b40021217a23 */ /* 0x000fe400000108b4 */
[----:B------:R2:W-:Y:S01]  /*ee00*/  MUFU.EX2 R232, R19 ;  /* 0x0000001300e87308 */ /* 0x0005e20000000800 */
[--C-:B------:R-:W-:Y:S02]  /*ee10*/  FFMA.FTZ R34, R34, c[0x0][0x2d0], -R181.reuse ;  /* 0x0000b40022227a23 */ /* 0x100fe400000108b5 */
[----:B------:R-:W-:Y:S02]  /*ee20*/  FFMA.FTZ R35, R35, c[0x0][0x2d0], -R181 ;  /* 0x0000b40023237a23 */ /* 0x000fe400000108b5 */
[----:B----4-:R-:W4:Y:S01]  /*ee30*/  SHFL.BFLY PT, R2, R0, 0x1, 0x1f ;  /* 0x0c201f0000027f89 */ /* 0x010f2200000e0000 */
[C---:B-----5:R-:W-:Y:S02]  /*ee40*/  FMUL.FTZ R100, R135.reuse, R100 ;  /* 0x0000006487647220 */ /* 0x060fe40000410000 */
[C---:B------:R-:W-:Y:S02]  /*ee50*/  FMUL.FTZ R101, R135.reuse, R101 ;  /* 0x0000006587657220 */ /* 0x040fe40000410000 */
[----:B------:R-:W-:Y:S01]  /*ee60*/  MUFU.EX2 R201, R21 ;  /* 0x0000001500c97308 */ /* 0x000fe20000000800 */
[C---:B------:R-:W-:Y:S02]  /*ee70*/  FMUL.FTZ R108, R135.reuse, R108 ;  /* 0x0000006c876c7220 */ /* 0x040fe40000410000 */
[C---:B------:R-:W-:Y:S02]  /*ee80*/  FMUL.FTZ R109, R135.reuse, R109 ;  /* 0x0000006d876d7220 */ /* 0x040fe40000410000 */
[C---:B-1----:R-:W-:Y:S02]  /*ee90*/  FMUL.FTZ R18, R136.reuse, R154 ;  /* 0x0000009a88127220 */ /* 0x042fe40000410000 */
[C---:B------:R-:W-:Y:S02]  /*eea0*/  FMUL.FTZ R120, R135.reuse, R120 ;  /* 0x0000007887787220 */ /* 0x040fe40000410000 */
[C---:B------:R-:W-:Y:S01]  /*eeb0*/  FMUL.FTZ R121, R135.reuse, R121 ;  /* 0x0000007987797220 */ /* 0x040fe20000410000 */
[----:B------:R-:W-:Y:S01]  /*eec0*/  MUFU.EX2 R200, R23 ;  /* 0x0000001700c87308 */ /* 0x000fe20000000800 */
[C---:B------:R-:W-:Y:S02]  /*eed0*/  FMUL.FTZ R124, R135.reuse, R124 ;  /* 0x0000007c877c7220 */ /* 0x040fe40000410000 */
[----:B------:R-:W-:Y:S02]  /*eee0*/  FMUL.FTZ R125, R135, R125 ;  /* 0x0000007d877d7220 */ /* 0x000fe40000410000 */
[----:B--2---:R-:W-:Y:S02]  /*eef0*/  FMUL.FTZ R19, R136, R155 ;  /* 0x0000009b88137220 */ /* 0x004fe40000410000 */
[C---:B------:R-:W-:Y:S01]  /*ef00*/  FMUL.FTZ R104, R137.reuse, R104 ;  /* 0x0000006889687220 */ /* 0x040fe20000410000 */
[----:B----4-:R-:W-:Y:S02]  /*ef10*/  FMNMX.FTZ R3, R0, R2, !PT ;  /* 0x0000000200037209 */ /* 0x010fe40007810000 */
[----:B------:R1:W-:Y:S01]  /*ef20*/  MUFU.EX2 R202, R32 ;  /* 0x0000002000ca7308 */ /* 0x0003e20000000800 */
[----:B------:R-:W-:Y:S02]  /*ef30*/  FMUL.FTZ R105, R137, R105 ;  /* 0x0000006989697220 */ /* 0x000fe40000410000 */
[----:B------:R-:W-:Y:S02]  /*ef40*/  FMUL.FTZ R106, R136, R106 ;  /* 0x0000006a886a7220 */ /* 0x000fe40000410000 */
[C---:B------:R-:W-:Y:S02]  /*ef50*/  FADD.FTZ R0, -R3.reuse, R139 ;  /* 0x0000008b03007221 */ /* 0x040fe40000010100 */
[----:B------:R-:W-:Y:S02]  /*ef60*/  FMUL.FTZ R139, R132, c[0x0][0x2d0] ;  /* 0x0000b400848b7a20 */ /* 0x000fe40000410000 */
[----:B------:R-:W-:Y:S01]  /*ef70*/  FMUL.FTZ R2, R3, c[0x0][0x2d0] ;  /* 0x0000b40003027a20 */ /* 0x000fe20000410000 */
[----:B------:R2:W-:Y:S01]  /*ef80*/  MUFU.EX2 R203, R33 ;  /* 0x0000002100cb7308 */ /* 0x0005e20000000800 */
[--C-:B------:R-:W-:Y:S02]  /*ef90*/  FFMA.FTZ R13, R13, c[0x0][0x2d0], -R139.reuse ;  /* 0x0000b4000d0d7a23 */ /* 0x100fe4000001088b */
[--C-:B------:R-:W-:Y:S02]  /*efa0*/  FFMA.FTZ R40, R40, c[0x0][0x2d0], -R139.reuse ;  /* 0x0000b40028287a23 */ /* 0x100fe4000001088b */
[--C-:B------:R-:W-:Y:S02]  /*efb0*/  FFMA.FTZ R41, R41, c[0x0][0x2d0], -R139.reuse ;  /* 0x0000b40029297a23 */ /* 0x100fe4000001088b */
[--C-:B------:R-:W-:Y:S02]  /*efc0*/  FFMA.FTZ R42, R42, c[0x0][0x2d0], -R2.reuse ;  /* 0x0000b4002a2a7a23 */ /* 0x100fe40000010802 */
[--C-:B------:R-:W-:Y:S01]  /*efd0*/  FFMA.FTZ R43, R43, c[0x0][0x2d0], -R2.reuse ;  /* 0x0000b4002b2b7a23 */ /* 0x100fe20000010802 */
        /* <DEDUP_REMOVED lines=8> */
[----:B-1----:R-:W-:Y:S02]  /*f060*/  FMUL.FTZ R32, R135, R160 ;  /* 0x000000a087207220 */ /* 0x002fe40000410000 */
[--C-:B------:R-:W-:Y:S02]  /*f070*/  FFMA.FTZ R9, R9, c[0x0][0x2d0], -R139.reuse ;  /* 0x0000b40009097a23 */ /* 0x100fe4000001088b */
[----:B--2---:R-:W-:Y:S02]  /*f080*/  FMUL.FTZ R33, R135, R161 ;  /* 0x000000a187217220 */ /* 0x004fe40000410000 */
[--C-:B------:R-:W-:Y:S01]  /*f090*/  FFMA.FTZ R44, R44, c[0x0][0x2d0], -R139.reuse ;  /* 0x0000b4002c2c7a23 */ /* 0x100fe2000001088b */
[----:B------:R1:W-:Y:S01]  /*f0a0*/  MUFU.EX2 R207, R12 ;  /* 0x0000000c00cf7308 */ /* 0x0003e20000000800 */
[--C-:B------:R-:W-:Y:S02]  /*f0b0*/  FFMA.FTZ R45, R45, c[0x0][0x2d0], -R139.reuse ;  /* 0x0000b4002d2d7a23 */ /* 0x100fe4000001088b */
[--C-:B------:R-:W-:Y:S01]  /*f0c0*/  FFMA.FTZ R46, R46, c[0x0][0x2d0], -R2.reuse ;  /* 0x0000b4002e2e7a23 */ /* 0x100fe20000010802 */
[----:B----4-:R-:W-:Y:S01]  /*f0d0*/  @P0 SHF.L.U32 R13, R238, 0x5, RZ ;  /* 0x00000005ee0d0819 */ /* 0x010fe200000006ff */
[--C-:B------:R-:W-:Y:S02]  /*f0e0*/  FFMA.FTZ R47, R47, c[0x0][0x2d0], -R2.reuse ;  /* 0x0000b4002f2f7a23 */ /* 0x100fe40000010802 */
[----:B------:R-:W-:Y:S02]  /*f0f0*/  FMUL.FTZ R0, R0, c[0x0][0x2d0] ;  /* 0x0000b40000007a20 */ /* 0x000fe40000410000 */
[--C-:B------:R-:W-:Y:S01]  /*f100*/  FFMA.FTZ R28, R28, c[0x0][0x2d0], -R139.reuse ;  /* 0x0000b4001c1c7a23 */ /* 0x100fe2000001088b */
[----:B------:R2:W-:Y:S01]  /*f110*/  MUFU.EX2 R185, R11 ;  /* 0x0000000b00b97308 */ /* 0x0005e20000000800 */
[--C-:B------:R-:W-:Y:S02]  /*f120*/  FFMA.FTZ R26, R26, c[0x0][0x2d0], -R2.reuse ;  /* 0x0000b4001a1a7a23 */ /* 0x100fe40000010802 */
[----:B------:R-:W-:Y:S01]  /*f130*/  FMUL.FTZ R21, R137, R157 ;  /* 0x0000009d89157220 */ /* 0x000fe20000410000 */
[----:B-----5:R-:W-:Y:S01]  /*f140*/  @P0 IADD3 R10, P2, R4, R13, RZ ;  /* 0x0000000d040a0210 */ /* 0x020fe20007f5e0ff */
[----:B------:R-:W-:Y:S02]  /*f150*/  FMUL.FTZ R23, R136, R159 ;  /* 0x0000009f88177220 */ /* 0x000fe40000410000 */
[--C-:B------:R-:W-:Y:S02]  /*f160*/  FFMA.FTZ R24, R24, c[0x0][0x2d0], -R139.reuse ;  /* 0x0000b40018187a23 */ /* 0x100fe4000001088b */
[--C-:B------:R-:W-:Y:S01]  /*f170*/  FFMA.FTZ R25, R25, c[0x0][0x2d0], -R139.reuse ;  /* 0x0000b40019197a23 */ /* 0x100fe2000001088b */
[----:B------:R-:W4:Y:S01]  /*f180*/  MUFU.EX2 R0, R0 ;  /* 0x0000000000007308 */ /* 0x000f220000000800 */
[----:B------:R-:W-:Y:S02]  /*f190*/  FFMA.FTZ R29, R29, c[0x0][0x2d0], -R139 ;  /* 0x0000b4001d1d7a23 */ /* 0x000fe4000001088b */
[--C-:B------:R-:W-:Y:S01]  /*f1a0*/  FFMA.FTZ R30, R30, c[0x0][0x2d0], -R2.reuse ;  /* 0x0000b4001e1e7a23 */ /* 0x100fe20000010802 */
[----:B-1----:R-:W-:Y:S01]  /*f1b0*/  @P0 SHF.L.U64.HI R12, R238, 0x5, R239 ;  /* 0x00000005ee0c0819 */ /* 0x002fe200000102ef */
[----:B------:R-:W-:Y:S02]  /*f1c0*/  FMUL.FTZ R107, R136, R107 ;  /* 0x0000006b886b7220 */ /* 0x000fe40000410000 */
[----:B------:R-:W-:Y:S02]  /*f1d0*/  FFMA.FTZ R138, R31, c[0x0][0x2d0], -R2 ;  /* 0x0000b4001f8a7a23 */ /* 0x000fe40000010802 */
[--C-:B------:R-:W-:Y:S01]  /*f1e0*/  FFMA.FTZ R36, R36, c[0x0][0x2d0], -R180.reuse ;  /* 0x0000b40024247a23 */ /* 0x100fe200000108b4 */
[----:B------:R1:W-:Y:S01]  /*f1f0*/  MUFU.EX2 R205, R8 ;  /* 0x0000000800cd7308 */ /* 0x0003e20000000800 */
[--C-:B------:R-:W-:Y:S02]  /*f200*/  FFMA.FTZ R37, R37, c[0x0][0x2d0], -R180.reuse ;  /* 0x0000b40025257a23 */ /* 0x100fe400000108b4 */
[--C-:B------:R-:W-:Y:S01]  /*f210*/  FFMA.FTZ R38, R38, c[0x0][0x2d0], -R181.reuse ;  /* 0x0000b40026267a23 */ /* 0x100fe200000108b5 */
[----:B--2---:R-:W-:Y:S01]  /*f220*/  @P0 IADD3.X R11, R5, R12, RZ, P2, !PT ;  /* 0x0000000c050b0210 */ /* 0x004fe200017fe4ff */
[--C-:B------:R-:W-:Y:S02]  /*f230*/  FFMA.FTZ R97, R97, c[0x0][0x2d0], -R180.reuse ;  /* 0x0000b40061617a23 */ /* 0x100fe400000108b4 */
[----:B------:R-:W-:Y:S02]  /*f240*/  FFMA.FTZ R99, R99, c[0x0][0x2d0], -R181 ;  /* 0x0000b40063637a23 */ /* 0x000fe400000108b5 */
[----:B------:R2:W-:Y:S01]  /*f250*/  @P0 LDGSTS.E.BYPASS.LTC128B.128 [R231+0x3900], [R10.64], !P6 ;  /* 0x039000000ae70fae */ /* 0x0005e2000f101d4c */
[----:B------:R5:W-:Y:S01]  /*f260*/  MUFU.EX2 R183, R14 ;  /* 0x0000000e00b77308 */ /* 0x000be20000000800 */
[----:B------:R-:W-:Y:S02]  /*f270*/  FFMA.FTZ R93, R93, c[0x0][0x2d0], -R139 ;  /* 0x0000b4005d5d7a23 */ /* 0x000fe4000001088b */
[----:B------:R-:W-:Y:S02]  /*f280*/  FFMA.FTZ R20, R20, c[0x0][0x2d0], -R180 ;  /* 0x0000b40014147a23 */ /* 0x000fe400000108b4 */
[C---:B----4-:R-:W-:Y:S02]  /*f290*/  FMUL.FTZ R102, R0.reuse, R102 ;  /* 0x0000006600667220 */ /* 0x050fe40000410000 */
[C---:B------:R-:W-:Y:S02]  /*f2a0*/  FMUL.FTZ R103, R0.reuse, R103 ;  /* 0x0000006700677220 */ /* 0x040fe40000410000 */
[----:B------:R-:W-:Y:S01]  /*f2b0*/  FMUL.FTZ R110, R0, R110 ;  /* 0x0000006e006e7220 */ /* 0x000fe20000410000 */
[----:B------:R4:W2:Y:S01]  /*f2c0*/  MUFU.EX2 R206, R9 ;  /* 0x0000000900ce7308 */ /* 0x0008a20000000800 */
[--C-:B------:R-:W-:Y:S02]  /*f2d0*/  FFMA.FTZ R22, R22, c[0x0][0x2d0], -R181.reuse ;  /* 0x0000b40016167a23 */ /* 0x100fe400000108b5 */
[----:B------:R-:W-:Y:S01]  /*f2e0*/  FMUL.FTZ R111, R0, R111 ;  /* 0x0000006f006f7220 */ /* 0x000fe20000410000 */
[----:B-1----:R-:W-:Y:S01]  /*f2f0*/  @P0 IADD3 R8, P1, R10, R13, RZ ;  /* 0x0000000d0a080210 */ /* 0x002fe20007f3e0ff */
[C---:B------:R-:W-:Y:S02]  /*f300*/  FMUL.FTZ R31, R0.reuse, R171 ;  /* 0x000000ab001f7220 */ /* 0x040fe40000410000 */
[----:B------:R-:W-:Y:S01]  /*f310*/  FMUL.FTZ R122, R0, R122 ;  /* 0x0000007a007a7220 */ /* 0x000fe20000410000 */
[----:B------:R-:W-:Y:S01]  /*f320*/  @P0 IADD3 R6, P3, R8, R13, RZ ;  /* 0x0000000d08060210 */ /* 0x000fe20007f7e0ff */
[C---:B------:R-:W-:Y:S01]  /*f330*/  FMUL.FTZ R123, R0.reuse, R123 ;  /* 0x0000007b007b7220 */ /* 0x040fe20000410000 */
[----:B------:R1:W1:Y:S01]  /*f340*/  MUFU.EX2 R184, R15 ;  /* 0x0000000f00b87308 */ /* 0x0002620000000800 */
[----:B------:R-:W-:Y:S01]  /*f350*/  FMUL.FTZ R126, R0, R126 ;  /* 0x0000007e007e7220 */ /* 0x000fe20000410000 */
[----:B------:R-:W-:Y:S01]  /*f360*/  @P0 IADD3 R4, P2, R6, R13, RZ ;  /* 0x0000000d06040210 */ /* 0x000fe20007f5e0ff */
[C---:B------:R-:W-:Y:S02]  /*f370*/  FMUL.FTZ R127, R0.reuse, R127 ;  /* 0x0000007f007f7220 */ /* 0x040fe40000410000 */
[----:B-----5:R-:W-:Y:S02]  /*f380*/  FMUL.FTZ R14, R0, R150 ;  /* 0x00000096000e7220 */ /* 0x020fe40000410000 */
[--C-:B------:R-:W-:Y:S02]  /*f390*/  FFMA.FTZ R66, R66, c[0x0][0x2d0], -R181.reuse ;  /* 0x0000b40042427a23 */ /* 0x100fe400000108b5 */
[----:B------:R-:W-:Y:S01]  /*f3a0*/  FFMA.FTZ R67, R67, c[0x0][0x2d0], -R181 ;  /* 0x0000b40043437a23 */ /* 0x000fe200000108b5 */
[----:B------:R5:W-:Y:S01]  /*f3b0*/  MUFU.EX2 R204, R20 ;  /* 0x0000001400cc7308 */ /* 0x000be20000000800 */
[--C-:B------:R-:W-:Y:S02]  /*f3c0*/  FFMA.FTZ R56, R56, c[0x0][0x2d0], -R139.reuse ;  /* 0x0000b40038387a23 */ /* 0x100fe4000001088b */
[--C-:B------:R-:W-:Y:S01]  /*f3d0*/  FFMA.FTZ R57, R57, c[0x0][0x2d0], -R139.reuse ;  /* 0x0000b40039397a23 */ /* 0x100fe2000001088b */
[-C--:B----4-:R-:W-:Y:S01]  /*f3e0*/  @P0 IADD3.X R9, R11, R12.reuse, RZ, P1, !PT ;  /* 0x0000000c0b090210 */ /* 0x090fe20000ffe4ff */
[--C-:B------:R-:W-:Y:S01]  /*f3f0*/  FFMA.FTZ R60, R60, c[0x0][0x2d0], -R139.reuse ;  /* 0x0000b4003c3c7a23 */ /* 0x100fe2000001088b */
[----:B--2---:R-:W-:Y:S01]  /*f400*/  @P0 IADD3 R10, P1, R4, R13, RZ ;  /* 0x0000000d040a0210 */ /* 0x004fe20007f3e0ff */
[----:B------:R-:W-:Y:S01]  /*f410*/  FMUL.FTZ R13, R135, R149 ;  /* 0x00000095870d7220 */ /* 0x000fe20000410000 */
[-C--:B------:R-:W-:Y:S01]  /*f420*/  @P0 IADD3.X R7, R9, R12.reuse, RZ, P3, !PT ;  /* 0x0000000c09070210 */ /* 0x080fe20001ffe4ff */
[----:B------:R2:W-:Y:S01]  /*f430*/  @P0 LDGSTS.E.BYPASS.LTC128B.128 [R231+0x4100], [R8.64], !P6 ;  /* 0x0410000008e70fae */ /* 0x0005e2000f101d4c */
[----:B------:R4:W-:Y:S01]  /*f440*/  MUFU.EX2 R199, R22 ;  /* 0x0000001600c77308 */ /* 0x0009e20000000800 */
[----:B------:R-:W-:Y:S01]  /*f450*/  FFMA.FTZ R61, R61, c[0x0][0x2d0], -R139 ;  /* 0x0000b4003d3d7a23 */ /* 0x000fe2000001088b */
[-C--:B------:R-:W-:Y:S01]  /*f460*/  @P0 IADD3.X R5, R7, R12.reuse, RZ, P2, !PT ;  /* 0x0000000c07050210 */ /* 0x080fe200017fe4ff */
[--C-:B------:R-:W-:Y:S02]  /*f470*/  FFMA.FTZ R58, R58, c[0x0][0x2d0], -R2.reuse ;  /* 0x0000b4003a3a7a23 */ /* 0x100fe40000010802 */
[----:B-1----:R-:W-:Y:S01]  /*f480*/  FMUL.FTZ R15, R0, R151 ;  /* 0x00000097000f7220 */ /* 0x002fe20000410000 */
[----:B------:R-:W-:Y:S01]  /*f490*/  @P0 IADD3.X R11, R5, R12, RZ, P1, !PT ;  /* 0x0000000c050b0210 */ /* 0x000fe20000ffe4ff */
[----:B------:R1:W-:Y:S01]  /*f4a0*/  @P0 LDGSTS.E.BYPASS.LTC128B.128 [R231+0x4900], [R6.64], !P6 ;  /* 0x0490000006e70fae */ /* 0x0003e2000f101d4c */
[----:B------:R-:W-:Y:S02]  /*f4b0*/  FMUL.FTZ R12, R135, R148 ;  /* 0x00000094870c7220 */ /* 0x000fe40000410000 */
[----:B------:R1:W-:Y:S01]  /*f4c0*/  MUFU.EX2 R198, R34 ;  /* 0x0000002200c67308 */ /* 0x0003e20000000800 */
[--C-:B------:R-:W-:Y:S02]  /*f4d0*/  FFMA.FTZ R59, R59, c[0x0][0x2d0], -R2.reuse ;  /* 0x0000b4003b3b7a23 */ /* 0x100fe40000010802 */
[--C-:B------:R-:W-:Y:S02]  /*f4e0*/  FFMA.FTZ R62, R62, c[0x0][0x2d0], -R2.reuse ;  /* 0x0000b4003e3e7a23 */ /* 0x100fe40000010802 */
[----:B------:R1:W-:Y:S01]  /*f4f0*/  @P0 LDGSTS.E.BYPASS.LTC128B.128 [R231+0x5100], [R4.64], !P6 ;  /* 0x0510000004e70fae */ /* 0x0003e2000f101d4c */
[----:B-----5:R-:W-:Y:S02]  /*f500*/  FMUL.FTZ R20, R137, R156 ;  /* 0x0000009c89147220 */ /* 0x020fe40000410000 */
[----:B------:R-:W-:Y:S02]  /*f510*/  FFMA.FTZ R63, R63, c[0x0][0x2d0], -R2 ;  /* 0x0000b4003f3f7a23 */ /* 0x000fe40000010802 */
[----:B------:R5:W5:Y:S01]  /*f520*/  MUFU.EX2 R197, R35 ;  /* 0x0000002300c57308 */ /* 0x000b620000000800 */
[--C-:B------:R-:W-:Y:S02]  /*f530*/  FFMA.FTZ R68, R68, c[0x0][0x2d0], -R180.reuse ;  /* 0x0000b40044447a23 */ /* 0x100fe400000108b4 */
[----:B------:R5:W-:Y:S01]  /*f540*/  @P0 LDGSTS.E.BYPASS.LTC128B.128 [R231+0x5900], [R10.64], !P6 ;  /* 0x059000000ae70fae */ /* 0x000be2000f101d4c */
[----:B----4-:R-:W-:Y:S01]  /*f550*/  FMUL.FTZ R22, R136, R158 ;  /* 0x0000009e88167220 */ /* 0x010fe20000410000 */
[----:B------:R-:W-:Y:S01]  /*f560*/  ISETP.GT.AND P0, PT, R230, R237, PT ;  /* 0x000000ede600720c */ /* 0x000fe20003f04270 */
[C---:B--2---:R-:W-:Y:S01]  /*f570*/  FMUL.FTZ R8, R135.reuse, R144 ;  /* 0x0000009087087220 */ /* 0x044fe20000410000 */
[----:B------:R-:W-:Y:S01]  /*f580*/  F2FP.BF16.PACK_AB R144, R206, R205 ;  /* 0x000000cdce90723e */ /* 0x000fe200000010ff */
[----:B------:R-:W-:Y:S01]  /*f590*/  FMUL.FTZ R9, R135, R145 ;  /* 0x0000009187097220 */ /* 0x000fe20000410000 */
[----:B------:R-:W-:Y:S01]  /*f5a0*/  F2FP.BF16.PACK_AB R145, R185, R182 ;  /* 0x000000b6b991723e */ /* 0x000fe200000010ff */
[----:B------:R2:W-:Y:S01]  /*f5b0*/  MUFU.EX2 R194, R28 ;  /* 0x0000001c00c27308 */ /* 0x0005e20000000800 */
[----:B------:R-:W4:Y:S01]  /*f5c0*/  LDSM.16.MT88.4 R172, [R213+0x100] ;  /* 0x00010000d5ac783b */ /* 0x000f220000004200 */
[--C-:B------:R-:W-:Y:S01]  /*f5d0*/  FFMA.FTZ R69, R69, c[0x0][0x2d0], -R180.reuse ;  /* 0x0000b40045457a23 */ /* 0x100fe200000108b4 */
[----:B------:R-:W-:Y:S01]  /*f5e0*/  MOV R230, R229 ;  /* 0x000000e500e67202 */ /* 0x000fe20000000f00 */
[----:B-1----:R-:W-:Y:S01]  /*f5f0*/  FMUL.FTZ R6, R136, R142 ;  /* 0x0000008e88067220 */ /* 0x002fe20000410000 */
[----:B------:R-:W-:Y:S01]  /*f600*/  F2FP.BF16.PACK_AB R142, R236, R234 ;  /* 0x000000eaec8e723e */ /* 0x000fe200000010ff */
[----:B------:R-:W-:Y:S01]  /*f610*/  FMUL.FTZ R7, R136, R143 ;  /* 0x0000008f88077220 */ /* 0x000fe20000410000 */
[----:B------:R-:W-:Y:S01]  /*f620*/  F2FP.BF16.PACK_AB R143, R232, R233 ;  /* 0x000000e9e88f723e */ /* 0x000fe200000010ff */
[----:B------:R-:W-:Y:S01]  /*f630*/  FMUL.FTZ R34, R0, R162 ;  /* 0x000000a200227220 */ /* 0x000fe20000410000 */
[----:B------:R-:W1:Y:S01]  /*f640*/  LDSM.16.MT88.4 R176, [R216+0x100] ;  /* 0x00010000d8b0783b */ /* 0x000e620000004200 */
[----:B------:R4:W-:Y:S01]  /*f650*/  MUFU.EX2 R195, R25 ;  /* 0x0000001900c37308 */ /* 0x0009e20000000800 */
[----:B------:R-:W-:Y:S02]  /*f660*/  FFMA.FTZ R80, R80, c[0x0][0x2d0], -R180 ;  /* 0x0000b40050507a23 */ /* 0x000fe400000108b4 */
[----:B------:R-:W-:Y:S01]  /*f670*/  FMUL.FTZ R4, R137, R140 ;  /* 0x0000008c89047220 */ /* 0x000fe20000410000 */
[----:B------:R-:W-:Y:S01]  /*f680*/  F2FP.BF16.PACK_AB R140, R235, R209 ;  /* 0x000000d1eb8c723e */ /* 0x000fe200000010ff */
[----:B------:R-:W-:Y:S01]  /*f690*/  FMUL.FTZ R5, R137, R141 ;  /* 0x0000008d89057220 */ /* 0x000fe20000410000 */
[----:B------:R-:W-:Y:S01]  /*f6a0*/  F2FP.BF16.PACK_AB R141, R211, R208 ;  /* 0x000000d0d38d723e */ /* 0x000fe200000010ff */
[----:B------:R-:W1:Y:S01]  /*f6b0*/  LDSM.16.MT88.4 R148, [R214+0x100] ;  /* 0x00010000d694783b */ /* 0x000e620000004200 */
[C---:B-----5:R-:W-:Y:S02]  /*f6c0*/  FMUL.FTZ R35, R0.reuse, R163 ;  /* 0x000000a300237220 */ /* 0x060fe40000410000 */
[----:B------:R-:W-:Y:S01]  /*f6d0*/  MUFU.EX2 R186, R50 ;  /* 0x0000003200ba7308 */ /* 0x000fe20000000800 */
[----:B------:R-:W-:Y:S01]  /*f6e0*/  FMUL.FTZ R10, R0, R146 ;  /* 0x00000092000a7220 */ /* 0x000fe20000410000 */
[----:B------:R-:W-:Y:S01]  /*f6f0*/  F2FP.BF16.PACK_AB R146, R210, R207 ;  /* 0x000000cfd292723e */ /* 0x000fe200000010ff */
[----:B------:R-:W-:Y:S01]  /*f700*/  FMUL.FTZ R11, R0, R147 ;  /* 0x00000093000b7220 */ /* 0x000fe20000410000 */
[----:B------:R-:W-:Y:S01]  /*f710*/  F2FP.BF16.PACK_AB R147, R184, R183 ;  /* 0x000000b7b893723e */ /* 0x000fe200000010ff */
[----:B------:R-:W5:Y:S01]  /*f720*/  LDSM.16.MT88.4 R152, [R215+0x100] ;  /* 0x00010000d798783b */ /* 0x000f620000004200 */
[----:B--2---:R-:W-:Y:S02]  /*f730*/  FFMA.FTZ R28, R27, c[0x0][0x2d0], -R2 ;  /* 0x0000b4001b1c7a23 */ /* 0x004fe40000010802 */
[----:B------:R-:W-:Y:S02]  /*f740*/  FMUL.FTZ R27, R136, R167 ;  /* 0x000000a7881b7220 */ /* 0x000fe40000410000 */
[----:B------:R2:W-:Y:S01]  /*f750*/  MUFU.EX2 R167, R28 ;  /* 0x0000001c00a77308 */ /* 0x0005e20000000800 */
[----:B------:R-:W-:Y:S02]  /*f760*/  FFMA.FTZ R81, R81, c[0x0][0x2d0], -R180 ;  /* 0x0000b40051517a23 */ /* 0x000fe400000108b4 */
[----:B------:R-:W0:Y:S01]  /*f770*/  LDGDEPBAR ;  /* 0x00000000000079af */ /* 0x000e220000000000 */
[----:B----4-:R-:W-:Y:S02]  /*f780*/  FMUL.FTZ R25, R137, R165 ;  /* 0x000000a589197220 */ /* 0x010fe40000410000 */
[--C-:B------:R-:W-:Y:S02]  /*f790*/  FFMA.FTZ R70, R70, c[0x0][0x2d0], -R181.reuse ;  /* 0x0000b40046467a23 */ /* 0x100fe400000108b5 */
[--C-:B------:R-:W-:Y:S02]  /*f7a0*/  FFMA.FTZ R71, R71, c[0x0][0x2d0], -R181.reuse ;  /* 0x0000b40047477a23 */ /* 0x100fe400000108b5 */
[----:B------:R4:W-:Y:S01]  /*f7b0*/  MUFU.EX2 R189, R48 ;  /* 0x0000003000bd7308 */ /* 0x0009e20000000800 */
[-C--:B------:R-:W-:Y:S05]  /*f7c0*/  HMMA.16816.F32.BF16 R4, R140, R172.reuse, R4 ;  /* 0x000000ac8c04723c */ /* 0x080fea0000041804 */
[--C-:B------:R-:W-:Y:S02]  /*f7d0*/  FFMA.FTZ R82, R82, c[0x0][0x2d0], -R181.reuse ;  /* 0x0000b40052527a23 */ /* 0x100fe400000108b5 */
[----:B------:R-:W-:Y:S01]  /*f7e0*/  FFMA.FTZ R83, R83, c[0x0][0x2d0], -R181 ;  /* 0x0000b40053537a23 */ /* 0x000fe200000108b5 */
[C---:B------:R-:W-:Y:S01]  /*f7f0*/  HMMA.16816.F32.BF16 R8, R144.reuse, R172, R8 ;  /* 0x000000ac9008723c */ /* 0x040fe20000041808 */
[----:B------:R-:W-:Y:S03]  /*f800*/  MUFU.EX2 R171, R45 ;  /* 0x0000002d00ab7308 */ /* 0x000fe60000000800 */
[--C-:B------:R-:W-:Y:S02]  /*f810*/  FFMA.FTZ R72, R72, c[0x0][0x2d0], -R139.reuse ;  /* 0x0000b40048487a23 */ /* 0x100fe4000001088b */
[----:B--2---:R-:W-:Y:S02]  /*f820*/  FMUL.FTZ R28, R135, R168 ;  /* 0x000000a8871c7220 */ /* 0x004fe40000410000 */
[-C--:B------:R-:W-:Y:S03]  /*f830*/  HMMA.16816.F32.BF16 R12, R144, R174.reuse, R12 ;  /* 0x000000ae900c723c */ /* 0x080fe6000004180c */
[----:B------:R2:W-:Y:S01]  /*f840*/  MUFU.EX2 R172, R26 ;  /* 0x0000001a00ac7308 */ /* 0x0005e20000000800 */
[--C-:B------:R-:W-:Y:S02]  /*f850*/  FFMA.FTZ R73, R73, c[0x0][0x2d0], -R139.reuse ;  /* 0x0000b40049497a23 */ /* 0x100fe4000001088b */
[----:B------:R-:W-:Y:S02]  /*f860*/  FFMA.FTZ R76, R76, c[0x0][0x2d0], -R139 ;  /* 0x0000b4004c4c7a23 */ /* 0x000fe4000001088b */
[C---:B------:R-:W-:Y:S04]  /*f870*/  HMMA.16816.F32.BF16 R16, R140.reuse, R174, R16 ;  /* 0x000000ae8c10723c */ /* 0x040fe80000041810 */
[----:B----4-:R-:W-:Y:S01]  /*f880*/  FFMA.FTZ R48, R39, c[0x0][0x2d0], -R181 ;  /* 0x0000b40027307a23 */ /* 0x010fe200000108b5 */
[----:B------:R-:W-:Y:S01]  /*f890*/  MUFU.EX2 R175, R53 ;  /* 0x0000003500af7308 */ /* 0x000fe20000000800 */
[----:B------:R-:W-:Y:S01]  /*f8a0*/  F2FP.BF16.PACK_AB R39, R197, R198 ;  /* 0x000000c6c527723e */ /* 0x000fe200000010ff */
[----:B------:R-:W-:Y:S01]  /*f8b0*/  FFMA.FTZ R77, R77, c[0x0][0x2d0], -R139 ;  /* 0x0000b4004d4d7a23 */ /* 0x000fe2000001088b */
[-C--:B-1----:R-:W-:Y:S04]  /*f8c0*/  HMMA.16816.F32.BF16 R20, R140, R176.reuse, R20 ;  /* 0x000000b08c14723c */ /* 0x082fe80000041814 */
[--C-:B------:R-:W-:Y:S02]  /*f8d0*/  FFMA.FTZ R74, R74, c[0x0][0x2d0], -R2.reuse ;  /* 0x0000b4004a4a7a23 */ /* 0x100fe40000010802 */
[--C-:B------:R-:W-:Y:S01]  /*f8e0*/  FFMA.FTZ R75, R75, c[0x0][0x2d0], -R2.reuse ;  /* 0x0000b4004b4b7a23 */ /* 0x100fe20000010802 */
[----:B------:R1:W4:Y:S01]  /*f8f0*/  MUFU.EX2 R196, R24 ;  /* 0x0000001800c47308 */ /* 0x0003220000000800 */
[C---:B------:R-:W-:Y:S04]  /*f900*/  HMMA.16816.F32.BF16 R32, R144.reuse, R176, R32 ;  /* 0x000000b09020723c */ /* 0x040fe80000041820 */
[----:B--2---:R-:W-:Y:S02]  /*f910*/  FMUL.FTZ R26, R136, R166 ;  /* 0x000000a6881a7220 */ /* 0x004fe40000410000 */
[--C-:B------:R-:W-:Y:S02]  /*f920*/  FFMA.FTZ R78, R78, c[0x0][0x2d0], -R2.reuse ;  /* 0x0000b4004e4e7a23 */ /* 0x100fe40000010802 */
[-C--:B------:R-:W-:Y:S01]  /*f930*/  HMMA.16816.F32.BF16 R100, R144, R178.reuse, R100 ;  /* 0x000000b29064723c */ /* 0x080fe20000041864 */
[----:B------:R2:W-:Y:S03]  /*f940*/  MUFU.EX2 R166, R30 ;  /* 0x0000001e00a67308 */ /* 0x0005e60000000800 */
[----:B------:R-:W-:Y:S02]  /*f950*/  FFMA.FTZ R79, R79, c[0x0][0x2d0], -R2 ;  /* 0x0000b4004f4f7a23 */ /* 0x000fe40000010802 */
[--C-:B------:R-:W-:Y:S02]  /*f960*/  FFMA.FTZ R84, R84, c[0x0][0x2d0], -R180.reuse ;  /* 0x0000b40054547a23 */ /* 0x100fe400000108b4 */
[C---:B------:R-:W-:Y:S03]  /*f970*/  HMMA.16816.F32.BF16 R104, R140.reuse, R178, R104 ;  /* 0x000000b28c68723c */ /* 0x040fe60000041868 */
[----:B------:R3:W3:Y:S01]  /*f980*/  MUFU.EX2 R193, R29 ;  /* 0x0000001d00c17308 */ /* 0x0006e20000000800 */
[--C-:B------:R-:W-:Y:S02]  /*f990*/  FFMA.FTZ R85, R85, c[0x0][0x2d0], -R180.reuse ;  /* 0x0000b40055557a23 */ /* 0x100fe400000108b4 */
[----:B------:R-:W-:Y:S02]  /*f9a0*/  FFMA.FTZ R96, R96, c[0x0][0x2d0], -R180 ;  /* 0x0000b40060607a23 */ /* 0x000fe400000108b4 */
[----:B-1----:R-:W-:Y:S04]  /*f9b0*/  FMUL.FTZ R24, R137, R164 ;  /* 0x000000a489187220 */ /* 0x002fe80000410000 */
[--C-:B------:R-:W-:Y:S01]  /*f9c0*/  FFMA.FTZ R86, R86, c[0x0][0x2d0], -R181.reuse ;  /* 0x0000b40056567a23 */ /* 0x100fe200000108b5 */
[----:B------:R-:W-:Y:S01]  /*f9d0*/  MUFU.EX2 R187, R48 ;  /* 0x0000003000bb7308 */ /* 0x000fe20000000800 */
[--C-:B------:R-:W-:Y:S01]  /*f9e0*/  FFMA.FTZ R87, R87, c[0x0][0x2d0], -R181.reuse ;  /* 0x0000b40057577a23 */ /* 0x100fe200000108b5 */
[-C--:B------:R-:W-:Y:S03]  /*f9f0*/  HMMA.16816.F32.BF16 R24, R140, R148.reuse, R24 ;  /* 0x000000948c18723c */ /* 0x080fe60000041818 */
[----:B--2---:R-:W-:Y:S02]  /*fa00*/  FMUL.FTZ R30, R0, R170 ;  /* 0x000000aa001e7220 */ /* 0x004fe40000410000 */
[----:B------:R-:W-:Y:S02]  /*fa10*/  FFMA.FTZ R98, R98, c[0x0][0x2d0], -R181 ;  /* 0x0000b40062627a23 */ /* 0x000fe400000108b5 */
[--C-:B------:R-:W-:Y:S01]  /*fa20*/  FFMA.FTZ R92, R92, c[0x0][0x2d0], -R139.reuse ;  /* 0x0000b4005c5c7a23 */ /* 0x100fe2000001088b */
[C---:B------:R-:W-:Y:S01]  /*fa30*/  HMMA.16816.F32.BF16 R108, R144.reuse, R148, R108 ;  /* 0x00000094906c723c */ /* 0x040fe2000004186c */
[----:B------:R1:W-:Y:S03]  /*fa40*/  MUFU.EX2 R192, R36 ;  /* 0x0000002400c07308 */ /* 0x0003e60000000800 */
[----:B---3--:R-:W-:Y:S02]  /*fa50*/  FMUL.FTZ R29, R135, R169 ;  /* 0x000000a9871d7220 */ /* 0x008fe40000410000 */
[--C-:B------:R-:W-:Y:S02]  /*fa60*/  FFMA.FTZ R90, R90, c[0x0][0x2d0], -R2.reuse ;  /* 0x0000b4005a5a7a23 */ /* 0x100fe40000010802 */
[--C-:B------:R-:W-:Y:S03]  /*fa70*/  FFMA.FTZ R91, R91, c[0x0][0x2d0], -R2.reuse ;  /* 0x0000b4005b5b7a23 */ /* 0x100fe60000010802 */
[-C--:B------:R-:W-:Y:S01]  /*fa80*/  HMMA.16816.F32.BF16 R28, R144, R150.reuse, R28 ;  /* 0x00000096901c723c */ /* 0x080fe2000004181c */
[----:B------:R2:W-:Y:S02]  /*fa90*/  MUFU.EX2 R179, R51 ;  /* 0x0000003300b37308 */ /* 0x0005e40000000800 */
[--C-:B------:R-:W-:Y:S02]  /*faa0*/  FFMA.FTZ R94, R94, c[0x0][0x2d0], -R2.reuse ;  /* 0x0000b4005e5e7a23 */ /* 0x100fe40000010802 */
[----:B------:R-:W-:Y:S02]  /*fab0*/  FFMA.FTZ R2, R95, c[0x0][0x2d0], -R2 ;  /* 0x0000b4005f027a23 */ /* 0x000fe40000010802 */
[--C-:B------:R-:W-:Y:S01]  /*fac0*/  FFMA.FTZ R88, R88, c[0x0][0x2d0], -R139.reuse ;  /* 0x0000b40058587a23 */ /* 0x100fe2000001088b */
[C---:B------:R-:W-:Y:S01]  /*fad0*/  HMMA.16816.F32.BF16 R112, R140.reuse, R150, R112 ;  /* 0x000000968c70723c */ /* 0x040fe20000041870 */
[----:B------:R-:W3:Y:S02]  /*fae0*/  LDSM.16.MT88.4 R148, [R213+0x900] ;  /* 0x00090000d594783b */ /* 0x000ee40000004200 */
[----:B------:R-:W-:Y:S01]  /*faf0*/  MUFU.EX2 R178, R40 ;  /* 0x0000002800b27308 */ /* 0x000fe20000000800 */
[----:B------:R-:W-:Y:S01]  /*fb00*/  FFMA.FTZ R89, R89, c[0x0][0x2d0], -R139 ;  /* 0x0000b40059597a23 */ /* 0x000fe2000001088b */
[----:B------:R-:W-:Y:S01]  /*fb10*/  MOV R139, R3 ;  /* 0x00000003008b7202 */ /* 0x000fe20000000f00 */
[----:B------:R-:W-:Y:S01]  /*fb20*/  FFMA.FTZ R137, R137, R243, R209 ;  /* 0x000000f389897223 */ /* 0x000fe200000100d1 */
[----:B-1----:R-:W-:Y:S01]  /*fb30*/  F2FP.BF16.PACK_AB R36, R201, R204 ;  /* 0x000000ccc924723e */ /* 0x002fe200000010ff */
[-C--:B-----5:R-:W-:Y:S04]  /*fb40*/  HMMA.16816.F32.BF16 R116, R140, R152.reuse, R116 ;  /* 0x000000988c74723c */ /* 0x0a0fe80000041874 */
[----:B------:R-:W-:Y:S01]  /*fb50*/  FFMA.FTZ R0, R0, R240, R182 ;  /* 0x000000f000007223 */ /* 0x000fe200000100b6 */
[----:B------:R1:W-:Y:S01]  /*fb60*/  MUFU.EX2 R191, R37 ;  /* 0x0000002500bf7308 */ /* 0x0003e20000000800 */
[----:B------:R-:W-:Y:S02]  /*fb70*/  FFMA.FTZ R136, R136, R242, R208 ;  /* 0x000000f288887223 */ /* 0x000fe400000100d0 */
[C---:B------:R-:W-:Y:S01]  /*fb80*/  HMMA.16816.F32.BF16 R120, R144.reuse, R152, R120 ;  /* 0x000000989078723c */ /* 0x040fe20000041878 */
[----:B--2---:R-:W-:Y:S03]  /*fb90*/  LDSM.16.MT88.4 R48, [R214+0x900] ;  /* 0x00090000d630783b */ /* 0x004fe60000004200 */
[----:B------:R-:W-:Y:S02]  /*fba0*/  FADD.FTZ R0, R185, R0 ;  /* 0x00000000b9007221 */ /* 0x000fe40000010000 */
[----:B------:R-:W-:Y:S01]  /*fbb0*/  FFMA.FTZ R135, R135, R241, R205 ;  /* 0x000000f187877223 */ /* 0x000fe200000100cd */
[----:B------:R2:W-:Y:S01]  /*fbc0*/  MUFU.EX2 R188, R38 ;  /* 0x0000002600bc7308 */ /* 0x0005e20000000800 */
[-C--:B------:R-:W-:Y:S01]  /*fbd0*/  HMMA.16816.F32.BF16 R124, R144, R154.reuse, R124 ;  /* 0x0000009a907c723c */ /* 0x080fe2000004187c */
[----:B------:R-:W5:Y:S03]  /*fbe0*/  LDSM.16.MT88.4 R144, [R216+0x900] ;  /* 0x00090000d890783b */ /* 0x000f660000004200 */
[----:B------:R-:W-:Y:S04]  /*fbf0*/  FADD.FTZ R0, R183, R0 ;  /* 0x00000000b7007221 */ /* 0x000fe80000010000 */
[----:B------:R-:W-:Y:S01]  /*fc00*/  HMMA.16816.F32.BF16 R128, R140, R154, R128 ;  /* 0x0000009a8c80723c */ /* 0x000fe20000041880 */
[----:B------:R-:W3:Y:S01]  /*fc10*/  MUFU.EX2 R165, R138 ;  /* 0x0000008a00a57308 */ /* 0x000ee20000000800 */
[----:B------:R-:W-:Y:S02]  /*fc20*/  LDSM.16.MT88.4 R152, [R213+0x2900] ;  /* 0x00290000d598783b */ /* 0x000fe40000004200 */
[----:B-1----:R-:W-:Y:S03]  /*fc30*/  F2FP.BF16.PACK_AB R37, R200, R199 ;  /* 0x000000c7c825723e */ /* 0x002fe600000010ff */
[----:B----4-:R-:W-:Y:S02]  /*fc40*/  F2FP.BF16.PACK_AB R140, R195, R196 ;  /* 0x000000c4c38c723e */ /* 0x010fe400000010ff */
[----:B------:R-:W-:Y:S02]  /*fc50*/  F2FP.BF16.PACK_AB R142, R193, R194 ;  /* 0x000000c2c18e723e */ /* 0x000fe400000010ff */
[----:B------:R-:W-:Y:S01]  /*fc60*/  MUFU.EX2 R177, R41 ;  /* 0x0000002900b17308 */ /* 0x000fe20000000800 */
[----:B------:R-:W-:Y:S02]  /*fc70*/  F2FP.BF16.PACK_AB R141, R167, R172 ;  /* 0x000000aca78d723e */ /* 0x000fe400000010ff */
[----:B--2---:R-:W-:Y:S07]  /*fc80*/  F2FP.BF16.PACK_AB R38, R203, R202 ;  /* 0x000000cacb26723e */ /* 0x004fee00000010ff */
[----:B------:R-:W-:Y:S01]  /*fc90*/  MUFU.EX2 R164, R42 ;  /* 0x0000002a00a47308 */ /* 0x000fe20000000800 */
[-C--:B---3--:R-:W-:Y:S05]  /*fca0*/  HMMA.16816.F32.BF16 R4, R36, R148.reuse, R4 ;  /* 0x000000942404723c */ /* 0x088fea0000041804 */
[----:B------:R-:W-:Y:S04]  /*fcb0*/  F2FP.BF16.PACK_AB R143, R165, R166 ;  /* 0x000000a6a58f723e */ /* 0x000fe800000010ff */
[----:B------:R-:W1:Y:S03]  /*fcc0*/  MUFU.EX2 R169, R43 ;  /* 0x0000002b00a97308 */ /* 0x000e660000000800 */
[C---:B------:R-:W-:Y:S07]  /*fcd0*/  HMMA.16816.F32.BF16 R8, R140.reuse, R148, R8 ;  /* 0x000000948c08723c */ /* 0x040fee0000041808 */
[----:B------:R-:W-:Y:S01]  /*fce0*/  MUFU.EX2 R170, R52 ;  /* 0x0000003400aa7308 */ /* 0x000fe20000000800 */
[-C--:B------:R-:W-:Y:S08]  /*fcf0*/  HMMA.16816.F32.BF16 R12, R140, R150.reuse, R12 ;  /* 0x000000968c0c723c */ /* 0x080ff0000004180c */
[C---:B------:R-:W-:Y:S01]  /*fd00*/  HMMA.16816.F32.BF16 R16, R36.reuse, R150, R16 ;  /* 0x000000962410723c */ /* 0x040fe20000041810 */
[----:B------:R-:W2:Y:S01]  /*fd10*/  LDSM.16.MT88.4 R148, [R215+0x900] ;  /* 0x00090000d794783b */ /* 0x000ea20000004200 */
[----:B------:R3:W4:Y:S02]  /*fd20*/  MUFU.EX2 R176, R44 ;  /* 0x0000002c00b07308 */ /* 0x0007240000000800 */
[----:B-1----:R-:W-:Y:S04]  /*fd30*/  F2FP.BF16.PACK_AB R45, R169, R164 ;  /* 0x000000a4a92d723e */ /* 0x002fe800000010ff */
[-C--:B-----5:R-:W-:Y:S01]  /*fd40*/  HMMA.16816.F32.BF16 R20, R36, R144.reuse, R20 ;  /* 0x000000902414723c */ /* 0x0a0fe20000041814 */
[----:B------:R-:W1:Y:S03]  /*fd50*/  LDSM.16.MT88.4 R40, [R213+0x1100] ;  /* 0x00110000d528783b */ /* 0x000e660000004200 */
[----:B------:R4:W-:Y:S04]  /*fd60*/  MUFU.EX2 R168, R46 ;  /* 0x0000002e00a87308 */ /* 0x0009e80000000800 */
[C---:B------:R-:W-:Y:S06]  /*fd70*/  HMMA.16816.F32.BF16 R32, R140.reuse, R144, R32 ;  /* 0x000000908c20723c */ /* 0x040fec0000041820 */
[----:B------:R-:W5:Y:S02]  /*fd80*/  MUFU.EX2 R138, R47 ;  /* 0x0000002f008a7308 */ /* 0x000f640000000800 */
[-C--:B------:R-:W-:Y:S04]  /*fd90*/  HMMA.16816.F32.BF16 R100, R140, R146.reuse, R100 ;  /* 0x000000928c64723c */ /* 0x080fe80000041864 */
[----:B---3--:R-:W-:Y:S04]  /*fda0*/  F2FP.BF16.PACK_AB R44, R177, R178 ;  /* 0x000000b2b12c723e */ /* 0x008fe800000010ff */
[C---:B------:R-:W-:Y:S01]  /*fdb0*/  HMMA.16816.F32.BF16 R104, R36.reuse, R146, R104 ;  /* 0x000000922468723c */ /* 0x040fe20000041868 */
[----:B------:R-:W-:Y:S03]  /*fdc0*/  MUFU.EX2 R174, R64 ;  /* 0x0000004000ae7308 */ /* 0x000fe60000000800 */
[----:B----4-:R-:W-:Y:S04]  /*fdd0*/  F2FP.BF16.PACK_AB R46, R171, R176 ;  /* 0x000000b0ab2e723e */ /* 0x010fe800000010ff */
[-C--:B------:R-:W-:Y:S03]  /*fde0*/  HMMA.16816.F32.BF16 R24, R36, R48.reuse, R24 ;  /* 0x000000302418723c */ /* 0x080fe60000041818 */
[----:B------:R-:W-:Y:S01]  /*fdf0*/  MUFU.EX2 R64, R54 ;  /* 0x0000003600407308 */ /* 0x000fe20000000800 */
[----:B-----5:R-:W-:Y:S04]  /*fe00*/  F2FP.BF16.PACK_AB R47, R138, R168 ;  /* 0x000000a88a2f723e */ /* 0x020fe800000010ff */
[C---:B------:R-:W-:Y:S05]  /*fe10*/  HMMA.16816.F32.BF16 R108, R140.reuse, R48, R108 ;  /* 0x000000308c6c723c */ /* 0x040fea000004186c */
[----:B------:R-:W-:Y:S03]  /*fe20*/  MUFU.EX2 R173, R65 ;  /* 0x0000004100ad7308 */ /* 0x000fe60000000800 */
[-C--:B------:R-:W-:Y:S07]  /*fe30*/  HMMA.16816.F32.BF16 R28, R140, R50.reuse, R28 ;  /* 0x000000328c1c723c */ /* 0x080fee000004181c */
[----:B------:R3:W-:Y:S01]  /*fe40*/  MUFU.EX2 R65, R55 ;  /* 0x0000003700417308 */ /* 0x0007e20000000800 */
[C---:B------:R-:W-:Y:S01]  /*fe50*/  HMMA.16816.F32.BF16 R112, R36.reuse, R50, R112 ;  /* 0x000000322470723c */ /* 0x040fe20000041870 */
[----:B------:R-:W4:Y:S07]  /*fe60*/  LDSM.16.MT88.4 R48, [R216+0x1100] ;  /* 0x00110000d830783b */ /* 0x000f2e0000004200 */
[-C--:B--2---:R-:W-:Y:S01]  /*fe70*/  HMMA.16816.F32.BF16 R116, R36, R148.reuse, R116 ;  /* 0x000000942474723c */ /* 0x084fe20000041874 */
[----:B------:R-:W-:Y:S07]  /*fe80*/  MUFU.EX2 R97, R97 ;  /* 0x0000006100617308 */ /* 0x000fee0000000800 */
[C---:B------:R-:W-:Y:S03]  /*fe90*/  HMMA.16816.F32.BF16 R120, R140.reuse, R148, R120 ;  /* 0x000000948c78723c */ /* 0x040fe60000041878 */
[----:B------:R-:W-:Y:S01]  /*fea0*/  MUFU.EX2 R99, R99 ;  /* 0x0000006300637308 */ /* 0x000fe20000000800 */
[----:B---3--:R-:W2:Y:S04]  /*feb0*/  LDSM.16.MT88.4 R52, [R214+0x1100] ;  /* 0x00110000d634783b */ /* 0x008ea80000004200 */
[-C--:B------:R-:W-:Y:S05]  /*fec0*/  HMMA.16816.F32.BF16 R124, R140, R150.reuse, R124 ;  /* 0x000000968c7c723c */ /* 0x080fea000004187c */
[----:B------:R-:W-:Y:S03]  /*fed0*/  MUFU.EX2 R93, R93 ;  /* 0x0000005d005d7308 */ /* 0x000fe60000000800 */
[----:B------:R-:W-:Y:S07]  /*fee0*/  HMMA.16816.F32.BF16 R128, R36, R150, R128 ;  /* 0x000000962480723c */ /* 0x000fee0000041880 */
[----:B------:R-:W-:Y:S01]  /*fef0*/  F2FP.BF16.PACK_AB R36, R191, R192 ;  /* 0x000000c0bf24723e */ /* 0x000fe200000010ff */
[----:B------:R-:W-:Y:S01]  /*ff00*/  MUFU.EX2 R66, R66 ;  /* 0x0000004200427308 */ /* 0x000fe20000000800 */
[----:B------:R-:W-:Y:S03]  /*ff10*/  F2FP.BF16.PACK_AB R38, R190, R189 ;  /* 0x000000bdbe26723e */ /* 0x000fe600000010ff */
[----:B------:R-:W-:Y:S02]  /*ff20*/  F2FP.BF16.PACK_AB R37, R187, R188 ;  /* 0x000000bcbb25723e */ /* 0x000fe400000010ff */
[----:B------:R-:W-:Y:S04]  /*ff30*/  F2FP.BF16.PACK_AB R39, R179, R186 ;  /* 0x000000bab327723e */ /* 0x000fe800000010ff */
[----:B------:R-:W-:Y:S03]  /*ff40*/  MUFU.EX2 R67, R67 ;  /* 0x0000004300437308 */ /* 0x000fe60000000800 */
[-C--:B-1----:R-:W-:Y:S07]  /*ff50*/  HMMA.16816.F32.BF16 R4, R36, R40.reuse, R4 ;  /* 0x000000282404723c */ /* 0x082fee0000041804 */
[----:B------:R-:W-:Y:S01]  /*ff60*/  MUFU.EX2 R56, R56 ;  /* 0x0000003800387308 */ /* 0x000fe20000000800 */
[C---:B------:R-:W-:Y:S08]  /*ff70*/  HMMA.16816.F32.BF16 R8, R44.reuse, R40, R8 ;  /* 0x000000282c08723c */ /* 0x040ff00000041808 */
[-C--:B------:R-:W-:Y:S01]  /*ff80*/  HMMA.16816.F32.BF16 R12, R44, R42.reuse, R12 ;  /* 0x0000002a2c0c723c */ /* 0x080fe2000004180c */
[----:B------:R-:W1:Y:S07]  /*ff90*/  MUFU.EX2 R57, R57 ;  /* 0x0000003900397308 */ /* 0x000e6e0000000800 */
[C---:B------:R-:W-:Y:S01]  /*ffa0*/  HMMA.16816.F32.BF16 R16, R36.reuse, R42, R16 ;  /* 0x0000002a2410723c */ /* 0x040fe20000041810 */
[----:B------:R-:W3:Y:S02]  /*ffb0*/  LDSM.16.MT88.4 R40, [R215+0x1100] ;  /* 0x00110000d728783b */ /* 0x000ee40000004200 */
[----:B------:R-:W-:Y:S05]  /*ffc0*/  MUFU.EX2 R60, R60 ;  /* 0x0000003c003c7308 */ /* 0x000fea0000000800 */
[-C--:B----4-:R-:W-:Y:S05]  /*ffd0*/  HMMA.16816.F32.BF16 R20, R36, R48.reuse, R20 ;  /* 0x000000302414723c */ /* 0x090fea0000041814 */
[----:B------:R-:W-:Y:S03]  /*ffe0*/  MUFU.EX2 R61, R61 ;  /* 0x0000003d003d7308 */ /* 0x000fe60000000800 */
[C---:B------:R-:W-:Y:S07]  /*fff0*/  HMMA.16816.F32.BF16 R32, R44.reuse, R48, R32 ;  /* 0x000000302c20723c */ /* 0x040fee0000041820 */
[----:B------:R-:W-:Y:S01]  /*10000*/  MUFU.EX2 R58, R58 ;  /* 0x0000003a003a7308 */ /* 0x000fe20000000800 */
[-C--:B------:R-:W-:Y:S08]  /*10010*/  HMMA.16816.F32.BF16 R100, R44, R50.reuse, R100 ;  /* 0x000000322c64723c */ /* 0x080ff00000041864 */
[C---:B------:R-:W-:Y:S01]  /*10020*/  HMMA.16816.F32.BF16 R104, R36.reuse, R50, R104 ;  /* 0x000000322468723c */ /* 0x040fe20000041868 */
[----:B------:R-:W4:Y:S01]  /*10030*/  LDSM.16.MT88.4 R48, [R213+0x1900] ;  /* 0x00190000d530783b */ /* 0x000f220000004200 */
[----:B------:R-:W5:Y:S06]  /*10040*/  MUFU.EX2 R59, R59 ;  /* 0x0000003b003b7308 */ /* 0x000f6c0000000800 */
[-C--:B--2---:R-:W-:Y:S04]  /*10050*/  HMMA.16816.F32.BF16 R24, R36, R52.reuse, R24 ;  /* 0x000000342418723c */ /* 0x084fe80000041818 */
[----:B------:R-:W-:Y:S04]  /*10060*/  MUFU.EX2 R62, R62 ;  /* 0x0000003e003e7308 */ /* 0x000fe80000000800 */
[C---:B------:R-:W-:Y:S06]  /*10070*/  HMMA.16816.F32.BF16 R108, R44.reuse, R52, R108 ;  /* 0x000000342c6c723c */ /* 0x040fec000004186c */
[----:B------:R-:W2:Y:S02]  /*10080*/  MUFU.EX2 R63, R63 ;  /* 0x0000003f003f7308 */ /* 0x000ea40000000800 */
[-C--:B------:R-:W-:Y:S08]  /*10090*/  HMMA.16816.F32.BF16 R28, R44, R54.reuse, R28 ;  /* 0x000000362c1c723c */ /* 0x080ff0000004181c */
[C---:B------:R-:W-:Y:S01]  /*100a0*/  HMMA.16816.F32.BF16 R112, R36.reuse, R54, R112 ;  /* 0x000000362470723c */ /* 0x040fe20000041870 */
[----:B------:R-:W-:Y:S01]  /*100b0*/  LDSM.16.MT88.4 R52, [R214+0x1900] ;  /* 0x00190000d634783b */ /* 0x000fe20000004200 */
[----:B------:R-:W-:Y:S06]  /*100c0*/  MUFU.EX2 R68, R68 ;  /* 0x0000004400447308 */ /* 0x000fec0000000800 */
[-C--:B---3--:R-:W-:Y:S04]  /*100d0*/  HMMA.16816.F32.BF16 R116, R36, R40.reuse, R116 ;  /* 0x000000282474723c */ /* 0x088fe80000041874 */
[----:B------:R-:W-:Y:S04]  /*100e0*/  MUFU.EX2 R69, R69 ;  /* 0x0000004500457308 */ /* 0x000fe80000000800 */
[C---:B------:R-:W-:Y:S06]  /*100f0*/  HMMA.16816.F32.BF16 R120, R44.reuse, R40, R120 ;  /* 0x000000282c78723c */ /* 0x040fec0000041878 */
[----:B------:R-:W-:Y:S01]  /*10100*/  MUFU.EX2 R80, R80 ;  /* 0x0000005000507308 */ /* 0x000fe20000000800 */
[----:B-1----:R-:W-:Y:S01]  /*10110*/  F2FP.BF16.PACK_AB R40, R57, R56 ;  /* 0x000000383928723e */ /* 0x002fe200000010ff */
[-C--:B------:R-:W-:Y:S01]  /*10120*/  HMMA.16816.F32.BF16 R124, R44, R42.reuse, R124 ;  /* 0x0000002a2c7c723c */ /* 0x080fe2000004187c */
[----:B------:R-:W1:Y:S03]  /*10130*/  LDSM.16.MT88.4 R44, [R216+0x1900] ;  /* 0x00190000d82c783b */ /* 0x000e660000004200 */
[----:B-----5:R-:W-:Y:S04]  /*10140*/  F2FP.BF16.PACK_AB R41, R59, R58 ;  /* 0x0000003a3b29723e */ /* 0x020fe800000010ff */
[----:B------:R-:W-:Y:S01]  /*10150*/  HMMA.16816.F32.BF16 R128, R36, R42, R128 ;  /* 0x0000002a2480723c */ /* 0x000fe20000041880 */
[----:B------:R-:W-:Y:S06]  /*10160*/  MUFU.EX2 R81, R81 ;  /* 0x0000005100517308 */ /* 0x000fec0000000800 */
[----:B------:R-:W-:Y:S02]  /*10170*/  F2FP.BF16.PACK_AB R36, R175, R170 ;  /* 0x000000aaaf24723e */ /* 0x000fe400000010ff */
[----:B------:R-:W-:Y:S02]  /*10180*/  F2FP.BF16.PACK_AB R38, R173, R174 ;  /* 0x000000aead26723e */ /* 0x000fe400000010ff */
[----:B------:R-:W-:Y:S01]  /*10190*/  MUFU.EX2 R70, R70 ;  /* 0x0000004600467308 */ /* 0x000fe20000000800 */
[----:B------:R-:W-:Y:S02]  /*101a0*/  F2FP.BF16.PACK_AB R37, R65, R64 ;  /* 0x000000404125723e */ /* 0x000fe400000010ff */
[----:B------:R-:W-:Y:S02]  /*101b0*/  F2FP.BF16.PACK_AB R39, R67, R66 ;  /* 0x000000424327723e */ /* 0x000fe400000010ff */
[----:B------:R-:W-:Y:S02]  /*101c0*/  F2FP.BF16.PACK_AB R42, R61, R60 ;  /* 0x0000003c3d2a723e */ /* 0x000fe400000010ff */
[----:B--2---:R-:W-:Y:S03]  /*101d0*/  F2FP.BF16.PACK_AB R43, R63, R62 ;  /* 0x0000003e3f2b723e */ /* 0x004fe600000010ff */
[-C--:B----4-:R-:W-:Y:S01]  /*101e0*/  HMMA.16816.F32.BF16 R4, R36, R48.reuse, R4 ;  /* 0x000000302404723c */ /* 0x090fe20000041804 */
        /* <DEDUP_REMOVED lines=8> */
[-C--:B-1----:R-:W-:Y:S08]  /*10270*/  HMMA.16816.F32.BF16 R20, R36, R44.reuse, R20 ;  /* 0x0000002c2414723c */ /* 0x082ff00000041814 */
[C---:B------:R-:W-:Y:S01]  /*10280*/  HMMA.16816.F32.BF16 R32, R40.reuse, R44, R32 ;  /* 0x0000002c2820723c */ /* 0x040fe20000041820 */
[----:B------:R-:W1:Y:S07]  /*10290*/  MUFU.EX2 R73, R73 ;  /* 0x0000004900497308 */ /* 0x000e6e0000000800 */
        /* <DEDUP_REMOVED lines=9> */
[----:B------:R-:W5:Y:S07]  /*10330*/  MUFU.EX2 R75, R75 ;  /* 0x0000004b004b7308 */ /* 0x000f6e0000000800 */
[C---:B------:R-:W-:Y:S01]  /*10340*/  HMMA.16816.F32.BF16 R112, R36.reuse, R54, R112 ;  /* 0x000000362470723c */ /* 0x040fe20000041870 */
[----:B------:R-:W-:Y:S02]  /*10350*/  LDSM.16.MT88.4 R52, [R214+0x2100] ;  /* 0x00210000d634783b */ /* 0x000fe40000004200 */
[----:B------:R-:W-:Y:S05]  /*10360*/  MUFU.EX2 R78, R78 ;  /* 0x0000004e004e7308 */ /* 0x000fea0000000800 */
[-C--:B--2---:R-:W-:Y:S05]  /*10370*/  HMMA.16816.F32.BF16 R116, R36, R48.reuse, R116 ;  /* 0x000000302474723c */ /* 0x084fea0000041874 */
[----:B------:R-:W2:Y:S03]  /*10380*/  MUFU.EX2 R79, R79 ;  /* 0x0000004f004f7308 */ /* 0x000ea60000000800 */
[C---:B------:R-:W-:Y:S07]  /*10390*/  HMMA.16816.F32.BF16 R120, R40.reuse, R48, R120 ;  /* 0x000000302878723c */ /* 0x040fee0000041878 */
[----:B------:R-:W-:Y:S01]  /*103a0*/  MUFU.EX2 R84, R84 ;  /* 0x0000005400547308 */ /* 0x000fe20000000800 */
[-C--:B------:R-:W-:Y:S07]  /*103b0*/  HMMA.16816.F32.BF16 R124, R40, R50.reuse, R124 ;  /* 0x00000032287c723c */ /* 0x080fee000004187c */
[----:B-1----:R-:W-:Y:S01]  /*103c0*/  F2FP.BF16.PACK_AB R40, R73, R72 ;  /* 0x000000484928723e */ /* 0x002fe200000010ff */
[----:B------:R-:W-:Y:S01]  /*103d0*/  HMMA.16816.F32.BF16 R128, R36, R50, R128 ;  /* 0x000000322480723c */ /* 0x000fe20000041880 */
[----:B------:R-:W1:Y:S01]  /*103e0*/  LDSM.16.MT88.4 R48, [R216+0x2100] ;  /* 0x00210000d830783b */ /* 0x000e620000004200 */
[----:B------:R-:W-:Y:S02]  /*103f0*/  MUFU.EX2 R85, R85 ;  /* 0x0000005500557308 */ /* 0x000fe40000000800 */
[----:B----4-:R-:W-:Y:S02]  /*10400*/  F2FP.BF16.PACK_AB R42, R77, R76 ;  /* 0x0000004c4d2a723e */ /* 0x010fe400000010ff */
[----:B-----5:R-:W-:Y:S02]  /*10410*/  F2FP.BF16.PACK_AB R41, R75, R74 ;  /* 0x0000004a4b29723e */ /* 0x020fe400000010ff */
[----:B------:R-:W-:Y:S04]  /*10420*/  F2FP.BF16.PACK_AB R36, R69, R68 ;  /* 0x000000444524723e */ /* 0x000fe800000010ff */
[----:B------:R-:W-:Y:S01]  /*10430*/  F2FP.BF16.PACK_AB R38, R81, R80 ;  /* 0x000000505126723e */ /* 0x000fe200000010ff */
[----:B------:R-:W-:Y:S01]  /*10440*/  MUFU.EX2 R96, R96 ;  /* 0x0000006000607308 */ /* 0x000fe20000000800 */
[----:B------:R-:W-:Y:S02]  /*10450*/  F2FP.BF16.PACK_AB R37, R71, R70 ;  /* 0x000000464725723e */ /* 0x000fe400000010ff */
[----:B------:R-:W-:Y:S02]  /*10460*/  F2FP.BF16.PACK_AB R39, R83, R82 ;  /* 0x000000525327723e */ /* 0x000fe400000010ff */
[----:B--2---:R-:W-:Y:S05]  /*10470*/  F2FP.BF16.PACK_AB R43, R79, R78 ;  /* 0x0000004e4f2b723e */ /* 0x004fea00000010ff */
        /* <DEDUP_REMOVED lines=11> */
[----:B------:R-:W-:Y:S07]  /*10530*/  MUFU.EX2 R91, R91 ;  /* 0x0000005b005b7308 */ /* 0x000fee0000000800 */
[-C--:B------:R-:W-:Y:S03]  /*10540*/  HMMA.16816.F32.BF16 R100, R40, R50.reuse, R100 ;  /* 0x000000322864723c */ /* 0x080fe60000041864 */
[----:B------:R-:W-:Y:S05]  /*10550*/  MUFU.EX2 R94, R94 ;  /* 0x0000005e005e7308 */ /* 0x000fea0000000800 */
[C---:B------:R-:W-:Y:S01]  /*10560*/  HMMA.16816.F32.BF16 R104, R36.reuse, R50, R104 ;  /* 0x000000322468723c */ /* 0x040fe20000041868 */
[----:B------:R-:W1:Y:S04]  /*10570*/  LDSM.16.MT88.4 R48, [R216+0x2900] ;  /* 0x00290000d830783b */ /* 0x000e680000004200 */
[----:B------:R-:W-:Y:S03]  /*10580*/  MUFU.EX2 R88, R88 ;  /* 0x0000005800587308 */ /* 0x000fe60000000800 */
[-C--:B------:R-:W-:Y:S07]  /*10590*/  HMMA.16816.F32.BF16 R24, R36, R52.reuse, R24 ;  /* 0x000000342418723c */ /* 0x080fee0000041818 */
[----:B------:R-:W3:Y:S01]  /*105a0*/  MUFU.EX2 R89, R89 ;  /* 0x0000005900597308 */ /* 0x000ee20000000800 */
[C---:B------:R-:W-:Y:S08]  /*105b0*/  HMMA.16816.F32.BF16 R108, R40.reuse, R52, R108 ;  /* 0x00000034286c723c */ /* 0x040ff0000004186c */
[-C--:B------:R-:W-:Y:S01]  /*105c0*/  HMMA.16816.F32.BF16 R28, R40, R54.reuse, R28 ;  /* 0x00000036281c723c */ /* 0x080fe2000004181c */
[----:B------:R-:W4:Y:S07]  /*105d0*/  MUFU.EX2 R90, R90 ;  /* 0x0000005a005a7308 */ /* 0x000f2e0000000800 */
[C---:B------:R-:W-:Y:S08]  /*105e0*/  HMMA.16816.F32.BF16 R112, R36.reuse, R54, R112 ;  /* 0x000000362470723c */ /* 0x040ff00000041870 */
[-C--:B--2---:R-:W-:Y:S08]  /*105f0*/  HMMA.16816.F32.BF16 R116, R36, R44.reuse, R116 ;  /* 0x0000002c2474723c */ /* 0x084ff00000041874 */
[C---:B------:R-:W-:Y:S01]  /*10600*/  HMMA.16816.F32.BF16 R120, R40.reuse, R44, R120 ;  /* 0x0000002c2878723c */ /* 0x040fe20000041878 */
[----:B------:R2:W5:Y:S07]  /*10610*/  MUFU.EX2 R44, R2 ;  /* 0x00000002002c7308 */ /* 0x00056e0000000800 */
[-C--:B------:R-:W-:Y:S07]  /*10620*/  HMMA.16816.F32.BF16 R124, R40, R46.reuse, R124 ;  /* 0x0000002e287c723c */ /* 0x080fee000004187c */
[----:B---3--:R-:W-:Y:S01]  /*10630*/  F2FP.BF16.PACK_AB R40, R89, R88 ;  /* 0x000000585928723e */ /* 0x008fe200000010ff */
[----:B------:R-:W-:Y:S04]  /*10640*/  HMMA.16816.F32.BF16 R128, R36, R46, R128 ;  /* 0x0000002e2480723c */ /* 0x000fe80000041880 */
[----:B------:R-:W-:Y:S02]  /*10650*/  F2FP.BF16.PACK_AB R42, R93, R92 ;  /* 0x0000005c5d2a723e */ /* 0x000fe400000010ff */
[----:B----4-:R-:W-:Y:S02]  /*10660*/  F2FP.BF16.PACK_AB R41, R91, R90 ;  /* 0x0000005a5b29723e */ /* 0x010fe400000010ff */
[----:B------:R-:W-:Y:S01]  /*10670*/  F2FP.BF16.PACK_AB R36, R85, R84 ;  /* 0x000000545524723e */ /* 0x000fe200000010ff */
[----:B--2---:R-:W-:Y:S03]  /*10680*/  FADD.FTZ R2, R206, R135 ;  /* 0x00000087ce027221 */ /* 0x004fe60000010000 */
[----:B------:R-:W-:Y:S01]  /*10690*/  F2FP.BF16.PACK_AB R38, R97, R96 ;  /* 0x000000606126723e */ /* 0x000fe200000010ff */
[----:B------:R-:W-:Y:S01]  /*106a0*/  FADD.FTZ R2, R207, R2 ;  /* 0x00000002cf027221 */ /* 0x000fe20000010000 */
[----:B------:R-:W-:Y:S02]  /*106b0*/  F2FP.BF16.PACK_AB R37, R87, R86 ;  /* 0x000000565725723e */ /* 0x000fe400000010ff */
[----:B------:R-:W-:Y:S02]  /*106c0*/  F2FP.BF16.PACK_AB R39, R99, R98 ;  /* 0x000000626327723e */ /* 0x000fe400000010ff */
[----:B-----5:R-:W-:Y:S02]  /*106d0*/  F2FP.BF16.PACK_AB R43, R44, R94 ;  /* 0x0000005e2c2b723e */ /* 0x020fe400000010ff */
[----:B------:R-:W-:Y:S03]  /*106e0*/  MOV R135, R133 ;  /* 0x0000008500877202 */ /* 0x000fe60000000f00 */
[-C--:B------:R-:W-:Y:S01]  /*106f0*/  HMMA.16816.F32.BF16 R140, R36, R152.reuse, R4 ;  /* 0x00000098248c723c */ /* 0x080fe20000041804 */
[----:B------:R-:W2:Y:S07]  /*10700*/  LDSM.16.MT88.4 R4, [R214+0x2900] ;  /* 0x00290000d604783b */ /* 0x000eae0000004200 */
        /* <DEDUP_REMOVED lines=28> */
[----:B------:R-:W1:Y:S01]  /*108d0*/  LDSM.16.MT88.4 R8, [R215+0x2900] ;  /* 0x00290000d708783b */ /* 0x000e620000004200 */
        /* <DEDUP_REMOVED lines=77> */
[----:B------:R-:W-:Y:S04]  /*10db0*/  STL [R1+0x14], R4 ;  /* 0x0000140401007387 */ /* 0x000fe80000100800 */
[----:B------:R-:W-:Y:S04]  /*10dc0*/  STL [R1+0x18], R2 ;  /* 0x0000180201007387 */ /* 0x000fe80000100800 */
[----:B------:R1:W-:Y:S02]  /*10dd0*/  STL [R1+0x1c], R0 ;  /* 0x00001c0001007387 */ /* 0x0003e40000100800 */
[----:B-1----:R-:W-:Y:S01]  /*10de0*/  MOV R0, R134 ;  /* 0x0000008600007202 */ /* 0x002fe20000000f00 */
[----:B------:R-:W-:-:S05]  /*10df0*/  @P0 BRA `(.L_x_2117) ;  /* 0xffffc9e000000947 */ /* 0x000fca000383ffff */
.L_x_2116:
[----:B------:R-:W2:Y:S02]  /*10e00*/  LDL R2, [R1] ;  /* 0x0000000001027983 */ /* 0x000ea40000100800 */
[----:B--2---:R-:W-:-:S13]  /*10e10*/  ISETP.GE.AND P0, PT, R229, R2, PT ;  /* 0x00000002e500720c */ /* 0x004fda0003f06270 */
[----:B------:R-:W-:Y:S05]  /*10e20*/  @!P0 BRA `(.L_x_2118) ;  /* 0x00005a3000008947 */ /* 0x000fea0003800000 */
[----:B------:R-:W2:Y:S01]  /*10e30*/  LDL.LU.64 R6, [R1+0x40] ;  /* 0x0000400001067983 */ /* 0x000ea20000300a00 */
[----:B------:R-:W-:Y:S01]  /*10e40*/  MOV R138, R3 ;  /* 0x00000003008a7202 */ /* 0x000fe20000000f00 */
[----:B------:R-:W-:Y:S01]  /*10e50*/  UMOV UR14, 0x60 ;  /* 0x00000060000e7882 */ /* 0x000fe20000000000 */
[----:B------:R-:W-:Y:S01]  /*10e60*/  IMAD.MOV.U32 R136, RZ, RZ, R133 ;  /* 0x000000ffff887224 */ /* 0x000fe200078e0085 */
[----:B------:R-:W3:Y:S01]  /*10e70*/  LDL.LU.64 R4, [R1+0x48] ;  /* 0x0000480001047983 */ /* 0x000ee20000300a00 */
        /* <DEDUP_REMOVED lines=12> */
.L_x_2135:
[----:B------:R-:W-:Y:S04]  /*10f40*/  DEPBAR.LE SB0, 0x0 ;  /* 0x000080000000791a */ /* 0x000fe80000000000 */
[----:B------:R-:W-:Y:S01]  /*10f50*/  BAR.SYNC.DEFER_BLOCKING 0x0 ;  /* 0x0000000000007b1d */ /* 0x000fe20000010000 */
[----:B------:R-:W-:Y:S01]  /*10f60*/  SHF.R.S32.HI R132, RZ, 0x1f, R229 ;  /* 0x0000001fff847819 */ /* 0x000fe200000114e5 */
[C---:B------:R-:W-:Y:S01]  /*10f70*/  IMAD R0, R229.reuse, UR5, RZ ;  /* 0x00000005e5007c24 */ /* 0x040fe2000f8e02ff */
[----:B------:R-:W-:Y:S03]  /*10f80*/  PLOP3.LUT P3, PT, PT, PT, UP2, 0x80, 0x0 ;  /* 0x000000000000781c */ /* 0x000fe60003f6f028 */
[----:B------:R-:W-:Y:S01]  /*10f90*/  IMAD R0, R132, UR16, R0 ;  /* 0x0000001084007c24 */ /* 0x000fe2000f8e0200 */
[----:B------:R-:W-:Y:S06]  /*10fa0*/  LDSM.16.M88.4 R96, [R219+0x6100] ;  /* 0x00610000db60783b */ /* 0x000fec0000000200 */
[----:B--2---:R-:W2:Y:S06]  /*10fb0*/  LDSM.16.M88.4 R16, [R212+0x3100] ;  /* 0x00310000d410783b */ /* 0x004eac0000000200 */
[----:B------:R-:W3:Y:S06]  /*10fc0*/  LDSM.16.M88.4 R92, [R219+0x8100] ;  /* 0x00810000db5c783b */ /* 0x000eec0000000200 */
[----:B-1----:R-:W4:Y:S06]  /*10fd0*/  LDL.64 R2, [R1+0x8] ;  /* 0x0000080001027983 */ /* 0x002f2c0000100a00 */
[----:B------:R-:W1:Y:S06]  /*10fe0*/  LDSM.16.M88.4 R32, [R212+0x3900] ;  /* 0x00390000d420783b */ /* 0x000e6c0000000200 */
[----:B------:R-:W5:Y:S06]  /*10ff0*/  LDL R245, [R1] ;  /* 0x0000000001f57983 */ /* 0x000f6c0000100800 */
[----:B------:R-:W1:Y:S06]  /*11000*/  LDSM.16.M88.4 R48, [R212+0x4100] ;  /* 0x00410000d430783b */ /* 0x000e6c0000000200 */
[----:B------:R-:W5:Y:S01]  /*11010*/  LDL.64 R234, [R1+0x28] ;  /* 0x0000280001ea7983 */ /* 0x000f620000100a00 */
[-C--:B--2---:R-:W-:Y:S05]  /*11020*/  HMMA.16816.F32.BF16 R4, R96, R16.reuse, RZ ;  /* 0x000000106004723c */ /* 0x084fea00000418ff */
[----:B------:R-:W2:Y:S03]  /*11030*/  LDSM.16.M88.4 R64, [R212+0x4900] ;  /* 0x00490000d440783b */ /* 0x000ea60000000200 */
[C---:B---3--:R-:W-:Y:S03]  /*11040*/  HMMA.16816.F32.BF16 R8, R92.reuse, R16, RZ ;  /* 0x000000105c08723c */ /* 0x048fe600000418ff */
[----:B------:R-:W3:Y:S06]  /*11050*/  LDL.64 R232, [R1+0x38] ;  /* 0x0000380001e87983 */ /* 0x000eec0000100a00 */
[----:B------:R-:W2:Y:S01]  /*11060*/  LDSM.16.M88.4 R80, [R212+0x5100] ;  /* 0x00510000d450783b */ /* 0x000ea20000000200 */
[-C--:B------:R-:W-:Y:S05]  /*11070*/  HMMA.16816.F32.BF16 R12, R92, R18.reuse, RZ ;  /* 0x000000125c0c723c */ /* 0x080fea00000418ff */
[----:B------:R-:W3:Y:S03]  /*11080*/  LDL R139, [R1+0x30] ;  /* 0x00003000018b7983 */ /* 0x000ee60000100800 */
[C---:B------:R-:W-:Y:S03]  /*11090*/  HMMA.16816.F32.BF16 R16, R96.reuse, R18, RZ ;  /* 0x000000126010723c */ /* 0x040fe600000418ff */
[----:B------:R-:W2:Y:S05]  /*110a0*/  LDSM.16.M88.4 R172, [R212+0x5900] ;  /* 0x00590000d4ac783b */ /* 0x000eaa0000000200 */
[-C--:B-1----:R-:W-:Y:S01]  /*110b0*/  HMMA.16816.F32.BF16 R20, R96, R32.reuse, RZ ;  /* 0x000000206014723c */ /* 0x082fe200000418ff */
[----:B------:R-:W3:Y:S06]  /*110c0*/  LDL R134, [R1+0x20] ;  /* 0x0000200001867983 */ /* 0x000eec0000100800 */
[----:B------:R-:W-:Y:S01]  /*110d0*/  LDSM.16.M88.4 R176, [R222+0x6100] ;  /* 0x00610000deb0783b */ /* 0x000fe20000000200 */
[C---:B------:R-:W-:Y:S05]  /*110e0*/  HMMA.16816.F32.BF16 R24, R92.reuse, R32, RZ ;  /* 0x000000205c18723c */ /* 0x040fea00000418ff */
[----:B------:R-:W1:Y:S03]  /*110f0*/  LDSM.16.M88.4 R180, [R223] ;  /* 0x00000000dfb4783b */ /* 0x000e660000000200 */
[-C--:B------:R-:W-:Y:S03]  /*11100*/  HMMA.16816.F32.BF16 R28, R92, R34.reuse, RZ ;  /* 0x000000225c1c723c */ /* 0x080fe600000418ff */
[----:B------:R-:W1:Y:S05]  /*11110*/  LDSM.16.M88.4 R184, [R222+0x8100] ;  /* 0x00810000deb8783b */ /* 0x000e6a0000000200 */
[C---:B------:R-:W-:Y:S01]  /*11120*/  HMMA.16816.F32.BF16 R32, R96.reuse, R34, RZ ;  /* 0x000000226020723c */ /* 0x040fe200000418ff */
[----:B------:R-:W1:Y:S06]  /*11130*/  LDSM.16.M88.4 R188, [R228] ;  /* 0x00000000e4bc783b */ /* 0x000e6c0000000200 */
[----:B------:R-:W-:Y:S01]  /*11140*/  LDSM.16.M88.4 R192, [R225] ;  /* 0x00000000e1c0783b */ /* 0x000fe20000000200 */
[-C--:B------:R-:W-:Y:S05]  /*11150*/  HMMA.16816.F32.BF16 R36, R96, R48.reuse, RZ ;  /* 0x000000306024723c */ /* 0x080fea00000418ff */
[----:B------:R-:W-:Y:S03]  /*11160*/  LDSM.16.M88.4 R196, [R224] ;  /* 0x00000000e0c4783b */ /* 0x000fe60000000200 */
[C---:B------:R-:W-:Y:S08]  /*11170*/  HMMA.16816.F32.BF16 R40, R92.reuse, R48, RZ ;  /* 0x000000305c28723c */ /* 0x040ff000000418ff */
[-C--:B------:R-:W-:Y:S08]  /*11180*/  HMMA.16816.F32.BF16 R44, R92, R50.reuse, RZ ;  /* 0x000000325c2c723c */ /* 0x080ff000000418ff */
[C---:B------:R-:W-:Y:S08]  /*11190*/  HMMA.16816.F32.BF16 R48, R96.reuse, R50, RZ ;  /* 0x000000326030723c */ /* 0x040ff000000418ff */
[-C--:B--2---:R-:W-:Y:S08]  /*111a0*/  HMMA.16816.F32.BF16 R52, R96, R64.reuse, RZ ;  /* 0x000000406034723c */ /* 0x084ff000000418ff */
        /* <DEDUP_REMOVED lines=11> */
[----:B------:R-:W2:Y:S07]  /*11260*/  LDSM.16.M88.4 R172, [R227] ;  /* 0x00000000e3ac783b */ /* 0x000eae0000000200 */
        /* <DEDUP_REMOVED lines=8> */
[C---:B------:R-:W-:Y:S08]  /*112f0*/  HMMA.16816.F32.BF16 R32, R176.reuse, R190, R32 ;  /* 0x000000beb020723c */ /* 0x040ff00000041820 */
[-C--:B--2---:R-:W-:Y:S08]  /*11300*/  HMMA.16816.F32.BF16 R36, R176, R172.reuse, R36 ;  /* 0x000000acb024723c */ /* 0x084ff00000041824 */
[C---:B------:R-:W-:Y:S08]  /*11310*/  HMMA.16816.F32.BF16 R40, R184.reuse, R172, R40 ;  /* 0x000000acb828723c */ /* 0x040ff00000041828 */
[-C--:B------:R-:W-:Y:S04]  /*11320*/  HMMA.16816.F32.BF16 R44, R184, R174.reuse, R44 ;  /* 0x000000aeb82c723c */ /* 0x080fe8000004182c */
[----:B----4-:R-:W-:Y:S04]  /*11330*/  IMAD.WIDE.U32 R2, R229, UR16, R2 ;  /* 0x00000010e5027c25 */ /* 0x010fe8000f8e0002 */
[C---:B------:R-:W-:Y:S04]  /*11340*/  HMMA.16816.F32.BF16 R48, R176.reuse, R174, R48 ;  /* 0x000000aeb030723c */ /* 0x040fe80000041830 */
[----:B------:R-:W-:Y:S01]  /*11350*/  IMAD.IADD R0, R3, 0x1, R0 ;  /* 0x0000000103007824 */ /* 0x000fe200078e0200 */
[C---:B------:R-:W-:Y:S03]  /*11360*/  LEA R202, P0, R2.reuse, c[0x0][0x1f8], 0x1 ;  /* 0x00007e0002ca7a11 */ /* 0x040fe600078008ff */
[-C--:B-1----:R-:W-:Y:S04]  /*11370*/  HMMA.16816.F32.BF16 R52, R176, R180.reuse, R52 ;  /* 0x000000b4b034723c */ /* 0x082fe80000041834 */
[----:B------:R-:W-:Y:S02]  /*11380*/  LEA.HI.X R203, R2, c[0x0][0x1fc], R0, 0x1, P0 ;  /* 0x00007f0002cb7a11 */ /* 0x000fe400000f0c00 */
[----:B------:R-:W-:Y:S02]  /*11390*/  IADD3 R132, P0, R202, UR9, RZ ;  /* 0x00000009ca847c10 */ /* 0x000fe4000ff1e0ff */
[C---:B------:R-:W-:Y:S01]  /*113a0*/  HMMA.16816.F32.BF16 R56, R184.reuse, R180, R56 ;  /* 0x000000b4b838723c */ /* 0x040fe20000041838 */
[----:B------:R-:W-:Y:S01]  /*113b0*/  @!PT LDS RZ, [RZ] ;  /* 0x00000000fffff984 */ /* 0x000fe20000000800 */
[----:B------:R-:W-:Y:S01]  /*113c0*/  @!PT LDS RZ, [RZ] ;  /* 0x00000000fffff984 */ /* 0x000fe20000000800 */
[----:B------:R-:W-:Y:S01]  /*113d0*/  @!PT LDS RZ, [RZ] ;  /* 0x00000000fffff984 */ /* 0x000fe20000000800 */
[----:B------:R1:W-:Y:S03]  /*113e0*/  LDGSTS.E.BYPASS.LTC128B.128 [R231+0x100], [R202.64], !P6 ;  /* 0x00100000cae77fae */ /* 0x0003e6000f101d4c */
[----:B------:R-:W-:Y:S02]  /*113f0*/  IADD3.X R133, R203, UR8, RZ, P0, !PT ;  /* 0x00000008cb857c10 */ /* 0x000fe400087fe4ff */
[----:B------:R-:W-:Y:S02]  /*11400*/  IADD3 R200, P1, R132, UR9, RZ ;  /* 0x0000000984c87c10 */ /* 0x000fe4000ff3e0ff */
[-C--:B------:R-:W-:Y:S01]  /*11410*/  HMMA.16816.F32.BF16 R60, R184, R182.reuse, R60 ;  /* 0x000000b6b83c723c */ /* 0x080fe2000004183c */
[----:B------:R2:W-:Y:S03]  /*11420*/  LDGSTS.E.BYPASS.LTC128B.128 [R231+0x900], [R132.64], !P6 ;  /* 0x0090000084e77fae */ /* 0x0005e6000f101d4c */
        /* <DEDUP_REMOVED lines=9> */
[----:B------:R-:W-:Y:S02]  /*114c0*/  PLOP3.LUT P1, PT, PT, PT, UP2, 0x80, 0x0 ;  /* 0x000000000000781c */ /* 0x000fe40003f2f028 */
[C---:B------:R-:W-:Y:S01]  /*114d0*/  HMMA.16816.F32.BF16 R72, R184.reuse, R192, R72 ;  /* 0x000000c0b848723c */ /* 0x040fe20000041848 */
[----:B------:R3:W-:Y:S03]  /*114e0*/  LDGSTS.E.BYPASS.LTC128B.128 [R231+0x2100], [R188.64], !P6 ;  /* 0x02100000bce77fae */ /* 0x0007e6000f101d4c */
[----:B--2---:R-:W-:Y:S04]  /*114f0*/  IADD3 R132, P0, R188, UR9, RZ ;  /* 0x00000009bc847c10 */ /* 0x004fe8000ff1e0ff */
[-C--:B------:R-:W-:Y:S04]  /*11500*/  HMMA.16816.F32.BF16 R76, R184, R194.reuse, R76 ;  /* 0x000000c2b84c723c */ /* 0x080fe8000004184c */
[----:B------:R-:W-:Y:S02]  /*11510*/  IADD3.X R133, R189, UR8, RZ, P0, !PT ;  /* 0x00000008bd857c10 */ /* 0x000fe400087fe4ff */
[C---:B-----5:R-:W-:Y:S02]  /*11520*/  ISETP.GT.AND P0, PT, R229.reuse, R245, PT ;  /* 0x000000f5e500720c */ /* 0x060fe40003f04270 */
[C---:B------:R-:W-:Y:S01]  /*11530*/  HMMA.16816.F32.BF16 R80, R176.reuse, R194, R80 ;  /* 0x000000c2b050723c */ /* 0x040fe20000041850 */
[----:B------:R2:W-:Y:S06]  /*11540*/  LDGSTS.E.BYPASS.LTC128B.128 [R231+0x2900], [R132.64], !P6 ;  /* 0x0290000084e77fae */ /* 0x0005ec000f101d4c */
[----:B-1----:R-:W-:Y:S01]  /*11550*/  LDSM.16.M88.4 R200, [R218+0x3100] ;  /* 0x00310000dac8783b */ /* 0x002fe20000000200 */
[-C--:B------:R-:W-:Y:S04]  /*11560*/  HMMA.16816.F32.BF16 R84, R176, R196.reuse, R84 ;  /* 0x000000c4b054723c */ /* 0x080fe80000041854 */
[----:B------:R-:W-:Y:S01]  /*11570*/  @P0 IADD3 R0, R229, -0x1, RZ ;  /* 0xffffffffe5000810 */ /* 0x000fe20007ffe0ff */
[----:B---3--:R-:W1:Y:S01]  /*11580*/  LDSM.16.M88.4 R188, [R220+0x6100] ;  /* 0x00610000dcbc783b */ /* 0x008e620000000200 */
[----:B----4-:R-:W-:Y:S02]  /*11590*/  @P0 IMAD.MOV.U32 R3, RZ, RZ, R235 ;  /* 0x000000ffff030224 */ /* 0x010fe400078e00eb */
[C---:B------:R-:W-:Y:S03]  /*115a0*/  HMMA.16816.F32.BF16 R88, R184.reuse, R196, R88 ;  /* 0x000000c4b858723c */ /* 0x040fe60000041858 */
[----:B------:R-:W3:Y:S01]  /*115b0*/  LDSM.16.M88.4 R204, [R220+0x8100] ;  /* 0x00810000dccc783b */ /* 0x000ee20000000200 */
[----:B------:R-:W-:Y:S04]  /*115c0*/  @P0 SHF.R.S32.HI R2, RZ, 0x1f, R0 ;  /* 0x0000001fff020819 */ /* 0x000fe80000011400 */
[-C--:B------:R-:W-:Y:S01]  /*115d0*/  HMMA.16816.F32.BF16 R92, R184, R198.reuse, R92 ;  /* 0x000000c6b85c723c */ /* 0x080fe2000004185c */
[----:B------:R-:W0:Y:S03]  /*115e0*/  LDGDEPBAR ;  /* 0x00000000000079af */ /* 0x000e260000000000 */
[----:B--2---:R-:W-:Y:S03]  /*115f0*/  @P0 IMAD.WIDE.U32 R132, R0, c[0x0][0x1e0], RZ ;  /* 0x0000780000840a25 */ /* 0x004fe600078e00ff */
[----:B------:R-:W2:Y:S01]  /*11600*/  LDSM.16.M88.4 R208, [R218+0x3900] ;  /* 0x00390000dad0783b */ /* 0x000ea20000000200 */
[----:B------:R-:W-:Y:S04]  /*11610*/  HMMA.16816.F32.BF16 R96, R176, R198, R96 ;  /* 0x000000c6b060723c */ /* 0x000fe80000041860 */
[----:B------:R-:W-:Y:S01]  /*11620*/  @P0 IMAD R2, R2, c[0x0][0x1e0], RZ ;  /* 0x0000780002020a24 */ /* 0x000fe200078e02ff */
[----:B------:R-:W4:Y:S03]  /*11630*/  LDSM.16.M88.4 R172, [R218+0x4100] ;  /* 0x00410000daac783b */ /* 0x000f260000000200 */
[----:B------:R-:W-:Y:S03]  /*11640*/  @P0 IMAD R2, R0, c[0x0][0x1e4], R2 ;  /* 0x0000790000020a24 */ /* 0x000fe600078e0202 */
[----:B------:R-:W5:Y:S01]  /*11650*/  LDSM.16.M88.4 R180, [R218+0x4900] ;  /* 0x00490000dab4783b */ /* 0x000f620000000200 */
[----:B------:R-:W-:Y:S02]  /*11660*/  @P0 IMAD.IADD R0, R133, 0x1, R2 ;  /* 0x0000000185000824 */ /* 0x000fe400078e0202 */
[----:B------:R-:W-:Y:S02]  /*11670*/  @P0 IMAD.MOV.U32 R2, RZ, RZ, R232 ;  /* 0x000000ffff020224 */ /* 0x000fe400078e00e8 */
[----:B------:R-:W-:Y:S01]  /*11680*/  @P0 IMAD R0, R0, 0x60, RZ ;  /* 0x0000006000000824 */ /* 0x000fe200078e02ff */
[----:B------:R-:W4:Y:S01]  /*11690*/  LDSM.16.M88.4 R176, [R218+0x5100] ;  /* 0x00510000dab0783b */ /* 0x000f220000000200 */
[----:B------:R-:W-:Y:S01]  /*116a0*/  @P0 IMAD.WIDE.U32 R2, R132, 0x60, R2 ;  /* 0x0000006084020825 */ /* 0x000fe200078e0002 */
[-C--:B-1----:R-:W-:Y:S04]  /*116b0*/  HMMA.16816.F32.BF16 R4, R188, R200.reuse, R4 ;  /* 0x000000c8bc04723c */ /* 0x082fe80000041804 */
[----:B------:R-:W1:Y:S01]  /*116c0*/  LDSM.16.M88.4 R184, [R218+0x5900] ;  /* 0x00590000dab8783b */ /* 0x000e620000000200 */
[C---:B------:R-:W-:Y:S01]  /*116d0*/  @P0 LEA R132, P2, R2.reuse, c[0x0][0x1c8], 0x1 ;  /* 0x0000720002840a11 */ /* 0x040fe200078408ff */
[----:B------:R-:W-:Y:S02]  /*116e0*/  @P0 IMAD.IADD R0, R3, 0x1, R0 ;  /* 0x0000000103000824 */ /* 0x000fe400078e0200 */
[C---:B---3--:R-:W-:Y:S02]  /*116f0*/  HMMA.16816.F32.BF16 R8, R204.reuse, R200, R8 ;  /* 0x000000c8cc08723c */ /* 0x048fe40000041808 */
[----:B------:R-:W-:Y:S02]  /*11700*/  LDSM.16.M88.4 R192, [R217] ;  /* 0x00000000d9c0783b */ /* 0x000fe40000000200 */
[----:B------:R-:W-:Y:S01]  /*11710*/  @P0 LEA.HI.X R133, R2, c[0x0][0x1cc], R0, 0x1, P2 ;  /* 0x0000730002850a11 */ /* 0x000fe200010f0c00 */
[----:B------:R-:W-:Y:S01]  /*11720*/  @P1 IMAD.HI.U32 R0, R139, c[0x0][0x2c8], RZ ;  /* 0x0000b2008b001a27 */ /* 0x000fe200078e00ff */
[----:B------:R-:W-:Y:S02]  /*11730*/  @P0 IADD3 R2, P1, R132, UR6, RZ ;  /* 0x0000000684020c10 */ /* 0x000fe4000ff3e0ff */
[----:B------:R-:W-:Y:S01]  /*11740*/  LDSM.16.M88.4 R196, [R221+0x8100] ;  /* 0x00810000ddc4783b */ /* 0x000fe20000000200 */
[-C--:B------:R-:W-:Y:S03]  /*11750*/  HMMA.16816.F32.BF16 R12, R204, R202.reuse, R12 ;  /* 0x000000cacc0c723c */ /* 0x080fe6000004180c */
[----:B------:R-:W-:Y:S02]  /*11760*/  @P0 IADD3.X R3, R133, UR7, RZ, P1, !PT ;  /* 0x0000000785030c10 */ /* 0x000fe40008ffe4ff */
[----:B------:R-:W-:Y:S03]  /*11770*/  @P3 SHF.R.U32.HI R139, RZ, c[0x0][0x2cc], R0 ;  /* 0x0000b300ff8b3a19 */ /* 0x000fe60000011600 */
[C---:B------:R-:W-:Y:S01]  /*11780*/  HMMA.16816.F32.BF16 R16, R188.reuse, R202, R16 ;  /* 0x000000cabc10723c */ /* 0x040fe20000041810 */
[----:B------:R-:W-:Y:S07]  /*11790*/  LDSM.16.M88.4 R200, [R217+0x800] ;  /* 0x00080000d9c8783b */ /* 0x000fee0000000200 */
[-C--:B--2---:R-:W-:Y:S08]  /*117a0*/  HMMA.16816.F32.BF16 R20, R188, R208.reuse, R20 ;  /* 0x000000d0bc14723c */ /* 0x084ff00000041814 */
[C---:B------:R-:W-:Y:S08]  /*117b0*/  HMMA.16816.F32.BF16 R24, R204.reuse, R208, R24 ;  /* 0x000000d0cc18723c */ /* 0x040ff00000041818 */
[-C--:B------:R-:W-:Y:S08]  /*117c0*/  HMMA.16816.F32.BF16 R28, R204, R210.reuse, R28 ;  /* 0x000000d2cc1c723c */ /* 0x080ff0000004181c */
[C---:B------:R-:W-:Y:S08]  /*117d0*/  HMMA.16816.F32.BF16 R32, R188.reuse, R210, R32 ;  /* 0x000000d2bc20723c */ /* 0x040ff00000041820 */
[-C--:B----4-:R-:W-:Y:S08]  /*117e0*/  HMMA.16816.F32.BF16 R36, R188, R172.reuse, R36 ;  /* 0x000000acbc24723c */ /* 0x090ff00000041824 */
[C---:B------:R-:W-:Y:S08]  /*117f0*/  HMMA.16816.F32.BF16 R40, R204.reuse, R172, R40 ;  /* 0x000000accc28723c */ /* 0x040ff00000041828 */
[-C--:B------:R-:W-:Y:S08]  /*11800*/  HMMA.16816.F32.BF16 R44, R204, R174.reuse, R44 ;  /* 0x000000aecc2c723c */ /* 0x080ff0000004182c */
[C---:B------:R-:W-:Y:S01]  /*11810*/  HMMA.16816.F32.BF16 R48, R188.reuse, R174, R48 ;  /* 0x000000aebc30723c */ /* 0x040fe20000041830 */
[----:B------:R-:W2:Y:S07]  /*11820*/  LDSM.16.M88.4 R172, [R221+0x6100] ;  /* 0x00610000ddac783b */ /* 0x000eae0000000200 */
[-C--:B-----5:R-:W-:Y:S08]  /*11830*/  HMMA.16816.F32.BF16 R52, R188, R180.reuse, R52 ;  /* 0x000000b4bc34723c */ /* 0x0a0ff00000041834 */
        /* <DEDUP_REMOVED lines=9> */
[-C--:B-1----:R-:W-:Y:S08]  /*118d0*/  HMMA.16816.F32.BF16 R84, R188, R184.reuse, R84 ;  /* 0x000000b8bc54723c */ /* 0x082ff00000041854 */
[C---:B------:R-:W-:Y:S08]  /*118e0*/  HMMA.16816.F32.BF16 R88, R204.reuse, R184, R88 ;  /* 0x000000b8cc58723c */ /* 0x040ff00000041858 */
[-C--:B------:R-:W-:Y:S08]  /*118f0*/  HMMA.16816.F32.BF16 R92, R204, R186.reuse, R92 ;  /* 0x000000bacc5c723c */ /* 0x080ff0000004185c */
[----:B------:R-:W-:Y:S01]  /*11900*/  HMMA.16816.F32.BF16 R96, R188, R186, R96 ;  /* 0x000000babc60723c */ /* 0x000fe20000041860 */
[----:B------:R-:W1:Y:S07]  /*11910*/  LDSM.16.M88.4 R184, [R217+0x2000] ;  /* 0x00200000d9b8783b */ /* 0x000e6e0000000200 */
[-C--:B--2---:R-:W-:Y:S08]  /*11920*/  HMMA.16816.F32.BF16 R4, R172, R192.reuse, R4 ;  /* 0x000000c0ac04723c */ /* 0x084ff00000041804 */
[C---:B------:R-:W-:Y:S08]  /*11930*/  HMMA.16816.F32.BF16 R8, R196.reuse, R192, R8 ;  /* 0x000000c0c408723c */ /* 0x040ff00000041808 */
[-C--:B------:R-:W-:Y:S08]  /*11940*/  HMMA.16816.F32.BF16 R12, R196, R194.reuse, R12 ;  /* 0x000000c2c40c723c */ /* 0x080ff0000004180c */
[C---:B------:R-:W-:Y:S08]  /*11950*/  HMMA.16816.F32.BF16 R16, R172.reuse, R194, R16 ;  /* 0x000000c2ac10723c */ /* 0x040ff00000041810 */
[-C--:B------:R-:W-:Y:S08]  /*11960*/  HMMA.16816.F32.BF16 R20, R172, R200.reuse, R20 ;  /* 0x000000c8ac14723c */ /* 0x080ff00000041814 */
[C---:B------:R-:W-:Y:S08]  /*11970*/  HMMA.16816.F32.BF16 R24, R196.reuse, R200, R24 ;  /* 0x000000c8c418723c */ /* 0x040ff00000041818 */
[-C--:B------:R-:W-:Y:S08]  /*11980*/  HMMA.16816.F32.BF16 R28, R196, R202.reuse, R28 ;  /* 0x000000cac41c723c */ /* 0x080ff0000004181c */
[C---:B------:R-:W-:Y:S08]  /*11990*/  HMMA.16816.F32.BF16 R32, R172.reuse, R202, R32 ;  /* 0x000000caac20723c */ /* 0x040ff00000041820 */
[-C--:B---3--:R-:W-:Y:S08]  /*119a0*/  HMMA.16816.F32.BF16 R36, R172, R180.reuse, R36 ;  /* 0x000000b4ac24723c */ /* 0x088ff00000041824 */
[C---:B------:R-:W-:Y:S07]  /*119b0*/  HMMA.16816.F32.BF16 R40, R196.reuse, R180, R40 ;  /* 0x000000b4c428723c */ /* 0x040fee0000041828 */
[----:B------:R-:W-:Y:S01]  /*119c0*/  @P0 IADD3 R180, P2, R2, UR6, RZ ;  /* 0x0000000602b40c10 */ /* 0x000fe2000ff5e0ff */
[-C--:B------:R-:W-:Y:S04]  /*119d0*/  HMMA.16816.F32.BF16 R44, R196, R182.reuse, R44 ;  /* 0x000000b6c42c723c */ /* 0x080fe8000004182c */
[----:B------:R-:W-:Y:S04]  /*119e0*/  @P0 IADD3.X R181, R3, UR7, RZ, P2, !PT ;  /* 0x0000000703b50c10 */ /* 0x000fe800097fe4ff */
[C---:B------:R-:W-:Y:S08]  /*119f0*/  HMMA.16816.F32.BF16 R48, R172.reuse, R182, R48 ;  /* 0x000000b6ac30723c */ /* 0x040ff00000041830 */
[-C--:B----4-:R-:W-:Y:S08]  /*11a00*/  HMMA.16816.F32.BF16 R52, R172, R176.reuse, R52 ;  /* 0x000000b0ac34723c */ /* 0x090ff00000041834 */
[C---:B------:R-:W-:Y:S08]  /*11a10*/  HMMA.16816.F32.BF16 R56, R196.reuse, R176, R56 ;  /* 0x000000b0c438723c */ /* 0x040ff00000041838 */
[-C--:B------:R-:W-:Y:S08]  /*11a20*/  HMMA.16816.F32.BF16 R60, R196, R178.reuse, R60 ;  /* 0x000000b2c43c723c */ /* 0x080ff0000004183c */
[C---:B------:R-:W-:Y:S01]  /*11a30*/  HMMA.16816.F32.BF16 R64, R172.reuse, R178, R64 ;  /* 0x000000b2ac40723c */ /* 0x040fe20000041840 */
[----:B------:R-:W2:Y:S01]  /*11a40*/  LDSM.16.M88.4 R176, [R217+0x2800] ;  /* 0x00280000d9b0783b */ /* 0x000ea20000000200 */
[----:B------:R-:W-:Y:S05]  /*11a50*/  DEPBAR.LE SB0, 0x0 ;  /* 0x000080000000791a */ /* 0x000fea0000000000 */
[----:B------:R-:W-:Y:S01]  /*11a60*/  BAR.SYNC.DEFER_BLOCKING 0x0 ;  /* 0x0000000000007b1d */ /* 0x000fe20000010000 */
[-C--:B-1----:R-:W-:Y:S08]  /*11a70*/  HMMA.16816.F32.BF16 R68, R172, R184.reuse, R68 ;  /* 0x000000b8ac44723c */ /* 0x082ff00000041844 */
[C---:B------:R-:W-:Y:S08]  /*11a80*/  HMMA.16816.F32.BF16 R72, R196.reuse, R184, R72 ;  /* 0x000000b8c448723c */ /* 0x040ff00000041848 */
[-C--:B------:R-:W-:Y:S01]  /*11a90*/  HMMA.16816.F32.BF16 R76, R196, R186.reuse, R76 ;  /* 0x000000bac44c723c */ /* 0x080fe2000004184c */
[----:B------:R-:W-:Y:S01]  /*11aa0*/  @!PT LDS RZ, [RZ] ;  /* 0x00000000fffff984 */ /* 0x000fe20000000800 */
[----:B------:R-:W-:Y:S01]  /*11ab0*/  @!PT LDS RZ, [RZ] ;  /* 0x00000000fffff984 */ /* 0x000fe20000000800 */
[----:B------:R-:W-:Y:S01]  /*11ac0*/  @!PT LDS RZ, [RZ] ;  /* 0x00000000fffff984 */ /* 0x000fe20000000800 */
[----:B------:R1:W-:Y:S07]  /*11ad0*/  @P0 LDGSTS.E.BYPASS.LTC128B.128 [R231+0x3100], [R132.64], !P6 ;  /* 0x0310000084e70fae */ /* 0x0003ee000f101d4c */
[C---:B------:R-:W-:Y:S01]  /*11ae0*/  HMMA.16816.F32.BF16 R80, R172.reuse, R186, R80 ;  /* 0x000000baac50723c */ /* 0x040fe20000041850 */
[----:B------:R3:W-:Y:S07]  /*11af0*/  @P0 LDGSTS.E.BYPASS.LTC128B.128 [R231+0x3900], [R2.64], !P6 ;  /* 0x0390000002e70fae */ /* 0x0007ee000f101d4c */
[-C--:B--2---:R-:W-:Y:S01]  /*11b00*/  HMMA.16816.F32.BF16 R84, R172, R176.reuse, R84 ;  /* 0x000000b0ac54723c */ /* 0x084fe20000041854 */
[----:B------:R2:W-:Y:S07]  /*11b10*/  @P0 LDGSTS.E.BYPASS.LTC128B.128 [R231+0x4100], [R180.64], !P6 ;  /* 0x04100000b4e70fae */ /* 0x0005ee000f101d4c */
[C---:B------:R-:W-:Y:S08]  /*11b20*/  HMMA.16816.F32.BF16 R88, R196.reuse, R176, R88 ;  /* 0x000000b0c458723c */ /* 0x040ff00000041858 */
[-C--:B------:R-:W-:Y:S04]  /*11b30*/  HMMA.16816.F32.BF16 R92, R196, R178.reuse, R92 ;  /* 0x000000b2c45c723c */ /* 0x080fe8000004185c */
[----:B-1----:R-:W-:Y:S04]  /*11b40*/  @P0 IADD3 R132, P1, R180, UR6, RZ ;  /* 0x00000006b4840c10 */ /* 0x002fe8000ff3e0ff */
[----:B------:R-:W-:Y:S01]  /*11b50*/  @P0 IADD3.X R133, R181, UR7, RZ, P1, !PT ;  /* 0x00000007b5850c10 */ /* 0x000fe20008ffe4ff */
[----:B------:R-:W-:Y:S04]  /*11b60*/  HMMA.16816.F32.BF16 R96, R172, R178, R96 ;  /* 0x000000b2ac60723c */ /* 0x000fe80000041860 */
[----:B------:R1:W-:Y:S01]  /*11b70*/  @P0 LDGSTS.E.BYPASS.LTC128B.128 [R231+0x4900], [R132.64], !P6 ;  /* 0x0490000084e70fae */ /* 0x0003e2000f101d4c */
[----:B---3--:R-:W-:Y:S04]  /*11b80*/  @P0 IADD3 R2, P2, R132, UR6, RZ ;  /* 0x0000000684020c10 */ /* 0x008fe8000ff5e0ff */
[----:B------:R-:W-:Y:S03]  /*11b90*/  @P0 IADD3.X R3, R133, UR7, RZ, P2, !PT ;  /* 0x0000000785030c10 */ /* 0x000fe600097fe4ff */
[----:B------:R-:W-:Y:S02]  /*11ba0*/  @P0 IADD3 R176, P1, R2, UR6, RZ ;  /* 0x0000000602b00c10 */ /* 0x000fe4000ff3e0ff */
[----:B------:R3:W-:Y:S02]  /*11bb0*/  @P0 LDGSTS.E.BYPASS.LTC128B.128 [R231+0x5100], [R2.64], !P6 ;  /* 0x0510000002e70fae */ /* 0x0007e4000f101d4c */
[----:B------:R-:W-:Y:S05]  /*11bc0*/  @P0 IADD3.X R177, R3, UR7, RZ, P1, !PT ;  /* 0x0000000703b10c10 */ /* 0x000fea0008ffe4ff */
[----:B------:R2:W-:Y:S01]  /*11bd0*/  @P0 LDGSTS.E.BYPASS.LTC128B.128 [R231+0x5900], [R176.64], !P6 ;  /* 0x05900000b0e70fae */ /* 0x0005e2000f101d4c */
[----:B------:R-:W-:Y:S05]  /*11be0*/  PLOP3.LUT P0, PT, PT, PT, UP1, 0x40, 0x0 ;  /* 0x000000000000781c */ /* 0x000fea0003f0e818 */
[----:B------:R-:W0:Y:S01]  /*11bf0*/  LDGDEPBAR ;  /* 0x00000000000079af */ /* 0x000e220000000000 */
[----:B-1----:R-:W-:Y:S05]  /*11c00*/  IMAD R133, R229, -0x60, RZ ;  /* 0xffffffa0e5857824 */ /* 0x002fea00078e02ff */
[----:B------:R-:W3:Y:S01]  /*11c10*/  SHFL.IDX PT, R132, R139, RZ, 0x1c1f ;  /* 0x001c1fff8b847589 */ /* 0x000ee200000e0000 */
[----:B------:R-:W-:Y:S01]  /*11c20*/  IMAD.IADD R174, R133, 0x1, -R134 ;  /* 0x0000000185ae7824 */ /* 0x000fe200078e0a86 */
[----:B------:R-:W-:Y:S04]  /*11c30*/  IADD3 R173, -R134, 0x1, R133 ;  /* 0x0000000186ad7810 */ /* 0x000fe80007ffe185 */
[----:B------:R-:W-:Y:S04]  /*11c40*/  IADD3 R173, R173, c[0x0][0x1d0], RZ ;  /* 0x00007400adad7a10 */ /* 0x000fe80007ffe0ff */
[----:B------:R-:W-:Y:S04]  /*11c50*/  IADD3 R173, R173, -c[0x0][0x168], RZ ;  /* 0x80005a00adad7a10 */ /* 0x000fe80007ffe0ff */
[C---:B------:R-:W-:Y:S02]  /*11c60*/  IADD3 R172, R173.reuse, c[0x0][0x328], RZ ;  /* 0x0000ca00adac7a10 */ /* 0x040fe40007ffe0ff */
[----:B------:R-:W-:Y:S03]  /*11c70*/  IADD3 R173, R173, UR10, RZ ;  /* 0x0000000aadad7c10 */ /* 0x000fe6000fffe0ff */
[--C-:B---3--:R-:W-:Y:S02]  /*11c80*/  IMAD.IADD R2, R172, 0x1, R132.reuse ;  /* 0x00000001ac027824 */ /* 0x108fe400078e0284 */
[----:B------:R-:W-:Y:S01]  /*11c90*/  IMAD.IADD R0, R173, 0x1, R132 ;  /* 0x00000001ad007824 */ /* 0x000fe200078e0284 */
[----:B------:R-:W-:-:S05]  /*11ca0*/  @P0 BRA `(.L_x_2119) ;  /* 0x0000018000000947 */ /* 0x000fca0003800000 */
[----:B--2---:R-:W-:Y:S01]  /*11cb0*/  IADD3 R3, R132, c[0x0][0x1d0], RZ ;  /* 0x0000740084037a10 */ /* 0x004fe20007ffe0ff */
        /* <DEDUP_REMOVED lines=13> */
.L_x_2121:
[----:B------:R-:W-:Y:S04]  /*11d90*/  MOV R132, c[0x0][0x32c] ;  /* 0x0000cb0000847a02 */ /* 0x000fe80000000f00 */
[----:B------:R-:W-:Y:S11]  /*11da0*/  ISETP.NE.AND P0, PT, R132, 0x1, PT ;  /* 0x000000018400780c */ /* 0x000ff60003f05270 */
[----:B------:R-:W-:Y:S02]  /*11db0*/  @!UPT UIADD3 URZ, URZ, URZ, URZ ;  /* 0x0000003f3f3ff290 */ /* 0x000fe4000fffe03f */
[----:B------:R-:W-:Y:S05]  /*11dc0*/  @P0 IMAD.HI.U32 R132, R3, c[0x0][0x330], RZ ;  /* 0x0000cc0003840a27 */ /* 0x000fea00078e00ff */
[----:B------:R-:W-:Y:S02]  /*11dd0*/  @P0 SHF.R.U32.HI R3, RZ, c[0x0][0x334], R132 ;  /* 0x0000cd00ff030a19 */ /* 0x000fe40000011684 */
.L_x_2122:
[----:B------:R-:W-:Y:S05]  /*11de0*/  BSYNC B0 ;  /* 0x0000000000007941 */ /* 0x000fea0003800000 */
.L_x_2120:
[----:B------:R-:W-:Y:S05]  /*11df0*/  IMAD R3, R3, c[0x0][0x32c], R174 ;  /* 0x0000cb0003037a24 */ /* 0x000fea00078e02ae */
[----:B------:R-:W-:Y:S02]  /*11e00*/  IADD3 R132, R3, c[0x0][0x32c], RZ ;  /* 0x0000cb0003847a10 */ /* 0x000fe40007ffe0ff */
[----:B------:R-:W-:Y:S02]  /*11e10*/  IMNMX R0, R0, R3, !PT ;  /* 0x0000000300007217 */ /* 0x000fe40007800200 */
[----:B------:R-:W-:Y:S02]  /*11e20*/  IMNMX R2, R2, R132, PT ;  /* 0x0000008402027217 */ /* 0x000fe40003800200 */
.L_x_2119:
[----:B--2---:R-:W-:Y:S01]  /*11e30*/  PLOP3.LUT P0, PT, PT, PT, UP1, 0x40, 0x0 ;  /* 0x000000000000781c */ /* 0x004fe20003f0e818 */
        /* <DEDUP_REMOVED lines=18> */
.L_x_2125:
[----:B------:R-:W-:Y:S04]  /*11f60*/  MOV R175, c[0x0][0x32c] ;  /* 0x0000cb0000af7a02 */ /* 0x000fe80000000f00 */
[----:B------:R-:W-:Y:S11]  /*11f70*/  ISETP.NE.AND P0, PT, R175, 0x1, PT ;  /* 0x00000001af00780c */ /* 0x000ff60003f05270 */
[----:B------:R-:W-:Y:S02]  /*11f80*/  @!UPT UIADD3 URZ, URZ, URZ, URZ ;  /* 0x0000003f3f3ff290 */ /* 0x000fe4000fffe03f */
[----:B------:R-:W-:Y:S05]  /*11f90*/  @P0 IMAD.HI.U32 R175, R134, c[0x0][0x330], RZ ;  /* 0x0000cc0086af0a27 */ /* 0x000fea00078e00ff */
[----:B------:R-:W-:Y:S02]  /*11fa0*/  @P0 SHF.R.U32.HI R134, RZ, c[0x0][0x334], R175 ;  /* 0x0000cd00ff860a19 */ /* 0x000fe400000116af */
.L_x_2126:
[----:B------:R-:W-:Y:S05]  /*11fb0*/  BSYNC B0 ;  /* 0x0000000000007941 */ /* 0x000fea0003800000 */
.L_x_2124:
[----:B------:R-:W-:Y:S05]  /*11fc0*/  IMAD R134, R134, c[0x0][0x32c], R174 ;  /* 0x0000cb0086867a24 */ /* 0x000fea00078e02ae */
[----:B------:R-:W-:Y:S02]  /*11fd0*/  IADD3 R175, R134, c[0x0][0x32c], RZ ;  /* 0x0000cb0086af7a10 */ /* 0x000fe40007ffe0ff */
[----:B------:R-:W-:Y:S02]  /*11fe0*/  IMNMX R3, R3, R134, !PT ;  /* 0x0000008603037217 */ /* 0x000fe40007800200 */
[----:B------:R-:W-:Y:S02]  /*11ff0*/  IMNMX R132, R132, R175, PT ;  /* 0x000000af84847217 */ /* 0x000fe40003800200 */
.L_x_2123:
[C---:B------:R-:W-:Y:S02]  /*12000*/  ISETP.GE.AND P0, PT, R133.reuse, 0x9, PT ;  /* 0x000000098500780c */ /* 0x040fe40003f06270 */
        /* <DEDUP_REMOVED lines=8> */
[----:B------:R-:W-:Y:S02]  /*12090*/  ISETP.GE.AND P3, PT, R133, 0xa, PT ;  /* 0x0000000a8500780c */ /* 0x000fe40003f66270 */
[----:B------:R-:W-:Y:S02]  /*120a0*/  FSEL R184, R16, -INF , !P0 ;  /* 0xff80000010b87808 */ /* 0x000fe40004000000 */
[C---:B------:R-:W-:Y:S02]  /*120b0*/  ISETP.GT.AND P0, PT, R0.reuse, 0x10, !P2 ;  /* 0x000000100000780c */ /* 0x040fe40005704270 */
        /* <DEDUP_REMOVED lines=98> */
[----:B------:R-:W-:Y:S01]  /*126e0*/  ISETP.GE.AND P0, PT, R133, 0x5a, PT ;  /* 0x0000005a8500780c */ /* 0x000fe20003f06270 */
[----:B------:R-:W1:Y:S03]  /*126f0*/  SHFL.IDX PT, R4, R139, 0x2, 0x1c1f ;  /* 0x005c1f008b047f89 */ /* 0x000e6600000e0000 */
        /* <DEDUP_REMOVED lines=22> */
.L_x_2129:
[----:B------:R-:W-:Y:S04]  /*12860*/  MOV R49, c[0x0][0x32c] ;  /* 0x0000cb0000317a02 */ /* 0x000fe80000000f00 */
[----:B------:R-:W-:Y:S11]  /*12870*/  ISETP.NE.AND P0, PT, R49, 0x1, PT ;  /* 0x000000013100780c */ /* 0x000ff60003f05270 */
[----:B------:R-:W-:Y:S02]  /*12880*/  @!UPT UIADD3 URZ, URZ, URZ, URZ ;  /* 0x0000003f3f3ff290 */ /* 0x000fe4000fffe03f */
[----:B------:R-:W-:Y:S05]  /*12890*/  @P0 IMAD.HI.U32 R49, R4, c[0x0][0x330], RZ ;  /* 0x0000cc0004310a27 */ /* 0x000fea00078e00ff */
[----:B------:R-:W-:Y:S02]  /*128a0*/  @P0 SHF.R.U32.HI R4, RZ, c[0x0][0x334], R49 ;  /* 0x0000cd00ff040a19 */ /* 0x000fe40000011631 */
.L_x_2130:
[----:B------:R-:W-:Y:S05]  /*128b0*/  BSYNC B0 ;  /* 0x0000000000007941 */ /* 0x000fea0003800000 */
.L_x_2128:
[----:B------:R-:W-:Y:S05]  /*128c0*/  IMAD R4, R4, c[0x0][0x32c], R174 ;  /* 0x0000cb0004047a24 */ /* 0x000fea00078e02ae */
[----:B------:R-:W-:Y:S02]  /*128d0*/  IADD3 R49, R4, c[0x0][0x32c], RZ ;  /* 0x0000cb0004317a10 */ /* 0x000fe40007ffe0ff */
[----:B------:R-:W-:Y:S02]  /*128e0*/  IMNMX R0, R0, R4, !PT ;  /* 0x0000000400007217 */ /* 0x000fe40007800200 */
[----:B------:R-:W-:Y:S02]  /*128f0*/  IMNMX R2, R2, R49, PT ;  /* 0x0000003102027217 */ /* 0x000fe40003800200 */
.L_x_2127:
[----:B------:R-:W-:Y:S02]  /*12900*/  ISETP.NE.AND P0, PT, R181, RZ, PT ;  /* 0x000000ffb500720c */ /* 0x000fe40003f05270 */
[----:B------:R-:W-:Y:S02]  /*12910*/  P2R R4, PR, RZ, 0x10 ;  /* 0x00000010ff047803 */ /* 0x000fe40000000000 */
[----:B------:R-:W-:Y:S02]  /*12920*/  ISETP.GT.AND P0, PT, R3, 0x8, !P0 ;  /* 0x000000080300780c */ /* 0x000fe40004704270 */
[----:B------:R-:W-:Y:S02]  /*12930*/  P2R R49, PR, RZ, 0x40 ;  /* 0x00000040ff317803 */ /* 0x000fe40000000000 */
[----:B------:R-:W-:Y:S02]  /*12940*/  ISETP.LT.OR P0, PT, R132, 0x9, P0 ;  /* 0x000000098400780c */ /* 0x000fe40000701670 */
[----:B------:R-:W-:Y:S02]  /*12950*/  ISETP.NE.AND P6, PT, R37, RZ, PT ;  /* 0x000000ff2500720c */ /* 0x000fe40003fc5270 */
[----:B------:R-:W-:Y:S02]  /*12960*/  FSEL R53, R18, -INF , !P0 ;  /* 0xff80000012357808 */ /* 0x000fe40004000000 */
[----:B------:R-:W-:Y:S04]  /*12970*/  ISETP.NE.AND P0, PT, R180, RZ, PT ;  /* 0x000000ffb400720c */ /* 0x000fe80003f05270 */
[----:B------:R-:W-:Y:S04]  /*12980*/  ISETP.GT.AND P0, PT, R3, 0x9, !P0 ;  /* 0x000000090300780c */ /* 0x000fe80004704270 */
[C---:B------:R-:W-:Y:S04]  /*12990*/  ISETP.LT.OR P0, PT, R132.reuse, 0xa, P0 ;  /* 0x0000000a8400780c */ /* 0x040fe80000701670 */
        /* <DEDUP_REMOVED lines=49> */
[C---:B------:R-:W-:Y:S02]  /*12cb0*/  ISETP.GT.AND P0, PT, R3.reuse, 0x40, !P4 ;  /* 0x000000400300780c */ /* 0x040fe40006704270 */
[----:B------:R-:W-:Y:S02]  /*12cc0*/  ISETP.NE.AND P4, PT, R182, RZ, PT ;  /* 0x000000ffb600720c */ /* 0x000fe40003f85270 */
        /* <DEDUP_REMOVED lines=20> */
[----:B------:R-:W-:Y:S04]  /*12e10*/  ISETP.GT.AND P0, PT, R3, 0x1, !P4 ;  /* 0x000000010300780c */ /* 0x000fe80006704270 */
[C---:B------:R-:W-:Y:S04]  /*12e20*/  ISETP.LT.OR P0, PT, R132.reuse, 0x2, P0 ;  /* 0x000000028400780c */ /* 0x040fe80000701670 */
[----:B------:R-:W-:Y:S02]  /*12e30*/  FSEL R19, R7, -INF , !P0 ;  /* 0xff80000007137808 */ /* 0x000fe40004000000 */
[C---:B------:R-:W-:Y:S04]  /*12e40*/  ISETP.GT.AND P0, PT, R3.reuse, RZ, !P1 ;  /* 0x000000ff0300720c */ /* 0x040fe80004f04270 */
[----:B------:R-:W-:Y:S04]  /*12e50*/  ISETP.LT.OR P0, PT, R132, 0x1, P0 ;  /* 0x000000018400780c */ /* 0x000fe80000701670 */
[----:B------:R-:W-:Y:S02]  /*12e60*/  FSEL R18, R6, -INF , !P0 ;  /* 0xff80000006127808 */ /* 0x000fe40004000000 */
[C---:B------:R-:W-:Y:S04]  /*12e70*/  ISETP.GT.AND P0, PT, R3.reuse, 0x58, !P5 ;  /* 0x000000580300780c */ /* 0x040fe80006f04270 */
[----:B------:R-:W-:Y:S04]  /*12e80*/  ISETP.LT.OR P0, PT, R132, 0x59, P0 ;  /* 0x000000598400780c */ /* 0x000fe80000701670 */
[----:B------:R-:W-:Y:S02]  /*12e90*/  FSEL R241, R98, -INF , !P0 ;  /* 0xff80000062f17808 */ /* 0x000fe40004000000 */
[----:B------:R-:W-:Y:S02]  /*12ea0*/  ISETP.GT.AND P0, PT, R3, 0x59, !P6 ;  /* 0x000000590300780c */ /* 0x000fe40007704270 */
[----:B------:R-:W1:Y:S02]  /*12eb0*/  SHFL.IDX PT, R3, R139, 0x3, 0x1c1f ;  /* 0x007c1f008b037f89 */ /* 0x000e6400000e0000 */
[----:B------:R-:W-:Y:S04]  /*12ec0*/  ISETP.LT.OR P0, PT, R132, 0x5a, P0 ;  /* 0x0000005a8400780c */ /* 0x000fe80000701670 */
[----:B------:R-:W-:Y:S02]  /*12ed0*/  FSEL R242, R99, -INF , !P0 ;  /* 0xff80000063f27808 */ /* 0x000fe40004000000 */
[----:B------:R-:W-:Y:S04]  /*12ee0*/  ISETP.GT.AND P0, PT, R0, RZ, !P1 ;  /* 0x000000ff0000720c */ /* 0x000fe80004f04270 */
[----:B------:R-:W-:Y:S04]  /*12ef0*/  ISETP.LT.OR P0, PT, R2, 0x1, P0 ;  /* 0x000000010200780c */ /* 0x000fe80000701670 */
[----:B------:R-:W-:Y:S02]  /*12f00*/  FSEL R8, R8, -INF , !P0 ;  /* 0xff80000008087808 */ /* 0x000fe40004000000 */
[----:B------:R-:W-:Y:S02]  /*12f10*/  ISETP.GT.AND P0, PT, R0, 0x1, !P4 ;  /* 0x000000010000780c */ /* 0x000fe40006704270 */
[----:B------:R-:W-:Y:S02]  /*12f20*/  ISETP.NE.AND P4, PT, R4, RZ, PT ;  /* 0x000000ff0400720c */ /* 0x000fe40003f85270 */
        /* <DEDUP_REMOVED lines=82> */
[----:B------:R-:W-:Y:S01]  /*13450*/  ISETP.GT.AND P0, PT, R0, 0x59, !P6 ;  /* 0x000000590000780c */ /* 0x000fe20007704270 */
[--C-:B-1----:R-:W-:Y:S01]  /*13460*/  IMAD.IADD R0, R173, 0x1, R3.reuse ;  /* 0x00000001ad007824 */ /* 0x102fe200078e0203 */
[----:B------:R-:W-:Y:S02]  /*13470*/  ISETP.NE.AND P6, PT, R49, RZ, PT ;  /* 0x000000ff3100720c */ /* 0x000fe40003fc5270 */
        /* <DEDUP_REMOVED lines=20> */
.L_x_2133:
[----:B------:R-:W-:Y:S04]  /*135c0*/  MOV R4, c[0x0][0x32c] ;  /* 0x0000cb0000047a02 */ /* 0x000fe80000000f00 */
[----:B------:R-:W-:Y:S11]  /*135d0*/  ISETP.NE.AND P0, PT, R4, 0x1, PT ;  /* 0x000000010400780c */ /* 0x000ff60003f05270 */
[----:B------:R-:W-:Y:S02]  /*135e0*/  @!UPT UIADD3 URZ, URZ, URZ, URZ ;  /* 0x0000003f3f3ff290 */ /* 0x000fe4000fffe03f */
[----:B------:R-:W-:Y:S05]  /*135f0*/  @P0 IMAD.HI.U32 R4, R3, c[0x0][0x330], RZ ;  /* 0x0000cc0003040a27 */ /* 0x000fea00078e00ff */
[----:B------:R-:W-:Y:S02]  /*13600*/  @P0 SHF.R.U32.HI R3, RZ, c[0x0][0x334], R4 ;  /* 0x0000cd00ff030a19 */ /* 0x000fe40000011604 */
.L_x_2134:
[----:B------:R-:W-:Y:S05]  /*13610*/  BSYNC B0 ;  /* 0x0000000000007941 */ /* 0x000fea0003800000 */
.L_x_2132:
[----:B------:R-:W-:Y:S05]  /*13620*/  IMAD R3, R3, c[0x0][0x32c], R174 ;  /* 0x0000cb0003037a24 */ /* 0x000fea00078e02ae */
[----:B------:R-:W-:Y:S02]  /*13630*/  IADD3 R4, R3, c[0x0][0x32c], RZ ;  /* 0x0000cb0003047a10 */ /* 0x000fe40007ffe0ff */
[----:B------:R-:W-:Y:S02]  /*13640*/  IMNMX R0, R0, R3, !PT ;  /* 0x0000000300007217 */ /* 0x000fe40007800200 */
[----:B------:R-:W-:Y:S02]  /*13650*/  IMNMX R2, R2, R4, PT ;  /* 0x0000000402027217 */ /* 0x000fe40003800200 */
.L_x_2131:
        /* <DEDUP_REMOVED lines=53> */
[----:B------:R-:W-:Y:S01]  /*139b0*/  LDSM.16.MT88.4 R28, [R216+0x100] ;  /* 0x00010000d81c783b */ /* 0x000fe20000004200 */
        /* <DEDUP_REMOVED lines=61> */
[----:B------:R-:W-:Y:S02]  /*13d90*/  ISETP.NE.AND P3, PT, R5, RZ, PT ;  /* 0x000000ff0500720c */ /* 0x000fe40003f65270 */
        /* <DEDUP_REMOVED lines=18> */
[----:B------:R-:W-:Y:S02]  /*13ec0*/  ISETP.LT.OR P0, PT, R2, 0x42, P0 ;  /* 0x000000420200780c */ /* 0x000fe40000701670 */
[----:B------:R-:W-:Y:S02]  /*13ed0*/  FMNMX.FTZ R4, R198, R4, !PT ;  /* 0x00000004c6047209 */ /* 0x000fe40007810000 */
[----:B------:R-:W-:Y:S01]  /*13ee0*/  FMNMX.FTZ R5, R10, R138, !PT ;  /* 0x0000008a0a057209 */ /* 0x000fe20007810000 */
[----:B------:R-:W2:Y:S01]  /*13ef0*/  SHFL.BFLY PT, R133, R3, 0x2, 0x1f ;  /* 0x0c401f0003857f89 */ /* 0x000ea200000e0000 */
[----:B------:R-:W-:Y:S02]  /*13f00*/  FMNMX.FTZ R4, R199, R4, !PT ;  /* 0x00000004c7047209 */ /* 0x000fe40007810000 */
[----:B------:R-:W-:Y:S02]  /*13f10*/  FSEL R89, R75, -INF , !P0 ;  /* 0xff8000004b597808 */ /* 0x000fe40004000000 */
[----:B------:R-:W-:Y:S02]  /*13f20*/  FMNMX.FTZ R4, R207, R4, !PT ;  /* 0x00000004cf047209 */ /* 0x000fe40007810000 */
[----:B------:R-:W-:Y:S02]  /*13f30*/  ISETP.GT.AND P0, PT, R0, 0x48, !P2 ;  /* 0x000000480000780c */ /* 0x000fe40005704270 */
[----:B------:R-:W-:Y:S02]  /*13f40*/  FMNMX.FTZ R4, R208, R4, !PT ;  /* 0x00000004d0047209 */ /* 0x000fe40007810000 */
[----:B------:R-:W-:Y:S02]  /*13f50*/  FMNMX.FTZ R5, R11, R5, !PT ;  /* 0x000000050b057209 */ /* 0x000fe40007810000 */
[----:B------:R-:W-:Y:S02]  /*13f60*/  FMNMX.FTZ R4, R210, R4, !PT ;  /* 0x00000004d2047209 */ /* 0x000fe40007810000 */
[----:B------:R-:W-:Y:S02]  /*13f70*/  FMNMX.FTZ R5, R14, R5, !PT ;  /* 0x000000050e057209 */ /* 0x000fe40007810000 */
[----:B-1----:R-:W-:Y:S02]  /*13f80*/  FMNMX.FTZ R134, R134, R6, !PT ;  /* 0x0000000686867209 */ /* 0x002fe40007810000 */
[----:B------:R-:W-:Y:S02]  /*13f90*/  FMNMX.FTZ R4, R211, R4, !PT ;  /* 0x00000004d3047209 */ /* 0x000fe40007810000 */
[C---:B------:R-:W-:Y:S01]  /*13fa0*/  FSETP.NEU.FTZ.AND P2, PT, R134.reuse, -INF , PT ;  /* 0xff8000008600780b */ /* 0x040fe20003f5d000 */
[----:B------:R-:W-:Y:S01]  /*13fb0*/  FMUL.FTZ R39, R134, c[0x0][0x2d0] ;  /* 0x0000b40086277a20 */ /* 0x000fe20000410000 */
[----:B------:R-:W-:Y:S02]  /*13fc0*/  FMNMX.FTZ R5, R15, R5, !PT ;  /* 0x000000050f057209 */ /* 0x000fe40007810000 */
[----:B--2---:R-:W-:Y:S02]  /*13fd0*/  FMNMX.FTZ R133, R3, R133, !PT ;  /* 0x0000008503857209 */ /* 0x004fe40007810000 */
[----:B------:R-:W-:Y:S02]  /*13fe0*/  FSEL R39, R39, RZ, P2 ;  /* 0x000000ff27277208 */ /* 0x000fe40001000000 */
[----:B------:R-:W-:Y:S01]  /*13ff0*/  FMNMX.FTZ R3, R238, R4, !PT ;  /* 0x00000004ee037209 */ /* 0x000fe20007810000 */
[----:B------:R-:W1:Y:S01]  /*14000*/  SHFL.BFLY PT, R6, R133, 0x1, 0x1f ;  /* 0x0c201f0085067f89 */ /* 0x000e6200000e0000 */
[----:B------:R-:W-:Y:S01]  /*14010*/  FMNMX.FTZ R5, R56, R5, !PT ;  /* 0x0000000538057209 */ /* 0x000fe20007810000 */
[--C-:B------:R-:W-:Y:S01]  /*14020*/  FFMA.FTZ R4, R52, c[0x0][0x2d0], -R39.reuse ;  /* 0x0000b40034047a23 */ /* 0x100fe20000010827 */
[----:B------:R-:W-:Y:S02]  /*14030*/  ISETP.LT.OR P0, PT, R2, 0x49, P0 ;  /* 0x000000490200780c */ /* 0x000fe40000701670 */
[----:B------:R-:W-:Y:S01]  /*14040*/  FMNMX.FTZ R5, R57, R5, !PT ;  /* 0x0000000539057209 */ /* 0x000fe20007810000 */
[----:B------:R2:W3:Y:S01]  /*14050*/  MUFU.EX2 R23, R4 ;  /* 0x0000000400177308 */ /* 0x0004e20000000800 */
        /* <DEDUP_REMOVED lines=8> */
[----:B------:R-:W-:Y:S01]  /*140e0*/  FMNMX.FTZ R5, R72, R5, !PT ;  /* 0x0000000548057209 */ /* 0x000fe20007810000 */
[--C-:B------:R-:W-:Y:S01]  /*140f0*/  FFMA.FTZ R16, R188, c[0x0][0x2d0], -R39.reuse ;  /* 0x0000b400bc107a23 */ /* 0x100fe20000010827 */
[----:B------:R-:W-:Y:S02]  /*14100*/  FSEL R78, R78, -INF , !P0 ;  /* 0xff8000004e4e7808 */ /* 0x000fe40004000000 */
[----:B-1----:R-:W-:Y:S01]  /*14110*/  FMNMX.FTZ R133, R133, R6, !PT ;  /* 0x0000000685857209 */ /* 0x002fe20007810000 */
[----:B------:R-:W-:Y:S01]  /*14120*/  MUFU.EX2 R252, R16 ;  /* 0x0000001000fc7308 */ /* 0x000fe20000000800 */
[----:B------:R-:W-:Y:S02]  /*14130*/  ISETP.GT.AND P0, PT, R0, 0x49, !P1 ;  /* 0x000000490000780c */ /* 0x000fe40004f04270 */
[C---:B------:R-:W-:Y:S01]  /*14140*/  FSETP.NEU.FTZ.AND P1, PT, R133.reuse, -INF , PT ;  /* 0xff8000008500780b */ /* 0x040fe20003f3d000 */
[----:B------:R-:W-:Y:S01]  /*14150*/  FMUL.FTZ R60, R133, c[0x0][0x2d0] ;  /* 0x0000b400853c7a20 */ /* 0x000fe20000410000 */
[----:B--2---:R-:W-:Y:S01]  /*14160*/  FMNMX.FTZ R4, R73, R5, !PT ;  /* 0x0000000549047209 */ /* 0x004fe20007810000 */
[--C-:B------:R-:W-:Y:S01]  /*14170*/  FFMA.FTZ R5, R183, c[0x0][0x2d0], -R39.reuse ;  /* 0x0000b400b7057a23 */ /* 0x100fe20000010827 */
[----:B------:R-:W-:Y:S02]  /*14180*/  ISETP.LT.OR P0, PT, R2, 0x4a, P0 ;  /* 0x0000004a0200780c */ /* 0x000fe40000701670 */
[----:B------:R-:W-:Y:S01]  /*14190*/  FMNMX.FTZ R4, R76, R4, !PT ;  /* 0x000000044c047209 */ /* 0x000fe20007810000 */
[----:B------:R1:W2:Y:S01]  /*141a0*/  MUFU.EX2 R174, R5 ;  /* 0x0000000500ae7308 */ /* 0x0002a20000000800 */
[----:B------:R-:W-:Y:S02]  /*141b0*/  FSEL R60, R60, RZ, P1 ;  /* 0x000000ff3c3c7208 */ /* 0x000fe40000800000 */
[----:B------:R-:W-:Y:S02]  /*141c0*/  FSEL R79, R79, -INF , !P0 ;  /* 0xff8000004f4f7808 */ /* 0x000fe40004000000 */
[----:B------:R-:W-:Y:S02]  /*141d0*/  ISETP.NE.AND P0, PT, R48, RZ, PT ;  /* 0x000000ff3000720c */ /* 0x000fe40003f05270 */
[----:B------:R-:W-:Y:S01]  /*141e0*/  ISETP.NE.AND P4, PT, R37, RZ, PT ;  /* 0x000000ff2500720c */ /* 0x000fe20003f85270 */
[----:B------:R-:W-:Y:S01]  /*141f0*/  LDSM.16.MT88.4 R48, [R214+0x100] ;  /* 0x00010000d630783b */ /* 0x000fe20000004200 */
[----:B----4-:R-:W-:Y:S02]  /*14200*/  FMNMX.FTZ R3, R3, R7, !PT ;  /* 0x0000000703037209 */ /* 0x010fe40007810000 */
[C---:B------:R-:W-:Y:S02]  /*14210*/  ISETP.GT.AND P0, PT, R0.reuse, 0x51, !P0 ;  /* 0x000000510000780c */ /* 0x040fe40004704270 */
[----:B------:R-:W-:Y:S02]  /*14220*/  ISETP.GT.AND P4, PT, R0, 0x59, !P4 ;  /* 0x000000590000780c */ /* 0x000fe40006784270 */
[----:B------:R-:W-:Y:S01]  /*14230*/  ISETP.LT.OR P0, PT, R2, 0x52, P0 ;  /* 0x000000520200780c */ /* 0x000fe20000701670 */
[----:B------:R-:W4:Y:S01]  /*14240*/  SHFL.BFLY PT, R132, R3, 0x1, 0x1f ;  /* 0x0c201f0003847f89 */ /* 0x000f2200000e0000 */
[----:B------:R-:W-:Y:S02]  /*14250*/  ISETP.GT.AND P3, PT, R0, 0x50, !P3 ;  /* 0x000000500000780c */ /* 0x000fe40005f64270 */
[----:B------:R-:W-:Y:S02]  /*14260*/  FSEL R91, R91, -INF , !P0 ;  /* 0xff8000005b5b7808 */ /* 0x000fe40004000000 */
[C---:B------:R-:W-:Y:S02]  /*14270*/  ISETP.LT.OR P0, PT, R2.reuse, 0x5a, P4 ;  /* 0x0000005a0200780c */ /* 0x040fe40002701670 */
[----:B------:R-:W-:Y:S02]  /*14280*/  ISETP.LT.OR P3, PT, R2, 0x51, P3 ;  /* 0x000000510200780c */ /* 0x000fe40001f61670 */
[----:B-1----:R-:W-:Y:S01]  /*14290*/  FMNMX.FTZ R5, R77, R4, !PT ;  /* 0x000000044d057209 */ /* 0x002fe20007810000 */
[--C-:B------:R-:W-:Y:S01]  /*142a0*/  FFMA.FTZ R4, R184, c[0x0][0x2d0], -R39.reuse ;  /* 0x0000b400b8047a23 */ /* 0x100fe20000010827 */
[----:B------:R-:W-:Y:S02]  /*142b0*/  FSEL R38, R95, -INF , !P0 ;  /* 0xff8000005f267808 */ /* 0x000fe40004000000 */
[----:B---3--:R-:W-:Y:S01]  /*142c0*/  MOV R95, R23 ;  /* 0x00000017005f7202 */ /* 0x008fe20000000f00 */
[----:B------:R1:W-:Y:S01]  /*142d0*/  MUFU.EX2 R176, R4 ;  /* 0x0000000400b07308 */ /* 0x0003e20000000800 */
[----:B------:R-:W-:Y:S02]  /*142e0*/  FMNMX.FTZ R5, R87, R5, !PT ;  /* 0x0000000557057209 */ /* 0x000fe40007810000 */
[----:B------:R-:W-:Y:S02]  /*142f0*/  ISETP.GT.AND P5, PT, R0, 0x58, !P5 ;  /* 0x000000580000780c */ /* 0x000fe40006fa4270 */
[----:B------:R-:W-:Y:S02]  /*14300*/  FMNMX.FTZ R5, R88, R5, !PT ;  /* 0x0000000558057209 */ /* 0x000fe40007810000 */
[----:B------:R-:W-:Y:S02]  /*14310*/  FSEL R90, R90, -INF , !P3 ;  /* 0xff8000005a5a7808 */ /* 0x000fe40005800000 */
[----:B------:R-:W-:Y:S02]  /*14320*/  FMNMX.FTZ R5, R63, R5, !PT ;  /* 0x000000053f057209 */ /* 0x000fe40007810000 */
[----:B----4-:R-:W-:Y:S01]  /*14330*/  FMNMX.FTZ R132, R3, R132, !PT ;  /* 0x0000008403847209 */ /* 0x010fe20007810000 */
[--C-:B------:R-:W-:Y:S01]  /*14340*/  FFMA.FTZ R3, R64, c[0x0][0x2d0], -R60.reuse ;  /* 0x0000b40040037a23 */ /* 0x100fe2000001083c */
[----:B------:R-:W-:Y:S02]  /*14350*/  FMNMX.FTZ R5, R74, R5, !PT ;  /* 0x000000054a057209 */ /* 0x000fe40007810000 */
[C---:B------:R-:W-:Y:S01]  /*14360*/  FSETP.NEU.FTZ.AND P0, PT, R132.reuse, -INF , PT ;  /* 0xff8000008400780b */ /* 0x040fe20003f1d000 */
[----:B------:R-:W-:Y:S01]  /*14370*/  FMUL.FTZ R61, R132, c[0x0][0x2d0] ;  /* 0x0000b400843d7a20 */ /* 0x000fe20000410000 */
[----:B------:R-:W-:Y:S02]  /*14380*/  FMNMX.FTZ R5, R89, R5, !PT ;  /* 0x0000000559057209 */ /* 0x000fe40007810000 */
[----:B------:R-:W-:Y:S01]  /*14390*/  ISETP.LT.OR P3, PT, R2, 0x59, P5 ;  /* 0x000000590200780c */ /* 0x000fe20002f61670 */
[--C-:B------:R-:W-:Y:S01]  /*143a0*/  FFMA.FTZ R2, R53, c[0x0][0x2d0], -R60.reuse ;  /* 0x0000b40035027a23 */ /* 0x100fe2000001083c */
[----:B------:R-:W-:Y:S02]  /*143b0*/  FSEL R61, R61, RZ, P0 ;  /* 0x000000ff3d3d7208 */ /* 0x000fe40000000000 */
[----:B------:R-:W-:Y:S01]  /*143c0*/  FSEL R94, R94, -INF , !P3 ;  /* 0xff8000005e5e7808 */ /* 0x000fe20005800000 */
[----:B-1----:R-:W-:Y:S01]  /*143d0*/  FFMA.FTZ R4, R185, c[0x0][0x2d0], -R39 ;  /* 0x0000b400b9047a23 */ /* 0x002fe20000010827 */
[----:B--2---:R-:W-:Y:S02]  /*143e0*/  F2FP.BF16.PACK_AB R40, R174, R95 ;  /* 0x0000005fae28723e */ /* 0x004fe400000010ff */
[----:B------:R-:W-:Y:S01]  /*143f0*/  MOV R172, R245 ;  /* 0x000000f500ac7202 */ /* 0x000fe20000000f00 */
[----:B------:R1:W-:Y:S02]  /*14400*/  MUFU.EX2 R22, R4 ;  /* 0x0000000400167308 */ /* 0x0003e40000000800 */
[--C-:B-1----:R-:W-:Y:S08]  /*14410*/  FFMA.FTZ R4, R18, c[0x0][0x2d0], -R60.reuse ;  /* 0x0000b40012047a23 */ /* 0x102ff0000001083c */
[----:B------:R1:W2:Y:S02]  /*14420*/  MUFU.EX2 R24, R4 ;  /* 0x0000000400187308 */ /* 0x0002a40000000800 */
[----:B-1----:R-:W-:Y:S08]  /*14430*/  FMNMX.FTZ R4, R78, R5, !PT ;  /* 0x000000054e047209 */ /* 0x002ff00007810000 */
[----:B------:R1:W-:Y:S01]  /*14440*/  MUFU.EX2 R5, R3 ;  /* 0x0000000300057308 */ /* 0x0003e20000000800 */
[----:B------:R-:W-:Y:S01]  /*14450*/  FMNMX.FTZ R0, R79, R4, !PT ;  /* 0x000000044f007209 */ /* 0x000fe20007810000 */
[--C-:B------:R-:W-:Y:S03]  /*14460*/  FFMA.FTZ R4, R19, c[0x0][0x2d0], -R60.reuse ;  /* 0x0000b40013047a23 */ /* 0x100fe6000001083c */
[----:B------:R-:W-:Y:S05]  /*14470*/  FMNMX.FTZ R0, R90, R0, !PT ;  /* 0x000000005a007209 */ /* 0x000fea0007810000 */
[----:B------:R-:W3:Y:S01]  /*14480*/  MUFU.EX2 R173, R4 ;  /* 0x0000000400ad7308 */ /* 0x000ee20000000800 */
[----:B------:R-:W-:Y:S04]  /*14490*/  FMNMX.FTZ R0, R91, R0, !PT ;  /* 0x000000005b007209 */ /* 0x000fe80007810000 */
[----:B------:R-:W-:Y:S04]  /*144a0*/  FMNMX.FTZ R0, R94, R0, !PT ;  /* 0x000000005e007209 */ /* 0x000fe80007810000 */
[----:B------:R-:W-:Y:S01]  /*144b0*/  FMNMX.FTZ R0, R38, R0, !PT ;  /* 0x0000000026007209 */ /* 0x000fe20007810000 */
[----:B------:R4:W5:Y:S01]  /*144c0*/  MUFU.EX2 R4, R2 ;  /* 0x0000000200047308 */ /* 0x0009620000000800 */
[--C-:B-1----:R-:W-:Y:S02]  /*144d0*/  FFMA.FTZ R3, R8, c[0x0][0x2d0], -R61.reuse ;  /* 0x0000b40008037a23 */ /* 0x102fe4000001083d */
[--C-:B------:R-:W-:Y:S01]  /*144e0*/  FFMA.FTZ R8, R65, c[0x0][0x2d0], -R60.reuse ;  /* 0x0000b40041087a23 */ /* 0x100fe2000001083c */
[----:B--2---:R-:W-:Y:S01]  /*144f0*/  MOV R65, R24 ;  /* 0x0000001800417202 */ /* 0x004fe20000000f00 */
[----:B------:R-:W-:Y:S05]  /*14500*/  FFMA.FTZ R24, R69, c[0x0][0x2d0], -R60 ;  /* 0x0000b40045187a23 */ /* 0x000fea000001083c */
[----:B------:R1:W-:Y:S01]  /*14510*/  MUFU.EX2 R139, R3 ;  /* 0x00000003008b7308 */ /* 0x0003e20000000800 */
[----:B---3--:R-:W-:Y:S09]  /*14520*/  F2FP.BF16.PACK_AB R41, R173, R65 ;  /* 0x00000041ad29723e */ /* 0x008ff200000010ff */
[----:B------:R-:W-:Y:S01]  /*14530*/  MUFU.EX2 R26, R8 ;  /* 0x00000008001a7308 */ /* 0x000fe20000000800 */
[----:B----4-:R-:W2:Y:S01]  /*14540*/  SHFL.BFLY PT, R2, R0, 0x2, 0x1f ;  /* 0x0c401f0000027f89 */ /* 0x010ea200000e0000 */
[----:B-----5:R-:W-:Y:S02]  /*14550*/  IMAD.MOV.U32 R64, RZ, RZ, R4 ;  /* 0x000000ffff407224 */ /* 0x020fe400078e0004 */
[--C-:B------:R-:W-:Y:S06]  /*14560*/  FFMA.FTZ R4, R13, c[0x0][0x2d0], -R61.reuse ;  /* 0x0000b4000d047a23 */ /* 0x100fec000001083d */
[----:B------:R-:W-:Y:S01]  /*14570*/  MUFU.EX2 R250, R24 ;  /* 0x0000001800fa7308 */ /* 0x000fe20000000800 */
[--C-:B-1----:R-:W-:Y:S09]  /*14580*/  FFMA.FTZ R3, R9, c[0x0][0x2d0], -R61.reuse ;  /* 0x0000b40009037a23 */ /* 0x102ff2000001083d */
[----:B------:R1:W3:Y:S10]  /*14590*/  MUFU.EX2 R175, R3 ;  /* 0x0000000300af7308 */ /* 0x0002f40000000800 */
[----:B------:R-:W-:Y:S01]  /*145a0*/  MUFU.EX2 R6, R4 ;  /* 0x0000000400067308 */ /* 0x000fe20000000800 */
[----:B-1----:R-:W-:Y:S01]  /*145b0*/  FFMA.FTZ R3, R12, c[0x0][0x2d0], -R61 ;  /* 0x0000b4000c037a23 */ /* 0x002fe2000001083d */
[----:B---3--:R-:W-:Y:S01]  /*145c0*/  F2FP.BF16.PACK_AB R44, R175, R139 ;  /* 0x0000008baf2c723e */ /* 0x008fe200000010ff */
[----:B------:R-:W-:Y:S07]  /*145d0*/  FFMA.FTZ R12, R68, c[0x0][0x2d0], -R60 ;  /* 0x0000b400440c7a23 */ /* 0x000fee000001083c */
[----:B------:R2:W1:Y:S02]  /*145e0*/  MUFU.EX2 R7, R3 ;  /* 0x0000000300077308 */ /* 0x0004640000000800 */
[----:B--2---:R-:W-:Y:S01]  /*145f0*/  FMNMX.FTZ R3, R0, R2, !PT ;  /* 0x0000000200037209 */ /* 0x004fe20007810000 */
[----:B------:R-:W-:Y:S01]  /*14600*/  FFMA.FTZ R2, R186, c[0x0][0x2d0], -R39 ;  /* 0x0000b400ba027a23 */ /* 0x000fe20000010827 */
[----:B------:R-:W-:Y:S06]  /*14610*/  FSEL R0, R134, RZ, P2 ;  /* 0x000000ff86007208 */ /* 0x000fec0001000000 */
[----:B------:R2:W-:Y:S01]  /*14620*/  MUFU.EX2 R27, R2 ;  /* 0x00000002001b7308 */ /* 0x0005e20000000800 */
[----:B------:R-:W3:Y:S01]  /*14630*/  SHFL.BFLY PT, R4, R3, 0x1, 0x1f ;  /* 0x0c201f0003047f89 */ /* 0x000ee200000e0000 */
[----:B------:R-:W-:Y:S01]  /*14640*/  FADD.FTZ R0, -R0, R135 ;  /* 0x0000008700007221 */ /* 0x000fe20000010100 */
[----:B-1----:R-:W-:Y:S03]  /*14650*/  MOV R135, R7 ;  /* 0x0000000700877202 */ /* 0x002fe60000000f00 */
[----:B------:R-:W-:Y:S04]  /*14660*/  FMUL.FTZ R0, R0, c[0x0][0x2d0] ;  /* 0x0000b40000007a20 */ /* 0x000fe80000410000 */
[----:B------:R1:W4:Y:S01]  /*14670*/  MUFU.EX2 R37, R0 ;  /* 0x0000000000257308 */ /* 0x0003220000000800 */
[----:B--2---:R-:W-:Y:S02]  /*14680*/  FSEL R2, R133, RZ, P1 ;  /* 0x000000ff85027208 */ /* 0x004fe40000800000 */
[----:B---3--:R-:W-:Y:S03]  /*14690*/  FMNMX.FTZ R3, R3, R4, !PT ;  /* 0x0000000403037209 */ /* 0x008fe60007810000 */
[----:B------:R-:W-:Y:S02]  /*146a0*/  FADD.FTZ R2, -R2, R136 ;  /* 0x0000008802027221 */ /* 0x000fe40000010100 */
[C---:B------:R-:W-:Y:S02]  /*146b0*/  FMUL.FTZ R62, R3.reuse, c[0x0][0x2d0] ;  /* 0x0000b400033e7a20 */ /* 0x040fe40000410000 */
[----:B------:R-:W-:Y:S01]  /*146c0*/  FMUL.FTZ R2, R2, c[0x0][0x2d0] ;  /* 0x0000b40002027a20 */ /* 0x000fe20000410000 */
[----:B-1----:R-:W-:Y:S01]  /*146d0*/  FSEL R0, R132, RZ, P0 ;  /* 0x000000ff84007208 */ /* 0x002fe20000000000 */
[----:B------:R-:W-:Y:S01]  /*146e0*/  IMAD.MOV.U32 R136, RZ, RZ, R22 ;  /* 0x000000ffff887224 */ /* 0x000fe200078e0016 */
[----:B------:R-:W-:Y:S01]  /*146f0*/  FSETP.NEU.FTZ.AND P0, PT, R3, -INF , PT ;  /* 0xff8000000300780b */ /* 0x000fe20003f1d000 */
[----:B------:R-:W1:Y:S01]  /*14700*/  MUFU.EX2 R36, R2 ;  /* 0x0000000200247308 */ /* 0x000e620000000800 */
[----:B------:R-:W2:Y:S01]  /*14710*/  LDSM.16.MT88.4 R20, [R213+0x100] ;  /* 0x00010000d514783b */ /* 0x000ea20000004200 */
[----:B------:R-:W-:Y:S01]  /*14720*/  FADD.FTZ R0, -R0, R137 ;  /* 0x0000008900007221 */ /* 0x000fe20000010100 */
[----:B------:R-:W-:Y:S01]  /*14730*/  FSEL R62, R62, RZ, P0 ;  /* 0x000000ff3e3e7208 */ /* 0x000fe20000000000 */
[C---:B----4-:R-:W-:Y:S01]  /*14740*/  FMUL.FTZ R16, R37.reuse, R152 ;  /* 0x0000009825107220 */ /* 0x050fe20000410000 */
[----:B------:R-:W-:Y:S01]  /*14750*/  MOV R137, R5 ;  /* 0x0000000500897202 */ /* 0x000fe20000000f00 */
[----:B------:R-:W-:Y:S01]  /*14760*/  FMUL.FTZ R0, R0, c[0x0][0x2d0] ;  /* 0x0000b40000007a20 */ /* 0x000fe20000410000 */
[----:B------:R-:W-:Y:S01]  /*14770*/  F2FP.BF16.PACK_AB R42, R136, R176 ;  /* 0x000000b0882a723e */ /* 0x000fe200000010ff */
[----:B------:R-:W-:Y:S01]  /*14780*/  FMUL.FTZ R17, R37, R153 ;  /* 0x0000009925117220 */ /* 0x000fe20000410000 */
[----:B------:R-:W-:Y:S01]  /*14790*/  F2FP.BF16.PACK_AB R43, R137, R64 ;  /* 0x00000040892b723e */ /* 0x000fe200000010ff */
[----:B------:R3:W4:Y:S01]  /*147a0*/  MUFU.EX2 R2, R0 ;  /* 0x0000000000027308 */ /* 0x0007220000000800 */
[--C-:B------:R-:W-:Y:S02]  /*147b0*/  FFMA.FTZ R4, R14, c[0x0][0x2d0], -R62.reuse ;  /* 0x0000b4000e047a23 */ /* 0x100fe4000001083e */
[C---:B------:R-:W-:Y:S02]  /*147c0*/  FMUL.FTZ R112, R37.reuse, R112 ;  /* 0x0000007025707220 */ /* 0x040fe40000410000 */
[C---:B------:R-:W-:Y:S02]  /*147d0*/  FMUL.FTZ R113, R37.reuse, R113 ;  /* 0x0000007125717220 */ /* 0x040fe40000410000 */
[C---:B------:R-:W-:Y:S02]  /*147e0*/  FMUL.FTZ R116, R37.reuse, R116 ;  /* 0x0000007425747220 */ /* 0x040fe40000410000 */
[C---:B------:R-:W-:Y:S01]  /*147f0*/  FMUL.FTZ R117, R37.reuse, R117 ;  /* 0x0000007525757220 */ /* 0x040fe20000410000 */
[----:B------:R5:W2:Y:S01]  /*14800*/  MUFU.EX2 R9, R4 ;  /* 0x0000000400097308 */ /* 0x000aa20000000800 */
[C---:B------:R-:W-:Y:S02]  /*14810*/  FMUL.FTZ R104, R37.reuse, R104 ;  /* 0x0000006825687220 */ /* 0x040fe40000410000 */
[----:B------:R-:W-:Y:S02]  /*14820*/  FMUL.FTZ R105, R37, R105 ;  /* 0x0000006925697220 */ /* 0x000fe40000410000 */
[C---:B-1----:R-:W-:Y:S02]  /*14830*/  FMUL.FTZ R7, R36.reuse, R143 ;  /* 0x0000008f24077220 */ /* 0x042fe40000410000 */
[C---:B------:R-:W-:Y:S02]  /*14840*/  FMUL.FTZ R18, R36.reuse, R154 ;  /* 0x0000009a24127220 */ /* 0x040fe40000410000 */
[C---:B------:R-:W-:Y:S02]  /*14850*/  FMUL.FTZ R19, R36.reuse, R155 ;  /* 0x0000009b24137220 */ /* 0x040fe40000410000 */
[C---:B------:R-:W-:Y:S01]  /*14860*/  FMUL.FTZ R106, R36.reuse, R106 ;  /* 0x0000006a246a7220 */ /* 0x040fe20000410000 */
[----:B------:R-:W-:Y:S01]  /*14870*/  LDSM.16.MT88.4 R152, [R213+0x2900] ;  /* 0x00290000d598783b */ /* 0x000fe20000004200 */
[----:B------:R-:W-:Y:S02]  /*14880*/  FMUL.FTZ R107, R36, R107 ;  /* 0x0000006b246b7220 */ /* 0x000fe40000410000 */
[--C-:B---3--:R-:W-:Y:S02]  /*14890*/  FFMA.FTZ R0, R10, c[0x0][0x2d0], -R62.reuse ;  /* 0x0000b4000a007a23 */ /* 0x108fe4000001083e */
[C---:B----4-:R-:W-:Y:S02]  /*148a0*/  FMUL.FTZ R108, R2.reuse, R108 ;  /* 0x0000006c026c7220 */ /* 0x050fe40000410000 */
[----:B------:R1:W-:Y:S01]  /*148b0*/  MUFU.EX2 R75, R0 ;  /* 0x00000000004b7308 */ /* 0x0003e20000000800 */
[C---:B------:R-:W-:Y:S02]  /*148c0*/  FMUL.FTZ R8, R2.reuse, R144 ;  /* 0x0000009002087220 */ /* 0x040fe40000410000 */
[C---:B------:R-:W-:Y:S02]  /*148d0*/  FMUL.FTZ R13, R2.reuse, R149 ;  /* 0x00000095020d7220 */ /* 0x040fe40000410000 */
[--C-:B-----5:R-:W-:Y:S02]  /*148e0*/  FFMA.FTZ R4, R15, c[0x0][0x2d0], -R62.reuse ;  /* 0x0000b4000f047a23 */ /* 0x120fe4000001083e */
[----:B--2---:R-:W-:Y:S02]  /*148f0*/  IMAD.MOV.U32 R143, RZ, RZ, R9 ;  /* 0x000000ffff8f7224 */ /* 0x004fe400078e0009 */
[C---:B------:R-:W-:Y:S01]  /*14900*/  FMUL.FTZ R9, R2.reuse, R145 ;  /* 0x0000009102097220 */ /* 0x040fe20000410000 */
[----:B------:R2:W-:Y:S01]  /*14910*/  MUFU.EX2 R5, R4 ;  /* 0x0000000400057308 */ /* 0x0005e20000000800 */
[C---:B------:R-:W-:Y:S02]  /*14920*/  FMUL.FTZ R24, R2.reuse, R160 ;  /* 0x000000a002187220 */ /* 0x040fe40000410000 */
[C---:B------:R-:W-:Y:S01]  /*14930*/  FMUL.FTZ R25, R2.reuse, R161 ;  /* 0x000000a102197220 */ /* 0x040fe20000410000 */
[----:B------:R-:W-:Y:S01]  /*14940*/  MOV R161, R26 ;  /* 0x0000001a00a17202 */ /* 0x000fe20000000f00 */
[C---:B------:R-:W-:Y:S02]  /*14950*/  FMUL.FTZ R100, R2.reuse, R100 ;  /* 0x0000006402647220 */ /* 0x040fe40000410000 */
[C---:B------:R-:W-:Y:S02]  /*14960*/  FMUL.FTZ R101, R2.reuse, R101 ;  /* 0x0000006502657220 */ /* 0x040fe40000410000 */
[----:B------:R-:W-:Y:S02]  /*14970*/  FMUL.FTZ R109, R2, R109 ;  /* 0x0000006d026d7220 */ /* 0x000fe40000410000 */
[C---:B------:R-:W-:Y:S02]  /*14980*/  FMUL.FTZ R114, R36.reuse, R114 ;  /* 0x0000007224727220 */ /* 0x040fe40000410000 */
[C---:B------:R-:W-:Y:S02]  /*14990*/  FMUL.FTZ R115, R36.reuse, R115 ;  /* 0x0000007324737220 */ /* 0x040fe40000410000 */
[----:B-1----:R-:W-:Y:S02]  /*149a0*/  FFMA.FTZ R0, R11, c[0x0][0x2d0], -R62 ;  /* 0x0000b4000b007a23 */ /* 0x002fe4000001083e */
[C---:B------:R-:W-:Y:S02]  /*149b0*/  FMUL.FTZ R118, R36.reuse, R118 ;  /* 0x0000007624767220 */ /* 0x040fe40000410000 */
[----:B------:R1:W3:Y:S01]  /*149c0*/  MUFU.EX2 R33, R0 ;  /* 0x0000000000217308 */ /* 0x0002e20000000800 */
[----:B------:R-:W-:Y:S02]  /*149d0*/  FMUL.FTZ R119, R36, R119 ;  /* 0x0000007724777220 */ /* 0x000fe40000410000 */
[C---:B------:R-:W-:Y:S02]  /*149e0*/  FMUL.FTZ R120, R2.reuse, R120 ;  /* 0x0000007802787220 */ /* 0x040fe40000410000 */
[--C-:B--2---:R-:W-:Y:S02]  /*149f0*/  FFMA.FTZ R4, R187, c[0x0][0x2d0], -R39.reuse ;  /* 0x0000b400bb047a23 */ /* 0x104fe40000010827 */
[C---:B------:R-:W-:Y:S02]  /*14a00*/  FMUL.FTZ R121, R2.reuse, R121 ;  /* 0x0000007902797220 */ /* 0x040fe40000410000 */
[C---:B------:R-:W-:Y:S01]  /*14a10*/  FMUL.FTZ R124, R2.reuse, R124 ;  /* 0x0000007c027c7220 */ /* 0x040fe20000410000 */
[----:B------:R2:W4:Y:S01]  /*14a20*/  MUFU.EX2 R32, R4 ;  /* 0x0000000400207308 */ /* 0x0005220000000800 */
[----:B------:R-:W-:Y:S02]  /*14a30*/  FMUL.FTZ R125, R2, R125 ;  /* 0x0000007d027d7220 */ /* 0x000fe40000410000 */
[C---:B------:R-:W-:Y:S02]  /*14a40*/  FMUL.FTZ R128, R37.reuse, R128 ;  /* 0x0000008025807220 */ /* 0x040fe40000410000 */
[----:B------:R-:W-:Y:S02]  /*14a50*/  FMUL.FTZ R129, R37, R129 ;  /* 0x0000008125817220 */ /* 0x000fe40000410000 */
[C---:B------:R-:W-:Y:S02]  /*14a60*/  FMUL.FTZ R130, R36.reuse, R130 ;  /* 0x0000008224827220 */ /* 0x040fe40000410000 */
[----:B------:R-:W-:Y:S01]  /*14a70*/  FMUL.FTZ R131, R36, R131 ;  /* 0x0000008324837220 */ /* 0x000fe20000410000 */
[----:B-1----:R-:W-:Y:S02]  /*14a80*/  FSEL R0, R3, RZ, P0 ;  /* 0x000000ff03007208 */ /* 0x002fe40000000000 */
[----:B---3--:R-:W-:Y:S03]  /*14a90*/  F2FP.BF16.PACK_AB R45, R33, R75 ;  /* 0x0000004b212d723e */ /* 0x008fe600000010ff */
[----:B------:R-:W-:Y:S02]  /*14aa0*/  FADD.FTZ R0, -R0, R138 ;  /* 0x0000008a00007221 */ /* 0x000fe40000010100 */
[----:B------:R-:W-:Y:S02]  /*14ab0*/  IMAD.MOV.U32 R138, RZ, RZ, R6 ;  /* 0x000000ffff8a7224 */ /* 0x000fe400078e0006 */
[----:B------:R-:W-:Y:S02]  /*14ac0*/  FMUL.FTZ R0, R0, c[0x0][0x2d0] ;  /* 0x0000b40000007a20 */ /* 0x000fe40000410000 */
[C---:B--2---:R-:W-:Y:S01]  /*14ad0*/  FMUL.FTZ R4, R37.reuse, R140 ;  /* 0x0000008c25047220 */ /* 0x044fe20000410000 */
[----:B------:R-:W-:Y:S01]  /*14ae0*/  MOV R140, R5 ;  /* 0x00000005008c7202 */ /* 0x000fe20000000f00 */
[----:B------:R-:W-:Y:S01]  /*14af0*/  FMUL.FTZ R5, R37, R141 ;  /* 0x0000008d25057220 */ /* 0x000fe20000410000 */
[----:B------:R-:W-:Y:S01]  /*14b00*/  F2FP.BF16.PACK_AB R46, R138, R135 ;  /* 0x000000878a2e723e */ /* 0x000fe200000010ff */
[----:B------:R-:W1:Y:S01]  /*14b10*/  MUFU.EX2 R0, R0 ;  /* 0x0000000000007308 */ /* 0x000e620000000800 */
[----:B------:R-:W-:Y:S01]  /*14b20*/  FMUL.FTZ R6, R36, R142 ;  /* 0x0000008e24067220 */ /* 0x000fe20000410000 */
[----:B------:R-:W-:Y:S02]  /*14b30*/  F2FP.BF16.PACK_AB R47, R140, R143 ;  /* 0x0000008f8c2f723e */ /* 0x000fe400000010ff */
[----:B----4-:R-:W-:Y:S01]  /*14b40*/  MOV R142, R32 ;  /* 0x00000020008e7202 */ /* 0x010fe20000000f00 */
[----:B------:R-:W-:Y:S03]  /*14b50*/  FFMA.FTZ R32, R80, c[0x0][0x2d0], -R60 ;  /* 0x0000b40050207a23 */ /* 0x000fe6000001083c */
[-C--:B------:R-:W-:Y:S02]  /*14b60*/  HMMA.16816.F32.BF16 R4, R40, R20.reuse, R4 ;  /* 0x000000142804723c */ /* 0x080fe40000041804 */
[----:B------:R2:W-:Y:S10]  /*14b70*/  MUFU.EX2 R141, R12 ;  /* 0x0000000c008d7308 */ /* 0x0005f40000000800 */
[----:B------:R3:W-:Y:S01]  /*14b80*/  MUFU.EX2 R249, R32 ;  /* 0x0000002000f97308 */ /* 0x0007e20000000800 */
[C---:B-1----:R-:W-:Y:S01]  /*14b90*/  FMUL.FTZ R10, R0.reuse, R146 ;  /* 0x00000092000a7220 */ /* 0x042fe20000410000 */
[----:B------:R-:W-:Y:S01]  /*14ba0*/  MOV R146, R95 ;  /* 0x0000005f00927202 */ /* 0x000fe20000000f00 */
[C---:B------:R-:W-:Y:S02]  /*14bb0*/  FMUL.FTZ R11, R0.reuse, R147 ;  /* 0x00000093000b7220 */ /* 0x040fe40000410000 */
[C---:B------:R-:W-:Y:S02]  /*14bc0*/  FMUL.FTZ R110, R0.reuse, R110 ;  /* 0x0000006e006e7220 */ /* 0x040fe40000410000 */
[C---:B------:R-:W-:Y:S02]  /*14bd0*/  FMUL.FTZ R111, R0.reuse, R111 ;  /* 0x0000006f006f7220 */ /* 0x040fe40000410000 */
[----:B------:R-:W-:Y:S01]  /*14be0*/  FMUL.FTZ R122, R0, R122 ;  /* 0x0000007a007a7220 */ /* 0x000fe20000410000 */
[C---:B------:R-:W-:Y:S04]  /*14bf0*/  HMMA.16816.F32.BF16 R8, R44.reuse, R20, R8 ;  /* 0x000000142c08723c */ /* 0x040fe80000041808 */
[----:B--2---:R-:W-:Y:S02]  /*14c00*/  FMUL.FTZ R12, R2, R148 ;  /* 0x00000094020c7220 */ /* 0x004fe40000410000 */
[C---:B------:R-:W-:Y:S02]  /*14c10*/  FMUL.FTZ R14, R0.reuse, R150 ;  /* 0x00000096000e7220 */ /* 0x040fe40000410000 */
[----:B------:R-:W-:Y:S04]  /*14c20*/  FFMA.FTZ R20, R189, c[0x0][0x2d0], -R39 ;  /* 0x0000b400bd147a23 */ /* 0x000fe80000010827 */
[----:B------:R1:W-:Y:S01]  /*14c30*/  MUFU.EX2 R251, R20 ;  /* 0x0000001400fb7308 */ /* 0x0003e20000000800 */
[----:B------:R-:W-:Y:S02]  /*14c40*/  FMUL.FTZ R15, R0, R151 ;  /* 0x00000097000f7220 */ /* 0x000fe40000410000 */
[----:B---3--:R-:W-:Y:S02]  /*14c50*/  FFMA.FTZ R32, R54, c[0x0][0x2d0], -R61 ;  /* 0x0000b40036207a23 */ /* 0x008fe4000001083d */
[----:B------:R-:W2:Y:S01]  /*14c60*/  LDSM.16.MT88.4 R52, [R215+0x100] ;  /* 0x00010000d734783b */ /* 0x000ea20000004200 */
[C---:B------:R-:W-:Y:S02]  /*14c70*/  FMUL.FTZ R123, R0.reuse, R123 ;  /* 0x0000007b007b7220 */ /* 0x040fe40000410000 */
[-C--:B------:R-:W-:Y:S02]  /*14c80*/  HMMA.16816.F32.BF16 R12, R44, R22.reuse, R12 ;  /* 0x000000162c0c723c */ /* 0x080fe4000004180c */
[----:B------:R3:W-:Y:S01]  /*14c90*/  MUFU.EX2 R247, R32 ;  /* 0x0000002000f77308 */ /* 0x0007e20000000800 */
[C---:B------:R-:W-:Y:S02]  /*14ca0*/  FMUL.FTZ R126, R0.reuse, R126 ;  /* 0x0000007e007e7220 */ /* 0x040fe40000410000 */
[C---:B------:R-:W-:Y:S02]  /*14cb0*/  FMUL.FTZ R127, R0.reuse, R127 ;  /* 0x0000007f007f7220 */ /* 0x040fe40000410000 */
[C---:B------:R-:W-:Y:S01]  /*14cc0*/  FMUL.FTZ R21, R37.reuse, R157 ;  /* 0x0000009d25157220 */ /* 0x040fe20000410000 */
[C---:B------:R-:W-:Y:S04]  /*14cd0*/  HMMA.16816.F32.BF16 R16, R40.reuse, R22, R16 ;  /* 0x000000162810723c */ /* 0x040fe80000041810 */
[C---:B------:R-:W-:Y:S01]  /*14ce0*/  FMUL.FTZ R26, R0.reuse, R162 ;  /* 0x000000a2001a7220 */ /* 0x040fe20000410000 */
[----:B------:R-:W-:Y:S01]  /*14cf0*/  MOV R162, R27 ;  /* 0x0000001b00a27202 */ /* 0x000fe20000000f00 */
[----:B------:R-:W-:Y:S02]  /*14d00*/  FMUL.FTZ R27, R0, R163 ;  /* 0x000000a3001b7220 */ /* 0x000fe40000410000 */
[----:B-1----:R-:W-:Y:S02]  /*14d10*/  FMUL.FTZ R20, R37, R156 ;  /* 0x0000009c25147220 */ /* 0x002fe40000410000 */
[----:B------:R-:W4:Y:S02]  /*14d20*/  LDL.LU R156, [R1+0x1c] ;  /* 0x00001c00019c7983 */ /* 0x000f240000300800 */
[C---:B------:R-:W-:Y:S01]  /*14d30*/  FMUL.FTZ R22, R36.reuse, R158 ;  /* 0x0000009e24167220 */ /* 0x040fe20000410000 */
[----:B------:R-:W-:Y:S01]  /*14d40*/  MOV R158, R64 ;  /* 0x00000040009e7202 */ /* 0x000fe20000000f00 */
[----:B------:R-:W-:Y:S01]  /*14d50*/  FMUL.FTZ R23, R36, R159 ;  /* 0x0000009f24177220 */ /* 0x000fe20000410000 */
[----:B------:R-:W-:Y:S01]  /*14d60*/  MOV R159, R176 ;  /* 0x000000b0009f7202 */ /* 0x000fe20000000f00 */
[----:B------:R-:W-:Y:S02]  /*14d70*/  IMAD.MOV.U32 R157, RZ, RZ, R135 ;  /* 0x000000ffff9d7224 */ /* 0x000fe400078e0087 */
[----:B---3--:R-:W-:Y:S02]  /*14d80*/  FFMA.FTZ R32, R67, c[0x0][0x2d0], -R61 ;  /* 0x0000b40043207a23 */ /* 0x008fe4000001083d */
[C---:B------:R-:W-:Y:S01]  /*14d90*/  FMUL.FTZ R102, R0.reuse, R102 ;  /* 0x0000006600667220 */ /* 0x040fe20000410000 */
[-C--:B------:R-:W-:Y:S01]  /*14da0*/  HMMA.16816.F32.BF16 R20, R40, R28.reuse, R20 ;  /* 0x0000001c2814723c */ /* 0x080fe20000041814 */
[----:B------:R1:W3:Y:S02]  /*14db0*/  MUFU.EX2 R246, R32 ;  /* 0x0000002000f67308 */ /* 0x0002e40000000800 */
[----:B------:R-:W-:Y:S02]  /*14dc0*/  FMUL.FTZ R103, R0, R103 ;  /* 0x0000006700677220 */ /* 0x000fe40000410000 */
[----:B------:R-:W-:Y:S02]  /*14dd0*/  IMAD.MOV.U32 R163, RZ, RZ, R33 ;  /* 0x000000ffffa37224 */ /* 0x000fe400078e0021 */
[----:B------:R-:W-:Y:S01]  /*14de0*/  FMUL.FTZ R33, R2, R169 ;  /* 0x000000a902217220 */ /* 0x000fe20000410000 */
[C---:B------:R-:W-:Y:S04]  /*14df0*/  HMMA.16816.F32.BF16 R24, R44.reuse, R28, R24 ;  /* 0x0000001c2c18723c */ /* 0x040fe80000041818 */
[----:B------:R-:W-:Y:S03]  /*14e00*/  IMAD.MOV.U32 R64, RZ, RZ, R172 ;  /* 0x000000ffff407224 */ /* 0x000fe600078e00ac */
[--C-:B------:R-:W-:Y:S01]  /*14e10*/  FFMA.FTZ R28, R34, c[0x0][0x2d0], -R61.reuse ;  /* 0x0000b400221c7a23 */ /* 0x100fe2000001083d */
[-C--:B------:R-:W-:Y:S03]  /*14e20*/  HMMA.16816.F32.BF16 R100, R44, R30.reuse, R100 ;  /* 0x0000001e2c64723c */ /* 0x080fe60000041864 */
[----:B------:R5:W-:Y:S01]  /*14e30*/  MUFU.EX2 R160, R28 ;  /* 0x0000001c00a07308 */ /* 0x000be20000000800 */
[----:B------:R-:W-:Y:S02]  /*14e40*/  FMUL.FTZ R29, R37, R165 ;  /* 0x000000a5251d7220 */ /* 0x000fe40000410000 */
[----:B------:R-:W-:Y:S02]  /*14e50*/  FMUL.FTZ R34, R0, R170 ;  /* 0x000000aa00227220 */ /* 0x000fe40000410000 */
[C---:B------:R-:W-:Y:S04]  /*14e60*/  HMMA.16816.F32.BF16 R104, R40.reuse, R30, R104 ;  /* 0x0000001e2868723c */ /* 0x040fe80000041868 */
[----:B-1----:R-:W-:Y:S02]  /*14e70*/  FMUL.FTZ R32, R2, R168 ;  /* 0x000000a802207220 */ /* 0x002fe40000410000 */
[----:B------:R-:W-:Y:S02]  /*14e80*/  IMAD.MOV.U32 R144, RZ, RZ, R64 ;  /* 0x000000ffff907224 */ /* 0x000fe400078e0040 */
[C---:B------:R-:W-:Y:S04]  /*14e90*/  FMUL.FTZ R30, R36.reuse, R166 ;  /* 0x000000a6241e7220 */ /* 0x040fe80000410000 */
[----:B------:R-:W-:Y:S02]  /*14ea0*/  FMUL.FTZ R31, R36, R167 ;  /* 0x000000a7241f7220 */ /* 0x000fe40000410000 */
[----:B-----5:R-:W-:Y:S02]  /*14eb0*/  FFMA.FTZ R28, R35, c[0x0][0x2d0], -R61 ;  /* 0x0000b400231c7a23 */ /* 0x020fe4000001083d */
[----:B------:R-:W-:Y:S02]  /*14ec0*/  FMUL.FTZ R35, R0, R171 ;  /* 0x000000ab00237220 */ /* 0x000fe40000410000 */
[----:B------:R1:W-:Y:S02]  /*14ed0*/  MUFU.EX2 R248, R28 ;  /* 0x0000001c00f87308 */ /* 0x0003e40000000800 */
[----:B-1----:R-:W-:Y:S07]  /*14ee0*/  FMUL.FTZ R28, R37, R164 ;  /* 0x000000a4251c7220 */ /* 0x002fee0000410000 */
[-C--:B------:R-:W-:Y:S08]  /*14ef0*/  HMMA.16816.F32.BF16 R28, R40, R48.reuse, R28 ;  /* 0x00000030281c723c */ /* 0x080ff0000004181c */
[C---:B------:R-:W-:Y:S07]  /*14f00*/  HMMA.16816.F32.BF16 R108, R44.reuse, R48, R108 ;  /* 0x000000302c6c723c */ /* 0x040fee000004186c */
[--C-:B------:R-:W-:Y:S01]  /*14f10*/  FFMA.FTZ R48, R190, c[0x0][0x2d0], -R39.reuse ;  /* 0x0000b400be307a23 */ /* 0x100fe20000010827 */
[-C--:B------:R-:W-:Y:S03]  /*14f20*/  HMMA.16816.F32.BF16 R32, R44, R50.reuse, R32 ;  /* 0x000000322c20723c */ /* 0x080fe60000041820 */
[----:B------:R1:W-:Y:S05]  /*14f30*/  MUFU.EX2 R245, R48 ;  /* 0x0000003000f57308 */ /* 0x0003ea0000000800 */
[C---:B------:R-:W-:Y:S08]  /*14f40*/  HMMA.16816.F32.BF16 R112, R40.reuse, R50, R112 ;  /* 0x000000322870723c */ /* 0x040ff00000041870 */
[-C--:B--2---:R-:W-:Y:S08]  /*14f50*/  HMMA.16816.F32.BF16 R116, R40, R52.reuse, R116 ;  /* 0x000000342874723c */ /* 0x084ff00000041874 */
[C---:B------:R-:W-:Y:S04]  /*14f60*/  HMMA.16816.F32.BF16 R120, R44.reuse, R52, R120 ;  /* 0x000000342c78723c */ /* 0x040fe80000041878 */
[--C-:B-1----:R-:W-:Y:S02]  /*14f70*/  FFMA.FTZ R48, R56, c[0x0][0x2d0], -R62.reuse ;  /* 0x0000b40038307a23 */ /* 0x102fe4000001083e */
[--C-:B------:R-:W-:Y:S02]  /*14f80*/  FFMA.FTZ R56, R66, c[0x0][0x2d0], -R62.reuse ;  /* 0x0000b40042387a23 */ /* 0x100fe4000001083e */
[----:B------:R1:W-:Y:S01]  /*14f90*/  MUFU.EX2 R68, R48 ;  /* 0x0000003000447308 */ /* 0x0003e20000000800 */
[-C--:B------:R-:W-:Y:S03]  /*14fa0*/  HMMA.16816.F32.BF16 R124, R44, R54.reuse, R124 ;  /* 0x000000362c7c723c */ /* 0x080fe6000004187c */
[--C-:B------:R-:W-:Y:S04]  /*14fb0*/  FFMA.FTZ R52, R70, c[0x0][0x2d0], -R62.reuse ;  /* 0x0000b40046347a23 */ /* 0x100fe8000001083e */
[--C-:B------:R-:W-:Y:S01]  /*14fc0*/  FFMA.FTZ R44, R191, c[0x0][0x2d0], -R39.reuse ;  /* 0x0000b400bf2c7a23 */ /* 0x100fe20000010827 */
[----:B------:R-:W-:Y:S01]  /*14fd0*/  HMMA.16816.F32.BF16 R128, R40, R54, R128 ;  /* 0x000000362880723c */ /* 0x000fe20000041880 */
[----:B------:R2:W-:Y:S03]  /*14fe0*/  MUFU.EX2 R189, R56 ;  /* 0x0000003800bd7308 */ /* 0x0005e60000000800 */
[----:B---3--:R-:W-:Y:S02]  /*14ff0*/  F2FP.BF16.PACK_AB R46, R246, R247 ;  /* 0x000000f7f62e723e */ /* 0x008fe400000010ff */
[----:B------:R-:W-:Y:S02]  /*15000*/  MOV R191, R144 ;  /* 0x0000009000bf7202 */ /* 0x000fe40000000f00 */
[----:B------:R-:W-:Y:S02]  /*15010*/  F2FP.BF16.PACK_AB R40, R142, R162 ;  /* 0x000000a28e28723e */ /* 0x000fe400000010ff */
[----:B------:R-:W-:Y:S01]  /*15020*/  ISETP.GT.AND P0, PT, R229, R191, PT ;  /* 0x000000bfe500720c */ /* 0x000fe20003f04270 */
[----:B------:R3:W-:Y:S01]  /*15030*/  MUFU.EX2 R187, R44 ;  /* 0x0000002c00bb7308 */ /* 0x0007e20000000800 */
[----:B------:R-:W-:Y:S02]  /*15040*/  F2FP.BF16.PACK_AB R41, R141, R161 ;  /* 0x000000a18d29723e */ /* 0x000fe400000010ff */
[----:B------:R-:W-:Y:S01]  /*15050*/  F2FP.BF16.PACK_AB R42, R251, R252 ;  /* 0x000000fcfb2a723e */ /* 0x000fe200000010ff */
[----:B-1----:R-:W-:Y:S01]  /*15060*/  FFMA.FTZ R48, R57, c[0x0][0x2d0], -R62 ;  /* 0x0000b40039307a23 */ /* 0x002fe2000001083e */
[----:B------:R-:W-:Y:S05]  /*15070*/  F2FP.BF16.PACK_AB R43, R249, R250 ;  /* 0x000000faf92b723e */ /* 0x000fea00000010ff */
[----:B------:R1:W5:Y:S01]  /*15080*/  MUFU.EX2 R190, R48 ;  /* 0x0000003000be7308 */ /* 0x0003620000000800 */
[--C-:B--2---:R-:W-:Y:S09]  /*15090*/  FFMA.FTZ R56, R84, c[0x0][0x2d0], -R60.reuse ;  /* 0x0000b40054387a23 */ /* 0x104ff2000001083c */
[----:B------:R2:W2:Y:S01]  /*150a0*/  MUFU.EX2 R188, R52 ;  /* 0x0000003400bc7308 */ /* 0x0004a20000000800 */
[----:B---3--:R-:W-:Y:S09]  /*150b0*/  FFMA.FTZ R44, R81, c[0x0][0x2d0], -R60 ;  /* 0x0000b400512c7a23 */ /* 0x008ff2000001083c */
[----:B------:R3:W-:Y:S01]  /*150c0*/  MUFU.EX2 R167, R44 ;  /* 0x0000002c00a77308 */ /* 0x0007e20000000800 */
[----:B-1----:R-:W1:Y:S01]  /*150d0*/  LDSM.16.MT88.4 R48, [R213+0x900] ;  /* 0x00090000d530783b */ /* 0x002e620000004200 */
[----:B-----5:R-:W-:Y:S08]  /*150e0*/  F2FP.BF16.PACK_AB R45, R190, R68 ;  /* 0x00000044be2d723e */ /* 0x020ff000000010ff */
[----:B------:R5:W-:Y:S01]  /*150f0*/  MUFU.EX2 R166, R56 ;  /* 0x0000003800a67308 */ /* 0x000be20000000800 */
[----:B--2---:R-:W2:Y:S01]  /*15100*/  LDSM.16.MT88.4 R52, [R216+0x900] ;  /* 0x00090000d834783b */ /* 0x004ea20000004200 */
[----:B------:R-:W-:Y:S02]  /*15110*/  F2FP.BF16.PACK_AB R47, R188, R189 ;  /* 0x000000bdbc2f723e */ /* 0x000fe400000010ff */
[----:B---3--:R-:W-:Y:S05]  /*15120*/  F2FP.BF16.PACK_AB R44, R248, R160 ;  /* 0x000000a0f82c723e */ /* 0x008fea00000010ff */
[----:B-----5:R-:W3:Y:S01]  /*15130*/  LDSM.16.MT88.4 R56, [R214+0x900] ;  /* 0x00090000d638783b */ /* 0x020ee20000004200 */
[-C--:B-1----:R-:W-:Y:S08]  /*15140*/  HMMA.16816.F32.BF16 R4, R40, R48.reuse, R4 ;  /* 0x000000302804723c */ /* 0x082ff00000041804 */
[C---:B------:R-:W-:Y:S07]  /*15150*/  HMMA.16816.F32.BF16 R8, R44.reuse, R48, R8 ;  /* 0x000000302c08723c */ /* 0x040fee0000041808 */
[--C-:B------:R-:W-:Y:S01]  /*15160*/  FFMA.FTZ R48, R192, c[0x0][0x2d0], -R39.reuse ;  /* 0x0000b400c0307a23 */ /* 0x100fe20000010827 */
[-C--:B------:R-:W-:Y:S03]  /*15170*/  HMMA.16816.F32.BF16 R12, R44, R50.reuse, R12 ;  /* 0x000000322c0c723c */ /* 0x080fe6000004180c */
[----:B------:R1:W-:Y:S01]  /*15180*/  MUFU.EX2 R186, R48 ;  /* 0x0000003000ba7308 */ /* 0x0003e20000000800 */
[----:B------:R-:W-:Y:S04]  /*15190*/  IMAD.MOV.U32 R192, RZ, RZ, R140 ;  /* 0x000000ffffc07224 */ /* 0x000fe800078e008c */
[C---:B------:R-:W-:Y:S08]  /*151a0*/  HMMA.16816.F32.BF16 R16, R40.reuse, R50, R16 ;  /* 0x000000322810723c */ /* 0x040ff00000041810 */
[-C--:B--2---:R-:W-:Y:S08]  /*151b0*/  HMMA.16816.F32.BF16 R20, R40, R52.reuse, R20 ;  /* 0x000000342814723c */ /* 0x084ff00000041814 */
[C---:B------:R-:W-:Y:S04]  /*151c0*/  HMMA.16816.F32.BF16 R24, R44.reuse, R52, R24 ;  /* 0x000000342c18723c */ /* 0x040fe80000041818 */
[----:B-1----:R-:W-:Y:S01]  /*151d0*/  FFMA.FTZ R48, R193, c[0x0][0x2d0], -R39 ;  /* 0x0000b400c1307a23 */ /* 0x002fe20000010827 */
[----:B------:R-:W-:Y:S02]  /*151e0*/  MOV R193, R141 ;  /* 0x0000008d00c17202 */ /* 0x000fe40000000f00 */
[--C-:B------:R-:W-:Y:S01]  /*151f0*/  FFMA.FTZ R52, R83, c[0x0][0x2d0], -R61.reuse ;  /* 0x0000b40053347a23 */ /* 0x100fe2000001083d */
[-C--:B------:R-:W-:Y:S01]  /*15200*/  HMMA.16816.F32.BF16 R100, R44, R54.reuse, R100 ;  /* 0x000000362c64723c */ /* 0x080fe20000041864 */
[----:B------:R1:W-:Y:S07]  /*15210*/  MUFU.EX2 R185, R48 ;  /* 0x0000003000b97308 */ /* 0x0003ee0000000800 */
[C---:B------:R-:W-:Y:S03]  /*15220*/  HMMA.16816.F32.BF16 R104, R40.reuse, R54, R104 ;  /* 0x000000362868723c */ /* 0x040fe60000041868 */
[----:B------:R2:W-:Y:S05]  /*15230*/  MUFU.EX2 R164, R52 ;  /* 0x0000003400a47308 */ /* 0x0005ea0000000800 */
[-C--:B---3--:R-:W-:Y:S08]  /*15240*/  HMMA.16816.F32.BF16 R28, R40, R56.reuse, R28 ;  /* 0x00000038281c723c */ /* 0x088ff0000004181c */
[C---:B------:R-:W-:Y:S04]  /*15250*/  HMMA.16816.F32.BF16 R108, R44.reuse, R56, R108 ;  /* 0x000000382c6c723c */ /* 0x040fe8000004186c */
[----:B-1----:R-:W-:Y:S03]  /*15260*/  FFMA.FTZ R48, R96, c[0x0][0x2d0], -R60 ;  /* 0x0000b40060307a23 */ /* 0x002fe6000001083c */
[----:B------:R-:W-:Y:S01]  /*15270*/  FFMA.FTZ R56, R72, c[0x0][0x2d0], -R62 ;  /* 0x0000b40048387a23 */ /* 0x000fe2000001083e */
[----:B------:R1:W-:Y:S01]  /*15280*/  MUFU.EX2 R184, R48 ;  /* 0x0000003000b87308 */ /* 0x0003e20000000800 */
[-C--:B------:R-:W-:Y:S03]  /*15290*/  HMMA.16816.F32.BF16 R32, R44, R58.reuse, R32 ;  /* 0x0000003a2c20723c */ /* 0x080fe60000041820 */
[--C-:B--2---:R-:W-:Y:S05]  /*152a0*/  FFMA.FTZ R52, R85, c[0x0][0x2d0], -R61.reuse ;  /* 0x0000b40055347a23 */ /* 0x104fea000001083d */
[C---:B------:R-:W-:Y:S01]  /*152b0*/  HMMA.16816.F32.BF16 R112, R40.reuse, R58, R112 ;  /* 0x0000003a2870723c */ /* 0x040fe20000041870 */
[----:B------:R2:W-:Y:S10]  /*152c0*/  MUFU.EX2 R182, R52 ;  /* 0x0000003400b67308 */ /* 0x0005f40000000800 */
[----:B------:R3:W-:Y:S01]  /*152d0*/  MUFU.EX2 R178, R56 ;  /* 0x0000003800b27308 */ /* 0x0007e20000000800 */
[----:B-1----:R-:W-:Y:S09]  /*152e0*/  FFMA.FTZ R48, R97, c[0x0][0x2d0], -R60 ;  /* 0x0000b40061307a23 */ /* 0x002ff2000001083c */
[----:B------:R1:W-:Y:S01]  /*152f0*/  MUFU.EX2 R183, R48 ;  /* 0x0000003000b77308 */ /* 0x0003e20000000800 */
[--C-:B--2---:R-:W-:Y:S09]  /*15300*/  FFMA.FTZ R52, R86, c[0x0][0x2d0], -R61.reuse ;  /* 0x0000b40056347a23 */ /* 0x104ff2000001083d */
[----:B------:R2:W5:Y:S01]  /*15310*/  MUFU.EX2 R181, R52 ;  /* 0x0000003400b57308 */ /* 0x0005620000000800 */
[----:B---3--:R-:W-:Y:S09]  /*15320*/  FFMA.FTZ R56, R73, c[0x0][0x2d0], -R62 ;  /* 0x0000b40049387a23 */ /* 0x008ff2000001083e */
[----:B------:R3:W-:Y:S01]  /*15330*/  MUFU.EX2 R171, R56 ;  /* 0x0000003800ab7308 */ /* 0x0007e20000000800 */
[----:B-1----:R-:W-:Y:S09]  /*15340*/  FFMA.FTZ R48, R82, c[0x0][0x2d0], -R61 ;  /* 0x0000b40052307a23 */ /* 0x002ff2000001083d */
[----:B------:R1:W-:Y:S01]  /*15350*/  MUFU.EX2 R165, R48 ;  /* 0x0000003000a57308 */ /* 0x0003e20000000800 */
[--C-:B--2---:R-:W-:Y:S01]  /*15360*/  FFMA.FTZ R52, R194, c[0x0][0x2d0], -R39.reuse ;  /* 0x0000b400c2347a23 */ /* 0x104fe20000010827 */
[----:B------:R-:W-:Y:S08]  /*15370*/  MOV R194, R142 ;  /* 0x0000008e00c27202 */ /* 0x000ff00000000f00 */
[----:B------:R2:W-:Y:S01]  /*15380*/  MUFU.EX2 R180, R52 ;  /* 0x0000003400b47308 */ /* 0x0005e20000000800 */
[----:B---3--:R-:W-:Y:S01]  /*15390*/  FFMA.FTZ R56, R196, c[0x0][0x2d0], -R60 ;  /* 0x0000b400c4387a23 */ /* 0x008fe2000001083c */
[----:B------:R-:W-:Y:S08]  /*153a0*/  MOV R196, R137 ;  /* 0x0000008900c47202 */ /* 0x000ff00000000f00 */
[----:B------:R3:W-:Y:S01]  /*153b0*/  MUFU.EX2 R168, R56 ;  /* 0x0000003800a87308 */ /* 0x0007e20000000800 */
[----:B-1----:R-:W1:Y:S01]  /*153c0*/  LDSM.16.MT88.4 R48, [R215+0x900] ;  /* 0x00090000d730783b */ /* 0x002e620000004200 */
[--C-:B--2---:R-:W-:Y:S08]  /*153d0*/  FFMA.FTZ R52, R71, c[0x0][0x2d0], -R62.reuse ;  /* 0x0000b40047347a23 */ /* 0x104ff0000001083e */
[----:B------:R2:W1:Y:S01]  /*153e0*/  MUFU.EX2 R179, R52 ;  /* 0x0000003400b37308 */ /* 0x0004620000000800 */
[----:B---3--:R-:W-:Y:S08]  /*153f0*/  LDSM.16.MT88.4 R56, [R214+0x1100] ;  /* 0x00110000d638783b */ /* 0x008ff00000004200 */
[----:B--2---:R-:W2:Y:S01]  /*15400*/  LDSM.16.MT88.4 R52, [R213+0x1100] ;  /* 0x00110000d534783b */ /* 0x004ea20000004200 */
[-C--:B-1----:R-:W-:Y:S08]  /*15410*/  HMMA.16816.F32.BF16 R116, R40, R48.reuse, R116 ;  /* 0x000000302874723c */ /* 0x082ff00000041874 */
[C---:B------:R-:W-:Y:S07]  /*15420*/  HMMA.16816.F32.BF16 R120, R44.reuse, R48, R120 ;  /* 0x000000302c78723c */ /* 0x040fee0000041878 */
[----:B------:R-:W-:Y:S01]  /*15430*/  FFMA.FTZ R48, R76, c[0x0][0x2d0], -R62 ;  /* 0x0000b4004c307a23 */ /* 0x000fe2000001083e */
[-C--:B------:R-:W-:Y:S03]  /*15440*/  HMMA.16816.F32.BF16 R124, R44, R50.reuse, R124 ;  /* 0x000000322c7c723c */ /* 0x080fe6000004187c */
[----:B------:R1:W3:Y:S04]  /*15450*/  MUFU.EX2 R177, R48 ;  /* 0x0000003000b17308 */ /* 0x0002e80000000800 */
[----:B------:R-:W-:Y:S01]  /*15460*/  FFMA.FTZ R44, R197, c[0x0][0x2d0], -R39 ;  /* 0x0000b400c52c7a23 */ /* 0x000fe20000010827 */
[----:B------:R-:W-:Y:S04]  /*15470*/  HMMA.16816.F32.BF16 R128, R40, R50, R128 ;  /* 0x000000322880723c */ /* 0x000fe80000041880 */
[----:B-----5:R-:W-:Y:S01]  /*15480*/  F2FP.BF16.PACK_AB R46, R181, R182 ;  /* 0x000000b6b52e723e */ /* 0x020fe200000010ff */
[----:B------:R5:W-:Y:S01]  /*15490*/  MUFU.EX2 R170, R44 ;  /* 0x0000002c00aa7308 */ /* 0x000be20000000800 */
[----:B------:R-:W-:Y:S01]  /*154a0*/  F2FP.BF16.PACK_AB R45, R178, R179 ;  /* 0x000000b3b22d723e */ /* 0x000fe200000010ff */
[----:B------:R-:W-:Y:S01]  /*154b0*/  IMAD.MOV.U32 R197, RZ, RZ, R143 ;  /* 0x000000ffffc57224 */ /* 0x000fe200078e008f */
[----:B------:R-:W-:Y:S04]  /*154c0*/  F2FP.BF16.PACK_AB R40, R187, R245 ;  /* 0x000000f5bb28723e */ /* 0x000fe800000010ff */
[----:B------:R-:W-:Y:S02]  /*154d0*/  F2FP.BF16.PACK_AB R41, R166, R167 ;  /* 0x000000a7a629723e */ /* 0x000fe400000010ff */
[----:B------:R-:W-:Y:S02]  /*154e0*/  F2FP.BF16.PACK_AB R42, R185, R186 ;  /* 0x000000bab92a723e */ /* 0x000fe400000010ff */
[----:B------:R-:W-:Y:S01]  /*154f0*/  F2FP.BF16.PACK_AB R43, R183, R184 ;  /* 0x000000b8b72b723e */ /* 0x000fe200000010ff */
[----:B-1----:R-:W1:Y:S01]  /*15500*/  LDSM.16.MT88.4 R48, [R216+0x1100] ;  /* 0x00110000d830783b */ /* 0x002e620000004200 */
[----:B---3--:R-:W-:Y:S05]  /*15510*/  F2FP.BF16.PACK_AB R47, R177, R171 ;  /* 0x000000abb12f723e */ /* 0x008fea00000010ff */
[-C--:B--2---:R-:W-:Y:S03]  /*15520*/  HMMA.16816.F32.BF16 R4, R40, R52.reuse, R4 ;  /* 0x000000342804723c */ /* 0x084fe60000041804 */
[----:B-----5:R-:W-:Y:S02]  /*15530*/  FFMA.FTZ R44, R195, c[0x0][0x2d0], -R60 ;  /* 0x0000b400c32c7a23 */ /* 0x020fe4000001083c */
[----:B------:R-:W-:Y:S02]  /*15540*/  IMAD.MOV.U32 R195, RZ, RZ, R138 ;  /* 0x000000ffffc37224 */ /* 0x000fe400078e008a */
[----:B------:R2:W-:Y:S02]  /*15550*/  MUFU.EX2 R169, R44 ;  /* 0x0000002c00a97308 */ /* 0x0005e40000000800 */
[----:B--2---:R-:W-:Y:S07]  /*15560*/  F2FP.BF16.PACK_AB R44, R164, R165 ;  /* 0x000000a5a42c723e */ /* 0x004fee00000010ff */
[C---:B------:R-:W-:Y:S07]  /*15570*/  HMMA.16816.F32.BF16 R8, R44.reuse, R52, R8 ;  /* 0x000000342c08723c */ /* 0x040fee0000041808 */
[--C-:B------:R-:W-:Y:S01]  /*15580*/  FFMA.FTZ R52, R202, c[0x0][0x2d0], -R39.reuse ;  /* 0x0000b400ca347a23 */ /* 0x100fe20000010827 */
[-C--:B------:R-:W-:Y:S03]  /*15590*/  HMMA.16816.F32.BF16 R12, R44, R54.reuse, R12 ;  /* 0x000000362c0c723c */ /* 0x080fe6000004180c */
[----:B------:R2:W-:Y:S01]  /*155a0*/  MUFU.EX2 R176, R52 ;  /* 0x0000003400b07308 */ /* 0x0005e20000000800 */
[----:B------:R-:W-:Y:S04]  /*155b0*/  MOV R202, R136 ;  /* 0x0000008800ca7202 */ /* 0x000fe80000000f00 */
[C---:B------:R-:W-:Y:S08]  /*155c0*/  HMMA.16816.F32.BF16 R16, R40.reuse, R54, R16 ;  /* 0x000000362810723c */ /* 0x040ff00000041810 */
[-C--:B-1----:R-:W-:Y:S08]  /*155d0*/  HMMA.16816.F32.BF16 R20, R40, R48.reuse, R20 ;  /* 0x000000302814723c */ /* 0x082ff00000041814 */
[C---:B------:R-:W-:Y:S04]  /*155e0*/  HMMA.16816.F32.BF16 R24, R44.reuse, R48, R24 ;  /* 0x000000302c18723c */ /* 0x040fe80000041818 */
[----:B--2---:R-:W-:Y:S02]  /*155f0*/  FFMA.FTZ R52, R203, c[0x0][0x2d0], -R39 ;  /* 0x0000b400cb347a23 */ /* 0x004fe40000010827 */
[----:B------:R-:W-:Y:S02]  /*15600*/  IMAD.MOV.U32 R203, RZ, RZ, R175 ;  /* 0x000000ffffcb7224 */ /* 0x000fe400078e00af */
[-C--:B------:R-:W-:Y:S01]  /*15610*/  HMMA.16816.F32.BF16 R100, R44, R50.reuse, R100 ;  /* 0x000000322c64723c */ /* 0x080fe20000041864 */
[----:B------:R1:W-:Y:S03]  /*15620*/  MUFU.EX2 R175, R52 ;  /* 0x0000003400af7308 */ /* 0x0003e60000000800 */
[--C-:B------:R-:W-:Y:S04]  /*15630*/  FFMA.FTZ R48, R98, c[0x0][0x2d0], -R61.reuse ;  /* 0x0000b40062307a23 */ /* 0x100fe8000001083d */
        /* <DEDUP_REMOVED lines=9> */
[--C-:B--2---:R-:W-:Y:S04]  /*156d0*/  FFMA.FTZ R48, R99, c[0x0][0x2d0], -R61.reuse ;  /* 0x0000b40063307a23 */ /* 0x104fe8000001083d */
[C---:B------:R-:W-:Y:S03]  /*156e0*/  HMMA.16816.F32.BF16 R112, R40.reuse, R58, R112 ;  /* 0x0000003a2870723c */ /* 0x040fe60000041870 */
[----:B------:R2:W-:Y:S10]  /*156f0*/  MUFU.EX2 R172, R48 ;  /* 0x0000003000ac7308 */ /* 0x0005f40000000800 */
[----:B------:R3:W-:Y:S01]  /*15700*/  MUFU.EX2 R99, R56 ;  /* 0x0000003800637308 */ /* 0x0007e20000000800 */
[----:B-1----:R-:W-:Y:S01]  /*15710*/  FFMA.FTZ R52, R201, c[0x0][0x2d0], -R60 ;  /* 0x0000b400c9347a23 */ /* 0x002fe2000001083c */
[----:B------:R-:W-:Y:S08]  /*15720*/  MOV R201, R174 ;  /* 0x000000ae00c97202 */ /* 0x000ff00000000f00 */
[----:B------:R1:W-:Y:S01]  /*15730*/  MUFU.EX2 R174, R52 ;  /* 0x0000003400ae7308 */ /* 0x0003e20000000800 */
[--C-:B--2---:R-:W-:Y:S02]  /*15740*/  FFMA.FTZ R48, R198, c[0x0][0x2d0], -R61.reuse ;  /* 0x0000b400c6307a23 */ /* 0x104fe4000001083d */
[----:B------:R-:W2:Y:S07]  /*15750*/  LDL.LU R198, [R1+0x18] ;  /* 0x0000180001c67983 */ /* 0x000eae0000300800 */
[----:B------:R5:W-:Y:S01]  /*15760*/  MUFU.EX2 R137, R48 ;  /* 0x0000003000897308 */ /* 0x000be20000000800 */
[----:B---3--:R-:W-:Y:S09]  /*15770*/  FFMA.FTZ R56, R88, c[0x0][0x2d0], -R62 ;  /* 0x0000b40058387a23 */ /* 0x008ff2000001083e */
[----:B------:R3:W-:Y:S01]  /*15780*/  MUFU.EX2 R98, R56 ;  /* 0x0000003800627308 */ /* 0x0007e20000000800 */
[----:B-1----:R-:W1:Y:S01]  /*15790*/  LDSM.16.MT88.4 R52, [R215+0x1100] ;  /* 0x00110000d734783b */ /* 0x002e620000004200 */
[----:B-----5:R-:W-:Y:S01]  /*157a0*/  FFMA.FTZ R48, R199, c[0x0][0x2d0], -R61 ;  /* 0x0000b400c7307a23 */ /* 0x020fe2000001083d */
[----:B------:R-:W-:Y:S07]  /*157b0*/  MOV R199, R139 ;  /* 0x0000008b00c77202 */ /* 0x000fee0000000f00 */
[----:B------:R5:W1:Y:S01]  /*157c0*/  MUFU.EX2 R139, R48 ;  /* 0x00000030008b7308 */ /* 0x000a620000000800 */
[----:B---3--:R-:W-:Y:S09]  /*157d0*/  FFMA.FTZ R56, R206, c[0x0][0x2d0], -R60 ;  /* 0x0000b400ce387a23 */ /* 0x008ff2000001083c */
[----:B------:R3:W-:Y:S01]  /*157e0*/  MUFU.EX2 R96, R56 ;  /* 0x0000003800607308 */ /* 0x0007e20000000800 */
[--C-:B-----5:R-:W-:Y:S01]  /*157f0*/  FFMA.FTZ R48, R204, c[0x0][0x2d0], -R39.reuse ;  /* 0x0000b400cc307a23 */ /* 0x120fe20000010827 */
[-C--:B-1----:R-:W-:Y:S01]  /*15800*/  HMMA.16816.F32.BF16 R116, R40, R52.reuse, R116 ;  /* 0x000000342874723c */ /* 0x082fe20000041874 */
[----:B------:R-:W5:Y:S07]  /*15810*/  LDL.LU R204, [R1+0x14] ;  /* 0x0000140001cc7983 */ /* 0x000f6e0000300800 */
[----:B------:R1:W-:Y:S01]  /*15820*/  MUFU.EX2 R136, R48 ;  /* 0x0000003000887308 */ /* 0x0003e20000000800 */
[----:B------:R-:W4:Y:S01]  /*15830*/  LDL.LU R145, [R1+0x10] ;  /* 0x0000100001917983 */ /* 0x000f220000300800 */
[C---:B------:R-:W-:Y:S03]  /*15840*/  HMMA.16816.F32.BF16 R120, R44.reuse, R52, R120 ;  /* 0x000000342c78723c */ /* 0x040fe60000041878 */
[----:B---3--:R-:W-:Y:S04]  /*15850*/  LDSM.16.MT88.4 R56, [R214+0x1900] ;  /* 0x00190000d638783b */ /* 0x008fe80000004200 */
[--C-:B------:R-:W-:Y:S01]  /*15860*/  FFMA.FTZ R52, R63, c[0x0][0x2d0], -R62.reuse ;  /* 0x0000b4003f347a23 */ /* 0x100fe2000001083e */
[-C--:B------:R-:W-:Y:S03]  /*15870*/  HMMA.16816.F32.BF16 R124, R44, R54.reuse, R124 ;  /* 0x000000362c7c723c */ /* 0x080fe6000004187c */
[----:B------:R3:W3:Y:S04]  /*15880*/  MUFU.EX2 R67, R52 ;  /* 0x0000003400437308 */ /* 0x0006e80000000800 */
[--C-:B------:R-:W-:Y:S01]  /*15890*/  FFMA.FTZ R44, R209, c[0x0][0x2d0], -R39.reuse ;  /* 0x0000b400d12c7a23 */ /* 0x100fe20000010827 */
[----:B------:R-:W-:Y:S04]  /*158a0*/  HMMA.16816.F32.BF16 R128, R40, R54, R128 ;  /* 0x000000362880723c */ /* 0x000fe80000041880 */
[----:B-1----:R-:W-:Y:S01]  /*158b0*/  FFMA.FTZ R48, R77, c[0x0][0x2d0], -R62 ;  /* 0x0000b4004d307a23 */ /* 0x002fe2000001083e */
[----:B------:R1:W-:Y:S01]  /*158c0*/  MUFU.EX2 R97, R44 ;  /* 0x0000002c00617308 */ /* 0x0003e20000000800 */
[----:B------:R-:W-:Y:S02]  /*158d0*/  F2FP.BF16.PACK_AB R46, R139, R137 ;  /* 0x000000898b2e723e */ /* 0x000fe400000010ff */
[----:B------:R-:W-:Y:S04]  /*158e0*/  F2FP.BF16.PACK_AB R40, R170, R180 ;  /* 0x000000b4aa28723e */ /* 0x000fe800000010ff */
[----:B------:R-:W-:Y:S02]  /*158f0*/  F2FP.BF16.PACK_AB R41, R168, R169 ;  /* 0x000000a9a829723e */ /* 0x000fe400000010ff */
[----:B------:R-:W-:Y:S01]  /*15900*/  F2FP.BF16.PACK_AB R42, R175, R176 ;  /* 0x000000b0af2a723e */ /* 0x000fe200000010ff */
[----:B------:R1:W1:Y:S01]  /*15910*/  MUFU.EX2 R135, R48 ;  /* 0x0000003000877308 */ /* 0x0002620000000800 */
[----:B------:R-:W-:Y:S02]  /*15920*/  F2FP.BF16.PACK_AB R43, R174, R173 ;  /* 0x000000adae2b723e */ /* 0x000fe400000010ff */
[----:B------:R-:W-:Y:S01]  /*15930*/  MOV R209, R65 ;  /* 0x0000004100d17202 */ /* 0x000fe20000000f00 */
[----:B---3--:R-:W-:Y:S01]  /*15940*/  LDSM.16.MT88.4 R52, [R216+0x1900] ;  /* 0x00190000d834783b */ /* 0x008fe20000004200 */
[----:B------:R-:W-:Y:S01]  /*15950*/  F2FP.BF16.PACK_AB R47, R67, R98 ;  /* 0x00000062432f723e */ /* 0x000fe200000010ff */
[--C-:B-1----:R-:W-:Y:S04]  /*15960*/  FFMA.FTZ R44, R205, c[0x0][0x2d0], -R60.reuse ;  /* 0x0000b400cd2c7a23 */ /* 0x102fe8000001083c */
[----:B------:R1:W-:Y:S02]  /*15970*/  MUFU.EX2 R88, R44 ;  /* 0x0000002c00587308 */ /* 0x0003e40000000800 */
[----:B------:R-:W3:Y:S01]  /*15980*/  LDSM.16.MT88.4 R48, [R213+0x1900] ;  /* 0x00190000d530783b */ /* 0x000ee20000004200 */
[----:B------:R-:W-:Y:S02]  /*15990*/  F2FP.BF16.PACK_AB R45, R99, R135 ;  /* 0x00000087632d723e */ /* 0x000fe400000010ff */
[----:B-1----:R-:W-:Y:S01]  /*159a0*/  F2FP.BF16.PACK_AB R44, R172, R138 ;  /* 0x0000008aac2c723e */ /* 0x002fe200000010ff */
[-C--:B---3--:R-:W-:Y:S08]  /*159b0*/  HMMA.16816.F32.BF16 R4, R40, R48.reuse, R4 ;  /* 0x000000302804723c */ /* 0x088ff00000041804 */
        /* <DEDUP_REMOVED lines=19> */
[--C-:B---3--:R-:W-:Y:S04]  /*15af0*/  FFMA.FTZ R52, R210, c[0x0][0x2d0], -R61.reuse ;  /* 0x0000b400d2347a23 */ /* 0x108fe8000001083d */
[C---:B------:R-:W-:Y:S03]  /*15b00*/  HMMA.16816.F32.BF16 R112, R40.reuse, R58, R112 ;  /* 0x0000003a2870723c */ /* 0x040fe60000041870 */
[----:B------:R3:W-:Y:S10]  /*15b10*/  MUFU.EX2 R83, R52 ;  /* 0x0000003400537308 */ /* 0x0007f40000000800 */
[----:B------:R3:W-:Y:S01]  /*15b20*/  MUFU.EX2 R65, R56 ;  /* 0x0000003800417308 */ /* 0x0007e20000000800 */
[----:B-1----:R-:W-:Y:S09]  /*15b30*/  FFMA.FTZ R48, R232, c[0x0][0x2d0], -R60 ;  /* 0x0000b400e8307a23 */ /* 0x002ff2000001083c */
[----:B------:R1:W-:Y:S01]  /*15b40*/  MUFU.EX2 R86, R48 ;  /* 0x0000003000567308 */ /* 0x0003e20000000800 */
[--C-:B---3--:R-:W-:Y:S09]  /*15b50*/  FFMA.FTZ R52, R211, c[0x0][0x2d0], -R61.reuse ;  /* 0x0000b400d3347a23 */ /* 0x108ff2000001083d */
[----:B------:R3:W3:Y:S01]  /*15b60*/  MUFU.EX2 R81, R52 ;  /* 0x0000003400517308 */ /* 0x0006e20000000800 */
[----:B------:R-:W-:Y:S09]  /*15b70*/  FFMA.FTZ R56, R78, c[0x0][0x2d0], -R62 ;  /* 0x0000b4004e387a23 */ /* 0x000ff2000001083e */
[----:B------:R3:W-:Y:S01]  /*15b80*/  MUFU.EX2 R64, R56 ;  /* 0x0000003800407308 */ /* 0x0007e20000000800 */
[----:B-1----:R-:W-:Y:S02]  /*15b90*/  FFMA.FTZ R48, R207, c[0x0][0x2d0], -R61 ;  /* 0x0000b400cf307a23 */ /* 0x002fe4000001083d */
[----:B--2---:R-:W-:Y:S07]  /*15ba0*/  FFMA.FTZ R2, R2, R198, R199 ;  /* 0x000000c602027223 */ /* 0x004fee00000100c7 */
[----:B------:R1:W-:Y:S01]  /*15bb0*/  MUFU.EX2 R82, R48 ;  /* 0x0000003000527308 */ /* 0x0003e20000000800 */
[----:B------:R-:W-:Y:S02]  /*15bc0*/  FADD.FTZ R2, R203, R2 ;  /* 0x00000002cb027221 */ /* 0x000fe40000010000 */
[----:B---3--:R-:W-:Y:S07]  /*15bd0*/  FFMA.FTZ R52, R235, c[0x0][0x2d0], -R39 ;  /* 0x0000b400eb347a23 */ /* 0x008fee0000010827 */
[----:B------:R2:W-:Y:S01]  /*15be0*/  MUFU.EX2 R80, R52 ;  /* 0x0000003400507308 */ /* 0x0005e20000000800 */
[----:B------:R-:W-:Y:S01]  /*15bf0*/  FFMA.FTZ R56, R237, c[0x0][0x2d0], -R60 ;  /* 0x0000b400ed387a23 */ /* 0x000fe2000001083c */
[----:B-1----:R-:W1:Y:S01]  /*15c00*/  LDSM.16.MT88.4 R48, [R215+0x1900] ;  /* 0x00190000d730783b */ /* 0x002e620000004200 */
[----:B--2---:R-:W-:Y:S07]  /*15c10*/  FFMA.FTZ R52, R74, c[0x0][0x2d0], -R62 ;  /* 0x0000b4004a347a23 */ /* 0x004fee000001083e */
[----:B------:R2:W-:Y:S10]  /*15c20*/  MUFU.EX2 R74, R56 ;  /* 0x00000038004a7308 */ /* 0x0005f40000000800 */
[----:B------:R3:W3:Y:S01]  /*15c30*/  MUFU.EX2 R66, R52 ;  /* 0x0000003400427308 */ /* 0x0006e20000000800 */
[----:B-----5:R-:W-:Y:S01]  /*15c40*/  FFMA.FTZ R36, R36, R204, R209 ;  /* 0x000000cc24247223 */ /* 0x020fe200000100d1 */
[----:B--2---:R-:W-:Y:S01]  /*15c50*/  LDSM.16.MT88.4 R56, [R214+0x2100] ;  /* 0x00210000d638783b */ /* 0x004fe20000004200 */
[----:B----4-:R-:W-:Y:S01]  /*15c60*/  FFMA.FTZ R37, R37, R145, R146 ;  /* 0x0000009125257223 */ /* 0x010fe20000010092 */
[-C--:B-1----:R-:W-:Y:S06]  /*15c70*/  HMMA.16816.F32.BF16 R116, R40, R48.reuse, R116 ;  /* 0x000000302874723c */ /* 0x082fec0000041874 */
[----:B---3--:R-:W1:Y:S02]  /*15c80*/  LDSM.16.MT88.4 R52, [R213+0x2100] ;  /* 0x00210000d534783b */ /* 0x008e640000004200 */
[C---:B------:R-:W-:Y:S07]  /*15c90*/  HMMA.16816.F32.BF16 R120, R44.reuse, R48, R120 ;  /* 0x000000302c78723c */ /* 0x040fee0000041878 */
[----:B------:R-:W-:Y:S01]  /*15ca0*/  FFMA.FTZ R48, R79, c[0x0][0x2d0], -R62 ;  /* 0x0000b4004f307a23 */ /* 0x000fe2000001083e */
[-C--:B------:R-:W-:Y:S03]  /*15cb0*/  HMMA.16816.F32.BF16 R124, R44, R50.reuse, R124 ;  /* 0x000000322c7c723c */ /* 0x080fe6000004187c */
[----:B------:R2:W3:Y:S04]  /*15cc0*/  MUFU.EX2 R63, R48 ;  /* 0x00000030003f7308 */ /* 0x0004e80000000800 */
[--C-:B------:R-:W-:Y:S01]  /*15cd0*/  FFMA.FTZ R44, R239, c[0x0][0x2d0], -R39.reuse ;  /* 0x0000b400ef2c7a23 */ /* 0x100fe20000010827 */
[----:B------:R-:W-:Y:S04]  /*15ce0*/  HMMA.16816.F32.BF16 R128, R40, R50, R128 ;  /* 0x000000322880723c */ /* 0x000fe80000041880 */
[----:B------:R-:W-:Y:S01]  /*15cf0*/  F2FP.BF16.PACK_AB R46, R81, R83 ;  /* 0x00000053512e723e */ /* 0x000fe200000010ff */
[----:B------:R4:W5:Y:S01]  /*15d00*/  MUFU.EX2 R78, R44 ;  /* 0x0000002c004e7308 */ /* 0x0009620000000800 */
[----:B------:R-:W-:Y:S02]  /*15d10*/  F2FP.BF16.PACK_AB R45, R65, R66 ;  /* 0x00000042412d723e */ /* 0x000fe400000010ff */
[----:B------:R-:W-:Y:S04]  /*15d20*/  F2FP.BF16.PACK_AB R40, R97, R136 ;  /* 0x000000886128723e */ /* 0x000fe800000010ff */
[----:B------:R-:W-:Y:S02]  /*15d30*/  F2FP.BF16.PACK_AB R41, R96, R88 ;  /* 0x000000586029723e */ /* 0x000fe400000010ff */
[----:B------:R-:W-:Y:S02]  /*15d40*/  F2FP.BF16.PACK_AB R42, R95, R87 ;  /* 0x000000575f2a723e */ /* 0x000fe400000010ff */
[----:B------:R-:W-:Y:S01]  /*15d50*/  F2FP.BF16.PACK_AB R43, R86, R85 ;  /* 0x00000055562b723e */ /* 0x000fe200000010ff */
[----:B--2---:R-:W2:Y:S01]  /*15d60*/  LDSM.16.MT88.4 R48, [R216+0x2100] ;  /* 0x00210000d830783b */ /* 0x004ea20000004200 */
[----:B---3--:R-:W-:Y:S05]  /*15d70*/  F2FP.BF16.PACK_AB R47, R63, R64 ;  /* 0x000000403f2f723e */ /* 0x008fea00000010ff */
[-C--:B-1----:R-:W-:Y:S03]  /*15d80*/  HMMA.16816.F32.BF16 R4, R40, R52.reuse, R4 ;  /* 0x000000342804723c */ /* 0x082fe60000041804 */
[--C-:B----4-:R-:W-:Y:S04]  /*15d90*/  FFMA.FTZ R44, R236, c[0x0][0x2d0], -R60.reuse ;  /* 0x0000b400ec2c7a23 */ /* 0x110fe8000001083c */
[----:B------:R1:W3:Y:S02]  /*15da0*/  MUFU.EX2 R77, R44 ;  /* 0x0000002c004d7308 */ /* 0x0002e40000000800 */
[----:B-1----:R-:W-:Y:S07]  /*15db0*/  F2FP.BF16.PACK_AB R44, R84, R82 ;  /* 0x00000052542c723e */ /* 0x002fee00000010ff */
[C---:B------:R-:W-:Y:S07]  /*15dc0*/  HMMA.16816.F32.BF16 R8, R44.reuse, R52, R8 ;  /* 0x000000342c08723c */ /* 0x040fee0000041808 */
[--C-:B------:R-:W-:Y:S01]  /*15dd0*/  FFMA.FTZ R52, R243, c[0x0][0x2d0], -R39.reuse ;  /* 0x0000b400f3347a23 */ /* 0x100fe20000010827 */
[-C--:B------:R-:W-:Y:S03]  /*15de0*/  HMMA.16816.F32.BF16 R12, R44, R54.reuse, R12 ;  /* 0x000000362c0c723c */ /* 0x080fe6000004180c */
[----:B------:R1:W-:Y:S01]  /*15df0*/  MUFU.EX2 R76, R52 ;  /* 0x00000034004c7308 */ /* 0x0003e20000000800 */
[----:B------:R-:W-:Y:S04]  /*15e00*/  FFMA.FTZ R39, R244, c[0x0][0x2d0], -R39 ;  /* 0x0000b400f4277a23 */ /* 0x000fe80000010827 */
[C---:B------:R-:W-:Y:S05]  /*15e10*/  HMMA.16816.F32.BF16 R16, R40.reuse, R54, R16 ;  /* 0x000000362810723c */ /* 0x040fea0000041810 */
[----:B------:R4:W3:Y:S03]  /*15e20*/  MUFU.EX2 R73, R39 ;  /* 0x0000002700497308 */ /* 0x0008e60000000800 */
[-C--:B--2---:R-:W-:Y:S08]  /*15e30*/  HMMA.16816.F32.BF16 R20, R40, R48.reuse, R20 ;  /* 0x000000302814723c */ /* 0x084ff00000041814 */
[C---:B------:R-:W-:Y:S01]  /*15e40*/  HMMA.16816.F32.BF16 R24, R44.reuse, R48, R24 ;  /* 0x000000302c18723c */ /* 0x040fe20000041818 */
[----:B-1----:R-:W1:Y:S07]  /*15e50*/  LDSM.16.MT88.4 R52, [R215+0x2100] ;  /* 0x00210000d734783b */ /* 0x002e6e0000004200 */
[-C--:B------:R-:W-:Y:S04]  /*15e60*/  HMMA.16816.F32.BF16 R100, R44, R50.reuse, R100 ;  /* 0x000000322c64723c */ /* 0x080fe80000041864 */
[--C-:B----4-:R-:W-:Y:S02]  /*15e70*/  FFMA.FTZ R39, R241, c[0x0][0x2d0], -R60.reuse ;  /* 0x0000b400f1277a23 */ /* 0x110fe4000001083c */
[----:B------:R-:W-:Y:S02]  /*15e80*/  FFMA.FTZ R60, R242, c[0x0][0x2d0], -R60 ;  /* 0x0000b400f23c7a23 */ /* 0x000fe4000001083c */
[C---:B------:R-:W-:Y:S01]  /*15e90*/  HMMA.16816.F32.BF16 R104, R40.reuse, R50, R104 ;  /* 0x000000322868723c */ /* 0x040fe20000041868 */
[----:B------:R2:W-:Y:S01]  /*15ea0*/  MUFU.EX2 R72, R39 ;  /* 0x0000002700487308 */ /* 0x0005e20000000800 */
[----:B------:R-:W4:Y:S06]  /*15eb0*/  LDSM.16.MT88.4 R48, [R216+0x2900] ;  /* 0x00290000d830783b */ /* 0x000f2c0000004200 */
[-C--:B------:R-:W-:Y:S03]  /*15ec0*/  HMMA.16816.F32.BF16 R28, R40, R56.reuse, R28 ;  /* 0x00000038281c723c */ /* 0x080fe6000004181c */
[----:B------:R-:W1:Y:S05]  /*15ed0*/  MUFU.EX2 R71, R60 ;  /* 0x0000003c00477308 */ /* 0x000e6a0000000800 */
[C---:B------:R-:W-:Y:S08]  /*15ee0*/  HMMA.16816.F32.BF16 R108, R44.reuse, R56, R108 ;  /* 0x000000382c6c723c */ /* 0x040ff0000004186c */
[-C--:B------:R-:W-:Y:S04]  /*15ef0*/  HMMA.16816.F32.BF16 R32, R44, R58.reuse, R32 ;  /* 0x0000003a2c20723c */ /* 0x080fe80000041820 */
[--C-:B--2---:R-:W-:Y:S04]  /*15f00*/  FFMA.FTZ R39, R238, c[0x0][0x2d0], -R61.reuse ;  /* 0x0000b400ee277a23 */ /* 0x104fe8000001083d */
[----:B------:R2:W-:Y:S01]  /*15f10*/  MUFU.EX2 R70, R39 ;  /* 0x0000002700467308 */ /* 0x0005e20000000800 */
[C---:B------:R-:W-:Y:S08]  /*15f20*/  HMMA.16816.F32.BF16 R112, R40.reuse, R58, R112 ;  /* 0x0000003a2870723c */ /* 0x040ff00000041870 */
[-C--:B-1----:R-:W-:Y:S08]  /*15f30*/  HMMA.16816.F32.BF16 R116, R40, R52.reuse, R116 ;  /* 0x000000342874723c */ /* 0x082ff00000041874 */
[C---:B------:R-:W-:Y:S04]  /*15f40*/  HMMA.16816.F32.BF16 R120, R44.reuse, R52, R120 ;  /* 0x000000342c78723c */ /* 0x040fe80000041878 */
[--C-:B--2---:R-:W-:Y:S04]  /*15f50*/  FFMA.FTZ R39, R240, c[0x0][0x2d0], -R61.reuse ;  /* 0x0000b400f0277a23 */ /* 0x104fe8000001083d */
[-C--:B------:R-:W-:Y:S01]  /*15f60*/  HMMA.16816.F32.BF16 R124, R44, R54.reuse, R124 ;  /* 0x000000362c7c723c */ /* 0x080fe2000004187c */
[----:B------:R1:W2:Y:S07]  /*15f70*/  MUFU.EX2 R60, R39 ;  /* 0x00000027003c7308 */ /* 0x0002ae0000000800 */
[----:B------:R-:W-:Y:S07]  /*15f80*/  HMMA.16816.F32.BF16 R128, R40, R54, R128 ;  /* 0x000000362880723c */ /* 0x000fee0000041880 */
[----:B-----5:R-:W-:Y:S02]  /*15f90*/  F2FP.BF16.PACK_AB R40, R78, R80 ;  /* 0x000000504e28723e */ /* 0x020fe400000010ff */
[----:B---3--:R-:W-:Y:S03]  /*15fa0*/  F2FP.BF16.PACK_AB R41, R74, R77 ;  /* 0x0000004d4a29723e */ /* 0x008fe600000010ff */
[----:B------:R-:W-:Y:S02]  /*15fb0*/  F2FP.BF16.PACK_AB R42, R73, R76 ;  /* 0x0000004c492a723e */ /* 0x000fe400000010ff */
[----:B------:R-:W-:Y:S01]  /*15fc0*/  F2FP.BF16.PACK_AB R43, R71, R72 ;  /* 0x00000048472b723e */ /* 0x000fe200000010ff */
[--C-:B-1----:R-:W-:Y:S01]  /*15fd0*/  FFMA.FTZ R39, R92, c[0x0][0x2d0], -R61.reuse ;  /* 0x0000b4005c277a23 */ /* 0x102fe2000001083d */
[----:B--2---:R-:W-:Y:S01]  /*15fe0*/  F2FP.BF16.PACK_AB R44, R60, R70 ;  /* 0x000000463c2c723e */ /* 0x004fe200000010ff */
[----:B------:R-:W-:Y:S04]  /*15ff0*/  FFMA.FTZ R61, R93, c[0x0][0x2d0], -R61 ;  /* 0x0000b4005d3d7a23 */ /* 0x000fe8000001083d */
[-C--:B------:R-:W-:Y:S01]  /*16000*/  HMMA.16816.F32.BF16 R140, R40, R152.reuse, R4 ;  /* 0x00000098288c723c */ /* 0x080fe20000041804 */
[----:B------:R1:W-:Y:S01]  /*16010*/  MUFU.EX2 R69, R39 ;  /* 0x0000002700457308 */ /* 0x0003e20000000800 */
[----:B------:R-:W2:Y:S09]  /*16020*/  LDSM.16.MT88.4 R4, [R214+0x2900] ;  /* 0x00290000d604783b */ /* 0x000eb20000004200 */
        /* <DEDUP_REMOVED lines=9> */
[----:B------:R-:W-:Y:S10]  /*160c0*/  MUFU.EX2 R39, R39 ;  /* 0x0000002700277308 */ /* 0x000ff40000000800 */
[----:B------:R-:W1:Y:S02]  /*160d0*/  MUFU.EX2 R62, R62 ;  /* 0x0000003e003e7308 */ /* 0x000e640000000800 */
[----:B-1----:R-:W-:Y:S07]  /*160e0*/  F2FP.BF16.PACK_AB R47, R62, R39 ;  /* 0x000000273e2f723e */ /* 0x002fee00000010ff */
        /* <DEDUP_REMOVED lines=8> */
[----:B------:R-:W-:Y:S02]  /*16170*/  FFMA.FTZ R12, R0, R156, R75 ;  /* 0x0000009c000c7223 */ /* 0x000fe4000001004b */
[----:B------:R-:W-:Y:S01]  /*16180*/  FADD.FTZ R8, R202, R8 ;  /* 0x00000008ca087221 */ /* 0x000fe20000010000 */
[-C--:B----4-:R-:W-:Y:S03]  /*16190*/  HMMA.16816.F32.BF16 R156, R40, R48.reuse, R20 ;  /* 0x00000030289c723c */ /* 0x090fe60000041814 */
        /* <DEDUP_REMOVED lines=57> */
[----:B------:R-:W-:Y:S01]  /*16530*/  FADD.FTZ R5, R175, R0 ;  /* 0x00000000af057221 */ /* 0x000fe20000010000 */
[----:B------:R-:W-:Y:S01]  /*16540*/  MOV R137, R132 ;  /* 0x0000008400897202 */ /* 0x000fe20000000f00 */
[----:B------:R-:W-:Y:S02]  /*16550*/  FADD.FTZ R4, R99, R4 ;  /* 0x0000000463047221 */ /* 0x000fe40000010000 */
[----:B------:R-:W-:Y:S01]  /*16560*/  FADD.FTZ R2, R174, R12 ;  /* 0x0000000cae027221 */ /* 0x000fe20000010000 */
[C---:B------:R-:W-:Y:S04]  /*16570*/  HMMA.16816.F32.BF16 R120, R44.reuse, R8, R120 ;  /* 0x000000082c78723c */ /* 0x040fe80000041878 */
[----:B------:R-:W-:Y:S02]  /*16580*/  FADD.FTZ R0, R139, R13 ;  /* 0x0000000d8b007221 */ /* 0x000fe40000010000 */
[----:B------:R-:W-:Y:S01]  /*16590*/  FADD.FTZ R6, R136, R5 ;  /* 0x0000000588067221 */ /* 0x000fe20000010000 */
[----:B------:R-:W-:Y:S01]  /*165a0*/  MOV R136, R133 ;  /* 0x0000008500887202 */ /* 0x000fe20000000f00 */
        /* <DEDUP_REMOVED lines=43> */
.L_x_2118:
[----:B------:R-:W3:Y:S04]  /*16860*/  LDL.LU R0, [R1+0x10] ;  /* 0x0000100001007983 */ /* 0x000ee80000300800 */
[----:B--2---:R-:W2:Y:S04]  /*16870*/  LDL.LU R4, [R1+0x14] ;  /* 0x0000140001047983 */ /* 0x004ea80000300800 */
[----:B------:R-:W4:Y:S04]  /*16880*/  LDL.LU R8, [R1+0x18] ;  /* 0x0000180001087983 */ /* 0x000f280000300800 */
[----:B------:R-:W5:Y:S01]  /*16890*/  LDL.LU R2, [R1+0x1c] ;  /* 0x00001c0001027983 */ /* 0x000f620000300800 */
        /* <DEDUP_REMOVED lines=8> */
[----:B-----5:R-:W4:Y:S01]  /*16920*/  SHFL.BFLY PT, R6, R2, 0x2, 0x1f ;  /* 0x0c401f0002067f89 */ /* 0x020f2200000e0000 */
        /* <DEDUP_REMOVED lines=108> */
.L_x_2060:
        /* <DEDUP_REMOVED lines=118> */
[----:B------:R4:W5:Y:S04]  /*17750*/  SHFL.IDX PT, R7, R0, 0x3, 0x1c1f ;  /* 0x007c1f0000077f89 */ /* 0x00096800000e0000 */
        /* <DEDUP_REMOVED lines=12> */
[----:B-----5:R2:W-:Y:S01]  /*17820*/  @!P0 ST.E [R6.64], R23 ;  /* 0x0000001706008985 */ /* 0x0205e2000c10190c */
        /* <DEDUP_REMOVED lines=47> */
.L_x_2138:
[----:B-1----:R-:W-:Y:S05]  /*17b20*/  BSYNC B0 ;  /* 0x0000000000007941 */ /* 0x002fea0003800000 */
.L_x_2137:
        /* <DEDUP_REMOVED lines=49> */
.L_x_2140:
[----:B------:R-:W-:Y:S05]  /*17e40*/  BSYNC B0 ;  /* 0x0000000000007941 */ /* 0x000fea0003800000 */
.L_x_2139:
        /* <DEDUP_REMOVED lines=49> */
.L_x_2142:
[----:B------:R-:W-:Y:S05]  /*18160*/  BSYNC B0 ;  /* 0x0000000000007941 */ /* 0x000fea0003800000 */
.L_x_2141:
        /* <DEDUP_REMOVED lines=50> */
.L_x_2136:
        /* <DEDUP_REMOVED lines=50> */
.L_x_2143:
        /* <DEDUP_REMOVED lines=13> */
.L_x_3274:


//--------------------- .text._ZN7cutlass13device_kernelIN5flash19enable_sm80_to_sm89INS1_16FlashAttnFwdSm80INS1_25CollectiveMainloopFwdSm80ILi4ELi1ELb0EN4cute5tupleIJNS5_1CILi128EEENS7_ILi80EEENS7_ILi64EEEEEELi64ENS_10bfloat16_tEfNS_4arch4Sm80ELb0ELb1ELb0ELb1ELb0ELb0ELb1ELb1EEENS1_21CollectiveEpilogueFwdINS6_IJS8_SA_S9_EEENS6_IJNS7_ILi1EEESI_SI_EEESC_SE_Li128ELb1ELb1ELb1ELb0EEENS1_36VarlenDynamicPersistentTileSchedulerILi128ELi80ELi128ELi128ELb1ELb1ELb0ELb1ELb0ELb1EEEEEEEEEvNT_6ParamsE --------------------------
	.section	.text._ZN7cutlass13device_kernelIN5flash19enable_sm80_to_sm89INS1_16FlashAttnFwdSm80INS1_25CollectiveMainloopFwdSm80ILi4ELi1ELb0EN4cute5tupleIJNS5_1CILi128EEENS7_ILi80EEENS7_ILi64EEEEEELi64ENS_10bfloat16_tEfNS_4arch4Sm80ELb0ELb1ELb0ELb1ELb0ELb0ELb1ELb1EEENS1_21CollectiveEpilogueFwdINS6_IJS8_SA_S9_EEENS6_IJNS7_ILi1EEESI_SI_EEESC_SE_Li128ELb1ELb1ELb1ELb0EEENS1_36VarlenDynamicPersistentTileSchedulerILi128ELi80ELi128ELi128ELb1ELb1ELb0ELb1ELb0ELb1EEEEEEEEEvNT_6ParamsE,"ax",@progbits
	.sectioninfo	@"SHI_REGISTERS=255"
	.align	128
.text._ZN7cutlass13device_kernelIN5flash19enable_sm80_to_sm89INS1_16FlashAttnFwdSm80INS1_25CollectiveMainloopFwdSm80ILi4ELi1ELb0EN4cute5tupleIJNS5_1CILi128EEENS7_ILi80EEENS7_ILi64EEEEEELi64ENS_10bfloat16_tEfNS_4arch4Sm80ELb0ELb1ELb0ELb1ELb0ELb0ELb1ELb1EEENS1_21CollectiveEpilogueFwdINS6_IJS8_SA_S9_EEENS6_IJNS7_ILi1EEESI_SI_EEESC_SE_Li128ELb1ELb1ELb1ELb0EEENS1_36VarlenDynamicPersistentTileSchedulerILi128ELi80ELi128ELi128ELb1ELb1ELb0ELb1ELb0ELb1EEEEEEEEEvNT_6ParamsE:
        .type           _ZN7cutlass13device_kernelIN5flash19enable_sm80_to_sm89INS1_16FlashAttnFwdSm80INS1_25CollectiveMainloopFwdSm80ILi4ELi1ELb0EN4cute5tupleIJNS5_1CILi128EEENS7_ILi80EEENS7_ILi64EEEEEELi64ENS_10bfloat16_tEfNS_4arch4Sm80ELb0ELb1ELb0ELb1ELb0ELb0ELb1ELb1EEENS1_21CollectiveEpilogueFwdINS6_IJS8_SA_S9_EEENS6_IJNS7_ILi1EEESI_SI_EEESC_SE_Li128ELb1ELb1ELb1ELb0EEENS1_36VarlenDynamicPersistentTileSchedulerILi128ELi80ELi128ELi128ELb1ELb1ELb0ELb1ELb0ELb1EEEEEEEEEvNT_6ParamsE,@function
        .size           _ZN7cutlass13device_kernelIN5flash19enable_sm80_to_sm89INS1_16FlashAttnFwdSm80INS1_25CollectiveMainloopFwdSm80ILi4ELi1ELb0EN4cute5tupleIJNS5_1CILi128EEENS7_ILi80EEENS7_ILi64EEEEEELi64ENS_10bfloat16_tEfNS_4arch4Sm80ELb0ELb1ELb0ELb1ELb0ELb0ELb1ELb1EEENS1_21CollectiveEpilogueFwdINS6_IJS8_SA_S9_EEENS6_IJNS7_ILi1EEESI_SI_EEESC_SE_Li128ELb1ELb1ELb1ELb0EEENS1_36VarlenDynamicPersistentTileSchedulerILi128ELi80ELi128ELi128ELb1ELb1ELb0ELb1ELb0ELb1EEEEEEEEEvNT_6ParamsE,(.L_x_3275 - _ZN7cutlass13device_kernelIN5flash19enable_sm80_to_sm89INS1_16FlashAttnFwdSm80INS1_25CollectiveMainloopFwdSm80ILi4ELi1ELb0EN4cute5tupleIJNS5_1CILi128EEENS7_ILi80EEENS7_ILi64EEEEEELi64ENS_10bfloat16_tEfNS_4arch4Sm80ELb0ELb1ELb0ELb1ELb0ELb0ELb1ELb1EEENS1_21CollectiveEpilogueFwdINS6_IJS8_SA_S9_EEENS6_IJNS7_ILi1EEESI_SI_EEESC_SE_Li128ELb1ELb1ELb1ELb0EEENS1_36VarlenDynamicPersistentTileSchedulerILi128ELi80ELi128ELi128ELb1ELb1ELb0ELb1ELb0ELb1EEEEEEEEEvNT_6ParamsE)
        .other          _ZN7cutlass13device_kernelIN5flash19enable_sm80_to_sm89INS1_16FlashAttnFwdSm80INS1_25CollectiveMainloopFwdSm80ILi4ELi1ELb0EN4cute5tupleIJNS5_1CILi128EEENS7_ILi80EEENS7_ILi64EEEEEELi64ENS_10bfloat16_tEfNS_4arch4Sm80ELb0ELb1ELb0ELb1ELb0ELb0ELb1ELb1EEENS1_21CollectiveEpilogueFwdINS6_IJS8_SA_S9_EEENS6_IJNS7_ILi1EEESI_SI_EEESC_SE_Li128ELb1ELb1ELb1ELb0EEENS1_36VarlenDynamicPersistentTileSchedulerILi128ELi80ELi128ELi128ELb1ELb1ELb0ELb1ELb0ELb1EEEEEEEEEvNT_6ParamsE,@"STO_CUDA_ENTRY STV_DEFAULT"
_ZN7cutlass13device_kernelIN5flash19enable_sm80_to_sm89INS1_16FlashAttnFwdSm80INS1_25CollectiveMainloopFwdSm80ILi4ELi1ELb0EN4cute5tupleIJNS5_1CILi128EEENS7_ILi80EEENS7_ILi64EEEEEELi64ENS_10bfloat16_tEfNS_4arch4Sm80ELb0ELb1ELb0ELb1ELb0ELb0ELb1ELb1EEENS1_21CollectiveEpilogueFwdINS6_IJS8_SA_S9_EEENS6_IJNS7_ILi1EEESI_SI_EEESC_SE_Li128ELb1ELb1ELb1ELb0EEENS1_36VarlenDynamicPersistentTileSchedulerILi128ELi80ELi128ELi128ELb1ELb1ELb0ELb1ELb0ELb1EEEEEEEEEvNT_6ParamsE:
        /* <DEDUP_REMOVED lines=55> */
.L_x_2149:
        /* <DEDUP_REMOVED lines=17> */
.L_x_2333:
        /* <DEDUP_REMOVED lines=16> */
.L_x_2334:
[----:B--2---:R-:W-:-:S05]  /*0580*/  IMAD R0, R0, c[0x0][0x538], RZ ;  /* 0x00014e0000007a24 */ /* 0x004fca00078e02ff */
[----:B------:R-:W-:-:S04]  /*0590*/  IADD3 R6, R0, R6, RZ ;  /* 0x0000000600067210 */ /* 0x000fc80007ffe0ff */
[----:B------:R-:W-:-:S13]  /*05a0*/  ISETP.GT.AND P0, PT, R6, UR4, PT ;  /* 0x0000000406007c0c */ /* 0x000fda000bf04270 */
[----:B-1----:R-:W-:Y:S05]  /*05b0*/  @!P0 BRA `(.L_x_2149) ;  /* 0xfffffdb000008947 */ /* 0x002fea000383ffff */
.L_x_2145:
[----:B------:R-:W-:-:S05]  /*05c0*/  IADD3 R12, -R0, R6, RZ ;  /* 0x00000006000c7210 */ /* 0x000fca0007ffe1ff */
[----:B------:R-:W-:-:S05]  /*05d0*/  IMAD R0, R4, c[0x0][0x538], R12 ;  /* 0x00014e0004007a24 */ /* 0x000fca00078e020c */
[----:B------:R-:W-:Y:S01]  /*05e0*/  ISETP.GT.AND P0, PT, R0, UR4, PT ;  /* 0x0000000400007c0c */ /* 0x000fe2000bf04270 */
[----:B------:R-:W-:-:S12]  /*05f0*/  BRA.DIV ~URZ, `(.L_x_2150) ;  /* 0x00018d327f007947 */ /* 0x000fd8000b800000 */
[----:B------:R-:W-:-:S04]  /*0600*/  VOTE.ANY R11, PT, !P0 ;  /* 0x00000000000b7806 */ /* 0x000fc800040e0100 */
.L_x_2335:
[----:B------:R-:W1:Y:S02]  /*0610*/  POPC R0, R11 ;  /* 0x0000000b00007309 */ /* 0x000e640000000000 */
[----:B-1----:R-:W-:-:S05]  /*0620*/  IADD3 R2, R0, R7, RZ ;  /* 0x0000000700027210 */ /* 0x002fca0007ffe0ff */
[----:B------:R1:W-:Y:S01]  /*0630*/  STL [R1+0x54], R2 ;  /* 0x0000540201007387 */ /* 0x0003e20000100800 */
[----:B------:R-:W-:Y:S05]  /*0640*/  BRA.DIV ~URZ, `(.L_x_2151) ;  /* 0x00018d327f007947 */ /* 0x000fea000b800000 */
[----:B------:R2:W3:Y:S01]  /*0650*/  SHFL.IDX PT, R13, R10, R0, 0x1f ;  /* 0x00001f000a0d7589 */ /* 0x0004e200000e0000 */
[----:B------:R-:W-:-:S03]  /*0660*/  MOV R6, RZ ;  /* 0x000000ff00067202 */ /* 0x000fc60000000f00 */
[----:B------:R2:W4:Y:S04]  /*0670*/  SHFL.IDX PT, R10, R8, R0, 0x1f ;  /* 0x00001f00080a7589 */ /* 0x00052800000e0000 */
.L_x_2336:
[----:B------:R-:W-:Y:S01]  /*0680*/  ISETP.NE.AND P0, PT, R11, RZ, PT ;  /* 0x000000ff0b00720c */ /* 0x000fe20003f05270 */
[----:B------:R-:W-:-:S12]  /*0690*/  BSSY B0, `(.L_x_2152) ;  /* 0x0000005000007945 */ /* 0x000fd80003800000 */
[----:B------:R-:W-:Y:S05]  /*06a0*/  @!P0 BRA `(.L_x_2153) ;  /* 0x0000003000008947 */ /* 0x000fea0003800000 */
[----:B------:R-:W-:Y:S01]  /*06b0*/  IADD3 R5, R0, -0x1, RZ ;  /* 0xffffffff00057810 */ /* 0x000fe20007ffe0ff */
[----:B------:R-:W-:Y:S05]  /*06c0*/  BRA.DIV ~URZ, `(.L_x_2154) ;  /* 0x00018d927f007947 */ /* 0x000fea000b800000 */
[----:B------:R1:W2:Y:S02]  /*06d0*/  SHFL.IDX PT, R6, R4, R5, 0x1f ;  /* 0x00001f0504067589 */ /* 0x0002a400000e0000 */
.L_x_2153:
[----:B------:R-:W-:Y:S05]  /*06e0*/  BSYNC B0 ;  /* 0x0000000000007941 */ /* 0x000fea0003800000 */
.L_x_2152:
        /* <DEDUP_REMOVED lines=69> */
.L_x_2156:
        /* <DEDUP_REMOVED lines=70> */
.L_x_2157:
[----:B------:R-:W-:Y:S05]  /*0fa0*/  BSYNC B0 ;  /* 0x0000000000007941 */ /* 0x000fea0003800000 */
.L_x_2155:
[----:B------:R-:W-:-:S04]  /*0fb0*/  LOP3.LUT R0, RZ, R0, RZ, 0x33, !PT ;  /* 0x00000000ff007212 */ /* 0x000fc800078e33ff */
[----:B------:R-:W-:-:S05]  /*0fc0*/  IADD3 R0, R0, R13, RZ ;  /* 0x0000000d00007210 */ /* 0x000fca0007ffe0ff */
[----:B------:R2:W-:Y:S01]  /*0fd0*/  STL [R1+0x4c], R0 ;  /* 0x00004c0001007387 */ /* 0x0005e20000100800 */
[----:B------:R-:W-:Y:S05]  /*0fe0*/  BRA `(.L_x_2158) ;  /* 0x0000006000007947 */ /* 0x000fea0003800000 */
.L_x_2146:
[----:B------:R-:W-:Y:S01]  /*0ff0*/  MOV R0, UR4 ;  /* 0x0000000400007c02 */ /* 0x000fe20008000f00 */
[----:B------:R-:W-:Y:S04]  /*1000*/  STL [R1+0x4c], RZ ;  /* 0x00004cff01007387 */ /* 0x000fe80000100800 */
[----:B------:R-:W-:Y:S04]  /*1010*/  STL [R1+0x50], RZ ;  /* 0x000050ff01007387 */ /* 0x000fe80000100800 */
[----:B------:R1:W-:Y:S02]  /*1020*/  STL [R1+0x48], R0 ;  /* 0x0000480001007387 */ /* 0x0003e40000100800 */
[----:B-1----:R-:W-:-:S05]  /*1030*/  MOV R0, c[0x0][0x53c] ;  /* 0x00014f0000007a02 */ /* 0x002fca0000000f00 */
[----:B------:R1:W-:Y:S02]  /*1040*/  STL [R1+0x54], R0 ;  /* 0x0000540001007387 */ /* 0x0003e40000100800 */
.L_x_2158:
        /* <DEDUP_REMOVED lines=8> */
.L_x_2144:
        /* <DEDUP_REMOVED lines=84> */
[----:B------:R-:W-:Y:S01]  /*1610*/  IADD3 R4, R2, R3, R6 ;  /* 0x0000000302047210 */ /* 0x000fe20007ffe006 */
[C---:B------:R-:W-:Y:S01]  /*1620*/  IMAD R6, R9.reuse, 0x10, R18 ;  /* 0x0000001009067824 */ /* 0x040fe200078e0212 */
[----:B------:R-:W-:Y:S01]  /*1630*/  LOP3.LUT P5, RZ, R10, 0x4, RZ, 0xc0, !PT ;  /* 0x000000040aff7812 */ /* 0x000fe200078ac0ff */
[----:B------:R-:W-:Y:S01]  /*1640*/  IMAD.MOV.U32 R10, RZ, RZ, 0x20 ;  /* 0x00000020ff0a7424 */ /* 0x000fe200078e00ff */
[----:B------:R-:W-:Y:S01]  /*1650*/  LEA R119, R0, 0x2900, 0x1 ;  /* 0x0000290000777811 */ /* 0x000fe200078e08ff */
[----:B------:R-:W-:Y:S01]  /*1660*/  STL [R1+0x84], R16 ;  /* 0x0000841001007387 */ /* 0x000fe20000100800 */
[----:B------:R-:W-:Y:S01]  /*1670*/  LOP3.LUT P3, RZ, R9, 0x4, RZ, 0xc0, !PT ;  /* 0x0000000409ff7812 */ /* 0x000fe2000786c0ff */
[----:B------:R-:W-:Y:S01]  /*1680*/  IMAD.IADD R9, R16, 0x1, R13 ;  /* 0x0000000110097824 */ /* 0x000fe200078e020d */
[----:B------:R-:W-:Y:S01]  /*1690*/  SEL R7, R7, 0x10, !P0 ;  /* 0x0000001007077807 */ /* 0x000fe20004000000 */
[----:B------:R1:W-:Y:S01]  /*16a0*/  STL [R1+0x74], R6 ;  /* 0x0000740601007387 */ /* 0x0003e20000100800 */
[----:B------:R-:W-:-:S02]  /*16b0*/  LEA R8, R8, 0x80, 0x1 ;  /* 0x0000008008087811 */ /* 0x000fc400078e08ff */
[----:B------:R-:W-:Y:S01]  /*16c0*/  LOP3.LUT R5, R2, R3, RZ, 0xfc, !PT ;  /* 0x0000000302057212 */ /* 0x000fe200078efcff */
[----:B------:R2:W-:Y:S01]  /*16d0*/  STL [R1+0x3c], R9 ;  /* 0x00003c0901007387 */ /* 0x0005e20000100800 */
[C---:B------:R-:W-:Y:S02]  /*16e0*/  IADD3 R206, R119.reuse, 0x20, RZ ;  /* 0x0000002077ce7810 */ /* 0x040fe40007ffe0ff */
[----:B------:R-:W-:Y:S01]  /*16f0*/  SEL R2, R12, 0xffffffc0, !P3 ;  /* 0xffffffc00c027807 */ /* 0x000fe20005800000 */
[----:B------:R3:W-:Y:S01]  /*1700*/  STL [R1+0x58], R8 ;  /* 0x0000580801007387 */ /* 0x0007e20000100800 */
[----:B------:R-:W-:Y:S02]  /*1710*/  @P4 IADD3 R206, R119, -0x20, RZ ;  /* 0xffffffe077ce4810 */ /* 0x000fe40007ffe0ff */
[----:B------:R-:W-:Y:S01]  /*1720*/  LOP3.LUT R3, R11, 0x7ffffffc, RZ, 0xc0, !PT ;  /* 0x7ffffffc0b037812 */ /* 0x000fe200078ec0ff */
[----:B------:R-:W-:Y:S01]  /*1730*/  IMAD.IADD R11, R8, 0x1, R7 ;  /* 0x00000001080b7824 */ /* 0x000fe200078e0207 */
[----:B------:R-:W-:Y:S01]  /*1740*/  SEL R0, R10, 0xffffffe0, !P6 ;  /* 0xffffffe00a007807 */ /* 0x000fe20007000000 */
[----:B------:R-:W-:Y:S01]  /*1750*/  IMAD.IADD R201, R119, 0x1, R2 ;  /* 0x0000000177c97824 */ /* 0x000fe200078e0202 */
[----:B------:R-:W-:Y:S01]  /*1760*/  LEA R202, R4, 0x5100, 0x1 ;  /* 0x0000510004ca7811 */ /* 0x000fe200078e08ff */
[----:B------:R-:W-:Y:S01]  /*1770*/  IMAD.IADD R198, R2, 0x1, R206 ;  /* 0x0000000102c67824 */ /* 0x000fe200078e02ce */
[----:B------:R-:W-:Y:S01]  /*1780*/  LEA R196, R5, 0x100, 0x1 ;  /* 0x0000010005c47811 */ /* 0x000fe200078e08ff */
[----:B------:R-:W-:Y:S01]  /*1790*/  IMAD.IADD R3, R17, 0x1, -R3 ;  /* 0x0000000111037824 */ /* 0x000fe200078e0a03 */
[----:B------:R-:W-:Y:S01]  /*17a0*/  IADD3 R210, R206, 0x800, RZ ;  /* 0x00000800ced27810 */ /* 0x000fe20007ffe0ff */
[----:B------:R-:W-:Y:S01]  /*17b0*/  IMAD.IADD R205, R202, 0x1, R0 ;  /* 0x00000001cacd7824 */ /* 0x000fe200078e0200 */
[----:B------:R-:W-:Y:S01]  /*17c0*/  IADD3 R209, R206, 0x1000, RZ ;  /* 0x00001000ced17810 */ /* 0x000fe20007ffe0ff */
[----:B------:R-:W-:Y:S01]  /*17d0*/  IMAD.SHL.U32 R242, R3, 0x2, RZ ;  /* 0x0000000203f27824 */ /* 0x000fe200078e00ff */
[----:B------:R-:W-:Y:S01]  /*17e0*/  SEL R3, R12, 0xffffffc0, !P5 ;  /* 0xffffffc00c037807 */ /* 0x000fe20006800000 */
[----:B------:R-:W-:Y:S01]  /*17f0*/  IMAD.IADD R200, R0, 0x1, R196 ;  /* 0x0000000100c87824 */ /* 0x000fe200078e02c4 */
[----:B-1----:R-:W-:-:S02]  /*1800*/  SEL R6, R10, 0xffffffe0, !P1 ;  /* 0xffffffe00a067807 */ /* 0x002fc40004800000 */
[----:B------:R-:W-:Y:S01]  /*1810*/  IADD3 R208, R206, 0x1800, RZ ;  /* 0x00001800ced07810 */ /* 0x000fe20007ffe0ff */
[----:B------:R-:W-:Y:S01]  /*1820*/  IMAD.IADD R203, R202, 0x1, R3 ;  /* 0x00000001cacb7824 */ /* 0x000fe200078e0203 */
[C---:B--2---:R-:W-:Y:S01]  /*1830*/  IADD3 R9, R8.reuse, 0x40, RZ ;  /* 0x0000004008097810 */ /* 0x044fe20007ffe0ff */
[C-C-:B------:R-:W-:Y:S01]  /*1840*/  IMAD.IADD R10, R8.reuse, 0x1, R6.reuse ;  /* 0x00000001080a7824 */ /* 0x140fe200078e0206 */
[----:B------:R-:W-:Y:S01]  /*1850*/  @P2 IADD3 R9, R8, -0x40, RZ ;  /* 0xffffffc008092810 */ /* 0x000fe20007ffe0ff */
[----:B------:R-:W-:Y:S01]  /*1860*/  IMAD.IADD R2, R11, 0x1, R6 ;  /* 0x000000010b027824 */ /* 0x000fe200078e0206 */
[----:B------:R-:W-:Y:S01]  /*1870*/  IADD3 R207, R206, 0x2000, RZ ;  /* 0x00002000cecf7810 */ /* 0x000fe20007ffe0ff */
[----:B------:R-:W-:Y:S01]  /*1880*/  IMAD.IADD R197, R3, 0x1, R196 ;  /* 0x0000000103c57824 */ /* 0x000fe200078e02c4 */
[----:B------:R-:W-:Y:S01]  /*1890*/  STL [R1+0x70], R10 ;  /* 0x0000700a01007387 */ /* 0x000fe20000100800 */
[----:B---3--:R-:W-:Y:S02]  /*18a0*/  IMAD.IADD R8, R6, 0x1, R9 ;  /* 0x0000000106087824 */ /* 0x008fe400078e0209 */
[----:B------:R-:W-:Y:S01]  /*18b0*/  IMAD.IADD R204, R0, 0x1, R203 ;  /* 0x0000000100cc7824 */ /* 0x000fe200078e02cb */
[----:B------:R-:W-:Y:S01]  /*18c0*/  STL [R1+0x68], R11 ;  /* 0x0000680b01007387 */ /* 0x000fe20000100800 */
[----:B------:R-:W-:-:S02]  /*18d0*/  IMAD.IADD R3, R7, 0x1, R8 ;  /* 0x0000000107037824 */ /* 0x000fc400078e0208 */
[----:B------:R-:W-:Y:S01]  /*18e0*/  IMAD.IADD R199, R0, 0x1, R197 ;  /* 0x0000000100c77824 */ /* 0x000fe200078e02c5 */
[----:B------:R1:W-:Y:S04]  /*18f0*/  STL [R1+0x6c], R2 ;  /* 0x00006c0201007387 */ /* 0x0003e80000100800 */
[----:B------:R-:W-:Y:S04]  /*1900*/  STL [R1+0x5c], R9 ;  /* 0x00005c0901007387 */ /* 0x000fe80000100800 */
[----:B------:R-:W-:Y:S01]  /*1910*/  STL [R1+0x60], R8 ;  /* 0x0000600801007387 */ /* 0x000fe20000100800 */
[----:B-1----:R-:W-:-:S05]  /*1920*/  IMAD.IADD R2, R7, 0x1, R9 ;  /* 0x0000000107027824 */ /* 0x002fca00078e0209 */
[----:B------:R1:W-:Y:S04]  /*1930*/  STL [R1+0x64], R2 ;  /* 0x0000640201007387 */ /* 0x0003e80000100800 */
[----:B------:R2:W-:Y:S01]  /*1940*/  STL [R1+0x7c], R3 ;  /* 0x00007c0301007387 */ /* 0x0005e20000100800 */
[----:B-1----:R-:W-:-:S05]  /*1950*/  IMAD.IADD R2, R6, 0x1, R2 ;  /* 0x0000000106027824 */ /* 0x002fca00078e0202 */
[----:B------:R2:W-:Y:S02]  /*1960*/  STL [R1+0x78], R2 ;  /* 0x0000780201007387 */ /* 0x0005e40000100800 */
.L_x_2332:
        /* <DEDUP_REMOVED lines=30> */
.L_x_2159:
[----:B------:R-:W-:-:S04]  /*1b50*/  ISETP.NE.U32.AND P0, PT, RZ, c[0x0][0x368], PT ;  /* 0x0000da00ff007a0c */ /* 0x000fc80003f05070 */
[----:B------:R-:W-:-:S13]  /*1b60*/  ISETP.NE.AND.EX P0, PT, RZ, c[0x0][0x36c], PT, P0 ;  /* 0x0000db00ff007a0c */ /* 0x000fda0003f05300 */
[----:B------:R-:W-:Y:S05]  /*1b70*/  @!P0 BRA `(.L_x_2160) ;  /* 0x0000003000008947 */ /* 0x000fea0003800000 */
[----:B-1----:R-:W-:-:S05]  /*1b80*/  IMAD.WIDE R2, R25, R15, c[0x0][0x368] ;  /* 0x0000da0019027625 */ /* 0x002fca00078e020f */
[----:B------:R1:W5:Y:S01]  /*1b90*/  LDG.E R0, [R2.64] ;  /* 0x0000000802007981 */ /* 0x000362000c1e1900 */
[----:B------:R-:W-:Y:S05]  /*1ba0*/  BRA `(.L_x_2161) ;  /* 0x0000005000007947 */ /* 0x000fea0003800000 */
.L_x_2160:
[----:B------:R-:W-:Y:S01]  /*1bb0*/  MOV R0, c[0x0][0x1d0] ;  /* 0x0000740000007a02 */ /* 0x000fe20000000f00 */
[----:B------:R-:W-:Y:S05]  /*1bc0*/  @!P3 BRA `(.L_x_2161) ;  /* 0x000000300000b947 */ /* 0x000fea0003800000 */
[----:B------:R-:W2:Y:S04]  /*1bd0*/  LDG.E R5, [R2.64] ;  /* 0x0000000802057981 */ /* 0x000ea8000c1e1900 */
[----:B------:R-:W2:Y:S02]  /*1be0*/  LDG.E R0, [R2.64+0x4] ;  /* 0x0000040802007981 */ /* 0x000ea4000c1e1900 */
[----:B--2---:R-:W-:Y:S02]  /*1bf0*/  IADD3 R0, -R5, R0, RZ ;  /* 0x0000000005007210 */ /* 0x004fe40007ffe1ff */
.L_x_2161:
[----:B-1----:R-:W2:Y:S04]  /*1c00*/  LDL.LU R2, [R1+0x4c] ;  /* 0x00004c0001027983 */ /* 0x002ea80000300800 */
[----:B------:R-:W3:Y:S01]  /*1c10*/  LDL.LU R5, [R1+0x14] ;  /* 0x0000140001057983 */ /* 0x000ee20000300800 */
[----:B------:R-:W-:-:S02]  /*1c20*/  IMAD.MOV.U32 R3, RZ, RZ, c[0x0][0x2c4] ;  /* 0x0000b100ff037624 */ /* 0x000fc400078e00ff */
[----:B------:R-:W-:Y:S02]  /*1c30*/  IMAD.MOV.U32 R6, RZ, RZ, c[0x0][0x32c] ;  /* 0x0000cb00ff067624 */ /* 0x000fe400078e00ff */
[--C-:B-----5:R-:W-:Y:S01]  /*1c40*/  IMAD.IADD R236, R0, 0x1, -R4.reuse ;  /* 0x0000000100ec7824 */ /* 0x120fe200078e0a04 */
[----:B------:R-:W-:Y:S01]  /*1c50*/  ISETP.NE.AND P5, PT, R3, 0x1, PT ;  /* 0x000000010300780c */ /* 0x000fe20003fa5270 */
[----:B------:R-:W-:Y:S01]  /*1c60*/  IMAD.IADD R14, R12, 0x1, R4 ;  /* 0x000000010c0e7824 */ /* 0x000fe200078e0204 */
[----:B------:R-:W-:Y:S01]  /*1c70*/  ISETP.GE.AND P1, PT, R6, 0x1, PT ;  /* 0x000000010600780c */ /* 0x000fe20003f26270 */
[----:B--2---:R-:W-:Y:S01]  /*1c80*/  IMAD.SHL.U32 R18, R2, 0x80, RZ ;  /* 0x0000008002127824 */ /* 0x004fe200078e00ff */
[----:B---3--:R-:W-:-:S04]  /*1c90*/  LOP3.LUT R5, R5, 0xfffeffff, RZ, 0xc0, !PT ;  /* 0xfffeffff05057812 */ /* 0x008fc800078ec0ff */
[----:B------:R1:W-:Y:S01]  /*1ca0*/  STL [R1+0x38], R18 ;  /* 0x0000381201007387 */ /* 0x0003e20000100800 */
[----:B------:R-:W-:-:S04]  /*1cb0*/  IADD3 R2, R18, 0x7f, RZ ;  /* 0x0000007f12027810 */ /* 0x000fc80007ffe0ff */
[----:B------:R-:W-:Y:S01]  /*1cc0*/  @P5 LOP3.LUT R5, R5, 0x10000, RZ, 0xfc, !PT ;  /* 0x0001000005055812 */ /* 0x000fe200078efcff */
[----:B------:R-:W-:-:S03]  /*1cd0*/  @P5 IMAD.HI.U32 R3, R2, c[0x0][0x2c8], RZ ;  /* 0x0000b20002035a27 */ /* 0x000fc600078e00ff */
[----:B------:R-:W-:Y:S01]  /*1ce0*/  LOP3.LUT R5, R5, 0xffff7fff, RZ, 0xc0, !PT ;  /* 0xffff7fff05057812 */ /* 0x000fe200078ec0ff */
[----:B------:R-:W-:-:S03]  /*1cf0*/  IMAD.MOV.U32 R0, RZ, RZ, R2 ;  /* 0x000000ffff007224 */ /* 0x000fc600078e0002 */
[----:B------:R-:W-:Y:S02]  /*1d00*/  @P1 LOP3.LUT R5, R5, 0x8000, RZ, 0xfc, !PT ;  /* 0x0000800005051812 */ /* 0x000fe400078efcff */
[----:B------:R-:W-:Y:S02]  /*1d10*/  IADD3 R2, R236, 0x1, -R235 ;  /* 0x00000001ec027810 */ /* 0x000fe40007ffe8eb */
[----:B------:R-:W-:Y:S01]  /*1d20*/  @P5 SHF.R.U32.HI R0, RZ, c[0x0][0x2cc], R3 ;  /* 0x0000b300ff005a19 */ /* 0x000fe20000011603 */
[----:B------:R1:W-:Y:S04]  /*1d30*/  STL [R1+0x14], R5 ;  /* 0x0000140501007387 */ /* 0x0003e80000100800 */
        /* <DEDUP_REMOVED lines=13> */
.L_x_2164:
[----:B------:R-:W-:-:S13]  /*1e10*/  ISETP.NE.AND P0, PT, R6, 0x1, PT ;  /* 0x000000010600780c */ /* 0x000fda0003f05270 */
[----:B------:R-:W-:-:S05]  /*1e20*/  @P0 IMAD.HI.U32 R0, R2, c[0x0][0x330], RZ ;  /* 0x0000cc0002000a27 */ /* 0x000fca00078e00ff */
[----:B------:R-:W-:Y:S02]  /*1e30*/  @P0 SHF.R.U32.HI R2, RZ, c[0x0][0x334], R0 ;  /* 0x0000cd00ff020a19 */ /* 0x000fe40000011600 */
.L_x_2165:
[----:B------:R-:W-:Y:S05]  /*1e40*/  BSYNC B0 ;  /* 0x0000000000007941 */ /* 0x000fea0003800000 */
.L_x_2163:
[----:B------:R-:W-:-:S05]  /*1e50*/  IMAD R2, R2, R6, c[0x0][0x32c] ;  /* 0x0000cb0002027624 */ /* 0x000fca00078e0206 */
[----:B------:R-:W-:-:S04]  /*1e60*/  IMNMX R3, R3, R2, PT ;  /* 0x0000000203037217 */ /* 0x000fc80003800200 */
.L_x_2162:
[----:B------:R-:W-:Y:S01]  /*1e70*/  IADD3 R3, R3, 0x4f, RZ ;  /* 0x0000004f03037810 */ /* 0x000fe20007ffe0ff */
[----:B------:R-:W-:Y:S01]  /*1e80*/  @P5 IMAD.HI.U32 R4, R18, c[0x0][0x2c8], RZ ;  /* 0x0000b20012045a27 */ /* 0x000fe200078e00ff */
[----:B------:R-:W-:-:S03]  /*1e90*/  IADD3 R2, R236, 0x4f, RZ ;  /* 0x0000004fec027810 */ /* 0x000fc60007ffe0ff */
[----:B-1----:R-:W-:-:S04]  /*1ea0*/  IMAD.HI R5, R3, 0x66666667, RZ ;  /* 0x6666666703057827 */ /* 0x002fc800078e02ff */
[----:B------:R-:W-:-:S04]  /*1eb0*/  IMAD.HI R2, R2, 0x66666667, RZ ;  /* 0x6666666702027827 */ /* 0x000fc800078e02ff */
[----:B------:R-:W-:Y:S01]  /*1ec0*/  IMAD.MOV.U32 R0, RZ, RZ, R18 ;  /* 0x000000ffff007224 */ /* 0x000fe200078e0012 */
[----:B------:R-:W-:Y:S01]  /*1ed0*/  @P5 SHF.R.U32.HI R0, RZ, c[0x0][0x2cc], R4 ;  /* 0x0000b300ff005a19 */ /* 0x000fe20000011604 */
[----:B------:R-:W-:Y:S01]  /*1ee0*/  IMAD.IADD R231, R236, 0x1, -R235 ;  /* 0x00000001ece77824 */ /* 0x000fe200078e0aeb */
        /* <DEDUP_REMOVED lines=17> */
.L_x_2168:
[----:B------:R-:W-:-:S13]  /*2000*/  ISETP.NE.AND P0, PT, R6, 0x1, PT ;  /* 0x000000010600780c */ /* 0x000fda0003f05270 */
[----:B------:R-:W-:-:S05]  /*2010*/  @P0 IMAD.HI.U32 R3, R0, c[0x0][0x330], RZ ;  /* 0x0000cc0000030a27 */ /* 0x000fca00078e00ff */
[----:B------:R-:W-:Y:S02]  /*2020*/  @P0 SHF.R.U32.HI R0, RZ, c[0x0][0x334], R3 ;  /* 0x0000cd00ff000a19 */ /* 0x000fe40000011603 */
.L_x_2169:
[----:B------:R-:W-:Y:S05]  /*2030*/  BSYNC B0 ;  /* 0x0000000000007941 */ /* 0x000fea0003800000 */
.L_x_2167:
[----:B------:R-:W-:-:S05]  /*2040*/  IMAD R0, R0, c[0x0][0x32c], RZ ;  /* 0x0000cb0000007a24 */ /* 0x000fca00078e02ff */
[----:B------:R-:W-:-:S05]  /*2050*/  IMNMX R2, R2, R0, !PT ;  /* 0x0000000002027217 */ /* 0x000fca0007800200 */
.L_x_2166:
        /* <DEDUP_REMOVED lines=20> */
[----:B------:R-:W2:Y:S03]  /*21a0*/  I2F.RP R2, R3 ;  /* 0x0000000300027306 */ /* 0x000ea60000209400 */
[----:B------:R-:W-:-:S05]  /*21b0*/  IMAD.IADD R7, R7, 0x1, -R6 ;  /* 0x0000000107077824 */ /* 0x000fca00078e0a06 */
[----:B------:R-:W-:Y:S01]  /*21c0*/  IABS R11, R7 ;  /* 0x00000007000b7213 */ /* 0x000fe20000000000 */
        /* <DEDUP_REMOVED lines=24> */
.L_x_2171:
[----:B------:R-:W-:Y:S05]  /*2350*/  BSYNC B0 ;  /* 0x0000000000007941 */ /* 0x000fea0003800000 */
.L_x_2170:
        /* <DEDUP_REMOVED lines=41> */
[----:B------:R-:W2:Y:S04]  /*25f0*/  LDL R4, [R1+0x74] ;  /* 0x0000740001047983 */ /* 0x000ea80000100800 */
[----:B------:R-:W3:Y:S04]  /*2600*/  LDL.64 R10, [R1+0x30] ;  /* 0x00003000010a7983 */ /* 0x000ee80000100a00 */
[----:B------:R4:W3:Y:S01]  /*2610*/  LDL.64 R20, [R1+0x30] ;  /* 0x0000300001147983 */ /* 0x0008e20000100a00 */
[----:B------:R-:W-:-:S04]  /*2620*/  ISETP.NE.U32.AND P0, PT, RZ, c[0x0][0x340], PT ;  /* 0x0000d000ff007a0c */ /* 0x000fc80003f05070 */
[----:B------:R-:W-:-:S13]  /*2630*/  ISETP.NE.AND.EX P0, PT, RZ, c[0x0][0x344], PT, P0 ;  /* 0x0000d100ff007a0c */ /* 0x000fda0003f05300 */
[----:B------:R-:W-:-:S05]  /*2640*/  @P0 IMAD.WIDE R2, R25, R15, c[0x0][0x340] ;  /* 0x0000d00019020625 */ /* 0x000fca00078e020f */
[----:B------:R5:W4:Y:S01]  /*2650*/  @P0 LDG.E R16, [R2.64] ;  /* 0x0000000802100981 */ /* 0x000b22000c1e1900 */
[----:B------:R-:W-:Y:S02]  /*2660*/  SHF.R.S32.HI R0, RZ, 0x1f, R13 ;  /* 0x0000001fff007819 */ /* 0x000fe4000001140d */
[----:B------:R-:W-:Y:S01]  /*2670*/  SHF.R.S32.HI R15, RZ, 0x1f, R25 ;  /* 0x0000001fff0f7819 */ /* 0x000fe20000011419 */
[----:B------:R-:W1:Y:S01]  /*2680*/  S2R R7, SR_TID.X ;  /* 0x0000000000077919 */ /* 0x000e620000002100 */
[----:B------:R-:W-:Y:S01]  /*2690*/  IADD3 R60, R211, -0x1, RZ ;  /* 0xffffffffd33c7810 */ /* 0x000fe20007ffe0ff */
[----:B------:R-:W-:Y:S01]  /*26a0*/  IMAD R0, R0, c[0x0][0x178], RZ ;  /* 0x00005e0000007a24 */ /* 0x000fe200078e02ff */
[----:B------:R-:W-:-:S03]  /*26b0*/  SEL R6, R15, RZ, !P4 ;  /* 0x000000ff0f067207 */ /* 0x000fc60006000000 */
[----:B-----5:R-:W-:Y:S01]  /*26c0*/  IMAD R2, R13, c[0x0][0x17c], R0 ;  /* 0x00005f000d027a24 */ /* 0x020fe200078e0200 */
[----:B-1----:R-:W-:-:S04]  /*26d0*/  SHF.R.S32.HI R17, RZ, 0x1f, R7 ;  /* 0x0000001fff117819 */ /* 0x002fc80000011407 */
[----:B------:R-:W-:-:S04]  /*26e0*/  LEA.HI R17, R17, R7, RZ, 0x3 ;  /* 0x0000000711117211 */ /* 0x000fc800078f18ff */
[----:B------:R-:W-:Y:S02]  /*26f0*/  SHF.R.S32.HI R17, RZ, 0x3, R17 ;  /* 0x00000003ff117819 */ /* 0x000fe40000011411 */
[----:B--2---:R-:W-:Y:S01]  /*2700*/  IADD3 R12, R4, R18, RZ ;  /* 0x00000012040c7210 */ /* 0x004fe20007ffe0ff */
[----:B------:R-:W-:-:S03]  /*2710*/  IMAD.WIDE.U32 R4, R13, c[0x0][0x178], RZ ;  /* 0x00005e000d047a25 */ /* 0x000fc600078e00ff */
[----:B------:R-:W-:Y:S01]  /*2720*/  MOV R0, R12 ;  /* 0x0000000c00007202 */ /* 0x000fe20000000f00 */
[----:B------:R-:W-:Y:S01]  /*2730*/  @P5 IMAD.HI.U32 R3, R12, c[0x0][0x2c8], RZ ;  /* 0x0000b2000c035a27 */ /* 0x000fe200078e00ff */
[----:B------:R-:W-:Y:S02]  /*2740*/  IADD3 R5, R5, R2, RZ ;  /* 0x0000000205057210 */ /* 0x000fe40007ffe0ff */
[C---:B------:R-:W-:Y:S01]  /*2750*/  IADD3 R2, P1, R17.reuse, R14, RZ ;  /* 0x0000000e11027210 */ /* 0x040fe20007f3e0ff */
[----:B---3--:R-:W-:Y:S01]  /*2760*/  IMAD.MOV.U32 R20, RZ, RZ, R10 ;  /* 0x000000ffff147224 */ /* 0x008fe200078e000a */
        /* <DEDUP_REMOVED lines=33> */
[----:B----4-:R-:W-:Y:S01]  /*2980*/  @P0 SHF.R.S32.HI R3, RZ, 0x1f, R16 ;  /* 0x0000001fff030819 */ /* 0x010fe20000011410 */
        /* <DEDUP_REMOVED lines=30> */
.L_x_2337:
[----:B------:R-:W-:Y:S05]  /*2b70*/  BRA.DIV ~URZ, `(.L_x_2174) ;  /* 0x000169b27f007947 */ /* 0x000fea000b800000 */
[----:B------:R3:W4:Y:S02]  /*2b80*/  SHFL.IDX PT, R2, R7, RZ, 0x181f ;  /* 0x00181fff07027589 */ /* 0x00072400000e0000 */
.L_x_2338:
        /* <DEDUP_REMOVED lines=11> */
.L_x_2176:
[----:B------:R-:W-:Y:S05]  /*2c40*/  BSYNC B0 ;  /* 0x0000000000007941 */ /* 0x000fea0003800000 */
.L_x_2175:
[----:B------:R-:W-:Y:S05]  /*2c50*/  BRA.DIV ~URZ, `(.L_x_2177) ;  /* 0x000169427f007947 */ /* 0x000fea000b800000 */
[----:B--2---:R2:W1:Y:S04]  /*2c60*/  SHFL.IDX PT, R8, R6, 0x1, 0x181f ;  /* 0x00381f0006087f89 */ /* 0x00446800000e0000 */
[----:B----4-:R2:W4:Y:S02]  /*2c70*/  SHFL.IDX PT, R2, R7, 0x1, 0x181f ;  /* 0x00381f0007027f89 */ /* 0x01052400000e0000 */
.L_x_2339:
        /* <DEDUP_REMOVED lines=11> */
.L_x_2179:
[----:B------:R-:W-:Y:S05]  /*2d30*/  BSYNC B0 ;  /* 0x0000000000007941 */ /* 0x000fea0003800000 */
.L_x_2178:
[----:B------:R-:W-:Y:S05]  /*2d40*/  BRA.DIV ~URZ, `(.L_x_2180) ;  /* 0x000169227f007947 */ /* 0x000fea000b800000 */
[----:B-1----:R1:W2:Y:S02]  /*2d50*/  SHFL.IDX PT, R8, R6, 0x2, 0x181f ;  /* 0x00581f0006087f89 */ /* 0x0022a400000e0000 */
.L_x_2340:
[----:B------:R-:W-:Y:S05]  /*2d60*/  BRA.DIV ~URZ, `(.L_x_2181) ;  /* 0x000169727f007947 */ /* 0x000fea000b800000 */
[----:B----4-:R4:W1:Y:S02]  /*2d70*/  SHFL.IDX PT, R2, R7, 0x2, 0x181f ;  /* 0x00581f0007027f89 */ /* 0x01086400000e0000 */
.L_x_2341:
        /* <DEDUP_REMOVED lines=11> */
.L_x_2183:
[----:B------:R-:W-:Y:S05]  /*2e30*/  BSYNC B0 ;  /* 0x0000000000007941 */ /* 0x000fea0003800000 */
.L_x_2182:
[----:B------:R-:W-:Y:S05]  /*2e40*/  BRA.DIV ~URZ, `(.L_x_2184) ;  /* 0x000169027f007947 */ /* 0x000fea000b800000 */
[----:B--2---:R2:W3:Y:S04]  /*2e50*/  SHFL.IDX PT, R8, R6, 0x3, 0x181f ;  /* 0x00781f0006087f89 */ /* 0x0044e800000e0000 */
[----:B-1----:R2:W1:Y:S02]  /*2e60*/  SHFL.IDX PT, R2, R7, 0x3, 0x181f ;  /* 0x00781f0007027f89 */ /* 0x00246400000e0000 */
.L_x_2342:
        /* <DEDUP_REMOVED lines=11> */
.L_x_2186:
[----:B------:R-:W-:Y:S05]  /*2f20*/  BSYNC B0 ;  /* 0x0000000000007941 */ /* 0x000fea0003800000 */
.L_x_2185:
[----:B------:R-:W-:Y:S05]  /*2f30*/  BRA.DIV ~URZ, `(.L_x_2187) ;  /* 0x000168e27f007947 */ /* 0x000fea000b800000 */
[----:B---3--:R3:W2:Y:S02]  /*2f40*/  SHFL.IDX PT, R8, R6, 0x4, 0x181f ;  /* 0x00981f0006087f89 */ /* 0x0086a400000e0000 */
.L_x_2343:
[----:B------:R-:W-:Y:S05]  /*2f50*/  BRA.DIV ~URZ, `(.L_x_2188) ;  /* 0x000169327f007947 */ /* 0x000fea000b800000 */
[----:B-1----:R1:W3:Y:S02]  /*2f60*/  SHFL.IDX PT, R2, R7, 0x4, 0x181f ;  /* 0x00981f0007027f89 */ /* 0x0022e400000e0000 */
.L_x_2344:
        /* <DEDUP_REMOVED lines=11> */
.L_x_2190:
[----:B------:R-:W-:Y:S05]  /*3020*/  BSYNC B0 ;  /* 0x0000000000007941 */ /* 0x000fea0003800000 */
.L_x_2189:
[----:B------:R-:W-:Y:S05]  /*3030*/  BRA.DIV ~URZ, `(.L_x_2191) ;  /* 0x000168c27f007947 */ /* 0x000fea000b800000 */
[----:B--2---:R2:W1:Y:S04]  /*3040*/  SHFL.IDX PT, R8, R6, 0x5, 0x181f ;  /* 0x00b81f0006087f89 */ /* 0x00446800000e0000 */
[----:B---3--:R2:W3:Y:S02]  /*3050*/  SHFL.IDX PT, R2, R7, 0x5, 0x181f ;  /* 0x00b81f0007027f89 */ /* 0x0084e400000e0000 */
.L_x_2345:
        /* <DEDUP_REMOVED lines=11> */
.L_x_2193:
[----:B------:R-:W-:Y:S05]  /*3110*/  BSYNC B0 ;  /* 0x0000000000007941 */ /* 0x000fea0003800000 */
.L_x_2192:
[----:B------:R-:W-:Y:S05]  /*3120*/  BRA.DIV ~URZ, `(.L_x_2194) ;  /* 0x000168a27f007947 */ /* 0x000fea000b800000 */
[----:B-1----:R1:W2:Y:S02]  /*3130*/  SHFL.IDX PT, R8, R6, 0x6, 0x181f ;  /* 0x00d81f0006087f89 */ /* 0x0022a400000e0000 */
.L_x_2346:
[----:B------:R-:W-:Y:S05]  /*3140*/  BRA.DIV ~URZ, `(.L_x_2195) ;  /* 0x000168f27f007947 */ /* 0x000fea000b800000 */
[----:B---3--:R3:W1:Y:S02]  /*3150*/  SHFL.IDX PT, R2, R7, 0x6, 0x181f ;  /* 0x00d81f0007027f89 */ /* 0x00866400000e0000 */
.L_x_2347:
        /* <DEDUP_REMOVED lines=11> */
.L_x_2197:
[----:B------:R-:W-:Y:S05]  /*3210*/  BSYNC B0 ;  /* 0x0000000000007941 */ /* 0x000fea0003800000 */
.L_x_2196:
[----:B------:R-:W-:Y:S05]  /*3220*/  BRA.DIV ~URZ, `(.L_x_2198) ;  /* 0x000168827f007947 */ /* 0x000fea000b800000 */
[----:B-12---:R-:W1:Y:S04]  /*3230*/  SHFL.IDX PT, R6, R6, 0x7, 0x181f ;  /* 0x00f81f0006067f89 */ /* 0x006e6800000e0000 */
[----:B------:R2:W3:Y:S02]  /*3240*/  SHFL.IDX PT, R2, R7, 0x7, 0x181f ;  /* 0x00f81f0007027f89 */ /* 0x0004e400000e0000 */
.L_x_2348:
[----:B------:R-:W5:Y:S04]  /*3250*/  LDL.LU R5, [R1+0x14] ;  /* 0x0000140001057983 */ /* 0x000f680000300800 */
[----:B--2---:R-:W2:Y:S01]  /*3260*/  LDL.64 R30, [R1+0x30] ;  /* 0x00003000011e7983 */ /* 0x004ea20000100a00 */
[----:B------:R-:W-:-:S04]  /*3270*/  IADD3 R0, R0, 0x70, RZ ;  /* 0x0000007000007810 */ /* 0x000fc80007ffe0ff */
[----:B------:R-:W-:Y:S02]  /*3280*/  ISETP.GE.AND P0, PT, R0, R4, PT ;  /* 0x000000040000720c */ /* 0x000fe40003f06270 */
[----:B-----5:R-:W-:Y:S02]  /*3290*/  LOP3.LUT R5, R5, 0xfffffff7, RZ, 0xc0, !PT ;  /* 0xfffffff705057812 */ /* 0x020fe400078ec0ff */
[----:B--2---:R-:W-:-:S09]  /*32a0*/  ISETP.GE.AND P5, PT, R30, c[0x0][0x1d4], PT ;  /* 0x000075001e007a0c */ /* 0x004fd20003fa6270 */
[----:B---3--:R-:W-:-:S04]  /*32b0*/  @!P0 LEA R2, P1, R30, R2, 0x1 ;  /* 0x000000021e028211 */ /* 0x008fc800078208ff */
[----:B-1----:R-:W-:-:S05]  /*32c0*/  @!P0 LEA.HI.X R3, R30, R6, R31, 0x1, P1 ;  /* 0x000000061e038211 */ /* 0x002fca00008f0c1f */
[----:B------:R-:W-:Y:S01]  /*32d0*/  @!PT LDS RZ, [RZ] ;  /* 0x00000000fffff984 */ /* 0x000fe20000000800 */
[----:B------:R-:W-:Y:S01]  /*32e0*/  @!PT LDS RZ, [RZ] ;  /* 0x00000000fffff984 */ /* 0x000fe20000000800 */
[----:B------:R-:W-:Y:S01]  /*32f0*/  @!PT LDS RZ, [RZ] ;  /* 0x00000000fffff984 */ /* 0x000fe20000000800 */
[----:B------:R1:W-:Y:S01]  /*3300*/  @!P0 LDGSTS.E.BYPASS.LTC128B.128 [R213+0x8900], [R2.64], !P2 ;  /* 0x0890000002d58fae */ /* 0x0003e2000d101d48 */
[----:B------:R-:W-:-:S03]  /*3310*/  @P5 LOP3.LUT R5, R5, 0x8, RZ, 0xfc, !PT ;  /* 0x0000000805055812 */ /* 0x000fc600078efcff */
[----:B------:R-:W0:Y:S01]  /*3320*/  LDGDEPBAR ;  /* 0x00000000000079af */ /* 0x000e220000000000 */
[----:B------:R-:W-:Y:S03]  /*3330*/  WARPSYNC 0xffffffff ;  /* 0xffffffff00007948 */ /* 0x000fe60003800000 */
[----:B------:R1:W-:Y:S02]  /*3340*/  STL [R1+0x14], R5 ;  /* 0x0000140501007387 */ /* 0x0003e40000100800 */
[----:B-1----:R-:W2:Y:S04]  /*3350*/  LDL R5, [R1+0x28] ;  /* 0x0000280001057983 */ /* 0x002ea80000100800 */
[----:B------:R-:W3:Y:S04]  /*3360*/  LDL.64 R8, [R1+0x18] ;  /* 0x0000180001087983 */ /* 0x000ee80000100a00 */
[----:B------:R-:W5:Y:S04]  /*3370*/  LDL R74, [R1+0x2c] ;  /* 0x00002c00014a7983 */ /* 0x000f680000100800 */
[----:B----4-:R-:W4:Y:S04]  /*3380*/  LDL.64 R72, [R1+0x20] ;  /* 0x0000200001487983 */ /* 0x010f280000100a00 */
[----:B------:R-:W1:Y:S01]  /*3390*/  S2R R10, SR_TID.X ;  /* 0x00000000000a7919 */ /* 0x000e620000002100 */
[----:B------:R-:W-:Y:S01]  /*33a0*/  IMAD.MOV.U32 R0, RZ, RZ, -0x50 ;  /* 0xffffffb0ff007424 */ /* 0x000fe200078e00ff */
[----:B------:R-:W-:Y:S01]  /*33b0*/  SHF.R.S32.HI R29, RZ, 0x1f, R60 ;  /* 0x0000001fff1d7819 */ /* 0x000fe2000001143c */
[----:B------:R-:W-:Y:S01]  /*33c0*/  IMAD.WIDE.U32 R2, R60, c[0x0][0x1e0], RZ ;  /* 0x000078003c027a25 */ /* 0x000fe200078e00ff */
[----:B------:R-:W-:-:S03]  /*33d0*/  ULDC.64 UR4, c[0x0][0x208] ;  /* 0x0000820000047ab9 */ /* 0x000fc60000000a00 */
[----:B------:R-:W-:Y:S02]  /*33e0*/  IMAD R0, R211, R0, 0x50 ;  /* 0x00000050d3007424 */ /* 0x000fe400078e0200 */
[----:B------:R-:W-:Y:S01]  /*33f0*/  IMAD R4, R29, c[0x0][0x1e0], RZ ;  /* 0x000078001d047a24 */ /* 0x000fe200078e02ff */
[----:B-1----:R-:W-:-:S04]  /*3400*/  SHF.R.S32.HI R7, RZ, 0x1f, R10 ;  /* 0x0000001fff077819 */ /* 0x002fc8000001140a */
[----:B------:R-:W-:-:S04]  /*3410*/  LEA.HI R7, R7, R10, RZ, 0x3 ;  /* 0x0000000a07077211 */ /* 0x000fc800078f18ff */
[----:B------:R-:W-:-:S04]  /*3420*/  SHF.R.S32.HI R7, RZ, 0x3, R7 ;  /* 0x00000003ff077819 */ /* 0x000fc80000011407 */
[----:B------:R-:W-:Y:S01]  /*3430*/  IADD3 R28, R0, R236, -R7 ;  /* 0x000000ec001c7210 */ /* 0x000fe20007ffe807 */
[----:B------:R-:W-:-:S03]  /*3440*/  IMAD R4, R60, c[0x0][0x1e4], R4 ;  /* 0x000079003c047a24 */ /* 0x000fc600078e0204 */
[C---:B------:R-:W-:Y:S01]  /*3450*/  ISETP.GE.AND P0, PT, R28.reuse, 0x1, PT ;  /* 0x000000011c00780c */ /* 0x040fe20003f06270 */
[----:B------:R-:W-:Y:S01]  /*3460*/  IMAD.IADD R4, R3, 0x1, R4 ;  /* 0x0000000103047824 */ /* 0x000fe200078e0204 */
[----:B------:R-:W-:Y:S01]  /*3470*/  ISETP.GE.AND P1, PT, R28, 0x11, PT ;  /* 0x000000111c00780c */ /* 0x000fe20003f26270 */
[----:B------:R-:W-:Y:S02]  /*3480*/  IMAD.MOV.U32 R61, RZ, RZ, c[0x0][0x1e0] ;  /* 0x00007800ff3d7624 */ /* 0x000fe400078e00ff */
[----:B------:R-:W-:-:S04]  /*3490*/  IMAD.MOV.U32 R116, RZ, RZ, c[0x0][0x1e4] ;  /* 0x00007900ff747624 */ /* 0x000fc800078e00ff */
[----:B------:R-:W-:Y:S01]  /*34a0*/  IMAD.SHL.U32 R7, R116, 0x20, RZ ;  /* 0x0000002074077824 */ /* 0x000fe200078e00ff */
[----:B------:R-:W-:Y:S02]  /*34b0*/  USHF.L.U32 UR7, UR4, 0x5, URZ ;  /* 0x0000000504077899 */ /* 0x000fe4000800063f */
[----:B------:R-:W-:Y:S02]  /*34c0*/  UMOV UR6, 0x5 ;  /* 0x0000000500067882 */ /* 0x000fe40000000000 */
[----:B------:R-:W-:Y:S01]  /*34d0*/  USHF.L.U64.HI UR5, UR4, UR6, UR5 ;  /* 0x0000000604057299 */ /* 0x000fe20008010205 */
[----:B------:R-:W-:Y:S01]  /*34e0*/  BAR.SYNC.DEFER_BLOCKING 0x0 ;  /* 0x0000000000007b1d */ /* 0x000fe20000010000 */
[----:B--2---:R-:W-:Y:S02]  /*34f0*/  IMAD.MOV.U32 R63, RZ, RZ, R5 ;  /* 0x000000ffff3f7224 */ /* 0x004fe400078e0005 */
[----:B---3--:R-:W-:Y:S02]  /*3500*/  IMAD.MOV.U32 R62, RZ, RZ, R8 ;  /* 0x000000ffff3e7224 */ /* 0x008fe400078e0008 */
[----:B------:R-:W-:-:S02]  /*3510*/  IMAD R5, R4, 0x50, RZ ;  /* 0x0000005004057824 */ /* 0x000fc400078e02ff */
[----:B------:R-:W-:-:S04]  /*3520*/  IMAD.WIDE.U32 R2, R2, 0x50, R62 ;  /* 0x0000005002027825 */ /* 0x000fc800078e003e */
[----:B------:R-:W-:Y:S01]  /*3530*/  IMAD.IADD R3, R3, 0x1, R5 ;  /* 0x0000000103037824 */ /* 0x000fe200078e0205 */
[C---:B------:R-:W-:Y:S02]  /*3540*/  @P0 LEA R4, P2, R2.reuse, c[0x0][0x1c8], 0x1 ;  /* 0x0000720002040a11 */ /* 0x040fe400078408ff */
        /* <DEDUP_REMOVED lines=20> */
[----:B-1----:R-:W-:-:S04]  /*3690*/  @P0 IMAD.WIDE.U32 R4, R61, 0x30, R2 ;  /* 0x000000303d040825 */ /* 0x002fc800078e0002 */
[----:B------:R-:W-:Y:S01]  /*36a0*/  @P0 IMAD.IADD R5, R5, 0x1, R10 ;  /* 0x0000000105050824 */ /* 0x000fe200078e020a */
        /* <DEDUP_REMOVED lines=9> */
[----:B------:R-:W-:-:S04]  /*3740*/  DEPBAR.LE SB0, 0x1 ;  /* 0x000080400000791a */ /* 0x000fc80000000000 */
[----:B------:R-:W-:-:S04]  /*3750*/  DEPBAR.LE SB0, 0x0 ;  /* 0x000080000000791a */ /* 0x000fc80000000000 */
[----:B------:R-:W-:Y:S06]  /*3760*/  BAR.SYNC.DEFER_BLOCKING 0x0 ;  /* 0x0000000000007b1d */ /* 0x000fec0000010000 */
[----:B-1----:R-:W-:Y:S04]  /*3770*/  LDSM.16.M88.4 R4, [R202+0x2000] ;  /* 0x00200000ca04783b */ /* 0x002fe80000000200 */
[----:B------:R-:W1:Y:S04]  /*3780*/  LDSM.16.M88.4 R12, [R119+0x800] ;  /* 0x00080000770c783b */ /* 0x000e680000000200 */
[----:B--2---:R-:W2:Y:S04]  /*3790*/  LDSM.16.M88.4 R8, [R202] ;  /* 0x00000000ca08783b */ /* 0x004ea80000000200 */
[----:B------:R-:W2:Y:S04]  /*37a0*/  LDSM.16.M88.4 R16, [R119] ;  /* 0x000000007710783b */ /* 0x000ea80000000200 */
[----:B------:R-:W4:Y:S04]  /*37b0*/  LDSM.16.M88.4 R20, [R119+0x1000] ;  /* 0x001000007714783b */ /* 0x000f280000000200 */
[----:B------:R-:W4:Y:S04]  /*37c0*/  LDSM.16.M88.4 R24, [R119+0x1800] ;  /* 0x001800007718783b */ /* 0x000f280000000200 */
[----:B------:R-:W4:Y:S01]  /*37d0*/  LDSM.16.M88.4 R32, [R119+0x2000] ;  /* 0x002000007720783b */ /* 0x000f220000000200 */
[----:B---3--:R-:W-:-:S03]  /*37e0*/  IMAD.WIDE.U32 R2, R60, c[0x0][0x208], RZ ;  /* 0x000082003c027a25 */ /* 0x008fc600078e00ff */
[----:B------:R-:W-:Y:S04]  /*37f0*/  LDSM.16.M88.4 R36, [R209] ;  /* 0x00000000d124783b */ /* 0x000fe80000000200 */
[----:B------:R-:W-:Y:S04]  /*3800*/  LDSM.16.M88.4 R68, [R206] ;  /* 0x00000000ce44783b */ /* 0x000fe80000000200 */
[----:B------:R-:W-:Y:S01]  /*3810*/  LDSM.16.M88.4 R64, [R210] ;  /* 0x00000000d240783b */ /* 0x000fe20000000200 */
[-C--:B-1----:R-:W-:Y:S08]  /*3820*/  HMMA.16816.F32.BF16 R44, R4, R12.reuse, RZ ;  /* 0x0000000c042c723c */ /* 0x082ff000000418ff */
[C---:B--2---:R-:W-:Y:S07]  /*3830*/  HMMA.16816.F32.BF16 R108, R8.reuse, R12, RZ ;  /* 0x0000000c086c723c */ /* 0x044fee00000418ff */
[----:B------:R-:W-:Y:S01]  /*3840*/  IMAD R12, R29, c[0x0][0x208], RZ ;  /* 0x000082001d0c7a24 */ /* 0x000fe200078e02ff */
[C---:B------:R-:W-:Y:S08]  /*3850*/  HMMA.16816.F32.BF16 R124, R8.reuse, R16, RZ ;  /* 0x00000010087c723c */ /* 0x040ff000000418ff */
[C---:B------:R-:W-:Y:S08]  /*3860*/  HMMA.16816.F32.BF16 R148, R8.reuse, R18, RZ ;  /* 0x000000120894723c */ /* 0x040ff000000418ff */
[C---:B------:R-:W-:Y:S08]  /*3870*/  HMMA.16816.F32.BF16 R144, R8.reuse, R14, RZ ;  /* 0x0000000e0890723c */ /* 0x040ff000000418ff */
[C---:B----4-:R-:W-:Y:S08]  /*3880*/  HMMA.16816.F32.BF16 R104, R8.reuse, R20, RZ ;  /* 0x000000140868723c */ /* 0x050ff000000418ff */
[C---:B------:R-:W-:Y:S08]  /*3890*/  HMMA.16816.F32.BF16 R128, R8.reuse, R22, RZ ;  /* 0x000000160880723c */ /* 0x040ff000000418ff */
[C---:B------:R-:W-:Y:S08]  /*38a0*/  HMMA.16816.F32.BF16 R96, R8.reuse, R24, RZ ;  /* 0x000000180860723c */ /* 0x040ff000000418ff */
[C---:B------:R-:W-:Y:S08]  /*38b0*/  HMMA.16816.F32.BF16 R132, R8.reuse, R26, RZ ;  /* 0x0000001a0884723c */ /* 0x040ff000000418ff */
[C---:B------:R-:W-:Y:S08]  /*38c0*/  HMMA.16816.F32.BF16 R88, R8.reuse, R32, RZ ;  /* 0x000000200858723c */ /* 0x040ff000000418ff */
[----:B------:R-:W-:Y:S07]  /*38d0*/  HMMA.16816.F32.BF16 R92, R8, R34, RZ ;  /* 0x00000022085c723c */ /* 0x000fee00000418ff */
[----:B------:R-:W-:-:S02]  /*38e0*/  IMAD R8, R60, c[0x0][0x20c], R12 ;  /* 0x000083003c087a24 */ /* 0x000fc400078e020c */
[----:B-----5:R-:W-:Y:S02]  /*38f0*/  IMAD.MOV.U32 R9, RZ, RZ, R74 ;  /* 0x000000ffff097224 */ /* 0x020fe400078e004a */
[----:B------:R-:W-:Y:S02]  /*3900*/  IMAD.IADD R10, R3, 0x1, R8 ;  /* 0x00000001030a7824 */ /* 0x000fe400078e0208 */
[----:B------:R-:W-:Y:S01]  /*3910*/  IMAD.MOV.U32 R8, RZ, RZ, R72 ;  /* 0x000000ffff087224 */ /* 0x000fe200078e0048 */
[----:B------:R-:W-:Y:S03]  /*3920*/  HMMA.16816.F32.BF16 R40, R4, R16, RZ ;  /* 0x000000100428723c */ /* 0x000fe600000418ff */
[----:B------:R-:W-:-:S04]  /*3930*/  IMAD.WIDE.U32 R2, R2, 0x50, R8 ;  /* 0x0000005002027825 */ /* 0x000fc800078e0008 */
[----:B------:R-:W-:Y:S01]  /*3940*/  IMAD R8, R10, 0x50, RZ ;  /* 0x000000500a087824 */ /* 0x000fe200078e02ff */
[C---:B------:R-:W-:Y:S01]  /*3950*/  HMMA.16816.F32.BF16 R48, R4.reuse, R20, RZ ;  /* 0x000000140430723c */ /* 0x040fe200000418ff */
[----:B------:R-:W-:Y:S02]  /*3960*/  LEA R16, P0, R2, c[0x0][0x1f8], 0x1 ;  /* 0x00007e0002107a11 */ /* 0x000fe400078008ff */
[----:B------:R-:W-:Y:S02]  /*3970*/  IMAD.IADD R3, R3, 0x1, R8 ;  /* 0x0000000103037824 */ /* 0x000fe400078e0208 */
[----:B------:R-:W-:Y:S03]  /*3980*/  LDSM.16.M88.4 R8, [R205] ;  /* 0x00000000cd08783b */ /* 0x000fe60000000200 */
[C---:B------:R-:W-:Y:S08]  /*3990*/  HMMA.16816.F32.BF16 R52, R4.reuse, R24, RZ ;  /* 0x000000180434723c */ /* 0x040ff000000418ff */
[C---:B------:R-:W-:Y:S08]  /*39a0*/  HMMA.16816.F32.BF16 R56, R4.reuse, R32, RZ ;  /* 0x000000200438723c */ /* 0x040ff000000418ff */
[C---:B------:R-:W-:Y:S08]  /*39b0*/  HMMA.16816.F32.BF16 R84, R4.reuse, R18, RZ ;  /* 0x000000120454723c */ /* 0x040ff000000418ff */
[C---:B------:R-:W-:Y:S08]  /*39c0*/  HMMA.16816.F32.BF16 R76, R4.reuse, R14, RZ ;  /* 0x0000000e044c723c */ /* 0x040ff000000418ff */
[C---:B------:R-:W-:Y:S08]  /*39d0*/  HMMA.16816.F32.BF16 R100, R4.reuse, R22, RZ ;  /* 0x000000160464723c */ /* 0x040ff000000418ff */
[C---:B------:R-:W-:Y:S08]  /*39e0*/  HMMA.16816.F32.BF16 R120, R4.reuse, R26, RZ ;  /* 0x0000001a0478723c */ /* 0x040ff000000418ff */
[----:B------:R-:W-:Y:S01]  /*39f0*/  HMMA.16816.F32.BF16 R112, R4, R34, RZ ;  /* 0x000000220470723c */ /* 0x000fe200000418ff */
[----:B------:R-:W1:Y:S01]  /*3a00*/  LDSM.16.M88.4 R4, [R205+0x2000] ;  /* 0x00200000cd04783b */ /* 0x000e620000000200 */
[----:B------:R-:W-:-:S02]  /*3a10*/  IADD3 R14, P2, R16, UR7, RZ ;  /* 0x00000007100e7c10 */ /* 0x000fc4000ff5e0ff */
[----:B------:R-:W-:Y:S01]  /*3a20*/  LEA.HI.X R17, R2, c[0x0][0x1fc], R3, 0x1, P0 ;  /* 0x00007f0002117a11 */ /* 0x000fe200000f0c03 */
[----:B------:R-:W2:Y:S01]  /*3a30*/  LDSM.16.M88.4 R24, [R208] ;  /* 0x00000000d018783b */ /* 0x000ea20000000200 */
[----:B------:R-:W-:Y:S02]  /*3a40*/  IADD3 R12, P1, R14, UR7, RZ ;  /* 0x000000070e0c7c10 */ /* 0x000fe4000ff3e0ff */
[----:B------:R-:W-:Y:S01]  /*3a50*/  IADD3.X R15, R17, UR5, RZ, P2, !PT ;  /* 0x00000005110f7c10 */ /* 0x000fe200097fe4ff */
[----:B------:R-:W3:Y:S01]  /*3a60*/  LDSM.16.M88.4 R20, [R207] ;  /* 0x00000000cf14783b */ /* 0x000ee20000000200 */
[----:B------:R-:W-:Y:S02]  /*3a70*/  IADD3 R2, P2, R12, UR7, RZ ;  /* 0x000000070c027c10 */ /* 0x000fe4000ff5e0ff */
[----:B------:R-:W-:Y:S02]  /*3a80*/  IADD3.X R13, R15, UR5, RZ, P1, !PT ;  /* 0x000000050f0d7c10 */ /* 0x000fe40008ffe4ff */
[----:B------:R-:W-:-:S02]  /*3a90*/  ISETP.GE.AND P0, PT, R30, c[0x0][0x1d4], PT ;  /* 0x000075001e007a0c */ /* 0x000fc40003f06270 */
[----:B------:R-:W-:Y:S02]  /*3aa0*/  IADD3 R18, P1, R2, UR7, RZ ;  /* 0x0000000702127c10 */ /* 0x000fe4000ff3e0ff */
[----:B------:R-:W-:Y:S02]  /*3ab0*/  IADD3.X R3, R13, UR5, RZ, P2, !PT ;  /* 0x000000050d037c10 */ /* 0x000fe400097fe4ff */
[C---:B------:R-:W-:Y:S02]  /*3ac0*/  ISETP.LT.OR P4, PT, R28.reuse, 0x1, P0 ;  /* 0x000000011c00780c */ /* 0x040fe40000781670 */
[C---:B------:R-:W-:Y:S02]  /*3ad0*/  ISETP.LT.OR P3, PT, R28.reuse, 0x11, P0 ;  /* 0x000000111c00780c */ /* 0x040fe40000761670 */
[----:B------:R-:W-:Y:S02]  /*3ae0*/  IADD3.X R19, R3, UR5, RZ, P1, !PT ;  /* 0x0000000503137c10 */ /* 0x000fe40008ffe4ff */
[----:B------:R-:W-:-:S02]  /*3af0*/  ISETP.LT.OR P2, PT, R28, 0x21, P0 ;  /* 0x000000211c00780c */ /* 0x000fc40000741670 */
[C---:B------:R-:W-:Y:S02]  /*3b00*/  ISETP.LT.OR P1, PT, R28.reuse, 0x31, P0 ;  /* 0x000000311c00780c */ /* 0x040fe40000721670 */
[----:B------:R-:W-:-:S03]  /*3b10*/  ISETP.LT.OR P0, PT, R28, 0x41, P0 ;  /* 0x000000411c00780c */ /* 0x000fc60000701670 */
[----:B------:R-:W-:Y:S01]  /*3b20*/  @!PT LDS RZ, [RZ] ;  /* 0x00000000fffff984 */ /* 0x000fe20000000800 */
[----:B------:R-:W-:Y:S01]  /*3b30*/  @!PT LDS RZ, [RZ] ;  /* 0x00000000fffff984 */ /* 0x000fe20000000800 */
[----:B------:R-:W-:Y:S01]  /*3b40*/  @!PT LDS RZ, [RZ] ;  /* 0x00000000fffff984 */ /* 0x000fe20000000800 */
[----:B------:R4:W-:Y:S04]  /*3b50*/  LDGSTS.E.BYPASS.LTC128B.128 [R213+0x100], [R16.64], !P4 ;  /* 0x0010000010d57fae */ /* 0x0009e8000e101d48 */
[----:B------:R5:W-:Y:S04]  /*3b60*/  LDGSTS.E.BYPASS.LTC128B.128 [R213+0x900], [R14.64], !P3 ;  /* 0x009000000ed57fae */ /* 0x000be8000d901d48 */
[----:B------:R5:W-:Y:S01]  /*3b70*/  LDGSTS.E.BYPASS.LTC128B.128 [R213+0x1100], [R12.64], !P2 ;  /* 0x011000000cd57fae */ /* 0x000be2000d101d48 */
[C---:B-1----:R-:W-:Y:S03]  /*3b80*/  HMMA.16816.F32.BF16 R32, R4.reuse, R36, R48 ;  /* 0x000000240420723c */ /* 0x042fe60000041830 */
[----:B------:R1:W-:Y:S04]  /*3b90*/  LDGSTS.E.BYPASS.LTC128B.128 [R213+0x1900], [R2.64], !P1 ;  /* 0x0190000002d57fae */ /* 0x0003e8000c901d48 */
[----:B------:R4:W-:Y:S04]  /*3ba0*/  LDGSTS.E.BYPASS.LTC128B.128 [R213+0x2100], [R18.64], !P0 ;  /* 0x0210000012d57fae */ /* 0x0009e8000c101d48 */
[----:B------:R-:W-:Y:S01]  /*3bb0*/  LDSM.16.M88.4 R48, [R201+0x1000] ;  /* 0x00100000c930783b */ /* 0x000fe20000000200 */
[C---:B--2---:R-:W-:Y:S03]  /*3bc0*/  HMMA.16816.F32.BF16 R140, R4.reuse, R24, R52 ;  /* 0x00000018048c723c */ /* 0x044fe60000041834 */
[----:B------:R-:W-:Y:S04]  /*3bd0*/  LDSM.16.M88.4 R52, [R201+0x800] ;  /* 0x00080000c934783b */ /* 0x000fe80000000200 */
[----:B------:R-:W-:Y:S01]  /*3be0*/  LDSM.16.M88.4 R28, [R198+0x1000] ;  /* 0x00100000c61c783b */ /* 0x000fe20000000200 */
[C---:B---3--:R-:W-:Y:S03]  /*3bf0*/  HMMA.16816.F32.BF16 R160, R4.reuse, R20, R56 ;  /* 0x0000001404a0723c */ /* 0x048fe60000041838 */
[----:B------:R-:W-:Y:S04]  /*3c00*/  LDSM.16.M88.4 R56, [R201] ;  /* 0x00000000c938783b */ /* 0x000fe80000000200 */
[----:B-----5:R-:W-:Y:S01]  /*3c10*/  LDSM.16.M88.4 R12, [R203] ;  /* 0x00000000cb0c783b */ /* 0x020fe20000000200 */
[C---:B------:R-:W-:Y:S03]  /*3c20*/  HMMA.16816.F32.BF16 R80, R4.reuse, R68, R40 ;  /* 0x000000440450723c */ /* 0x040fe60000041828 */
[----:B------:R-:W-:Y:S04]  /*3c30*/  LDSM.16.M88.4 R40, [R201+0x2000] ;  /* 0x00200000c928783b */ /* 0x000fe80000000200 */
[----:B----4-:R-:W2:Y:S01]  /*3c40*/  LDSM.16.M88.4 R16, [R203+0x2000] ;  /* 0x00200000cb10783b */ /* 0x010ea20000000200 */
[C---:B------:R-:W-:Y:S03]  /*3c50*/  HMMA.16816.F32.BF16 R72, R4.reuse, R64, R44 ;  /* 0x000000400448723c */ /* 0x040fe6000004182c */
[----:B------:R-:W3:Y:S04]  /*3c60*/  LDSM.16.M88.4 R44, [R201+0x1800] ;  /* 0x00180000c92c783b */ /* 0x000ee80000000200 */
[----:B------:R-:W0:Y:S01]  /*3c70*/  LDGDEPBAR ;  /* 0x00000000000079af */ /* 0x000e220000000000 */
[----:B------:R-:W-:Y:S08]  /*3c80*/  HMMA.16816.F32.BF16 R84, R4, R70, R84 ;  /* 0x000000460454723c */ /* 0x000ff00000041854 */
[----:B------:R-:W-:Y:S08]  /*3c90*/  HMMA.16816.F32.BF16 R136, R8, R68, R124 ;  /* 0x000000440888723c */ /* 0x000ff0000004187c */
[----:B------:R-:W-:Y:S08]  /*3ca0*/  HMMA.16816.F32.BF16 R76, R4, R66, R76 ;  /* 0x00000042044c723c */ /* 0x000ff0000004184c */
[C---:B------:R-:W-:Y:S08]  /*3cb0*/  HMMA.16816.F32.BF16 R156, R8.reuse, R64, R108 ;  /* 0x00000040089c723c */ /* 0x040ff0000004186c */
[----:B------:R-:W-:Y:S08]  /*3cc0*/  HMMA.16816.F32.BF16 R68, R8, R70, R148 ;  /* 0x000000460844723c */ /* 0x000ff00000041894 */
[----:B------:R-:W-:Y:S08]  /*3cd0*/  HMMA.16816.F32.BF16 R168, R4, R26, R120 ;  /* 0x0000001a04a8723c */ /* 0x000ff00000041878 */
[----:B------:R-:W-:Y:S08]  /*3ce0*/  HMMA.16816.F32.BF16 R64, R8, R66, R144 ;  /* 0x000000420840723c */ /* 0x000ff00000041890 */
[----:B------:R-:W-:Y:S08]  /*3cf0*/  HMMA.16816.F32.BF16 R176, R4, R38, R100 ;  /* 0x0000002604b0723c */ /* 0x000ff00000041864 */
[C---:B------:R-:W-:Y:S08]  /*3d00*/  HMMA.16816.F32.BF16 R164, R8.reuse, R36, R104 ;  /* 0x0000002408a4723c */ /* 0x040ff00000041868 */
[----:B------:R-:W-:Y:S01]  /*3d10*/  HMMA.16816.F32.BF16 R120, R8, R38, R128 ;  /* 0x000000260878723c */ /* 0x000fe20000041880 */
[----:B------:R-:W-:Y:S07]  /*3d20*/  LDSM.16.M88.4 R36, [R198] ;  /* 0x00000000c624783b */ /* 0x000fee0000000200 */
[----:B------:R-:W-:Y:S01]  /*3d30*/  HMMA.16816.F32.BF16 R152, R4, R22, R112 ;  /* 0x000000160498723c */ /* 0x000fe20000041870 */
[----:B------:R-:W4:Y:S07]  /*3d40*/  LDSM.16.M88.4 R4, [R204+0x2000] ;  /* 0x00200000cc04783b */ /* 0x000f2e0000000200 */
[C---:B------:R-:W-:Y:S08]  /*3d50*/  HMMA.16816.F32.BF16 R172, R8.reuse, R24, R96 ;  /* 0x0000001808ac723c */ /* 0x040ff00000041860 */
[C---:B------:R-:W-:Y:S08]  /*3d60*/  HMMA.16816.F32.BF16 R180, R8.reuse, R20, R88 ;  /* 0x0000001408b4723c */ /* 0x040ff00000041858 */
[C---:B------:R-:W-:Y:S01]  /*3d70*/  HMMA.16816.F32.BF16 R132, R8.reuse, R26, R132 ;  /* 0x0000001a0884723c */ /* 0x040fe20000041884 */
[----:B------:R-:W-:Y:S07]  /*3d80*/  LDSM.16.M88.4 R24, [R198+0x1800] ;  /* 0x00180000c618783b */ /* 0x000fee0000000200 */
[----:B------:R-:W-:Y:S01]  /*3d90*/  HMMA.16816.F32.BF16 R128, R8, R22, R92 ;  /* 0x000000160880723c */ /* 0x000fe2000004185c */
[----:B------:R-:W-:Y:S04]  /*3da0*/  LDSM.16.M88.4 R20, [R198+0x2000] ;  /* 0x00200000c614783b */ /* 0x000fe80000000200 */
[----:B------:R-:W-:Y:S03]  /*3db0*/  LDSM.16.M88.4 R8, [R204] ;  /* 0x00000000cc08783b */ /* 0x000fe60000000200 */
[----:B--2---:R-:W-:Y:S01]  /*3dc0*/  HMMA.16816.F32.BF16 R104, R16, R48, R32 ;  /* 0x000000301068723c */ /* 0x004fe20000041820 */
[----:B------:R-:W2:Y:S01]  /*3dd0*/  LDSM.16.M88.4 R32, [R198+0x800] ;  /* 0x00080000c620783b */ /* 0x000ea20000000200 */
[----:B------:R-:W-:Y:S01]  /*3de0*/  ISETP.GT.AND P0, PT, R60, R234, PT ;  /* 0x000000ea3c00720c */ /* 0x000fe20003f04270 */
[----:B------:R-:W-:-:S05]  /*3df0*/  DEPBAR.LE SB0, 0x0 ;  /* 0x000080000000791a */ /* 0x000fca0000000000 */
        /* <DEDUP_REMOVED lines=16> */
[C---:B------:R-:W-:Y:S08]  /*3f00*/  HMMA.16816.F32.BF16 R44, R12.reuse, R46, R132 ;  /* 0x0000002e0c2c723c */ /* 0x040ff00000041884 */
[C---:B------:R-:W-:Y:S08]  /*3f10*/  HMMA.16816.F32.BF16 R16, R12.reuse, R40, R180 ;  /* 0x000000280c10723c */ /* 0x040ff000000418b4 */
[----:B------:R-:W-:Y:S01]  /*3f20*/  HMMA.16816.F32.BF16 R12, R12, R42, R128 ;  /* 0x0000002a0c0c723c */ /* 0x000fe20000041880 */
[----:B------:R-:W-:Y:S07]  /*3f30*/  BSSY B0, `(.L_x_2199) ;  /* 0x0000035000007945 */ /* 0x000fee0003800000 */
[C---:B----4-:R-:W-:Y:S08]  /*3f40*/  HMMA.16816.F32.BF16 R140, R4.reuse, R36, R124 ;  /* 0x00000024048c723c */ /* 0x050ff0000004187c */
[C---:B------:R-:W-:Y:S08]  /*3f50*/  HMMA.16816.F32.BF16 R136, R4.reuse, R38, R108 ;  /* 0x000000260488723c */ /* 0x040ff0000004186c */
[C---:B--2---:R-:W-:Y:S08]  /*3f60*/  HMMA.16816.F32.BF16 R132, R4.reuse, R32, R112 ;  /* 0x000000200484723c */ /* 0x044ff00000041870 */
        /* <DEDUP_REMOVED lines=49> */
.L_x_2200:
[----:B-1----:R-:W-:Y:S05]  /*4280*/  BSYNC B0 ;  /* 0x0000000000007941 */ /* 0x002fea0003800000 */
.L_x_2199:
[----:B------:R-:W2:Y:S01]  /*4290*/  LDL R2, [R1+0x3c] ;  /* 0x00003c0001027983 */ /* 0x000ea20000100800 */
[----:B------:R-:W-:-:S03]  /*42a0*/  IMAD.MOV.U32 R3, RZ, RZ, c[0x0][0x2c4] ;  /* 0x0000b100ff037624 */ /* 0x000fc600078e00ff */
[----:B------:R-:W2:Y:S02]  /*42b0*/  LDL R63, [R1+0x38] ;  /* 0x00003800013f7983 */ /* 0x000ea40000100800 */
[----:B------:R-:W-:Y:S01]  /*42c0*/  ISETP.NE.AND P0, PT, R3, 0x1, PT ;  /* 0x000000010300780c */ /* 0x000fe20003f05270 */
[----:B------:R-:W-:Y:S01]  /*42d0*/  IMAD.MOV.U32 R80, RZ, RZ, c[0x0][0x32c] ;  /* 0x0000cb00ff507624 */ /* 0x000fe200078e00ff */
[----:B------:R-:W-:Y:S01]  /*42e0*/  ULDC UR4, c[0x0][0x324] ;  /* 0x0000c90000047ab9 */ /* 0x000fe20000000800 */
[----:B------:R-:W0:Y:S03]  /*42f0*/  LDGDEPBAR ;  /* 0x00000000000079af */ /* 0x000e260000000000 */
[----:B------:R-:W-:Y:S01]  /*4300*/  ISETP.GE.AND P1, PT, R80, 0x1, PT ;  /* 0x000000015000780c */ /* 0x000fe20003f26270 */
[----:B------:R-:W-:Y:S01]  /*4310*/  ULOP3.LUT UR4, URZ, UR4, URZ, 0x33, !UPT ;  /* 0x000000043f047292 */ /* 0x000fe2000f8e333f */
[----:B------:R-:W-:-:S02]  /*4320*/  IMAD.IADD R11, R0, 0x1, -R242 ;  /* 0x00000001000b7824 */ /* 0x000fc400078e0af2 */
[----:B--2---:R-:W-:-:S04]  /*4330*/  IMAD.IADD R2, R2, 0x1, R63 ;  /* 0x0000000102027824 */ /* 0x004fc800078e023f */
[----:B------:R-:W-:-:S04]  /*4340*/  @P0 IMAD.HI.U32 R3, R2, c[0x0][0x2c8], RZ ;  /* 0x0000b20002030a27 */ /* 0x000fc800078e00ff */
[----:B------:R-:W-:Y:S01]  /*4350*/  IMAD.MOV.U32 R7, RZ, RZ, R2 ;  /* 0x000000ffff077224 */ /* 0x000fe200078e0002 */
[----:B------:R-:W-:-:S05]  /*4360*/  @P0 SHF.R.U32.HI R7, RZ, c[0x0][0x2cc], R3 ;  /* 0x0000b300ff070a19 */ /* 0x000fca0000011603 */
[----:B------:R-:W1:Y:S01]  /*4370*/  SHFL.IDX PT, R4, R7, RZ, 0x1c1f ;  /* 0x001c1fff07047589 */ /* 0x000e6200000e0000 */
[----:B------:R-:W-:-:S04]  /*4380*/  IADD3 R2, R236, R0, RZ ;  /* 0x00000000ec027210 */ /* 0x000fc80007ffe0ff */
[----:B------:R-:W-:-:S05]  /*4390*/  IADD3 R3, -R242, 0x1, R2 ;  /* 0x00000001f2037810 */ /* 0x000fca0007ffe102 */
[----:B------:R-:W-:-:S05]  /*43a0*/  IMAD.IADD R3, R3, 0x1, -R235 ;  /* 0x0000000103037824 */ /* 0x000fca00078e0aeb */
[C---:B------:R-:W-:Y:S02]  /*43b0*/  IADD3 R8, R3.reuse, c[0x0][0x328], RZ ;  /* 0x0000ca0003087a10 */ /* 0x040fe40007ffe0ff */
[----:B------:R-:W-:Y:S02]  /*43c0*/  IADD3 R10, R3, UR4, RZ ;  /* 0x00000004030a7c10 */ /* 0x000fe4000fffe0ff */
[----:B------:R-:W-:Y:S01]  /*43d0*/  IADD3 R9, -R242, R2, RZ ;  /* 0x00000002f2097210 */ /* 0x000fe20007ffe1ff */
[----:B-1----:R-:W-:Y:S01]  /*43e0*/  IMAD.IADD R3, R8, 0x1, R4 ;  /* 0x0000000108037824 */ /* 0x002fe200078e0204 */
[----:B------:R-:W-:-:S04]  /*43f0*/  IADD3 R2, R10, R4, RZ ;  /* 0x000000040a027210 */ /* 0x000fc80007ffe0ff */
        /* <DEDUP_REMOVED lines=13> */
.L_x_2203:
[----:B------:R-:W-:-:S04]  /*44d0*/  MOV R5, c[0x0][0x32c] ;  /* 0x0000cb0000057a02 */ /* 0x000fc80000000f00 */
[----:B------:R-:W-:-:S13]  /*44e0*/  ISETP.NE.AND P0, PT, R5, 0x1, PT ;  /* 0x000000010500780c */ /* 0x000fda0003f05270 */
[----:B------:R-:W-:-:S05]  /*44f0*/  @P0 IMAD.HI.U32 R5, R4, c[0x0][0x330], RZ ;  /* 0x0000cc0004050a27 */ /* 0x000fca00078e00ff */
[----:B------:R-:W-:Y:S02]  /*4500*/  @P0 SHF.R.U32.HI R4, RZ, c[0x0][0x334], R5 ;  /* 0x0000cd00ff040a19 */ /* 0x000fe40000011605 */
.L_x_2204:
[----:B------:R-:W-:Y:S05]  /*4510*/  BSYNC B0 ;  /* 0x0000000000007941 */ /* 0x000fea0003800000 */
.L_x_2202:
[----:B------:R-:W-:-:S05]  /*4520*/  IMAD R4, R4, c[0x0][0x32c], R11 ;  /* 0x0000cb0004047a24 */ /* 0x000fca00078e020b */
[----:B------:R-:W-:Y:S02]  /*4530*/  IADD3 R5, R4, c[0x0][0x32c], RZ ;  /* 0x0000cb0004057a10 */ /* 0x000fe40007ffe0ff */
[----:B------:R-:W-:Y:S02]  /*4540*/  IMNMX R2, R2, R4, !PT ;  /* 0x0000000402027217 */ /* 0x000fe40007800200 */
[----:B------:R-:W-:Y:S02]  /*4550*/  IMNMX R3, R3, R5, PT ;  /* 0x0000000503037217 */ /* 0x000fe40003800200 */
.L_x_2201:
[----:B------:R-:W1:Y:S02]  /*4560*/  SHFL.IDX PT, R6, R7, 0x1, 0x1c1f ;  /* 0x003c1f0007067f89 */ /* 0x000e6400000e0000 */
        /* <DEDUP_REMOVED lines=15> */
.L_x_2207:
[----:B------:R-:W-:-:S04]  /*4660*/  MOV R12, c[0x0][0x32c] ;  /* 0x0000cb00000c7a02 */ /* 0x000fc80000000f00 */
[----:B------:R-:W-:-:S13]  /*4670*/  ISETP.NE.AND P0, PT, R12, 0x1, PT ;  /* 0x000000010c00780c */ /* 0x000fda0003f05270 */
[----:B------:R-:W-:-:S05]  /*4680*/  @P0 IMAD.HI.U32 R12, R6, c[0x0][0x330], RZ ;  /* 0x0000cc00060c0a27 */ /* 0x000fca00078e00ff */
[----:B------:R-:W-:Y:S02]  /*4690*/  @P0 SHF.R.U32.HI R6, RZ, c[0x0][0x334], R12 ;  /* 0x0000cd00ff060a19 */ /* 0x000fe4000001160c */
.L_x_2208:
[----:B------:R-:W-:Y:S05]  /*46a0*/  BSYNC B0 ;  /* 0x0000000000007941 */ /* 0x000fea0003800000 */
.L_x_2206:
[----:B------:R-:W-:-:S05]  /*46b0*/  IMAD R6, R6, c[0x0][0x32c], R11 ;  /* 0x0000cb0006067a24 */ /* 0x000fca00078e020b */
[----:B------:R-:W-:Y:S02]  /*46c0*/  IADD3 R12, R6, c[0x0][0x32c], RZ ;  /* 0x0000cb00060c7a10 */ /* 0x000fe40007ffe0ff */
[----:B------:R-:W-:Y:S02]  /*46d0*/  IMNMX R4, R4, R6, !PT ;  /* 0x0000000604047217 */ /* 0x000fe40007800200 */
[----:B------:R-:W-:Y:S02]  /*46e0*/  IMNMX R5, R5, R12, PT ;  /* 0x0000000c05057217 */ /* 0x000fe40003800200 */
.L_x_2205:
        /* <DEDUP_REMOVED lines=46> */
[C---:B------:R-:W-:Y:S02]  /*49d0*/  ISETP.GE.AND P6, PT, R0.reuse, 0x2a, PT ;  /* 0x0000002a0000780c */ /* 0x040fe40003fc6270 */
        /* <DEDUP_REMOVED lines=20> */
[----:B------:R-:W-:-:S04]  /*4b20*/  ISETP.LT.OR P0, PT, R3, 0x39, P0 ;  /* 0x000000390300780c */ /* 0x000fc80000701670 */
[----:B------:R-:W-:Y:S02]  /*4b30*/  FSEL R151, R44, -INF , !P0 ;  /* 0xff8000002c977808 */ /* 0x000fe40004000000 */
        /* <DEDUP_REMOVED lines=42> */
.L_x_2211:
[----:B------:R-:W-:-:S04]  /*4de0*/  MOV R25, c[0x0][0x32c] ;  /* 0x0000cb0000197a02 */ /* 0x000fc80000000f00 */
[----:B------:R-:W-:-:S13]  /*4df0*/  ISETP.NE.AND P0, PT, R25, 0x1, PT ;  /* 0x000000011900780c */ /* 0x000fda0003f05270 */
[----:B------:R-:W-:-:S05]  /*4e00*/  @P0 IMAD.HI.U32 R25, R3, c[0x0][0x330], RZ ;  /* 0x0000cc0003190a27 */ /* 0x000fca00078e00ff */
[----:B------:R-:W-:Y:S02]  /*4e10*/  @P0 SHF.R.U32.HI R3, RZ, c[0x0][0x334], R25 ;  /* 0x0000cd00ff030a19 */ /* 0x000fe40000011619 */
.L_x_2212:
[----:B------:R-:W-:Y:S05]  /*4e20*/  BSYNC B0 ;  /* 0x0000000000007941 */ /* 0x000fea0003800000 */
.L_x_2210:
[----:B------:R-:W-:-:S05]  /*4e30*/  IMAD R3, R3, c[0x0][0x32c], R11 ;  /* 0x0000cb0003037a24 */ /* 0x000fca00078e020b */
[----:B------:R-:W-:Y:S02]  /*4e40*/  IADD3 R25, R3, c[0x0][0x32c], RZ ;  /* 0x0000cb0003197a10 */ /* 0x000fe40007ffe0ff */
[----:B------:R-:W-:Y:S02]  /*4e50*/  IMNMX R0, R0, R3, !PT ;  /* 0x0000000300007217 */ /* 0x000fe40007800200 */
[----:B------:R-:W-:Y:S02]  /*4e60*/  IMNMX R2, R2, R25, PT ;  /* 0x0000001902027217 */ /* 0x000fe40003800200 */
.L_x_2209:
[----:B------:R-:W-:Y:S02]  /*4e70*/  ISETP.NE.AND P0, PT, R23, RZ, PT ;  /* 0x000000ff1700720c */ /* 0x000fe40003f05270 */
[----:B------:R-:W-:Y:S02]  /*4e80*/  P2R R3, PR, RZ, 0x40 ;  /* 0x00000040ff037803 */ /* 0x000fe40000000000 */
        /* <DEDUP_REMOVED lines=76> */
[----:B------:R-:W-:Y:S02]  /*5350*/  ISETP.GT.AND P0, PT, R0, 0x1, !P6 ;  /* 0x000000010000780c */ /* 0x000fe40007704270 */
[----:B------:R-:W-:Y:S02]  /*5360*/  ISETP.NE.AND P6, PT, R3, RZ, PT ;  /* 0x000000ff0300720c */ /* 0x000fe40003fc5270 */
[----:B------:R-:W-:Y:S01]  /*5370*/  ISETP.LT.OR P0, PT, R2, 0x2, P0 ;  /* 0x000000020200780c */ /* 0x000fe20000701670 */
[----:B------:R-:W1:Y:S03]  /*5380*/  SHFL.IDX PT, R3, R7, 0x3, 0x1c1f ;  /* 0x007c1f0007037f89 */ /* 0x000e6600000e0000 */
[----:B------:R-:W-:-:S02]  /*5390*/  FSEL R78, R141, -INF , !P0 ;  /* 0xff8000008d4e7808 */ /* 0x000fc40004000000 */
        /* <DEDUP_REMOVED lines=83> */
.L_x_2215:
[----:B------:R-:W-:-:S04]  /*58d0*/  MOV R4, c[0x0][0x32c] ;  /* 0x0000cb0000047a02 */ /* 0x000fc80000000f00 */
[----:B------:R-:W-:-:S13]  /*58e0*/  ISETP.NE.AND P0, PT, R4, 0x1, PT ;  /* 0x000000010400780c */ /* 0x000fda0003f05270 */
[----:B------:R-:W-:-:S05]  /*58f0*/  @P0 IMAD.HI.U32 R4, R3, c[0x0][0x330], RZ ;  /* 0x0000cc0003040a27 */ /* 0x000fca00078e00ff */
[----:B------:R-:W-:Y:S02]  /*5900*/  @P0 SHF.R.U32.HI R3, RZ, c[0x0][0x334], R4 ;  /* 0x0000cd00ff030a19 */ /* 0x000fe40000011604 */
.L_x_2216:
[----:B------:R-:W-:Y:S05]  /*5910*/  BSYNC B0 ;  /* 0x0000000000007941 */ /* 0x000fea0003800000 */
.L_x_2214:
[----:B------:R-:W-:-:S05]  /*5920*/  IMAD R3, R3, c[0x0][0x32c], R11 ;  /* 0x0000cb0003037a24 */ /* 0x000fca00078e020b */
[----:B------:R-:W-:Y:S02]  /*5930*/  IADD3 R4, R3, c[0x0][0x32c], RZ ;  /* 0x0000cb0003047a10 */ /* 0x000fe40007ffe0ff */
[----:B------:R-:W-:Y:S02]  /*5940*/  IMNMX R0, R0, R3, !PT ;  /* 0x0000000300007217 */ /* 0x000fe40007800200 */
[----:B------:R-:W-:Y:S02]  /*5950*/  IMNMX R2, R2, R4, PT ;  /* 0x0000000402027217 */ /* 0x000fe40003800200 */
.L_x_2213:
[----:B------:R-:W-:Y:S01]  /*5960*/  ISETP.NE.AND P0, PT, R23, RZ, PT ;  /* 0x000000ff1700720c */ /* 0x000fe20003f05270 */
[----:B------:R-:W-:Y:S01]  /*5970*/  LDSM.16.MT88.4 R32, [R196] ;  /* 0x00000000c420783b */ /* 0x000fe20000004200 */
[----:B------:R-:W-:Y:S01]  /*5980*/  FMNMX.FTZ R3, R26, R27, !PT ;  /* 0x0000001b1a037209 */ /* 0x000fe20007810000 */
[----:B------:R-:W-:Y:S01]  /*5990*/  IMAD.MOV.U32 R153, RZ, RZ, R63 ;  /* 0x000000ffff997224 */ /* 0x000fe200078e003f */
[----:B------:R-:W-:Y:S01]  /*59a0*/  ISETP.GT.AND P0, PT, R0, 0x8, !P0 ;  /* 0x000000080000780c */ /* 0x000fe20004704270 */
[----:B------:R-:W-:Y:S01]  /*59b0*/  LDSM.16.MT88.4 R40, [R200] ;  /* 0x00000000c828783b */ /* 0x000fe20000004200 */
[----:B------:R-:W-:-:S02]  /*59c0*/  FMNMX.FTZ R3, R28, R3, !PT ;  /* 0x000000031c037209 */ /* 0x000fc40007810000 */
[----:B------:R-:W-:Y:S01]  /*59d0*/  ISETP.LT.OR P0, PT, R2, 0x9, P0 ;  /* 0x000000090200780c */ /* 0x000fe20000701670 */
[----:B------:R-:W-:Y:S01]  /*59e0*/  LDSM.16.MT88.4 R56, [R199] ;  /* 0x00000000c738783b */ /* 0x000fe20000004200 */
[----:B------:R-:W-:Y:S02]  /*59f0*/  FMNMX.FTZ R3, R29, R3, !PT ;  /* 0x000000031d037209 */ /* 0x000fe40007810000 */
[----:B------:R-:W-:Y:S01]  /*5a00*/  FSEL R81, R138, -INF , !P0 ;  /* 0xff8000008a517808 */ /* 0x000fe20004000000 */
[----:B------:R-:W-:Y:S01]  /*5a10*/  LDSM.16.MT88.4 R64, [R196+0x800] ;  /* 0x00080000c440783b */ /* 0x000fe20000004200 */
        /* <DEDUP_REMOVED lines=38> */
[----:B------:R-:W-:Y:S02]  /*5c80*/  ISETP.GT.AND P0, PT, R0, 0x20, !P0 ;  /* 0x000000200000780c */ /* 0x000fe40004704270 */
[----:B------:R-:W-:Y:S01]  /*5c90*/  IADD3 R211, R211, -0x2, RZ ;  /* 0xfffffffed3d37810 */ /* 0x000fe20007ffe0ff */
        /* <DEDUP_REMOVED lines=23> */
[----:B------:R-:W-:Y:S01]  /*5e10*/  FMUL.FTZ R3, R114, c[0x0][0x2d0] ;  /* 0x0000b40072037a20 */ /* 0x000fe20000410000 */
[----:B------:R-:W-:Y:S02]  /*5e20*/  ISETP.NE.AND P4, PT, R13, RZ, PT ;  /* 0x000000ff0d00720c */ /* 0x000fe40003f85270 */
[----:B------:R-:W-:-:S04]  /*5e30*/  ISETP.LT.OR P0, PT, R2, 0x32, P0 ;  /* 0x000000320200780c */ /* 0x000fc80000701670 */
[----:B------:R-:W-:Y:S02]  /*5e40*/  FSEL R152, R103, -INF , !P0 ;  /* 0xff80000067987808 */ /* 0x000fe40004000000 */
[----:B------:R-:W-:Y:S02]  /*5e50*/  ISETP.GT.AND P0, PT, R0, 0x38, !P3 ;  /* 0x000000380000780c */ /* 0x000fe40005f04270 */
[----:B------:R-:W-:Y:S02]  /*5e60*/  ISETP.NE.AND P3, PT, R14, RZ, PT ;  /* 0x000000ff0e00720c */ /* 0x000fe40003f65270 */
[----:B------:R-:W-:-:S04]  /*5e70*/  ISETP.LT.OR P0, PT, R2, 0x39, P0 ;  /* 0x000000390200780c */ /* 0x000fc80000701670 */
[----:B------:R-:W-:Y:S02]  /*5e80*/  FSEL R162, R94, -INF , !P0 ;  /* 0xff8000005ea27808 */ /* 0x000fe40004000000 */
[C---:B------:R-:W-:Y:S02]  /*5e90*/  ISETP.GT.AND P0, PT, R0.reuse, 0x39, !P2 ;  /* 0x000000390000780c */ /* 0x040fe40005704270 */
[----:B------:R-:W-:Y:S02]  /*5ea0*/  ISETP.GT.AND P2, PT, R0, 0x40, !P3 ;  /* 0x000000400000780c */ /* 0x000fe40005f44270 */
[C---:B------:R-:W-:Y:S02]  /*5eb0*/  ISETP.LT.OR P0, PT, R2.reuse, 0x3a, P0 ;  /* 0x0000003a0200780c */ /* 0x040fe40000701670 */
[----:B------:R-:W-:Y:S02]  /*5ec0*/  ISETP.LT.OR P3, PT, R2, 0x41, P2 ;  /* 0x000000410200780c */ /* 0x000fe40001761670 */
[----:B------:R-:W-:-:S02]  /*5ed0*/  FSEL R165, R95, -INF , !P0 ;  /* 0xff8000005fa57808 */ /* 0x000fc40004000000 */
[----:B------:R-:W-:Y:S02]  /*5ee0*/  ISETP.GT.AND P0, PT, R0, 0x1, !P6 ;  /* 0x000000010000780c */ /* 0x000fe40007704270 */
[----:B------:R-:W-:Y:S02]  /*5ef0*/  ISETP.NE.AND P6, PT, R6, RZ, PT ;  /* 0x000000ff0600720c */ /* 0x000fe40003fc5270 */
[----:B------:R-:W-:Y:S02]  /*5f00*/  ISETP.LT.OR P0, PT, R2, 0x2, P0 ;  /* 0x000000020200780c */ /* 0x000fe40000701670 */
[----:B------:R-:W-:Y:S02]  /*5f10*/  FSEL R161, R154, -INF , !P3 ;  /* 0xff8000009aa17808 */ /* 0x000fe40005800000 */
[----:B------:R-:W-:Y:S02]  /*5f20*/  FSEL R77, R143, -INF , !P0 ;  /* 0xff8000008f4d7808 */ /* 0x000fe40004000000 */
[----:B------:R-:W-:-:S02]  /*5f30*/  ISETP.GT.AND P0, PT, R0, RZ, !P1 ;  /* 0x000000ff0000720c */ /* 0x000fc40004f04270 */
[----:B------:R-:W-:Y:S02]  /*5f40*/  ISETP.GT.AND P1, PT, R0, 0x41, !P4 ;  /* 0x000000410000780c */ /* 0x000fe40006724270 */
[----:B------:R-:W-:Y:S02]  /*5f50*/  ISETP.LT.OR P0, PT, R2, 0x1, P0 ;  /* 0x000000010200780c */ /* 0x000fe40000701670 */
[----:B------:R-:W-:Y:S02]  /*5f60*/  ISETP.GT.AND P4, PT, R0, 0x49, !P6 ;  /* 0x000000490000780c */ /* 0x000fe40007784270 */
[----:B------:R-:W-:Y:S02]  /*5f70*/  FSEL R76, R142, -INF , !P0 ;  /* 0xff8000008e4c7808 */ /* 0x000fe40004000000 */
[----:B------:R-:W-:Y:S02]  /*5f80*/  FSETP.NEU.FTZ.AND P0, PT, R114, -INF , PT ;  /* 0xff8000007200780b */ /* 0x000fe40003f1d000 */
[----:B------:R-:W-:-:S02]  /*5f90*/  FMNMX.FTZ R7, R76, R77, !PT ;  /* 0x0000004d4c077209 */ /* 0x000fc40007810000 */
[----:B------:R-:W-:Y:S02]  /*5fa0*/  FSEL R4, R3, RZ, P0 ;  /* 0x000000ff03047208 */ /* 0x000fe40000000000 */
[----:B------:R-:W-:Y:S02]  /*5fb0*/  FMNMX.FTZ R3, R25, R30, !PT ;  /* 0x0000001e19037209 */ /* 0x000fe40007810000 */
[----:B------:R-:W-:Y:S01]  /*5fc0*/  ISETP.LT.OR P2, PT, R2, 0x42, P1 ;  /* 0x000000420200780c */ /* 0x000fe20000f41670 */
[----:B------:R-:W-:Y:S01]  /*5fd0*/  FFMA.FTZ R6, R26, c[0x0][0x2d0], -R4 ;  /* 0x0000b4001a067a23 */ /* 0x000fe20000010804 */
[----:B------:R-:W-:Y:S02]  /*5fe0*/  FMNMX.FTZ R3, R36, R3, !PT ;  /* 0x0000000324037209 */ /* 0x000fe40007810000 */
[----:B------:R-:W-:Y:S01]  /*5ff0*/  FSEL R160, R155, -INF , !P2 ;  /* 0xff8000009ba07808 */ /* 0x000fe20005000000 */
        /* <DEDUP_REMOVED lines=35> */
[----:B--2---:R-:W-:-:S03]  /*6230*/  F2FP.BF16.PACK_AB R14, R249, R248 ;  /* 0x000000f8f90e723e */ /* 0x004fc600000010ff */
        /* <DEDUP_REMOVED lines=13> */
[----:B------:R-:W-:Y:S01]  /*6310*/  ISETP.GT.AND P0, PT, R0, 0x48, !P5 ;  /* 0x000000480000780c */ /* 0x000fe20006f04270 */
[----:B------:R-:W-:Y:S01]  /*6320*/  FFMA.FTZ R6, R25, c[0x0][0x2d0], -R3 ;  /* 0x0000b40019067a23 */ /* 0x000fe20000010803 */
[----:B------:R-:W-:Y:S02]  /*6330*/  FMNMX.FTZ R5, R86, R5, !PT ;  /* 0x0000000556057209 */ /* 0x000fe40007810000 */
[----:B------:R-:W-:Y:S01]  /*6340*/  ISETP.LT.OR P1, PT, R2, 0x49, P0 ;  /* 0x000000490200780c */ /* 0x000fe20000721670 */
[----:B------:R1:W-:Y:S01]  /*6350*/  MUFU.EX2 R243, R6 ;  /* 0x0000000600f37308 */ /* 0x0003e20000000800 */
[----:B------:R-:W-:-:S02]  /*6360*/  FMNMX.FTZ R5, R88, R5, !PT ;  /* 0x0000000558057209 */ /* 0x000fc40007810000 */
[----:B------:R-:W-:Y:S01]  /*6370*/  ISETP.LT.OR P0, PT, R2, 0x4a, P4 ;  /* 0x0000004a0200780c */ /* 0x000fe20002701670 */
[----:B------:R-:W-:Y:S01]  /*6380*/  FFMA.FTZ R2, R37, c[0x0][0x2d0], -R3 ;  /* 0x0000b40025027a23 */ /* 0x000fe20000010803 */
[----:B------:R-:W-:Y:S02]  /*6390*/  FMNMX.FTZ R5, R91, R5, !PT ;  /* 0x000000055b057209 */ /* 0x000fe40007810000 */
[----:B------:R-:W-:Y:S01]  /*63a0*/  FSEL R159, R98, -INF , !P1 ;  /* 0xff800000629f7808 */ /* 0x000fe20004800000 */
[----:B------:R-:W-:Y:S01]  /*63b0*/  MUFU.EX2 R239, R2 ;  /* 0x0000000200ef7308 */ /* 0x000fe20000000800 */
[----:B------:R-:W-:Y:S02]  /*63c0*/  FMNMX.FTZ R5, R136, R5, !PT ;  /* 0x0000000588057209 */ /* 0x000fe40007810000 */
[----:B------:R-:W-:Y:S02]  /*63d0*/  FSEL R158, R99, -INF , !P0 ;  /* 0xff800000639e7808 */ /* 0x000fe40004000000 */
[----:B------:R-:W-:-:S02]  /*63e0*/  FMNMX.FTZ R5, R144, R5, !PT ;  /* 0x0000000590057209 */ /* 0x000fc40007810000 */
[----:B-1----:R-:W-:Y:S02]  /*63f0*/  FMNMX.FTZ R6, R139, R7, !PT ;  /* 0x000000078b067209 */ /* 0x002fe40007810000 */
[----:B------:R-:W-:Y:S02]  /*6400*/  FMNMX.FTZ R5, R146, R5, !PT ;  /* 0x0000000592057209 */ /* 0x000fe40007810000 */
[----:B------:R-:W-:Y:S02]  /*6410*/  FMNMX.FTZ R6, R152, R6, !PT ;  /* 0x0000000698067209 */ /* 0x000fe40007810000 */
[----:B------:R-:W-:Y:S02]  /*6420*/  FMNMX.FTZ R5, R149, R5, !PT ;  /* 0x0000000595057209 */ /* 0x000fe40007810000 */
[----:B------:R-:W-:Y:S02]  /*6430*/  FMNMX.FTZ R6, R162, R6, !PT ;  /* 0x00000006a2067209 */ /* 0x000fe40007810000 */
[----:B------:R-:W-:-:S04]  /*6440*/  FMNMX.FTZ R5, R164, R5, !PT ;  /* 0x00000005a4057209 */ /* 0x000fc80007810000 */
        /* <DEDUP_REMOVED lines=17> */
[----:B------:R-:W-:Y:S01]  /*6560*/  FFMA.FTZ R6, R60, c[0x0][0x2d0], -R3 ;  /* 0x0000b4003c067a23 */ /* 0x000fe20000010803 */
[----:B--2---:R-:W-:Y:S02]  /*6570*/  F2FP.BF16.PACK_AB R15, R239, R241 ;  /* 0x000000f1ef0f723e */ /* 0x004fe400000010ff */
[----:B------:R-:W-:Y:S01]  /*6580*/  FMNMX.FTZ R5, R161, R5, !PT ;  /* 0x00000005a1057209 */ /* 0x000fe20007810000 */
[----:B------:R-:W-:Y:S03]  /*6590*/  MUFU.EX2 R232, R6 ;  /* 0x0000000600e87308 */ /* 0x000fe60000000800 */
[----:B------:R-:W-:Y:S01]  /*65a0*/  FMNMX.FTZ R2, R160, R5, !PT ;  /* 0x00000005a0027209 */ /* 0x000fe20007810000 */
[----:B------:R-:W-:Y:S01]  /*65b0*/  FFMA.FTZ R5, R48, c[0x0][0x2d0], -R4 ;  /* 0x0000b40030057a23 */ /* 0x000fe20000010804 */
[----:B------:R-:W-:Y:S02]  /*65c0*/  HMMA.16816.F32.BF16 R44, R12, R32, RZ ;  /* 0x000000200c2c723c */ /* 0x000fe400000418ff */
[----:B------:R-:W-:Y:S01]  /*65d0*/  FMNMX.FTZ R2, R159, R2, !PT ;  /* 0x000000029f027209 */ /* 0x000fe20007810000 */
[----:B------:R2:W3:Y:S03]  /*65e0*/  MUFU.EX2 R244, R5 ;  /* 0x0000000500f47308 */ /* 0x0004e60000000800 */
[----:B------:R-:W-:-:S02]  /*65f0*/  FMNMX.FTZ R2, R158, R2, !PT ;  /* 0x000000029e027209 */ /* 0x000fc40007810000 */
[----:B------:R-:W-:Y:S03]  /*6600*/  HMMA.16816.F32.BF16 R52, R12, R40, RZ ;  /* 0x000000280c34723c */ /* 0x000fe600000418ff */
[----:B------:R-:W4:Y:S01]  /*6610*/  SHFL.BFLY PT, R7, R2, 0x2, 0x1f ;  /* 0x0c401f0002077f89 */ /* 0x000f2200000e0000 */
[----:B-1----:R-:W-:Y:S01]  /*6620*/  FMNMX.FTZ R112, R0, R8, !PT ;  /* 0x0000000800707209 */ /* 0x002fe20007810000 */
[----:B------:R-:W-:-:S03]  /*6630*/  FFMA.FTZ R0, R62, c[0x0][0x2d0], -R3 ;  /* 0x0000b4003e007a23 */ /* 0x000fc60000010803 */
[----:B------:R-:W-:Y:S01]  /*6640*/  HMMA.16816.F32.BF16 R24, R12, R56, RZ ;  /* 0x000000380c18723c */ /* 0x000fe200000418ff */
[----:B------:R-:W-:Y:S01]  /*6650*/  FSETP.NEU.FTZ.AND P0, PT, R112, -INF , PT ;  /* 0xff8000007000780b */ /* 0x000fe20003f1d000 */
[----:B--2---:R-:W-:Y:S01]  /*6660*/  FFMA.FTZ R5, R50, c[0x0][0x2d0], -R4 ;  /* 0x0000b40032057a23 */ /* 0x004fe20000010804 */
[----:B------:R1:W-:Y:S01]  /*6670*/  MUFU.EX2 R237, R0 ;  /* 0x0000000000ed7308 */ /* 0x0003e20000000800 */
[----:B---3--:R-:W-:-:S04]  /*6680*/  F2FP.BF16.PACK_AB R8, R244, R251 ;  /* 0x000000fbf408723e */ /* 0x008fc800000010ff */
[C---:B------:R-:W-:Y:S03]  /*6690*/  HMMA.16816.F32.BF16 R28, R12.reuse, R34, RZ ;  /* 0x000000220c1c723c */ /* 0x040fe600000418ff */
[----:B------:R2:W-:Y:S05]  /*66a0*/  MUFU.EX2 R245, R5 ;  /* 0x0000000500f57308 */ /* 0x0005ea0000000800 */
[C---:B------:R-:W-:Y:S01]  /*66b0*/  HMMA.16816.F32.BF16 R20, R12.reuse, R42, RZ ;  /* 0x0000002a0c14723c */ /* 0x040fe200000418ff */
[----:B-1----:R-:W-:Y:S02]  /*66c0*/  FFMA.FTZ R0, R68, c[0x0][0x2d0], -R3 ;  /* 0x0000b40044007a23 */ /* 0x002fe40000010803 */
[----:B------:R-:W-:Y:S02]  /*66d0*/  LDSM.16.MT88.4 R68, [R199+0x800] ;  /* 0x00080000c744783b */ /* 0x000fe40000004200 */
[----:B------:R-:W1:Y:S03]  /*66e0*/  MUFU.EX2 R240, R0 ;  /* 0x0000000000f07308 */ /* 0x000e660000000800 */
[----:B------:R-:W-:Y:S01]  /*66f0*/  HMMA.16816.F32.BF16 R16, R12, R38, RZ ;  /* 0x000000260c10723c */ /* 0x000fe200000418ff */
[----:B--2---:R-:W-:-:S04]  /*6700*/  FFMA.FTZ R5, R51, c[0x0][0x2d0], -R4 ;  /* 0x0000b40033057a23 */ /* 0x004fc80000010804 */
[----:B------:R2:W3:Y:S01]  /*6710*/  MUFU.EX2 R246, R5 ;  /* 0x0000000500f67308 */ /* 0x0004e20000000800 */
[----:B-1----:R-:W-:Y:S01]  /*6720*/  F2FP.BF16.PACK_AB R11, R240, R237 ;  /* 0x000000edf00b723e */ /* 0x002fe200000010ff */
[----:B--2---:R-:W-:Y:S01]  /*6730*/  FFMA.FTZ R5, R61, c[0x0][0x2d0], -R4 ;  /* 0x0000b4003d057a23 */ /* 0x004fe20000010804 */
[----:B---3--:R-:W-:Y:S01]  /*6740*/  F2FP.BF16.PACK_AB R10, R246, R245 ;  /* 0x000000f5f60a723e */ /* 0x008fe200000010ff */
[----:B------:R-:W1:Y:S04]  /*6750*/  LDSM.16.MT88.4 R60, [R200+0x800] ;  /* 0x00080000c83c783b */ /* 0x000e680000004200 */
[----:B------:R2:W-:Y:S02]  /*6760*/  MUFU.EX2 R247, R5 ;  /* 0x0000000500f77308 */ /* 0x0005e40000000800 */
[----:B--2---:R-:W-:-:S02]  /*6770*/  FFMA.FTZ R5, R49, c[0x0][0x2d0], -R3 ;  /* 0x0000b40031057a23 */ /* 0x004fc40000010803 */
[C---:B------:R-:W-:Y:S04]  /*6780*/  HMMA.16816.F32.BF16 R48, R12.reuse, R36, RZ ;  /* 0x000000240c30723c */ /* 0x040fe800000418ff */
[----:B------:R4:W2:Y:S04]  /*6790*/  MUFU.EX2 R233, R5 ;  /* 0x0000000500e97308 */ /* 0x0008a80000000800 */
[----:B------:R-:W-:Y:S01]  /*67a0*/  HMMA.16816.F32.BF16 R12, R12, R58, RZ ;  /* 0x0000003a0c0c723c */ /* 0x000fe200000418ff */
[----:B----4-:R-:W-:Y:S01]  /*67b0*/  FMNMX.FTZ R5, R2, R7, !PT ;  /* 0x0000000702057209 */ /* 0x010fe20007810000 */
[----:B------:R-:W-:Y:S01]  /*67c0*/  FMUL.FTZ R2, R112, c[0x0][0x2d0] ;  /* 0x0000b40070027a20 */ /* 0x000fe20000410000 */
[----:B--2---:R-:W-:-:S03]  /*67d0*/  F2FP.BF16.PACK_AB R9, R232, R233 ;  /* 0x000000e9e809723e */ /* 0x004fc600000010ff */
[----:B------:R-:W2:Y:S01]  /*67e0*/  SHFL.BFLY PT, R6, R5, 0x1, 0x1f ;  /* 0x0c201f0005067f89 */ /* 0x000ea200000e0000 */
[----:B------:R-:W-:-:S03]  /*67f0*/  FSEL R2, R2, RZ, P0 ;  /* 0x000000ff02027208 */ /* 0x000fc60000000000 */
[----:B------:R-:W-:Y:S02]  /*6800*/  HMMA.16816.F32.BF16 R108, R8, R64, R44 ;  /* 0x00000040086c723c */ /* 0x000fe4000004182c */
[----:B------:R-:W-:-:S04]  /*6810*/  FFMA.FTZ R0, R79, c[0x0][0x2d0], -R2 ;  /* 0x0000b4004f007a23 */ /* 0x000fc80000010802 */
[----:B------:R3:W-:Y:S02]  /*6820*/  MUFU.EX2 R230, R0 ;  /* 0x0000000000e67308 */ /* 0x0007e40000000800 */
[C---:B-1----:R-:W-:Y:S08]  /*6830*/  HMMA.16816.F32.BF16 R52, R8.reuse, R60, R52 ;  /* 0x0000003c0834723c */ /* 0x042ff00000041834 */
[----:B------:R-:W-:Y:S01]  /*6840*/  HMMA.16816.F32.BF16 R48, R8, R72, R48 ;  /* 0x000000480830723c */ /* 0x000fe20000041830 */
[----:B--2---:R-:W-:Y:S01]  /*6850*/  FMNMX.FTZ R5, R5, R6, !PT ;  /* 0x0000000605057209 */ /* 0x004fe20007810000 */
[----:B------:R-:W-:-:S02]  /*6860*/  FFMA.FTZ R6, R83, c[0x0][0x2d0], -R2 ;  /* 0x0000b40053067a23 */ /* 0x000fc40000010802 */
[--C-:B---3--:R-:W-:Y:S01]  /*6870*/  FFMA.FTZ R0, R78, c[0x0][0x2d0], -R2.reuse ;  /* 0x0000b4004e007a23 */ /* 0x108fe20000010802 */
[----:B------:R-:W-:Y:S01]  /*6880*/  FSETP.NEU.FTZ.AND P0, PT, R5, -INF , PT ;  /* 0xff8000000500780b */ /* 0x000fe20003f1d000 */
[----:B------:R-:W-:Y:S02]  /*6890*/  MUFU.EX2 R228, R6 ;  /* 0x0000000600e47308 */ /* 0x000fe40000000800 */
[C---:B------:R-:W-:Y:S06]  /*68a0*/  HMMA.16816.F32.BF16 R44, R8.reuse, R68, R24 ;  /* 0x00000044082c723c */ /* 0x040fec0000041818 */
[----:B------:R1:W2:Y:S02]  /*68b0*/  MUFU.EX2 R7, R0 ;  /* 0x0000000000077308 */ /* 0x0002a40000000800 */
[C---:B------:R-:W-:Y:S08]  /*68c0*/  HMMA.16816.F32.BF16 R100, R8.reuse, R66, R28 ;  /* 0x000000420864723c */ /* 0x040ff0000004181c */
[----:B------:R-:W-:Y:S01]  /*68d0*/  HMMA.16816.F32.BF16 R96, R8, R62, R20 ;  /* 0x0000003e0860723c */ /* 0x000fe20000041814 */
[----:B-1----:R-:W-:-:S07]  /*68e0*/  FFMA.FTZ R0, R82, c[0x0][0x2d0], -R2 ;  /* 0x0000b40052007a23 */ /* 0x002fce0000010802 */
[C---:B------:R-:W-:Y:S01]  /*68f0*/  HMMA.16816.F32.BF16 R104, R8.reuse, R74, R16 ;  /* 0x0000004a0868723c */ /* 0x040fe20000041810 */
[----:B------:R1:W3:Y:S07]  /*6900*/  MUFU.EX2 R229, R0 ;  /* 0x0000000000e57308 */ /* 0x0002ee0000000800 */
[----:B------:R-:W-:Y:S07]  /*6910*/  HMMA.16816.F32.BF16 R92, R8, R70, R12 ;  /* 0x00000046085c723c */ /* 0x000fee000004180c */
[----:B--2---:R-:W-:Y:S01]  /*6920*/  F2FP.BF16.PACK_AB R8, R7, R230 ;  /* 0x000000e60708723e */ /* 0x004fe200000010ff */
[----:B------:R-:W-:-:S02]  /*6930*/  FADD.FTZ R7, R230, R7 ;  /* 0x00000007e6077221 */ /* 0x000fc40000010000 */
[----:B-1----:R-:W-:Y:S01]  /*6940*/  FMUL.FTZ R0, R5, c[0x0][0x2d0] ;  /* 0x0000b40005007a20 */ /* 0x002fe20000410000 */
[----:B---3--:R-:W-:Y:S01]  /*6950*/  F2FP.BF16.PACK_AB R10, R228, R229 ;  /* 0x000000e5e40a723e */ /* 0x008fe200000010ff */
[----:B------:R-:W-:-:S03]  /*6960*/  FADD.FTZ R7, R229, R7 ;  /* 0x00000007e5077221 */ /* 0x000fc60000010000 */
[----:B------:R-:W-:Y:S01]  /*6970*/  FSEL R0, R0, RZ, P0 ;  /* 0x000000ff00007208 */ /* 0x000fe20000000000 */
[----:B------:R-:W-:-:S04]  /*6980*/  FADD.FTZ R7, R228, R7 ;  /* 0x00000007e4077221 */ /* 0x000fc80000010000 */
        /* <DEDUP_REMOVED lines=44> */
[----:B-1----:R-:W-:-:S03]  /*6c50*/  FFMA.FTZ R6, R118, c[0x0][0x2d0], -R4 ;  /* 0x0000b40076067a23 */ /* 0x002fc60000010804 */
[----:B------:R-:W-:Y:S01]  /*6c60*/  LDSM.16.MT88.4 R64, [R200+0x1800] ;  /* 0x00180000c840783b */ /* 0x000fe20000004200 */
[----:B------:R1:W-:Y:S02]  /*6c70*/  MUFU.EX2 R219, R6 ;  /* 0x0000000600db7308 */ /* 0x0003e40000000800 */
[C---:B------:R-:W-:Y:S01]  /*6c80*/  HMMA.16816.F32.BF16 R140, R8.reuse, R60, R20 ;  /* 0x0000003c088c723c */ /* 0x040fe20000041814 */
[----:B------:R-:W-:Y:S07]  /*6c90*/  LDSM.16.MT88.4 R20, [R200+0x1000] ;  /* 0x00100000c814783b */ /* 0x000fee0000004200 */
[----:B------:R-:W-:Y:S01]  /*6ca0*/  HMMA.16816.F32.BF16 R88, R8, R72, R16 ;  /* 0x000000480858723c */ /* 0x000fe20000041810 */
[----:B------:R-:W5:Y:S01]  /*6cb0*/  LDSM.16.MT88.4 R16, [R196+0x1000] ;  /* 0x00100000c410783b */ /* 0x000f620000004200 */
[----:B-1----:R-:W-:-:S06]  /*6cc0*/  FFMA.FTZ R6, R121, c[0x0][0x2d0], -R4 ;  /* 0x0000b40079067a23 */ /* 0x002fcc0000010804 */
[C---:B------:R-:W-:Y:S01]  /*6cd0*/  HMMA.16816.F32.BF16 R132, R8.reuse, R68, R12 ;  /* 0x000000440884723c */ /* 0x040fe2000004180c */
[----:B------:R1:W-:Y:S07]  /*6ce0*/  MUFU.EX2 R220, R6 ;  /* 0x0000000600dc7308 */ /* 0x0003ee0000000800 */
[C---:B------:R-:W-:Y:S01]  /*6cf0*/  HMMA.16816.F32.BF16 R84, R8.reuse, R74, R36 ;  /* 0x0000004a0854723c */ /* 0x040fe20000041824 */
[----:B------:R-:W-:Y:S07]  /*6d00*/  LDSM.16.MT88.4 R72, [R199+0x1800] ;  /* 0x00180000c748783b */ /* 0x000fee0000004200 */
[----:B------:R-:W-:Y:S01]  /*6d10*/  HMMA.16816.F32.BF16 R80, R8, R62, R40 ;  /* 0x0000003e0850723c */ /* 0x000fe20000041828 */
[----:B------:R-:W-:Y:S01]  /*6d20*/  LDSM.16.MT88.4 R60, [R196+0x1800] ;  /* 0x00180000c43c783b */ /* 0x000fe20000004200 */
[----:B-1----:R-:W-:-:S04]  /*6d30*/  FFMA.FTZ R6, R122, c[0x0][0x2d0], -R4 ;  /* 0x0000b4007a067a23 */ /* 0x002fc80000010804 */
[----:B------:R1:W-:Y:S02]  /*6d40*/  MUFU.EX2 R216, R6 ;  /* 0x0000000600d87308 */ /* 0x0003e40000000800 */
[----:B-1----:R-:W-:-:S06]  /*6d50*/  FFMA.FTZ R6, R123, c[0x0][0x2d0], -R4 ;  /* 0x0000b4007b067a23 */ /* 0x002fcc0000010804 */
[----:B------:R1:W-:Y:S02]  /*6d60*/  MUFU.EX2 R212, R6 ;  /* 0x0000000600d47308 */ /* 0x0003e40000000800 */
[----:B-1----:R-:W-:-:S06]  /*6d70*/  FFMA.FTZ R6, R116, c[0x0][0x2d0], -R3 ;  /* 0x0000b40074067a23 */ /* 0x002fcc0000010803 */
[----:B------:R1:W-:Y:S02]  /*6d80*/  MUFU.EX2 R195, R6 ;  /* 0x0000000600c37308 */ /* 0x0003e40000000800 */
[----:B-1----:R-:W-:-:S06]  /*6d90*/  FFMA.FTZ R6, R115, c[0x0][0x2d0], -R3 ;  /* 0x0000b40073067a23 */ /* 0x002fcc0000010803 */
[----:B------:R1:W1:Y:S02]  /*6da0*/  MUFU.EX2 R194, R6 ;  /* 0x0000000600c27308 */ /* 0x0002640000000800 */
[----:B-1----:R-:W-:Y:S02]  /*6db0*/  FFMA.FTZ R6, R120, c[0x0][0x2d0], -R3 ;  /* 0x0000b40078067a23 */ /* 0x002fe40000010803 */
[----:B------:R-:W-:Y:S01]  /*6dc0*/  HMMA.16816.F32.BF16 R120, R8, R70, R32 ;  /* 0x000000460878723c */ /* 0x000fe20000041820 */
[----:B------:R-:W1:Y:S03]  /*6dd0*/  LDSM.16.MT88.4 R68, [R197+0x1800] ;  /* 0x00180000c544783b */ /* 0x000e660000004200 */
[----:B------:R3:W-:Y:S03]  /*6de0*/  MUFU.EX2 R193, R6 ;  /* 0x0000000600c17308 */ /* 0x0007e60000000800 */
[----:B--2---:R-:W-:-:S02]  /*6df0*/  F2FP.BF16.PACK_AB R8, R221, R247 ;  /* 0x000000f7dd08723e */ /* 0x004fc400000010ff */
[----:B------:R-:W-:Y:S02]  /*6e00*/  F2FP.BF16.PACK_AB R9, R194, R195 ;  /* 0x000000c3c209723e */ /* 0x000fe400000010ff */
[----:B------:R-:W-:Y:S01]  /*6e10*/  F2FP.BF16.PACK_AB R10, R220, R219 ;  /* 0x000000dbdc0a723e */ /* 0x000fe200000010ff */
[----:B---3--:R-:W-:-:S04]  /*6e20*/  FFMA.FTZ R6, R128, c[0x0][0x2d0], -R3 ;  /* 0x0000b40080067a23 */ /* 0x008fc80000010803 */
[----:B------:R2:W3:Y:S02]  /*6e30*/  MUFU.EX2 R191, R6 ;  /* 0x0000000600bf7308 */ /* 0x0004e40000000800 */
[----:B--2---:R-:W-:Y:S01]  /*6e40*/  FFMA.FTZ R6, R151, c[0x0][0x2d0], -R4 ;  /* 0x0000b40097067a23 */ /* 0x004fe20000010804 */
[----:B---3--:R-:W-:-:S05]  /*6e50*/  F2FP.BF16.PACK_AB R11, R191, R193 ;  /* 0x000000c1bf0b723e */ /* 0x008fca00000010ff */
[----:B------:R2:W-:Y:S02]  /*6e60*/  MUFU.EX2 R192, R6 ;  /* 0x0000000600c07308 */ /* 0x0005e40000000800 */
[C---:B------:R-:W-:Y:S08]  /*6e70*/  HMMA.16816.F32.BF16 R32, R8.reuse, R26, R104 ;  /* 0x0000001a0820723c */ /* 0x040ff00000041868 */
[----:B----4-:R-:W-:Y:S01]  /*6e80*/  HMMA.16816.F32.BF16 R12, R8, R30, R92 ;  /* 0x0000001e080c723c */ /* 0x010fe2000004185c */
[----:B------:R-:W-:Y:S01]  /*6e90*/  LDSM.16.MT88.4 R92, [R197+0x2000] ;  /* 0x00200000c55c783b */ /* 0x000fe20000004200 */
[----:B--2---:R-:W-:-:S04]  /*6ea0*/  FFMA.FTZ R6, R150, c[0x0][0x2d0], -R4 ;  /* 0x0000b40096067a23 */ /* 0x004fc80000010804 */
[----:B------:R2:W3:Y:S02]  /*6eb0*/  MUFU.EX2 R190, R6 ;  /* 0x0000000600be7308 */ /* 0x0004e40000000800 */
[C---:B-----5:R-:W-:Y:S08]  /*6ec0*/  HMMA.16816.F32.BF16 R56, R8.reuse, R16, R108 ;  /* 0x000000100838723c */ /* 0x060ff0000004186c */
[----:B------:R-:W-:Y:S01]  /*6ed0*/  HMMA.16816.F32.BF16 R52, R8, R20, R52 ;  /* 0x000000140834723c */ /* 0x000fe20000041834 */
[----:B--2---:R-:W-:-:S07]  /*6ee0*/  FFMA.FTZ R6, R130, c[0x0][0x2d0], -R3 ;  /* 0x0000b40082067a23 */ /* 0x004fce0000010803 */
[C---:B------:R-:W-:Y:S01]  /*6ef0*/  HMMA.16816.F32.BF16 R48, R8.reuse, R24, R48 ;  /* 0x000000180830723c */ /* 0x040fe20000041830 */
[----:B------:R2:W-:Y:S07]  /*6f00*/  MUFU.EX2 R189, R6 ;  /* 0x0000000600bd7308 */ /* 0x0005ee0000000800 */
[C---:B------:R-:W-:Y:S08]  /*6f10*/  HMMA.16816.F32.BF16 R44, R8.reuse, R28, R44 ;  /* 0x0000001c082c723c */ /* 0x040ff0000004182c */
[----:B------:R-:W-:Y:S01]  /*6f20*/  HMMA.16816.F32.BF16 R40, R8, R18, R100 ;  /* 0x000000120828723c */ /* 0x000fe20000041864 */
[----:B--2---:R-:W-:-:S04]  /*6f30*/  FFMA.FTZ R6, R145, c[0x0][0x2d0], -R3 ;  /* 0x0000b40091067a23 */ /* 0x004fc80000010803 */
[----:B------:R2:W4:Y:S03]  /*6f40*/  MUFU.EX2 R188, R6 ;  /* 0x0000000600bc7308 */ /* 0x0005260000000800 */
[----:B------:R-:W-:Y:S07]  /*6f50*/  HMMA.16816.F32.BF16 R36, R8, R22, R96 ;  /* 0x000000160824723c */ /* 0x000fee0000041860 */
[----:B------:R-:W-:-:S02]  /*6f60*/  F2FP.BF16.PACK_AB R8, R212, R216 ;  /* 0x000000d8d408723e */ /* 0x000fc400000010ff */
[----:B---3--:R-:W-:Y:S01]  /*6f70*/  F2FP.BF16.PACK_AB R10, R190, R192 ;  /* 0x000000c0be0a723e */ /* 0x008fe200000010ff */
[----:B--2---:R-:W-:Y:S01]  /*6f80*/  FFMA.FTZ R6, R147, c[0x0][0x2d0], -R3 ;  /* 0x0000b40093067a23 */ /* 0x004fe20000010803 */
[----:B----4-:R-:W-:-:S03]  /*6f90*/  F2FP.BF16.PACK_AB R9, R188, R189 ;  /* 0x000000bdbc09723e */ /* 0x010fc600000010ff */
[----:B------:R2:W-:Y:S02]  /*6fa0*/  MUFU.EX2 R187, R6 ;  /* 0x0000000600bb7308 */ /* 0x0005e40000000800 */
[----:B--2---:R-:W-:-:S06]  /*6fb0*/  FFMA.FTZ R6, R148, c[0x0][0x2d0], -R3 ;  /* 0x0000b40094067a23 */ /* 0x004fcc0000010803 */
[----:B------:R2:W3:Y:S02]  /*6fc0*/  MUFU.EX2 R186, R6 ;  /* 0x0000000600ba7308 */ /* 0x0004e40000000800 */
[----:B--2---:R-:W-:Y:S01]  /*6fd0*/  FFMA.FTZ R6, R136, c[0x0][0x2d0], -R2 ;  /* 0x0000b40088067a23 */ /* 0x004fe20000010802 */
[----:B---3--:R-:W-:-:S05]  /*6fe0*/  F2FP.BF16.PACK_AB R11, R186, R187 ;  /* 0x000000bbba0b723e */ /* 0x008fca00000010ff */
[----:B------:R2:W-:Y:S02]  /*6ff0*/  MUFU.EX2 R184, R6 ;  /* 0x0000000600b87308 */ /* 0x0005e40000000800 */
[C---:B-1----:R-:W-:Y:S08]  /*7000*/  HMMA.16816.F32.BF16 R96, R8.reuse, R70, R32 ;  /* 0x000000460860723c */ /* 0x042ff00000041820 */
[----:B------:R-:W-:Y:S01]  /*7010*/  HMMA.16816.F32.BF16 R32, R8, R74, R12 ;  /* 0x0000004a0820723c */ /* 0x000fe2000004180c */
[----:B------:R-:W-:Y:S01]  /*7020*/  LDSM.16.MT88.4 R12, [R199+0x2000] ;  /* 0x00200000c70c783b */ /* 0x000fe20000004200 */
[----:B--2---:R-:W-:-:S04]  /*7030*/  FFMA.FTZ R6, R144, c[0x0][0x2d0], -R2 ;  /* 0x0000b40090067a23 */ /* 0x004fc80000010802 */
[----:B------:R1:W2:Y:S02]  /*7040*/  MUFU.EX2 R185, R6 ;  /* 0x0000000600b97308 */ /* 0x0002a40000000800 */
        /* <DEDUP_REMOVED lines=15> */
[--C-:B-1----:R-:W-:Y:S02]  /*7140*/  FFMA.FTZ R6, R131, c[0x0][0x2d0], -R0.reuse ;  /* 0x0000b40083067a23 */ /* 0x102fe40000010800 */
[----:B------:R-:W1:Y:S04]  /*7150*/  LDSM.16.MT88.4 R128, [R196+0x2000] ;  /* 0x00200000c480783b */ /* 0x000e680000004200 */
[----:B------:R2:W3:Y:S02]  /*7160*/  MUFU.EX2 R181, R6 ;  /* 0x0000000600b57308 */ /* 0x0004e40000000800 */
[----:B--2---:R-:W-:Y:S01]  /*7170*/  FFMA.FTZ R6, R137, c[0x0][0x2d0], -R0 ;  /* 0x0000b40089067a23 */ /* 0x004fe20000010800 */
[----:B---3--:R-:W-:-:S05]  /*7180*/  F2FP.BF16.PACK_AB R9, R181, R180 ;  /* 0x000000b4b509723e */ /* 0x008fca00000010ff */
[----:B------:R2:W-:Y:S02]  /*7190*/  MUFU.EX2 R116, R6 ;  /* 0x0000000600747308 */ /* 0x0005e40000000800 */
[----:B--2---:R-:W-:-:S06]  /*71a0*/  FFMA.FTZ R6, R138, c[0x0][0x2d0], -R0 ;  /* 0x0000b4008a067a23 */ /* 0x004fcc0000010800 */
[----:B------:R2:W3:Y:S02]  /*71b0*/  MUFU.EX2 R115, R6 ;  /* 0x0000000600737308 */ /* 0x0004e40000000800 */
[----:B--2---:R-:W-:Y:S01]  /*71c0*/  FFMA.FTZ R6, R175, c[0x0][0x2d0], -R4 ;  /* 0x0000b400af067a23 */ /* 0x004fe20000010804 */
[----:B---3--:R-:W-:-:S05]  /*71d0*/  F2FP.BF16.PACK_AB R11, R115, R116 ;  /* 0x00000074730b723e */ /* 0x008fca00000010ff */
[----:B------:R2:W-:Y:S02]  /*71e0*/  MUFU.EX2 R175, R6 ;  /* 0x0000000600af7308 */ /* 0x0005e40000000800 */
[C---:B------:R-:W-:Y:S08]  /*71f0*/  HMMA.16816.F32.BF16 R104, R8.reuse, R28, R132 ;  /* 0x0000001c0868723c */ /* 0x040ff00000041884 */
[----:B------:R-:W-:Y:S01]  /*7200*/  HMMA.16816.F32.BF16 R124, R8, R16, R124 ;  /* 0x00000010087c723c */ /* 0x000fe2000004187c */
[----:B--2---:R-:W-:-:S04]  /*7210*/  FFMA.FTZ R6, R174, c[0x0][0x2d0], -R4 ;  /* 0x0000b400ae067a23 */ /* 0x004fc80000010804 */
[----:B------:R2:W-:Y:S03]  /*7220*/  MUFU.EX2 R174, R6 ;  /* 0x0000000600ae7308 */ /* 0x0005e60000000800 */
[C---:B------:R-:W-:Y:S08]  /*7230*/  HMMA.16816.F32.BF16 R16, R8.reuse, R18, R76 ;  /* 0x000000120810723c */ /* 0x040ff0000004184c */
[----:B------:R-:W-:Y:S01]  /*7240*/  HMMA.16816.F32.BF16 R76, R8, R30, R120 ;  /* 0x0000001e084c723c */ /* 0x000fe20000041878 */
[----:B--2---:R-:W-:-:S07]  /*7250*/  FFMA.FTZ R6, R173, c[0x0][0x2d0], -R4 ;  /* 0x0000b400ad067a23 */ /* 0x004fce0000010804 */
[C---:B------:R-:W-:Y:S01]  /*7260*/  HMMA.16816.F32.BF16 R140, R8.reuse, R20, R140 ;  /* 0x00000014088c723c */ /* 0x040fe2000004188c */
[----:B------:R-:W-:Y:S01]  /*7270*/  FFMA.FTZ R4, R172, c[0x0][0x2d0], -R4 ;  /* 0x0000b400ac047a23 */ /* 0x000fe20000010804 */
[----:B------:R2:W-:Y:S06]  /*7280*/  MUFU.EX2 R173, R6 ;  /* 0x0000000600ad7308 */ /* 0x0005ec0000000800 */
[C---:B------:R-:W-:Y:S02]  /*7290*/  HMMA.16816.F32.BF16 R20, R8.reuse, R22, R80 ;  /* 0x000000160814723c */ /* 0x040fe40000041850 */
[----:B------:R3:W4:Y:S06]  /*72a0*/  MUFU.EX2 R172, R4 ;  /* 0x0000000400ac7308 */ /* 0x00072c0000000800 */
[----:B------:R-:W-:Y:S01]  /*72b0*/  HMMA.16816.F32.BF16 R80, R8, R26, R84 ;  /* 0x0000001a0850723c */ /* 0x000fe20000041854 */
[----:B--2---:R-:W-:-:S07]  /*72c0*/  IMAD.MOV.U32 R6, RZ, RZ, R153 ;  /* 0x000000ffff067224 */ /* 0x004fce00078e0099 */
[----:B------:R-:W-:Y:S01]  /*72d0*/  HMMA.16816.F32.BF16 R88, R8, R24, R88 ;  /* 0x000000180858723c */ /* 0x000fe20000041858 */
[----:B---3--:R-:W-:Y:S01]  /*72e0*/  FFMA.FTZ R4, R171, c[0x0][0x2d0], -R3 ;  /* 0x0000b400ab047a23 */ /* 0x008fe20000010803 */
[----:B----4-:R-:W-:-:S03]  /*72f0*/  F2FP.BF16.PACK_AB R154, R172, R173 ;  /* 0x000000adac9a723e */ /* 0x010fc600000010ff */
[----:B------:R2:W-:Y:S02]  /*7300*/  MUFU.EX2 R171, R4 ;  /* 0x0000000400ab7308 */ /* 0x0005e40000000800 */
[----:B--2---:R-:W-:-:S06]  /*7310*/  FFMA.FTZ R4, R170, c[0x0][0x2d0], -R3 ;  /* 0x0000b400aa047a23 */ /* 0x004fcc0000010803 */
[----:B------:R2:W3:Y:S02]  /*7320*/  MUFU.EX2 R170, R4 ;  /* 0x0000000400aa7308 */ /* 0x0004e40000000800 */
[--C-:B--2---:R-:W-:Y:S01]  /*7330*/  FFMA.FTZ R4, R168, c[0x0][0x2d0], -R3.reuse ;  /* 0x0000b400a8047a23 */ /* 0x104fe20000010803 */
[----:B---3--:R-:W-:Y:S01]  /*7340*/  F2FP.BF16.PACK_AB R153, R170, R171 ;  /* 0x000000abaa99723e */ /* 0x008fe200000010ff */
[----:B------:R-:W-:-:S04]  /*7350*/  FFMA.FTZ R3, R167, c[0x0][0x2d0], -R3 ;  /* 0x0000b400a7037a23 */ /* 0x000fc80000010803 */
[----:B------:R2:W-:Y:S08]  /*7360*/  MUFU.EX2 R168, R4 ;  /* 0x0000000400a87308 */ /* 0x0005f00000000800 */
[----:B------:R3:W4:Y:S01]  /*7370*/  MUFU.EX2 R167, R3 ;  /* 0x0000000300a77308 */ /* 0x0007220000000800 */
[----:B--2---:R-:W-:-:S05]  /*7380*/  IMAD.MOV.U32 R4, RZ, RZ, c[0x0][0x2c4] ;  /* 0x0000b100ff047624 */ /* 0x004fca00078e00ff */
[----:B------:R-:W-:Y:S01]  /*7390*/  ISETP.NE.AND P6, PT, R4, 0x1, PT ;  /* 0x000000010400780c */ /* 0x000fe20003fc5270 */
[----:B---3--:R-:W-:Y:S01]  /*73a0*/  FFMA.FTZ R3, R164, c[0x0][0x2d0], -R2 ;  /* 0x0000b400a4037a23 */ /* 0x008fe20000010802 */
[----:B----4-:R-:W-:-:S03]  /*73b0*/  F2FP.BF16.PACK_AB R155, R167, R168 ;  /* 0x000000a8a79b723e */ /* 0x010fc600000010ff */
[----:B------:R2:W-:Y:S02]  /*73c0*/  MUFU.EX2 R164, R3 ;  /* 0x0000000300a47308 */ /* 0x0005e40000000800 */
[----:B--2---:R-:W-:-:S06]  /*73d0*/  FFMA.FTZ R3, R163, c[0x0][0x2d0], -R2 ;  /* 0x0000b400a3037a23 */ /* 0x004fcc0000010802 */
[----:B------:R2:W3:Y:S02]  /*73e0*/  MUFU.EX2 R163, R3 ;  /* 0x0000000300a37308 */ /* 0x0004e40000000800 */
[----:B--2---:R-:W-:Y:S01]  /*73f0*/  FFMA.FTZ R3, R166, c[0x0][0x2d0], -R2 ;  /* 0x0000b400a6037a23 */ /* 0x004fe20000010802 */
[----:B---3--:R-:W-:Y:S01]  /*7400*/  F2FP.BF16.PACK_AB R8, R163, R164 ;  /* 0x000000a4a308723e */ /* 0x008fe200000010ff */
[----:B------:R-:W-:-:S04]  /*7410*/  IMAD.MOV.U32 R166, RZ, RZ, c[0x0][0x32c] ;  /* 0x0000cb00ffa67624 */ /* 0x000fc800078e00ff */
[----:B------:R2:W-:Y:S02]  /*7420*/  MUFU.EX2 R117, R3 ;  /* 0x0000000300757308 */ /* 0x0005e40000000800 */
[----:B--2---:R-:W-:-:S06]  /*7430*/  FFMA.FTZ R3, R169, c[0x0][0x2d0], -R2 ;  /* 0x0000b400a9037a23 */ /* 0x004fcc0000010802 */
[----:B------:R2:W3:Y:S02]  /*7440*/  MUFU.EX2 R118, R3 ;  /* 0x0000000300767308 */ /* 0x0004e40000000800 */
[----:B--2---:R-:W-:Y:S01]  /*7450*/  FFMA.FTZ R3, R139, c[0x0][0x2d0], -R0 ;  /* 0x0000b4008b037a23 */ /* 0x004fe20000010800 */
[----:B---3--:R-:W-:-:S05]  /*7460*/  F2FP.BF16.PACK_AB R10, R118, R117 ;  /* 0x00000075760a723e */ /* 0x008fca00000010ff */
[----:B------:R2:W-:Y:S02]  /*7470*/  MUFU.EX2 R28, R3 ;  /* 0x00000003001c7308 */ /* 0x0005e40000000800 */
[----:B--2---:R-:W-:Y:S01]  /*7480*/  FFMA.FTZ R3, R152, c[0x0][0x2d0], -R0 ;  /* 0x0000b40098037a23 */ /* 0x004fe20000010800 */
[----:B------:R-:W-:-:S05]  /*7490*/  F2FP.BF16.PACK_AB R152, R174, R175 ;  /* 0x000000afae98723e */ /* 0x000fca00000010ff */
[----:B------:R2:W3:Y:S02]  /*74a0*/  MUFU.EX2 R31, R3 ;  /* 0x00000003001f7308 */ /* 0x0004e40000000800 */
[C---:B-1----:R-:W-:Y:S08]  /*74b0*/  HMMA.16816.F32.BF16 R120, R152.reuse, R128, R56 ;  /* 0x000000809878723c */ /* 0x042ff00000041838 */
[----:B------:R-:W-:Y:S01]  /*74c0*/  HMMA.16816.F32.BF16 R132, R152, R130, R40 ;  /* 0x000000829884723c */ /* 0x000fe20000041828 */
[----:B--2---:R-:W-:Y:S01]  /*74d0*/  FFMA.FTZ R3, R162, c[0x0][0x2d0], -R0 ;  /* 0x0000b400a2037a23 */ /* 0x004fe20000010800 */
[----:B---3--:R-:W-:-:S03]  /*74e0*/  F2FP.BF16.PACK_AB R9, R31, R28 ;  /* 0x0000001c1f09723e */ /* 0x008fc600000010ff */
        /* <DEDUP_REMOVED lines=8> */
[----:B-1----:R-:W-:Y:S01]  /*7570*/  FFMA.FTZ R3, R176, c[0x0][0x2d0], -R2 ;  /* 0x0000b400b0037a23 */ /* 0x002fe20000010802 */
[----:B--2---:R-:W-:-:S06]  /*7580*/  F2FP.BF16.PACK_AB R11, R29, R30 ;  /* 0x0000001e1d0b723e */ /* 0x004fcc00000010ff */
[----:B------:R-:W-:Y:S01]  /*7590*/  HMMA.16816.F32.BF16 R152, R152, R14, R32 ;  /* 0x0000000e9898723c */ /* 0x000fe20000041820 */
[----:B------:R1:W-:Y:S07]  /*75a0*/  MUFU.EX2 R32, R3 ;  /* 0x0000000300207308 */ /* 0x0003ee0000000800 */
[C---:B------:R-:W-:Y:S08]  /*75b0*/  HMMA.16816.F32.BF16 R88, R8.reuse, R68, R88 ;  /* 0x000000440858723c */ /* 0x040ff00000041858 */
[----:B------:R-:W-:Y:S01]  /*75c0*/  HMMA.16816.F32.BF16 R104, R8, R72, R104 ;  /* 0x000000480868723c */ /* 0x000fe20000041868 */
[----:B-1----:R-:W-:-:S04]  /*75d0*/  FFMA.FTZ R3, R178, c[0x0][0x2d0], -R2 ;  /* 0x0000b400b2037a23 */ /* 0x002fc80000010802 */
[----:B------:R1:W2:Y:S03]  /*75e0*/  MUFU.EX2 R34, R3 ;  /* 0x0000000300227308 */ /* 0x0002a60000000800 */
[C---:B------:R-:W-:Y:S08]  /*75f0*/  HMMA.16816.F32.BF16 R124, R8.reuse, R60, R124 ;  /* 0x0000003c087c723c */ /* 0x040ff0000004187c */
[----:B------:R-:W-:Y:S01]  /*7600*/  HMMA.16816.F32.BF16 R16, R8, R62, R16 ;  /* 0x0000003e0810723c */ /* 0x000fe20000041810 */
[--C-:B-1----:R-:W-:Y:S01]  /*7610*/  FFMA.FTZ R3, R179, c[0x0][0x2d0], -R2.reuse ;  /* 0x0000b400b3037a23 */ /* 0x102fe20000010802 */
[----:B--2---:R-:W-:Y:S01]  /*7620*/  F2FP.BF16.PACK_AB R108, R34, R32 ;  /* 0x00000020226c723e */ /* 0x004fe200000010ff */
[----:B------:R-:W-:-:S05]  /*7630*/  FFMA.FTZ R2, R177, c[0x0][0x2d0], -R2 ;  /* 0x0000b400b1027a23 */ /* 0x000fca0000010802 */
[C---:B------:R-:W-:Y:S01]  /*7640*/  HMMA.16816.F32.BF16 R140, R8.reuse, R64, R140 ;  /* 0x00000040088c723c */ /* 0x040fe2000004188c */
[----:B------:R1:W-:Y:S07]  /*7650*/  MUFU.EX2 R35, R3 ;  /* 0x0000000300237308 */ /* 0x0003ee0000000800 */
[C---:B------:R-:W-:Y:S01]  /*7660*/  HMMA.16816.F32.BF16 R20, R8.reuse, R66, R20 ;  /* 0x000000420814723c */ /* 0x040fe20000041814 */
[----:B------:R2:W3:Y:S07]  /*7670*/  MUFU.EX2 R33, R2 ;  /* 0x0000000200217308 */ /* 0x0004ee0000000800 */
[----:B------:R-:W-:Y:S01]  /*7680*/  HMMA.16816.F32.BF16 R68, R8, R70, R80 ;  /* 0x000000460844723c */ /* 0x000fe20000041850 */
[----:B-1----:R-:W-:-:S04]  /*7690*/  FADD.FTZ R3, R252, R250 ;  /* 0x000000fafc037221 */ /* 0x002fc80000010000 */
[----:B------:R-:W-:-:S03]  /*76a0*/  FADD.FTZ R3, R248, R3 ;  /* 0x00000003f8037221 */ /* 0x000fc60000010000 */
[----:B------:R-:W-:Y:S01]  /*76b0*/  HMMA.16816.F32.BF16 R72, R8, R74, R76 ;  /* 0x0000004a0848723c */ /* 0x000fe2000004184c */
[----:B--2---:R-:W-:Y:S01]  /*76c0*/  FFMA.FTZ R2, R161, c[0x0][0x2d0], -R0 ;  /* 0x0000b400a1027a23 */ /* 0x004fe20000010800 */
[----:B---3--:R-:W-:Y:S01]  /*76d0*/  F2FP.BF16.PACK_AB R110, R33, R35 ;  /* 0x00000023216e723e */ /* 0x008fe200000010ff */
[----:B------:R-:W-:Y:S02]  /*76e0*/  FADD.FTZ R3, R249, R3 ;  /* 0x00000003f9037221 */ /* 0x000fe40000010000 */
[----:B------:R1:W-:Y:S02]  /*76f0*/  MUFU.EX2 R24, R2 ;  /* 0x0000000200187308 */ /* 0x0003e40000000800 */
[----:B------:R-:W-:Y:S02]  /*7700*/  FADD.FTZ R4, R251, R3 ;  /* 0x00000003fb047221 */ /* 0x000fe40000010000 */
[----:B------:R-:W-:Y:S02]  /*7710*/  FADD.FTZ R8, R224, R7 ;  /* 0x00000007e0087221 */ /* 0x000fe40000010000 */
[----:B------:R-:W-:-:S02]  /*7720*/  FADD.FTZ R7, R244, R4 ;  /* 0x00000004f4077221 */ /* 0x000fc40000010000 */
[----:B-1----:R-:W-:-:S04]  /*7730*/  FFMA.FTZ R2, R160, c[0x0][0x2d0], -R0 ;  /* 0x0000b400a0027a23 */ /* 0x002fc80000010800 */
[----:B------:R1:W2:Y:S02]  /*7740*/  MUFU.EX2 R25, R2 ;  /* 0x0000000200197308 */ /* 0x0002a40000000800 */
[--C-:B-1----:R-:W-:Y:S01]  /*7750*/  FFMA.FTZ R2, R159, c[0x0][0x2d0], -R0.reuse ;  /* 0x0000b4009f027a23 */ /* 0x102fe20000010800 */
[----:B--2---:R-:W-:Y:S01]  /*7760*/  F2FP.BF16.PACK_AB R109, R25, R24 ;  /* 0x00000018196d723e */ /* 0x004fe200000010ff */
[----:B------:R-:W-:-:S04]  /*7770*/  FFMA.FTZ R0, R158, c[0x0][0x2d0], -R0 ;  /* 0x0000b4009e007a23 */ /* 0x000fc80000010800 */
[----:B------:R1:W-:Y:S08]  /*7780*/  MUFU.EX2 R27, R2 ;  /* 0x00000002001b7308 */ /* 0x0003f00000000800 */
[----:B------:R2:W3:Y:S01]  /*7790*/  MUFU.EX2 R26, R0 ;  /* 0x00000000001a7308 */ /* 0x0004e20000000800 */
[----:B-1----:R-:W-:-:S04]  /*77a0*/  @P6 IMAD.HI.U32 R2, R6, c[0x0][0x2c8], RZ ;  /* 0x0000b20006026a27 */ /* 0x002fc800078e00ff */
[----:B--2---:R-:W-:Y:S01]  /*77b0*/  IMAD.MOV.U32 R0, RZ, RZ, R6 ;  /* 0x000000ffff007224 */ /* 0x004fe200078e0006 */
[----:B------:R-:W-:Y:S01]  /*77c0*/  @P6 SHF.R.U32.HI R0, RZ, c[0x0][0x2cc], R2 ;  /* 0x0000b300ff006a19 */ /* 0x000fe20000011602 */
[----:B------:R-:W-:Y:S01]  /*77d0*/  FADD.FTZ R6, R243, R238 ;  /* 0x000000eef3067221 */ /* 0x000fe20000010000 */
[----:B------:R-:W-:Y:S02]  /*77e0*/  ISETP.GE.AND P6, PT, R166, 0x1, PT ;  /* 0x00000001a600780c */ /* 0x000fe40003fc6270 */
[----:B---3--:R-:W-:Y:S01]  /*77f0*/  F2FP.BF16.PACK_AB R111, R26, R27 ;  /* 0x0000001b1a6f723e */ /* 0x008fe200000010ff */
[----:B------:R-:W-:Y:S02]  /*7800*/  IMAD.IADD R2, R231, 0x1, R0 ;  /* 0x00000001e7027824 */ /* 0x000fe400078e0200 */
        /* <DEDUP_REMOVED lines=72> */
[----:B------:R-:W-:Y:S01]  /*7c90*/  STL [R1], R7 ;  /* 0x0000000701007387 */ /* 0x000fe20000100800 */
[----:B------:R-:W-:-:S03]  /*7ca0*/  FADD.FTZ R3, R33, R6 ;  /* 0x0000000621037221 */ /* 0x000fc60000010000 */
[----:B------:R1:W-:Y:S04]  /*7cb0*/  STL [R1+0x4], R0 ;  /* 0x0000040001007387 */ /* 0x0003e80000100800 */
[----:B------:R2:W-:Y:S01]  /*7cc0*/  STL [R1+0x8], R3 ;  /* 0x0000080301007387 */ /* 0x0005e20000100800 */
[----:B-1----:R-:W-:Y:S01]  /*7cd0*/  FADD.FTZ R0, R26, R4 ;  /* 0x000000041a007221 */ /* 0x002fe20000010000 */
[----:B--2---:R-:W-:-:S04]  /*7ce0*/  IADD3 R3, R2, c[0x0][0x328], RZ ;  /* 0x0000ca0002037a10 */ /* 0x004fc80007ffe0ff */
[----:B------:R1:W-:Y:S01]  /*7cf0*/  STL [R1+0xc], R0 ;  /* 0x00000c0001007387 */ /* 0x0003e20000100800 */
        /* <DEDUP_REMOVED lines=12> */
.L_x_2219:
[----:B------:R-:W-:-:S13]  /*7dc0*/  ISETP.NE.AND P0, PT, R4, 0x1, PT ;  /* 0x000000010400780c */ /* 0x000fda0003f05270 */
[----:B------:R-:W-:-:S05]  /*7dd0*/  @P0 IMAD.HI.U32 R2, R0, c[0x0][0x330], RZ ;  /* 0x0000cc0000020a27 */ /* 0x000fca00078e00ff */
[----:B------:R-:W-:Y:S02]  /*7de0*/  @P0 SHF.R.U32.HI R0, RZ, c[0x0][0x334], R2 ;  /* 0x0000cd00ff000a19 */ /* 0x000fe40000011602 */
.L_x_2220:
[----:B------:R-:W-:Y:S05]  /*7df0*/  BSYNC B0 ;  /* 0x0000000000007941 */ /* 0x000fea0003800000 */
.L_x_2218:
[----:B------:R-:W-:-:S05]  /*7e00*/  IMAD R0, R0, R4, c[0x0][0x32c] ;  /* 0x0000cb0000007624 */ /* 0x000fca00078e0204 */
[----:B------:R-:W-:-:S05]  /*7e10*/  IMNMX R3, R3, R0, PT ;  /* 0x0000000003037217 */ /* 0x000fca0003800200 */
.L_x_2217:
[----:B------:R-:W-:-:S05]  /*7e20*/  IMAD.HI R3, R3, 0x66666667, RZ ;  /* 0x6666666703037827 */ /* 0x000fca00078e02ff */
[----:B-1----:R-:W-:-:S04]  /*7e30*/  SHF.R.U32.HI R0, RZ, 0x1f, R3 ;  /* 0x0000001fff007819 */ /* 0x002fc80000011603 */
        /* <DEDUP_REMOVED lines=9> */
.L_x_2238:
[----:B--2---:R-:W2:Y:S01]  /*7ed0*/  LDL R0, [R1+0x14] ;  /* 0x0000140001007983 */ /* 0x004ea20000100800 */
[----:B------:R-:W-:Y:S04]  /*7ee0*/  DEPBAR.LE SB0, 0x0 ;  /* 0x000080000000791a */ /* 0x000fe80000000000 */
[----:B------:R-:W-:Y:S01]  /*7ef0*/  WARPSYNC 0xffffffff ;  /* 0xffffffff00007948 */ /* 0x000fe20003800000 */
[----:B------:R-:W3:Y:S01]  /*7f00*/  LDL R114, [R1+0x2c] ;  /* 0x00002c0001727983 */ /* 0x000ee20000100800 */
[----:B------:R-:W-:Y:S01]  /*7f10*/  ISETP.GT.AND P0, PT, R234, R211, PT ;  /* 0x000000d3ea00720c */ /* 0x000fe20003f04270 */
[----:B------:R-:W-:Y:S02]  /*7f20*/  ULDC UR4, c[0x0][0x324] ;  /* 0x0000c90000047ab9 */ /* 0x000fe40000000800 */
[----:B------:R-:W-:Y:S02]  /*7f30*/  ULOP3.LUT UR4, URZ, UR4, URZ, 0x33, !UPT ;  /* 0x000000043f047292 */ /* 0x000fe4000f8e333f */
[----:B-1----:R-:W3:Y:S06]  /*7f40*/  LDL.64 R2, [R1+0x20] ;  /* 0x0000200001027983 */ /* 0x002eec0000100a00 */
[----:B------:R-:W-:Y:S02]  /*7f50*/  BAR.SYNC.DEFER_BLOCKING 0x0 ;  /* 0x0000000000007b1d */ /* 0x000fe40000010000 */
[C---:B------:R-:W-:Y:S04]  /*7f60*/  @!P0 IMAD.WIDE.U32 R112, R211.reuse, c[0x0][0x208], RZ ;  /* 0x00008200d3708a25 */ /* 0x040fe800078e00ff */
[----:B------:R-:W-:Y:S06]  /*7f70*/  LDSM.16.M88.4 R80, [R202] ;  /* 0x00000000ca50783b */ /* 0x000fec0000000200 */
[----:B------:R-:W1:Y:S06]  /*7f80*/  LDSM.16.M88.4 R16, [R119] ;  /* 0x000000007710783b */ /* 0x000e6c0000000200 */
[----:B------:R-:W4:Y:S06]  /*7f90*/  LDSM.16.M88.4 R76, [R202+0x2000] ;  /* 0x00200000ca4c783b */ /* 0x000f2c0000000200 */
[----:B------:R-:W5:Y:S06]  /*7fa0*/  LDSM.16.M88.4 R32, [R119+0x800] ;  /* 0x000800007720783b */ /* 0x000f6c0000000200 */
[----:B------:R-:W3:Y:S06]  /*7fb0*/  LDL R212, [R1+0x28] ;  /* 0x0000280001d47983 */ /* 0x000eec0000100800 */
[----:B------:R-:W5:Y:S06]  /*7fc0*/  LDSM.16.M88.4 R48, [R119+0x1000] ;  /* 0x001000007730783b */ /* 0x000f6c0000000200 */
[----:B------:R-:W3:Y:S06]  /*7fd0*/  LDL.64 R216, [R1+0x18] ;  /* 0x0000180001d87983 */ /* 0x000eec0000100a00 */
[----:B------:R-:W5:Y:S01]  /*7fe0*/  LDSM.16.M88.4 R64, [R119+0x1800] ;  /* 0x001800007740783b */ /* 0x000f620000000200 */
[-C--:B-1----:R-:W-:Y:S05]  /*7ff0*/  HMMA.16816.F32.BF16 R4, R80, R16.reuse, RZ ;  /* 0x000000105004723c */ /* 0x082fea00000418ff */
[----:B------:R-:W3:Y:S03]  /*8000*/  LDL R215, [R1+0x38] ;  /* 0x0000380001d77983 */ /* 0x000ee60000100800 */
[C---:B----4-:R-:W-:Y:S03]  /*8010*/  HMMA.16816.F32.BF16 R8, R76.reuse, R16, RZ ;  /* 0x000000104c08723c */ /* 0x050fe600000418ff */
[----:B------:R-:W1:Y:S06]  /*8020*/  LDSM.16.M88.4 R156, [R119+0x2000] ;  /* 0x00200000779c783b */ /* 0x000e6c0000000200 */
[----:B------:R-:W4:Y:S01]  /*8030*/  LDL R214, [R1+0x3c] ;  /* 0x00003c0001d67983 */ /* 0x000f220000100800 */
[-C--:B------:R-:W-:Y:S05]  /*8040*/  HMMA.16816.F32.BF16 R12, R76, R18.reuse, RZ ;  /* 0x000000124c0c723c */ /* 0x080fea00000418ff */
[----:B------:R-:W-:Y:S03]  /*8050*/  LDSM.16.M88.4 R160, [R205] ;  /* 0x00000000cda0783b */ /* 0x000fe60000000200 */
[C---:B------:R-:W-:Y:S03]  /*8060*/  HMMA.16816.F32.BF16 R16, R80.reuse, R18, RZ ;  /* 0x000000125010723c */ /* 0x040fe600000418ff */
[----:B------:R-:W1:Y:S05]  /*8070*/  LDSM.16.M88.4 R164, [R206] ;  /* 0x00000000cea4783b */ /* 0x000e6a0000000200 */
[-C--:B-----5:R-:W-:Y:S01]  /*8080*/  HMMA.16816.F32.BF16 R20, R80, R32.reuse, RZ ;  /* 0x000000205014723c */ /* 0x0a0fe200000418ff */
[----:B------:R-:W5:Y:S06]  /*8090*/  LDSM.16.M88.4 R168, [R205+0x2000] ;  /* 0x00200000cda8783b */ /* 0x000f6c0000000200 */
[----:B------:R-:W-:Y:S01]  /*80a0*/  LDSM.16.M88.4 R172, [R209] ;  /* 0x00000000d1ac783b */ /* 0x000fe20000000200 */
[C---:B------:R-:W-:Y:S05]  /*80b0*/  HMMA.16816.F32.BF16 R24, R76.reuse, R32, RZ ;  /* 0x000000204c18723c */ /* 0x040fea00000418ff */
[----:B------:R-:W-:Y:S03]  /*80c0*/  LDSM.16.M88.4 R176, [R208] ;  /* 0x00000000d0b0783b */ /* 0x000fe60000000200 */
[-C--:B------:R-:W-:Y:S03]  /*80d0*/  HMMA.16816.F32.BF16 R28, R76, R34.reuse, RZ ;  /* 0x000000224c1c723c */ /* 0x080fe600000418ff */
[----:B------:R-:W-:Y:S05]  /*80e0*/  LDSM.16.M88.4 R180, [R207] ;  /* 0x00000000cfb4783b */ /* 0x000fea0000000200 */
        /* <DEDUP_REMOVED lines=12> */
[----:B------:R-:W-:Y:S01]  /*81b0*/  HMMA.16816.F32.BF16 R80, R80, R158, RZ ;  /* 0x0000009e5050723c */ /* 0x000fe200000418ff */
[----:B------:R-:W1:Y:S07]  /*81c0*/  LDSM.16.M88.4 R156, [R210] ;  /* 0x00000000d29c783b */ /* 0x000e6e0000000200 */
[-C--:B------:R-:W-:Y:S08]  /*81d0*/  HMMA.16816.F32.BF16 R4, R160, R164.reuse, R4 ;  /* 0x000000a4a004723c */ /* 0x080ff00000041804 */
[C---:B-----5:R-:W-:Y:S08]  /*81e0*/  HMMA.16816.F32.BF16 R8, R168.reuse, R164, R8 ;  /* 0x000000a4a808723c */ /* 0x060ff00000041808 */
[-C--:B------:R-:W-:Y:S08]  /*81f0*/  HMMA.16816.F32.BF16 R12, R168, R166.reuse, R12 ;  /* 0x000000a6a80c723c */ /* 0x080ff0000004180c */
[C---:B------:R-:W-:Y:S08]  /*8200*/  HMMA.16816.F32.BF16 R16, R160.reuse, R166, R16 ;  /* 0x000000a6a010723c */ /* 0x040ff00000041810 */
[-C--:B-1----:R-:W-:Y:S08]  /*8210*/  HMMA.16816.F32.BF16 R20, R160, R156.reuse, R20 ;  /* 0x0000009ca014723c */ /* 0x082ff00000041814 */
[C---:B------:R-:W-:Y:S08]  /*8220*/  HMMA.16816.F32.BF16 R24, R168.reuse, R156, R24 ;  /* 0x0000009ca818723c */ /* 0x040ff00000041818 */
[-C--:B------:R-:W-:Y:S03]  /*8230*/  HMMA.16816.F32.BF16 R28, R168, R158.reuse, R28 ;  /* 0x0000009ea81c723c */ /* 0x080fe6000004181c */
[----:B--2---:R-:W-:Y:S02]  /*8240*/  LOP3.LUT P4, RZ, R0, 0x8, RZ, 0xc0, !PT ;  /* 0x0000000800ff7812 */ /* 0x004fe4000788c0ff */
[----:B------:R-:W-:Y:S03]  /*8250*/  @!P0 SHF.R.S32.HI R0, RZ, 0x1f, R211 ;  /* 0x0000001fff008819 */ /* 0x000fe600000114d3 */
[C---:B------:R-:W-:Y:S04]  /*8260*/  HMMA.16816.F32.BF16 R32, R160.reuse, R158, R32 ;  /* 0x0000009ea020723c */ /* 0x040fe80000041820 */
[----:B------:R-:W-:Y:S02]  /*8270*/  @!P0 IMAD R0, R0, c[0x0][0x208], RZ ;  /* 0x0000820000008a24 */ /* 0x000fe400078e02ff */
[----:B---3--:R-:W-:Y:S02]  /*8280*/  @!P0 IMAD.MOV.U32 R3, RZ, RZ, R114 ;  /* 0x000000ffff038224 */ /* 0x008fe400078e0072 */
[-C--:B------:R-:W-:Y:S01]  /*8290*/  HMMA.16816.F32.BF16 R36, R160, R172.reuse, R36 ;  /* 0x000000aca024723c */ /* 0x080fe20000041824 */
[----:B------:R-:W-:Y:S03]  /*82a0*/  @!P0 MOV R114, 0x5 ;  /* 0x0000000500728802 */ /* 0x000fe60000000f00 */
[----:B------:R-:W-:Y:S02]  /*82b0*/  @!P0 IMAD R0, R211, c[0x0][0x20c], R0 ;  /* 0x00008300d3008a24 */ /* 0x000fe400078e0200 */
[----:B------:R-:W-:Y:S02]  /*82c0*/  @!P0 IMAD.WIDE.U32 R2, R112, 0x50, R2 ;  /* 0x0000005070028825 */ /* 0x000fe400078e0002 */
[C---:B------:R-:W-:Y:S04]  /*82d0*/  HMMA.16816.F32.BF16 R40, R168.reuse, R172, R40 ;  /* 0x000000aca828723c */ /* 0x040fe80000041828 */
[----:B------:R-:W-:Y:S01]  /*82e0*/  @!P0 IMAD.IADD R0, R113, 0x1, R0 ;  /* 0x0000000171008824 */ /* 0x000fe200078e0200 */
[----:B------:R-:W-:Y:S01]  /*82f0*/  @!P0 LEA R186, P1, R2, c[0x0][0x1f8], 0x1 ;  /* 0x00007e0002ba8a11 */ /* 0x000fe200078208ff */
[----:B------:R-:W-:Y:S02]  /*8300*/  @!P0 IMAD.MOV.U32 R113, RZ, RZ, c[0x0][0x208] ;  /* 0x00008200ff718624 */ /* 0x000fe400078e00ff */
[-C--:B------:R-:W-:Y:S04]  /*8310*/  HMMA.16816.F32.BF16 R44, R168, R174.reuse, R44 ;  /* 0x000000aea82c723c */ /* 0x080fe8000004182c */
[----:B------:R-:W-:Y:S04]  /*8320*/  @!P0 IMAD R0, R0, 0x50, RZ ;  /* 0x0000005000008824 */ /* 0x000fe800078e02ff */
[C---:B------:R-:W-:Y:S04]  /*8330*/  HMMA.16816.F32.BF16 R48, R160.reuse, R174, R48 ;  /* 0x000000aea030723c */ /* 0x040fe80000041830 */
[----:B------:R-:W-:Y:S01]  /*8340*/  @!P0 IMAD.IADD R112, R3, 0x1, R0 ;  /* 0x0000000103708824 */ /* 0x000fe200078e0200 */
[C---:B------:R-:W-:Y:S01]  /*8350*/  @!P0 SHF.L.U64.HI R0, R113.reuse, R114, c[0x0][0x20c] ;  /* 0x0000830071008619 */ /* 0x040fe20000010272 */
[----:B------:R-:W-:Y:S02]  /*8360*/  @!P0 IMAD.SHL.U32 R3, R113, 0x20, RZ ;  /* 0x0000002071038824 */ /* 0x000fe400078e00ff */
[-C--:B------:R-:W-:Y:S04]  /*8370*/  HMMA.16816.F32.BF16 R52, R160, R176.reuse, R52 ;  /* 0x000000b0a034723c */ /* 0x080fe80000041834 */
[----:B------:R-:W-:Y:S02]  /*8380*/  @!P0 LEA.HI.X R187, R2, c[0x0][0x1fc], R112, 0x1, P1 ;  /* 0x00007f0002bb8a11 */ /* 0x000fe400008f0c70 */
[-C--:B------:R-:W-:Y:S02]  /*8390*/  @!P0 IADD3 R184, P1, R186, R3.reuse, RZ ;  /* 0x00000003bab88210 */ /* 0x080fe40007f3e0ff */
[C---:B------:R-:W-:Y:S01]  /*83a0*/  HMMA.16816.F32.BF16 R56, R168.reuse, R176, R56 ;  /* 0x000000b0a838723c */ /* 0x040fe20000041838 */
[----:B------:R-:W-:Y:S01]  /*83b0*/  @!PT LDS RZ, [RZ] ;  /* 0x00000000fffff984 */ /* 0x000fe20000000800 */
[----:B------:R-:W-:Y:S01]  /*83c0*/  @!PT LDS RZ, [RZ] ;  /* 0x00000000fffff984 */ /* 0x000fe20000000800 */
[----:B------:R-:W-:Y:S01]  /*83d0*/  @!PT LDS RZ, [RZ] ;  /* 0x00000000fffff984 */ /* 0x000fe20000000800 */
[----:B------:R1:W-:Y:S03]  /*83e0*/  @!P0 LDGSTS.E.BYPASS.LTC128B.128 [R213+0x100], [R186.64], !P4 ;  /* 0x00100000bad58fae */ /* 0x0003e6000e101d48 */
[--C-:B------:R-:W-:Y:S01]  /*83f0*/  @!P0 IMAD.X R185, R187, 0x1, R0.reuse, P1 ;  /* 0x00000001bbb98824 */ /* 0x100fe200008e0600 */
[-C--:B------:R-:W-:Y:S03]  /*8400*/  @!P0 IADD3 R112, P3, R184, R3.reuse, RZ ;  /* 0x00000003b8708210 */ /* 0x080fe60007f7e0ff */
[-C--:B------:R-:W-:Y:S01]  /*8410*/  HMMA.16816.F32.BF16 R60, R168, R178.reuse, R60 ;  /* 0x000000b2a83c723c */ /* 0x080fe2000004183c */
[----:B------:R2:W-:Y:S03]  /*8420*/  @!P0 LDGSTS.E.BYPASS.LTC128B.128 [R213+0x900], [R184.64], !P4 ;  /* 0x00900000b8d58fae */ /* 0x0005e6000e101d48 */
[----:B------:R-:W-:Y:S02]  /*8430*/  @!P0 IADD3.X R113, R185, R0, RZ, P3, !PT ;  /* 0x00000000b9718210 */ /* 0x000fe40001ffe4ff */
[-C--:B------:R-:W-:Y:S02]  /*8440*/  @!P0 IADD3 R2, P2, R112, R3.reuse, RZ ;  /* 0x0000000370028210 */ /* 0x080fe40007f5e0ff */
[C---:B------:R-:W-:Y:S01]  /*8450*/  HMMA.16816.F32.BF16 R64, R160.reuse, R178, R64 ;  /* 0x000000b2a040723c */ /* 0x040fe20000041840 */
[----:B------:R3:W-:Y:S07]  /*8460*/  @!P0 LDGSTS.E.BYPASS.LTC128B.128 [R213+0x1100], [R112.64], !P4 ;  /* 0x0110000070d58fae */ /* 0x0007ee000e101d48 */
[-C--:B------:R-:W-:Y:S04]  /*8470*/  HMMA.16816.F32.BF16 R68, R160, R180.reuse, R68 ;  /* 0x000000b4a044723c */ /* 0x080fe80000041844 */
[----:B-1----:R-:W-:Y:S01]  /*8480*/  @!P0 IADD3 R186, P1, R2, R3, RZ ;  /* 0x0000000302ba8210 */ /* 0x002fe20007f3e0ff */
[--C-:B------:R-:W-:Y:S03]  /*8490*/  @!P0 IMAD.X R3, R113, 0x1, R0.reuse, P2 ;  /* 0x0000000171038824 */ /* 0x100fe600010e0600 */
[C---:B------:R-:W-:Y:S02]  /*84a0*/  HMMA.16816.F32.BF16 R72, R168.reuse, R180, R72 ;  /* 0x000000b4a848723c */ /* 0x040fe40000041848 */
[----:B------:R1:W-:Y:S02]  /*84b0*/  @!P0 LDGSTS.E.BYPASS.LTC128B.128 [R213+0x1900], [R2.64], !P4 ;  /* 0x0190000002d58fae */ /* 0x0003e4000e101d48 */
[----:B------:R-:W-:Y:S04]  /*84c0*/  @!P0 IMAD.X R187, R3, 0x1, R0, P1 ;  /* 0x0000000103bb8824 */ /* 0x000fe800008e0600 */
[-C--:B------:R-:W-:Y:S01]  /*84d0*/  HMMA.16816.F32.BF16 R76, R168, R182.reuse, R76 ;  /* 0x000000b6a84c723c */ /* 0x080fe2000004184c */
[----:B------:R2:W-:Y:S02]  /*84e0*/  @!P0 LDGSTS.E.BYPASS.LTC128B.128 [R213+0x2100], [R186.64], !P4 ;  /* 0x02100000bad58fae */ /* 0x0005e4000e101d48 */
[C---:B------:R-:W-:Y:S04]  /*84f0*/  ISETP.GT.AND P0, PT, R211.reuse, R234, PT ;  /* 0x000000ead300720c */ /* 0x040fe80003f04270 */
[----:B------:R-:W-:Y:S01]  /*8500*/  LDSM.16.M88.4 R188, [R201] ;  /* 0x00000000c9bc783b */ /* 0x000fe20000000200 */
[----:B------:R-:W-:Y:S05]  /*8510*/  HMMA.16816.F32.BF16 R80, R160, R182, R80 ;  /* 0x000000b6a050723c */ /* 0x000fea0000041850 */
[----:B------:R-:W-:Y:S03]  /*8520*/  LDSM.16.M88.4 R192, [R203+0x2000] ;  /* 0x00200000cbc0783b */ /* 0x000fe60000000200 */
[----:B------:R-:W-:Y:S01]  /*8530*/  @P0 IMAD.MOV.U32 R114, RZ, RZ, c[0x0][0x1e0] ;  /* 0x00007800ff720624 */ /* 0x000fe200078e00ff */
[----:B------:R-:W-:Y:S02]  /*8540*/  @P0 IADD3 R0, R211, -0x1, RZ ;  /* 0xffffffffd3000810 */ /* 0x000fe40007ffe0ff */
[----:B------:R-:W-:Y:S01]  /*8550*/  LDSM.16.M88.4 R164, [R201+0x800] ;  /* 0x00080000c9a4783b */ /* 0x000fe20000000200 */
[----:B-1----:R-:W-:Y:S02]  /*8560*/  @P0 MOV R3, R212 ;  /* 0x000000d400030202 */ /* 0x002fe40000000f00 */
[----:B---3--:R-:W-:Y:S01]  /*8570*/  @P0 IMAD.WIDE.U32 R112, R0, c[0x0][0x1e0], RZ ;  /* 0x0000780000700a25 */ /* 0x008fe200078e00ff */
[----:B------:R-:W-:Y:S02]  /*8580*/  MOV R212, c[0x0][0x2c4] ;  /* 0x0000b10000d47a02 */ /* 0x000fe40000000f00 */
[----:B------:R-:W-:Y:S01]  /*8590*/  LDSM.16.M88.4 R156, [R201+0x1000] ;  /* 0x00100000c99c783b */ /* 0x000fe20000000200 */
[----:B------:R-:W-:Y:S02]  /*85a0*/  @P0 SHF.R.S32.HI R2, RZ, 0x1f, R0 ;  /* 0x0000001fff020819 */ /* 0x000fe40000011400 */
[----:B------:R-:W-:Y:S03]  /*85b0*/  ISETP.NE.AND P5, PT, R212, 0x1, PT ;  /* 0x00000001d400780c */ /* 0x000fe60003fa5270 */
[----:B--2---:R-:W1:Y:S01]  /*85c0*/  LDSM.16.M88.4 R184, [R203] ;  /* 0x00000000cbb8783b */ /* 0x004e620000000200 */
[----:B------:R-:W-:Y:S04]  /*85d0*/  @P0 IMAD R2, R2, c[0x0][0x1e0], RZ ;  /* 0x0000780002020a24 */ /* 0x000fe800078e02ff */
[----:B------:R-:W-:Y:S01]  /*85e0*/  @P0 IMAD R0, R0, c[0x0][0x1e4], R2 ;  /* 0x0000790000000a24 */ /* 0x000fe200078e0202 */
[----:B------:R-:W0:Y:S01]  /*85f0*/  LDGDEPBAR ;  /* 0x00000000000079af */ /* 0x000e220000000000 */
[----:B------:R-:W-:Y:S02]  /*8600*/  @P0 IMAD.MOV.U32 R2, RZ, RZ, R216 ;  /* 0x000000ffff020224 */ /* 0x000fe400078e00d8 */
[----:B------:R-:W-:Y:S02]  /*8610*/  @P0 IMAD.IADD R0, R113, 0x1, R0 ;  /* 0x0000000171000824 */ /* 0x000fe400078e0200 */
[----:B------:R-:W-:Y:S01]  /*8620*/  @P0 IMAD.WIDE.U32 R2, R112, 0x50, R2 ;  /* 0x0000005070020825 */ /* 0x000fe200078e0002 */
[----:B------:R-:W2:Y:S03]  /*8630*/  LDSM.16.M88.4 R160, [R201+0x1800] ;  /* 0x00180000c9a0783b */ /* 0x000ea60000000200 */
[----:B------:R-:W-:Y:S02]  /*8640*/  @P0 IMAD R112, R0, 0x50, RZ ;  /* 0x0000005000700824 */ /* 0x000fe400078e02ff */
[----:B------:R-:W-:Y:S01]  /*8650*/  @P0 IMAD.MOV.U32 R113, RZ, RZ, 0x5 ;  /* 0x00000005ff710424 */ /* 0x000fe200078e00ff */
[----:B------:R-:W3:Y:S02]  /*8660*/  LDSM.16.M88.4 R168, [R201+0x2000] ;  /* 0x00200000c9a8783b */ /* 0x000ee40000000200 */
[----:B------:R-:W-:Y:S02]  /*8670*/  @P0 IADD3 R3, R3, R112, RZ ;  /* 0x0000007003030210 */ /* 0x000fe40007ffe0ff */
[C---:B------:R-:W-:Y:S01]  /*8680*/  @P0 SHF.L.U64.HI R0, R114.reuse, R113, c[0x0][0x1e4] ;  /* 0x0000790072000619 */ /* 0x040fe20000010271 */
[----:B------:R-:W-:Y:S01]  /*8690*/  @P0 IMAD.SHL.U32 R114, R114, 0x20, RZ ;  /* 0x0000002072720824 */ /* 0x000fe200078e00ff */
[----:B------:R-:W-:Y:S06]  /*86a0*/  LDSM.16.M88.4 R172, [R204] ;  /* 0x00000000ccac783b */ /* 0x000fec0000000200 */
[----:B------:R-:W5:Y:S06]  /*86b0*/  LDSM.16.M88.4 R176, [R198] ;  /* 0x00000000c6b0783b */ /* 0x000f6c0000000200 */
[----:B------:R-:W2:Y:S01]  /*86c0*/  LDSM.16.M88.4 R180, [R204+0x2000] ;  /* 0x00200000ccb4783b */ /* 0x000ea20000000200 */
        /* <DEDUP_REMOVED lines=19> */
[----:B------:R-:W2:Y:S01]  /*8800*/  LDSM.16.M88.4 R160, [R198+0x2000] ;  /* 0x00200000c6a0783b */ /* 0x000ea20000000200 */
[----:B------:R-:W-:Y:S05]  /*8810*/  DEPBAR.LE SB0, 0x0 ;  /* 0x000080000000791a */ /* 0x000fea0000000000 */
[----:B------:R-:W-:Y:S01]  /*8820*/  BAR.SYNC.DEFER_BLOCKING 0x0 ;  /* 0x0000000000007b1d */ /* 0x000fe20000010000 */
[-C--:B---3--:R-:W-:Y:S08]  /*8830*/  HMMA.16816.F32.BF16 R68, R184, R168.reuse, R68 ;  /* 0x000000a8b844723c */ /* 0x088ff00000041844 */
[C---:B------:R-:W-:Y:S08]  /*8840*/  HMMA.16816.F32.BF16 R72, R192.reuse, R168, R72 ;  /* 0x000000a8c048723c */ /* 0x040ff00000041848 */
[-C--:B------:R-:W-:Y:S08]  /*8850*/  HMMA.16816.F32.BF16 R76, R192, R170.reuse, R76 ;  /* 0x000000aac04c723c */ /* 0x080ff0000004184c */
[----:B------:R-:W-:Y:S08]  /*8860*/  HMMA.16816.F32.BF16 R80, R184, R170, R80 ;  /* 0x000000aab850723c */ /* 0x000ff00000041850 */
        /* <DEDUP_REMOVED lines=9> */
[C---:B------:R-:W-:Y:S07]  /*8900*/  HMMA.16816.F32.BF16 R40, R180.reuse, R164, R40 ;  /* 0x000000a4b428723c */ /* 0x040fee0000041828 */
[C---:B------:R-:W-:Y:S01]  /*8910*/  @P0 LEA R164, P1, R2.reuse, c[0x0][0x1c8], 0x1 ;  /* 0x0000720002a40a11 */ /* 0x040fe200078208ff */
[-C--:B------:R-:W-:Y:S04]  /*8920*/  HMMA.16816.F32.BF16 R44, R180, R166.reuse, R44 ;  /* 0x000000a6b42c723c */ /* 0x080fe8000004182c */
[----:B------:R-:W-:Y:S02]  /*8930*/  @P0 LEA.HI.X R165, R2, c[0x0][0x1cc], R3, 0x1, P1 ;  /* 0x0000730002a50a11 */ /* 0x000fe400008f0c03 */
[-C--:B------:R-:W-:Y:S02]  /*8940*/  @P0 IADD3 R112, P2, R164, R114.reuse, RZ ;  /* 0x00000072a4700210 */ /* 0x080fe40007f5e0ff */
[C---:B------:R-:W-:Y:S01]  /*8950*/  HMMA.16816.F32.BF16 R48, R172.reuse, R166, R48 ;  /* 0x000000a6ac30723c */ /* 0x040fe20000041830 */
[----:B------:R-:W-:Y:S01]  /*8960*/  @!PT LDS RZ, [RZ] ;  /* 0x00000000fffff984 */ /* 0x000fe20000000800 */
[----:B------:R-:W-:Y:S01]  /*8970*/  @!PT LDS RZ, [RZ] ;  /* 0x00000000fffff984 */ /* 0x000fe20000000800 */
[----:B------:R-:W-:Y:S01]  /*8980*/  @!PT LDS RZ, [RZ] ;  /* 0x00000000fffff984 */ /* 0x000fe20000000800 */
[----:B------:R1:W-:Y:S07]  /*8990*/  @P0 LDGSTS.E.BYPASS.LTC128B.128 [R213+0x2900], [R164.64], !P4 ;  /* 0x02900000a4d50fae */ /* 0x0003ee000e101d48 */
[-C--:B------:R-:W-:Y:S08]  /*89a0*/  HMMA.16816.F32.BF16 R52, R172, R156.reuse, R52 ;  /* 0x0000009cac34723c */ /* 0x080ff00000041834 */
[C---:B------:R-:W-:Y:S07]  /*89b0*/  HMMA.16816.F32.BF16 R56, R180.reuse, R156, R56 ;  /* 0x0000009cb438723c */ /* 0x040fee0000041838 */
[-C--:B------:R-:W-:Y:S01]  /*89c0*/  @P0 IADD3 R156, P1, R112, R114.reuse, RZ ;  /* 0x00000072709c0210 */ /* 0x080fe20007f3e0ff */
[-C--:B------:R-:W-:Y:S08]  /*89d0*/  HMMA.16816.F32.BF16 R60, R180, R158.reuse, R60 ;  /* 0x0000009eb43c723c */ /* 0x080ff0000004183c */
[C---:B------:R-:W-:Y:S07]  /*89e0*/  HMMA.16816.F32.BF16 R64, R172.reuse, R158, R64 ;  /* 0x0000009eac40723c */ /* 0x040fee0000041840 */
[----:B----4-:R-:W-:Y:S01]  /*89f0*/  IMAD.IADD R158, R214, 0x1, R215 ;  /* 0x00000001d69e7824 */ /* 0x010fe200078e02d7 */
[-C--:B--2---:R-:W-:Y:S01]  /*8a00*/  HMMA.16816.F32.BF16 R68, R172, R160.reuse, R68 ;  /* 0x000000a0ac44723c */ /* 0x084fe20000041844 */
[----:B------:R-:W-:Y:S03]  /*8a10*/  IMAD.MOV.U32 R215, RZ, RZ, c[0x0][0x32c] ;  /* 0x0000cb00ffd77624 */ /* 0x000fe600078e00ff */
[----:B------:R-:W-:Y:S04]  /*8a20*/  @P5 IMAD.HI.U32 R113, R158, c[0x0][0x2c8], RZ ;  /* 0x0000b2009e715a27 */ /* 0x000fe800078e00ff */
[C---:B------:R-:W-:Y:S04]  /*8a30*/  HMMA.16816.F32.BF16 R72, R180.reuse, R160, R72 ;  /* 0x000000a0b448723c */ /* 0x040fe80000041848 */
[----:B------:R-:W-:Y:S01]  /*8a40*/  @P5 SHF.R.U32.HI R158, RZ, c[0x0][0x2cc], R113 ;  /* 0x0000b300ff9e5a19 */ /* 0x000fe20000011671 */
[----:B------:R-:W-:Y:S01]  /*8a50*/  @P0 IMAD.X R113, R0, 0x1, R165, P2 ;  /* 0x0000000100710824 */ /* 0x000fe200010e06a5 */
[-C--:B------:R-:W-:Y:S02]  /*8a60*/  @P0 IADD3 R2, P2, R156, R114.reuse, RZ ;  /* 0x000000729c020210 */ /* 0x080fe40007f5e0ff */
[-C--:B------:R-:W-:Y:S02]  /*8a70*/  HMMA.16816.F32.BF16 R76, R180, R162.reuse, R76 ;  /* 0x000000a2b44c723c */ /* 0x080fe4000004184c */
[----:B------:R2:W-:Y:S02]  /*8a80*/  @P0 LDGSTS.E.BYPASS.LTC128B.128 [R213+0x3100], [R112.64], !P4 ;  /* 0x0310000070d50fae */ /* 0x0005e4000e101d48 */
[--C-:B------:R-:W-:Y:S01]  /*8a90*/  @P0 IMAD.X R157, R113, 0x1, R0.reuse, P1 ;  /* 0x00000001719d0824 */ /* 0x100fe200008e0600 */
[----:B------:R-:W-:Y:S03]  /*8aa0*/  @P0 IADD3 R160, P1, R2, R114, RZ ;  /* 0x0000007202a00210 */ /* 0x000fe60007f3e0ff */
[----:B------:R-:W-:Y:S01]  /*8ab0*/  HMMA.16816.F32.BF16 R80, R172, R162, R80 ;  /* 0x000000a2ac50723c */ /* 0x000fe20000041850 */
[----:B------:R3:W-:Y:S03]  /*8ac0*/  @P0 LDGSTS.E.BYPASS.LTC128B.128 [R213+0x3900], [R156.64], !P4 ;  /* 0x039000009cd50fae */ /* 0x0007e6000e101d48 */
[----:B------:R-:W-:Y:S05]  /*8ad0*/  @P0 IADD3.X R3, R157, R0, RZ, P2, !PT ;  /* 0x000000009d030210 */ /* 0x000fea00017fe4ff */
[----:B------:R4:W-:Y:S03]  /*8ae0*/  @P0 LDGSTS.E.BYPASS.LTC128B.128 [R213+0x4100], [R2.64], !P4 ;  /* 0x0410000002d50fae */ /* 0x0009e6000e101d48 */
[----:B------:R-:W-:Y:S05]  /*8af0*/  @P0 IMAD.X R161, R3, 0x1, R0, P1 ;  /* 0x0000000103a10824 */ /* 0x000fea00008e0600 */
[----:B------:R5:W-:Y:S01]  /*8b00*/  @P0 LDGSTS.E.BYPASS.LTC128B.128 [R213+0x4900], [R160.64], !P4 ;  /* 0x04900000a0d50fae */ /* 0x000be2000e101d48 */
[----:B------:R-:W-:Y:S05]  /*8b10*/  ISETP.GE.AND P4, PT, R215, 0x1, PT ;  /* 0x00000001d700780c */ /* 0x000fea0003f86270 */
[----:B--2---:R-:W2:Y:S06]  /*8b20*/  SHFL.IDX PT, R112, R158, RZ, 0x1c1f ;  /* 0x001c1fff9e707589 */ /* 0x004eac00000e0000 */
[----:B------:R-:W0:Y:S01]  /*8b30*/  LDGDEPBAR ;  /* 0x00000000000079af */ /* 0x000e220000000000 */
[----:B----4-:R-:W-:Y:S05]  /*8b40*/  IMAD R3, R211, -0x50, RZ ;  /* 0xffffffb0d3037824 */ /* 0x010fea00078e02ff */
[----:B------:R-:W-:Y:S04]  /*8b50*/  IADD3 R0, -R242, 0x1, R3 ;  /* 0x00000001f2007810 */ /* 0x000fe80007ffe103 */
[----:B------:R-:W-:Y:S04]  /*8b60*/  IADD3 R0, -R235, R0, R236 ;  /* 0x00000000eb007210 */ /* 0x000fe80007ffe1ec */
[C---:B-----5:R-:W-:Y:S02]  /*8b70*/  IADD3 R160, R0.reuse, UR4, RZ ;  /* 0x0000000400a07c10 */ /* 0x060fe4000fffe0ff */
[----:B------:R-:W-:Y:S03]  /*8b80*/  IADD3 R159, R0, c[0x0][0x328], RZ ;  /* 0x0000ca00009f7a10 */ /* 0x000fe60007ffe0ff */
[----:B--2---:R-:W-:Y:S01]  /*8b90*/  IMAD.IADD R0, R112, 0x1, R160 ;  /* 0x0000000170007824 */ /* 0x004fe200078e02a0 */
[----:B---3--:R-:W-:Y:S01]  /*8ba0*/  IADD3 R156, R159, R112, RZ ;  /* 0x000000709f9c7210 */ /* 0x008fe20007ffe0ff */
[----:B------:R-:W-:-:S05]  /*8bb0*/  @!P4 BRA `(.L_x_2222) ;  /* 0x000001800000c947 */ /* 0x000fca0003800000 */
[----:B-1----:R-:W-:Y:S01]  /*8bc0*/  IADD3 R2, -R235, R236, R112 ;  /* 0x000000eceb027210 */ /* 0x002fe20007ffe170 */
        /* <DEDUP_REMOVED lines=12> */
.L_x_2224:
[----:B------:R-:W-:Y:S04]  /*8c90*/  MOV R112, c[0x0][0x32c] ;  /* 0x0000cb0000707a02 */ /* 0x000fe80000000f00 */
[----:B------:R-:W-:Y:S11]  /*8ca0*/  ISETP.NE.AND P0, PT, R112, 0x1, PT ;  /* 0x000000017000780c */ /* 0x000ff60003f05270 */
[----:B------:R-:W-:Y:S02]  /*8cb0*/  @!UPT UIADD3 URZ, URZ, URZ, URZ ;  /* 0x0000003f3f3ff290 */ /* 0x000fe4000fffe03f */
[----:B------:R-:W-:Y:S05]  /*8cc0*/  @P0 IMAD.HI.U32 R112, R2, c[0x0][0x330], RZ ;  /* 0x0000cc0002700a27 */ /* 0x000fea00078e00ff */
[----:B------:R-:W-:Y:S02]  /*8cd0*/  @P0 SHF.R.U32.HI R2, RZ, c[0x0][0x334], R112 ;  /* 0x0000cd00ff020a19 */ /* 0x000fe40000011670 */
.L_x_2225:
[----:B------:R-:W-:Y:S05]  /*8ce0*/  BSYNC B0 ;  /* 0x0000000000007941 */ /* 0x000fea0003800000 */
.L_x_2223:
[----:B------:R-:W-:Y:S04]  /*8cf0*/  IMAD.IADD R112, R3, 0x1, -R242 ;  /* 0x0000000103707824 */ /* 0x000fe800078e0af2 */
[----:B------:R-:W-:Y:S05]  /*8d00*/  IMAD R2, R2, c[0x0][0x32c], R112 ;  /* 0x0000cb0002027a24 */ /* 0x000fea00078e0270 */
[----:B------:R-:W-:Y:S02]  /*8d10*/  IADD3 R112, R2, c[0x0][0x32c], RZ ;  /* 0x0000cb0002707a10 */ /* 0x000fe40007ffe0ff */
[----:B------:R-:W-:Y:S02]  /*8d20*/  IMNMX R0, R0, R2, !PT ;  /* 0x0000000200007217 */ /* 0x000fe40007800200 */
[----:B------:R-:W-:Y:S02]  /*8d30*/  IMNMX R156, R156, R112, PT ;  /* 0x000000709c9c7217 */ /* 0x000fe40003800200 */
.L_x_2222:
[----:B-1----:R-:W1:Y:S02]  /*8d40*/  SHFL.IDX PT, R2, R158, 0x1, 0x1c1f ;  /* 0x003c1f009e027f89 */ /* 0x002e6400000e0000 */
[-C--:B-1----:R-:W-:Y:S02]  /*8d50*/  IADD3 R114, R159, R2.reuse, RZ ;  /* 0x000000029f727210 */ /* 0x082fe40007ffe0ff */
[----:B------:R-:W-:Y:S01]  /*8d60*/  IADD3 R112, R160, R2, RZ ;  /* 0x00000002a0707210 */ /* 0x000fe20007ffe0ff */
        /* <DEDUP_REMOVED lines=14> */
.L_x_2228:
[----:B------:R-:W-:Y:S04]  /*8e50*/  MOV R113, c[0x0][0x32c] ;  /* 0x0000cb0000717a02 */ /* 0x000fe80000000f00 */
[----:B------:R-:W-:Y:S11]  /*8e60*/  ISETP.NE.AND P0, PT, R113, 0x1, PT ;  /* 0x000000017100780c */ /* 0x000ff60003f05270 */
[----:B------:R-:W-:Y:S02]  /*8e70*/  @!UPT UIADD3 URZ, URZ, URZ, URZ ;  /* 0x0000003f3f3ff290 */ /* 0x000fe4000fffe03f */
[----:B------:R-:W-:Y:S05]  /*8e80*/  @P0 IMAD.HI.U32 R113, R2, c[0x0][0x330], RZ ;  /* 0x0000cc0002710a27 */ /* 0x000fea00078e00ff */
[----:B------:R-:W-:Y:S02]  /*8e90*/  @P0 SHF.R.U32.HI R2, RZ, c[0x0][0x334], R113 ;  /* 0x0000cd00ff020a19 */ /* 0x000fe40000011671 */
.L_x_2229:
[----:B------:R-:W-:Y:S05]  /*8ea0*/  BSYNC B0 ;  /* 0x0000000000007941 */ /* 0x000fea0003800000 */
.L_x_2227:
[----:B------:R-:W-:Y:S04]  /*8eb0*/  IMAD.IADD R113, R3, 0x1, -R242 ;  /* 0x0000000103717824 */ /* 0x000fe800078e0af2 */
[----:B------:R-:W-:Y:S05]  /*8ec0*/  IMAD R2, R2, c[0x0][0x32c], R113 ;  /* 0x0000cb0002027a24 */ /* 0x000fea00078e0271 */
[----:B------:R-:W-:Y:S02]  /*8ed0*/  IADD3 R113, R2, c[0x0][0x32c], RZ ;  /* 0x0000cb0002717a10 */ /* 0x000fe40007ffe0ff */
[----:B------:R-:W-:Y:S02]  /*8ee0*/  IMNMX R112, R112, R2, !PT ;  /* 0x0000000270707217 */ /* 0x000fe40007800200 */
[----:B------:R-:W-:Y:S02]  /*8ef0*/  IMNMX R114, R114, R113, PT ;  /* 0x0000007172727217 */ /* 0x000fe40003800200 */
.L_x_2226:
[----:B------:R-:W1:Y:S02]  /*8f00*/  SHFL.IDX PT, R157, R158, 0x2, 0x1c1f ;  /* 0x005c1f009e9d7f89 */ /* 0x000e6400000e0000 */
        /* <DEDUP_REMOVED lines=16> */
.L_x_2232:
[----:B------:R-:W-:Y:S04]  /*9010*/  MOV R161, c[0x0][0x32c] ;  /* 0x0000cb0000a17a02 */ /* 0x000fe80000000f00 */
[----:B------:R-:W-:Y:S11]  /*9020*/  ISETP.NE.AND P0, PT, R161, 0x1, PT ;  /* 0x00000001a100780c */ /* 0x000ff60003f05270 */
[----:B------:R-:W-:Y:S02]  /*9030*/  @!UPT UIADD3 URZ, URZ, URZ, URZ ;  /* 0x0000003f3f3ff290 */ /* 0x000fe4000fffe03f */
[----:B------:R-:W-:Y:S05]  /*9040*/  @P0 IMAD.HI.U32 R161, R157, c[0x0][0x330], RZ ;  /* 0x0000cc009da10a27 */ /* 0x000fea00078e00ff */
[----:B------:R-:W-:Y:S02]  /*9050*/  @P0 SHF.R.U32.HI R157, RZ, c[0x0][0x334], R161 ;  /* 0x0000cd00ff9d0a19 */ /* 0x000fe400000116a1 */
.L_x_2233:
[----:B------:R-:W-:Y:S05]  /*9060*/  BSYNC B0 ;  /* 0x0000000000007941 */ /* 0x000fea0003800000 */
.L_x_2231:
[----:B------:R-:W-:Y:S04]  /*9070*/  IMAD.IADD R161, R3, 0x1, -R242 ;  /* 0x0000000103a17824 */ /* 0x000fe800078e0af2 */
[----:B------:R-:W-:Y:S05]  /*9080*/  IMAD R157, R157, c[0x0][0x32c], R161 ;  /* 0x0000cb009d9d7a24 */ /* 0x000fea00078e02a1 */
[----:B------:R-:W-:Y:S02]  /*9090*/  IADD3 R161, R157, c[0x0][0x32c], RZ ;  /* 0x0000cb009da17a10 */ /* 0x000fe40007ffe0ff */
[----:B------:R-:W-:Y:S02]  /*90a0*/  IMNMX R2, R2, R157, !PT ;  /* 0x0000009d02027217 */ /* 0x000fe40007800200 */
[----:B------:R-:W-:Y:S02]  /*90b0*/  IMNMX R113, R113, R161, PT ;  /* 0x000000a171717217 */ /* 0x000fe40003800200 */
.L_x_2230:
[C---:B------:R-:W-:Y:S02]  /*90c0*/  ISETP.GE.AND P2, PT, R3.reuse, 0xa, PT ;  /* 0x0000000a0300780c */ /* 0x040fe40003f46270 */
[----:B------:R-:W-:Y:S02]  /*90d0*/  ISETP.GE.AND P3, PT, R3, 0x9, PT ;  /* 0x000000090300780c */ /* 0x000fe40003f66270 */
[C---:B------:R-:W-:Y:S02]  /*90e0*/  ISETP.GT.AND P0, PT, R0.reuse, 0x9, !P2 ;  /* 0x000000090000780c */ /* 0x040fe40005704270 */
[----:B------:R-:W-:Y:S02]  /*90f0*/  ISETP.GT.AND P1, PT, R0, 0x8, !P3 ;  /* 0x000000080000780c */ /* 0x000fe40005f24270 */
[C---:B------:R-:W-:Y:S02]  /*9100*/  ISETP.LT.OR P0, PT, R156.reuse, 0xa, P0 ;  /* 0x0000000a9c00780c */ /* 0x040fe40000701670 */
[----:B------:R-:W-:Y:S02]  /*9110*/  ISETP.LT.OR P1, PT, R156, 0x9, P1 ;  /* 0x000000099c00780c */ /* 0x000fe40000f21670 */
[----:B------:R-:W-:Y:S02]  /*9120*/  FSEL R166, R17, -INF , !P0 ;  /* 0xff80000011a67808 */ /* 0x000fe40004000000 */
[----:B------:R-:W-:Y:S02]  /*9130*/  ISETP.GT.AND P0, PT, R112, 0x9, !P2 ;  /* 0x000000097000780c */ /* 0x000fe40005704270 */
[----:B------:R-:W-:Y:S02]  /*9140*/  P2R R164, PR, RZ, 0x8 ;  /* 0x00000008ffa47803 */ /* 0x000fe40000000000 */
[----:B------:R-:W-:Y:S02]  /*9150*/  FSEL R165, R16, -INF , !P1 ;  /* 0xff80000010a57808 */ /* 0x000fe40004800000 */
[----:B------:R-:W-:Y:S02]  /*9160*/  ISETP.GT.AND P1, PT, R112, 0x8, !P3 ;  /* 0x000000087000780c */ /* 0x000fe40005f24270 */
        /* <DEDUP_REMOVED lines=11> */
[----:B------:R-:W-:Y:S02]  /*9220*/  ISETP.LT.OR P1, PT, R114, 0x9, P1 ;  /* 0x000000097200780c */ /* 0x000fe40000f21670 */
[----:B------:R-:W-:Y:S02]  /*9230*/  FSEL R171, R21, -INF , !P0 ;  /* 0xff80000015ab7808 */ /* 0x000fe40004000000 */
[----:B------:R-:W-:Y:S02]  /*9240*/  ISETP.GT.AND P0, PT, R112, 0x10, !P3 ;  /* 0x000000107000780c */ /* 0x000fe40005f04270 */
[----:B------:R-:W-:Y:S02]  /*9250*/  FSEL R167, R18, -INF , !P1 ;  /* 0xff80000012a77808 */ /* 0x000fe40004800000 */
        /* <DEDUP_REMOVED lines=10> */
[----:B------:R-:W-:Y:S02]  /*9300*/  ISETP.LT.OR P0, PT, R156, 0x19, P0 ;  /* 0x000000199c00780c */ /* 0x000fe40000701670 */
[C---:B------:R-:W-:Y:S02]  /*9310*/  ISETP.GE.AND P6, PT, R3.reuse, 0x3a, PT ;  /* 0x0000003a0300780c */ /* 0x040fe40003fc6270 */
[----:B------:R-:W-:Y:S02]  /*9320*/  FSEL R173, R32, -INF , !P0 ;  /* 0xff80000020ad7808 */ /* 0x000fe40004000000 */
[----:B------:R-:W-:Y:S02]  /*9330*/  ISETP.GT.AND P0, PT, R0, 0x19, !P1 ;  /* 0x000000190000780c */ /* 0x000fe40004f04270 */
[C---:B------:R-:W-:Y:S02]  /*9340*/  ISETP.GE.AND P4, PT, R3.reuse, 0x41, PT ;  /* 0x000000410300780c */ /* 0x040fe40003f86270 */
[----:B------:R-:W-:Y:S02]  /*9350*/  ISETP.LT.OR P0, PT, R156, 0x1a, P0 ;  /* 0x0000001a9c00780c */ /* 0x000fe40000701670 */
[----:B------:R-:W-:Y:S02]  /*9360*/  ISETP.GE.AND P5, PT, R3, 0x42, PT ;  /* 0x000000420300780c */ /* 0x000fe40003fa6270 */
        /* <DEDUP_REMOVED lines=18> */
[----:B------:R-:W-:Y:S04]  /*9490*/  ISETP.LT.OR P0, PT, R156, 0x22, P0 ;  /* 0x000000229c00780c */ /* 0x000fe80000701670 */
        /* <DEDUP_REMOVED lines=12> */
[----:B------:R-:W-:Y:S04]  /*9560*/  ISETP.LT.OR P0, PT, R156, 0x29, P0 ;  /* 0x000000299c00780c */ /* 0x000fe80000701670 */
[----:B------:R-:W-:Y:S02]  /*9570*/  FSEL R48, R48, -INF , !P0 ;  /* 0xff80000030307808 */ /* 0x000fe40004000000 */
[----:B------:R-:W-:Y:S04]  /*9580*/  ISETP.GT.AND P0, PT, R0, 0x29, !P1 ;  /* 0x000000290000780c */ /* 0x000fe80004f04270 */
        /* <DEDUP_REMOVED lines=20> */
[----:B------:R-:W-:Y:S04]  /*96d0*/  ISETP.LT.OR P0, PT, R114, 0x31, P0 ;  /* 0x000000317200780c */ /* 0x000fe80000701670 */
        /* <DEDUP_REMOVED lines=35> */
[----:B------:R-:W-:Y:S01]  /*9910*/  ISETP.GT.AND P0, PT, R0, 0x1, !P1 ;  /* 0x000000010000780c */ /* 0x000fe20004f04270 */
[----:B------:R-:W1:Y:S03]  /*9920*/  SHFL.IDX PT, R4, R158, 0x3, 0x1c1f ;  /* 0x007c1f009e047f89 */ /* 0x000e6600000e0000 */
[----:B------:R-:W-:Y:S04]  /*9930*/  ISETP.LT.OR P0, PT, R156, 0x2, P0 ;  /* 0x000000029c00780c */ /* 0x000fe80000701670 */
[----:B------:R-:W-:Y:S02]  /*9940*/  FSEL R33, R5, -INF , !P0 ;  /* 0xff80000005217808 */ /* 0x000fe40004000000 */
[----:B------:R-:W-:Y:S02]  /*9950*/  ISETP.GT.AND P0, PT, R112, 0x1, !P1 ;  /* 0x000000017000780c */ /* 0x000fe40004f04270 */
[----:B------:R-:W-:Y:S02]  /*9960*/  P2R R5, PR, RZ, 0x40 ;  /* 0x00000040ff057803 */ /* 0x000fe40000000000 */
        /* <DEDUP_REMOVED lines=8> */
[----:B------:R-:W-:Y:S01]  /*99f0*/  ISETP.GT.AND P0, PT, R0, 0x49, !P6 ;  /* 0x000000490000780c */ /* 0x000fe20007704270 */
[--C-:B-1----:R-:W-:Y:S03]  /*9a00*/  IMAD.IADD R0, R160, 0x1, R4.reuse ;  /* 0x00000001a0007824 */ /* 0x102fe600078e0204 */
[----:B------:R-:W-:Y:S04]  /*9a10*/  ISETP.LT.OR P0, PT, R156, 0x4a, P0 ;  /* 0x0000004a9c00780c */ /* 0x000fe80000701670 */
[----:B------:R-:W-:Y:S02]  /*9a20*/  FSEL R227, R81, -INF , !P0 ;  /* 0xff80000051e37808 */ /* 0x000fe40004000000 */
[----:B------:R-:W-:Y:S04]  /*9a30*/  ISETP.GT.AND P0, PT, R112, 0x48, !P3 ;  /* 0x000000487000780c */ /* 0x000fe80005f04270 */
[----:B------:R-:W-:Y:S04]  /*9a40*/  ISETP.LT.OR P0, PT, R114, 0x49, P0 ;  /* 0x000000497200780c */ /* 0x000fe80000701670 */
[----:B------:R-:W-:Y:S02]  /*9a50*/  FSEL R228, R82, -INF , !P0 ;  /* 0xff80000052e47808 */ /* 0x000fe40004000000 */
[----:B------:R-:W-:Y:S02]  /*9a60*/  ISETP.GT.AND P0, PT, R112, 0x49, !P6 ;  /* 0x000000497000780c */ /* 0x000fe40007704270 */
[----:B------:R-:W-:Y:S02]  /*9a70*/  ISETP.NE.AND P6, PT, R35, RZ, PT ;  /* 0x000000ff2300720c */ /* 0x000fe40003fc5270 */
        /* <DEDUP_REMOVED lines=69> */
[----:B------:R-:W-:Y:S04]  /*9ed0*/  ISETP.GT.AND P0, PT, R2, RZ, !P2 ;  /* 0x000000ff0200720c */ /* 0x000fe80005704270 */
[----:B------:R-:W-:Y:S04]  /*9ee0*/  ISETP.LT.OR P0, PT, R113, 0x1, P0 ;  /* 0x000000017100780c */ /* 0x000fe80000701670 */
[----:B------:R-:W-:Y:S02]  /*9ef0*/  FSEL R9, R8, -INF , !P0 ;  /* 0xff80000008097808 */ /* 0x000fe40004000000 */
[----:B------:R-:W-:Y:S04]  /*9f00*/  ISETP.NE.AND P0, PT, R5, RZ, PT ;  /* 0x000000ff0500720c */ /* 0x000fe80003f05270 */
[----:B------:R-:W-:Y:S01]  /*9f10*/  ISETP.GT.AND P0, PT, R2, 0x49, !P0 ;  /* 0x000000490200780c */ /* 0x000fe20004704270 */
[----:B------:R-:W-:Y:S03]  /*9f20*/  IMAD.IADD R2, R159, 0x1, R4 ;  /* 0x000000019f027824 */ /* 0x000fe600078e0204 */
[----:B------:R-:W-:Y:S04]  /*9f30*/  ISETP.LT.OR P0, PT, R113, 0x4a, P0 ;  /* 0x0000004a7100780c */ /* 0x000fe80000701670 */
        /* <DEDUP_REMOVED lines=17> */
.L_x_2236:
[----:B------:R-:W-:Y:S04]  /*a050*/  MOV R6, c[0x0][0x32c] ;  /* 0x0000cb0000067a02 */ /* 0x000fe80000000f00 */
[----:B------:R-:W-:Y:S11]  /*a060*/  ISETP.NE.AND P0, PT, R6, 0x1, PT ;  /* 0x000000010600780c */ /* 0x000ff60003f05270 */
[----:B------:R-:W-:Y:S02]  /*a070*/  @!UPT UIADD3 URZ, URZ, URZ, URZ ;  /* 0x0000003f3f3ff290 */ /* 0x000fe4000fffe03f */
[----:B------:R-:W-:Y:S05]  /*a080*/  @P0 IMAD.HI.U32 R6, R4, c[0x0][0x330], RZ ;  /* 0x0000cc0004060a27 */ /* 0x000fea00078e00ff */
[----:B------:R-:W-:Y:S02]  /*a090*/  @P0 SHF.R.U32.HI R4, RZ, c[0x0][0x334], R6 ;  /* 0x0000cd00ff040a19 */ /* 0x000fe40000011606 */
.L_x_2237:
[----:B------:R-:W-:Y:S05]  /*a0a0*/  BSYNC B0 ;  /* 0x0000000000007941 */ /* 0x000fea0003800000 */
.L_x_2235:
[----:B------:R-:W-:Y:S04]  /*a0b0*/  IMAD.IADD R3, R3, 0x1, -R242 ;  /* 0x0000000103037824 */ /* 0x000fe800078e0af2 */
[----:B------:R-:W-:Y:S05]  /*a0c0*/  IMAD R3, R4, c[0x0][0x32c], R3 ;  /* 0x0000cb0004037a24 */ /* 0x000fea00078e0203 */
[----:B------:R-:W-:Y:S02]  /*a0d0*/  IADD3 R4, R3, c[0x0][0x32c], RZ ;  /* 0x0000cb0003047a10 */ /* 0x000fe40007ffe0ff */
[----:B------:R-:W-:Y:S02]  /*a0e0*/  IMNMX R0, R0, R3, !PT ;  /* 0x0000000300007217 */ /* 0x000fe40007800200 */
[----:B------:R-:W-:Y:S02]  /*a0f0*/  IMNMX R2, R2, R4, PT ;  /* 0x0000000402027217 */ /* 0x000fe40003800200 */
.L_x_2234:
[----:B------:R-:W-:Y:S01]  /*a100*/  ISETP.GT.AND P0, PT, R0, RZ, !P2 ;  /* 0x000000ff0000720c */ /* 0x000fe20005704270 */
[----:B------:R-:W-:Y:S01]  /*a110*/  LDSM.16.MT88.4 R52, [R197] ;  /* 0x00000000c534783b */ /* 0x000fe20000004200 */
[----:B------:R-:W-:Y:S02]  /*a120*/  ISETP.NE.AND P2, PT, R163, RZ, PT ;  /* 0x000000ffa300720c */ /* 0x000fe40003f45270 */
        /* <DEDUP_REMOVED lines=56> */
[----:B------:R-:W-:Y:S02]  /*a4b0*/  ISETP.NE.AND P1, PT, R17, RZ, PT ;  /* 0x000000ff1100720c */ /* 0x000fe40003f25270 */
[----:B------:R-:W-:Y:S02]  /*a4c0*/  ISETP.LT.OR P0, PT, R2, 0x22, P0 ;  /* 0x000000220200780c */ /* 0x000fe40000701670 */
[----:B------:R-:W-:Y:S02]  /*a4d0*/  FMNMX.FTZ R3, R194, R3, !PT ;  /* 0x00000003c2037209 */ /* 0x000fe40007810000 */
[----:B------:R-:W-:Y:S02]  /*a4e0*/  FSEL R160, R43, -INF , !P0 ;  /* 0xff8000002ba07808 */ /* 0x000fe40004000000 */
[----:B------:R-:W-:Y:S02]  /*a4f0*/  ISETP.NE.AND P0, PT, R20, RZ, PT ;  /* 0x000000ff1400720c */ /* 0x000fe40003f05270 */
[----:B------:R-:W-:Y:S01]  /*a500*/  FMNMX.FTZ R4, R176, R4, !PT ;  /* 0x00000004b0047209 */ /* 0x000fe20007810000 */
[----:B------:R-:W-:Y:S01]  /*a510*/  LDSM.16.MT88.4 R20, [R196] ;  /* 0x00000000c414783b */ /* 0x000fe20000004200 */
[----:B------:R-:W-:Y:S02]  /*a520*/  ISETP.GT.AND P0, PT, R0, 0x28, !P0 ;  /* 0x000000280000780c */ /* 0x000fe40004704270 */
[----:B------:R-:W-:Y:S02]  /*a530*/  FMNMX.FTZ R3, R222, R3, !PT ;  /* 0x00000003de037209 */ /* 0x000fe40007810000 */
[----:B------:R-:W-:Y:S02]  /*a540*/  ISETP.LT.OR P0, PT, R2, 0x29, P0 ;  /* 0x000000290200780c */ /* 0x000fe40000701670 */
[----:B------:R-:W-:Y:S02]  /*a550*/  FMNMX.FTZ R4, R179, R4, !PT ;  /* 0x00000004b3047209 */ /* 0x000fe40007810000 */
[----:B------:R-:W-:Y:S02]  /*a560*/  FSEL R161, R46, -INF , !P0 ;  /* 0xff8000002ea17808 */ /* 0x000fe40004000000 */
[----:B------:R-:W-:Y:S02]  /*a570*/  ISETP.NE.AND P0, PT, R19, RZ, PT ;  /* 0x000000ff1300720c */ /* 0x000fe40003f05270 */
[----:B------:R-:W-:Y:S02]  /*a580*/  ISETP.NE.AND P2, PT, R16, RZ, PT ;  /* 0x000000ff1000720c */ /* 0x000fe40003f45270 */
        /* <DEDUP_REMOVED lines=12> */
[----:B------:R-:W-:Y:S01]  /*a650*/  ISETP.GT.AND P0, PT, R0, 0x31, !P1 ;  /* 0x000000310000780c */ /* 0x000fe20004f04270 */
[----:B------:R-:W1:Y:S01]  /*a660*/  SHFL.BFLY PT, R6, R3, 0x2, 0x1f ;  /* 0x0c401f0003067f89 */ /* 0x000e6200000e0000 */
        /* <DEDUP_REMOVED lines=32> */
[----:B------:R-:W-:Y:S02]  /*a870*/  ISETP.LT.OR P0, PT, R2, 0x41, P0 ;  /* 0x000000410200780c */ /* 0x000fe40000701670 */
[----:B------:R-:W-:Y:S02]  /*a880*/  FMNMX.FTZ R5, R184, R5, !PT ;  /* 0x00000005b8057209 */ /* 0x000fe40007810000 */
[----:B------:R-:W-:Y:S02]  /*a890*/  FSEL R220, R74, -INF , !P0 ;  /* 0xff8000004adc7808 */ /* 0x000fe40004000000 */
[----:B------:R-:W-:Y:S02]  /*a8a0*/  FMNMX.FTZ R5, R185, R5, !PT ;  /* 0x00000005b9057209 */ /* 0x000fe40007810000 */
[----:B-1----:R-:W-:Y:S02]  /*a8b0*/  FMNMX.FTZ R114, R3, R6, !PT ;  /* 0x0000000603727209 */ /* 0x002fe40007810000 */
[----:B------:R-:W-:Y:S02]  /*a8c0*/  FMNMX.FTZ R5, R193, R5, !PT ;  /* 0x00000005c1057209 */ /* 0x000fe40007810000 */
[----:B------:R-:W-:Y:S02]  /*a8d0*/  FSETP.NEU.FTZ.AND P2, PT, R114, -INF , PT ;  /* 0xff8000007200780b */ /* 0x000fe40003f5d000 */
[----:B------:R-:W-:Y:S02]  /*a8e0*/  FMNMX.FTZ R5, R195, R5, !PT ;  /* 0x00000005c3057209 */ /* 0x000fe40007810000 */
[----:B--2---:R-:W-:Y:S01]  /*a8f0*/  FMNMX.FTZ R3, R4, R7, !PT ;  /* 0x0000000704037209 */ /* 0x004fe20007810000 */
[----:B------:R-:W-:Y:S01]  /*a900*/  FMUL.FTZ R4, R114, c[0x0][0x2d0] ;  /* 0x0000b40072047a20 */ /* 0x000fe20000410000 */
[----:B------:R-:W-:Y:S02]  /*a910*/  FMNMX.FTZ R5, R212, R5, !PT ;  /* 0x00000005d4057209 */ /* 0x000fe40007810000 */
[----:B------:R-:W-:Y:S01]  /*a920*/  ISETP.GT.AND P0, PT, R0, 0x41, !P5 ;  /* 0x000000410000780c */ /* 0x000fe20006f04270 */
[----:B------:R-:W1:Y:S01]  /*a930*/  SHFL.BFLY PT, R8, R3, 0x1, 0x1f ;  /* 0x0c201f0003087f89 */ /* 0x000e6200000e0000 */
        /* <DEDUP_REMOVED lines=9> */
[----:B------:R-:W-:Y:S01]  /*a9d0*/  FMNMX.FTZ R5, R232, R5, !PT ;  /* 0x00000005e8057209 */ /* 0x000fe20007810000 */
[--C-:B------:R-:W-:Y:S01]  /*a9e0*/  FFMA.FTZ R32, R177, c[0x0][0x2d0], -R71.reuse ;  /* 0x0000b400b1207a23 */ /* 0x100fe20000010847 */
[----:B------:R-:W-:Y:S01]  /*a9f0*/  ISETP.GT.AND P0, PT, R0, 0x48, !P3 ;  /* 0x000000480000780c */ /* 0x000fe20005f04270 */
[--C-:B------:R-:W-:Y:S01]  /*aa00*/  FFMA.FTZ R48, R48, c[0x0][0x2d0], -R71.reuse ;  /* 0x0000b40030307a23 */ /* 0x100fe20000010847 */
[----:B------:R-:W-:Y:S02]  /*aa10*/  FMNMX.FTZ R5, R233, R5, !PT ;  /* 0x00000005e9057209 */ /* 0x000fe40007810000 */
[----:B------:R-:W-:Y:S02]  /*aa20*/  ISETP.LT.OR P0, PT, R2, 0x49, P0 ;  /* 0x000000490200780c */ /* 0x000fe40000701670 */
[----:B------:R-:W-:Y:S01]  /*aa30*/  ISETP.GT.AND P3, PT, R0, 0x49, !P6 ;  /* 0x000000490000780c */ /* 0x000fe20007764270 */
[----:B------:R3:W4:Y:S01]  /*aa40*/  MUFU.EX2 R76, R6 ;  /* 0x00000006004c7308 */ /* 0x0007220000000800 */
[----:B------:R-:W5:Y:S01]  /*aa50*/  SHFL.BFLY PT, R7, R5, 0x2, 0x1f ;  /* 0x0c401f0005077f89 */ /* 0x000f6200000e0000 */
[----:B-1----:R-:W-:Y:S02]  /*aa60*/  FMNMX.FTZ R113, R3, R8, !PT ;  /* 0x0000000803717209 */ /* 0x002fe40007810000 */
[----:B------:R-:W-:Y:S02]  /*aa70*/  FSEL R164, R78, -INF , !P0 ;  /* 0xff8000004ea47808 */ /* 0x000fe40004000000 */
[C---:B------:R-:W-:Y:S01]  /*aa80*/  FSETP.NEU.FTZ.AND P1, PT, R113.reuse, -INF , PT ;  /* 0xff8000007100780b */ /* 0x040fe20003f3d000 */
[----:B------:R-:W-:Y:S01]  /*aa90*/  FMUL.FTZ R3, R113, c[0x0][0x2d0] ;  /* 0x0000b40071037a20 */ /* 0x000fe20000410000 */
[----:B------:R-:W-:Y:S02]  /*aaa0*/  ISETP.LT.OR P3, PT, R2, 0x4a, P3 ;  /* 0x0000004a0200780c */ /* 0x000fe40001f61670 */
[----:B------:R-:W-:Y:S02]  /*aab0*/  MUFU.EX2 R245, R32 ;  /* 0x0000002000f57308 */ /* 0x000fe40000000800 */
[----:B------:R-:W-:Y:S02]  /*aac0*/  FSEL R156, R3, RZ, P1 ;  /* 0x000000ff039c7208 */ /* 0x000fe40000800000 */
[----:B--2---:R-:W-:Y:S02]  /*aad0*/  FMNMX.FTZ R4, R10, R118, !PT ;  /* 0x000000760a047209 */ /* 0x004fe40007810000 */
[----:B------:R-:W-:Y:S01]  /*aae0*/  FSEL R70, R79, -INF , !P3 ;  /* 0xff8000004f467808 */ /* 0x000fe20005800000 */
[--C-:B------:R-:W-:Y:S01]  /*aaf0*/  FFMA.FTZ R8, R174, c[0x0][0x2d0], -R156.reuse ;  /* 0x0000b400ae087a23 */ /* 0x100fe2000001089c */
[----:B------:R-:W-:Y:S01]  /*ab00*/  FMNMX.FTZ R4, R11, R4, !PT ;  /* 0x000000040b047209 */ /* 0x000fe20007810000 */
[--C-:B------:R-:W-:Y:S02]  /*ab10*/  FFMA.FTZ R40, R179, c[0x0][0x2d0], -R156.reuse ;  /* 0x0000b400b3287a23 */ /* 0x100fe4000001089c */
[----:B------:R-:W-:Y:S01]  /*ab20*/  MUFU.EX2 R251, R8 ;  /* 0x0000000800fb7308 */ /* 0x000fe20000000800 */
[----:B---3--:R-:W-:Y:S02]  /*ab30*/  FMNMX.FTZ R6, R14, R4, !PT ;  /* 0x000000040e067209 */ /* 0x008fe40007810000 */
[----:B-----5:R-:W-:Y:S01]  /*ab40*/  FMNMX.FTZ R4, R5, R7, !PT ;  /* 0x0000000705047209 */ /* 0x020fe20007810000 */
[--C-:B------:R-:W-:Y:S01]  /*ab50*/  FFMA.FTZ R5, R165, c[0x0][0x2d0], -R71.reuse ;  /* 0x0000b400a5057a23 */ /* 0x100fe20000010847 */
[----:B----4-:R-:W-:Y:S02]  /*ab60*/  F2FP.BF16.PACK_AB R72, R76, R41 ;  /* 0x000000294c48723e */ /* 0x010fe400000010ff */
[----:B------:R-:W-:Y:S03]  /*ab70*/  FMNMX.FTZ R6, R15, R6, !PT ;  /* 0x000000060f067209 */ /* 0x000fe60007810000 */
[----:B------:R1:W-:Y:S01]  /*ab80*/  MUFU.EX2 R83, R5 ;  /* 0x0000000500537308 */ /* 0x0003e20000000800 */
[----:B------:R-:W2:Y:S01]  /*ab90*/  SHFL.BFLY PT, R7, R4, 0x1, 0x1f ;  /* 0x0c201f0004077f89 */ /* 0x000ea200000e0000 */
[----:B------:R-:W-:Y:S04]  /*aba0*/  FMNMX.FTZ R6, R56, R6, !PT ;  /* 0x0000000638067209 */ /* 0x000fe80007810000 */
[----:B------:R-:W-:Y:S04]  /*abb0*/  FMNMX.FTZ R6, R57, R6, !PT ;  /* 0x0000000639067209 */ /* 0x000fe80007810000 */
[----:B------:R-:W-:Y:S01]  /*abc0*/  MUFU.EX2 R243, R40 ;  /* 0x0000002800f37308 */ /* 0x000fe20000000800 */
[----:B------:R-:W-:Y:S04]  /*abd0*/  FMNMX.FTZ R3, R60, R6, !PT ;  /* 0x000000063c037209 */ /* 0x000fe80007810000 */
[----:B------:R-:W-:Y:S04]  /*abe0*/  FMNMX.FTZ R3, R158, R3, !PT ;  /* 0x000000039e037209 */ /* 0x000fe80007810000 */
[----:B------:R-:W-:Y:S04]  /*abf0*/  FMNMX.FTZ R3, R159, R3, !PT ;  /* 0x000000039f037209 */ /* 0x000fe80007810000 */
[----:B------:R-:W-:Y:S01]  /*ac00*/  FMNMX.FTZ R3, R160, R3, !PT ;  /* 0x00000003a0037209 */ /* 0x000fe20007810000 */
[----:B-1----:R-:W-:Y:S01]  /*ac10*/  FFMA.FTZ R5, R166, c[0x0][0x2d0], -R71 ;  /* 0x0000b400a6057a23 */ /* 0x002fe20000010847 */
[----:B--2---:R-:W-:Y:S03]  /*ac20*/  FMNMX.FTZ R112, R4, R7, !PT ;  /* 0x0000000704707209 */ /* 0x004fe60007810000 */
[----:B------:R1:W2:Y:S01]  /*ac30*/  MUFU.EX2 R45, R5 ;  /* 0x00000005002d7308 */ /* 0x0002a20000000800 */
[----:B------:R-:W-:Y:S01]  /*ac40*/  FSETP.NEU.FTZ.AND P0, PT, R112, -INF , PT ;  /* 0xff8000007000780b */ /* 0x000fe20003f1d000 */
[--C-:B-1----:R-:W-:Y:S01]  /*ac50*/  FFMA.FTZ R5, R34, c[0x0][0x2d0], -R156.reuse ;  /* 0x0000b40022057a23 */ /* 0x102fe2000001089c */
[----:B--2---:R-:W-:Y:S07]  /*ac60*/  F2FP.BF16.PACK_AB R74, R45, R83 ;  /* 0x000000532d4a723e */ /* 0x004fee00000010ff */
[----:B------:R1:W-:Y:S02]  /*ac70*/  MUFU.EX2 R51, R5 ;  /* 0x0000000500337308 */ /* 0x0003e40000000800 */
[--C-:B-1----:R-:W-:Y:S02]  /*ac80*/  FFMA.FTZ R5, R36, c[0x0][0x2d0], -R156.reuse ;  /* 0x0000b40024057a23 */ /* 0x102fe4000001089c */
[----:B------:R-:W-:Y:S06]  /*ac90*/  LDSM.16.MT88.4 R36, [R200] ;  /* 0x00000000c824783b */ /* 0x000fec0000004200 */
[----:B------:R1:W2:Y:S02]  /*aca0*/  MUFU.EX2 R81, R5 ;  /* 0x0000000500517308 */ /* 0x0002a40000000800 */
[----:B-1----:R-:W-:Y:S01]  /*acb0*/  FMNMX.FTZ R5, R161, R3, !PT ;  /* 0x00000003a1057209 */ /* 0x002fe20007810000 */
[--C-:B------:R-:W-:Y:S01]  /*acc0*/  FFMA.FTZ R3, R167, c[0x0][0x2d0], -R156.reuse ;  /* 0x0000b400a7037a23 */ /* 0x100fe2000001089c */
[----:B--2---:R-:W-:Y:S02]  /*acd0*/  F2FP.BF16.PACK_AB R73, R81, R51 ;  /* 0x000000335149723e */ /* 0x004fe400000010ff */
[----:B------:R-:W-:Y:S04]  /*ace0*/  FMNMX.FTZ R4, R162, R5, !PT ;  /* 0x00000005a2047209 */ /* 0x000fe80007810000 */
[----:B------:R1:W-:Y:S01]  /*acf0*/  MUFU.EX2 R237, R3 ;  /* 0x0000000300ed7308 */ /* 0x0003e20000000800 */
[----:B------:R-:W-:Y:S01]  /*ad00*/  FMNMX.FTZ R5, R163, R4, !PT ;  /* 0x00000004a3057209 */ /* 0x000fe20007810000 */
[--C-:B------:R-:W-:Y:S03]  /*ad10*/  FFMA.FTZ R4, R168, c[0x0][0x2d0], -R156.reuse ;  /* 0x0000b400a8047a23 */ /* 0x100fe6000001089c */
[----:B------:R-:W-:Y:S05]  /*ad20*/  FMNMX.FTZ R5, R215, R5, !PT ;  /* 0x00000005d7057209 */ /* 0x000fea0007810000 */
[----:B------:R-:W2:Y:S01]  /*ad30*/  MUFU.EX2 R49, R4 ;  /* 0x0000000400317308 */ /* 0x000ea20000000800 */
[----:B-1----:R-:W-:Y:S05]  /*ad40*/  FMUL.FTZ R3, R112, c[0x0][0x2d0] ;  /* 0x0000b40070037a20 */ /* 0x002fea0000410000 */
[----:B------:R-:W-:Y:S05]  /*ad50*/  FSEL R157, R3, RZ, P0 ;  /* 0x000000ff039d7208 */ /* 0x000fea0000000000 */
[--C-:B------:R-:W-:Y:S01]  /*ad60*/  FFMA.FTZ R3, R9, c[0x0][0x2d0], -R157.reuse ;  /* 0x0000b40009037a23 */ /* 0x100fe2000001089d */
[----:B--2---:R-:W-:Y:S01]  /*ad70*/  F2FP.BF16.PACK_AB R75, R49, R237 ;  /* 0x000000ed314b723e */ /* 0x004fe200000010ff */
[--C-:B------:R-:W-:Y:S01]  /*ad80*/  FFMA.FTZ R2, R35, c[0x0][0x2d0], -R157.reuse ;  /* 0x0000b40023027a23 */ /* 0x100fe2000001089d */
[----:B------:R-:W-:Y:S01]  /*ad90*/  FMNMX.FTZ R4, R218, R5, !PT ;  /* 0x00000005da047209 */ /* 0x000fe20007810000 */
[----:B------:R1:W-:Y:S01]  /*ada0*/  MUFU.EX2 R61, R3 ;  /* 0x00000003003d7308 */ /* 0x0003e20000000800 */
[--C-:B------:R-:W-:Y:S02]  /*adb0*/  FFMA.FTZ R16, R24, c[0x0][0x2d0], -R157.reuse ;  /* 0x0000b40018107a23 */ /* 0x100fe4000001089d */
[----:B------:R-:W-:Y:S01]  /*adc0*/  FMNMX.FTZ R4, R219, R4, !PT ;  /* 0x00000004db047209 */ /* 0x000fe20007810000 */
[--C-:B------:R-:W-:Y:S02]  /*add0*/  FFMA.FTZ R24, R28, c[0x0][0x2d0], -R157.reuse ;  /* 0x0000b4001c187a23 */ /* 0x100fe4000001089d */
[--C-:B------:R-:W-:Y:S01]  /*ade0*/  FFMA.FTZ R28, R29, c[0x0][0x2d0], -R157.reuse ;  /* 0x0000b4001d1c7a23 */ /* 0x100fe2000001089d */
[----:B------:R-:W-:Y:S01]  /*adf0*/  FMNMX.FTZ R0, R220, R4, !PT ;  /* 0x00000004dc007209 */ /* 0x000fe20007810000 */
[--C-:B------:R-:W-:Y:S02]  /*ae00*/  FFMA.FTZ R4, R169, c[0x0][0x2d0], -R156.reuse ;  /* 0x0000b400a9047a23 */ /* 0x100fe4000001089c */
[----:B------:R2:W3:Y:S01]  /*ae10*/  MUFU.EX2 R82, R2 ;  /* 0x0000000200527308 */ /* 0x0004e20000000800 */
[----:B------:R-:W-:Y:S04]  /*ae20*/  FMNMX.FTZ R0, R216, R0, !PT ;  /* 0x00000000d8007209 */ /* 0x000fe80007810000 */
[----:B------:R-:W-:Y:S04]  /*ae30*/  FMNMX.FTZ R0, R164, R0, !PT ;  /* 0x00000000a4007209 */ /* 0x000fe80007810000 */
[----:B------:R-:W-:Y:S01]  /*ae40*/  FMNMX.FTZ R0, R70, R0, !PT ;  /* 0x0000000046007209 */ /* 0x000fe20007810000 */
[----:B------:R-:W-:Y:S01]  /*ae50*/  MUFU.EX2 R241, R4 ;  /* 0x0000000400f17308 */ /* 0x000fe20000000800 */
[--C-:B-1----:R-:W-:Y:S09]  /*ae60*/  FFMA.FTZ R3, R13, c[0x0][0x2d0], -R157.reuse ;  /* 0x0000b4000d037a23 */ /* 0x102ff2000001089d */
[----:B------:R1:W-:Y:S01]  /*ae70*/  MUFU.EX2 R50, R3 ;  /* 0x0000000300327308 */ /* 0x0003e20000000800 */
[----:B--2---:R-:W-:Y:S01]  /*ae80*/  FFMA.FTZ R2, R12, c[0x0][0x2d0], -R157 ;  /* 0x0000b4000c027a23 */ /* 0x004fe2000001089d */
[----:B---3--:R-:W-:Y:S01]  /*ae90*/  F2FP.BF16.PACK_AB R64, R82, R61 ;  /* 0x0000003d5240723e */ /* 0x008fe200000010ff */
[--C-:B------:R-:W-:Y:S07]  /*aea0*/  FFMA.FTZ R12, R176, c[0x0][0x2d0], -R156.reuse ;  /* 0x0000b400b00c7a23 */ /* 0x100fee000001089c */
[----:B------:R2:W3:Y:S10]  /*aeb0*/  MUFU.EX2 R44, R2 ;  /* 0x00000002002c7308 */ /* 0x0004f40000000800 */
[----:B------:R-:W-:Y:S01]  /*aec0*/  MUFU.EX2 R250, R12 ;  /* 0x0000000c00fa7308 */ /* 0x000fe20000000800 */
[--C-:B-1----:R-:W-:Y:S09]  /*aed0*/  FFMA.FTZ R3, R172, c[0x0][0x2d0], -R71.reuse ;  /* 0x0000b400ac037a23 */ /* 0x102ff20000010847 */
[----:B------:R1:W-:Y:S01]  /*aee0*/  MUFU.EX2 R238, R3 ;  /* 0x0000000300ee7308 */ /* 0x0003e20000000800 */
[----:B--2---:R-:W2:Y:S01]  /*aef0*/  SHFL.BFLY PT, R2, R0, 0x2, 0x1f ;  /* 0x0c401f0000027f89 */ /* 0x004ea200000e0000 */
[----:B---3--:R-:W-:Y:S08]  /*af00*/  F2FP.BF16.PACK_AB R66, R50, R44 ;  /* 0x0000002c3242723e */ /* 0x008ff000000010ff */
[----:B------:R-:W-:Y:S10]  /*af10*/  MUFU.EX2 R249, R16 ;  /* 0x0000001000f97308 */ /* 0x000ff40000000800 */
[----:B------:R-:W-:Y:S01]  /*af20*/  MUFU.EX2 R247, R24 ;  /* 0x0000001800f77308 */ /* 0x000fe20000000800 */
[--C-:B-1----:R-:W-:Y:S09]  /*af30*/  FFMA.FTZ R3, R171, c[0x0][0x2d0], -R71.reuse ;  /* 0x0000b400ab037a23 */ /* 0x102ff20000010847 */
[----:B------:R1:W-:Y:S10]  /*af40*/  MUFU.EX2 R240, R3 ;  /* 0x0000000300f07308 */ /* 0x0003f40000000800 */
[----:B------:R-:W-:Y:S01]  /*af50*/  MUFU.EX2 R246, R28 ;  /* 0x0000001c00f67308 */ /* 0x000fe20000000800 */
[----:B-1----:R-:W-:Y:S09]  /*af60*/  FFMA.FTZ R3, R170, c[0x0][0x2d0], -R156 ;  /* 0x0000b400aa037a23 */ /* 0x002ff2000001089c */
[----:B------:R2:W-:Y:S02]  /*af70*/  MUFU.EX2 R239, R3 ;  /* 0x0000000300ef7308 */ /* 0x0005e40000000800 */
[----:B--2---:R-:W-:Y:S01]  /*af80*/  FMNMX.FTZ R3, R0, R2, !PT ;  /* 0x0000000200037209 */ /* 0x004fe20007810000 */
[----:B------:R-:W-:Y:S01]  /*af90*/  FFMA.FTZ R2, R173, c[0x0][0x2d0], -R71 ;  /* 0x0000b400ad027a23 */ /* 0x000fe20000010847 */
[----:B------:R-:W-:Y:S06]  /*afa0*/  FSEL R0, R114, RZ, P2 ;  /* 0x000000ff72007208 */ /* 0x000fec0001000000 */
        /* <DEDUP_REMOVED lines=14> */
[C---:B------:R-:W-:Y:S02]  /*b090*/  FMUL.FTZ R17, R69.reuse, R133 ;  /* 0x0000008545117220 */ /* 0x040fe40000410000 */
[----:B------:R-:W-:Y:S01]  /*b0a0*/  FADD.FTZ R0, -R0, R117 ;  /* 0x0000007500007221 */ /* 0x000fe20000010100 */
[----:B------:R-:W-:Y:S01]  /*b0b0*/  FSEL R115, R4, RZ, P0 ;  /* 0x000000ff04737208 */ /* 0x000fe20000000000 */
[----:B------:R-:W-:Y:S02]  /*b0c0*/  FMUL.FTZ R32, R69, R84 ;  /* 0x0000005445207220 */ /* 0x000fe40000410000 */
[----:B------:R-:W-:Y:S02]  /*b0d0*/  FMUL.FTZ R0, R0, c[0x0][0x2d0] ;  /* 0x0000b40000007a20 */ /* 0x000fe40000410000 */
[--C-:B------:R-:W-:Y:S02]  /*b0e0*/  FFMA.FTZ R4, R15, c[0x0][0x2d0], -R115.reuse ;  /* 0x0000b4000f047a23 */ /* 0x100fe40000010873 */
[----:B------:R2:W3:Y:S01]  /*b0f0*/  MUFU.EX2 R2, R0 ;  /* 0x0000000000027308 */ /* 0x0004e20000000800 */
[--C-:B------:R-:W-:Y:S02]  /*b100*/  FFMA.FTZ R5, R14, c[0x0][0x2d0], -R115.reuse ;  /* 0x0000b4000e057a23 */ /* 0x100fe40000010873 */
[----:B------:R-:W-:Y:S02]  /*b110*/  FMUL.FTZ R33, R69, R85 ;  /* 0x0000005545217220 */ /* 0x000fe40000410000 */
[--C-:B------:R-:W-:Y:S02]  /*b120*/  FFMA.FTZ R58, R57, c[0x0][0x2d0], -R115.reuse ;  /* 0x0000b400393a7a23 */ /* 0x100fe40000010873 */
[--C-:B------:R-:W-:Y:S03]  /*b130*/  FFMA.FTZ R62, R60, c[0x0][0x2d0], -R115.reuse ;  /* 0x0000b4003c3e7a23 */ /* 0x100fe60000010873 */
[----:B------:R4:W-:Y:S01]  /*b140*/  MUFU.EX2 R167, R4 ;  /* 0x0000000400a77308 */ /* 0x0009e20000000800 */
[C---:B-1----:R-:W-:Y:S02]  /*b150*/  FMUL.FTZ R7, R68.reuse, R123 ;  /* 0x0000007b44077220 */ /* 0x042fe40000410000 */
[C---:B------:R-:W-:Y:S01]  /*b160*/  FMUL.FTZ R6, R68.reuse, R122 ;  /* 0x0000007a44067220 */ /* 0x040fe20000410000 */
[----:B------:R-:W-:Y:S01]  /*b170*/  MOV R122, R76 ;  /* 0x0000004c007a7202 */ /* 0x000fe20000000f00 */
        /* <DEDUP_REMOVED lines=11> */
[----:B------:R-:W-:Y:S01]  /*b230*/  MOV R128, R49 ;  /* 0x0000003100807202 */ /* 0x000fe20000000f00 */
[C---:B------:R-:W-:Y:S01]  /*b240*/  FMUL.FTZ R13, R2.reuse, R129 ;  /* 0x00000081020d7220 */ /* 0x040fe20000410000 */
[----:B------:R-:W-:Y:S01]  /*b250*/  MOV R129, R45 ;  /* 0x0000002d00817202 */ /* 0x000fe20000000f00 */
[----:B----4-:R-:W-:Y:S01]  /*b260*/  FFMA.FTZ R4, R175, c[0x0][0x2d0], -R71 ;  /* 0x0000b400af047a23 */ /* 0x010fe20000010847 */
[----:B------:R-:W-:Y:S01]  /*b270*/  LDSM.16.MT88.4 R84, [R200+0x800] ;  /* 0x00080000c854783b */ /* 0x000fe20000004200 */
[C---:B------:R-:W-:Y:S02]  /*b280*/  FMUL.FTZ R24, R2.reuse, R140 ;  /* 0x0000008c02187220 */ /* 0x040fe40000410000 */
[C---:B------:R-:W-:Y:S01]  /*b290*/  FMUL.FTZ R29, R2.reuse, R145 ;  /* 0x00000091021d7220 */ /* 0x040fe20000410000 */
[----:B------:R3:W4:Y:S01]  /*b2a0*/  MUFU.EX2 R77, R4 ;  /* 0x00000004004d7308 */ /* 0x0007220000000800 */
[C---:B------:R-:W-:Y:S01]  /*b2b0*/  FMUL.FTZ R28, R2.reuse, R144 ;  /* 0x00000090021c7220 */ /* 0x040fe20000410000 */
[----:B------:R-:W-:Y:S01]  /*b2c0*/  MOV R145, R83 ;  /* 0x0000005300917202 */ /* 0x000fe20000000f00 */
[C---:B------:R-:W-:Y:S01]  /*b2d0*/  FMUL.FTZ R40, R2.reuse, R88 ;  /* 0x0000005802287220 */ /* 0x040fe20000410000 */
[----:B-1----:R-:W-:Y:S01]  /*b2e0*/  F2FP.BF16.PACK_AB R67, R167, R252 ;  /* 0x000000fca743723e */ /* 0x002fe200000010ff */
[C---:B------:R-:W-:Y:S01]  /*b2f0*/  FMUL.FTZ R5, R69.reuse, R121 ;  /* 0x0000007945057220 */ /* 0x040fe20000410000 */
[----:B------:R-:W-:Y:S01]  /*b300*/  MOV R144, R237 ;  /* 0x000000ed00907202 */ /* 0x000fe20000000f00 */
[C---:B------:R-:W-:Y:S02]  /*b310*/  FMUL.FTZ R45, R2.reuse, R93 ;  /* 0x0000005d022d7220 */ /* 0x040fe40000410000 */
[----:B------:R-:W-:Y:S01]  /*b320*/  FMUL.FTZ R49, R69, R97 ;  /* 0x0000006145317220 */ /* 0x000fe20000410000 */
[----:B------:R-:W-:Y:S01]  /*b330*/  MUFU.EX2 R93, R62 ;  /* 0x0000003e005d7308 */ /* 0x000fe20000000800 */
[C---:B------:R-:W-:Y:S02]  /*b340*/  FMUL.FTZ R57, R2.reuse, R105 ;  /* 0x0000006902397220 */ /* 0x040fe40000410000 */
[----:B------:R-:W-:Y:S02]  /*b350*/  IMAD.MOV.U32 R124, RZ, RZ, R61 ;  /* 0x000000ffff7c7224 */ /* 0x000fe400078e003d */
[----:B--2---:R-:W-:Y:S02]  /*b360*/  FFMA.FTZ R0, R11, c[0x0][0x2d0], -R115 ;  /* 0x0000b4000b007a23 */ /* 0x004fe40000010873 */
[C---:B------:R-:W-:Y:S02]  /*b370*/  FMUL.FTZ R60, R2.reuse, R108 ;  /* 0x0000006c023c7220 */ /* 0x040fe40000410000 */
[----:B------:R-:W-:Y:S01]  /*b380*/  FMUL.FTZ R61, R2, R109 ;  /* 0x0000006d023d7220 */ /* 0x000fe20000410000 */
[----:B------:R1:W2:Y:S01]  /*b390*/  MUFU.EX2 R166, R0 ;  /* 0x0000000000a67308 */ /* 0x0002a20000000800 */
[----:B------:R-:W-:Y:S02]  /*b3a0*/  FFMA.FTZ R88, R187, c[0x0][0x2d0], -R156 ;  /* 0x0000b400bb587a23 */ /* 0x000fe4000001089c */
[----:B---3--:R-:W-:Y:S01]  /*b3b0*/  FMUL.FTZ R4, R69, R120 ;  /* 0x0000007845047220 */ /* 0x008fe20000410000 */
[----:B----4-:R-:W-:Y:S02]  /*b3c0*/  MOV R121, R77 ;  /* 0x0000004d00797202 */ /* 0x010fe40000000f00 */
[----:B------:R-:W3:Y:S01]  /*b3d0*/  LDSM.16.MT88.4 R76, [R199] ;  /* 0x00000000c74c783b */ /* 0x000ee20000004200 */
[----:B------:R-:W-:Y:S03]  /*b3e0*/  MOV R120, R80 ;  /* 0x0000005000787202 */ /* 0x000fe60000000f00 */
[----:B------:R-:W-:Y:S01]  /*b3f0*/  MUFU.EX2 R187, R88 ;  /* 0x0000005800bb7308 */ /* 0x000fe20000000800 */
[-C--:B------:R-:W-:Y:S05]  /*b400*/  HMMA.16816.F32.BF16 R4, R72, R20.reuse, R4 ;  /* 0x000000144804723c */ /* 0x080fea0000041804 */
[----:B-1----:R-:W-:Y:S02]  /*b410*/  FSEL R0, R3, RZ, P0 ;  /* 0x000000ff03007208 */ /* 0x002fe40000000000 */
[----:B--2---:R-:W-:Y:S05]  /*b420*/  F2FP.BF16.PACK_AB R65, R166, R165 ;  /* 0x000000a5a641723e */ /* 0x004fea00000010ff */
[----:B------:R-:W-:Y:S04]  /*b430*/  FADD.FTZ R0, -R0, R118 ;  /* 0x0000007600007221 */ /* 0x000fe80000010100 */
[----:B------:R-:W-:Y:S06]  /*b440*/  FMUL.FTZ R0, R0, c[0x0][0x2d0] ;  /* 0x0000b40000007a20 */ /* 0x000fec0000410000 */
[----:B------:R-:W1:Y:S02]  /*b450*/  MUFU.EX2 R0, R0 ;  /* 0x0000000000007308 */ /* 0x000e640000000800 */
[C---:B-1----:R-:W-:Y:S01]  /*b460*/  FMUL.FTZ R10, R0.reuse, R126 ;  /* 0x0000007e000a7220 */ /* 0x042fe20000410000 */
[----:B------:R-:W-:Y:S01]  /*b470*/  MOV R126, R51 ;  /* 0x00000033007e7202 */ /* 0x000fe20000000f00 */
[C---:B------:R-:W-:Y:S01]  /*b480*/  FMUL.FTZ R11, R0.reuse, R127 ;  /* 0x0000007f000b7220 */ /* 0x040fe20000410000 */
[----:B------:R-:W-:Y:S01]  /*b490*/  MOV R127, R50 ;  /* 0x00000032007f7202 */ /* 0x000fe20000000f00 */
[C---:B------:R-:W-:Y:S02]  /*b4a0*/  FMUL.FTZ R15, R0.reuse, R131 ;  /* 0x00000083000f7220 */ /* 0x040fe40000410000 */
[----:B------:R-:W2:Y:S01]  /*b4b0*/  LDL.LU R131, [R1] ;  /* 0x0000000001837983 */ /* 0x000ea20000300800 */
[C---:B------:R-:W-:Y:S02]  /*b4c0*/  FMUL.FTZ R42, R0.reuse, R90 ;  /* 0x0000005a002a7220 */ /* 0x040fe40000410000 */
[C---:B------:R-:W-:Y:S01]  /*b4d0*/  HMMA.16816.F32.BF16 R8, R64.reuse, R20, R8 ;  /* 0x000000144008723c */ /* 0x040fe20000041808 */
[----:B------:R-:W4:Y:S03]  /*b4e0*/  LDL.LU R125, [R1+0x4] ;  /* 0x00000400017d7983 */ /* 0x000f260000300800 */
[C---:B------:R-:W-:Y:S01]  /*b4f0*/  FMUL.FTZ R14, R0.reuse, R130 ;  /* 0x00000082000e7220 */ /* 0x040fe20000410000 */
[----:B------:R-:W5:Y:S01]  /*b500*/  LDL.LU R123, [R1+0x8] ;  /* 0x00000800017b7983 */ /* 0x000f620000300800 */
[----:B------:R-:W-:Y:S01]  /*b510*/  FMUL.FTZ R43, R0, R91 ;  /* 0x0000005b002b7220 */ /* 0x000fe20000410000 */
[----:B------:R-:W-:Y:S01]  /*b520*/  MOV R130, R44 ;  /* 0x0000002c00827202 */ /* 0x000fe20000000f00 */
[----:B------:R-:W-:Y:S03]  /*b530*/  FFMA.FTZ R20, R25, c[0x0][0x2d0], -R157 ;  /* 0x0000b40019147a23 */ /* 0x000fe6000001089d */
[-C--:B------:R-:W-:Y:S01]  /*b540*/  HMMA.16816.F32.BF16 R12, R64, R22.reuse, R12 ;  /* 0x00000016400c723c */ /* 0x080fe2000004180c */
[----:B------:R1:W-:Y:S02]  /*b550*/  MUFU.EX2 R248, R20 ;  /* 0x0000001400f87308 */ /* 0x0003e40000000800 */
[C---:B------:R-:W-:Y:S02]  /*b560*/  FMUL.FTZ R50, R68.reuse, R98 ;  /* 0x0000006244327220 */ /* 0x040fe40000410000 */
[----:B------:R-:W-:Y:S02]  /*b570*/  FMUL.FTZ R51, R68, R99 ;  /* 0x0000006344337220 */ /* 0x000fe40000410000 */
[C---:B------:R-:W-:Y:S01]  /*b580*/  FMUL.FTZ R26, R0.reuse, R142 ;  /* 0x0000008e001a7220 */ /* 0x040fe20000410000 */
[C---:B------:R-:W-:Y:S04]  /*b590*/  HMMA.16816.F32.BF16 R16, R72.reuse, R22, R16 ;  /* 0x000000164810723c */ /* 0x040fe80000041810 */
[C---:B------:R-:W-:Y:S02]  /*b5a0*/  FMUL.FTZ R21, R69.reuse, R137 ;  /* 0x0000008945157220 */ /* 0x040fe40000410000 */
[----:B------:R-:W-:Y:S02]  /*b5b0*/  FMUL.FTZ R27, R0, R143 ;  /* 0x0000008f001b7220 */ /* 0x000fe40000410000 */
[C---:B------:R-:W-:Y:S04]  /*b5c0*/  FMUL.FTZ R22, R68.reuse, R138 ;  /* 0x0000008a44167220 */ /* 0x040fe80000410000 */
[----:B------:R-:W-:Y:S02]  /*b5d0*/  FMUL.FTZ R23, R68, R139 ;  /* 0x0000008b44177220 */ /* 0x000fe40000410000 */
[----:B------:R-:W-:Y:S02]  /*b5e0*/  FMUL.FTZ R25, R2, R141 ;  /* 0x0000008d02197220 */ /* 0x000fe40000410000 */
[C---:B------:R-:W-:Y:S02]  /*b5f0*/  FMUL.FTZ R30, R0.reuse, R146 ;  /* 0x00000092001e7220 */ /* 0x040fe40000410000 */
[C---:B-1----:R-:W-:Y:S02]  /*b600*/  FMUL.FTZ R20, R69.reuse, R136 ;  /* 0x0000008845147220 */ /* 0x042fe40000410000 */
[----:B------:R-:W-:Y:S02]  /*b610*/  IMAD.MOV.U32 R146, RZ, RZ, R82 ;  /* 0x000000ffff927224 */ /* 0x000fe400078e0052 */
[----:B------:R-:W-:Y:S01]  /*b620*/  FMUL.FTZ R31, R0, R147 ;  /* 0x00000093001f7220 */ /* 0x000fe20000410000 */
[----:B------:R-:W-:Y:S01]  /*b630*/  MOV R147, R81 ;  /* 0x0000005100937202 */ /* 0x000fe20000000f00 */
[----:B------:R-:W-:Y:S01]  /*b640*/  IMAD.MOV.U32 R136, RZ, RZ, R41 ;  /* 0x000000ffff887224 */ /* 0x000fe200078e0029 */
[-C--:B------:R-:W-:Y:S01]  /*b650*/  HMMA.16816.F32.BF16 R20, R72, R36.reuse, R20 ;  /* 0x000000244814723c */ /* 0x080fe20000041814 */
[----:B------:R-:W1:Y:S02]  /*b660*/  LDSM.16.MT88.4 R80, [R196+0x800] ;  /* 0x00080000c450783b */ /* 0x000e640000004200 */
[----:B------:R-:W-:Y:S02]  /*b670*/  FMUL.FTZ R41, R2, R89 ;  /* 0x0000005902297220 */ /* 0x000fe40000410000 */
[C---:B------:R-:W-:Y:S02]  /*b680*/  FMUL.FTZ R47, R0.reuse, R95 ;  /* 0x0000005f002f7220 */ /* 0x040fe40000410000 */
[C---:B------:R-:W-:Y:S01]  /*b690*/  FMUL.FTZ R46, R0.reuse, R94 ;  /* 0x0000005e002e7220 */ /* 0x040fe20000410000 */
[C---:B------:R-:W-:Y:S01]  /*b6a0*/  HMMA.16816.F32.BF16 R24, R64.reuse, R36, R24 ;  /* 0x000000244018723c */ /* 0x040fe20000041818 */
[----:B------:R-:W1:Y:S01]  /*b6b0*/  LDSM.16.MT88.4 R88, [R197+0x800] ;  /* 0x00080000c558783b */ /* 0x000e620000004200 */
[----:B------:R3:W-:Y:S02]  /*b6c0*/  MUFU.EX2 R94, R58 ;  /* 0x0000003a005e7308 */ /* 0x0007e40000000800 */
[C---:B------:R-:W-:Y:S02]  /*b6d0*/  FMUL.FTZ R59, R0.reuse, R107 ;  /* 0x0000006b003b7220 */ /* 0x040fe40000410000 */
[----:B------:R-:W-:Y:S02]  /*b6e0*/  FMUL.FTZ R62, R0, R110 ;  /* 0x0000006e003e7220 */ /* 0x000fe40000410000 */
[-C--:B------:R-:W-:Y:S04]  /*b6f0*/  HMMA.16816.F32.BF16 R28, R64, R38.reuse, R28 ;  /* 0x00000026401c723c */ /* 0x080fe8000004181c */
[----:B------:R-:W-:Y:S02]  /*b700*/  FFMA.FTZ R36, R178, c[0x0][0x2d0], -R71 ;  /* 0x0000b400b2247a23 */ /* 0x000fe40000010847 */
[----:B------:R-:W-:Y:S02]  /*b710*/  FMUL.FTZ R63, R0, R111 ;  /* 0x0000006f003f7220 */ /* 0x000fe40000410000 */
[C---:B------:R-:W-:Y:S01]  /*b720*/  HMMA.16816.F32.BF16 R32, R72.reuse, R38, R32 ;  /* 0x000000264820723c */ /* 0x040fe20000041820 */
[----:B------:R1:W-:Y:S03]  /*b730*/  MUFU.EX2 R244, R36 ;  /* 0x0000002400f47308 */ /* 0x0003e60000000800 */
[C---:B------:R-:W-:Y:S01]  /*b740*/  FMUL.FTZ R37, R69.reuse, R149 ;  /* 0x0000009545257220 */ /* 0x040fe20000410000 */
[----:B------:R-:W-:Y:S01]  /*b750*/  MOV R149, R240 ;  /* 0x000000f000957202 */ /* 0x000fe20000000f00 */
[--C-:B------:R-:W-:Y:S02]  /*b760*/  FFMA.FTZ R44, R180, c[0x0][0x2d0], -R156.reuse ;  /* 0x0000b400b42c7a23 */ /* 0x100fe4000001089c */
[C---:B------:R-:W-:Y:S01]  /*b770*/  FMUL.FTZ R38, R68.reuse, R150 ;  /* 0x0000009644267220 */ /* 0x040fe20000410000 */
[----:B------:R-:W-:Y:S02]  /*b780*/  MOV R150, R239 ;  /* 0x000000ef00967202 */ /* 0x000fe40000000f00 */
[----:B------:R1:W-:Y:S01]  /*b790*/  MUFU.EX2 R240, R48 ;  /* 0x0000003000f07308 */ /* 0x0003e20000000800 */
[----:B------:R-:W-:Y:S01]  /*b7a0*/  FMUL.FTZ R39, R68, R151 ;  /* 0x0000009744277220 */ /* 0x000fe20000410000 */
[----:B------:R-:W-:Y:S01]  /*b7b0*/  MOV R151, R238 ;  /* 0x000000ee00977202 */ /* 0x000fe20000000f00 */
[----:B---3--:R-:W-:Y:S02]  /*b7c0*/  FMUL.FTZ R58, R0, R106 ;  /* 0x0000006a003a7220 */ /* 0x008fe40000410000 */
[C---:B-1----:R-:W-:Y:S01]  /*b7d0*/  FMUL.FTZ R36, R69.reuse, R148 ;  /* 0x0000009445247220 */ /* 0x042fe20000410000 */
[----:B------:R-:W-:Y:S04]  /*b7e0*/  MOV R148, R241 ;  /* 0x000000f100947202 */ /* 0x000fe80000000f00 */
[----:B------:R1:W-:Y:S02]  /*b7f0*/  MUFU.EX2 R241, R44 ;  /* 0x0000002c00f17308 */ /* 0x0003e40000000800 */
[-C--:B------:R-:W-:Y:S03]  /*b800*/  HMMA.16816.F32.BF16 R36, R72, R52.reuse, R36 ;  /* 0x000000344824723c */ /* 0x080fe60000041824 */
[C---:B------:R-:W-:Y:S02]  /*b810*/  FMUL.FTZ R48, R69.reuse, R96 ;  /* 0x0000006045307220 */ /* 0x040fe40000410000 */
[----:B------:R-:W-:Y:S03]  /*b820*/  LDSM.16.MT88.4 R96, [R197+0x2000] ;  /* 0x00200000c560783b */ /* 0x000fe60000004200 */
[C---:B------:R-:W-:Y:S07]  /*b830*/  HMMA.16816.F32.BF16 R40, R64.reuse, R52, R40 ;  /* 0x000000344028723c */ /* 0x040fee0000041828 */
[--C-:B------:R-:W-:Y:S02]  /*b840*/  FFMA.FTZ R52, R56, c[0x0][0x2d0], -R115.reuse ;  /* 0x0000b40038347a23 */ /* 0x100fe40000010873 */
[C---:B------:R-:W-:Y:S02]  /*b850*/  FMUL.FTZ R53, R69.reuse, R101 ;  /* 0x0000006545357220 */ /* 0x040fe40000410000 */
[----:B------:R3:W3:Y:S01]  /*b860*/  MUFU.EX2 R95, R52 ;  /* 0x00000034005f7308 */ /* 0x0006e20000000800 */
[C---:B-1----:R-:W-:Y:S02]  /*b870*/  FMUL.FTZ R44, R2.reuse, R92 ;  /* 0x0000005c022c7220 */ /* 0x042fe40000410000 */
[----:B------:R-:W-:Y:S05]  /*b880*/  FMUL.FTZ R56, R2, R104 ;  /* 0x0000006802387220 */ /* 0x000fea0000410000 */
[-C--:B------:R-:W-:Y:S08]  /*b890*/  HMMA.16816.F32.BF16 R44, R64, R54.reuse, R44 ;  /* 0x00000036402c723c */ /* 0x080ff0000004182c */
[C---:B------:R-:W-:Y:S07]  /*b8a0*/  HMMA.16816.F32.BF16 R48, R72.reuse, R54, R48 ;  /* 0x000000364830723c */ /* 0x040fee0000041830 */
[C---:B------:R-:W-:Y:S02]  /*b8b0*/  FMUL.FTZ R55, R68.reuse, R103 ;  /* 0x0000006744377220 */ /* 0x040fe40000410000 */
[C---:B---3--:R-:W-:Y:S03]  /*b8c0*/  FMUL.FTZ R52, R69.reuse, R100 ;  /* 0x0000006445347220 */ /* 0x048fe60000410000 */
[----:B------:R-:W-:Y:S07]  /*b8d0*/  FMUL.FTZ R54, R68, R102 ;  /* 0x0000006644367220 */ /* 0x000fee0000410000 */
[-C--:B------:R-:W-:Y:S08]  /*b8e0*/  HMMA.16816.F32.BF16 R52, R72, R76.reuse, R52 ;  /* 0x0000004c4834723c */ /* 0x080ff00000041834 */
[C---:B------:R-:W-:Y:S07]  /*b8f0*/  HMMA.16816.F32.BF16 R56, R64.reuse, R76, R56 ;  /* 0x0000004c4038723c */ /* 0x040fee0000041838 */
[----:B------:R-:W-:Y:S01]  /*b900*/  FFMA.FTZ R76, R158, c[0x0][0x2d0], -R115 ;  /* 0x0000b4009e4c7a23 */ /* 0x000fe20000010873 */
        /* <DEDUP_REMOVED lines=15> */
[----:B---3--:R-:W-:Y:S03]  /*ba00*/  F2FP.BF16.PACK_AB R79, R239, R93 ;  /* 0x0000005def4f723e */ /* 0x008fe600000010ff */
        /* <DEDUP_REMOVED lines=12> */
[----:B--2---:R-:W-:Y:S02]  /*bad0*/  FFMA.FTZ R69, R69, R131, R136 ;  /* 0x0000008345457223 */ /* 0x004fe40000010088 */
[-C--:B------:R-:W-:Y:S01]  /*bae0*/  HMMA.16816.F32.BF16 R28, R76, R86.reuse, R28 ;  /* 0x000000564c1c723c */ /* 0x080fe2000004181c */
[----:B------:R1:W-:Y:S03]  /*baf0*/  MUFU.EX2 R186, R80 ;  /* 0x0000005000ba7308 */ /* 0x0003e60000000800 */
[----:B------:R-:W-:Y:S02]  /*bb00*/  FFMA.FTZ R84, R189, c[0x0][0x2d0], -R71 ;  /* 0x0000b400bd547a23 */ /* 0x000fe40000010847 */
[----:B------:R-:W-:Y:S02]  /*bb10*/  FADD.FTZ R69, R122, R69 ;  /* 0x000000457a457221 */ /* 0x000fe40000010000 */
[C---:B------:R-:W-:Y:S03]  /*bb20*/  HMMA.16816.F32.BF16 R32, R72.reuse, R86, R32 ;  /* 0x000000564820723c */ /* 0x040fe60000041820 */
[----:B------:R2:W-:Y:S01]  /*bb30*/  MUFU.EX2 R183, R84 ;  /* 0x0000005400b77308 */ /* 0x0005e20000000800 */
[----:B------:R-:W-:Y:S04]  /*bb40*/  IMAD.MOV.U32 R189, RZ, RZ, R120 ;  /* 0x000000ffffbd7224 */ /* 0x000fe800078e0078 */
[-C--:B------:R-:W-:Y:S08]  /*bb50*/  HMMA.16816.F32.BF16 R36, R72, R88.reuse, R36 ;  /* 0x000000584824723c */ /* 0x080ff00000041824 */
[C---:B------:R-:W-:Y:S04]  /*bb60*/  HMMA.16816.F32.BF16 R40, R76.reuse, R88, R40 ;  /* 0x000000584c28723c */ /* 0x040fe80000041828 */
[----:B-1----:R-:W-:Y:S03]  /*bb70*/  FFMA.FTZ R80, R184, c[0x0][0x2d0], -R157 ;  /* 0x0000b400b8507a23 */ /* 0x002fe6000001089d */
[----:B------:R-:W-:Y:S01]  /*bb80*/  FFMA.FTZ R88, R160, c[0x0][0x2d0], -R115 ;  /* 0x0000b400a0587a23 */ /* 0x000fe20000010873 */
[-C--:B------:R-:W-:Y:S01]  /*bb90*/  HMMA.16816.F32.BF16 R44, R76, R90.reuse, R44 ;  /* 0x0000005a4c2c723c */ /* 0x080fe2000004182c */
[----:B------:R1:W-:Y:S03]  /*bba0*/  MUFU.EX2 R184, R80 ;  /* 0x0000005000b87308 */ /* 0x0003e60000000800 */
[--C-:B--2---:R-:W-:Y:S01]  /*bbb0*/  FFMA.FTZ R84, R190, c[0x0][0x2d0], -R156.reuse ;  /* 0x0000b400be547a23 */ /* 0x104fe2000001089c */
[----:B------:R-:W-:Y:S03]  /*bbc0*/  MOV R190, R127 ;  /* 0x0000007f00be7202 */ /* 0x000fe60000000f00 */
[C---:B------:R-:W-:Y:S03]  /*bbd0*/  HMMA.16816.F32.BF16 R48, R72.reuse, R90, R48 ;  /* 0x0000005a4830723c */ /* 0x040fe60000041830 */
[----:B------:R2:W-:Y:S10]  /*bbe0*/  MUFU.EX2 R180, R84 ;  /* 0x0000005400b47308 */ /* 0x0005f40000000800 */
[----:B------:R3:W-:Y:S01]  /*bbf0*/  MUFU.EX2 R102, R88 ;  /* 0x0000005800667308 */ /* 0x0007e20000000800 */
[----:B-1----:R-:W-:Y:S09]  /*bc00*/  FFMA.FTZ R80, R185, c[0x0][0x2d0], -R157 ;  /* 0x0000b400b9507a23 */ /* 0x002ff2000001089d */
[----:B------:R1:W1:Y:S01]  /*bc10*/  MUFU.EX2 R185, R80 ;  /* 0x0000005000b97308 */ /* 0x0002620000000800 */
[--C-:B--2---:R-:W-:Y:S01]  /*bc20*/  FFMA.FTZ R84, R191, c[0x0][0x2d0], -R156.reuse ;  /* 0x0000b400bf547a23 */ /* 0x104fe2000001089c */
[----:B------:R-:W-:Y:S08]  /*bc30*/  MOV R191, R128 ;  /* 0x0000008000bf7202 */ /* 0x000ff00000000f00 */
[----:B------:R2:W-:Y:S01]  /*bc40*/  MUFU.EX2 R181, R84 ;  /* 0x0000005400b57308 */ /* 0x0005e20000000800 */
[----:B---3--:R-:W-:Y:S09]  /*bc50*/  FFMA.FTZ R88, R161, c[0x0][0x2d0], -R115 ;  /* 0x0000b400a1587a23 */ /* 0x008ff20000010873 */
[----:B------:R3:W-:Y:S01]  /*bc60*/  MUFU.EX2 R101, R88 ;  /* 0x0000005800657308 */ /* 0x0007e20000000800 */
[--C-:B-1----:R-:W-:Y:S01]  /*bc70*/  FFMA.FTZ R80, R188, c[0x0][0x2d0], -R71.reuse ;  /* 0x0000b400bc507a23 */ /* 0x102fe20000010847 */
[----:B------:R-:W-:Y:S08]  /*bc80*/  MOV R188, R121 ;  /* 0x0000007900bc7202 */ /* 0x000ff00000000f00 */
[----:B------:R1:W-:Y:S01]  /*bc90*/  MUFU.EX2 R182, R80 ;  /* 0x0000005000b67308 */ /* 0x0003e20000000800 */
[----:B--2---:R-:W-:Y:S01]  /*bca0*/  FFMA.FTZ R84, R192, c[0x0][0x2d0], -R71 ;  /* 0x0000b400c0547a23 */ /* 0x004fe20000010847 */
[----:B------:R-:W-:Y:S08]  /*bcb0*/  MOV R192, R129 ;  /* 0x0000008100c07202 */ /* 0x000ff00000000f00 */
[----:B------:R2:W-:Y:S01]  /*bcc0*/  MUFU.EX2 R179, R84 ;  /* 0x0000005400b37308 */ /* 0x0005e20000000800 */
[--C-:B---3--:R-:W-:Y:S09]  /*bcd0*/  FFMA.FTZ R88, R221, c[0x0][0x2d0], -R156.reuse ;  /* 0x0000b400dd587a23 */ /* 0x108ff2000001089c */
        /* <DEDUP_REMOVED lines=19> */
[----:B------:R-:W-:Y:S02]  /*be10*/  F2FP.BF16.PACK_AB R75, R187, R237 ;  /* 0x000000edbb4b723e */ /* 0x000fe400000010ff */
[----:B------:R-:W-:Y:S01]  /*be20*/  MOV R194, R130 ;  /* 0x0000008200c27202 */ /* 0x000fe20000000f00 */
[----:B-1----:R-:W1:Y:S01]  /*be30*/  LDSM.16.MT88.4 R80, [R200+0x1000] ;  /* 0x00100000c850783b */ /* 0x002e620000004200 */
[----:B---3--:R-:W-:Y:S03]  /*be40*/  F2FP.BF16.PACK_AB R79, R107, R101 ;  /* 0x000000656b4f723e */ /* 0x008fe600000010ff */
        /* <DEDUP_REMOVED lines=29> */
[--C-:B--2---:R-:W-:Y:S01]  /*c020*/  FFMA.FTZ R80, R224, c[0x0][0x2d0], -R156.reuse ;  /* 0x0000b400e0507a23 */ /* 0x104fe2000001089c */
[----:B---3--:R-:W-:Y:S08]  /*c030*/  F2FP.BF16.PACK_AB R152, R174, R173 ;  /* 0x000000adae98723e */ /* 0x008ff000000010ff */
[----:B------:R2:W-:Y:S01]  /*c040*/  MUFU.EX2 R172, R80 ;  /* 0x0000005000ac7308 */ /* 0x0005e20000000800 */
[----:B----4-:R-:W-:Y:S09]  /*c050*/  FFMA.FTZ R88, R218, c[0x0][0x2d0], -R115 ;  /* 0x0000b400da587a23 */ /* 0x010ff20000010873 */
[----:B------:R3:W-:Y:S01]  /*c060*/  MUFU.EX2 R159, R88 ;  /* 0x00000058009f7308 */ /* 0x0007e20000000800 */
[----:B-1----:R-:W1:Y:S01]  /*c070*/  LDSM.16.MT88.4 R84, [R199+0x1000] ;  /* 0x00100000c754783b */ /* 0x002e620000004200 */
[--C-:B--2---:R-:W-:Y:S08]  /*c080*/  FFMA.FTZ R80, R225, c[0x0][0x2d0], -R156.reuse ;  /* 0x0000b400e1507a23 */ /* 0x104ff0000001089c */
        /* <DEDUP_REMOVED lines=19> */
[----:B------:R-:W-:Y:S01]  /*c1c0*/  F2FP.BF16.PACK_AB R74, R178, R179 ;  /* 0x000000b3b24a723e */ /* 0x000fe200000010ff */
[--C-:B--2---:R-:W-:Y:S01]  /*c1d0*/  FFMA.FTZ R71, R228, c[0x0][0x2d0], -R156.reuse ;  /* 0x0000b400e4477a23 */ /* 0x104fe2000001089c */
[----:B------:R-:W-:Y:S01]  /*c1e0*/  F2FP.BF16.PACK_AB R75, R177, R106 ;  /* 0x0000006ab14b723e */ /* 0x000fe200000010ff */
[----:B------:R-:W-:Y:S01]  /*c1f0*/  FFMA.FTZ R156, R231, c[0x0][0x2d0], -R156 ;  /* 0x0000b400e79c7a23 */ /* 0x000fe2000001089c */
[----:B---3--:R-:W-:Y:S02]  /*c200*/  F2FP.BF16.PACK_AB R154, R169, R170 ;  /* 0x000000aaa99a723e */ /* 0x008fe400000010ff */
        /* <DEDUP_REMOVED lines=11> */
[----:B------:R-:W1:Y:S01]  /*c2c0*/  MUFU.EX2 R161, R71 ;  /* 0x0000004700a17308 */ /* 0x000e620000000800 */
[C---:B------:R-:W-:Y:S08]  /*c2d0*/  HMMA.16816.F32.BF16 R8, R76.reuse, R80, R8 ;  /* 0x000000504c08723c */ /* 0x040ff00000041808 */
[-C--:B------:R-:W-:Y:S08]  /*c2e0*/  HMMA.16816.F32.BF16 R12, R76, R82.reuse, R12 ;  /* 0x000000524c0c723c */ /* 0x080ff0000004180c */
[C---:B------:R-:W-:Y:S01]  /*c2f0*/  HMMA.16816.F32.BF16 R16, R72.reuse, R82, R16 ;  /* 0x000000524810723c */ /* 0x040fe20000041810 */
[----:B------:R-:W2:Y:S03]  /*c300*/  LDSM.16.MT88.4 R80, [R199+0x1800] ;  /* 0x00180000c750783b */ /* 0x000ea60000004200 */
[----:B-1----:R-:W-:Y:S01]  /*c310*/  F2FP.BF16.PACK_AB R108, R161, R162 ;  /* 0x000000a2a16c723e */ /* 0x002fe200000010ff */
[--C-:B------:R-:W-:Y:S02]  /*c320*/  FFMA.FTZ R71, R232, c[0x0][0x2d0], -R157.reuse ;  /* 0x0000b400e8477a23 */ /* 0x100fe4000001089d */
[----:B------:R-:W-:Y:S01]  /*c330*/  FFMA.FTZ R157, R233, c[0x0][0x2d0], -R157 ;  /* 0x0000b400e99d7a23 */ /* 0x000fe2000001089d */
[-C--:B------:R-:W-:Y:S01]  /*c340*/  HMMA.16816.F32.BF16 R20, R72, R84.reuse, R20 ;  /* 0x000000544814723c */ /* 0x080fe20000041814 */
[----:B------:R1:W-:Y:S07]  /*c350*/  MUFU.EX2 R156, R71 ;  /* 0x00000047009c7308 */ /* 0x0003ee0000000800 */
[C---:B------:R-:W-:Y:S03]  /*c360*/  HMMA.16816.F32.BF16 R24, R76.reuse, R84, R24 ;  /* 0x000000544c18723c */ /* 0x040fe60000041818 */
[----:B------:R-:W3:Y:S05]  /*c370*/  MUFU.EX2 R157, R157 ;  /* 0x0000009d009d7308 */ /* 0x000eea0000000800 */
[-C--:B------:R-:W-:Y:S08]  /*c380*/  HMMA.16816.F32.BF16 R28, R76, R86.reuse, R28 ;  /* 0x000000564c1c723c */ /* 0x080ff0000004181c */
[C---:B------:R-:W-:Y:S01]  /*c390*/  HMMA.16816.F32.BF16 R32, R72.reuse, R86, R32 ;  /* 0x000000564820723c */ /* 0x040fe20000041820 */
[----:B------:R-:W4:Y:S03]  /*c3a0*/  LDSM.16.MT88.4 R84, [R200+0x2000] ;  /* 0x00200000c854783b */ /* 0x000f260000004200 */
[--C-:B-1----:R-:W-:Y:S04]  /*c3b0*/  FFMA.FTZ R71, R220, c[0x0][0x2d0], -R115.reuse ;  /* 0x0000b400dc477a23 */ /* 0x102fe80000010873 */
[-C--:B------:R-:W-:Y:S01]  /*c3c0*/  HMMA.16816.F32.BF16 R36, R72, R88.reuse, R36 ;  /* 0x000000584824723c */ /* 0x080fe20000041824 */
[----:B------:R1:W-:Y:S03]  /*c3d0*/  MUFU.EX2 R118, R71 ;  /* 0x0000004700767308 */ /* 0x0003e60000000800 */
[----:B---3--:R-:W-:Y:S04]  /*c3e0*/  F2FP.BF16.PACK_AB R110, R157, R156 ;  /* 0x0000009c9d6e723e */ /* 0x008fe800000010ff */
[C---:B------:R-:W-:Y:S08]  /*c3f0*/  HMMA.16816.F32.BF16 R40, R76.reuse, R88, R40 ;  /* 0x000000584c28723c */ /* 0x040ff00000041828 */
[-C--:B------:R-:W-:Y:S08]  /*c400*/  HMMA.16816.F32.BF16 R44, R76, R90.reuse, R44 ;  /* 0x0000005a4c2c723c */ /* 0x080ff0000004182c */
[C---:B------:R-:W-:Y:S04]  /*c410*/  HMMA.16816.F32.BF16 R48, R72.reuse, R90, R48 ;  /* 0x0000005a4830723c */ /* 0x040fe80000041830 */
[--C-:B-1----:R-:W-:Y:S04]  /*c420*/  FFMA.FTZ R71, R216, c[0x0][0x2d0], -R115.reuse ;  /* 0x0000b400d8477a23 */ /* 0x102fe80000010873 */
[-C--:B--2---:R-:W-:Y:S01]  /*c430*/  HMMA.16816.F32.BF16 R52, R72, R80.reuse, R52 ;  /* 0x000000504834723c */ /* 0x084fe20000041834 */
[----:B------:R1:W2:Y:S07]  /*c440*/  MUFU.EX2 R117, R71 ;  /* 0x0000004700757308 */ /* 0x0002ae0000000800 */
[C---:B------:R-:W-:Y:S08]  /*c450*/  HMMA.16816.F32.BF16 R56, R76.reuse, R80, R56 ;  /* 0x000000504c38723c */ /* 0x040ff00000041838 */
[-C--:B------:R-:W-:Y:S01]  /*c460*/  HMMA.16816.F32.BF16 R60, R76, R82.reuse, R60 ;  /* 0x000000524c3c723c */ /* 0x080fe2000004183c */
[----:B------:R-:W3:Y:S07]  /*c470*/  LDL.LU R76, [R1+0xc] ;  /* 0x00000c00014c7983 */ /* 0x000eee0000300800 */
[----:B------:R-:W-:Y:S04]  /*c480*/  HMMA.16816.F32.BF16 R64, R72, R82, R64 ;  /* 0x000000524840723c */ /* 0x000fe80000041840 */
[--C-:B-1----:R-:W-:Y:S01]  /*c490*/  FFMA.FTZ R71, R164, c[0x0][0x2d0], -R115.reuse ;  /* 0x0000b400a4477a23 */ /* 0x102fe20000010873 */
[----:B--2---:R-:W-:Y:S01]  /*c4a0*/  F2FP.BF16.PACK_AB R109, R117, R118 ;  /* 0x00000076756d723e */ /* 0x004fe200000010ff */
[----:B------:R-:W-:Y:S02]  /*c4b0*/  FFMA.FTZ R115, R70, c[0x0][0x2d0], -R115 ;  /* 0x0000b40046737a23 */ /* 0x000fe40000010873 */
[----:B------:R-:W-:Y:S01]  /*c4c0*/  FFMA.FTZ R70, R68, R125, R126 ;  /* 0x0000007d44467223 */ /* 0x000fe2000001007e */
[----:B------:R-:W-:Y:S03]  /*c4d0*/  MUFU.EX2 R116, R71 ;  /* 0x0000004700747308 */ /* 0x000fe60000000800 */
[----:B-----5:R-:W-:Y:S02]  /*c4e0*/  FFMA.FTZ R68, R2, R123, R124 ;  /* 0x0000007b02447223 */ /* 0x020fe4000001007c */
[----:B------:R-:W-:Y:S01]  /*c4f0*/  FADD.FTZ R2, R147, R70 ;  /* 0x0000004693027221 */ /* 0x000fe20000010000 */
[-C--:B------:R-:W-:Y:S04]  /*c500*/  HMMA.16816.F32.BF16 R120, R152, R132.reuse, R4 ;  /* 0x000000849878723c */ /* 0x080fe80000041804 */
[----:B------:R-:W1:Y:S03]  /*c510*/  MUFU.EX2 R71, R115 ;  /* 0x0000007300477308 */ /* 0x000e660000000800 */
[----:B------:R-:W-:Y:S02]  /*c520*/  FADD.FTZ R4, R146, R68 ;  /* 0x0000004492047221 */ /* 0x000fe40000010000 */
[----:B------:R-:W-:Y:S03]  /*c530*/  FADD.FTZ R6, R145, R69 ;  /* 0x0000004591067221 */ /* 0x000fe60000010000 */
[----:B------:R-:W-:Y:S02]  /*c540*/  FADD.FTZ R5, R144, R2 ;  /* 0x0000000290057221 */ /* 0x000fe40000010000 */
[----:B------:R-:W-:Y:S01]  /*c550*/  FADD.FTZ R4, R194, R4 ;  /* 0x00000004c2047221 */ /* 0x000fe20000010000 */
[----:B-1----:R-:W-:Y:S02]  /*c560*/  F2FP.BF16.PACK_AB R111, R71, R116 ;  /* 0x00000074476f723e */ /* 0x002fe400000010ff */
[----:B------:R-:W-:Y:S05]  /*c570*/  MOV R115, R114 ;  /* 0x0000007200737202 */ /* 0x000fea0000000f00 */
[C---:B------:R-:W-:Y:S07]  /*c580*/  HMMA.16816.F32.BF16 R124, R108.reuse, R132, R8 ;  /* 0x000000846c7c723c */ /* 0x040fee0000041808 */
[----:B------:R-:W-:Y:S01]  /*c590*/  FADD.FTZ R10, R191, R5 ;  /* 0x00000005bf0a7221 */ /* 0x000fe20000010000 */
[-C--:B------:R-:W-:Y:S01]  /*c5a0*/  HMMA.16816.F32.BF16 R128, R108, R134.reuse, R12 ;  /* 0x000000866c80723c */ /* 0x080fe2000004180c */
[----:B------:R-:W2:Y:S03]  /*c5b0*/  LDL R13, [R1+0x10] ;  /* 0x00001000010d7983 */ /* 0x000ea60000100800 */
[----:B------:R-:W-:Y:S04]  /*c5c0*/  FADD.FTZ R8, R190, R4 ;  /* 0x00000004be087221 */ /* 0x000fe80000010000 */
[C---:B------:R-:W-:Y:S08]  /*c5d0*/  HMMA.16816.F32.BF16 R132, R152.reuse, R134, R16 ;  /* 0x000000869884723c */ /* 0x040ff00000041810 */
[-C--:B----4-:R-:W-:Y:S08]  /*c5e0*/  HMMA.16816.F32.BF16 R136, R152, R84.reuse, R20 ;  /* 0x000000549888723c */ /* 0x090ff00000041814 */
[C---:B------:R-:W-:Y:S08]  /*c5f0*/  HMMA.16816.F32.BF16 R140, R108.reuse, R84, R24 ;  /* 0x000000546c8c723c */ /* 0x040ff00000041818 */
[-C--:B------:R-:W-:Y:S08]  /*c600*/  HMMA.16816.F32.BF16 R144, R108, R86.reuse, R28 ;  /* 0x000000566c90723c */ /* 0x080ff0000004181c */
[C---:B------:R-:W-:Y:S04]  /*c610*/  HMMA.16816.F32.BF16 R84, R152.reuse, R86, R32 ;  /* 0x000000569854723c */ /* 0x040fe80000041820 */
[----:B---3--:R-:W-:Y:S02]  /*c620*/  FFMA.FTZ R2, R0, R76, R165 ;  /* 0x0000004c00027223 */ /* 0x008fe400000100a5 */
[----:B------:R-:W-:Y:S02]  /*c630*/  FADD.FTZ R0, R192, R6 ;  /* 0x00000006c0007221 */ /* 0x000fe40000010000 */
[----:B------:R-:W-:Y:S01]  /*c640*/  FADD.FTZ R11, R166, R2 ;  /* 0x00000002a60b7221 */ /* 0x000fe20000010000 */
[----:B------:R-:W1:Y:S03]  /*c650*/  LDSM.16.MT88.4 R4, [R199+0x2000] ;  /* 0x00200000c704783b */ /* 0x000e660000004200 */
        /* <DEDUP_REMOVED lines=29> */
[----:B--2---:R-:W-:Y:S01]  /*c830*/  ISETP.GT.AND P0, PT, R211, R13, PT ;  /* 0x0000000dd300720c */ /* 0x004fe20003f04270 */
[----:B------:R-:W-:Y:S01]  /*c840*/  FADD.FTZ R9, R237, R9 ;  /* 0x00000009ed097221 */ /* 0x000fe20000010000 */
[----:B------:R-:W-:Y:S01]  /*c850*/  IADD3 R211, R211, -0x1, RZ ;  /* 0xffffffffd3d37810 */ /* 0x000fe20007ffe0ff */
        /* <DEDUP_REMOVED lines=40> */
[----:B------:R-:W-:Y:S01]  /*cae0*/  FADD.FTZ R2, R117, R2 ;  /* 0x0000000275027221 */ /* 0x000fe20000010000 */
[----:B------:R-:W-:Y:S01]  /*caf0*/  STL [R1], R6 ;  /* 0x0000000601007387 */ /* 0x000fe20000100800 */
[----:B------:R-:W-:Y:S01]  /*cb00*/  FADD.FTZ R4, R156, R4 ;  /* 0x000000049c047221 */ /* 0x000fe20000010000 */
[----:B------:R-:W-:Y:S01]  /*cb10*/  MOV R117, R112 ;  /* 0x0000007000757202 */ /* 0x000fe20000000f00 */
[----:B------:R-:W-:Y:S01]  /*cb20*/  FADD.FTZ R0, R116, R2 ;  /* 0x0000000274007221 */ /* 0x000fe20000010000 */
[----:B------:R1:W-:Y:S01]  /*cb30*/  STL [R1+0x4], R5 ;  /* 0x0000040501007387 */ /* 0x0003e20000100800 */
[----:B------:R-:W-:Y:S01]  /*cb40*/  FADD.FTZ R2, R157, R4 ;  /* 0x000000049d027221 */ /* 0x000fe20000010000 */
[----:B------:R-:W-:Y:S01]  /*cb50*/  MOV R116, R113 ;  /* 0x0000007100747202 */ /* 0x000fe20000000f00 */
[----:B------:R-:W-:Y:S03]  /*cb60*/  FADD.FTZ R0, R71, R0 ;  /* 0x0000000047007221 */ /* 0x000fe60000010000 */
[----:B------:R2:W-:Y:S04]  /*cb70*/  STL [R1+0x8], R2 ;  /* 0x0000080201007387 */ /* 0x0005e80000100800 */
[----:B------:R2:W-:Y:S01]  /*cb80*/  STL [R1+0xc], R0 ;  /* 0x00000c0001007387 */ /* 0x0005e20000100800 */
[----:B-1----:R-:W-:Y:S01]  /*cb90*/  MOV R5, R3 ;  /* 0x0000000300057202 */ /* 0x002fe20000000f00 */
[----:B------:R-:W-:-:S05]  /*cba0*/  @P0 BRA `(.L_x_2238) ;  /* 0xffffb32000000947 */ /* 0x000fca000383ffff */
.L_x_2221:
[----:B--2---:R-:W2:Y:S01]  /*cbb0*/  LDL R0, [R1+0x38] ;  /* 0x0000380001007983 */ /* 0x004ea20000100800 */
[----:B-1----:R-:W-:-:S02]  /*cbc0*/  IMAD.MOV.U32 R2, RZ, RZ, c[0x0][0x2c4] ;  /* 0x0000b100ff027624 */ /* 0x002fc400078e00ff */
[----:B------:R-:W-:-:S03]  /*cbd0*/  IMAD.MOV.U32 R4, RZ, RZ, c[0x0][0x32c] ;  /* 0x0000cb00ff047624 */ /* 0x000fc600078e00ff */
        /* <DEDUP_REMOVED lines=19> */
.L_x_2241:
[----:B------:R-:W-:-:S04]  /*cd10*/  MOV R3, c[0x0][0x32c] ;  /* 0x0000cb0000037a02 */ /* 0x000fc80000000f00 */
[----:B------:R-:W-:-:S13]  /*cd20*/  ISETP.NE.AND P0, PT, R3, 0x1, PT ;  /* 0x000000010300780c */ /* 0x000fda0003f05270 */
[----:B------:R-:W-:-:S05]  /*cd30*/  @P0 IMAD.HI.U32 R3, R0, c[0x0][0x330], RZ ;  /* 0x0000cc0000030a27 */ /* 0x000fca00078e00ff */
[----:B------:R-:W-:Y:S02]  /*cd40*/  @P0 SHF.R.U32.HI R0, RZ, c[0x0][0x334], R3 ;  /* 0x0000cd00ff000a19 */ /* 0x000fe40000011603 */
.L_x_2242:
[----:B------:R-:W-:Y:S05]  /*cd50*/  BSYNC B0 ;  /* 0x0000000000007941 */ /* 0x000fea0003800000 */
.L_x_2240:
[----:B------:R-:W-:-:S05]  /*cd60*/  IMAD R0, R0, c[0x0][0x32c], RZ ;  /* 0x0000cb0000007a24 */ /* 0x000fca00078e02ff */
[----:B------:R-:W-:-:S04]  /*cd70*/  IMNMX R2, R2, R0, !PT ;  /* 0x0000000002027217 */ /* 0x000fc80007800200 */
.L_x_2239:
[----:B------:R-:W-:-:S05]  /*cd80*/  IADD3 R2, R2, 0x4f, RZ ;  /* 0x0000004f02027810 */ /* 0x000fca0007ffe0ff */
[----:B------:R-:W-:-:S05]  /*cd90*/  IMAD.HI R2, R2, 0x66666667, RZ ;  /* 0x6666666702027827 */ /* 0x000fca00078e02ff */
[----:B------:R-:W-:-:S04]  /*cda0*/  SHF.R.U32.HI R0, RZ, 0x1f, R2 ;  /* 0x0000001fff007819 */ /* 0x000fc80000011602 */
[----:B------:R-:W-:-:S04]  /*cdb0*/  LEA.HI.SX32 R0, R2, R0, 0x1b ;  /* 0x0000000002007211 */ /* 0x000fc800078fdaff */
[----:B------:R-:W-:-:S04]  /*cdc0*/  IMNMX R246, R234, R0, !PT ;  /* 0x00000000eaf67217 */ /* 0x000fc80007800200 */
[----:B------:R-:W-:-:S13]  /*cdd0*/  ISETP.GE.AND P0, PT, R211, R246, PT ;  /* 0x000000f6d300720c */ /* 0x000fda0003f06270 */
[----:B------:R-:W-:Y:S05]  /*cde0*/  @!P0 BRA `(.L_x_2243) ;  /* 0x00002fa000008947 */ /* 0x000fea0003800000 */
[----:B------:R-:W-:Y:S01]  /*cdf0*/  MOV R3, R113 ;  /* 0x0000007100037202 */ /* 0x000fe20000000f00 */
[----:B------:R-:W-:Y:S01]  /*ce00*/  IMAD.MOV.U32 R118, RZ, RZ, R5 ;  /* 0x000000ffff767224 */ /* 0x000fe200078e0005 */
[----:B------:R-:W-:Y:S01]  /*ce10*/  MOV R0, R114 ;  /* 0x0000007200007202 */ /* 0x000fe20000000f00 */
[----:B------:R-:W-:Y:S01]  /*ce20*/  IMAD.MOV.U32 R192, RZ, RZ, R211 ;  /* 0x000000ffffc07224 */ /* 0x000fe200078e00d3 */
[----:B------:R-:W-:Y:S02]  /*ce30*/  MOV R116, R112 ;  /* 0x0000007000747202 */ /* 0x000fe40000000f00 */
.L_x_2244:
[----:B------:R-:W2:Y:S01]  /*ce40*/  LDL R2, [R1+0x14] ;  /* 0x0000140001027983 */ /* 0x000ea20000100800 */
[----:B------:R-:W-:Y:S04]  /*ce50*/  DEPBAR.LE SB0, 0x0 ;  /* 0x000080000000791a */ /* 0x000fe80000000000 */
[----:B------:R-:W3:Y:S01]  /*ce60*/  LDL R117, [R1+0x2c] ;  /* 0x00002c0001757983 */ /* 0x000ee20000100800 */
[----:B------:R-:W-:Y:S03]  /*ce70*/  WARPSYNC 0xffffffff ;  /* 0xffffffff00007948 */ /* 0x000fe60003800000 */
[----:B------:R-:W-:Y:S01]  /*ce80*/  BAR.SYNC.DEFER_BLOCKING 0x0 ;  /* 0x0000000000007b1d */ /* 0x000fe20000010000 */
[----:B------:R-:W-:Y:S02]  /*ce90*/  ISETP.GT.AND P0, PT, R234, R192, PT ;  /* 0x000000c0ea00720c */ /* 0x000fe40003f04270 */
[C---:B------:R-:W-:Y:S11]  /*cea0*/  IADD3 R211, R192.reuse, -0x1, RZ ;  /* 0xffffffffc0d37810 */ /* 0x040ff60007ffe0ff */
[----:B------:R-:W-:Y:S01]  /*ceb0*/  @!P0 IMAD.WIDE.U32 R168, R192, c[0x0][0x208], RZ ;  /* 0x00008200c0a88a25 */ /* 0x000fe200078e00ff */
[----:B------:R-:W-:Y:S08]  /*cec0*/  LDSM.16.M88.4 R80, [R202] ;  /* 0x00000000ca50783b */ /* 0x000ff00000000200 */
[----:B------:R-:W4:Y:S06]  /*ced0*/  LDL.64 R170, [R1+0x20] ;  /* 0x0000200001aa7983 */ /* 0x000f2c0000100a00 */
[----:B------:R-:W1:Y:S08]  /*cee0*/  LDSM.16.M88.4 R16, [R119] ;  /* 0x000000007710783b */ /* 0x000e700000000200 */
[----:B------:R-:W5:Y:S08]  /*cef0*/  LDSM.16.M88.4 R76, [R202+0x2000] ;  /* 0x00200000ca4c783b */ /* 0x000f700000000200 */
[----:B------:R-:W5:Y:S08]  /*cf00*/  LDSM.16.M88.4 R32, [R119+0x800] ;  /* 0x000800007720783b */ /* 0x000f700000000200 */
[----:B------:R-:W4:Y:S04]  /*cf10*/  LDL R193, [R1+0x28] ;  /* 0x0000280001c17983 */ /* 0x000f280000100800 */
[----:B------:R-:W5:Y:S08]  /*cf20*/  LDSM.16.M88.4 R48, [R119+0x1000] ;  /* 0x001000007730783b */ /* 0x000f700000000200 */
[----:B------:R-:W4:Y:S01]  /*cf30*/  LDL.64 R194, [R1+0x18] ;  /* 0x0000180001c27983 */ /* 0x000f220000100a00 */
[-C--:B-1----:R-:W-:Y:S05]  /*cf40*/  HMMA.16816.F32.BF16 R4, R80, R16.reuse, RZ ;  /* 0x000000105004723c */ /* 0x082fea00000418ff */
[----:B------:R-:W1:Y:S03]  /*cf50*/  LDSM.16.M88.4 R64, [R119+0x1800] ;  /* 0x001800007740783b */ /* 0x000e660000000200 */
[C---:B-----5:R-:W-:Y:S05]  /*cf60*/  HMMA.16816.F32.BF16 R8, R76.reuse, R16, RZ ;  /* 0x000000104c08723c */ /* 0x060fea00000418ff */
[----:B------:R-:W5:Y:S03]  /*cf70*/  LDSM.16.M88.4 R112, [R119+0x2000] ;  /* 0x002000007770783b */ /* 0x000f660000000200 */
[-C--:B------:R-:W-:Y:S05]  /*cf80*/  HMMA.16816.F32.BF16 R12, R76, R18.reuse, RZ ;  /* 0x000000124c0c723c */ /* 0x080fea00000418ff */
[----:B------:R-:W-:Y:S03]  /*cf90*/  LDSM.16.M88.4 R156, [R205] ;  /* 0x00000000cd9c783b */ /* 0x000fe60000000200 */
[C---:B------:R-:W-:Y:S05]  /*cfa0*/  HMMA.16816.F32.BF16 R16, R80.reuse, R18, RZ ;  /* 0x000000125010723c */ /* 0x040fea00000418ff */
[----:B------:R-:W1:Y:S03]  /*cfb0*/  LDSM.16.M88.4 R160, [R206] ;  /* 0x00000000cea0783b */ /* 0x000e660000000200 */
[-C--:B------:R-:W-:Y:S05]  /*cfc0*/  HMMA.16816.F32.BF16 R20, R80, R32.reuse, RZ ;  /* 0x000000205014723c */ /* 0x080fea00000418ff */
[----:B------:R-:W1:Y:S03]  /*cfd0*/  LDSM.16.M88.4 R164, [R205+0x2000] ;  /* 0x00200000cda4783b */ /* 0x000e660000000200 */
[C---:B------:R-:W-:Y:S05]  /*cfe0*/  HMMA.16816.F32.BF16 R24, R76.reuse, R32, RZ ;  /* 0x000000204c18723c */ /* 0x040fea00000418ff */
[----:B------:R-:W-:Y:S03]  /*cff0*/  LDSM.16.M88.4 R172, [R208] ;  /* 0x00000000d0ac783b */ /* 0x000fe60000000200 */
[-C--:B------:R-:W-:Y:S05]  /*d000*/  HMMA.16816.F32.BF16 R28, R76, R34.reuse, RZ ;  /* 0x000000224c1c723c */ /* 0x080fea00000418ff */
[----:B------:R-:W-:Y:S03]  /*d010*/  LDSM.16.M88.4 R176, [R207] ;  /* 0x00000000cfb0783b */ /* 0x000fe60000000200 */
[C---:B------:R-:W-:Y:S05]  /*d020*/  HMMA.16816.F32.BF16 R32, R80.reuse, R34, RZ ;  /* 0x000000225020723c */ /* 0x040fea00000418ff */
[----:B------:R-:W4:Y:S04]  /*d030*/  LDL.LU R250, [R1] ;  /* 0x0000000001fa7983 */ /* 0x000f280000300800 */
[----:B------:R-:W4:Y:S01]  /*d040*/  LDL.LU R249, [R1+0x4] ;  /* 0x0000040001f97983 */ /* 0x000f220000300800 */
[-C--:B------:R-:W-:Y:S03]  /*d050*/  HMMA.16816.F32.BF16 R36, R80, R48.reuse, RZ ;  /* 0x000000305024723c */ /* 0x080fe600000418ff */
[----:B------:R-:W4:Y:S04]  /*d060*/  LDL.LU R248, [R1+0x8] ;  /* 0x0000080001f87983 */ /* 0x000f280000300800 */
[----:B------:R-:W4:Y:S01]  /*d070*/  LDL.LU R247, [R1+0xc] ;  /* 0x00000c0001f77983 */ /* 0x000f220000300800 */
        /* <DEDUP_REMOVED lines=10> */
[----:B------:R-:W-:Y:S07]  /*d120*/  HMMA.16816.F32.BF16 R80, R80, R114, RZ ;  /* 0x000000725050723c */ /* 0x000fee00000418ff */
[----:B------:R-:W-:Y:S01]  /*d130*/  @!P0 MOV R114, 0x5 ;  /* 0x0000000500728802 */ /* 0x000fe20000000f00 */
[-C--:B------:R-:W-:Y:S08]  /*d140*/  HMMA.16816.F32.BF16 R4, R156, R160.reuse, R4 ;  /* 0x000000a09c04723c */ /* 0x080ff00000041804 */
[C---:B------:R-:W-:Y:S08]  /*d150*/  HMMA.16816.F32.BF16 R8, R164.reuse, R160, R8 ;  /* 0x000000a0a408723c */ /* 0x040ff00000041808 */
[-C--:B------:R-:W-:Y:S08]  /*d160*/  HMMA.16816.F32.BF16 R12, R164, R162.reuse, R12 ;  /* 0x000000a2a40c723c */ /* 0x080ff0000004180c */
[C---:B------:R-:W-:Y:S04]  /*d170*/  HMMA.16816.F32.BF16 R16, R156.reuse, R162, R16 ;  /* 0x000000a29c10723c */ /* 0x040fe80000041810 */
[----:B--2---:R-:W-:Y:S02]  /*d180*/  LOP3.LUT P4, RZ, R2, 0x8, RZ, 0xc0, !PT ;  /* 0x0000000802ff7812 */ /* 0x004fe4000788c0ff */
[----:B------:R-:W-:Y:S02]  /*d190*/  @!P0 SHF.R.S32.HI R2, RZ, 0x1f, R192 ;  /* 0x0000001fff028819 */ /* 0x000fe400000114c0 */
[----:B---3--:R-:W-:Y:S04]  /*d1a0*/  @!P0 MOV R113, R117 ;  /* 0x0000007500718202 */ /* 0x008fe80000000f00 */
[----:B------:R-:W-:Y:S04]  /*d1b0*/  @!P0 IMAD R2, R2, c[0x0][0x208], RZ ;  /* 0x0000820002028a24 */ /* 0x000fe800078e02ff */
[----:B------:R-:W-:Y:S05]  /*d1c0*/  @!P0 IMAD R2, R192, c[0x0][0x20c], R2 ;  /* 0x00008300c0028a24 */ /* 0x000fea00078e0202 */
[----:B------:R-:W-:Y:S05]  /*d1d0*/  @!P0 IADD3 R2, R169, R2, RZ ;  /* 0x00000002a9028210 */ /* 0x000fea0007ffe0ff */
[----:B------:R-:W-:Y:S01]  /*d1e0*/  @!P0 IMAD R2, R2, 0x50, RZ ;  /* 0x0000005002028824 */ /* 0x000fe200078e02ff */
[----:B----4-:R-:W-:Y:S05]  /*d1f0*/  @!P0 MOV R112, R170 ;  /* 0x000000aa00708202 */ /* 0x010fea0000000f00 */
[----:B------:R-:W-:Y:S01]  /*d200*/  @!P0 IMAD.WIDE.U32 R112, R168, 0x50, R112 ;  /* 0x00000050a8708825 */ /* 0x000fe200078e0070 */
[----:B------:R-:W-:Y:S04]  /*d210*/  @!P0 MOV R168, c[0x0][0x208] ;  /* 0x0000820000a88a02 */ /* 0x000fe80000000f00 */
[----:B------:R-:W-:Y:S02]  /*d220*/  @!P0 LEA R180, P1, R112, c[0x0][0x1f8], 0x1 ;  /* 0x00007e0070b48a11 */ /* 0x000fe400078208ff */
[----:B------:R-:W-:Y:S02]  /*d230*/  @!P0 IADD3 R113, R113, R2, RZ ;  /* 0x0000000271718210 */ /* 0x000fe40007ffe0ff */
[----:B------:R-:W-:Y:S02]  /*d240*/  @!P0 SHF.L.U64.HI R2, R168, R114, c[0x0][0x20c] ;  /* 0x00008300a8028619 */ /* 0x000fe40000010272 */
[----:B------:R-:W-:Y:S02]  /*d250*/  @!P0 LEA.HI.X R181, R112, c[0x0][0x1fc], R113, 0x1, P1 ;  /* 0x00007f0070b58a11 */ /* 0x000fe400008f0c71 */
[----:B------:R-:W1:Y:S01]  /*d260*/  LDSM.16.M88.4 R112, [R210] ;  /* 0x00000000d270783b */ /* 0x000e620000000200 */
[----:B------:R-:W-:Y:S04]  /*d270*/  @!P0 SHF.L.U32 R117, R168, 0x5, RZ ;  /* 0x00000005a8758819 */ /* 0x000fe800000006ff */
[-C--:B------:R-:W-:Y:S03]  /*d280*/  @!P0 IADD3 R186, P2, R180, R117.reuse, RZ ;  /* 0x00000075b4ba8210 */ /* 0x080fe60007f5e0ff */
[----:B------:R-:W2:Y:S01]  /*d290*/  LDSM.16.M88.4 R168, [R209] ;  /* 0x00000000d1a8783b */ /* 0x000ea20000000200 */
[-C--:B------:R-:W-:Y:S02]  /*d2a0*/  @!P0 IADD3.X R187, R181, R2.reuse, RZ, P2, !PT ;  /* 0x00000002b5bb8210 */ /* 0x080fe400017fe4ff */
[-C--:B------:R-:W-:Y:S04]  /*d2b0*/  @!P0 IADD3 R184, P1, R186, R117.reuse, RZ ;  /* 0x00000075bab88210 */ /* 0x080fe80007f3e0ff */
[-C--:B------:R-:W-:Y:S01]  /*d2c0*/  @!P0 IADD3.X R185, R187, R2.reuse, RZ, P1, !PT ;  /* 0x00000002bbb98210 */ /* 0x080fe20000ffe4ff */
[----:B------:R-:W-:Y:S01]  /*d2d0*/  @!PT LDS RZ, [RZ] ;  /* 0x00000000fffff984 */ /* 0x000fe20000000800 */
[----:B------:R-:W-:Y:S01]  /*d2e0*/  @!PT LDS RZ, [RZ] ;  /* 0x00000000fffff984 */ /* 0x000fe20000000800 */
[----:B------:R-:W-:Y:S01]  /*d2f0*/  @!PT LDS RZ, [RZ] ;  /* 0x00000000fffff984 */ /* 0x000fe20000000800 */
[----:B------:R3:W-:Y:S01]  /*d300*/  @!P0 LDGSTS.E.BYPASS.LTC128B.128 [R213+0x100], [R180.64], !P4 ;  /* 0x00100000b4d58fae */ /* 0x0007e2000e101d48 */
[-C--:B------:R-:W-:Y:S04]  /*d310*/  @!P0 IADD3 R182, P2, R184, R117.reuse, RZ ;  /* 0x00000075b8b68210 */ /* 0x080fe80007f5e0ff */
[-C--:B------:R-:W-:Y:S02]  /*d320*/  @!P0 IADD3.X R183, R185, R2.reuse, RZ, P2, !PT ;  /* 0x00000002b9b78210 */ /* 0x080fe400017fe4ff */
[----:B------:R-:W-:Y:S01]  /*d330*/  @!P0 IADD3 R160, P1, R182, R117, RZ ;  /* 0x00000075b6a08210 */ /* 0x000fe20007f3e0ff */
[----:B------:R4:W-:Y:S03]  /*d340*/  @!P0 LDGSTS.E.BYPASS.LTC128B.128 [R213+0x900], [R186.64], !P4 ;  /* 0x00900000bad58fae */ /* 0x0009e6000e101d48 */
[----:B------:R-:W-:Y:S05]  /*d350*/  @!P0 IADD3.X R161, R183, R2, RZ, P1, !PT ;  /* 0x00000002b7a18210 */ /* 0x000fea0000ffe4ff */
[----:B------:R4:W-:Y:S01]  /*d360*/  @!P0 LDGSTS.E.BYPASS.LTC128B.128 [R213+0x1100], [R184.64], !P4 ;  /* 0x01100000b8d58fae */ /* 0x0009e2000e101d48 */
[-C--:B-1----:R-:W-:Y:S07]  /*d370*/  HMMA.16816.F32.BF16 R20, R156, R112.reuse, R20 ;  /* 0x000000709c14723c */ /* 0x082fee0000041814 */
[----:B------:R3:W-:Y:S01]  /*d380*/  @!P0 LDGSTS.E.BYPASS.LTC128B.128 [R213+0x1900], [R182.64], !P4 ;  /* 0x01900000b6d58fae */ /* 0x0007e2000e101d48 */
[C---:B------:R-:W-:Y:S07]  /*d390*/  HMMA.16816.F32.BF16 R24, R164.reuse, R112, R24 ;  /* 0x00000070a418723c */ /* 0x040fee0000041818 */
[----:B------:R1:W-:Y:S01]  /*d3a0*/  @!P0 LDGSTS.E.BYPASS.LTC128B.128 [R213+0x2100], [R160.64], !P4 ;  /* 0x02100000a0d58fae */ /* 0x0003e2000e101d48 */
[----:B------:R-:W-:Y:S01]  /*d3b0*/  ISETP.GT.AND P0, PT, R192, R234, PT ;  /* 0x000000eac000720c */ /* 0x000fe20003f04270 */
[-C--:B------:R-:W-:Y:S06]  /*d3c0*/  HMMA.16816.F32.BF16 R28, R164, R114.reuse, R28 ;  /* 0x00000072a41c723c */ /* 0x080fec000004181c */
[----:B------:R-:W-:Y:S02]  /*d3d0*/  LDSM.16.M88.4 R188, [R203+0x2000] ;  /* 0x00200000cbbc783b */ /* 0x000fe40000000200 */
[C---:B------:R-:W-:Y:S06]  /*d3e0*/  HMMA.16816.F32.BF16 R32, R156.reuse, R114, R32 ;  /* 0x000000729c20723c */ /* 0x040fec0000041820 */
[----:B------:R-:W0:Y:S02]  /*d3f0*/  LDGDEPBAR ;  /* 0x00000000000079af */ /* 0x000e240000000000 */
[-C--:B--2---:R-:W-:Y:S06]  /*d400*/  HMMA.16816.F32.BF16 R36, R156, R168.reuse, R36 ;  /* 0x000000a89c24723c */ /* 0x084fec0000041824 */
[----:B---3--:R-:W-:Y:S02]  /*d410*/  LDSM.16.M88.4 R180, [R203] ;  /* 0x00000000cbb4783b */ /* 0x008fe40000000200 */
[C---:B------:R-:W-:Y:S06]  /*d420*/  HMMA.16816.F32.BF16 R40, R164.reuse, R168, R40 ;  /* 0x000000a8a428723c */ /* 0x040fec0000041828 */
[----:B----4-:R-:W2:Y:S02]  /*d430*/  LDSM.16.M88.4 R184, [R201] ;  /* 0x00000000c9b8783b */ /* 0x010ea40000000200 */
[-C--:B------:R-:W-:Y:S06]  /*d440*/  HMMA.16816.F32.BF16 R44, R164, R170.reuse, R44 ;  /* 0x000000aaa42c723c */ /* 0x080fec000004182c */
[----:B-1----:R-:W1:Y:S02]  /*d450*/  LDSM.16.M88.4 R160, [R201+0x800] ;  /* 0x00080000c9a0783b */ /* 0x002e640000000200 */
[C---:B------:R-:W-:Y:S06]  /*d460*/  HMMA.16816.F32.BF16 R48, R156.reuse, R170, R48 ;  /* 0x000000aa9c30723c */ /* 0x040fec0000041830 */
[----:B------:R-:W3:Y:S02]  /*d470*/  LDSM.16.M88.4 R112, [R201+0x1000] ;  /* 0x00100000c970783b */ /* 0x000ee40000000200 */
[-C--:B------:R-:W-:Y:S06]  /*d480*/  HMMA.16816.F32.BF16 R52, R156, R172.reuse, R52 ;  /* 0x000000ac9c34723c */ /* 0x080fec0000041834 */
[----:B------:R-:W-:Y:S02]  /*d490*/  LDSM.16.M88.4 R168, [R204] ;  /* 0x00000000cca8783b */ /* 0x000fe40000000200 */
        /* <DEDUP_REMOVED lines=10> */
[-C--:B--2---:R-:W-:Y:S01]  /*d540*/  HMMA.16816.F32.BF16 R4, R180, R184.reuse, R4 ;  /* 0x000000b8b404723c */ /* 0x084fe20000041804 */
[----:B------:R-:W-:Y:S07]  /*d550*/  LDSM.16.M88.4 R176, [R198+0x800] ;  /* 0x00080000c6b0783b */ /* 0x000fee0000000200 */
[C---:B------:R-:W-:Y:S08]  /*d560*/  HMMA.16816.F32.BF16 R8, R188.reuse, R184, R8 ;  /* 0x000000b8bc08723c */ /* 0x040ff00000041808 */
        /* <DEDUP_REMOVED lines=17> */
[----:B------:R-:W3:Y:S01]  /*d680*/  LDSM.16.M88.4 R156, [R198+0x2000] ;  /* 0x00200000c69c783b */ /* 0x000ee20000000200 */
[----:B------:R-:W-:Y:S06]  /*d690*/  DEPBAR.LE SB0, 0x0 ;  /* 0x000080000000791a */ /* 0x000fec0000000000 */
[-C--:B------:R-:W-:Y:S01]  /*d6a0*/  HMMA.16816.F32.BF16 R68, R180, R164.reuse, R68 ;  /* 0x000000a4b444723c */ /* 0x080fe20000041844 */
[----:B------:R-:W-:Y:S07]  /*d6b0*/  BAR.SYNC.DEFER_BLOCKING 0x0 ;  /* 0x0000000000007b1d */ /* 0x000fee0000010000 */
[C---:B------:R-:W-:Y:S08]  /*d6c0*/  HMMA.16816.F32.BF16 R72, R188.reuse, R164, R72 ;  /* 0x000000a4bc48723c */ /* 0x040ff00000041848 */
[-C--:B------:R-:W-:Y:S08]  /*d6d0*/  HMMA.16816.F32.BF16 R76, R188, R166.reuse, R76 ;  /* 0x000000a6bc4c723c */ /* 0x080ff0000004184c */
[----:B------:R-:W-:Y:S08]  /*d6e0*/  HMMA.16816.F32.BF16 R80, R180, R166, R80 ;  /* 0x000000a6b450723c */ /* 0x000ff00000041850 */
[-C--:B------:R-:W-:Y:S08]  /*d6f0*/  HMMA.16816.F32.BF16 R4, R168, R172.reuse, R4 ;  /* 0x000000aca804723c */ /* 0x080ff00000041804 */
[C---:B-1----:R-:W-:Y:S08]  /*d700*/  HMMA.16816.F32.BF16 R8, R160.reuse, R172, R8 ;  /* 0x000000aca008723c */ /* 0x042ff00000041808 */
[-C--:B------:R-:W-:Y:S08]  /*d710*/  HMMA.16816.F32.BF16 R12, R160, R174.reuse, R12 ;  /* 0x000000aea00c723c */ /* 0x080ff0000004180c */
[C---:B------:R-:W-:Y:S04]  /*d720*/  HMMA.16816.F32.BF16 R16, R168.reuse, R174, R16 ;  /* 0x000000aea810723c */ /* 0x040fe80000041810 */
[----:B------:R-:W-:Y:S04]  /*d730*/  FMNMX.FTZ R2, R4, R0, !PT ;  /* 0x0000000004027209 */ /* 0x000fe80007810000 */
[-C--:B------:R-:W-:Y:S04]  /*d740*/  HMMA.16816.F32.BF16 R20, R168, R176.reuse, R20 ;  /* 0x000000b0a814723c */ /* 0x080fe80000041814 */
[----:B------:R-:W-:Y:S04]  /*d750*/  FMNMX.FTZ R2, R5, R2, !PT ;  /* 0x0000000205027209 */ /* 0x000fe80007810000 */
[C---:B------:R-:W-:Y:S08]  /*d760*/  HMMA.16816.F32.BF16 R24, R160.reuse, R176, R24 ;  /* 0x000000b0a018723c */ /* 0x040ff00000041818 */
        /* <DEDUP_REMOVED lines=18> */
[----:B------:R-:W-:Y:S02]  /*d890*/  FMNMX.FTZ R112, R7, R112, !PT ;  /* 0x0000007007707209 */ /* 0x000fe40007810000 */
[----:B------:R-:W-:Y:S02]  /*d8a0*/  FMNMX.FTZ R113, R8, R116, !PT ;  /* 0x0000007408717209 */ /* 0x000fe40007810000 */
[C---:B------:R-:W-:Y:S04]  /*d8b0*/  HMMA.16816.F32.BF16 R64, R168.reuse, R114, R64 ;  /* 0x00000072a840723c */ /* 0x040fe80000041840 */
[----:B------:R-:W-:Y:S02]  /*d8c0*/  FMNMX.FTZ R112, R18, R112, !PT ;  /* 0x0000007012707209 */ /* 0x000fe40007810000 */
[----:B------:R-:W-:Y:S02]  /*d8d0*/  FMNMX.FTZ R113, R9, R113, !PT ;  /* 0x0000007109717209 */ /* 0x000fe40007810000 */
[----:B------:R-:W-:Y:S01]  /*d8e0*/  FMNMX.FTZ R112, R19, R112, !PT ;  /* 0x0000007013707209 */ /* 0x000fe20007810000 */
[-C--:B---3--:R-:W-:Y:S03]  /*d8f0*/  HMMA.16816.F32.BF16 R68, R168, R156.reuse, R68 ;  /* 0x0000009ca844723c */ /* 0x088fe60000041844 */
        /* <DEDUP_REMOVED lines=82> */
[----:B------:R-:W-:Y:S03]  /*de20*/  FFMA.FTZ R36, R36, c[0x0][0x2d0], -R164 ;  /* 0x0000b40024247a23 */ /* 0x000fe600000108a4 */
        /* <DEDUP_REMOVED lines=9> */
[----:B------:R2:W-:Y:S01]  /*dec0*/  MUFU.EX2 R216, R37 ;  /* 0x0000002500d87308 */ /* 0x0005e20000000800 */
[----:B------:R-:W-:Y:S02]  /*ded0*/  FMUL.FTZ R2, R2, c[0x0][0x2d0] ;  /* 0x0000b40002027a20 */ /* 0x000fe40000410000 */
[--C-:B------:R-:W-:Y:S02]  /*dee0*/  FFMA.FTZ R67, R67, c[0x0][0x2d0], -R165.reuse ;  /* 0x0000b40043437a23 */ /* 0x100fe400000108a5 */
[----:B------:R-:W-:Y:S02]  /*def0*/  FMUL.FTZ R166, R112, c[0x0][0x2d0] ;  /* 0x0000b40070a67a20 */ /* 0x000fe40000410000 */
[C---:B------:R-:W-:Y:S02]  /*df00*/  FMUL.FTZ R96, R117.reuse, R96 ;  /* 0x0000006075607220 */ /* 0x040fe40000410000 */
[--C-:B------:R-:W-:Y:S01]  /*df10*/  FFMA.FTZ R40, R40, c[0x0][0x2d0], -R166.reuse ;  /* 0x0000b40028287a23 */ /* 0x100fe200000108a6 */
[----:B------:R4:W5:Y:S01]  /*df20*/  MUFU.EX2 R115, R2 ;  /* 0x0000000200737308 */ /* 0x0009620000000800 */
[C---:B------:R-:W-:Y:S02]  /*df30*/  FMUL.FTZ R97, R117.reuse, R97 ;  /* 0x0000006175617220 */ /* 0x040fe40000410000 */
[C---:B------:R-:W-:Y:S02]  /*df40*/  FMUL.FTZ R100, R117.reuse, R100 ;  /* 0x0000006475647220 */ /* 0x040fe40000410000 */
[----:B------:R-:W-:Y:S02]  /*df50*/  FMUL.FTZ R101, R117, R101 ;  /* 0x0000006575657220 */ /* 0x000fe40000410000 */
[----:B------:R-:W-:Y:S02]  /*df60*/  FFMA.FTZ R41, R41, c[0x0][0x2d0], -R166 ;  /* 0x0000b40029297a23 */ /* 0x000fe400000108a6 */
[----:B------:R-:W-:Y:S01]  /*df70*/  FMUL.FTZ R85, R117, R85 ;  /* 0x0000005575557220 */ /* 0x000fe20000410000 */
[----:B------:R5:W-:Y:S01]  /*df80*/  MUFU.EX2 R190, R40 ;  /* 0x0000002800be7308 */ /* 0x000be20000000800 */
[--C-:B---3--:R-:W-:Y:S01]  /*df90*/  FFMA.FTZ R36, R48, c[0x0][0x2d0], -R164.reuse ;  /* 0x0000b40030247a23 */ /* 0x108fe200000108a4 */
[----:B-1----:R-:W-:Y:S01]  /*dfa0*/  FMNMX.FTZ R0, R0, R3, !PT ;  /* 0x0000000300007209 */ /* 0x002fe20007810000 */
[----:B------:R-:W-:Y:S02]  /*dfb0*/  FFMA.FTZ R3, R17, c[0x0][0x2d0], -R164 ;  /* 0x0000b40011037a23 */ /* 0x000fe400000108a4 */
[C---:B------:R-:W-:Y:S02]  /*dfc0*/  FMUL.FTZ R17, R117.reuse, R133 ;  /* 0x0000008575117220 */ /* 0x040fe40000410000 */
[----:B--2---:R-:W-:Y:S02]  /*dfd0*/  FMUL.FTZ R37, R117, R153 ;  /* 0x0000009975257220 */ /* 0x004fe40000410000 */
[--C-:B------:R-:W-:Y:S01]  /*dfe0*/  FFMA.FTZ R38, R38, c[0x0][0x2d0], -R165.reuse ;  /* 0x0000b40026267a23 */ /* 0x100fe200000108a5 */
[----:B------:R1:W-:Y:S01]  /*dff0*/  MUFU.EX2 R245, R3 ;  /* 0x0000000300f57308 */ /* 0x0003e20000000800 */
[--C-:B------:R-:W-:Y:S02]  /*e000*/  FFMA.FTZ R39, R39, c[0x0][0x2d0], -R165.reuse ;  /* 0x0000b40027277a23 */ /* 0x100fe400000108a5 */
[--C-:B------:R-:W-:Y:S02]  /*e010*/  FFMA.FTZ R50, R50, c[0x0][0x2d0], -R165.reuse ;  /* 0x0000b40032327a23 */ /* 0x100fe400000108a5 */
[----:B----4-:R-:W-:Y:S02]  /*e020*/  FADD.FTZ R2, -R112, R116 ;  /* 0x0000007470027221 */ /* 0x010fe40000010100 */
[C---:B-----5:R-:W-:Y:S02]  /*e030*/  FMUL.FTZ R86, R115.reuse, R86 ;  /* 0x0000005673567220 */ /* 0x060fe40000410000 */
[----:B------:R-:W-:Y:S01]  /*e040*/  FMUL.FTZ R2, R2, c[0x0][0x2d0] ;  /* 0x0000b40002027a20 */ /* 0x000fe20000410000 */
[----:B------:R2:W-:Y:S01]  /*e050*/  MUFU.EX2 R215, R36 ;  /* 0x0000002400d77308 */ /* 0x0005e20000000800 */
[C---:B------:R-:W-:Y:S02]  /*e060*/  FMUL.FTZ R98, R115.reuse, R98 ;  /* 0x0000006273627220 */ /* 0x040fe40000410000 */
[C---:B------:R-:W-:Y:S02]  /*e070*/  FMUL.FTZ R99, R115.reuse, R99 ;  /* 0x0000006373637220 */ /* 0x040fe40000410000 */
[----:B------:R-:W-:Y:S02]  /*e080*/  FFMA.FTZ R40, R44, c[0x0][0x2d0], -R166 ;  /* 0x0000b4002c287a23 */ /* 0x000fe400000108a6 */
[C---:B------:R-:W-:Y:S02]  /*e090*/  FMUL.FTZ R102, R115.reuse, R102 ;  /* 0x0000006673667220 */ /* 0x040fe40000410000 */
[C---:B------:R-:W-:Y:S01]  /*e0a0*/  FMUL.FTZ R103, R115.reuse, R103 ;  /* 0x0000006773677220 */ /* 0x040fe20000410000 */
[----:B------:R3:W4:Y:S01]  /*e0b0*/  MUFU.EX2 R116, R2 ;  /* 0x0000000200747308 */ /* 0x0007220000000800 */
[----:B------:R-:W-:Y:S02]  /*e0c0*/  FMUL.FTZ R87, R115, R87 ;  /* 0x0000005773577220 */ /* 0x000fe40000410000 */
[----:B-1----:R-:W-:Y:S07]  /*e0d0*/  FFMA.FTZ R3, R6, c[0x0][0x2d0], -R165 ;  /* 0x0000b40006037a23 */ /* 0x002fee00000108a5 */
[----:B------:R1:W-:Y:S01]  /*e0e0*/  MUFU.EX2 R231, R3 ;  /* 0x0000000300e77308 */ /* 0x0003e20000000800 */
[--C-:B--2---:R-:W-:Y:S09]  /*e0f0*/  FFMA.FTZ R36, R49, c[0x0][0x2d0], -R164.reuse ;  /* 0x0000b40031247a23 */ /* 0x104ff200000108a4 */
[----:B------:R2:W-:Y:S01]  /*e100*/  MUFU.EX2 R191, R40 ;  /* 0x0000002800bf7308 */ /* 0x0005e20000000800 */
[----:B---3--:R-:W-:Y:S01]  /*e110*/  FFMA.FTZ R2, R5, c[0x0][0x2d0], -R164 ;  /* 0x0000b40005027a23 */ /* 0x008fe200000108a4 */
[----:B------:R-:W-:Y:S01]  /*e120*/  @P0 SHF.R.S32.HI R5, RZ, 0x1f, R211 ;  /* 0x0000001fff050819 */ /* 0x000fe200000114d3 */
[C---:B----4-:R-:W-:Y:S02]  /*e130*/  FMUL.FTZ R88, R116.reuse, R88 ;  /* 0x0000005874587220 */ /* 0x050fe40000410000 */
[C---:B------:R-:W-:Y:S05]  /*e140*/  FMUL.FTZ R89, R116.reuse, R89 ;  /* 0x0000005974597220 */ /* 0x040fea0000410000 */
[----:B------:R3:W-:Y:S01]  /*e150*/  MUFU.EX2 R243, R2 ;  /* 0x0000000200f37308 */ /* 0x0007e20000000800 */
[C---:B------:R-:W-:Y:S02]  /*e160*/  FMUL.FTZ R92, R116.reuse, R92 ;  /* 0x0000005c745c7220 */ /* 0x040fe40000410000 */
[C---:B------:R-:W-:Y:S02]  /*e170*/  FMUL.FTZ R93, R116.reuse, R93 ;  /* 0x0000005d745d7220 */ /* 0x040fe40000410000 */
[--C-:B-1----:R-:W-:Y:S02]  /*e180*/  FFMA.FTZ R3, R7, c[0x0][0x2d0], -R165.reuse ;  /* 0x0000b40007037a23 */ /* 0x102fe400000108a5 */
[C---:B------:R-:W-:Y:S02]  /*e190*/  FMUL.FTZ R104, R116.reuse, R104 ;  /* 0x0000006874687220 */ /* 0x040fe40000410000 */
[C---:B------:R-:W-:Y:S01]  /*e1a0*/  FMUL.FTZ R105, R116.reuse, R105 ;  /* 0x0000006974697220 */ /* 0x040fe20000410000 */
[----:B------:R1:W-:Y:S01]  /*e1b0*/  MUFU.EX2 R239, R3 ;  /* 0x0000000300ef7308 */ /* 0x0003e20000000800 */
[----:B------:R-:W-:Y:S04]  /*e1c0*/  @P0 IMAD.WIDE.U32 R6, R211, c[0x0][0x1e0], RZ ;  /* 0x00007800d3060a25 */ /* 0x000fe800078e00ff */
[----:B--2---:R-:W-:Y:S02]  /*e1d0*/  FFMA.FTZ R40, R45, c[0x0][0x2d0], -R166 ;  /* 0x0000b4002d287a23 */ /* 0x004fe400000108a6 */
[C---:B------:R-:W-:Y:S02]  /*e1e0*/  FMUL.FTZ R108, R116.reuse, R108 ;  /* 0x0000006c746c7220 */ /* 0x040fe40000410000 */
[----:B------:R-:W-:Y:S01]  /*e1f0*/  FMUL.FTZ R109, R116, R109 ;  /* 0x0000006d746d7220 */ /* 0x000fe20000410000 */
[----:B------:R-:W-:Y:S01]  /*e200*/  MUFU.EX2 R188, R40 ;  /* 0x0000002800bc7308 */ /* 0x000fe20000000800 */
[----:B---3--:R-:W-:Y:S02]  /*e210*/  FFMA.FTZ R2, R16, c[0x0][0x2d0], -R164 ;  /* 0x0000b40010027a23 */ /* 0x008fe400000108a4 */
[--C-:B------:R-:W-:Y:S02]  /*e220*/  FFMA.FTZ R16, R25, c[0x0][0x2d0], -R166.reuse ;  /* 0x0000b40019107a23 */ /* 0x100fe400000108a6 */
[----:B------:R-:W-:Y:S05]  /*e230*/  FMUL.FTZ R25, R116, R145 ;  /* 0x0000009174197220 */ /* 0x000fea0000410000 */
[----:B------:R2:W-:Y:S01]  /*e240*/  MUFU.EX2 R244, R2 ;  /* 0x0000000200f47308 */ /* 0x0005e20000000800 */
[--C-:B-1----:R-:W-:Y:S02]  /*e250*/  FFMA.FTZ R3, R18, c[0x0][0x2d0], -R165.reuse ;  /* 0x0000b40012037a23 */ /* 0x102fe400000108a5 */
[----:B------:R-:W-:Y:S07]  /*e260*/  FMUL.FTZ R18, R115, R134 ;  /* 0x0000008673127220 */ /* 0x000fee0000410000 */
[----:B------:R1:W-:Y:S10]  /*e270*/  MUFU.EX2 R241, R3 ;  /* 0x0000000300f17308 */ /* 0x0003f40000000800 */
[----:B------:R3:W-:Y:S01]  /*e280*/  MUFU.EX2 R220, R16 ;  /* 0x0000001000dc7308 */ /* 0x0007e20000000800 */
[----:B--2---:R-:W2:Y:S09]  /*e290*/  SHFL.BFLY PT, R2, R0, 0x1, 0x1f ;  /* 0x0c201f0000027f89 */ /* 0x004eb200000e0000 */
[----:B------:R4:W-:Y:S01]  /*e2a0*/  MUFU.EX2 R214, R36 ;  /* 0x0000002400d67308 */ /* 0x0009e20000000800 */
[----:B-1----:R-:W-:Y:S02]  /*e2b0*/  FFMA.FTZ R3, R8, c[0x0][0x2d0], -R166 ;  /* 0x0000b40008037a23 */ /* 0x002fe400000108a6 */
[----:B------:R-:W-:Y:S01]  /*e2c0*/  @P0 IMAD R8, R5, c[0x0][0x1e0], RZ ;  /* 0x0000780005080a24 */ /* 0x000fe200078e02ff */
[----:B------:R-:W-:Y:S06]  /*e2d0*/  @P0 MOV R5, R193 ;  /* 0x000000c100050202 */ /* 0x000fec0000000f00 */
[----:B------:R1:W-:Y:S01]  /*e2e0*/  MUFU.EX2 R230, R3 ;  /* 0x0000000300e67308 */ /* 0x0003e20000000800 */
[----:B------:R-:W-:Y:S02]  /*e2f0*/  @P0 IMAD R8, R211, c[0x0][0x1e4], R8 ;  /* 0x00007900d3080a24 */ /* 0x000fe400078e0208 */
[----:B---3--:R-:W-:Y:S03]  /*e300*/  FMUL.FTZ R16, R117, R132 ;  /* 0x0000008475107220 */ /* 0x008fe60000410000 */
[----:B------:R-:W-:Y:S02]  /*e310*/  @P0 IADD3 R7, R7, R8, RZ ;  /* 0x0000000807070210 */ /* 0x000fe40007ffe0ff */
[----:B--2---:R-:W-:Y:S01]  /*e320*/  FMNMX.FTZ R2, R0, R2, !PT ;  /* 0x0000000200027209 */ /* 0x004fe20007810000 */
[----:B------:R-:W-:Y:S01]  /*e330*/  FFMA.FTZ R0, R19, c[0x0][0x2d0], -R165 ;  /* 0x0000b40013007a23 */ /* 0x000fe200000108a5 */
[----:B------:R2:W-:Y:S01]  /*e340*/  MUFU.EX2 R195, R38 ;  /* 0x0000002600c37308 */ /* 0x0005e20000000800 */
[----:B------:R-:W-:Y:S02]  /*e350*/  @P0 IMAD R7, R7, 0x50, RZ ;  /* 0x0000005007070824 */ /* 0x000fe400078e02ff */
[----:B------:R-:W-:Y:S02]  /*e360*/  FMUL.FTZ R19, R115, R135 ;  /* 0x0000008773137220 */ /* 0x000fe40000410000 */
[----:B----4-:R-:W-:Y:S05]  /*e370*/  FMUL.FTZ R36, R117, R152 ;  /* 0x0000009875247220 */ /* 0x010fea0000410000 */
[----:B------:R3:W-:Y:S01]  /*e380*/  MUFU.EX2 R240, R0 ;  /* 0x0000000000f07308 */ /* 0x0007e20000000800 */
[----:B-1----:R-:W-:Y:S01]  /*e390*/  FFMA.FTZ R3, R9, c[0x0][0x2d0], -R166 ;  /* 0x0000b40009037a23 */ /* 0x002fe200000108a6 */
[----:B------:R-:W-:Y:S08]  /*e3a0*/  @P0 MOV R9, c[0x0][0x1e0] ;  /* 0x0000780000090a02 */ /* 0x000ff00000000f00 */
[----:B------:R1:W-:Y:S01]  /*e3b0*/  MUFU.EX2 R232, R3 ;  /* 0x0000000300e87308 */ /* 0x0003e20000000800 */
[C---:B--2---:R-:W-:Y:S09]  /*e3c0*/  FMUL.FTZ R38, R115.reuse, R154 ;  /* 0x0000009a73267220 */ /* 0x044ff20000410000 */
[----:B------:R2:W-:Y:S01]  /*e3d0*/  MUFU.EX2 R212, R39 ;  /* 0x0000002700d47308 */ /* 0x0005e20000000800 */
[----:B---3--:R-:W-:Y:S04]  /*e3e0*/  FADD.FTZ R0, -R2, R118 ;  /* 0x0000007602007221 */ /* 0x008fe80000010100 */
[----:B------:R-:W-:Y:S05]  /*e3f0*/  FMUL.FTZ R0, R0, c[0x0][0x2d0] ;  /* 0x0000b40000007a20 */ /* 0x000fea0000410000 */
[----:B------:R3:W-:Y:S01]  /*e400*/  MUFU.EX2 R189, R41 ;  /* 0x0000002900bd7308 */ /* 0x0007e20000000800 */
[----:B-1----:R-:W-:Y:S09]  /*e410*/  FFMA.FTZ R3, R12, c[0x0][0x2d0], -R166 ;  /* 0x0000b4000c037a23 */ /* 0x002ff200000108a6 */
[----:B------:R1:W-:Y:S01]  /*e420*/  MUFU.EX2 R233, R3 ;  /* 0x0000000300e97308 */ /* 0x0003e20000000800 */
[----:B--2---:R-:W-:Y:S09]  /*e430*/  FMUL.FTZ R39, R115, R155 ;  /* 0x0000009b73277220 */ /* 0x004ff20000410000 */
[----:B------:R-:W2:Y:S01]  /*e440*/  MUFU.EX2 R0, R0 ;  /* 0x0000000000007308 */ /* 0x000ea20000000800 */
[----:B---3--:R-:W-:Y:S09]  /*e450*/  FFMA.FTZ R41, R53, c[0x0][0x2d0], -R164 ;  /* 0x0000b40035297a23 */ /* 0x008ff200000108a4 */
[----:B------:R3:W-:Y:S01]  /*e460*/  MUFU.EX2 R186, R41 ;  /* 0x0000002900ba7308 */ /* 0x0007e20000000800 */
[----:B-1----:R-:W-:Y:S01]  /*e470*/  FFMA.FTZ R3, R13, c[0x0][0x2d0], -R166 ;  /* 0x0000b4000d037a23 */ /* 0x002fe200000108a6 */
[----:B------:R-:W-:Y:S08]  /*e480*/  @P0 SHF.L.U32 R13, R9, 0x5, RZ ;  /* 0x00000005090d0819 */ /* 0x000ff000000006ff */
[----:B------:R1:W-:Y:S01]  /*e490*/  MUFU.EX2 R238, R3 ;  /* 0x0000000300ee7308 */ /* 0x0003e20000000800 */
[C---:B--2---:R-:W-:Y:S02]  /*e4a0*/  FMUL.FTZ R90, R0.reuse, R90 ;  /* 0x0000005a005a7220 */ /* 0x044fe40000410000 */
[C---:B------:R-:W-:Y:S02]  /*e4b0*/  FMUL.FTZ R91, R0.reuse, R91 ;  /* 0x0000005b005b7220 */ /* 0x040fe40000410000 */
[C---:B------:R-:W-:Y:S02]  /*e4c0*/  FMUL.FTZ R94, R0.reuse, R94 ;  /* 0x0000005e005e7220 */ /* 0x040fe40000410000 */
[C---:B------:R-:W-:Y:S03]  /*e4d0*/  FMUL.FTZ R95, R0.reuse, R95 ;  /* 0x0000005f005f7220 */ /* 0x040fe60000410000 */
[----:B------:R-:W-:Y:S01]  /*e4e0*/  MUFU.EX2 R180, R67 ;  /* 0x0000004300b47308 */ /* 0x000fe20000000800 */
[C---:B------:R-:W-:Y:S02]  /*e4f0*/  FMUL.FTZ R106, R0.reuse, R106 ;  /* 0x0000006a006a7220 */ /* 0x040fe40000410000 */
[----:B------:R-:W-:Y:S01]  /*e500*/  FMUL.FTZ R107, R0, R107 ;  /* 0x0000006b006b7220 */ /* 0x000fe20000410000 */
[----:B---3--:R-:W-:Y:S01]  /*e510*/  F2FP.BF16.PACK_AB R41, R212, R195 ;  /* 0x000000c3d429723e */ /* 0x008fe200000010ff */
[C---:B------:R-:W-:Y:S02]  /*e520*/  FMUL.FTZ R110, R0.reuse, R110 ;  /* 0x0000006e006e7220 */ /* 0x040fe40000410000 */
[----:B------:R-:W-:Y:S02]  /*e530*/  FMUL.FTZ R111, R0, R111 ;  /* 0x0000006f006f7220 */ /* 0x000fe40000410000 */
[----:B-1----:R-:W-:Y:S04]  /*e540*/  FMUL.FTZ R3, R2, c[0x0][0x2d0] ;  /* 0x0000b40002037a20 */ /* 0x002fe80000410000 */
[--C-:B------:R-:W-:Y:S02]  /*e550*/  FFMA.FTZ R4, R10, c[0x0][0x2d0], -R3.reuse ;  /* 0x0000b4000a047a23 */ /* 0x100fe40000010803 */
[--C-:B------:R-:W-:Y:S02]  /*e560*/  FFMA.FTZ R26, R26, c[0x0][0x2d0], -R3.reuse ;  /* 0x0000b4001a1a7a23 */ /* 0x100fe40000010803 */
[----:B------:R1:W-:Y:S01]  /*e570*/  MUFU.EX2 R170, R4 ;  /* 0x0000000400aa7308 */ /* 0x0003e20000000800 */
[--C-:B------:R-:W-:Y:S02]  /*e580*/  FFMA.FTZ R30, R30, c[0x0][0x2d0], -R3.reuse ;  /* 0x0000b4001e1e7a23 */ /* 0x100fe40000010803 */
[--C-:B------:R-:W-:Y:S02]  /*e590*/  FFMA.FTZ R118, R31, c[0x0][0x2d0], -R3.reuse ;  /* 0x0000b4001f767a23 */ /* 0x100fe40000010803 */
[----:B------:R-:W-:Y:S02]  /*e5a0*/  FMUL.FTZ R31, R115, R151 ;  /* 0x00000097731f7220 */ /* 0x000fe40000410000 */
[--C-:B------:R-:W-:Y:S02]  /*e5b0*/  FFMA.FTZ R40, R46, c[0x0][0x2d0], -R3.reuse ;  /* 0x0000b4002e287a23 */ /* 0x100fe40000010803 */
[--C-:B------:R-:W-:Y:S01]  /*e5c0*/  FFMA.FTZ R42, R42, c[0x0][0x2d0], -R3.reuse ;  /* 0x0000b4002a2a7a23 */ /* 0x100fe20000010803 */
[----:B------:R2:W-:Y:S01]  /*e5d0*/  MUFU.EX2 R169, R26 ;  /* 0x0000001a00a97308 */ /* 0x0005e20000000800 */
[--C-:B------:R-:W-:Y:S09]  /*e5e0*/  FFMA.FTZ R43, R43, c[0x0][0x2d0], -R3.reuse ;  /* 0x0000b4002b2b7a23 */ /* 0x100ff20000010803 */
[----:B------:R3:W-:Y:S01]  /*e5f0*/  MUFU.EX2 R167, R30 ;  /* 0x0000001e00a77308 */ /* 0x0007e20000000800 */
[--C-:B-1----:R-:W-:Y:S09]  /*e600*/  FFMA.FTZ R4, R11, c[0x0][0x2d0], -R3.reuse ;  /* 0x0000b4000b047a23 */ /* 0x102ff20000010803 */
[----:B------:R1:W4:Y:S01]  /*e610*/  MUFU.EX2 R172, R4 ;  /* 0x0000000400ac7308 */ /* 0x0003220000000800 */
[----:B--2---:R-:W-:Y:S02]  /*e620*/  FMUL.FTZ R26, R0, R146 ;  /* 0x00000092001a7220 */ /* 0x004fe40000410000 */
[----:B---3--:R-:W-:Y:S02]  /*e630*/  FMUL.FTZ R30, R115, R150 ;  /* 0x00000096731e7220 */ /* 0x008fe40000410000 */
[----:B-1----:R-:W-:Y:S02]  /*e640*/  FFMA.FTZ R4, R14, c[0x0][0x2d0], -R3 ;  /* 0x0000b4000e047a23 */ /* 0x002fe40000010803 */
[----:B------:R-:W-:Y:S03]  /*e650*/  FMUL.FTZ R14, R0, R130 ;  /* 0x00000082000e7220 */ /* 0x000fe60000410000 */
[----:B------:R1:W-:Y:S02]  /*e660*/  MUFU.EX2 R171, R4 ;  /* 0x0000000400ab7308 */ /* 0x0003e40000000800 */
[----:B-1----:R-:W-:Y:S08]  /*e670*/  @P0 MOV R4, R194 ;  /* 0x000000c200040202 */ /* 0x002ff00000000f00 */
[----:B------:R-:W-:Y:S01]  /*e680*/  MUFU.EX2 R194, R50 ;  /* 0x0000003200c27308 */ /* 0x000fe20000000800 */
[----:B------:R-:W-:Y:S04]  /*e690*/  @P0 IMAD.WIDE.U32 R4, R6, 0x50, R4 ;  /* 0x0000005006040825 */ /* 0x000fe800078e0004 */
[----:B------:R-:W-:Y:S01]  /*e6a0*/  FFMA.FTZ R6, R15, c[0x0][0x2d0], -R3 ;  /* 0x0000b4000f067a23 */ /* 0x000fe20000010803 */
[----:B------:R-:W-:Y:S01]  /*e6b0*/  @P0 IADD3 R7, R5, R7, RZ ;  /* 0x0000000705070210 */ /* 0x000fe20007ffe0ff */
[----:B------:R-:W-:Y:S01]  /*e6c0*/  FMUL.FTZ R15, R0, R131 ;  /* 0x00000083000f7220 */ /* 0x000fe20000410000 */
[----:B------:R-:W-:Y:S02]  /*e6d0*/  @P0 MOV R5, 0x5 ;  /* 0x0000000500050802 */ /* 0x000fe40000000f00 */
[----:B------:R1:W-:Y:S01]  /*e6e0*/  MUFU.EX2 R173, R6 ;  /* 0x0000000600ad7308 */ /* 0x0003e20000000800 */
[C---:B------:R-:W-:Y:S02]  /*e6f0*/  @P0 LEA R10, P1, R4.reuse, c[0x0][0x1c8], 0x1 ;  /* 0x00007200040a0a11 */ /* 0x040fe400078208ff */
[----:B------:R-:W-:Y:S01]  /*e700*/  @P0 SHF.L.U64.HI R12, R9, R5, c[0x0][0x1e4] ;  /* 0x00007900090c0619 */ /* 0x000fe20000010205 */
[--C-:B------:R-:W-:Y:S01]  /*e710*/  FFMA.FTZ R5, R21, c[0x0][0x2d0], -R164.reuse ;  /* 0x0000b40015057a23 */ /* 0x100fe200000108a4 */
[----:B------:R-:W-:Y:S01]  /*e720*/  @P0 LEA.HI.X R11, R4, c[0x0][0x1cc], R7, 0x1, P1 ;  /* 0x00007300040b0a11 */ /* 0x000fe200008f0c07 */
[----:B------:R-:W-:Y:S01]  /*e730*/  FMUL.FTZ R21, R117, R137 ;  /* 0x0000008975157220 */ /* 0x000fe20000410000 */
[----:B------:R-:W-:Y:S03]  /*e740*/  @P0 IADD3 R8, P3, R10, R13, RZ ;  /* 0x0000000d0a080210 */ /* 0x000fe60007f7e0ff */
[----:B------:R-:W-:Y:S01]  /*e750*/  MUFU.EX2 R228, R5 ;  /* 0x0000000500e47308 */ /* 0x000fe20000000800 */
[----:B------:R2:W-:Y:S01]  /*e760*/  @P0 LDGSTS.E.BYPASS.LTC128B.128 [R213+0x2900], [R10.64], !P4 ;  /* 0x029000000ad50fae */ /* 0x0005e2000e101d48 */
[----:B------:R-:W-:Y:S07]  /*e770*/  @P0 IADD3.X R9, R11, R12, RZ, P3, !PT ;  /* 0x0000000c0b090210 */ /* 0x000fee0001ffe4ff */
[----:B------:R3:W-:Y:S01]  /*e780*/  @P0 LDGSTS.E.BYPASS.LTC128B.128 [R213+0x3100], [R8.64], !P4 ;  /* 0x0310000008d50fae */ /* 0x0007e2000e101d48 */
[----:B-1----:R-:W-:Y:S02]  /*e790*/  FFMA.FTZ R6, R20, c[0x0][0x2d0], -R164 ;  /* 0x0000b40014067a23 */ /* 0x002fe400000108a4 */
[----:B------:R-:W-:Y:S02]  /*e7a0*/  FFMA.FTZ R20, R28, c[0x0][0x2d0], -R166 ;  /* 0x0000b4001c147a23 */ /* 0x000fe400000108a6 */
[----:B------:R1:W5:Y:S01]  /*e7b0*/  MUFU.EX2 R229, R6 ;  /* 0x0000000600e57308 */ /* 0x0003620000000800 */
[----:B------:R-:W-:Y:S02]  /*e7c0*/  FFMA.FTZ R28, R27, c[0x0][0x2d0], -R3 ;  /* 0x0000b4001b1c7a23 */ /* 0x000fe40000010803 */
[----:B------:R-:W-:Y:S02]  /*e7d0*/  FMUL.FTZ R27, R0, R147 ;  /* 0x00000093001b7220 */ /* 0x000fe40000410000 */
[----:B--2---:R-:W-:Y:S05]  /*e7e0*/  FFMA.FTZ R11, R32, c[0x0][0x2d0], -R164 ;  /* 0x0000b400200b7a23 */ /* 0x004fea00000108a4 */
[----:B------:R2:W-:Y:S01]  /*e7f0*/  MUFU.EX2 R219, R20 ;  /* 0x0000001400db7308 */ /* 0x0005e20000000800 */
[----:B------:R-:W-:Y:S09]  /*e800*/  FMUL.FTZ R32, R116, R140 ;  /* 0x0000008c74207220 */ /* 0x000ff20000410000 */
[----:B------:R5:W-:Y:S01]  /*e810*/  MUFU.EX2 R227, R11 ;  /* 0x0000000b00e37308 */ /* 0x000be20000000800 */
[----:B-1----:R-:W-:Y:S01]  /*e820*/  @P0 IADD3 R6, P1, R8, R13, RZ ;  /* 0x0000000d08060210 */ /* 0x002fe20007f3e0ff */
[----:B---3--:R-:W-:Y:S01]  /*e830*/  FMUL.FTZ R8, R116, R124 ;  /* 0x0000007c74087220 */ /* 0x008fe20000410000 */
[----:B------:R-:W-:Y:S02]  /*e840*/  F2FP.BF16.PACK_AB R124, R232, R230 ;  /* 0x000000e6e87c723e */ /* 0x000fe400000010ff */
[----:B------:R-:W-:Y:S01]  /*e850*/  @P0 IADD3.X R7, R9, R12, RZ, P1, !PT ;  /* 0x0000000c09070210 */ /* 0x000fe20000ffe4ff */
[----:B------:R-:W-:Y:S01]  /*e860*/  FMUL.FTZ R9, R116, R125 ;  /* 0x0000007d74097220 */ /* 0x000fe20000410000 */
[-C--:B------:R-:W-:Y:S03]  /*e870*/  @P0 IADD3 R4, P2, R6, R13.reuse, RZ ;  /* 0x0000000d06040210 */ /* 0x080fe60007f5e0ff */
[----:B------:R1:W-:Y:S01]  /*e880*/  MUFU.EX2 R168, R28 ;  /* 0x0000001c00a87308 */ /* 0x0003e20000000800 */
[----:B----4-:R-:W-:Y:S01]  /*e890*/  F2FP.BF16.PACK_AB R125, R172, R170 ;  /* 0x000000aaac7d723e */ /* 0x010fe200000010ff */
[----:B------:R3:W-:Y:S01]  /*e8a0*/  @P0 LDGSTS.E.BYPASS.LTC128B.128 [R213+0x3900], [R6.64], !P4 ;  /* 0x0390000006d50fae */ /* 0x0007e2000e101d48 */
[----:B------:R-:W-:Y:S01]  /*e8b0*/  @P0 IADD3.X R5, R7, R12, RZ, P2, !PT ;  /* 0x0000000c07050210 */ /* 0x000fe200017fe4ff */
[----:B--2---:R-:W-:Y:S01]  /*e8c0*/  FMUL.FTZ R20, R117, R136 ;  /* 0x0000008875147220 */ /* 0x004fe20000410000 */
[----:B------:R-:W-:Y:S01]  /*e8d0*/  @P0 IADD3 R10, P1, R4, R13, RZ ;  /* 0x0000000d040a0210 */ /* 0x000fe20007f3e0ff */
[----:B------:R-:W-:Y:S01]  /*e8e0*/  FMUL.FTZ R13, R116, R129 ;  /* 0x00000081740d7220 */ /* 0x000fe20000410000 */
[----:B-----5:R-:W-:Y:S03]  /*e8f0*/  F2FP.BF16.PACK_AB R48, R228, R229 ;  /* 0x000000e5e430723e */ /* 0x020fe600000010ff */
[----:B------:R2:W-:Y:S01]  /*e900*/  @P0 LDGSTS.E.BYPASS.LTC128B.128 [R213+0x4100], [R4.64], !P4 ;  /* 0x0410000004d50fae */ /* 0x0005e2000e101d48 */
[----:B------:R-:W-:Y:S01]  /*e910*/  @P0 IADD3.X R11, R5, R12, RZ, P1, !PT ;  /* 0x0000000c050b0210 */ /* 0x000fe20000ffe4ff */
[--C-:B------:R-:W-:Y:S02]  /*e920*/  FFMA.FTZ R12, R24, c[0x0][0x2d0], -R166.reuse ;  /* 0x0000b400180c7a23 */ /* 0x100fe400000108a6 */
[----:B------:R-:W-:Y:S04]  /*e930*/  FFMA.FTZ R24, R29, c[0x0][0x2d0], -R166 ;  /* 0x0000b4001d187a23 */ /* 0x000fe800000108a6 */
[----:B------:R4:W-:Y:S01]  /*e940*/  @P0 LDGSTS.E.BYPASS.LTC128B.128 [R213+0x4900], [R10.64], !P4 ;  /* 0x049000000ad50fae */ /* 0x0009e2000e101d48 */
[----:B------:R5:W-:Y:S01]  /*e950*/  MUFU.EX2 R221, R12 ;  /* 0x0000000c00dd7308 */ /* 0x000be20000000800 */
[C---:B------:R-:W-:Y:S01]  /*e960*/  FMUL.FTZ R29, R117.reuse, R149 ;  /* 0x00000095751d7220 */ /* 0x040fe20000410000 */
[----:B------:R-:W-:Y:S01]  /*e970*/  ISETP.GT.AND P0, PT, R192, R246, PT ;  /* 0x000000f6c000720c */ /* 0x000fe20003f04270 */
[----:B-1----:R-:W-:Y:S01]  /*e980*/  FMUL.FTZ R28, R117, R148 ;  /* 0x00000094751c7220 */ /* 0x002fe20000410000 */
[----:B------:R-:W-:Y:S03]  /*e990*/  MOV R192, R211 ;  /* 0x000000d300c07202 */ /* 0x000fe60000000f00 */
[----:B------:R-:W1:Y:S01]  /*e9a0*/  LDSM.16.MT88.4 R156, [R196] ;  /* 0x00000000c49c783b */ /* 0x000e620000004200 */
[--C-:B---3--:R-:W-:Y:S02]  /*e9b0*/  FFMA.FTZ R6, R33, c[0x0][0x2d0], -R164.reuse ;  /* 0x0000b40021067a23 */ /* 0x108fe400000108a4 */
[----:B------:R3:W-:Y:S01]  /*e9c0*/  MUFU.EX2 R218, R24 ;  /* 0x0000001800da7308 */ /* 0x0007e20000000800 */
[----:B------:R-:W-:Y:S01]  /*e9d0*/  FMUL.FTZ R7, R115, R123 ;  /* 0x0000007b73077220 */ /* 0x000fe20000410000 */
[----:B------:R-:W-:Y:S01]  /*e9e0*/  F2FP.BF16.PACK_AB R123, R240, R241 ;  /* 0x000000f1f07b723e */ /* 0x000fe200000010ff */
[----:B------:R-:W-:Y:S02]  /*e9f0*/  FMUL.FTZ R33, R116, R141 ;  /* 0x0000008d74217220 */ /* 0x000fe40000410000 */
[----:B------:R-:W1:Y:S01]  /*ea00*/  LDSM.16.MT88.4 R160, [R200] ;  /* 0x00000000c8a0783b */ /* 0x000e620000004200 */
[--C-:B--2---:R-:W-:Y:S02]  /*ea10*/  FFMA.FTZ R4, R22, c[0x0][0x2d0], -R165.reuse ;  /* 0x0000b40016047a23 */ /* 0x104fe400000108a5 */
[----:B------:R-:W-:Y:S02]  /*ea20*/  FMUL.FTZ R5, R117, R121 ;  /* 0x0000007975057220 */ /* 0x000fe40000410000 */
[----:B------:R2:W2:Y:S01]  /*ea30*/  MUFU.EX2 R226, R6 ;  /* 0x0000000600e27308 */ /* 0x0004a20000000800 */
[----:B------:R-:W-:Y:S01]  /*ea40*/  F2FP.BF16.PACK_AB R121, R239, R231 ;  /* 0x000000e7ef79723e */ /* 0x000fe200000010ff */
[----:B------:R-:W-:Y:S01]  /*ea50*/  FMUL.FTZ R22, R115, R138 ;  /* 0x0000008a73167220 */ /* 0x000fe20000410000 */
[----:B------:R-:W-:Y:S01]  /*ea60*/  LDSM.16.MT88.4 R132, [R199] ;  /* 0x00000000c784783b */ /* 0x000fe20000004200 */
[----:B-----5:R-:W-:Y:S02]  /*ea70*/  FMUL.FTZ R12, R116, R128 ;  /* 0x00000080740c7220 */ /* 0x020fe40000410000 */
[----:B----4-:R-:W-:Y:S01]  /*ea80*/  FMUL.FTZ R10, R0, R126 ;  /* 0x0000007e000a7220 */ /* 0x010fe20000410000 */
[----:B------:R-:W-:Y:S01]  /*ea90*/  F2FP.BF16.PACK_AB R126, R238, R233 ;  /* 0x000000e9ee7e723e */ /* 0x000fe200000010ff */
[----:B------:R-:W-:Y:S01]  /*eaa0*/  FMUL.FTZ R11, R0, R127 ;  /* 0x0000007f000b7220 */ /* 0x000fe20000410000 */
[----:B------:R-:W-:Y:S01]  /*eab0*/  F2FP.BF16.PACK_AB R127, R173, R171 ;  /* 0x000000abad7f723e */ /* 0x000fe200000010ff */
[----:B------:R4:W-:Y:S01]  /*eac0*/  MUFU.EX2 R222, R4 ;  /* 0x0000000400de7308 */ /* 0x0009e20000000800 */
[----:B------:R-:W5:Y:S01]  /*ead0*/  LDSM.16.MT88.4 R128, [R197] ;  /* 0x00000000c580783b */ /* 0x000f620000004200 */
[----:B---3--:R-:W-:Y:S07]  /*eae0*/  FMUL.FTZ R24, R116, R144 ;  /* 0x0000009074187220 */ /* 0x008fee0000410000 */
[----:B------:R-:W0:Y:S01]  /*eaf0*/  LDGDEPBAR ;  /* 0x00000000000079af */ /* 0x000e220000000000 */
[----:B--2---:R-:W-:Y:S01]  /*eb00*/  FMUL.FTZ R6, R115, R122 ;  /* 0x0000007a73067220 */ /* 0x004fe20000410000 */
[----:B------:R-:W-:Y:S02]  /*eb10*/  F2FP.BF16.PACK_AB R122, R245, R244 ;  /* 0x000000f4f57a723e */ /* 0x000fe400000010ff */
[----:B------:R-:W-:Y:S01]  /*eb20*/  F2FP.BF16.PACK_AB R50, R226, R227 ;  /* 0x000000e3e232723e */ /* 0x000fe200000010ff */
[--C-:B----4-:R-:W-:Y:S02]  /*eb30*/  FFMA.FTZ R4, R23, c[0x0][0x2d0], -R165.reuse ;  /* 0x0000b40017047a23 */ /* 0x110fe400000108a5 */
[----:B------:R-:W-:Y:S02]  /*eb40*/  FMUL.FTZ R23, R115, R139 ;  /* 0x0000008b73177220 */ /* 0x000fe40000410000 */
[----:B------:R2:W3:Y:S02]  /*eb50*/  MUFU.EX2 R223, R4 ;  /* 0x0000000400df7308 */ /* 0x0004e40000000800 */
[--C-:B--2---:R-:W-:Y:S01]  /*eb60*/  FFMA.FTZ R4, R34, c[0x0][0x2d0], -R165.reuse ;  /* 0x0000b40022047a23 */ /* 0x104fe200000108a5 */
[----:B---3--:R-:W-:Y:S01]  /*eb70*/  F2FP.BF16.PACK_AB R49, R223, R222 ;  /* 0x000000dedf31723e */ /* 0x008fe200000010ff */
[C---:B------:R-:W-:Y:S06]  /*eb80*/  FMUL.FTZ R34, R0.reuse, R142 ;  /* 0x0000008e00227220 */ /* 0x040fec0000410000 */
[----:B------:R2:W-:Y:S02]  /*eb90*/  MUFU.EX2 R224, R4 ;  /* 0x0000000400e07308 */ /* 0x0005e40000000800 */
[----:B--2---:R-:W-:Y:S02]  /*eba0*/  FFMA.FTZ R4, R35, c[0x0][0x2d0], -R165 ;  /* 0x0000b40023047a23 */ /* 0x004fe400000108a5 */
[----:B------:R-:W-:Y:S06]  /*ebb0*/  FMUL.FTZ R35, R0, R143 ;  /* 0x0000008f00237220 */ /* 0x000fec0000410000 */
[----:B------:R2:W3:Y:S02]  /*ebc0*/  MUFU.EX2 R225, R4 ;  /* 0x0000000400e17308 */ /* 0x0004e40000000800 */
[----:B--2---:R-:W-:Y:S01]  /*ebd0*/  FMUL.FTZ R4, R117, R120 ;  /* 0x0000007875047220 */ /* 0x004fe20000410000 */
[----:B------:R-:W-:Y:S07]  /*ebe0*/  F2FP.BF16.PACK_AB R120, R243, R237 ;  /* 0x000000edf378723e */ /* 0x000fee00000010ff */
[-C--:B-1----:R-:W-:Y:S08]  /*ebf0*/  HMMA.16816.F32.BF16 R4, R120, R156.reuse, R4 ;  /* 0x0000009c7804723c */ /* 0x082ff00000041804 */
[C---:B------:R-:W-:Y:S08]  /*ec00*/  HMMA.16816.F32.BF16 R8, R124.reuse, R156, R8 ;  /* 0x0000009c7c08723c */ /* 0x040ff00000041808 */
[-C--:B------:R-:W-:Y:S08]  /*ec10*/  HMMA.16816.F32.BF16 R12, R124, R158.reuse, R12 ;  /* 0x0000009e7c0c723c */ /* 0x080ff0000004180c */
[C---:B------:R-:W-:Y:S01]  /*ec20*/  HMMA.16816.F32.BF16 R16, R120.reuse, R158, R16 ;  /* 0x0000009e7810723c */ /* 0x040fe20000041810 */
[----:B------:R-:W-:Y:S07]  /*ec30*/  MUFU.EX2 R159, R43 ;  /* 0x0000002b009f7308 */ /* 0x000fee0000000800 */
[-C--:B------:R-:W-:Y:S08]  /*ec40*/  HMMA.16816.F32.BF16 R20, R120, R160.reuse, R20 ;  /* 0x000000a07814723c */ /* 0x080ff00000041814 */
[C---:B------:R-:W-:Y:S01]  /*ec50*/  HMMA.16816.F32.BF16 R32, R124.reuse, R160, R32 ;  /* 0x000000a07c20723c */ /* 0x040fe20000041820 */
[----:B------:R1:W-:Y:S07]  /*ec60*/  MUFU.EX2 R160, R40 ;  /* 0x0000002800a07308 */ /* 0x0003ee0000000800 */
[-C--:B------:R-:W-:Y:S03]  /*ec70*/  HMMA.16816.F32.BF16 R24, R124, R162.reuse, R24 ;  /* 0x000000a27c18723c */ /* 0x080fe60000041818 */
[----:B------:R2:W-:Y:S05]  /*ec80*/  MUFU.EX2 R161, R42 ;  /* 0x0000002a00a17308 */ /* 0x0005ea0000000800 */
[C---:B------:R-:W-:Y:S05]  /*ec90*/  HMMA.16816.F32.BF16 R84, R120.reuse, R162, R84 ;  /* 0x000000a27854723c */ /* 0x040fea0000041854 */
[----:B------:R4:W-:Y:S03]  /*eca0*/  MUFU.EX2 R162, R118 ;  /* 0x0000007600a27308 */ /* 0x0009e60000000800 */
[-C--:B-----5:R-:W-:Y:S04]  /*ecb0*/  HMMA.16816.F32.BF16 R28, R120, R128.reuse, R28 ;  /* 0x00000080781c723c */ /* 0x0a0fe8000004181c */
[----:B-1----:R-:W-:Y:S02]  /*ecc0*/  FFMA.FTZ R40, R47, c[0x0][0x2d0], -R3 ;  /* 0x0000b4002f287a23 */ /* 0x002fe40000010803 */
[----:B------:R-:W-:Y:S02]  /*ecd0*/  LDSM.16.MT88.4 R44, [R196+0x1000] ;  /* 0x00100000c42c783b */ /* 0x000fe40000004200 */
[C---:B------:R-:W-:Y:S01]  /*ece0*/  HMMA.16816.F32.BF16 R88, R124.reuse, R128, R88 ;  /* 0x000000807c58723c */ /* 0x040fe20000041858 */
[----:B------:R1:W-:Y:S03]  /*ecf0*/  MUFU.EX2 R158, R40 ;  /* 0x00000028009e7308 */ /* 0x0003e60000000800 */
[----:B--2---:R-:W-:Y:S04]  /*ed00*/  F2FP.BF16.PACK_AB R42, R214, R215 ;  /* 0x000000d7d62a723e */ /* 0x004fe800000010ff */
[-C--:B------:R-:W-:Y:S04]  /*ed10*/  HMMA.16816.F32.BF16 R92, R124, R130.reuse, R92 ;  /* 0x000000827c5c723c */ /* 0x080fe8000004185c */
[--C-:B----4-:R-:W-:Y:S01]  /*ed20*/  FFMA.FTZ R118, R51, c[0x0][0x2d0], -R165.reuse ;  /* 0x0000b40033767a23 */ /* 0x110fe200000108a5 */
[----:B---3--:R-:W-:Y:S03]  /*ed30*/  F2FP.BF16.PACK_AB R51, R225, R224 ;  /* 0x000000e0e133723e */ /* 0x008fe600000010ff */
[C---:B------:R-:W-:Y:S01]  /*ed40*/  HMMA.16816.F32.BF16 R96, R120.reuse, R130, R96 ;  /* 0x000000827860723c */ /* 0x040fe20000041860 */
[----:B------:R-:W2:Y:S01]  /*ed50*/  LDSM.16.MT88.4 R128, [R196+0x800] ;  /* 0x00080000c480783b */ /* 0x000ea20000004200 */
[----:B------:R-:W3:Y:S06]  /*ed60*/  MUFU.EX2 R193, R118 ;  /* 0x0000007600c17308 */ /* 0x000eec0000000800 */
[-C--:B------:R-:W-:Y:S04]  /*ed70*/  HMMA.16816.F32.BF16 R100, R120, R132.reuse, R100 ;  /* 0x000000847864723c */ /* 0x080fe80000041864 */
[--C-:B-1----:R-:W-:Y:S04]  /*ed80*/  FFMA.FTZ R40, R52, c[0x0][0x2d0], -R164.reuse ;  /* 0x0000b40034287a23 */ /* 0x102fe800000108a4 */
[C---:B------:R-:W-:Y:S01]  /*ed90*/  HMMA.16816.F32.BF16 R104, R124.reuse, R132, R104 ;  /* 0x000000847c68723c */ /* 0x040fe20000041868 */
[----:B------:R1:W-:Y:S07]  /*eda0*/  MUFU.EX2 R187, R40 ;  /* 0x0000002800bb7308 */ /* 0x0003ee0000000800 */
[-C--:B------:R-:W-:Y:S01]  /*edb0*/  HMMA.16816.F32.BF16 R108, R124, R134.reuse, R108 ;  /* 0x000000867c6c723c */ /* 0x080fe2000004186c */
[----:B------:R-:W4:Y:S03]  /*edc0*/  LDSM.16.MT88.4 R124, [R200+0x800] ;  /* 0x00080000c87c783b */ /* 0x000f260000004200 */
[----:B---3--:R-:W-:Y:S04]  /*edd0*/  F2FP.BF16.PACK_AB R43, R193, R194 ;  /* 0x000000c2c12b723e */ /* 0x008fe800000010ff */
[----:B------:R-:W-:Y:S01]  /*ede0*/  HMMA.16816.F32.BF16 R36, R120, R134, R36 ;  /* 0x000000867824723c */ /* 0x000fe20000041824 */
[----:B------:R-:W3:Y:S06]  /*edf0*/  LDSM.16.MT88.4 R132, [R197+0x800] ;  /* 0x00080000c584783b */ /* 0x000eec0000004200 */
[----:B------:R-:W-:Y:S01]  /*ee00*/  F2FP.BF16.PACK_AB R120, R220, R221 ;  /* 0x000000dddc78723e */ /* 0x000fe200000010ff */
[-C--:B--2---:R-:W-:Y:S05]  /*ee10*/  HMMA.16816.F32.BF16 R4, R48, R128.reuse, R4 ;  /* 0x000000803004723c */ /* 0x084fea0000041804 */
[----:B------:R-:W-:Y:S01]  /*ee20*/  F2FP.BF16.PACK_AB R122, R218, R219 ;  /* 0x000000dbda7a723e */ /* 0x000fe200000010ff */
[--C-:B-1----:R-:W-:Y:S01]  /*ee30*/  FFMA.FTZ R40, R64, c[0x0][0x2d0], -R164.reuse ;  /* 0x0000b40040287a23 */ /* 0x102fe200000108a4 */
[----:B------:R-:W-:Y:S02]  /*ee40*/  F2FP.BF16.PACK_AB R121, R168, R169 ;  /* 0x000000a9a879723e */ /* 0x000fe400000010ff */
[----:B------:R-:W-:Y:S01]  /*ee50*/  F2FP.BF16.PACK_AB R123, R162, R167 ;  /* 0x000000a7a27b723e */ /* 0x000fe200000010ff */
[----:B------:R1:W-:Y:S06]  /*ee60*/  MUFU.EX2 R185, R40 ;  /* 0x0000002800b97308 */ /* 0x0003ec0000000800 */
[C---:B------:R-:W-:Y:S08]  /*ee70*/  HMMA.16816.F32.BF16 R8, R120.reuse, R128, R8 ;  /* 0x000000807808723c */ /* 0x040ff00000041808 */
[-C--:B------:R-:W-:Y:S08]  /*ee80*/  HMMA.16816.F32.BF16 R12, R120, R130.reuse, R12 ;  /* 0x00000082780c723c */ /* 0x080ff0000004180c */
[C---:B------:R-:W-:Y:S01]  /*ee90*/  HMMA.16816.F32.BF16 R16, R48.reuse, R130, R16 ;  /* 0x000000823010723c */ /* 0x040fe20000041810 */
[----:B------:R-:W2:Y:S03]  /*eea0*/  LDSM.16.MT88.4 R128, [R199+0x800] ;  /* 0x00080000c780783b */ /* 0x000ea60000004200 */
[----:B-1----:R-:W-:Y:S04]  /*eeb0*/  FFMA.FTZ R40, R65, c[0x0][0x2d0], -R164 ;  /* 0x0000b40041287a23 */ /* 0x002fe800000108a4 */
[-C--:B----4-:R-:W-:Y:S01]  /*eec0*/  HMMA.16816.F32.BF16 R20, R48, R124.reuse, R20 ;  /* 0x0000007c3014723c */ /* 0x090fe20000041814 */
[----:B------:R1:W-:Y:S07]  /*eed0*/  MUFU.EX2 R184, R40 ;  /* 0x0000002800b87308 */ /* 0x0003ee0000000800 */
[C---:B------:R-:W-:Y:S08]  /*eee0*/  HMMA.16816.F32.BF16 R32, R120.reuse, R124, R32 ;  /* 0x0000007c7820723c */ /* 0x040ff00000041820 */
[-C--:B------:R-:W-:Y:S08]  /*eef0*/  HMMA.16816.F32.BF16 R24, R120, R126.reuse, R24 ;  /* 0x0000007e7818723c */ /* 0x080ff00000041818 */
[C---:B------:R-:W-:Y:S04]  /*ef00*/  HMMA.16816.F32.BF16 R84, R48.reuse, R126, R84 ;  /* 0x0000007e3054723c */ /* 0x040fe80000041854 */
[--C-:B-1----:R-:W-:Y:S04]  /*ef10*/  FFMA.FTZ R40, R54, c[0x0][0x2d0], -R165.reuse ;  /* 0x0000b40036287a23 */ /* 0x102fe800000108a5 */
[-C--:B---3--:R-:W-:Y:S01]  /*ef20*/  HMMA.16816.F32.BF16 R28, R48, R132.reuse, R28 ;  /* 0x00000084301c723c */ /* 0x088fe2000004181c */
[----:B------:R1:W-:Y:S07]  /*ef30*/  MUFU.EX2 R183, R40 ;  /* 0x0000002800b77308 */ /* 0x0003ee0000000800 */
[C---:B------:R-:W-:Y:S08]  /*ef40*/  HMMA.16816.F32.BF16 R88, R120.reuse, R132, R88 ;  /* 0x000000847858723c */ /* 0x040ff00000041858 */
[-C--:B------:R-:W-:Y:S08]  /*ef50*/  HMMA.16816.F32.BF16 R92, R120, R134.reuse, R92 ;  /* 0x00000086785c723c */ /* 0x080ff0000004185c */
[C---:B------:R-:W-:Y:S01]  /*ef60*/  HMMA.16816.F32.BF16 R96, R48.reuse, R134, R96 ;  /* 0x000000863060723c */ /* 0x040fe20000041860 */
[----:B------:R-:W-:Y:S03]  /*ef70*/  LDSM.16.MT88.4 R132, [R196+0x2000] ;  /* 0x00200000c484783b */ /* 0x000fe60000004200 */
[--C-:B-1----:R-:W-:Y:S04]  /*ef80*/  FFMA.FTZ R40, R55, c[0x0][0x2d0], -R165.reuse ;  /* 0x0000b40037287a23 */ /* 0x102fe800000108a5 */
[-C--:B--2---:R-:W-:Y:S01]  /*ef90*/  HMMA.16816.F32.BF16 R100, R48, R128.reuse, R100 ;  /* 0x000000803064723c */ /* 0x084fe20000041864 */
[----:B------:R-:W1:Y:S01]  /*efa0*/  LDSM.16.MT88.4 R52, [R200+0x1000] ;  /* 0x00100000c834783b */ /* 0x000e620000004200 */
[----:B------:R2:W-:Y:S06]  /*efb0*/  MUFU.EX2 R182, R40 ;  /* 0x0000002800b67308 */ /* 0x0005ec0000000800 */
[C---:B------:R-:W-:Y:S08]  /*efc0*/  HMMA.16816.F32.BF16 R104, R120.reuse, R128, R104 ;  /* 0x000000807868723c */ /* 0x040ff00000041868 */
[-C--:B------:R-:W-:Y:S08]  /*efd0*/  HMMA.16816.F32.BF16 R108, R120, R130.reuse, R108 ;  /* 0x00000082786c723c */ /* 0x080ff0000004186c */
[----:B------:R-:W-:Y:S04]  /*efe0*/  HMMA.16816.F32.BF16 R36, R48, R130, R36 ;  /* 0x000000823024723c */ /* 0x000fe80000041824 */
[----:B--2---:R-:W-:Y:S03]  /*eff0*/  F2FP.BF16.PACK_AB R40, R216, R217 ;  /* 0x000000d9d828723e */ /* 0x004fe600000010ff */
[----:B------:R-:W-:Y:S01]  /*f000*/  FFMA.FTZ R48, R66, c[0x0][0x2d0], -R165 ;  /* 0x0000b40042307a23 */ /* 0x000fe200000108a5 */
[----:B------:R-:W-:Y:S01]  /*f010*/  F2FP.BF16.PACK_AB R50, R188, R191 ;  /* 0x000000bfbc32723e */ /* 0x000fe200000010ff */
[----:B------:R-:W2:Y:S02]  /*f020*/  LDSM.16.MT88.4 R64, [R197+0x1000] ;  /* 0x00100000c540783b */ /* 0x000ea40000004200 */
[-C--:B------:R-:W-:Y:S01]  /*f030*/  HMMA.16816.F32.BF16 R4, R40, R44.reuse, R4 ;  /* 0x0000002c2804723c */ /* 0x080fe20000041804 */
[----:B------:R3:W-:Y:S04]  /*f040*/  MUFU.EX2 R181, R48 ;  /* 0x0000003000b57308 */ /* 0x0007e80000000800 */
[----:B------:R-:W-:Y:S02]  /*f050*/  F2FP.BF16.PACK_AB R49, R159, R161 ;  /* 0x000000a19f31723e */ /* 0x000fe400000010ff */
[----:B------:R-:W-:Y:S02]  /*f060*/  F2FP.BF16.PACK_AB R51, R158, R160 ;  /* 0x000000a09e33723e */ /* 0x000fe400000010ff */
[----:B---3--:R-:W-:Y:S07]  /*f070*/  F2FP.BF16.PACK_AB R48, R189, R190 ;  /* 0x000000bebd30723e */ /* 0x008fee00000010ff */
[C---:B------:R-:W-:Y:S07]  /*f080*/  HMMA.16816.F32.BF16 R8, R48.reuse, R44, R8 ;  /* 0x0000002c3008723c */ /* 0x040fee0000041808 */
[----:B------:R-:W-:Y:S01]  /*f090*/  FFMA.FTZ R44, R56, c[0x0][0x2d0], -R166 ;  /* 0x0000b400382c7a23 */ /* 0x000fe200000108a6 */
[-C--:B------:R-:W-:Y:S03]  /*f0a0*/  HMMA.16816.F32.BF16 R12, R48, R46.reuse, R12 ;  /* 0x0000002e300c723c */ /* 0x080fe6000004180c */
[----:B------:R3:W-:Y:S01]  /*f0b0*/  MUFU.EX2 R179, R44 ;  /* 0x0000002c00b37308 */ /* 0x0007e20000000800 */
[----:B------:R-:W-:Y:S04]  /*f0c0*/  FFMA.FTZ R56, R68, c[0x0][0x2d0], -R164 ;  /* 0x0000b40044387a23 */ /* 0x000fe800000108a4 */
[C---:B------:R-:W-:Y:S05]  /*f0d0*/  HMMA.16816.F32.BF16 R16, R40.reuse, R46, R16 ;  /* 0x0000002e2810723c */ /* 0x040fea0000041810 */
[----:B------:R4:W-:Y:S03]  /*f0e0*/  MUFU.EX2 R175, R56 ;  /* 0x0000003800af7308 */ /* 0x0009e60000000800 */
[-C--:B-1----:R-:W-:Y:S08]  /*f0f0*/  HMMA.16816.F32.BF16 R20, R40, R52.reuse, R20 ;  /* 0x000000342814723c */ /* 0x082ff00000041814 */
[C---:B------:R-:W-:Y:S04]  /*f100*/  HMMA.16816.F32.BF16 R32, R48.reuse, R52, R32 ;  /* 0x000000343020723c */ /* 0x040fe80000041820 */
[--C-:B---3--:R-:W-:Y:S03]  /*f110*/  FFMA.FTZ R44, R57, c[0x0][0x2d0], -R166.reuse ;  /* 0x0000b400392c7a23 */ /* 0x108fe600000108a6 */
[----:B------:R-:W-:Y:S01]  /*f120*/  FFMA.FTZ R52, R61, c[0x0][0x2d0], -R166 ;  /* 0x0000b4003d347a23 */ /* 0x000fe200000108a6 */
[-C--:B------:R-:W-:Y:S01]  /*f130*/  HMMA.16816.F32.BF16 R24, R48, R54.reuse, R24 ;  /* 0x000000363018723c */ /* 0x080fe20000041818 */
[----:B------:R1:W-:Y:S03]  /*f140*/  MUFU.EX2 R177, R44 ;  /* 0x0000002c00b17308 */ /* 0x0003e60000000800 */
[----:B----4-:R-:W-:Y:S04]  /*f150*/  FFMA.FTZ R56, R69, c[0x0][0x2d0], -R164 ;  /* 0x0000b40045387a23 */ /* 0x010fe800000108a4 */
[C---:B------:R-:W-:Y:S03]  /*f160*/  HMMA.16816.F32.BF16 R84, R40.reuse, R54, R84 ;  /* 0x000000362854723c */ /* 0x040fe60000041854 */
[----:B------:R3:W-:Y:S05]  /*f170*/  MUFU.EX2 R176, R52 ;  /* 0x0000003400b07308 */ /* 0x0007ea0000000800 */
[-C--:B--2---:R-:W-:Y:S05]  /*f180*/  HMMA.16816.F32.BF16 R28, R40, R64.reuse, R28 ;  /* 0x00000040281c723c */ /* 0x084fea000004181c */
[----:B------:R2:W4:Y:S03]  /*f190*/  MUFU.EX2 R174, R56 ;  /* 0x0000003800ae7308 */ /* 0x0005260000000800 */
[C---:B------:R-:W-:Y:S04]  /*f1a0*/  HMMA.16816.F32.BF16 R88, R48.reuse, R64, R88 ;  /* 0x000000403058723c */ /* 0x040fe80000041858 */
[----:B-1----:R-:W-:Y:S04]  /*f1b0*/  FFMA.FTZ R44, R60, c[0x0][0x2d0], -R166 ;  /* 0x0000b4003c2c7a23 */ /* 0x002fe800000108a6 */
[-C--:B------:R-:W-:Y:S01]  /*f1c0*/  HMMA.16816.F32.BF16 R92, R48, R66.reuse, R92 ;  /* 0x00000042305c723c */ /* 0x080fe2000004185c */
[----:B------:R1:W-:Y:S03]  /*f1d0*/  MUFU.EX2 R178, R44 ;  /* 0x0000002c00b27308 */ /* 0x0003e60000000800 */
[----:B---3--:R-:W-:Y:S04]  /*f1e0*/  FFMA.FTZ R52, R58, c[0x0][0x2d0], -R3 ;  /* 0x0000b4003a347a23 */ /* 0x008fe80000010803 */
[C---:B------:R-:W-:Y:S03]  /*f1f0*/  HMMA.16816.F32.BF16 R96, R40.reuse, R66, R96 ;  /* 0x000000422860723c */ /* 0x040fe60000041860 */
[----:B------:R3:W-:Y:S01]  /*f200*/  MUFU.EX2 R157, R52 ;  /* 0x00000034009d7308 */ /* 0x0007e20000000800 */
[----:B--2---:R-:W-:Y:S01]  /*f210*/  FFMA.FTZ R56, R71, c[0x0][0x2d0], -R165 ;  /* 0x0000b40047387a23 */ /* 0x004fe200000108a5 */
[----:B----4-:R-:W-:Y:S08]  /*f220*/  F2FP.BF16.PACK_AB R152, R174, R175 ;  /* 0x000000afae98723e */ /* 0x010ff000000010ff */
[----:B------:R2:W-:Y:S01]  /*f230*/  MUFU.EX2 R68, R56 ;  /* 0x0000003800447308 */ /* 0x0005e20000000800 */
[----:B-1----:R-:W1:Y:S01]  /*f240*/  LDSM.16.MT88.4 R44, [R199+0x1000] ;  /* 0x00100000c72c783b */ /* 0x002e620000004200 */
[--C-:B---3--:R-:W-:Y:S08]  /*f250*/  FFMA.FTZ R52, R59, c[0x0][0x2d0], -R3.reuse ;  /* 0x0000b4003b347a23 */ /* 0x108ff00000010803 */
[----:B------:R3:W4:Y:S01]  /*f260*/  MUFU.EX2 R118, R52 ;  /* 0x0000003400767308 */ /* 0x0007220000000800 */
[----:B--2---:R-:W-:Y:S01]  /*f270*/  LDSM.16.MT88.4 R56, [R197+0x1800] ;  /* 0x00180000c538783b */ /* 0x004fe20000004200 */
        /* <DEDUP_REMOVED lines=8> */
[----:B----4-:R-:W-:Y:S04]  /*f300*/  F2FP.BF16.PACK_AB R45, R118, R157 ;  /* 0x0000009d762d723e */ /* 0x010fe800000010ff */
[----:B------:R-:W-:Y:S04]  /*f310*/  HMMA.16816.F32.BF16 R36, R40, R46, R36 ;  /* 0x0000002e2824723c */ /* 0x000fe80000041824 */
[----:B-1----:R-:W-:Y:S03]  /*f320*/  FFMA.FTZ R52, R63, c[0x0][0x2d0], -R3 ;  /* 0x0000b4003f347a23 */ /* 0x002fe60000010803 */
[----:B------:R-:W-:Y:S01]  /*f330*/  F2FP.BF16.PACK_AB R40, R186, R187 ;  /* 0x000000bbba28723e */ /* 0x000fe200000010ff */
[----:B------:R1:W3:Y:S01]  /*f340*/  MUFU.EX2 R62, R52 ;  /* 0x00000034003e7308 */ /* 0x0002e20000000800 */
[----:B------:R-:W-:Y:S03]  /*f350*/  F2FP.BF16.PACK_AB R42, R184, R185 ;  /* 0x000000b9b82a723e */ /* 0x000fe600000010ff */
[----:B------:R-:W-:Y:S02]  /*f360*/  F2FP.BF16.PACK_AB R41, R182, R183 ;  /* 0x000000b7b629723e */ /* 0x000fe400000010ff */
[----:B------:R-:W-:Y:S02]  /*f370*/  F2FP.BF16.PACK_AB R43, R180, R181 ;  /* 0x000000b5b42b723e */ /* 0x000fe400000010ff */
[----:B------:R-:W-:Y:S01]  /*f380*/  F2FP.BF16.PACK_AB R46, R176, R178 ;  /* 0x000000b2b02e723e */ /* 0x000fe200000010ff */
[----:B--2---:R-:W-:Y:S04]  /*f390*/  FFMA.FTZ R44, R81, c[0x0][0x2d0], -R164 ;  /* 0x0000b400512c7a23 */ /* 0x004fe800000108a4 */
[----:B------:R2:W4:Y:S01]  /*f3a0*/  MUFU.EX2 R80, R44 ;  /* 0x0000002c00507308 */ /* 0x0005220000000800 */
[----:B-1----:R-:W1:Y:S01]  /*f3b0*/  LDSM.16.MT88.4 R52, [R196+0x1800] ;  /* 0x00180000c434783b */ /* 0x002e620000004200 */
[----:B---3--:R-:W-:Y:S01]  /*f3c0*/  F2FP.BF16.PACK_AB R47, R62, R156 ;  /* 0x0000009c3e2f723e */ /* 0x008fe200000010ff */
[--C-:B--2---:R-:W-:Y:S01]  /*f3d0*/  FFMA.FTZ R44, R70, c[0x0][0x2d0], -R165.reuse ;  /* 0x0000b400462c7a23 */ /* 0x104fe200000108a5 */
[----:B----4-:R-:W-:Y:S06]  /*f3e0*/  F2FP.BF16.PACK_AB R154, R80, R163 ;  /* 0x000000a3509a723e */ /* 0x010fec00000010ff */
[----:B------:R2:W3:Y:S01]  /*f3f0*/  MUFU.EX2 R70, R44 ;  /* 0x0000002c00467308 */ /* 0x0004e20000000800 */
[-C--:B-1----:R-:W-:Y:S03]  /*f400*/  HMMA.16816.F32.BF16 R4, R40, R52.reuse, R4 ;  /* 0x000000342804723c */ /* 0x082fe60000041804 */
[----:B--2---:R-:W-:Y:S02]  /*f410*/  F2FP.BF16.PACK_AB R44, R177, R179 ;  /* 0x000000b3b12c723e */ /* 0x004fe400000010ff */
[----:B---3--:R-:W-:Y:S05]  /*f420*/  F2FP.BF16.PACK_AB R153, R68, R70 ;  /* 0x000000464499723e */ /* 0x008fea00000010ff */
        /* <DEDUP_REMOVED lines=16> */
[----:B--2---:R-:W-:Y:S02]  /*f530*/  F2FP.BF16.PACK_AB R155, R67, R69 ;  /* 0x00000045439b723e */ /* 0x004fe400000010ff */
[----:B------:R-:W-:Y:S01]  /*f540*/  FFMA.FTZ R56, R115, R249, R231 ;  /* 0x000000f973387223 */ /* 0x000fe200000100e7 */
[-C--:B------:R-:W-:Y:S01]  /*f550*/  HMMA.16816.F32.BF16 R92, R44, R58.reuse, R92 ;  /* 0x0000003a2c5c723c */ /* 0x080fe2000004185c */
[----:B------:R1:W2:Y:S03]  /*f560*/  MUFU.EX2 R66, R52 ;  /* 0x0000003400427308 */ /* 0x0002a60000000800 */
[--C-:B---3--:R-:W-:Y:S04]  /*f570*/  FFMA.FTZ R48, R76, c[0x0][0x2d0], -R166.reuse ;  /* 0x0000b4004c307a23 */ /* 0x108fe800000108a6 */
[C---:B------:R-:W-:Y:S03]  /*f580*/  HMMA.16816.F32.BF16 R96, R40.reuse, R58, R96 ;  /* 0x0000003a2860723c */ /* 0x040fe60000041860 */
[----:B------:R3:W-:Y:S01]  /*f590*/  MUFU.EX2 R64, R48 ;  /* 0x0000003000407308 */ /* 0x0007e20000000800 */
[----:B-1----:R-:W1:Y:S01]  /*f5a0*/  LDSM.16.MT88.4 R52, [R199+0x1800] ;  /* 0x00180000c734783b */ /* 0x002e620000004200 */
[----:B---3--:R-:W-:Y:S08]  /*f5b0*/  FFMA.FTZ R48, R77, c[0x0][0x2d0], -R166 ;  /* 0x0000b4004d307a23 */ /* 0x008ff000000108a6 */
[----:B------:R3:W4:Y:S02]  /*f5c0*/  MUFU.EX2 R63, R48 ;  /* 0x00000030003f7308 */ /* 0x0007240000000800 */
[--C-:B---3--:R-:W-:Y:S01]  /*f5d0*/  FFMA.FTZ R48, R74, c[0x0][0x2d0], -R3.reuse ;  /* 0x0000b4004a307a23 */ /* 0x108fe20000010803 */
[-C--:B-1----:R-:W-:Y:S07]  /*f5e0*/  HMMA.16816.F32.BF16 R100, R40, R52.reuse, R100 ;  /* 0x000000342864723c */ /* 0x082fee0000041864 */
[----:B------:R1:W-:Y:S01]  /*f5f0*/  MUFU.EX2 R61, R48 ;  /* 0x00000030003d7308 */ /* 0x0003e20000000800 */
[C---:B------:R-:W-:Y:S07]  /*f600*/  HMMA.16816.F32.BF16 R104, R44.reuse, R52, R104 ;  /* 0x000000342c68723c */ /* 0x040fee0000041868 */
[----:B------:R-:W-:Y:S01]  /*f610*/  FFMA.FTZ R52, R116, R248, R230 ;  /* 0x000000f874347223 */ /* 0x000fe200000100e6 */
[-C--:B------:R-:W-:Y:S01]  /*f620*/  HMMA.16816.F32.BF16 R108, R44, R54.reuse, R108 ;  /* 0x000000362c6c723c */ /* 0x080fe2000004186c */
[----:B------:R-:W-:Y:S03]  /*f630*/  LDSM.16.MT88.4 R44, [R197+0x2000] ;  /* 0x00200000c52c783b */ /* 0x000fe60000004200 */
[----:B------:R-:W-:Y:S01]  /*f640*/  FFMA.FTZ R53, R0, R247, R170 ;  /* 0x000000f700357223 */ /* 0x000fe200000100aa */
[----:B------:R-:W-:Y:S01]  /*f650*/  MOV R116, R112 ;  /* 0x0000007000747202 */ /* 0x000fe20000000f00 */
[----:B------:R-:W-:Y:S02]  /*f660*/  FADD.FTZ R0, R239, R56 ;  /* 0x00000038ef007221 */ /* 0x000fe40000010000 */
[----:B------:R-:W-:Y:S04]  /*f670*/  HMMA.16816.F32.BF16 R36, R40, R54, R36 ;  /* 0x000000362824723c */ /* 0x000fe80000041824 */
[----:B-1----:R-:W-:Y:S02]  /*f680*/  FFMA.FTZ R48, R75, c[0x0][0x2d0], -R3 ;  /* 0x0000b4004b307a23 */ /* 0x002fe40000010803 */
[----:B------:R-:W-:Y:S01]  /*f690*/  FADD.FTZ R0, R241, R0 ;  /* 0x00000000f1007221 */ /* 0x000fe20000010000 */
[----:B--2---:R-:W-:Y:S01]  /*f6a0*/  F2FP.BF16.PACK_AB R40, R65, R66 ;  /* 0x000000424128723e */ /* 0x004fe200000010ff */
[----:B------:R1:W2:Y:S01]  /*f6b0*/  MUFU.EX2 R60, R48 ;  /* 0x00000030003c7308 */ /* 0x0002a20000000800 */
[-C--:B------:R-:W-:Y:S05]  /*f6c0*/  HMMA.16816.F32.BF16 R120, R152, R132.reuse, R4 ;  /* 0x000000849878723c */ /* 0x080fea0000041804 */
[----:B----4-:R-:W-:Y:S02]  /*f6d0*/  F2FP.BF16.PACK_AB R42, R63, R64 ;  /* 0x000000403f2a723e */ /* 0x010fe400000010ff */
[----:B------:R-:W-:Y:S02]  /*f6e0*/  FADD.FTZ R5, R232, R52 ;  /* 0x00000034e8057221 */ /* 0x000fe40000010000 */
[----:B------:R-:W-:Y:S03]  /*f6f0*/  FADD.FTZ R4, R172, R53 ;  /* 0x00000035ac047221 */ /* 0x000fe60000010000 */
[--C-:B-1----:R-:W-:Y:S01]  /*f700*/  FFMA.FTZ R48, R78, c[0x0][0x2d0], -R3.reuse ;  /* 0x0000b4004e307a23 */ /* 0x102fe20000010803 */
[----:B--2---:R-:W-:Y:S01]  /*f710*/  F2FP.BF16.PACK_AB R41, R60, R61 ;  /* 0x0000003d3c29723e */ /* 0x004fe200000010ff */
[----:B------:R-:W-:Y:S02]  /*f720*/  FFMA.FTZ R3, R79, c[0x0][0x2d0], -R3 ;  /* 0x0000b4004f037a23 */ /* 0x000fe40000010803 */
[----:B------:R1:W-:Y:S10]  /*f730*/  MUFU.EX2 R58, R48 ;  /* 0x00000030003a7308 */ /* 0x0003f40000000800 */
[----:B------:R2:W3:Y:S01]  /*f740*/  MUFU.EX2 R57, R3 ;  /* 0x0000000300397308 */ /* 0x0004e20000000800 */
[----:B-1----:R-:W1:Y:S01]  /*f750*/  LDSM.16.MT88.4 R48, [R200+0x2000] ;  /* 0x00200000c830783b */ /* 0x002e620000004200 */
[----:B--2---:R-:W-:Y:S01]  /*f760*/  FFMA.FTZ R3, R117, R250, R237 ;  /* 0x000000fa75037223 */ /* 0x004fe200000100ed */
[----:B---3--:R-:W-:Y:S03]  /*f770*/  F2FP.BF16.PACK_AB R43, R57, R58 ;  /* 0x0000003a392b723e */ /* 0x008fe600000010ff */
[----:B------:R-:W-:Y:S04]  /*f780*/  FADD.FTZ R3, R243, R3 ;  /* 0x00000003f3037221 */ /* 0x000fe80000010000 */
[----:B------:R-:W-:Y:S01]  /*f790*/  FADD.FTZ R3, R244, R3 ;  /* 0x00000003f4037221 */ /* 0x000fe20000010000 */
[C---:B------:R-:W-:Y:S07]  /*f7a0*/  HMMA.16816.F32.BF16 R124, R40.reuse, R132, R8 ;  /* 0x00000084287c723c */ /* 0x040fee0000041808 */
[----:B------:R-:W-:Y:S01]  /*f7b0*/  FADD.FTZ R8, R233, R5 ;  /* 0x00000005e9087221 */ /* 0x000fe20000010000 */
[-C--:B------:R-:W-:Y:S04]  /*f7c0*/  HMMA.16816.F32.BF16 R128, R40, R134.reuse, R12 ;  /* 0x000000862880723c */ /* 0x080fe8000004180c */
        /* <DEDUP_REMOVED lines=82> */
[----:B------:R-:W-:Y:S01]  /*fcf0*/  FADD.FTZ R4, R67, R5 ;  /* 0x0000000543047221 */ /* 0x000fe20000010000 */
[----:B------:R-:W-:Y:S01]  /*fd00*/  MOV R5, R2 ;  /* 0x0000000200057202 */ /* 0x000fe20000000f00 */
[----:B------:R-:W-:Y:S02]  /*fd10*/  FADD.FTZ R3, R63, R3 ;  /* 0x000000033f037221 */ /* 0x000fe40000010000 */
[----:B------:R-:W-:Y:S01]  /*fd20*/  FADD.FTZ R0, R57, R0 ;  /* 0x0000000039007221 */ /* 0x000fe20000010000 */
[----:B------:R-:W-:Y:S04]  /*fd30*/  STL [R1+0x4], R4 ;  /* 0x0000040401007387 */ /* 0x000fe80000100800 */
[----:B------:R1:W-:Y:S04]  /*fd40*/  STL [R1+0x8], R3 ;  /* 0x0000080301007387 */ /* 0x0003e80000100800 */
[----:B------:R2:W-:Y:S01]  /*fd50*/  STL [R1+0xc], R0 ;  /* 0x00000c0001007387 */ /* 0x0005e20000100800 */
[----:B-1----:R-:W-:Y:S02]  /*fd60*/  MOV R3, R113 ;  /* 0x0000007100037202 */ /* 0x002fe40000000f00 */
[----:B--2---:R-:W-:Y:S01]  /*fd70*/  MOV R0, R114 ;  /* 0x0000007200007202 */ /* 0x004fe20000000f00 */
[----:B------:R-:W-:-:S05]  /*fd80*/  @P0 BRA `(.L_x_2244) ;  /* 0xffffd0b000000947 */ /* 0x000fca000383ffff */
.L_x_2243:
[----:B------:R-:W-:-:S13]  /*fd90*/  ISETP.GE.AND P0, PT, R211, R234, PT ;  /* 0x000000ead300720c */ /* 0x000fda0003f06270 */
[----:B------:R-:W-:Y:S05]  /*fda0*/  @!P0 BRA `(.L_x_2245) ;  /* 0x00004c0000008947 */ /* 0x000fea0003800000 */
[----:B------:R-:W-:Y:S01]  /*fdb0*/  IMAD.MOV.U32 R116, RZ, RZ, R113 ;  /* 0x000000ffff747224 */ /* 0x000fe200078e0071 */
[----:B------:R-:W-:Y:S01]  /*fdc0*/  MOV R118, R5 ;  /* 0x0000000500767202 */ /* 0x000fe20000000f00 */
[----:B------:R-:W-:Y:S01]  /*fdd0*/  IMAD.MOV.U32 R115, RZ, RZ, R114 ;  /* 0x000000ffff737224 */ /* 0x000fe200078e0072 */
[----:B------:R-:W-:Y:S02]  /*fde0*/  MOV R117, R112 ;  /* 0x0000007000757202 */ /* 0x000fe40000000f00 */
.L_x_2262:
[----:B------:R-:W2:Y:S01]  /*fdf0*/  LDL R0, [R1+0x14] ;  /* 0x0000140001007983 */ /* 0x000ea20000100800 */
[----:B------:R-:W-:Y:S04]  /*fe00*/  DEPBAR.LE SB0, 0x0 ;  /* 0x000080000000791a */ /* 0x000fe80000000000 */
[----:B------:R-:W-:Y:S01]  /*fe10*/  WARPSYNC 0xffffffff ;  /* 0xffffffff00007948 */ /* 0x000fe20003800000 */
[----:B---3--:R-:W3:Y:S01]  /*fe20*/  LDL R114, [R1+0x2c] ;  /* 0x00002c0001727983 */ /* 0x008ee20000100800 */
[C---:B------:R-:W-:Y:S01]  /*fe30*/  IMAD.WIDE.U32 R112, R211.reuse, c[0x0][0x208], RZ ;  /* 0x00008200d3707a25 */ /* 0x040fe200078e00ff */
[----:B------:R-:W-:Y:S01]  /*fe40*/  MOV R214, c[0x0][0x2c4] ;  /* 0x0000b10000d67a02 */ /* 0x000fe20000000f00 */
[----:B------:R-:W-:Y:S02]  /*fe50*/  ULDC UR4, c[0x0][0x324] ;  /* 0x0000c90000047ab9 */ /* 0x000fe40000000800 */
[----:B------:R-:W-:Y:S01]  /*fe60*/  IMAD.MOV.U32 R212, RZ, RZ, 0x5 ;  /* 0x00000005ffd47424 */ /* 0x000fe200078e00ff */
[----:B------:R-:W3:Y:S01]  /*fe70*/  LDL.64 R2, [R1+0x20] ;  /* 0x0000200001027983 */ /* 0x000ee20000100a00 */
[----:B------:R-:W-:Y:S01]  /*fe80*/  ISETP.NE.AND P4, PT, R214, 0x1, PT ;  /* 0x00000001d600780c */ /* 0x000fe20003f85270 */
[----:B------:R-:W-:Y:S01]  /*fe90*/  IMAD.MOV.U32 R223, RZ, RZ, c[0x0][0x32c] ;  /* 0x0000cb00ffdf7624 */ /* 0x000fe200078e00ff */
[----:B------:R-:W-:Y:S03]  /*fea0*/  ULOP3.LUT UR4, URZ, UR4, URZ, 0x33, !UPT ;  /* 0x000000043f047292 */ /* 0x000fe6000f8e333f */
[----:B------:R-:W-:Y:S06]  /*feb0*/  BAR.SYNC.DEFER_BLOCKING 0x0 ;  /* 0x0000000000007b1d */ /* 0x000fec0000010000 */
[----:B------:R-:W-:Y:S06]  /*fec0*/  LDSM.16.M88.4 R80, [R202] ;  /* 0x00000000ca50783b */ /* 0x000fec0000000200 */
[----:B------:R-:W1:Y:S06]  /*fed0*/  LDSM.16.M88.4 R16, [R119] ;  /* 0x000000007710783b */ /* 0x000e6c0000000200 */
[----:B------:R-:W4:Y:S06]  /*fee0*/  LDSM.16.M88.4 R76, [R202+0x2000] ;  /* 0x00200000ca4c783b */ /* 0x000f2c0000000200 */
[----:B------:R-:W5:Y:S06]  /*fef0*/  LDSM.16.M88.4 R32, [R119+0x800] ;  /* 0x000800007720783b */ /* 0x000f6c0000000200 */
[----:B------:R-:W3:Y:S06]  /*ff00*/  LDL.64 R218, [R1+0x18] ;  /* 0x0000180001da7983 */ /* 0x000eec0000100a00 */
[----:B------:R-:W5:Y:S06]  /*ff10*/  LDSM.16.M88.4 R48, [R119+0x1000] ;  /* 0x001000007730783b */ /* 0x000f6c0000000200 */
[----:B------:R-:W3:Y:S06]  /*ff20*/  LDL R216, [R1+0x38] ;  /* 0x0000380001d87983 */ /* 0x000eec0000100800 */
[----:B------:R-:W5:Y:S01]  /*ff30*/  LDSM.16.M88.4 R64, [R119+0x1800] ;  /* 0x001800007740783b */ /* 0x000f620000000200 */
[-C--:B-1----:R-:W-:Y:S05]  /*ff40*/  HMMA.16816.F32.BF16 R4, R80, R16.reuse, RZ ;  /* 0x000000105004723c */ /* 0x082fea00000418ff */
[----:B------:R-:W3:Y:S03]  /*ff50*/  LDL R215, [R1+0x3c] ;  /* 0x00003c0001d77983 */ /* 0x000ee60000100800 */
[C---:B----4-:R-:W-:Y:S03]  /*ff60*/  HMMA.16816.F32.BF16 R8, R76.reuse, R16, RZ ;  /* 0x000000104c08723c */ /* 0x050fe600000418ff */
[----:B------:R-:W1:Y:S06]  /*ff70*/  LDSM.16.M88.4 R156, [R119+0x2000] ;  /* 0x00200000779c783b */ /* 0x000e6c0000000200 */
[----:B------:R-:W-:Y:S01]  /*ff80*/  LDSM.16.M88.4 R160, [R205] ;  /* 0x00000000cda0783b */ /* 0x000fe20000000200 */
[-C--:B------:R-:W-:Y:S05]  /*ff90*/  HMMA.16816.F32.BF16 R12, R76, R18.reuse, RZ ;  /* 0x000000124c0c723c */ /* 0x080fea00000418ff */
[----:B------:R-:W4:Y:S03]  /*ffa0*/  LDSM.16.M88.4 R164, [R206] ;  /* 0x00000000cea4783b */ /* 0x000f260000000200 */
[C---:B------:R-:W-:Y:S03]  /*ffb0*/  HMMA.16816.F32.BF16 R16, R80.reuse, R18, RZ ;  /* 0x000000125010723c */ /* 0x040fe600000418ff */
[----:B------:R-:W1:Y:S05]  /*ffc0*/  LDSM.16.M88.4 R168, [R205+0x2000] ;  /* 0x00200000cda8783b */ /* 0x000e6a0000000200 */
[-C--:B-----5:R-:W-:Y:S01]  /*ffd0*/  HMMA.16816.F32.BF16 R20, R80, R32.reuse, RZ ;  /* 0x000000205014723c */ /* 0x0a0fe200000418ff */
[----:B------:R-:W-:Y:S06]  /*ffe0*/  LDSM.16.M88.4 R172, [R209] ;  /* 0x00000000d1ac783b */ /* 0x000fec0000000200 */
[----:B------:R-:W-:Y:S01]  /*fff0*/  LDSM.16.M88.4 R176, [R208] ;  /* 0x00000000d0b0783b */ /* 0x000fe20000000200 */
[C---:B------:R-:W-:Y:S05]  /*10000*/  HMMA.16816.F32.BF16 R24, R76.reuse, R32, RZ ;  /* 0x000000204c18723c */ /* 0x040fea00000418ff */
[----:B------:R-:W-:Y:S03]  /*10010*/  LDSM.16.M88.4 R180, [R207] ;  /* 0x00000000cfb4783b */ /* 0x000fe60000000200 */
        /* <DEDUP_REMOVED lines=15> */
[-C--:B----4-:R-:W-:Y:S08]  /*10110*/  HMMA.16816.F32.BF16 R4, R160, R164.reuse, R4 ;  /* 0x000000a4a004723c */ /* 0x090ff00000041804 */
[C---:B------:R-:W-:Y:S08]  /*10120*/  HMMA.16816.F32.BF16 R8, R168.reuse, R164, R8 ;  /* 0x000000a4a808723c */ /* 0x040ff00000041808 */
[-C--:B------:R-:W-:Y:S08]  /*10130*/  HMMA.16816.F32.BF16 R12, R168, R166.reuse, R12 ;  /* 0x000000a6a80c723c */ /* 0x080ff0000004180c */
[C---:B------:R-:W-:Y:S08]  /*10140*/  HMMA.16816.F32.BF16 R16, R160.reuse, R166, R16 ;  /* 0x000000a6a010723c */ /* 0x040ff00000041810 */
[-C--:B-1----:R-:W-:Y:S08]  /*10150*/  HMMA.16816.F32.BF16 R20, R160, R156.reuse, R20 ;  /* 0x0000009ca014723c */ /* 0x082ff00000041814 */
[C---:B------:R-:W-:Y:S08]  /*10160*/  HMMA.16816.F32.BF16 R24, R168.reuse, R156, R24 ;  /* 0x0000009ca818723c */ /* 0x040ff00000041818 */
[-C--:B------:R-:W-:Y:S03]  /*10170*/  HMMA.16816.F32.BF16 R28, R168, R158.reuse, R28 ;  /* 0x0000009ea81c723c */ /* 0x080fe6000004181c */
[----:B--2---:R-:W-:Y:S02]  /*10180*/  LOP3.LUT P3, RZ, R0, 0x8, RZ, 0xc0, !PT ;  /* 0x0000000800ff7812 */ /* 0x004fe4000786c0ff */
[----:B------:R-:W-:Y:S03]  /*10190*/  SHF.R.S32.HI R0, RZ, 0x1f, R211 ;  /* 0x0000001fff007819 */ /* 0x000fe600000114d3 */
[C---:B------:R-:W-:Y:S04]  /*101a0*/  HMMA.16816.F32.BF16 R32, R160.reuse, R158, R32 ;  /* 0x0000009ea020723c */ /* 0x040fe80000041820 */
[----:B------:R-:W-:Y:S02]  /*101b0*/  IMAD R0, R0, c[0x0][0x208], RZ ;  /* 0x0000820000007a24 */ /* 0x000fe400078e02ff */
[----:B---3--:R-:W-:Y:S02]  /*101c0*/  IMAD.MOV.U32 R3, RZ, RZ, R114 ;  /* 0x000000ffff037224 */ /* 0x008fe400078e0072 */
[-C--:B------:R-:W-:Y:S01]  /*101d0*/  HMMA.16816.F32.BF16 R36, R160, R172.reuse, R36 ;  /* 0x000000aca024723c */ /* 0x080fe20000041824 */
[----:B------:R-:W2:Y:S03]  /*101e0*/  LDL R114, [R1+0x28] ;  /* 0x0000280001727983 */ /* 0x000ea60000100800 */
[----:B------:R-:W-:Y:S02]  /*101f0*/  IMAD R0, R211, c[0x0][0x20c], R0 ;  /* 0x00008300d3007a24 */ /* 0x000fe400078e0200 */
[----:B------:R-:W-:Y:S02]  /*10200*/  IMAD.WIDE.U32 R2, R112, 0x50, R2 ;  /* 0x0000005070027825 */ /* 0x000fe400078e0002 */
[C---:B------:R-:W-:Y:S04]  /*10210*/  HMMA.16816.F32.BF16 R40, R168.reuse, R172, R40 ;  /* 0x000000aca828723c */ /* 0x040fe80000041828 */
[----:B------:R-:W-:Y:S01]  /*10220*/  IMAD.IADD R0, R113, 0x1, R0 ;  /* 0x0000000171007824 */ /* 0x000fe200078e0200 */
[----:B------:R-:W-:Y:S01]  /*10230*/  LEA R186, P0, R2, c[0x0][0x1f8], 0x1 ;  /* 0x00007e0002ba7a11 */ /* 0x000fe200078008ff */
[----:B------:R-:W-:Y:S02]  /*10240*/  IMAD.MOV.U32 R112, RZ, RZ, c[0x0][0x208] ;  /* 0x00008200ff707624 */ /* 0x000fe400078e00ff */
[-C--:B------:R-:W-:Y:S04]  /*10250*/  HMMA.16816.F32.BF16 R44, R168, R174.reuse, R44 ;  /* 0x000000aea82c723c */ /* 0x080fe8000004182c */
[----:B------:R-:W-:Y:S02]  /*10260*/  IMAD R0, R0, 0x50, RZ ;  /* 0x0000005000007824 */ /* 0x000fe400078e02ff */
[----:B------:R-:W-:Y:S02]  /*10270*/  IMAD.SHL.U32 R113, R112, 0x20, RZ ;  /* 0x0000002070717824 */ /* 0x000fe400078e00ff */
[C---:B------:R-:W-:Y:S04]  /*10280*/  HMMA.16816.F32.BF16 R48, R160.reuse, R174, R48 ;  /* 0x000000aea030723c */ /* 0x040fe80000041830 */
[----:B------:R-:W-:Y:S04]  /*10290*/  IADD3 R0, R3, R0, RZ ;  /* 0x0000000003007210 */ /* 0x000fe80007ffe0ff */
[-C--:B------:R-:W-:Y:S04]  /*102a0*/  HMMA.16816.F32.BF16 R52, R160, R176.reuse, R52 ;  /* 0x000000b0a034723c */ /* 0x080fe80000041834 */
[----:B------:R-:W-:Y:S02]  /*102b0*/  LEA.HI.X R187, R2, c[0x0][0x1fc], R0, 0x1, P0 ;  /* 0x00007f0002bb7a11 */ /* 0x000fe400000f0c00 */
[-C--:B------:R-:W-:Y:S02]  /*102c0*/  IADD3 R2, P0, R186, R113.reuse, RZ ;  /* 0x00000071ba027210 */ /* 0x080fe40007f1e0ff */
[C---:B------:R-:W-:Y:S01]  /*102d0*/  HMMA.16816.F32.BF16 R56, R168.reuse, R176, R56 ;  /* 0x000000b0a838723c */ /* 0x040fe20000041838 */
[----:B------:R-:W-:Y:S01]  /*102e0*/  @!PT LDS RZ, [RZ] ;  /* 0x00000000fffff984 */ /* 0x000fe20000000800 */
[----:B------:R-:W-:Y:S01]  /*102f0*/  @!PT LDS RZ, [RZ] ;  /* 0x00000000fffff984 */ /* 0x000fe20000000800 */
[----:B------:R-:W-:Y:S01]  /*10300*/  @!PT LDS RZ, [RZ] ;  /* 0x00000000fffff984 */ /* 0x000fe20000000800 */
[----:B------:R1:W-:Y:S03]  /*10310*/  LDGSTS.E.BYPASS.LTC128B.128 [R213+0x100], [R186.64], !P3 ;  /* 0x00100000bad57fae */ /* 0x0003e6000d901d48 */
[----:B------:R-:W-:Y:S02]  /*10320*/  SHF.L.U64.HI R0, R112, R212, c[0x0][0x20c] ;  /* 0x0000830070007619 */ /* 0x000fe400000102d4 */
[-C--:B------:R-:W-:Y:S02]  /*10330*/  IADD3 R184, P2, R2, R113.reuse, RZ ;  /* 0x0000007102b87210 */ /* 0x080fe40007f5e0ff */
[-C--:B------:R-:W-:Y:S04]  /*10340*/  HMMA.16816.F32.BF16 R60, R168, R178.reuse, R60 ;  /* 0x000000b2a83c723c */ /* 0x080fe8000004183c */
[--C-:B------:R-:W-:Y:S01]  /*10350*/  IMAD.X R3, R187, 0x1, R0.reuse, P0 ;  /* 0x00000001bb037824 */ /* 0x100fe200000e0600 */
[-C--:B------:R-:W-:Y:S03]  /*10360*/  IADD3 R112, P1, R184, R113.reuse, RZ ;  /* 0x00000071b8707210 */ /* 0x080fe60007f3e0ff */
[C---:B------:R-:W-:Y:S01]  /*10370*/  HMMA.16816.F32.BF16 R64, R160.reuse, R178, R64 ;  /* 0x000000b2a040723c */ /* 0x040fe20000041840 */
[----:B------:R3:W-:Y:S03]  /*10380*/  LDGSTS.E.BYPASS.LTC128B.128 [R213+0x900], [R2.64], !P3 ;  /* 0x0090000002d57fae */ /* 0x0007e6000d901d48 */
[----:B------:R-:W-:Y:S04]  /*10390*/  IADD3.X R185, R3, R0, RZ, P2, !PT ;  /* 0x0000000003b97210 */ /* 0x000fe800017fe4ff */
[-C--:B------:R-:W-:Y:S01]  /*103a0*/  HMMA.16816.F32.BF16 R68, R160, R180.reuse, R68 ;  /* 0x000000b4a044723c */ /* 0x080fe20000041844 */
[----:B------:R4:W-:Y:S03]  /*103b0*/  LDGSTS.E.BYPASS.LTC128B.128 [R213+0x1100], [R184.64], !P3 ;  /* 0x01100000b8d57fae */ /* 0x0009e6000d901d48 */
[----:B-1----:R-:W-:Y:S01]  /*103c0*/  IADD3 R186, P0, R112, R113, RZ ;  /* 0x0000007170ba7210 */ /* 0x002fe20007f1e0ff */
[--C-:B------:R-:W-:Y:S03]  /*103d0*/  IMAD.X R113, R185, 0x1, R0.reuse, P1 ;  /* 0x00000001b9717824 */ /* 0x100fe600008e0600 */
[C---:B------:R-:W-:Y:S02]  /*103e0*/  HMMA.16816.F32.BF16 R72, R168.reuse, R180, R72 ;  /* 0x000000b4a848723c */ /* 0x040fe40000041848 */
[----:B------:R1:W-:Y:S02]  /*103f0*/  LDGSTS.E.BYPASS.LTC128B.128 [R213+0x1900], [R112.64], !P3 ;  /* 0x0190000070d57fae */ /* 0x0003e4000d901d48 */
[----:B------:R-:W-:Y:S01]  /*10400*/  IMAD.X R187, R113, 0x1, R0, P0 ;  /* 0x0000000171bb7824 */ /* 0x000fe200000e0600 */
[C---:B------:R-:W-:Y:S03]  /*10410*/  ISETP.GT.AND P0, PT, R211.reuse, R234, PT ;  /* 0x000000ead300720c */ /* 0x040fe60003f04270 */
[-C--:B------:R-:W-:Y:S01]  /*10420*/  HMMA.16816.F32.BF16 R76, R168, R182.reuse, R76 ;  /* 0x000000b6a84c723c */ /* 0x080fe2000004184c */
[----:B------:R4:W-:Y:S06]  /*10430*/  LDGSTS.E.BYPASS.LTC128B.128 [R213+0x2100], [R186.64], !P3 ;  /* 0x02100000bad57fae */ /* 0x0009ec000d901d48 */
[----:B------:R-:W-:Y:S01]  /*10440*/  LDSM.16.M88.4 R188, [R201] ;  /* 0x00000000c9bc783b */ /* 0x000fe20000000200 */
[----:B------:R-:W-:Y:S04]  /*10450*/  HMMA.16816.F32.BF16 R80, R160, R182, R80 ;  /* 0x000000b6a050723c */ /* 0x000fe80000041850 */
[----:B------:R-:W-:Y:S01]  /*10460*/  @P0 IADD3 R0, R211, -0x1, RZ ;  /* 0xffffffffd3000810 */ /* 0x000fe20007ffe0ff */
[----:B------:R-:W-:Y:S03]  /*10470*/  LDSM.16.M88.4 R192, [R203+0x2000] ;  /* 0x00200000cbc0783b */ /* 0x000fe60000000200 */
[----:B---3--:R-:W-:Y:S03]  /*10480*/  @P0 SHF.R.S32.HI R2, RZ, 0x1f, R0 ;  /* 0x0000001fff020819 */ /* 0x008fe60000011400 */
[----:B------:R-:W-:Y:S01]  /*10490*/  LDSM.16.M88.4 R164, [R201+0x800] ;  /* 0x00080000c9a4783b */ /* 0x000fe20000000200 */
[----:B-1----:R-:W-:Y:S05]  /*104a0*/  @P0 IMAD.WIDE.U32 R112, R0, c[0x0][0x1e0], RZ ;  /* 0x0000780000700a25 */ /* 0x002fea00078e00ff */
[----:B------:R-:W-:Y:S01]  /*104b0*/  LDSM.16.M88.4 R156, [R201+0x1000] ;  /* 0x00100000c99c783b */ /* 0x000fe20000000200 */
[----:B------:R-:W-:Y:S04]  /*104c0*/  @P0 IMAD R2, R2, c[0x0][0x1e0], RZ ;  /* 0x0000780002020a24 */ /* 0x000fe800078e02ff */
[----:B------:R-:W-:Y:S01]  /*104d0*/  @P0 IMAD R0, R0, c[0x0][0x1e4], R2 ;  /* 0x0000790000000a24 */ /* 0x000fe200078e0202 */
[----:B----4-:R-:W1:Y:S01]  /*104e0*/  LDSM.16.M88.4 R184, [R203] ;  /* 0x00000000cbb8783b */ /* 0x010e620000000200 */
[----:B------:R-:W-:Y:S02]  /*104f0*/  @P0 IMAD.MOV.U32 R2, RZ, RZ, R218 ;  /* 0x000000ffff020224 */ /* 0x000fe400078e00da */
[----:B------:R-:W-:Y:S03]  /*10500*/  @P0 IMAD.IADD R0, R113, 0x1, R0 ;  /* 0x0000000171000824 */ /* 0x000fe600078e0200 */
[----:B------:R-:W0:Y:S06]  /*10510*/  LDGDEPBAR ;  /* 0x00000000000079af */ /* 0x000e2c0000000000 */
[----:B------:R-:W3:Y:S06]  /*10520*/  LDSM.16.M88.4 R160, [R201+0x1800] ;  /* 0x00180000c9a0783b */ /* 0x000eec0000000200 */
[----:B------:R-:W4:Y:S06]  /*10530*/  LDSM.16.M88.4 R168, [R201+0x2000] ;  /* 0x00200000c9a8783b */ /* 0x000f2c0000000200 */
        /* <DEDUP_REMOVED lines=22> */
[----:B------:R-:W3:Y:S01]  /*106a0*/  LDSM.16.M88.4 R160, [R198+0x2000] ;  /* 0x00200000c6a0783b */ /* 0x000ee20000000200 */
[----:B------:R-:W-:Y:S05]  /*106b0*/  DEPBAR.LE SB0, 0x0 ;  /* 0x000080000000791a */ /* 0x000fea0000000000 */
[----:B------:R-:W-:Y:S01]  /*106c0*/  BAR.SYNC.DEFER_BLOCKING 0x0 ;  /* 0x0000000000007b1d */ /* 0x000fe20000010000 */
[-C--:B----4-:R-:W-:Y:S08]  /*106d0*/  HMMA.16816.F32.BF16 R68, R184, R168.reuse, R68 ;  /* 0x000000a8b844723c */ /* 0x090ff00000041844 */
[C---:B------:R-:W-:Y:S08]  /*106e0*/  HMMA.16816.F32.BF16 R72, R192.reuse, R168, R72 ;  /* 0x000000a8c048723c */ /* 0x040ff00000041848 */
[-C--:B------:R-:W-:Y:S04]  /*106f0*/  HMMA.16816.F32.BF16 R76, R192, R170.reuse, R76 ;  /* 0x000000aac04c723c */ /* 0x080fe8000004184c */
[----:B--2---:R-:W-:Y:S01]  /*10700*/  @P0 MOV R3, R114 ;  /* 0x0000007200030202 */ /* 0x004fe20000000f00 */
[----:B------:R-:W-:Y:S03]  /*10710*/  @P0 IMAD.MOV.U32 R114, RZ, RZ, c[0x0][0x1e0] ;  /* 0x00007800ff720624 */ /* 0x000fe600078e00ff */
[----:B------:R-:W-:Y:S04]  /*10720*/  HMMA.16816.F32.BF16 R80, R184, R170, R80 ;  /* 0x000000aab850723c */ /* 0x000fe80000041850 */
[----:B------:R-:W-:Y:S04]  /*10730*/  @P0 IMAD.WIDE.U32 R2, R112, 0x50, R2 ;  /* 0x0000005070020825 */ /* 0x000fe800078e0002 */
[-C--:B-----5:R-:W-:Y:S05]  /*10740*/  HMMA.16816.F32.BF16 R4, R172, R176.reuse, R4 ;  /* 0x000000b0ac04723c */ /* 0x0a0fea0000041804 */
[----:B------:R-:W-:Y:S01]  /*10750*/  @P0 IMAD R112, R0, 0x50, RZ ;  /* 0x0000005000700824 */ /* 0x000fe200078e02ff */
[C---:B------:R-:W-:Y:S01]  /*10760*/  @P0 SHF.L.U64.HI R0, R114.reuse, R212, c[0x0][0x1e4] ;  /* 0x0000790072000619 */ /* 0x040fe200000102d4 */
[----:B------:R-:W-:Y:S01]  /*10770*/  @P0 IMAD.SHL.U32 R114, R114, 0x20, RZ ;  /* 0x0000002072720824 */ /* 0x000fe200078e00ff */
[C---:B------:R-:W-:Y:S04]  /*10780*/  HMMA.16816.F32.BF16 R8, R180.reuse, R176, R8 ;  /* 0x000000b0b408723c */ /* 0x040fe80000041808 */
[----:B------:R-:W-:Y:S04]  /*10790*/  @P0 IADD3 R3, R3, R112, RZ ;  /* 0x0000007003030210 */ /* 0x000fe80007ffe0ff */
        /* <DEDUP_REMOVED lines=22> */
[----:B------:R-:W-:Y:S01]  /*10900*/  IMAD.IADD R158, R215, 0x1, R216 ;  /* 0x00000001d79e7824 */ /* 0x000fe200078e02d8 */
[-C--:B---3--:R-:W-:Y:S04]  /*10910*/  HMMA.16816.F32.BF16 R68, R172, R160.reuse, R68 ;  /* 0x000000a0ac44723c */ /* 0x088fe80000041844 */
[----:B------:R-:W-:Y:S04]  /*10920*/  @P4 IMAD.HI.U32 R113, R158, c[0x0][0x2c8], RZ ;  /* 0x0000b2009e714a27 */ /* 0x000fe800078e00ff */
[C---:B------:R-:W-:Y:S04]  /*10930*/  HMMA.16816.F32.BF16 R72, R180.reuse, R160, R72 ;  /* 0x000000a0b448723c */ /* 0x040fe80000041848 */
[----:B------:R-:W-:Y:S01]  /*10940*/  @P4 SHF.R.U32.HI R158, RZ, c[0x0][0x2cc], R113 ;  /* 0x0000b300ff9e4a19 */ /* 0x000fe20000011671 */
[--C-:B------:R-:W-:Y:S01]  /*10950*/  @P0 IMAD.X R113, R165, 0x1, R0.reuse, P2 ;  /* 0x00000001a5710824 */ /* 0x100fe200010e0600 */
        /* <DEDUP_REMOVED lines=35> */
.L_x_2248:
[----:B------:R-:W-:Y:S04]  /*10b90*/  MOV R112, c[0x0][0x32c] ;  /* 0x0000cb0000707a02 */ /* 0x000fe80000000f00 */
[----:B------:R-:W-:Y:S11]  /*10ba0*/  ISETP.NE.AND P0, PT, R112, 0x1, PT ;  /* 0x000000017000780c */ /* 0x000ff60003f05270 */
[----:B------:R-:W-:Y:S02]  /*10bb0*/  @!UPT UIADD3 URZ, URZ, URZ, URZ ;  /* 0x0000003f3f3ff290 */ /* 0x000fe4000fffe03f */
[----:B------:R-:W-:Y:S05]  /*10bc0*/  @P0 IMAD.HI.U32 R112, R2, c[0x0][0x330], RZ ;  /* 0x0000cc0002700a27 */ /* 0x000fea00078e00ff */
[----:B------:R-:W-:Y:S02]  /*10bd0*/  @P0 SHF.R.U32.HI R2, RZ, c[0x0][0x334], R112 ;  /* 0x0000cd00ff020a19 */ /* 0x000fe40000011670 */
.L_x_2249:
[----:B------:R-:W-:Y:S05]  /*10be0*/  BSYNC B0 ;  /* 0x0000000000007941 */ /* 0x000fea0003800000 */
.L_x_2247:
[----:B------:R-:W-:Y:S04]  /*10bf0*/  IMAD.IADD R112, R3, 0x1, -R242 ;  /* 0x0000000103707824 */ /* 0x000fe800078e0af2 */
[----:B------:R-:W-:Y:S05]  /*10c00*/  IMAD R2, R2, c[0x0][0x32c], R112 ;  /* 0x0000cb0002027a24 */ /* 0x000fea00078e0270 */
[----:B------:R-:W-:Y:S02]  /*10c10*/  IADD3 R112, R2, c[0x0][0x32c], RZ ;  /* 0x0000cb0002707a10 */ /* 0x000fe40007ffe0ff */
[----:B------:R-:W-:Y:S02]  /*10c20*/  IMNMX R0, R0, R2, !PT ;  /* 0x0000000200007217 */ /* 0x000fe40007800200 */
[----:B------:R-:W-:Y:S02]  /*10c30*/  IMNMX R156, R156, R112, PT ;  /* 0x000000709c9c7217 */ /* 0x000fe40003800200 */
.L_x_2246:
        /* <DEDUP_REMOVED lines=17> */
.L_x_2252:
[----:B------:R-:W-:Y:S04]  /*10d50*/  MOV R113, c[0x0][0x32c] ;  /* 0x0000cb0000717a02 */ /* 0x000fe80000000f00 */
[----:B------:R-:W-:Y:S11]  /*10d60*/  ISETP.NE.AND P0, PT, R113, 0x1, PT ;  /* 0x000000017100780c */ /* 0x000ff60003f05270 */
[----:B------:R-:W-:Y:S02]  /*10d70*/  @!UPT UIADD3 URZ, URZ, URZ, URZ ;  /* 0x0000003f3f3ff290 */ /* 0x000fe4000fffe03f */
[----:B------:R-:W-:Y:S05]  /*10d80*/  @P0 IMAD.HI.U32 R113, R2, c[0x0][0x330], RZ ;  /* 0x0000cc0002710a27 */ /* 0x000fea00078e00ff */
[----:B------:R-:W-:Y:S02]  /*10d90*/  @P0 SHF.R.U32.HI R2, RZ, c[0x0][0x334], R113 ;  /* 0x0000cd00ff020a19 */ /* 0x000fe40000011671 */
.L_x_2253:
[----:B------:R-:W-:Y:S05]  /*10da0*/  BSYNC B0 ;  /* 0x0000000000007941 */ /* 0x000fea0003800000 */
.L_x_2251:
[----:B------:R-:W-:Y:S04]  /*10db0*/  IMAD.IADD R113, R3, 0x1, -R242 ;  /* 0x0000000103717824 */ /* 0x000fe800078e0af2 */
[----:B------:R-:W-:Y:S05]  /*10dc0*/  IMAD R2, R2, c[0x0][0x32c], R113 ;  /* 0x0000cb0002027a24 */ /* 0x000fea00078e0271 */
[----:B------:R-:W-:Y:S02]  /*10dd0*/  IADD3 R113, R2, c[0x0][0x32c], RZ ;  /* 0x0000cb0002717a10 */ /* 0x000fe40007ffe0ff */
[----:B------:R-:W-:Y:S02]  /*10de0*/  IMNMX R112, R112, R2, !PT ;  /* 0x0000000270707217 */ /* 0x000fe40007800200 */
[----:B------:R-:W-:Y:S02]  /*10df0*/  IMNMX R114, R114, R113, PT ;  /* 0x0000007172727217 */ /* 0x000fe40003800200 */
.L_x_2250:
        /* <DEDUP_REMOVED lines=17> */
.L_x_2256:
[----:B------:R-:W-:Y:S04]  /*10f10*/  MOV R161, c[0x0][0x32c] ;  /* 0x0000cb0000a17a02 */ /* 0x000fe80000000f00 */
[----:B------:R-:W-:Y:S11]  /*10f20*/  ISETP.NE.AND P0, PT, R161, 0x1, PT ;  /* 0x00000001a100780c */ /* 0x000ff60003f05270 */
[----:B------:R-:W-:Y:S02]  /*10f30*/  @!UPT UIADD3 URZ, URZ, URZ, URZ ;  /* 0x0000003f3f3ff290 */ /* 0x000fe4000fffe03f */
[----:B------:R-:W-:Y:S05]  /*10f40*/  @P0 IMAD.HI.U32 R161, R157, c[0x0][0x330], RZ ;  /* 0x0000cc009da10a27 */ /* 0x000fea00078e00ff */
[----:B------:R-:W-:Y:S02]  /*10f50*/  @P0 SHF.R.U32.HI R157, RZ, c[0x0][0x334], R161 ;  /* 0x0000cd00ff9d0a19 */ /* 0x000fe400000116a1 */
.L_x_2257:
[----:B------:R-:W-:Y:S05]  /*10f60*/  BSYNC B0 ;  /* 0x0000000000007941 */ /* 0x000fea0003800000 */
.L_x_2255:
[----:B------:R-:W-:Y:S04]  /*10f70*/  IMAD.IADD R161, R3, 0x1, -R242 ;  /* 0x0000000103a17824 */ /* 0x000fe800078e0af2 */
[----:B------:R-:W-:Y:S05]  /*10f80*/  IMAD R157, R157, c[0x0][0x32c], R161 ;  /* 0x0000cb009d9d7a24 */ /* 0x000fea00078e02a1 */
[----:B------:R-:W-:Y:S02]  /*10f90*/  IADD3 R161, R157, c[0x0][0x32c], RZ ;  /* 0x0000cb009da17a10 */ /* 0x000fe40007ffe0ff */
[----:B------:R-:W-:Y:S02]  /*10fa0*/  IMNMX R2, R2, R157, !PT ;  /* 0x0000009d02027217 */ /* 0x000fe40007800200 */
[----:B------:R-:W-:Y:S02]  /*10fb0*/  IMNMX R113, R113, R161, PT ;  /* 0x000000a171717217 */ /* 0x000fe40003800200 */
.L_x_2254:
        /* <DEDUP_REMOVED lines=249> */
.L_x_2260:
[----:B------:R-:W-:Y:S04]  /*11f50*/  MOV R6, c[0x0][0x32c] ;  /* 0x0000cb0000067a02 */ /* 0x000fe80000000f00 */
[----:B------:R-:W-:Y:S11]  /*11f60*/  ISETP.NE.AND P0, PT, R6, 0x1, PT ;  /* 0x000000010600780c */ /* 0x000ff60003f05270 */
[----:B------:R-:W-:Y:S02]  /*11f70*/  @!UPT UIADD3 URZ, URZ, URZ, URZ ;  /* 0x0000003f3f3ff290 */ /* 0x000fe4000fffe03f */
[----:B------:R-:W-:Y:S05]  /*11f80*/  @P0 IMAD.HI.U32 R6, R4, c[0x0][0x330], RZ ;  /* 0x0000cc0004060a27 */ /* 0x000fea00078e00ff */
[----:B------:R-:W-:Y:S02]  /*11f90*/  @P0 SHF.R.U32.HI R4, RZ, c[0x0][0x334], R6 ;  /* 0x0000cd00ff040a19 */ /* 0x000fe40000011606 */
.L_x_2261:
[----:B------:R-:W-:Y:S05]  /*11fa0*/  BSYNC B0 ;  /* 0x0000000000007941 */ /* 0x000fea0003800000 */
.L_x_2259:
[----:B------:R-:W-:Y:S04]  /*11fb0*/  IMAD.IADD R3, R3, 0x1, -R242 ;  /* 0x0000000103037824 */ /* 0x000fe800078e0af2 */
[----:B------:R-:W-:Y:S05]  /*11fc0*/  IMAD R3, R4, c[0x0][0x32c], R3 ;  /* 0x0000cb0004037a24 */ /* 0x000fea00078e0203 */
[----:B------:R-:W-:Y:S02]  /*11fd0*/  IADD3 R4, R3, c[0x0][0x32c], RZ ;  /* 0x0000cb0003047a10 */ /* 0x000fe40007ffe0ff */
[----:B------:R-:W-:Y:S02]  /*11fe0*/  IMNMX R0, R0, R3, !PT ;  /* 0x0000000300007217 */ /* 0x000fe40007800200 */
[----:B------:R-:W-:Y:S02]  /*11ff0*/  IMNMX R2, R2, R4, PT ;  /* 0x0000000402027217 */ /* 0x000fe40003800200 */
.L_x_2258:
        /* <DEDUP_REMOVED lines=152> */
[----:B------:R-:W-:Y:S04]  /*12980*/  ISETP.LT.OR P3, PT, R2, 0x4a, P3 ;  /* 0x0000004a0200780c */ /* 0x000fe80001f61670 */
        /* <DEDUP_REMOVED lines=16> */
[----:B------:R3:W-:Y:S01]  /*12a90*/  MUFU.EX2 R229, R56 ;  /* 0x0000003800e57308 */ /* 0x0007e20000000800 */
        /* <DEDUP_REMOVED lines=8> */
[--C-:B---3--:R-:W-:Y:S08]  /*12b20*/  FFMA.FTZ R56, R180, c[0x0][0x2d0], -R64.reuse ;  /* 0x0000b400b4387a23 */ /* 0x108ff00000010840 */
[----:B------:R-:W-:Y:S01]  /*12b30*/  MUFU.EX2 R228, R56 ;  /* 0x0000003800e47308 */ /* 0x000fe20000000800 */
[--C-:B-1----:R-:W-:Y:S01]  /*12b40*/  FFMA.FTZ R5, R34, c[0x0][0x2d0], -R64.reuse ;  /* 0x0000b40022057a23 */ /* 0x102fe20000010840 */
[----:B--2---:R-:W-:Y:S08]  /*12b50*/  F2FP.BF16.PACK_AB R46, R225, R223 ;  /* 0x000000dfe12e723e */ /* 0x004ff000000010ff */
[----:B------:R1:W-:Y:S02]  /*12b60*/  MUFU.EX2 R53, R5 ;  /* 0x0000000500357308 */ /* 0x0003e40000000800 */
[--C-:B-1----:R-:W-:Y:S08]  /*12b70*/  FFMA.FTZ R5, R36, c[0x0][0x2d0], -R64.reuse ;  /* 0x0000b40024057a23 */ /* 0x102ff00000010840 */
        /* <DEDUP_REMOVED lines=17> */
[----:B------:R-:W-:Y:S01]  /*12c90*/  LDSM.16.MT88.4 R32, [R200] ;  /* 0x00000000c820783b */ /* 0x000fe20000004200 */
[--C-:B------:R-:W-:Y:S01]  /*12ca0*/  FFMA.FTZ R16, R24, c[0x0][0x2d0], -R65.reuse ;  /* 0x0000b40018107a23 */ /* 0x100fe20000010841 */
        /* <DEDUP_REMOVED lines=53> */
[C---:B------:R-:W-:Y:S02]  /*13000*/  FMUL.FTZ R85, R41.reuse, R85 ;  /* 0x0000005529557220 */ /* 0x040fe40000410000 */
[C---:B------:R-:W-:Y:S02]  /*13010*/  FMUL.FTZ R96, R41.reuse, R96 ;  /* 0x0000006029607220 */ /* 0x040fe40000410000 */
[C---:B------:R-:W-:Y:S02]  /*13020*/  FMUL.FTZ R97, R41.reuse, R97 ;  /* 0x0000006129617220 */ /* 0x040fe40000410000 */
[C---:B------:R-:W-:Y:S01]  /*13030*/  FMUL.FTZ R100, R41.reuse, R100 ;  /* 0x0000006429647220 */ /* 0x040fe20000410000 */
[----:B------:R4:W-:Y:S01]  /*13040*/  MUFU.EX2 R79, R4 ;  /* 0x00000004004f7308 */ /* 0x0009e20000000800 */
[----:B------:R-:W-:Y:S02]  /*13050*/  FMUL.FTZ R101, R41, R101 ;  /* 0x0000006529657220 */ /* 0x000fe40000410000 */
[C---:B-1----:R-:W-:Y:S02]  /*13060*/  FMUL.FTZ R7, R40.reuse, R123 ;  /* 0x0000007b28077220 */ /* 0x042fe40000410000 */
[C---:B------:R-:W-:Y:S01]  /*13070*/  FMUL.FTZ R6, R40.reuse, R122 ;  /* 0x0000007a28067220 */ /* 0x040fe20000410000 */
[----:B------:R-:W-:Y:S01]  /*13080*/  MOV R122, R53 ;  /* 0x00000035007a7202 */ /* 0x000fe20000000f00 */
[C---:B------:R-:W-:Y:S01]  /*13090*/  FMUL.FTZ R18, R40.reuse, R134 ;  /* 0x0000008628127220 */ /* 0x040fe20000410000 */
[----:B------:R-:W5:Y:S01]  /*130a0*/  LDL.LU R123, [R1] ;  /* 0x00000000017b7983 */ /* 0x000f620000300800 */
[C---:B------:R-:W-:Y:S01]  /*130b0*/  FMUL.FTZ R19, R40.reuse, R135 ;  /* 0x0000008728137220 */ /* 0x040fe20000410000 */
[----:B------:R-:W1:Y:S01]  /*130c0*/  MUFU.EX2 R241, R5 ;  /* 0x0000000500f17308 */ /* 0x000e620000000800 */
[C---:B------:R-:W-:Y:S01]  /*130d0*/  FMUL.FTZ R86, R40.reuse, R86 ;  /* 0x0000005628567220 */ /* 0x040fe20000410000 */
[----:B------:R-:W-:Y:S01]  /*130e0*/  LDSM.16.MT88.4 R132, [R196+0x2000] ;  /* 0x00200000c484783b */ /* 0x000fe20000004200 */
[----:B------:R-:W-:Y:S02]  /*130f0*/  FMUL.FTZ R87, R40, R87 ;  /* 0x0000005728577220 */ /* 0x000fe40000410000 */
[--C-:B--2---:R-:W-:Y:S02]  /*13100*/  FFMA.FTZ R0, R10, c[0x0][0x2d0], -R66.reuse ;  /* 0x0000b4000a007a23 */ /* 0x104fe40000010842 */
[C---:B---3--:R-:W-:Y:S01]  /*13110*/  FMUL.FTZ R8, R2.reuse, R124 ;  /* 0x0000007c02087220 */ /* 0x048fe20000410000 */
[----:B------:R-:W-:Y:S01]  /*13120*/  MOV R124, R52 ;  /* 0x00000034007c7202 */ /* 0x000fe20000000f00 */
        /* <DEDUP_REMOVED lines=10> */
[C---:B------:R-:W-:Y:S01]  /*131d0*/  FMUL.FTZ R88, R2.reuse, R88 ;  /* 0x0000005802587220 */ /* 0x040fe20000410000 */
[----:B-1----:R-:W-:Y:S01]  /*131e0*/  F2FP.BF16.PACK_AB R39, R79, R241 ;  /* 0x000000f14f27723e */ /* 0x002fe200000010ff */
[----:B------:R-:W-:Y:S01]  /*131f0*/  FMUL.FTZ R5, R41, R121 ;  /* 0x0000007929057220 */ /* 0x000fe20000410000 */
[----:B------:R-:W-:Y:S01]  /*13200*/  MOV R144, R224 ;  /* 0x000000e000907202 */ /* 0x000fe20000000f00 */
[C---:B------:R-:W-:Y:S01]  /*13210*/  FMUL.FTZ R89, R2.reuse, R89 ;  /* 0x0000005902597220 */ /* 0x040fe20000410000 */
[----:B------:R-:W4:Y:S01]  /*13220*/  LDL.LU R121, [R1+0x4] ;  /* 0x0000040001797983 */ /* 0x000f220000300800 */
[C---:B------:R-:W-:Y:S02]  /*13230*/  FMUL.FTZ R92, R2.reuse, R92 ;  /* 0x0000005c025c7220 */ /* 0x040fe40000410000 */
[----:B------:R-:W-:Y:S02]  /*13240*/  FMUL.FTZ R93, R2, R93 ;  /* 0x0000005d025d7220 */ /* 0x000fe40000410000 */
[C---:B------:R-:W-:Y:S02]  /*13250*/  FMUL.FTZ R98, R40.reuse, R98 ;  /* 0x0000006228627220 */ /* 0x040fe40000410000 */
[--C-:B--2---:R-:W-:Y:S02]  /*13260*/  FFMA.FTZ R0, R11, c[0x0][0x2d0], -R66.reuse ;  /* 0x0000b4000b007a23 */ /* 0x104fe40000010842 */
[C---:B------:R-:W-:Y:S02]  /*13270*/  FMUL.FTZ R99, R40.reuse, R99 ;  /* 0x0000006328637220 */ /* 0x040fe40000410000 */
[----:B------:R1:W2:Y:S01]  /*13280*/  MUFU.EX2 R78, R0 ;  /* 0x00000000004e7308 */ /* 0x0002a20000000800 */
[C---:B------:R-:W-:Y:S02]  /*13290*/  FMUL.FTZ R102, R40.reuse, R102 ;  /* 0x0000006628667220 */ /* 0x040fe40000410000 */
[----:B------:R-:W-:Y:S02]  /*132a0*/  FMUL.FTZ R103, R40, R103 ;  /* 0x0000006728677220 */ /* 0x000fe40000410000 */
[----:B---3--:R-:W-:Y:S02]  /*132b0*/  FMUL.FTZ R4, R41, R120 ;  /* 0x0000007829047220 */ /* 0x008fe40000410000 */
[----:B------:R-:W3:Y:S01]  /*132c0*/  LDL.LU R120, [R1+0x8] ;  /* 0x0000080001787983 */ /* 0x000ee20000300800 */
[----:B------:R-:W-:Y:S02]  /*132d0*/  FFMA.FTZ R56, R61, c[0x0][0x2d0], -R66 ;  /* 0x0000b4003d387a23 */ /* 0x000fe40000010842 */
[C---:B------:R-:W-:Y:S02]  /*132e0*/  FMUL.FTZ R104, R2.reuse, R104 ;  /* 0x0000006802687220 */ /* 0x040fe40000410000 */
[-C--:B------:R-:W-:Y:S01]  /*132f0*/  HMMA.16816.F32.BF16 R4, R44, R20.reuse, R4 ;  /* 0x000000142c04723c */ /* 0x080fe20000041804 */
[----:B------:R-:W-:Y:S04]  /*13300*/  MUFU.EX2 R224, R56 ;  /* 0x0000003800e07308 */ /* 0x000fe80000000800 */
[C---:B------:R-:W-:Y:S02]  /*13310*/  FMUL.FTZ R105, R2.reuse, R105 ;  /* 0x0000006902697220 */ /* 0x040fe40000410000 */
[C---:B------:R-:W-:Y:S02]  /*13320*/  FMUL.FTZ R108, R2.reuse, R108 ;  /* 0x0000006c026c7220 */ /* 0x040fe40000410000 */
[----:B------:R-:W-:Y:S03]  /*13330*/  FMUL.FTZ R109, R2, R109 ;  /* 0x0000006d026d7220 */ /* 0x000fe60000410000 */
[----:B-1----:R-:W-:Y:S02]  /*13340*/  FSEL R0, R3, RZ, P0 ;  /* 0x000000ff03007208 */ /* 0x002fe40000000000 */
[----:B--2---:R-:W-:Y:S02]  /*13350*/  F2FP.BF16.PACK_AB R37, R78, R75 ;  /* 0x0000004b4e25723e */ /* 0x004fe400000010ff */
[----:B------:R-:W-:Y:S01]  /*13360*/  ISETP.GT.AND P0, PT, R211, R234, PT ;  /* 0x000000ead300720c */ /* 0x000fe20003f04270 */
[----:B------:R-:W-:Y:S04]  /*13370*/  FADD.FTZ R0, -R0, R118 ;  /* 0x0000007600007221 */ /* 0x000fe80000010100 */
[----:B------:R-:W-:Y:S06]  /*13380*/  FMUL.FTZ R0, R0, c[0x0][0x2d0] ;  /* 0x0000b40000007a20 */ /* 0x000fec0000410000 */
[----:B------:R-:W1:Y:S02]  /*13390*/  MUFU.EX2 R0, R0 ;  /* 0x0000000000007308 */ /* 0x000e640000000800 */
[C---:B-1----:R-:W-:Y:S02]  /*133a0*/  FMUL.FTZ R10, R0.reuse, R126 ;  /* 0x0000007e000a7220 */ /* 0x042fe40000410000 */
[C---:B------:R-:W-:Y:S02]  /*133b0*/  FMUL.FTZ R11, R0.reuse, R127 ;  /* 0x0000007f000b7220 */ /* 0x040fe40000410000 */
[C---:B------:R-:W-:Y:S02]  /*133c0*/  FMUL.FTZ R14, R0.reuse, R130 ;  /* 0x00000082000e7220 */ /* 0x040fe40000410000 */
[C---:B------:R-:W-:Y:S02]  /*133d0*/  FMUL.FTZ R15, R0.reuse, R131 ;  /* 0x00000083000f7220 */ /* 0x040fe40000410000 */
[C---:B------:R-:W-:Y:S01]  /*133e0*/  FMUL.FTZ R26, R0.reuse, R142 ;  /* 0x0000008e001a7220 */ /* 0x040fe20000410000 */
[C---:B------:R-:W-:Y:S04]  /*133f0*/  HMMA.16816.F32.BF16 R8, R36.reuse, R20, R8 ;  /* 0x000000142408723c */ /* 0x040fe80000041808 */
[C---:B------:R-:W-:Y:S02]  /*13400*/  FMUL.FTZ R27, R0.reuse, R143 ;  /* 0x0000008f001b7220 */ /* 0x040fe40000410000 */
[C---:B------:R-:W-:Y:S01]  /*13410*/  FMUL.FTZ R30, R0.reuse, R146 ;  /* 0x00000092001e7220 */ /* 0x040fe20000410000 */
[----:B------:R-:W-:Y:S01]  /*13420*/  MOV R146, R55 ;  /* 0x0000003700927202 */ /* 0x000fe20000000f00 */
[-C--:B------:R-:W-:Y:S04]  /*13430*/  HMMA.16816.F32.BF16 R12, R36, R22.reuse, R12 ;  /* 0x00000016240c723c */ /* 0x080fe8000004180c */
[----:B------:R-:W-:Y:S02]  /*13440*/  FFMA.FTZ R20, R25, c[0x0][0x2d0], -R65 ;  /* 0x0000b40019147a23 */ /* 0x000fe40000010841 */
[----:B------:R-:W-:Y:S01]  /*13450*/  FMUL.FTZ R31, R0, R147 ;  /* 0x00000093001f7220 */ /* 0x000fe20000410000 */
[----:B------:R-:W-:Y:S01]  /*13460*/  MOV R147, R54 ;  /* 0x0000003600937202 */ /* 0x000fe20000000f00 */
[C---:B------:R-:W-:Y:S01]  /*13470*/  HMMA.16816.F32.BF16 R16, R44.reuse, R22, R16 ;  /* 0x000000162c10723c */ /* 0x040fe20000041810 */
[----:B------:R1:W-:Y:S01]  /*13480*/  MUFU.EX2 R237, R20 ;  /* 0x0000001400ed7308 */ /* 0x0003e20000000800 */
[----:B------:R-:W2:Y:S02]  /*13490*/  LDSM.16.MT88.4 R52, [R199] ;  /* 0x00000000c734783b */ /* 0x000ea40000004200 */
[C---:B------:R-:W-:Y:S02]  /*134a0*/  FMUL.FTZ R21, R41.reuse, R137 ;  /* 0x0000008929157220 */ /* 0x040fe40000410000 */
[----:B------:R-:W-:Y:S02]  /*134b0*/  FMUL.FTZ R25, R2, R141 ;  /* 0x0000008d02197220 */ /* 0x000fe40000410000 */
[C---:B------:R-:W-:Y:S04]  /*134c0*/  FMUL.FTZ R22, R40.reuse, R138 ;  /* 0x0000008a28167220 */ /* 0x040fe80000410000 */
[----:B------:R-:W-:Y:S02]  /*134d0*/  FMUL.FTZ R23, R40, R139 ;  /* 0x0000008b28177220 */ /* 0x000fe40000410000 */
[C---:B------:R-:W-:Y:S02]  /*134e0*/  FMUL.FTZ R90, R0.reuse, R90 ;  /* 0x0000005a005a7220 */ /* 0x040fe40000410000 */
[C---:B------:R-:W-:Y:S02]  /*134f0*/  FMUL.FTZ R91, R0.reuse, R91 ;  /* 0x0000005b005b7220 */ /* 0x040fe40000410000 */
[C---:B------:R-:W-:Y:S02]  /*13500*/  FMUL.FTZ R94, R0.reuse, R94 ;  /* 0x0000005e005e7220 */ /* 0x040fe40000410000 */
[C---:B------:R-:W-:Y:S02]  /*13510*/  FMUL.FTZ R95, R0.reuse, R95 ;  /* 0x0000005f005f7220 */ /* 0x040fe40000410000 */
[C---:B------:R-:W-:Y:S02]  /*13520*/  FMUL.FTZ R106, R0.reuse, R106 ;  /* 0x0000006a006a7220 */ /* 0x040fe40000410000 */
[C---:B------:R-:W-:Y:S02]  /*13530*/  FMUL.FTZ R107, R0.reuse, R107 ;  /* 0x0000006b006b7220 */ /* 0x040fe40000410000 */
[----:B-1----:R-:W-:Y:S02]  /*13540*/  FMUL.FTZ R20, R41, R136 ;  /* 0x0000008829147220 */ /* 0x002fe40000410000 */
[C---:B------:R-:W-:Y:S02]  /*13550*/  FMUL.FTZ R110, R0.reuse, R110 ;  /* 0x0000006e006e7220 */ /* 0x040fe40000410000 */
[----:B------:R-:W-:Y:S03]  /*13560*/  FMUL.FTZ R111, R0, R111 ;  /* 0x0000006f006f7220 */ /* 0x000fe60000410000 */
[-C--:B------:R-:W-:Y:S08]  /*13570*/  HMMA.16816.F32.BF16 R20, R44, R32.reuse, R20 ;  /* 0x000000202c14723c */ /* 0x080ff00000041814 */
[C---:B------:R-:W-:Y:S07]  /*13580*/  HMMA.16816.F32.BF16 R24, R36.reuse, R32, R24 ;  /* 0x000000202418723c */ /* 0x040fee0000041818 */
[--C-:B------:R-:W-:Y:S01]  /*13590*/  FFMA.FTZ R32, R177, c[0x0][0x2d0], -R43.reuse ;  /* 0x0000b400b1207a23 */ /* 0x100fe2000001082b */
[-C--:B------:R-:W-:Y:S03]  /*135a0*/  HMMA.16816.F32.BF16 R28, R36, R34.reuse, R28 ;  /* 0x00000022241c723c */ /* 0x080fe6000004181c */
[----:B------:R1:W-:Y:S01]  /*135b0*/  MUFU.EX2 R231, R32 ;  /* 0x0000002000e77308 */ /* 0x0003e20000000800 */
[C---:B------:R-:W-:Y:S01]  /*135c0*/  FMUL.FTZ R33, R41.reuse, R149 ;  /* 0x0000009529217220 */ /* 0x040fe20000410000 */
[----:B------:R-:W-:Y:S03]  /*135d0*/  MOV R149, R225 ;  /* 0x000000e100957202 */ /* 0x000fe60000000f00 */
[C---:B------:R-:W-:Y:S07]  /*135e0*/  HMMA.16816.F32.BF16 R84, R44.reuse, R34, R84 ;  /* 0x000000222c54723c */ /* 0x040fee0000041854 */
[C---:B------:R-:W-:Y:S02]  /*135f0*/  FMUL.FTZ R34, R40.reuse, R150 ;  /* 0x0000009628227220 */ /* 0x040fe40000410000 */
[----:B------:R-:W-:Y:S01]  /*13600*/  FMUL.FTZ R35, R40, R151 ;  /* 0x0000009728237220 */ /* 0x000fe20000410000 */
[----:B------:R-:W3:Y:S02]  /*13610*/  LDL.LU R150, [R1+0xc] ;  /* 0x00000c0001967983 */ /* 0x000ee40000300800 */
[--C-:B-1----:R-:W-:Y:S04]  /*13620*/  FFMA.FTZ R32, R178, c[0x0][0x2d0], -R43.reuse ;  /* 0x0000b400b2207a23 */ /* 0x102fe8000001082b */
[----:B------:R1:W-:Y:S02]  /*13630*/  MUFU.EX2 R230, R32 ;  /* 0x0000002000e67308 */ /* 0x0003e40000000800 */
[----:B-1----:R-:W-:Y:S01]  /*13640*/  FMUL.FTZ R32, R41, R148 ;  /* 0x0000009429207220 */ /* 0x002fe20000410000 */
[----:B------:R-:W-:Y:S06]  /*13650*/  MOV R148, R226 ;  /* 0x000000e200947202 */ /* 0x000fec0000000f00 */
        /* <DEDUP_REMOVED lines=9> */
[----:B------:R-:W-:Y:S01]  /*136f0*/  LDSM.16.MT88.4 R56, [R200+0x800] ;  /* 0x00080000c838783b */ /* 0x000fe20000004200 */
[--C-:B------:R-:W-:Y:S01]  /*13700*/  FFMA.FTZ R52, R67, c[0x0][0x2d0], -R66.reuse ;  /* 0x0000b40043347a23 */ /* 0x100fe20000010842 */
[-C--:B------:R-:W-:Y:S01]  /*13710*/  HMMA.16816.F32.BF16 R108, R36, R54.reuse, R108 ;  /* 0x00000036246c723c */ /* 0x080fe2000004186c */
[----:B------:R1:W-:Y:S06]  /*13720*/  MUFU.EX2 R226, R48 ;  /* 0x0000003000e27308 */ /* 0x0003ec0000000800 */
[C---:B------:R-:W-:Y:S02]  /*13730*/  FMUL.FTZ R36, R41.reuse, R152 ;  /* 0x0000009829247220 */ /* 0x040fe40000410000 */
[----:B------:R-:W-:Y:S02]  /*13740*/  FMUL.FTZ R37, R41, R153 ;  /* 0x0000009929257220 */ /* 0x000fe40000410000 */
[----:B------:R2:W2:Y:S01]  /*13750*/  MUFU.EX2 R223, R52 ;  /* 0x0000003400df7308 */ /* 0x0004a20000000800 */
[C---:B------:R-:W-:Y:S02]  /*13760*/  FMUL.FTZ R38, R40.reuse, R154 ;  /* 0x0000009a28267220 */ /* 0x040fe40000410000 */
[----:B------:R-:W-:Y:S07]  /*13770*/  FMUL.FTZ R39, R40, R155 ;  /* 0x0000009b28277220 */ /* 0x000fee0000410000 */
[----:B------:R-:W-:Y:S04]  /*13780*/  HMMA.16816.F32.BF16 R36, R44, R54, R36 ;  /* 0x000000362c24723c */ /* 0x000fe80000041824 */
[----:B-1----:R-:W-:Y:S02]  /*13790*/  FFMA.FTZ R48, R60, c[0x0][0x2d0], -R66 ;  /* 0x0000b4003c307a23 */ /* 0x002fe40000010842 */
[--C-:B------:R-:W-:Y:S01]  /*137a0*/  FFMA.FTZ R60, R184, c[0x0][0x2d0], -R64.reuse ;  /* 0x0000b400b83c7a23 */ /* 0x100fe20000010840 */
[----:B------:R-:W-:Y:S01]  /*137b0*/  F2FP.BF16.PACK_AB R44, R252, R248 ;  /* 0x000000f8fc2c723e */ /* 0x000fe200000010ff */
[----:B------:R1:W1:Y:S01]  /*137c0*/  MUFU.EX2 R225, R48 ;  /* 0x0000003000e17308 */ /* 0x0002620000000800 */
[----:B------:R-:W-:Y:S03]  /*137d0*/  F2FP.BF16.PACK_AB R45, R249, R250 ;  /* 0x000000faf92d723e */ /* 0x000fe600000010ff */
[----:B------:R-:W-:Y:S01]  /*137e0*/  F2FP.BF16.PACK_AB R46, R243, R251 ;  /* 0x000000fbf32e723e */ /* 0x000fe200000010ff */
[----:B--2---:R-:W-:Y:S01]  /*137f0*/  FFMA.FTZ R52, R182, c[0x0][0x2d0], -R43 ;  /* 0x0000b400b6347a23 */ /* 0x004fe2000001082b */
[----:B------:R-:W-:Y:S02]  /*13800*/  F2FP.BF16.PACK_AB R47, R239, R240 ;  /* 0x000000f0ef2f723e */ /* 0x000fe400000010ff */
[----:B------:R-:W-:Y:S02]  /*13810*/  F2FP.BF16.PACK_AB R54, R232, R233 ;  /* 0x000000e9e836723e */ /* 0x000fe400000010ff */
[----:B------:R2:W-:Y:S01]  /*13820*/  MUFU.EX2 R182, R52 ;  /* 0x0000003400b67308 */ /* 0x0005e20000000800 */
[----:B------:R-:W-:Y:S09]  /*13830*/  F2FP.BF16.PACK_AB R55, R223, R224 ;  /* 0x000000e0df37723e */ /* 0x000ff200000010ff */
[----:B------:R4:W-:Y:S01]  /*13840*/  MUFU.EX2 R181, R60 ;  /* 0x0000003c00b57308 */ /* 0x0009e20000000800 */
[----:B-1----:R-:W1:Y:S01]  /*13850*/  LDSM.16.MT88.4 R48, [R196+0x800] ;  /* 0x00080000c430783b */ /* 0x002e620000004200 */
[----:B------:R-:W-:Y:S01]  /*13860*/  F2FP.BF16.PACK_AB R53, R225, R226 ;  /* 0x000000e2e135723e */ /* 0x000fe200000010ff */
[----:B--2---:R-:W-:Y:S07]  /*13870*/  FFMA.FTZ R52, R183, c[0x0][0x2d0], -R64 ;  /* 0x0000b400b7347a23 */ /* 0x004fee0000010840 */
[----:B------:R2:W-:Y:S01]  /*13880*/  MUFU.EX2 R180, R52 ;  /* 0x0000003400b47308 */ /* 0x0005e20000000800 */
[----:B----4-:R-:W4:Y:S01]  /*13890*/  LDSM.16.MT88.4 R60, [R197+0x800] ;  /* 0x00080000c53c783b */ /* 0x010f220000004200 */
        /* <DEDUP_REMOVED lines=15> */
[-C--:B----4-:R-:W-:Y:S08]  /*13990*/  HMMA.16816.F32.BF16 R32, R44, R60.reuse, R32 ;  /* 0x0000003c2c20723c */ /* 0x090ff00000041820 */
        /* <DEDUP_REMOVED lines=11> */
[----:B--2---:R-:W-:Y:S09]  /*13a50*/  FFMA.FTZ R56, R188, c[0x0][0x2d0], -R64 ;  /* 0x0000b400bc387a23 */ /* 0x004ff20000010840 */
[----:B------:R2:W-:Y:S01]  /*13a60*/  MUFU.EX2 R173, R56 ;  /* 0x0000003800ad7308 */ /* 0x0005e20000000800 */
[----:B----4-:R-:W-:Y:S09]  /*13a70*/  FFMA.FTZ R60, R73, c[0x0][0x2d0], -R66 ;  /* 0x0000b400493c7a23 */ /* 0x010ff20000010842 */
[----:B------:R4:W-:Y:S01]  /*13a80*/  MUFU.EX2 R167, R60 ;  /* 0x0000003c00a77308 */ /* 0x0009e20000000800 */
[--C-:B-1----:R-:W-:Y:S09]  /*13a90*/  FFMA.FTZ R48, R185, c[0x0][0x2d0], -R43.reuse ;  /* 0x0000b400b9307a23 */ /* 0x102ff2000001082b */
[----:B------:R1:W-:Y:S01]  /*13aa0*/  MUFU.EX2 R174, R48 ;  /* 0x0000003000ae7308 */ /* 0x0003e20000000800 */
[--C-:B--2---:R-:W-:Y:S09]  /*13ab0*/  FFMA.FTZ R56, R189, c[0x0][0x2d0], -R43.reuse ;  /* 0x0000b400bd387a23 */ /* 0x104ff2000001082b */
[----:B------:R2:W-:Y:S01]  /*13ac0*/  MUFU.EX2 R171, R56 ;  /* 0x0000003800ab7308 */ /* 0x0005e20000000800 */
[----:B----4-:R-:W-:Y:S09]  /*13ad0*/  FFMA.FTZ R60, R193, c[0x0][0x2d0], -R64 ;  /* 0x0000b400c13c7a23 */ /* 0x010ff20000010840 */
[----:B------:R4:W-:Y:S01]  /*13ae0*/  MUFU.EX2 R165, R60 ;  /* 0x0000003c00a57308 */ /* 0x0009e20000000800 */
[----:B-1----:R-:W1:Y:S01]  /*13af0*/  LDSM.16.MT88.4 R48, [R199+0x800] ;  /* 0x00080000c730783b */ /* 0x002e620000004200 */
[--C-:B--2---:R-:W-:Y:S08]  /*13b00*/  FFMA.FTZ R56, R70, c[0x0][0x2d0], -R66.reuse ;  /* 0x0000b40046387a23 */ /* 0x104ff00000010842 */
[----:B------:R2:W1:Y:S01]  /*13b10*/  MUFU.EX2 R170, R56 ;  /* 0x0000003800aa7308 */ /* 0x0004620000000800 */
[----:B----4-:R-:W-:Y:S08]  /*13b20*/  LDSM.16.MT88.4 R60, [R197+0x1000] ;  /* 0x00100000c53c783b */ /* 0x010ff00000004200 */
[----:B--2---:R-:W2:Y:S01]  /*13b30*/  LDSM.16.MT88.4 R56, [R196+0x1000] ;  /* 0x00100000c438783b */ /* 0x004ea20000004200 */
[-C--:B-1----:R-:W-:Y:S08]  /*13b40*/  HMMA.16816.F32.BF16 R100, R44, R48.reuse, R100 ;  /* 0x000000302c64723c */ /* 0x082ff00000041864 */
[C---:B------:R-:W-:Y:S07]  /*13b50*/  HMMA.16816.F32.BF16 R104, R52.reuse, R48, R104 ;  /* 0x000000303468723c */ /* 0x040fee0000041868 */
[----:B------:R-:W-:Y:S01]  /*13b60*/  FFMA.FTZ R48, R76, c[0x0][0x2d0], -R66 ;  /* 0x0000b4004c307a23 */ /* 0x000fe20000010842 */
[-C--:B------:R-:W-:Y:S01]  /*13b70*/  HMMA.16816.F32.BF16 R108, R52, R50.reuse, R108 ;  /* 0x00000032346c723c */ /* 0x080fe2000004186c */
[----:B------:R-:W1:Y:S02]  /*13b80*/  LDSM.16.MT88.4 R52, [R200+0x1000] ;  /* 0x00100000c834783b */ /* 0x000e640000004200 */
[----:B------:R4:W2:Y:S01]  /*13b90*/  MUFU.EX2 R166, R48 ;  /* 0x0000003000a67308 */ /* 0x0008a20000000800 */
[----:B------:R-:W-:Y:S04]  /*13ba0*/  F2FP.BF16.PACK_AB R49, R169, R170 ;  /* 0x000000aaa931723e */ /* 0x000fe800000010ff */
[----:B------:R-:W-:Y:S07]  /*13bb0*/  HMMA.16816.F32.BF16 R36, R44, R50, R36 ;  /* 0x000000322c24723c */ /* 0x000fee0000041824 */
[----:B------:R-:W-:Y:S02]  /*13bc0*/  F2FP.BF16.PACK_AB R44, R230, R231 ;  /* 0x000000e7e62c723e */ /* 0x000fe400000010ff */
[----:B------:R-:W-:Y:S03]  /*13bd0*/  F2FP.BF16.PACK_AB R45, R228, R229 ;  /* 0x000000e5e42d723e */ /* 0x000fe600000010ff */
[----:B------:R-:W-:Y:S02]  /*13be0*/  F2FP.BF16.PACK_AB R46, R182, R227 ;  /* 0x000000e3b62e723e */ /* 0x000fe400000010ff */
[----:B------:R-:W-:Y:S02]  /*13bf0*/  F2FP.BF16.PACK_AB R47, R181, R180 ;  /* 0x000000b4b52f723e */ /* 0x000fe400000010ff */
[----:B------:R-:W-:Y:S01]  /*13c00*/  F2FP.BF16.PACK_AB R50, R178, R176 ;  /* 0x000000b0b232723e */ /* 0x000fe200000010ff */
[----:B----4-:R-:W-:Y:S01]  /*13c10*/  FFMA.FTZ R48, R190, c[0x0][0x2d0], -R43 ;  /* 0x0000b400be307a23 */ /* 0x010fe2000001082b */
[----:B--2---:R-:W-:Y:S03]  /*13c20*/  F2FP.BF16.PACK_AB R51, R166, R167 ;  /* 0x000000a7a633723e */ /* 0x004fe600000010ff */
[-C--:B------:R-:W-:Y:S01]  /*13c30*/  HMMA.16816.F32.BF16 R4, R44, R56.reuse, R4 ;  /* 0x000000382c04723c */ /* 0x080fe20000041804 */
[----:B------:R2:W-:Y:S02]  /*13c40*/  MUFU.EX2 R168, R48 ;  /* 0x0000003000a87308 */ /* 0x0005e40000000800 */
[----:B--2---:R-:W-:Y:S08]  /*13c50*/  FFMA.FTZ R48, R191, c[0x0][0x2d0], -R64 ;  /* 0x0000b400bf307a23 */ /* 0x004ff00000010840 */
        /* <DEDUP_REMOVED lines=23> */
[----:B------:R2:W4:Y:S10]  /*13dd0*/  MUFU.EX2 R117, R52 ;  /* 0x0000003400757308 */ /* 0x0005340000000800 */
[----:B------:R3:W-:Y:S01]  /*13de0*/  MUFU.EX2 R69, R60 ;  /* 0x0000003c00457308 */ /* 0x0007e20000000800 */
[----:B-1----:R-:W-:Y:S09]  /*13df0*/  FFMA.FTZ R56, R192, c[0x0][0x2d0], -R65 ;  /* 0x0000b400c0387a23 */ /* 0x002ff20000010841 */
[----:B------:R1:W-:Y:S01]  /*13e00*/  MUFU.EX2 R118, R56 ;  /* 0x0000003800767308 */ /* 0x0003e20000000800 */
[----:B--2---:R-:W-:Y:S01]  /*13e10*/  FFMA.FTZ R52, R212, c[0x0][0x2d0], -R64 ;  /* 0x0000b400d4347a23 */ /* 0x004fe20000010840 */
[----:B----4-:R-:W-:Y:S08]  /*13e20*/  F2FP.BF16.PACK_AB R152, R117, R116 ;  /* 0x000000747598723e */ /* 0x010ff000000010ff */
[----:B------:R2:W-:Y:S01]  /*13e30*/  MUFU.EX2 R115, R52 ;  /* 0x0000003400737308 */ /* 0x0005e20000000800 */
[----:B---3--:R-:W-:Y:S09]  /*13e40*/  FFMA.FTZ R60, R158, c[0x0][0x2d0], -R66 ;  /* 0x0000b4009e3c7a23 */ /* 0x008ff20000010842 */
        /* <DEDUP_REMOVED lines=14> */
[----:B------:R-:W4:Y:S01]  /*13f30*/  MUFU.EX2 R67, R56 ;  /* 0x0000003800437308 */ /* 0x000f220000000800 */
        /* <DEDUP_REMOVED lines=13> */
[----:B----4-:R-:W-:Y:S01]  /*14010*/  F2FP.BF16.PACK_AB R51, R67, R68 ;  /* 0x000000444333723e */ /* 0x010fe200000010ff */
        /* <DEDUP_REMOVED lines=9> */
[----:B------:R1:W-:Y:S01]  /*140b0*/  MUFU.EX2 R73, R43 ;  /* 0x0000002b00497308 */ /* 0x0003e20000000800 */
[C---:B------:R-:W-:Y:S08]  /*140c0*/  HMMA.16816.F32.BF16 R8, R48.reuse, R52, R8 ;  /* 0x000000343008723c */ /* 0x040ff00000041808 */
[-C--:B------:R-:W-:Y:S08]  /*140d0*/  HMMA.16816.F32.BF16 R12, R48, R54.reuse, R12 ;  /* 0x00000036300c723c */ /* 0x080ff0000004180c */
[C---:B------:R-:W-:Y:S01]  /*140e0*/  HMMA.16816.F32.BF16 R16, R44.reuse, R54, R16 ;  /* 0x000000362c10723c */ /* 0x040fe20000041810 */
[----:B------:R-:W2:Y:S03]  /*140f0*/  LDSM.16.MT88.4 R52, [R199+0x1800] ;  /* 0x00180000c734783b */ /* 0x000ea60000004200 */
[--C-:B-1----:R-:W-:Y:S02]  /*14100*/  FFMA.FTZ R43, R221, c[0x0][0x2d0], -R65.reuse ;  /* 0x0000b400dd2b7a23 */ /* 0x102fe40000010841 */
[----:B------:R-:W-:Y:S02]  /*14110*/  FFMA.FTZ R65, R222, c[0x0][0x2d0], -R65 ;  /* 0x0000b400de417a23 */ /* 0x000fe40000010841 */
        /* <DEDUP_REMOVED lines=9> */
[----:B------:R1:W-:Y:S07]  /*141b0*/  MUFU.EX2 R65, R43 ;  /* 0x0000002b00417308 */ /* 0x0003ee0000000800 */
[C---:B------:R-:W-:Y:S08]  /*141c0*/  HMMA.16816.F32.BF16 R88, R48.reuse, R56, R88 ;  /* 0x000000383058723c */ /* 0x040ff00000041858 */
[-C--:B------:R-:W-:Y:S08]  /*141d0*/  HMMA.16816.F32.BF16 R92, R48, R58.reuse, R92 ;  /* 0x0000003a305c723c */ /* 0x080ff0000004185c */
[C---:B------:R-:W-:Y:S04]  /*141e0*/  HMMA.16816.F32.BF16 R96, R44.reuse, R58, R96 ;  /* 0x0000003a2c60723c */ /* 0x040fe80000041860 */
[--C-:B-1----:R-:W-:Y:S04]  /*141f0*/  FFMA.FTZ R43, R157, c[0x0][0x2d0], -R66.reuse ;  /* 0x0000b4009d2b7a23 */ /* 0x102fe80000010842 */
[----:B------:R1:W1:Y:S01]  /*14200*/  MUFU.EX2 R64, R43 ;  /* 0x0000002b00407308 */ /* 0x0002620000000800 */
[-C--:B--2---:R-:W-:Y:S08]  /*14210*/  HMMA.16816.F32.BF16 R100, R44, R52.reuse, R100 ;  /* 0x000000342c64723c */ /* 0x084ff00000041864 */
[C---:B------:R-:W-:Y:S08]  /*14220*/  HMMA.16816.F32.BF16 R104, R48.reuse, R52, R104 ;  /* 0x000000343068723c */ /* 0x040ff00000041868 */
[-C--:B------:R-:W-:Y:S04]  /*14230*/  HMMA.16816.F32.BF16 R108, R48, R54.reuse, R108 ;  /* 0x00000036306c723c */ /* 0x080fe8000004186c */
[--C-:B-1----:R-:W-:Y:S04]  /*14240*/  FFMA.FTZ R43, R74, c[0x0][0x2d0], -R66.reuse ;  /* 0x0000b4004a2b7a23 */ /* 0x102fe80000010842 */
[----:B------:R-:W-:Y:S01]  /*14250*/  HMMA.16816.F32.BF16 R36, R44, R54, R36 ;  /* 0x000000362c24723c */ /* 0x000fe20000041824 */
[----:B------:R-:W1:Y:S01]  /*14260*/  LDSM.16.MT88.4 R44, [R197+0x2000] ;  /* 0x00200000c52c783b */ /* 0x000e620000004200 */
[----:B------:R-:W-:Y:S02]  /*14270*/  MUFU.EX2 R57, R43 ;  /* 0x0000002b00397308 */ /* 0x000fe40000000800 */
[----:B------:R-:W-:Y:S01]  /*14280*/  FFMA.FTZ R66, R42, c[0x0][0x2d0], -R66 ;  /* 0x0000b4002a427a23 */ /* 0x000fe20000010842 */
[----:B---3--:R-:W-:Y:S01]  /*14290*/  F2FP.BF16.PACK_AB R42, R71, R72 ;  /* 0x00000048472a723e */ /* 0x008fe200000010ff */
[----:B-----5:R-:W-:Y:S01]  /*142a0*/  FFMA.FTZ R50, R41, R123, R124 ;  /* 0x0000007b29327223 */ /* 0x020fe2000001007c */
[----:B------:R-:W-:Y:S01]  /*142b0*/  F2FP.BF16.PACK_AB R41, R64, R65 ;  /* 0x000000414029723e */ /* 0x000fe200000010ff */
[----:B------:R-:W-:Y:S01]  /*142c0*/  FFMA.FTZ R49, R40, R121, R122 ;  /* 0x0000007928317223 */ /* 0x000fe2000001007a */
[----:B------:R-:W-:Y:S03]  /*142d0*/  F2FP.BF16.PACK_AB R40, R73, R76 ;  /* 0x0000004c4928723e */ /* 0x000fe600000010ff */
[----:B------:R-:W-:Y:S01]  /*142e0*/  FFMA.FTZ R48, R2, R120, R244 ;  /* 0x0000007802307223 */ /* 0x000fe200000100f4 */
[----:B------:R-:W2:Y:S01]  /*142f0*/  MUFU.EX2 R56, R66 ;  /* 0x0000004200387308 */ /* 0x000ea20000000800 */
[----:B------:R-:W-:Y:S01]  /*14300*/  FADD.FTZ R2, R146, R49 ;  /* 0x0000003192027221 */ /* 0x000fe20000010000 */
[-C--:B------:R-:W-:Y:S07]  /*14310*/  HMMA.16816.F32.BF16 R120, R152, R132.reuse, R4 ;  /* 0x000000849878723c */ /* 0x080fee0000041804 */
[----:B------:R-:W-:Y:S02]  /*14320*/  FADD.FTZ R4, R147, R50 ;  /* 0x0000003293047221 */ /* 0x000fe40000010000 */
[----:B------:R-:W-:Y:S03]  /*14330*/  FADD.FTZ R5, R246, R48 ;  /* 0x00000030f6057221 */ /* 0x000fe60000010000 */
[----:B------:R-:W-:Y:S02]  /*14340*/  FADD.FTZ R7, R145, R4 ;  /* 0x0000000491077221 */ /* 0x000fe40000010000 */
[----:B------:R-:W-:Y:S02]  /*14350*/  FADD.FTZ R6, R144, R2 ;  /* 0x0000000290067221 */ /* 0x000fe40000010000 */
[----:B------:R-:W-:Y:S02]  /*14360*/  FADD.FTZ R4, R245, R5 ;  /* 0x00000005f5047221 */ /* 0x000fe40000010000 */
[----:B------:R-:W-:Y:S02]  /*14370*/  FFMA.FTZ R2, R0, R150, R75 ;  /* 0x0000009600027223 */ /* 0x000fe4000001004b */
[----:B------:R-:W-:Y:S01]  /*14380*/  FADD.FTZ R0, R149, R7 ;  /* 0x0000000795007221 */ /* 0x000fe20000010000 */
[----:B--2---:R-:W-:Y:S07]  /*14390*/  F2FP.BF16.PACK_AB R43, R56, R57 ;  /* 0x00000039382b723e */ /* 0x004fee00000010ff */
        /* <DEDUP_REMOVED lines=11> */
[-C--:B----4-:R-:W-:Y:S03]  /*14450*/  HMMA.16816.F32.BF16 R136, R152, R60.reuse, R20 ;  /* 0x0000003c9888723c */ /* 0x090fe60000041814 */
        /* <DEDUP_REMOVED lines=60> */
[----:B------:R-:W-:Y:S01]  /*14820*/  MOV R115, R114 ;  /* 0x0000007200737202 */ /* 0x000fe20000000f00 */
        /* <DEDUP_REMOVED lines=22> */
[----:B--2---:R-:W-:Y:S01]  /*14990*/  MOV R5, R3 ;  /* 0x0000000300057202 */ /* 0x004fe20000000f00 */
[----:B------:R-:W-:-:S05]  /*149a0*/  @P0 BRA `(.L_x_2262) ;  /* 0xffffb44000000947 */ /* 0x000fca000383ffff */
.L_x_2245:
[----:B------:R-:W-:Y:S02]  /*149b0*/  MOV R10, 0x1f ;  /* 0x0000001f000a7802 */ /* 0x000fe40000000f00 */
[----:B------:R-:W-:Y:S01]  /*149c0*/  MOV R9, 0xffffffff ;  /* 0xffffffff00097802 */ /* 0x000fe20000000f00 */
[----:B------:R-:W-:Y:S05]  /*149d0*/  BRA.DIV ~URZ, `(.L_x_2263) ;  /* 0x000051a27f007947 */ /* 0x000fea000b800000 */
[----:B---3--:R-:W2:Y:S04]  /*149e0*/  LDL R2, [R1] ;  /* 0x0000000001027983 */ /* 0x008ea80000100800 */
[----:B--2---:R1:W2:Y:S02]  /*149f0*/  SHFL.BFLY PT, R0, R2, 0x2, 0x1f ;  /* 0x0c401f0002007f89 */ /* 0x0042a400000e0000 */
.L_x_2349:
[----:B-1----:R-:W3:Y:S02]  /*14a00*/  LDL.LU R2, [R1] ;  /* 0x0000000001027983 */ /* 0x002ee40000300800 */
        /* <DEDUP_REMOVED lines=18> */
.L_x_2350:
        /* <DEDUP_REMOVED lines=102> */
.L_x_2172:
[----:B------:R2:W5:Y:S04]  /*15190*/  LDL R6, [R1+0x48] ;  /* 0x0000480001067983 */ /* 0x0005680000100800 */
        /* <DEDUP_REMOVED lines=18> */
.L_x_2266:
[----:B--2---:R-:W-:Y:S05]  /*152c0*/  BSYNC B0 ;  /* 0x0000000000007941 */ /* 0x004fea0003800000 */
.L_x_2265:
[----:B------:R-:W2:Y:S01]  /*152d0*/  LDL.64 R2, [R1+0x30] ;  /* 0x0000300001027983 */ /* 0x000ea20000100a00 */
[----:B------:R-:W-:Y:S01]  /*152e0*/  PRMT R0, R0, 0x9910, RZ ;  /* 0x0000991000007816 */ /* 0x000fe200000000ff */
[----:B------:R-:W-:Y:S01]  /*152f0*/  BSSY B1, `(.L_x_2267) ;  /* 0x00002cf000017945 */ /* 0x000fe20003800000 */
[----:B-----5:R-:W-:Y:S02]  /*15300*/  IMAD.MOV.U32 R88, RZ, RZ, R6 ;  /* 0x000000ffff587224 */ /* 0x020fe400078e0006 */
[----:B------:R-:W-:Y:S02]  /*15310*/  ISETP.NE.AND P0, PT, R0, RZ, PT ;  /* 0x000000ff0000720c */ /* 0x000fe40003f05270 */
[----:B--2---:R-:W-:-:S11]  /*15320*/  SHF.R.S32.HI R18, RZ, 0x1f, R2 ;  /* 0x0000001fff127819 */ /* 0x004fd60000011402 */
        /* <DEDUP_REMOVED lines=29> */
[----:B-1----:R-:W3:Y:S01]  /*15500*/  LDL R6, [R1+0x60] ;  /* 0x0000600001067983 */ /* 0x002ee20000100800 */
[----:B------:R-:W-:-:S02]  /*15510*/  F2FP.BF16.PACK_AB R0, R75, R74 ;  /* 0x0000004a4b00723e */ /* 0x000fc400000010ff */
[----:B------:R-:W-:Y:S01]  /*15520*/  F2FP.BF16.PACK_AB R4, R41, R40 ;  /* 0x000000282904723e */ /* 0x000fe200000010ff */
[----:B----4-:R1:W-:Y:S04]  /*15530*/  STS [R8], R3 ;  /* 0x0000000308007388 */ /* 0x0103e80000000800 */
[----:B------:R4:W-:Y:S04]  /*15540*/  STS [R8+0x400], R2 ;  /* 0x0004000208007388 */ /* 0x0009e80000000800 */
[----:B------:R4:W-:Y:S01]  /*15550*/  STS [R5], R0 ;  /* 0x0000000005007388 */ /* 0x0009e20000000800 */
[----:B-1----:R-:W-:-:S02]  /*15560*/  F2FP.BF16.PACK_AB R3, R87, R86 ;  /* 0x000000565703723e */ /* 0x002fc400000010ff */
[----:B----4-:R-:W-:-:S03]  /*15570*/  F2FP.BF16.PACK_AB R2, R43, R42 ;  /* 0x0000002a2b02723e */ /* 0x010fc600000010ff */
[----:B------:R1:W-:Y:S01]  /*15580*/  STS [R5+0x400], R3 ;  /* 0x0004000305007388 */ /* 0x0003e20000000800 */
[----:B------:R-:W-:-:S03]  /*15590*/  F2FP.BF16.PACK_AB R0, R59, R58 ;  /* 0x0000003a3b00723e */ /* 0x000fc600000010ff */
[----:B------:R-:W-:Y:S04]  /*155a0*/  STS [R8+0x2000], R4 ;  /* 0x0020000408007388 */ /* 0x000fe80000000800 */
[----:B------:R4:W-:Y:S01]  /*155b0*/  STS [R8+0x2400], R0 ;  /* 0x0024000008007388 */ /* 0x0009e20000000800 */
[----:B-1----:R-:W-:-:S03]  /*155c0*/  F2FP.BF16.PACK_AB R3, R57, R56 ;  /* 0x000000383903723e */ /* 0x002fc600000010ff */
[----:B----4-:R-:W4:Y:S01]  /*155d0*/  LDL R8, [R1+0x54] ;  /* 0x0000540001087983 */ /* 0x010f220000100800 */
        /* <DEDUP_REMOVED lines=23> */
[----:B---3--:R-:W-:Y:S01]  /*15750*/  F2FP.BF16.PACK_AB R2, R77, R76 ;  /* 0x0000004c4d02723e */ /* 0x008fe200000010ff */
[----:B------:R-:W-:Y:S04]  /*15760*/  STS [R7+0x2400], R3 ;  /* 0x0024000307007388 */ /* 0x000fe80000000800 */
[----:B------:R1:W-:Y:S04]  /*15770*/  STS [R6], R2 ;  /* 0x0000000206007388 */ /* 0x0003e80000000800 */
[----:B------:R2:W-:Y:S01]  /*15780*/  STS [R6+0x400], R0 ;  /* 0x0004000006007388 */ /* 0x0005e20000000800 */
[----:B------:R-:W-:-:S03]  /*15790*/  F2FP.BF16.PACK_AB R4, R45, R44 ;  /* 0x0000002c2d04723e */ /* 0x000fc600000010ff */
[----:B------:R-:W3:Y:S01]  /*157a0*/  LDL.LU R9, [R1+0x44] ;  /* 0x0000440001097983 */ /* 0x000ee20000300800 */
        /* <DEDUP_REMOVED lines=11> */
[----:B----4-:R-:W-:Y:S02]  /*15860*/  IMAD.MOV.U32 R4, RZ, RZ, 0x4 ;  /* 0x00000004ff047424 */ /* 0x010fe400078e00ff */
[----:B------:R-:W-:Y:S02]  /*15870*/  IMAD.MOV.U32 R3, RZ, RZ, RZ ;  /* 0x000000ffff037224 */ /* 0x000fe400078e00ff */
[CC--:B------:R-:W-:Y:S01]  /*15880*/  @P1 IMAD.WIDE R6, R8.reuse, R4.reuse, c[0x0][0x508] ;  /* 0x0001420008061625 */ /* 0x0c0fe200078e0204 */
[----:B------:R-:W-:Y:S03]  /*15890*/  BAR.SYNC.DEFER_BLOCKING 0x1, 0x80 ;  /* 0x0042000000007b1d */ /* 0x000fe60000010000 */
[----:B------:R-:W-:-:S03]  /*158a0*/  IMAD.WIDE R4, R8, R4, c[0x0][0x500] ;  /* 0x0001400008047625 */ /* 0x000fc600078e0204 */
[----:B------:R2:W5:Y:S04]  /*158b0*/  @P1 LDG.E R11, [R6.64] ;  /* 0x00000008060b1981 */ /* 0x000568000c1e1900 */
[----:B------:R2:W5:Y:S01]  /*158c0*/  @P2 LDG.E R3, [R4.64] ;  /* 0x0000000804032981 */ /* 0x000562000c1e1900 */
[----:B---3--:R-:W-:-:S04]  /*158d0*/  ISETP.NE.AND P0, PT, R9, RZ, PT ;  /* 0x000000ff0900720c */ /* 0x008fc80003f05270 */
[----:B-1----:R-:W-:Y:S01]  /*158e0*/  SEL R2, R9, c[0x0][0x3d4], P0 ;  /* 0x0000f50009027a07 */ /* 0x002fe20000000000 */
[----:B------:R-:W-:Y:S05]  /*158f0*/  @P1 BRA `(.L_x_2269) ;  /* 0x0000004000001947 */ /* 0x000fea0003800000 */
[----:B--2---:R-:W-:Y:S05]  /*15900*/  @!P2 BRA `(.L_x_2269) ;  /* 0x000000300000a947 */ /* 0x004fea0003800000 */
[----:B------:R1:W2:Y:S04]  /*15910*/  LDG.E R0, [R4.64] ;  /* 0x0000000804007981 */ /* 0x0002a8000c1e1900 */
[----:B-1----:R-:W2:Y:S02]  /*15920*/  LDG.E R4, [R4.64+0x4] ;  /* 0x0000040804047981 */ /* 0x002ea4000c1e1900 */
[----:B--2--5:R-:W-:Y:S02]  /*15930*/  IADD3 R11, -R0, R4, RZ ;  /* 0x00000004000b7210 */ /* 0x024fe40007ffe1ff */
.L_x_2269:
[----:B--2---:R-:W2:Y:S04]  /*15940*/  LDL R4, [R1+0x3c] ;  /* 0x00003c0001047983 */ /* 0x004ea80000100800 */
[----:B------:R-:W2:Y:S04]  /*15950*/  LDL R89, [R1+0x38] ;  /* 0x0000380001597983 */ /* 0x000ea80000100800 */
[----:B------:R-:W3:Y:S04]  /*15960*/  LDL R25, [R1+0x40] ;  /* 0x0000400001197983 */ /* 0x000ee80000100800 */
[----:B------:R-:W4:Y:S04]  /*15970*/  LDL R14, [R1+0x4c] ;  /* 0x00004c00010e7983 */ /* 0x000f280000100800 */
[----:B------:R-:W4:Y:S04]  /*15980*/  LDL R28, [R1+0x84] ;  /* 0x00008400011c7983 */ /* 0x000f280000100800 */
[----:B------:R-:W4:Y:S01]  /*15990*/  LDL.LU R26, [R1+0x14] ;  /* 0x00001400011a7983 */ /* 0x000f220000300800 */
        /* <DEDUP_REMOVED lines=67> */
[----:B------:R-:W-:Y:S02]  /*15dd0*/  ISETP.GE.OR P1, PT, R16, R0, P0 ;  /* 0x000000001000720c */ /* 0x000fe40000726670 */
[----:B------:R-:W-:-:S05]  /*15de0*/  IADD3 R14, R5, 0x48, RZ ;  /* 0x00000048050e7810 */ /* 0x000fca0007ffe0ff */
[----:B-1----:R-:W-:Y:S04]  /*15df0*/  @!P4 ST.E [R12.64], R22 ;  /* 0x000000160c00c985 */ /* 0x002fe8000c101908 */
[----:B--2---:R-:W-:Y:S01]  /*15e00*/  @!P3 ST.E [R10.64], R23 ;  /* 0x000000170a00b985 */ /* 0x004fe2000c101908 */
[----:B------:R-:W-:-:S03]  /*15e10*/  ISETP.GE.AND P3, PT, R16, R0, PT ;  /* 0x000000001000720c */ /* 0x000fc60003f66270 */
[----:B----4-:R-:W-:Y:S01]  /*15e20*/  @!P1 ST.E [R8.64], R24 ;  /* 0x0000001808009985 */ /* 0x010fe2000c101908 */
[----:B------:R-:W-:Y:S02]  /*15e30*/  ISETP.GE.AND P1, PT, R14, R0, PT ;  /* 0x000000000e00720c */ /* 0x000fe40003f26270 */
[----:B------:R-:W-:-:S04]  /*15e40*/  LOP3.LUT R26, R26, 0xfffffffd, RZ, 0xc0, !PT ;  /* 0xfffffffd1a1a7812 */ /* 0x000fc800078ec0ff */
[----:B------:R-:W-:-:S04]  /*15e50*/  LOP3.LUT R26, R26, 0xfffffffe, RZ, 0xc0, !PT ;  /* 0xfffffffe1a1a7812 */ /* 0x000fc800078ec0ff */
[----:B------:R-:W-:Y:S01]  /*15e60*/  @P3 LOP3.LUT R26, R26, 0x1, RZ, 0xfc, !PT ;  /* 0x000000011a1a3812 */ /* 0x000fe200078efcff */
[----:B------:R-:W1:Y:S03]  /*15e70*/  SHFL.IDX PT, R6, R6, 0x3, 0x1c1f ;  /* 0x007c1f0006067f89 */ /* 0x000e6600000e0000 */
[----:B------:R-:W-:-:S05]  /*15e80*/  @P1 LOP3.LUT R26, R26, 0x2, RZ, 0xfc, !PT ;  /* 0x000000021a1a1812 */ /* 0x000fca00078efcff */
[----:B------:R2:W-:Y:S01]  /*15e90*/  STL [R1+0x14], R26 ;  /* 0x0000141a01007387 */ /* 0x0005e20000100800 */
[-C--:B------:R-:W-:Y:S02]  /*15ea0*/  ISETP.GE.OR P0, PT, R14, R0.reuse, P0 ;  /* 0x000000000e00720c */ /* 0x080fe40000706670 */
[----:B------:R-:W-:-:S11]  /*15eb0*/  ISETP.GE.AND P6, PT, R17, R0, PT ;  /* 0x000000001100720c */ /* 0x000fd60003fc6270 */
[----:B-1----:R2:W-:Y:S01]  /*15ec0*/  @!P0 ST.E [R6.64], R19 ;  /* 0x0000001306008985 */ /* 0x0025e2000c101908 */
[----:B------:R-:W-:Y:S01]  /*15ed0*/  ISETP.GE.AND P0, PT, R5, R0, PT ;  /* 0x000000000500720c */ /* 0x000fe20003f06270 */
[----:B------:R-:W-:Y:S05]  /*15ee0*/  @P2 BRA `(.L_x_2270) ;  /* 0x0000079000002947 */ /* 0x000fea0003800000 */
[----:B--2---:R-:W2:Y:S01]  /*15ef0*/  LDL R26, [R1+0x74] ;  /* 0x00007400011a7983 */ /* 0x004ea20000100800 */
[----:B------:R-:W-:Y:S01]  /*15f00*/  IMAD R15, R15, c[0x0][0x3a0], RZ ;  /* 0x0000e8000f0f7a24 */ /* 0x000fe200078e02ff */
[----:B------:R-:W-:Y:S01]  /*15f10*/  SHF.R.S32.HI R7, RZ, 0x1f, R2 ;  /* 0x0000001fff077819 */ /* 0x000fe20000011402 */
        /* <DEDUP_REMOVED lines=42> */
.L_x_2351:
[----:B------:R-:W-:Y:S05]  /*161c0*/  BRA.DIV ~URZ, `(.L_x_2272) ;  /* 0x00003ce27f007947 */ /* 0x000fea000b800000 */
[----:B------:R3:W4:Y:S02]  /*161d0*/  SHFL.IDX PT, R2, R7, RZ, 0x181f ;  /* 0x00181fff07027589 */ /* 0x00072400000e0000 */
.L_x_2352:
        /* <DEDUP_REMOVED lines=9> */
.L_x_2353:
        /* <DEDUP_REMOVED lines=8> */
.L_x_2354:
[----:B------:R-:W-:Y:S05]  /*162f0*/  BRA.DIV ~URZ, `(.L_x_2275) ;  /* 0x00003d627f007947 */ /* 0x000fea000b800000 */
[----:B-1----:R1:W2:Y:S02]  /*16300*/  SHFL.IDX PT, R2, R7, 0x2, 0x181f ;  /* 0x00581f0007027f89 */ /* 0x0022a400000e0000 */
.L_x_2355:
        /* <DEDUP_REMOVED lines=9> */
.L_x_2356:
        /* <DEDUP_REMOVED lines=8> */
.L_x_2357:
[----:B------:R-:W-:Y:S05]  /*16420*/  BRA.DIV ~URZ, `(.L_x_2278) ;  /* 0x00003de27f007947 */ /* 0x000fea000b800000 */
[----:B--2---:R2:W1:Y:S02]  /*16430*/  SHFL.IDX PT, R2, R7, 0x4, 0x181f ;  /* 0x00981f0007027f89 */ /* 0x00446400000e0000 */
.L_x_2358:
        /* <DEDUP_REMOVED lines=9> */
.L_x_2359:
        /* <DEDUP_REMOVED lines=8> */
.L_x_2360:
[----:B------:R-:W-:Y:S05]  /*16550*/  BRA.DIV ~URZ, `(.L_x_2281) ;  /* 0x00003e627f007947 */ /* 0x000fea000b800000 */
[----:B--2---:R2:W3:Y:S02]  /*16560*/  SHFL.IDX PT, R2, R7, 0x6, 0x181f ;  /* 0x00d81f0007027f89 */ /* 0x0044e400000e0000 */
.L_x_2361:
        /* <DEDUP_REMOVED lines=9> */
.L_x_2362:
        /* <DEDUP_REMOVED lines=8> */
.L_x_2270:
[----:B------:R-:W3:Y:S04]  /*16680*/  LDL.LU R5, [R1+0x40] ;  /* 0x0000400001057983 */ /* 0x000ee80000300800 */
[----:B------:R-:W4:Y:S01]  /*16690*/  LDL.LU R9, [R1+0x4c] ;  /* 0x00004c0001097983 */ /* 0x000f220000300800 */
[----:B------:R-:W-:Y:S01]  /*166a0*/  IMAD R15, R15, c[0x0][0x408], RZ ;  /* 0x000102000f0f7a24 */ /* 0x000fe200078e02ff */
[----:B------:R-:W-:Y:S01]  /*166b0*/  SHF.R.S32.HI R0, RZ, 0x1f, R2 ;  /* 0x0000001fff007819 */ /* 0x000fe20000011402 */
[----:B--2---:R-:W-:-:S04]  /*166c0*/  IMAD.WIDE.U32 R6, R3, c[0x0][0x408], RZ ;  /* 0x0001020003067a25 */ /* 0x004fc800078e00ff */
[----:B------:R-:W-:Y:S02]  /*166d0*/  IMAD R3, R3, c[0x0][0x40c], R15 ;  /* 0x0001030003037a24 */ /* 0x000fe400078e020f */
[----:B------:R-:W-:Y:S02]  /*166e0*/  IMAD R0, R0, c[0x0][0x440], RZ ;  /* 0x0001100000007a24 */ /* 0x000fe400078e02ff */
[----:B------:R-:W-:Y:S01]  /*166f0*/  @P5 IMAD.HI.U32 R8, R4, c[0x0][0x4ec], RZ ;  /* 0x00013b0004085a27 */ /* 0x000fe200078e00ff */
[----:B------:R-:W-:-:S05]  /*16700*/  IADD3 R7, R7, R3, RZ ;  /* 0x0000000307077210 */ /* 0x000fca0007ffe0ff */
[----:B---3--:R-:W-:-:S04]  /*16710*/  IMAD.WIDE.U32 R6, R5, c[0x0][0x438], R6 ;  /* 0x00010e0005067a25 */ /* 0x008fc800078e0006 */
        /* <DEDUP_REMOVED lines=8> */
[----:B----4-:R-:W-:-:S04]  /*167a0*/  IMAD.WIDE.U32 R2, R9, c[0x0][0x448], R2 ;  /* 0x0001120009027a25 */ /* 0x010fc800078e0002 */
        /* <DEDUP_REMOVED lines=15> */
.L_x_2363:
[----:B------:R-:W-:Y:S05]  /*168a0*/  BRA.DIV ~URZ, `(.L_x_2285) ;  /* 0x00003cc27f007947 */ /* 0x000fea000b800000 */
[----:B------:R3:W4:Y:S02]  /*168b0*/  SHFL.IDX PT, R2, R21, RZ, 0x1c1f ;  /* 0x001c1fff15027589 */ /* 0x00072400000e0000 */
.L_x_2364:
[C---:B------:R-:W-:Y:S01]  /*168c0*/  IADD3 R11, R242.reuse, 0x8, RZ ;  /* 0x00000008f20b7810 */ /* 0x040fe20007ffe0ff */
[----:B------:R-:W-:Y:S01]  /*168d0*/  BSSY B0, `(.L_x_2286) ;  /* 0x0000030000007945 */ /* 0x000fe20003800000 */
        /* <DEDUP_REMOVED lines=17> */
[----:B------:R-:W-:Y:S02]  /*169f0*/  ISETP.GE.AND P3, PT, R10, c[0x0][0x3c8], PT ;  /* 0x0000f2000a007a0c */ /* 0x000fe40003f66270 */
        /* <DEDUP_REMOVED lines=29> */
.L_x_2287:
[----:B------:R-:W-:Y:S05]  /*16bd0*/  BSYNC B0 ;  /* 0x0000000000007941 */ /* 0x000fea0003800000 */
.L_x_2286:
[----:B------:R-:W-:Y:S05]  /*16be0*/  BRA.DIV ~URZ, `(.L_x_2288) ;  /* 0x000039f27f007947 */ /* 0x000fea000b800000 */
[----:B--2---:R2:W1:Y:S04]  /*16bf0*/  SHFL.IDX PT, R12, R13, 0x1, 0x1c1f ;  /* 0x003c1f000d0c7f89 */ /* 0x00446800000e0000 */
[----:B----4-:R2:W4:Y:S02]  /*16c00*/  SHFL.IDX PT, R2, R21, 0x1, 0x1c1f ;  /* 0x003c1f0015027f89 */ /* 0x01052400000e0000 */
.L_x_2365:
[----:B------:R-:W-:Y:S01]  /*16c10*/  BSSY B0, `(.L_x_2289) ;  /* 0x0000022000007945 */ /* 0x000fe20003800000 */
[----:B------:R-:W-:Y:S05]  /*16c20*/  @P6 BRA `(.L_x_2290) ;  /* 0x0000020000006947 */ /* 0x000fea0003800000 */
[----:B------:R-:W-:Y:S02]  /*16c30*/  ISETP.GE.AND P1, PT, R242, c[0x0][0x3c8], PT ;  /* 0x0000f200f2007a0c */ /* 0x000fe40003f26270 */
[----:B------:R-:W-:Y:S02]  /*16c40*/  ISETP.GE.AND P0, PT, R11, c[0x0][0x3c8], PT ;  /* 0x0000f2000b007a0c */ /* 0x000fe40003f06270 */
[----:B------:R-:W-:Y:S02]  /*16c50*/  ISETP.GE.AND P2, PT, R10, c[0x0][0x3c8], PT ;  /* 0x0000f2000a007a0c */ /* 0x000fe40003f46270 */
[----:B------:R-:W-:-:S02]  /*16c60*/  ISETP.GE.AND P4, PT, R8, c[0x0][0x3c8], PT ;  /* 0x0000f20008007a0c */ /* 0x000fc40003f86270 */
[----:B------:R-:W-:-:S05]  /*16c70*/  ISETP.GE.AND P5, PT, R7, c[0x0][0x3c8], PT ;  /* 0x0000f20007007a0c */ /* 0x000fca0003fa6270 */
        /* <DEDUP_REMOVED lines=27> */
.L_x_2290:
[----:B------:R-:W-:Y:S05]  /*16e30*/  BSYNC B0 ;  /* 0x0000000000007941 */ /* 0x000fea0003800000 */
.L_x_2289:
[----:B------:R-:W-:Y:S05]  /*16e40*/  BRA.DIV ~URZ, `(.L_x_2291) ;  /* 0x000038627f007947 */ /* 0x000fea000b800000 */
[----:B-1----:R1:W2:Y:S02]  /*16e50*/  SHFL.IDX PT, R12, R13, 0x2, 0x1c1f ;  /* 0x005c1f000d0c7f89 */ /* 0x0022a400000e0000 */
.L_x_2366:
[----:B------:R-:W-:Y:S05]  /*16e60*/  BRA.DIV ~URZ, `(.L_x_2292) ;  /* 0x000038b27f007947 */ /* 0x000fea000b800000 */
[----:B----4-:R4:W1:Y:S02]  /*16e70*/  SHFL.IDX PT, R2, R21, 0x2, 0x1c1f ;  /* 0x005c1f0015027f89 */ /* 0x01086400000e0000 */
.L_x_2367:
[----:B------:R-:W5:Y:S01]  /*16e80*/  LDL R3, [R1+0x14] ;  /* 0x0000140001037983 */ /* 0x000f620000100800 */
[----:B------:R-:W-:Y:S01]  /*16e90*/  BSSY B0, `(.L_x_2293) ;  /* 0x0000023000007945 */ /* 0x000fe20003800000 */
[----:B-----5:R-:W-:-:S13]  /*16ea0*/  LOP3.LUT P0, RZ, R3, 0x1, RZ, 0xc0, !PT ;  /* 0x0000000103ff7812 */ /* 0x020fda000780c0ff */
[----:B------:R-:W-:Y:S05]  /*16eb0*/  @P0 BRA `(.L_x_2294) ;  /* 0x0000020000000947 */ /* 0x000fea0003800000 */
[----:B------:R-:W-:Y:S02]  /*16ec0*/  ISETP.GE.AND P1, PT, R242, c[0x0][0x3c8], PT ;  /* 0x0000f200f2007a0c */ /* 0x000fe40003f26270 */
[----:B------:R-:W-:Y:S02]  /*16ed0*/  ISETP.GE.AND P0, PT, R11, c[0x0][0x3c8], PT ;  /* 0x0000f2000b007a0c */ /* 0x000fe40003f06270 */
[----:B------:R-:W-:Y:S02]  /*16ee0*/  ISETP.GE.AND P4, PT, R10, c[0x0][0x3c8], PT ;  /* 0x0000f2000a007a0c */ /* 0x000fe40003f86270 */
[----:B------:R-:W-:-:S07]  /*16ef0*/  ISETP.GE.AND P5, PT, R8, c[0x0][0x3c8], PT ;  /* 0x0000f20008007a0c */ /* 0x000fce0003fa6270 */
[CC--:B-1----:R-:W-:Y:S02]  /*16f00*/  @!P1 LEA R16, P2, R242.reuse, R2.reuse, 0x2 ;  /* 0x00000002f2109211 */ /* 0x0c2fe400078410ff */
[C---:B------:R-:W-:Y:S02]  /*16f10*/  @!P0 LEA R14, P3, R11.reuse, R2, 0x2 ;  /* 0x000000020b0e8211 */ /* 0x040fe400078610ff */
[----:B--2---:R-:W-:Y:S02]  /*16f20*/  @!P1 LEA.HI.X R17, R242, R12, R20, 0x2, P2 ;  /* 0x0000000cf2119211 */ /* 0x004fe400010f1414 */
[C---:B------:R-:W-:Y:S02]  /*16f30*/  @!P4 LEA R18, P2, R10.reuse, R2, 0x2 ;  /* 0x000000020a12c211 */ /* 0x040fe400078410ff */
[-C--:B------:R-:W-:Y:S01]  /*16f40*/  @!P0 LEA.HI.X R15, R11, R12.reuse, R22, 0x2, P3 ;  /* 0x0000000c0b0f8211 */ /* 0x080fe200018f1416 */
[----:B------:R1:W-:Y:S01]  /*16f50*/  @!P1 ST.E.64 [R16.64], R48 ;  /* 0x0000003010009985 */ /* 0x0003e2000c101b08 */
[----:B------:R-:W-:-:S02]  /*16f60*/  @!P4 LEA.HI.X R19, R10, R12, R24, 0x2, P2 ;  /* 0x0000000c0a13c211 */ /* 0x000fc400010f1418 */
[----:B------:R-:W-:Y:S01]  /*16f70*/  ISETP.GE.AND P2, PT, R6, c[0x0][0x3c8], PT ;  /* 0x0000f20006007a0c */ /* 0x000fe20003f46270 */
[----:B------:R2:W-:Y:S01]  /*16f80*/  @!P0 ST.E.64 [R14.64], R38 ;  /* 0x000000260e008985 */ /* 0x0005e2000c101b08 */
[----:B------:R-:W-:Y:S02]  /*16f90*/  ISETP.GE.AND P3, PT, R7, c[0x0][0x3c8], PT ;  /* 0x0000f20007007a0c */ /* 0x000fe40003f66270 */
[----:B------:R-:W-:Y:S01]  /*16fa0*/  ISETP.GE.AND P1, PT, R4, c[0x0][0x3c8], PT ;  /* 0x0000f20004007a0c */ /* 0x000fe20003f26270 */
[----:B------:R5:W-:Y:S01]  /*16fb0*/  @!P4 ST.E.64 [R18.64], R40 ;  /* 0x000000281200c985 */ /* 0x000be2000c101b08 */
[----:B------:R-:W-:-:S07]  /*16fc0*/  ISETP.GE.AND P0, PT, R0, c[0x0][0x3c8], PT ;  /* 0x0000f20000007a0c */ /* 0x000fce0003f06270 */
[-C--:B-1----:R-:W-:Y:S02]  /*16fd0*/  @!P2 LEA R16, P4, R6, R2.reuse, 0x2 ;  /* 0x000000020610a211 */ /* 0x082fe400078810ff */
        /* <DEDUP_REMOVED lines=14> */
.L_x_2294:
[----:B------:R-:W-:Y:S05]  /*170c0*/  BSYNC B0 ;  /* 0x0000000000007941 */ /* 0x000fea0003800000 */
.L_x_2293:
[----:B------:R-:W-:Y:S05]  /*170d0*/  BRA.DIV ~URZ, `(.L_x_2295) ;  /* 0x000036b27f007947 */ /* 0x000fea000b800000 */
[----:B--2---:R2:W3:Y:S04]  /*170e0*/  SHFL.IDX PT, R12, R13, 0x3, 0x1c1f ;  /* 0x007c1f000d0c7f89 */ /* 0x0044e800000e0000 */
[----:B-1----:R2:W1:Y:S02]  /*170f0*/  SHFL.IDX PT, R2, R21, 0x3, 0x1c1f ;  /* 0x007c1f0015027f89 */ /* 0x00246400000e0000 */
.L_x_2368:
[----:B------:R-:W5:Y:S02]  /*17100*/  LDL R3, [R1+0x14] ;  /* 0x0000140001037983 */ /* 0x000f640000100800 */
[----:B-----5:R-:W-:-:S13]  /*17110*/  LOP3.LUT P0, RZ, R3, 0x2, RZ, 0xc0, !PT ;  /* 0x0000000203ff7812 */ /* 0x020fda000780c0ff */
[----:B------:R-:W-:Y:S05]  /*17120*/  @P0 BRA `(.L_x_2283) ;  /* 0x00000eb000000947 */ /* 0x000fea0003800000 */
[----:B------:R-:W-:Y:S02]  /*17130*/  ISETP.GE.AND P4, PT, R10, c[0x0][0x3c8], PT ;  /* 0x0000f2000a007a0c */ /* 0x000fe40003f86270 */
[----:B------:R-:W-:Y:S02]  /*17140*/  ISETP.GE.AND P0, PT, R242, c[0x0][0x3c8], PT ;  /* 0x0000f200f2007a0c */ /* 0x000fe40003f06270 */
[----:B------:R-:W-:Y:S02]  /*17150*/  ISETP.GE.AND P5, PT, R11, c[0x0][0x3c8], PT ;  /* 0x0000f2000b007a0c */ /* 0x000fe40003fa6270 */
[----:B------:R-:W-:Y:S02]  /*17160*/  ISETP.GE.AND P3, PT, R8, c[0x0][0x3c8], PT ;  /* 0x0000f20008007a0c */ /* 0x000fe40003f66270 */
[----:B------:R-:W-:-:S05]  /*17170*/  ISETP.GE.AND P2, PT, R7, c[0x0][0x3c8], PT ;  /* 0x0000f20007007a0c */ /* 0x000fca0003f46270 */
[-C--:B-1----:R-:W-:Y:S02]  /*17180*/  @!P4 LEA R16, P6, R10, R2.reuse, 0x2 ;  /* 0x000000020a10c211 */ /* 0x082fe400078c10ff */
[----:B------:R-:W-:-:S04]  /*17190*/  @!P0 LEA R14, P1, R242, R2, 0x2 ;  /* 0x00000002f20e8211 */ /* 0x000fc800078210ff */
[----:B---3--:R-:W-:Y:S02]  /*171a0*/  @!P0 LEA.HI.X R15, R242, R12, R20, 0x2, P1 ;  /* 0x0000000cf20f8211 */ /* 0x008fe400008f1414 */
[----:B------:R-:W-:-:S03]  /*171b0*/  ISETP.GE.AND P1, PT, R6, c[0x0][0x3c8], PT ;  /* 0x0000f20006007a0c */ /* 0x000fc60003f26270 */
[----:B------:R1:W-:Y:S01]  /*171c0*/  @!P0 ST.E.64 [R14.64], R34 ;  /* 0x000000220e008985 */ /* 0x0003e2000c101b08 */
[C---:B------:R-:W-:Y:S02]  /*171d0*/  @!P5 LEA R18, P0, R11.reuse, R2, 0x2 ;  /* 0x000000020b12d211 */ /* 0x040fe400078010ff */
[----:B------:R-:W-:Y:S02]  /*171e0*/  P2R R3, PR, RZ, 0x40 ;  /* 0x00000040ff037803 */ /* 0x000fe40000000000 */
        /* <DEDUP_REMOVED lines=24> */
.L_x_2268:
[----:B------:R-:W2:Y:S04]  /*17370*/  LDL.LU R7, [R1+0x44] ;  /* 0x0000440001077983 */ /* 0x000ea80000300800 */
[----:B-1----:R-:W3:Y:S01]  /*17380*/  LDL R6, [R1+0x54] ;  /* 0x0000540001067983 */ /* 0x002ee20000100800 */
        /* <DEDUP_REMOVED lines=18> */
.L_x_2296:
        /* <DEDUP_REMOVED lines=58> */
.L_x_2298:
[----:B------:R-:W-:Y:S05]  /*17850*/  BSYNC B0 ;  /* 0x0000000000007941 */ /* 0x000fea0003800000 */
.L_x_2297:
        /* <DEDUP_REMOVED lines=46> */
.L_x_2369:
[----:B------:R-:W-:Y:S05]  /*17b40*/  BRA.DIV ~URZ, `(.L_x_2300) ;  /* 0x00002d827f007947 */ /* 0x000fea000b800000 */
[----:B------:R3:W4:Y:S02]  /*17b50*/  SHFL.IDX PT, R2, R7, RZ, 0x181f ;  /* 0x00181fff07027589 */ /* 0x00072400000e0000 */
.L_x_2370:
        /* <DEDUP_REMOVED lines=9> */
.L_x_2371:
        /* <DEDUP_REMOVED lines=8> */
.L_x_2372:
[----:B------:R-:W-:Y:S05]  /*17c70*/  BRA.DIV ~URZ, `(.L_x_2303) ;  /* 0x00002e027f007947 */ /* 0x000fea000b800000 */
[----:B-1----:R1:W2:Y:S02]  /*17c80*/  SHFL.IDX PT, R2, R7, 0x2, 0x181f ;  /* 0x00581f0007027f89 */ /* 0x0022a400000e0000 */
.L_x_2373:
        /* <DEDUP_REMOVED lines=9> */
.L_x_2374:
        /* <DEDUP_REMOVED lines=8> */
.L_x_2375:
[----:B------:R-:W-:Y:S05]  /*17da0*/  BRA.DIV ~URZ, `(.L_x_2306) ;  /* 0x00002e827f007947 */ /* 0x000fea000b800000 */
[----:B--2---:R2:W1:Y:S02]  /*17db0*/  SHFL.IDX PT, R2, R7, 0x4, 0x181f ;  /* 0x00981f0007027f89 */ /* 0x00446400000e0000 */
.L_x_2376:
        /* <DEDUP_REMOVED lines=9> */
.L_x_2377:
        /* <DEDUP_REMOVED lines=8> */
.L_x_2378:
[----:B------:R-:W-:Y:S05]  /*17ed0*/  BRA.DIV ~URZ, `(.L_x_2309) ;  /* 0x00002f027f007947 */ /* 0x000fea000b800000 */
[----:B--2---:R2:W3:Y:S02]  /*17ee0*/  SHFL.IDX PT, R2, R7, 0x6, 0x181f ;  /* 0x00d81f0007027f89 */ /* 0x0044e400000e0000 */
.L_x_2379:
        /* <DEDUP_REMOVED lines=9> */
.L_x_2380:
[----:B------:R-:W5:Y:S01]  /*17f80*/  LDL.64 R8, [R1+0x30] ;  /* 0x0000300001087983 */ /* 0x000f620000100a00 */
[----:B------:R-:W-:-:S04]  /*17f90*/  IADD3 R0, R0, 0x70, RZ ;  /* 0x0000007000007810 */ /* 0x000fc80007ffe0ff */
[----:B------:R-:W-:-:S13]  /*17fa0*/  ISETP.GE.OR P0, PT, R0, R4, P2 ;  /* 0x000000040000720c */ /* 0x000fda0001706670 */
[----:B----45:R-:W-:-:S04]  /*17fb0*/  @!P0 LEA R2, P1, R8, R2, 0x1 ;  /* 0x0000000208028211 */ /* 0x030fc800078208ff */
[----:B---3--:R-:W-:-:S05]  /*17fc0*/  @!P0 LEA.HI.X R3, R8, R6, R18, 0x1, P1 ;  /* 0x0000000608038211 */ /* 0x008fca00008f0c12 */
[----:B------:R3:W-:Y:S04]  /*17fd0*/  @!P0 ST.E.128 [R2.64], RZ ;  /* 0x000000ff02008985 */ /* 0x0007e8000c101d08 */
.L_x_2283:
[----:B------:R-:W-:Y:S05]  /*17fe0*/  BSYNC B1 ;  /* 0x0000000000017941 */ /* 0x000fea0003800000 */
.L_x_2267:
        /* <DEDUP_REMOVED lines=15> */
.L_x_2381:
[----:B------:R-:W-:Y:S05]  /*180e0*/  BRA.DIV ~URZ, `(.L_x_2313) ;  /* 0x00002ea27f007947 */ /* 0x000fea000b800000 */
[----:B------:R3:W1:Y:S02]  /*180f0*/  SHFL.IDX PT, R8, R88, 0x1, 0x1f ;  /* 0x00201f0058087f89 */ /* 0x00066400000e0000 */
.L_x_2382:
        /* <DEDUP_REMOVED lines=19> */
.L_x_2383:
        /* <DEDUP_REMOVED lines=16> */
.L_x_2384:
[----:B----4-:R-:W-:Y:S01]  /*18330*/  IMAD R0, R0, c[0x0][0x538], RZ ;  /* 0x00014e0000007a24 */ /* 0x010fe200078e02ff */
[----:B------:R-:W-:Y:S04]  /*18340*/  BSSY B1, `(.L_x_2316) ;  /* 0x00000ce000017945 */ /* 0x000fe80003800000 */
[----:B-1----:R-:W-:-:S04]  /*18350*/  IADD3 R8, R0, R8, RZ ;  /* 0x0000000800087210 */ /* 0x002fc80007ffe0ff */
[----:B--2---:R-:W-:-:S13]  /*18360*/  ISETP.GT.AND P0, PT, R8, R10, PT ;  /* 0x0000000a0800720c */ /* 0x004fda0003f04270 */
[----:B------:R-:W-:Y:S05]  /*18370*/  @P0 BRA `(.L_x_2317) ;  /* 0x0000025000000947 */ /* 0x000fea0003800000 */
.L_x_2321:
        /* <DEDUP_REMOVED lines=17> */
.L_x_2385:
        /* <DEDUP_REMOVED lines=16> */
.L_x_2386:
[----:B--2---:R-:W-:-:S05]  /*18590*/  IMAD R0, R0, c[0x0][0x538], RZ ;  /* 0x00014e0000007a24 */ /* 0x004fca00078e02ff */
[----:B------:R-:W-:-:S04]  /*185a0*/  IADD3 R8, R0, R8, RZ ;  /* 0x0000000800087210 */ /* 0x000fc80007ffe0ff */
[----:B------:R-:W-:-:S13]  /*185b0*/  ISETP.GT.AND P0, PT, R8, R10, PT ;  /* 0x0000000a0800720c */ /* 0x000fda0003f04270 */
[----:B-1----:R-:W-:Y:S05]  /*185c0*/  @!P0 BRA `(.L_x_2321) ;  /* 0xfffffdb000008947 */ /* 0x002fea000383ffff */
.L_x_2317:
[----:B------:R-:W-:-:S05]  /*185d0*/  IADD3 R12, -R0, R8, RZ ;  /* 0x00000008000c7210 */ /* 0x000fca0007ffe1ff */
[----:B------:R-:W-:-:S05]  /*185e0*/  IMAD R0, R4, c[0x0][0x538], R12 ;  /* 0x00014e0004007a24 */ /* 0x000fca00078e020c */
[----:B------:R-:W-:Y:S01]  /*185f0*/  ISETP.GT.AND P0, PT, R0, R10, PT ;  /* 0x0000000a0000720c */ /* 0x000fe20003f04270 */
[----:B------:R-:W-:-:S12]  /*18600*/  BRA.DIV ~URZ, `(.L_x_2322) ;  /* 0x00002de27f007947 */ /* 0x000fd8000b800000 */
[----:B------:R-:W-:-:S03]  /*18610*/  VOTE.ANY R8, PT, !P0 ;  /* 0x0000000000087806 */ /* 0x000fc600040e0100 */
.L_x_2387:
[----:B------:R-:W2:Y:S01]  /*18620*/  LDL.LU R2, [R1+0x54] ;  /* 0x0000540001027983 */ /* 0x000ea20000300800 */
[----:B------:R-:W2:Y:S02]  /*18630*/  POPC R0, R8 ;  /* 0x0000000800007309 */ /* 0x000ea40000000000 */
[----:B--2---:R-:W-:-:S05]  /*18640*/  IADD3 R2, R0, R2, RZ ;  /* 0x0000000200027210 */ /* 0x004fca0007ffe0ff */
[----:B------:R1:W-:Y:S01]  /*18650*/  STL [R1+0x54], R2 ;  /* 0x0000540201007387 */ /* 0x0003e20000100800 */
[----:B------:R-:W-:Y:S05]  /*18660*/  BRA.DIV ~URZ, `(.L_x_2323) ;  /* 0x00002dd27f007947 */ /* 0x000fea000b800000 */
[----:B------:R2:W4:Y:S04]  /*18670*/  SHFL.IDX PT, R11, R6, R0, 0x1f ;  /* 0x00001f00060b7589 */ /* 0x00052800000e0000 */
[----:B------:R2:W1:Y:S02]  /*18680*/  SHFL.IDX PT, R7, R7, R0, 0x1f ;  /* 0x00001f0007077589 */ /* 0x00046400000e0000 */
.L_x_2388:
[----:B------:R-:W-:Y:S01]  /*18690*/  ISETP.NE.AND P0, PT, R8, RZ, PT ;  /* 0x000000ff0800720c */ /* 0x000fe20003f05270 */
[----:B------:R-:W-:-:S12]  /*186a0*/  BSSY B0, `(.L_x_2324) ;  /* 0x0000005000007945 */ /* 0x000fd80003800000 */
[----:B------:R-:W-:Y:S05]  /*186b0*/  @!P0 BRA `(.L_x_2325) ;  /* 0x0000003000008947 */ /* 0x000fea0003800000 */
[----:B--2---:R-:W-:Y:S01]  /*186c0*/  IADD3 R0, R0, -0x1, RZ ;  /* 0xffffffff00007810 */ /* 0x004fe20007ffe0ff */
[----:B------:R-:W-:Y:S05]  /*186d0*/  BRA.DIV ~URZ, `(.L_x_2326) ;  /* 0x00002e327f007947 */ /* 0x000fea000b800000 */
[----:B------:R2:W3:Y:S02]  /*186e0*/  SHFL.IDX PT, R13, R4, R0, 0x1f ;  /* 0x00001f00040d7589 */ /* 0x0004e400000e0000 */
.L_x_2325:
[----:B------:R-:W-:Y:S05]  /*186f0*/  BSYNC B0 ;  /* 0x0000000000007941 */ /* 0x000fea0003800000 */
.L_x_2324:
        /* <DEDUP_REMOVED lines=68> */
.L_x_2328:
        /* <DEDUP_REMOVED lines=68> */
.L_x_2329:
[----:B------:R-:W-:Y:S05]  /*18f80*/  BSYNC B0 ;  /* 0x0000000000007941 */ /* 0x000fea0003800000 */
.L_x_2327:
[----:B------:R-:W-:-:S04]  /*18f90*/  LOP3.LUT R2, RZ, R2, RZ, 0x33, !PT ;  /* 0x00000002ff027212 */ /* 0x000fc800078e33ff */
[----:B-1----:R-:W-:-:S05]  /*18fa0*/  IADD3 R0, R2, R11, RZ ;  /* 0x0000000b02007210 */ /* 0x002fca0007ffe0ff */
[----:B------:R1:W-:Y:S01]  /*18fb0*/  STL [R1+0x4c], R0 ;  /* 0x00004c0001007387 */ /* 0x0003e20000100800 */
[----:B------:R-:W-:Y:S05]  /*18fc0*/  BRA `(.L_x_2330) ;  /* 0x0000005000007947 */ /* 0x000fea0003800000 */
.L_x_2318:
[----:B------:R-:W-:Y:S01]  /*18fd0*/  MOV R0, c[0x0][0x53c] ;  /* 0x00014f0000007a02 */ /* 0x000fe20000000f00 */
[----:B------:R1:W-:Y:S04]  /*18fe0*/  STL [R1+0x48], R10 ;  /* 0x0000480a01007387 */ /* 0x0003e80000100800 */
[----:B------:R1:W-:Y:S04]  /*18ff0*/  STL [R1+0x4c], RZ ;  /* 0x00004cff01007387 */ /* 0x0003e80000100800 */
[----:B------:R1:W-:Y:S04]  /*19000*/  STL [R1+0x50], RZ ;  /* 0x000050ff01007387 */ /* 0x0003e80000100800 */
[----:B------:R1:W-:Y:S02]  /*19010*/  STL [R1+0x54], R0 ;  /* 0x0000540001007387 */ /* 0x0003e40000100800 */
.L_x_2330:
[----:B------:R-:W-:Y:S05]  /*19020*/  BSYNC B1 ;  /* 0x0000000000017941 */ /* 0x000fea0003800000 */
.L_x_2316:
        /* <DEDUP_REMOVED lines=9> */
.L_x_2311:
[----:B-1----:R-:W3:Y:S02]  /*190c0*/  LDL R0, [R1+0x54] ;  /* 0x0000540001007983 */ /* 0x002ee40000100800 */
[----:B---3--:R-:W-:-:S13]  /*190d0*/  ISETP.GE.AND P0, PT, R0, c[0x0][0x53c], PT ;  /* 0x00014f0000007a0c */ /* 0x008fda0003f06270 */
[----:B--2-4-:R-:W-:Y:S01]  /*190e0*/  @P0 CALL.REL.NOINC `(.L_x_2331) ;  /* 0x0000001000000944 */ /* 0x014fe20003c00000 */
[----:B------:R-:W-:Y:S05]  /*190f0*/  BRA `(.L_x_2332) ;  /* 0xfffe887000007947 */ /* 0x000fea000383ffff */
.L_x_2331:
[----:B------:R-:W-:Y:S05]  /*19100*/  EXIT ;  /* 0x000000000000794d */ /* 0x000fea0003800000 */
.L_x_2147:
[----:B------:R-:W-:Y:S01]  /*19110*/  IMAD.MOV.U32 R0, RZ, RZ, R5 ;  /* 0x000000ffff007224 */ /* 0x000fe200078e0005 */
[----:B------:R-:W-:Y:S02]  /*19120*/  MOV R2, 0x1 ;  /* 0x0000000100027802 */ /* 0x000fe40000000f00 */
[----:B------:R-:W-:Y:S02]  /*19130*/  MOV R3, 0x19150 ;  /* 0x0001915000037802 */ /* 0x000fe40000000f00 */
[----:B------:R-:W-:Y:S05]  /*19140*/  CALL.REL.NOINC `($__internal_36_$__cuda_sm70_shflsync_up_p) ;  /* 0x000024c000007944 */ /* 0x000fea0003c00000 */
[----:B------:R-:W-:Y:S01]  /*19150*/  MOV R0, R4 ;  /* 0x0000000400007202 */ /* 0x000fe20000000f00 */
[----:B------:R-:W-:Y:S05]  /*19160*/  BRA `(.L_x_2333) ;  /* 0xfffe731000007947 */ /* 0x000fea000383ffff */
.L_x_2148:
[----:B------:R-:W-:Y:S01]  /*19170*/  IMAD.MOV.U32 R0, RZ, RZ, R5 ;  /* 0x000000ffff007224 */ /* 0x000fe200078e0005 */
[----:B------:R-:W-:Y:S02]  /*19180*/  MOV R2, 0x2 ;  /* 0x0000000200027802 */ /* 0x000fe40000000f00 */
[----:B------:R-:W-:Y:S02]  /*19190*/  MOV R3, 0x191b0 ;  /* 0x000191b000037802 */ /* 0x000fe40000000f00 */
[----:B------:R-:W-:Y:S05]  /*191a0*/  CALL.REL.NOINC `($__internal_36_$__cuda_sm70_shflsync_up_p) ;  /* 0x0000246000007944 */ /* 0x000fea0003c00000 */
[----:B------:R-:W-:Y:S01]  /*191b0*/  SEL R0, R4, RZ, P4 ;  /* 0x000000ff04007207 */ /* 0x000fe20002000000 */
[----:B------:R-:W-:Y:S01]  /*191c0*/  IMAD.MOV.U32 R2, RZ, RZ, 0x4 ;  /* 0x00000004ff027424 */ /* 0x000fe200078e00ff */
[----:B------:R-:W-:-:S03]  /*191d0*/  MOV R3, 0x19200 ;  /* 0x0001920000037802 */ /* 0x000fc60000000f00 */
[----:B------:R-:W-:Y:S02]  /*191e0*/  IMAD.IADD R0, R5, 0x1, R0 ;  /* 0x0000000105007824 */ /* 0x000fe400078e0200 */
        /* <DEDUP_REMOVED lines=13> */
[----:B------:R-:W-:Y:S02]  /*192c0*/  MOV R3, 0x1f ;  /* 0x0000001f00037802 */ /* 0x000fe40000000f00 */
[----:B------:R-:W-:Y:S01]  /*192d0*/  MOV R2, 0x19310 ;  /* 0x0001931000027802 */ /* 0x000fe20000000f00 */
[----:B------:R-:W-:-:S04]  /*192e0*/  IMAD.IADD R4, R0, 0x1, R4 ;  /* 0x0000000100047824 */ /* 0x000fc800078e0204 */
[----:B------:R-:W-:Y:S02]  /*192f0*/  IMAD.MOV.U32 R9, RZ, RZ, R4 ;  /* 0x000000ffff097224 */ /* 0x000fe400078e0004 */
[----:B------:R-:W-:Y:S05]  /*19300*/  CALL.REL.NOINC `($__internal_35_$__cuda_sm70_shflsync_idx_p) ;  /* 0x000022b000007944 */ /* 0x000fea0003c00000 */
[----:B------:R-:W-:Y:S01]  /*19310*/  MOV R0, R5 ;  /* 0x0000000500007202 */ /* 0x000fe20000000f00 */
[----:B------:R-:W-:Y:S05]  /*19320*/  BRA `(.L_x_2334) ;  /* 0xfffe725000007947 */ /* 0x000fea000383ffff */
.L_x_2150:
[----:B------:R-:W-:Y:S02]  /*19330*/  SEL R0, RZ, 0x1, P0 ;  /* 0x00000001ff007807 */ /* 0x000fe40000000000 */
[----:B------:R-:W-:Y:S02]  /*19340*/  MOV R2, 0x19360 ;  /* 0x0001936000027802 */ /* 0x000fe40000000f00 */
[----:B------:R-:W-:Y:S05]  /*19350*/  CALL.REL.NOINC `($__internal_37_$__cuda_sm70_votesync_ballot) ;  /* 0x0000232000007944 */ /* 0x000fea0003c00000 */
[----:B------:R-:W-:Y:S01]  /*19360*/  MOV R11, R0 ;  /* 0x00000000000b7202 */ /* 0x000fe20000000f00 */
[----:B------:R-:W-:Y:S05]  /*19370*/  BRA `(.L_x_2335) ;  /* 0xfffe729000007947 */ /* 0x000fea000383ffff */
.L_x_2151:
[----:B------:R-:W-:Y:S01]  /*19380*/  IMAD.MOV.U32 R9, RZ, RZ, R10 ;  /* 0x000000ffff097224 */ /* 0x000fe200078e000a */
[----:B------:R-:W-:Y:S01]  /*19390*/  MOV R5, R0 ;  /* 0x0000000000057202 */ /* 0x000fe20000000f00 */
[----:B------:R-:W-:Y:S01]  /*193a0*/  IMAD.MOV.U32 R3, RZ, RZ, 0x1f ;  /* 0x0000001fff037424 */ /* 0x000fe200078e00ff */
[----:B-1----:R-:W-:Y:S02]  /*193b0*/  MOV R2, 0x193d0 ;  /* 0x000193d000027802 */ /* 0x002fe40000000f00 */
[----:B------:R-:W-:Y:S05]  /*193c0*/  CALL.REL.NOINC `($__internal_35_$__cuda_sm70_shflsync_idx_p) ;  /* 0x000021f000007944 */ /* 0x000fea0003c00000 */
[----:B------:R-:W-:Y:S01]  /*193d0*/  IMAD.MOV.U32 R13, RZ, RZ, R5 ;  /* 0x000000ffff0d7224 */ /* 0x000fe200078e0005 */
[----:B------:R-:W-:Y:S01]  /*193e0*/  MOV R9, R8 ;  /* 0x0000000800097202 */ /* 0x000fe20000000f00 */
[----:B------:R-:W-:Y:S01]  /*193f0*/  IMAD.MOV.U32 R6, RZ, RZ, RZ ;  /* 0x000000ffff067224 */ /* 0x000fe200078e00ff */
[----:B------:R-:W-:Y:S01]  /*19400*/  MOV R5, R0 ;  /* 0x0000000000057202 */ /* 0x000fe20000000f00 */
[----:B------:R-:W-:Y:S01]  /*19410*/  IMAD.MOV.U32 R3, RZ, RZ, 0x1f ;  /* 0x0000001fff037424 */ /* 0x000fe200078e00ff */
[----:B------:R-:W-:-:S02]  /*19420*/  MOV R2, 0x19440 ;  /* 0x0001944000027802 */ /* 0x000fc40000000f00 */
[----:B------:R-:W-:Y:S05]  /*19430*/  CALL.REL.NOINC `($__internal_35_$__cuda_sm70_shflsync_idx_p) ;  /* 0x0000218000007944 */ /* 0x000fea0003c00000 */
[----:B------:R-:W-:Y:S01]  /*19440*/  MOV R10, R5 ;  /* 0x00000005000a7202 */ /* 0x000fe20000000f00 */
[----:B------:R-:W-:Y:S05]  /*19450*/  BRA `(.L_x_2336) ;  /* 0xfffe722000007947 */ /* 0x000fea000383ffff */
.L_x_2154:
[----:B------:R-:W-:Y:S01]  /*19460*/  IMAD.MOV.U32 R9, RZ, RZ, R4 ;  /* 0x000000ffff097224 */ /* 0x000fe200078e0004 */
[----:B------:R-:W-:-:S02]  /*19470*/  MOV R3, 0x1f ;  /* 0x0000001f00037802 */ /* 0x000fc40000000f00 */
[----:B-1----:R-:W-:Y:S02]  /*19480*/  MOV R2, 0x194a0 ;  /* 0x000194a000027802 */ /* 0x002fe40000000f00 */
[----:B--234-:R-:W-:Y:S05]  /*19490*/  CALL.REL.NOINC `($__internal_35_$__cuda_sm70_shflsync_idx_p) ;  /* 0x0000212000007944 */ /* 0x01cfea0003c00000 */
[----:B------:R-:W-:Y:S01]  /*194a0*/  MOV R6, R5 ;  /* 0x0000000500067202 */ /* 0x000fe20000000f00 */
[----:B------:R-:W-:Y:S05]  /*194b0*/  BRA `(.L_x_2153) ;  /* 0xfffe722000007947 */ /* 0x000fea000383ffff */
.L_x_2173:
[----:B-1----:R-:W-:Y:S01]  /*194c0*/  IMAD.MOV.U32 R9, RZ, RZ, R6 ;  /* 0x000000ffff097224 */ /* 0x002fe200078e0006 */
[----:B------:R-:W-:Y:S01]  /*194d0*/  MOV R5, RZ ;  /* 0x000000ff00057202 */ /* 0x000fe20000000f00 */
[----:B------:R-:W-:Y:S01]  /*194e0*/  IMAD.MOV.U32 R3, RZ, RZ, 0x181f ;  /* 0x0000181fff037424 */ /* 0x000fe200078e00ff */
[----:B------:R-:W-:Y:S02]  /*194f0*/  MOV R2, 0x19510 ;  /* 0x0001951000027802 */ /* 0x000fe40000000f00 */
[----:B------:R-:W-:Y:S05]  /*19500*/  CALL.REL.NOINC `($__internal_35_$__cuda_sm70_shflsync_idx_p) ;  /* 0x000020b000007944 */ /* 0x000fea0003c00000 */
[----:B------:R-:W-:Y:S01]  /*19510*/  MOV R8, R5 ;  /* 0x0000000500087202 */ /* 0x000fe20000000f00 */
[----:B------:R-:W-:Y:S05]  /*19520*/  BRA `(.L_x_2337) ;  /* 0xfffe964000007947 */ /* 0x000fea000383ffff */
.L_x_2174:
[----:B------:R-:W-:Y:S01]  /*19530*/  IMAD.MOV.U32 R9, RZ, RZ, R7 ;  /* 0x000000ffff097224 */ /* 0x000fe200078e0007 */
[----:B------:R-:W-:Y:S01]  /*19540*/  MOV R5, RZ ;  /* 0x000000ff00057202 */ /* 0x000fe20000000f00 */
[----:B------:R-:W-:Y:S01]  /*19550*/  IMAD.MOV.U32 R3, RZ, RZ, 0x181f ;  /* 0x0000181fff037424 */ /* 0x000fe200078e00ff */
[----:B------:R-:W-:Y:S02]  /*19560*/  MOV R2, 0x19580 ;  /* 0x0001958000027802 */ /* 0x000fe40000000f00 */
[----:B-12---:R-:W-:Y:S05]  /*19570*/  CALL.REL.NOINC `($__internal_35_$__cuda_sm70_shflsync_idx_p) ;  /* 0x0000204000007944 */ /* 0x006fea0003c00000 */
[----:B------:R-:W-:Y:S01]  /*19580*/  MOV R2, R5 ;  /* 0x0000000500027202 */ /* 0x000fe20000000f00 */
[----:B------:R-:W-:Y:S05]  /*19590*/  BRA `(.L_x_2338) ;  /* 0xfffe95f000007947 */ /* 0x000fea000383ffff */
.L_x_2177:
[----:B------:R-:W-:Y:S01]  /*195a0*/  IMAD.MOV.U32 R9, RZ, RZ, R6 ;  /* 0x000000ffff097224 */ /* 0x000fe200078e0006 */
[----:B------:R-:W-:Y:S01]  /*195b0*/  MOV R5, 0x1 ;  /* 0x0000000100057802 */ /* 0x000fe20000000f00 */
[----:B--2---:R-:W-:Y:S01]  /*195c0*/  IMAD.MOV.U32 R3, RZ, RZ, 0x181f ;  /* 0x0000181fff037424 */ /* 0x004fe200078e00ff */
[----:B----4-:R-:W-:-:S02]  /*195d0*/  MOV R2, 0x195f0 ;  /* 0x000195f000027802 */ /* 0x010fc40000000f00 */
[----:B-1-3--:R-:W-:Y:S05]  /*195e0*/  CALL.REL.NOINC `($__internal_35_$__cuda_sm70_shflsync_idx_p) ;  /* 0x00001fd000007944 */ /* 0x00afea0003c00000 */
[----:B------:R-:W-:Y:S01]  /*195f0*/  IMAD.MOV.U32 R8, RZ, RZ, R5 ;  /* 0x000000ffff087224 */ /* 0x000fe200078e0005 */
[----:B------:R-:W-:Y:S01]  /*19600*/  MOV R5, 0x1 ;  /* 0x0000000100057802 */ /* 0x000fe20000000f00 */
[----:B------:R-:W-:Y:S01]  /*19610*/  IMAD.MOV.U32 R9, RZ, RZ, R7 ;  /* 0x000000ffff097224 */ /* 0x000fe200078e0007 */
[----:B------:R-:W-:-:S02]  /*19620*/  MOV R3, 0x181f ;  /* 0x0000181f00037802 */ /* 0x000fc40000000f00 */
[----:B------:R-:W-:Y:S02]  /*19630*/  MOV R2, 0x19650 ;  /* 0x0001965000027802 */ /* 0x000fe40000000f00 */
[----:B------:R-:W-:Y:S05]  /*19640*/  CALL.REL.NOINC `($__internal_35_$__cuda_sm70_shflsync_idx_p) ;  /* 0x00001f7000007944 */ /* 0x000fea0003c00000 */
[----:B------:R-:W-:Y:S01]  /*19650*/  MOV R2, R5 ;  /* 0x0000000500027202 */ /* 0x000fe20000000f00 */
[----:B------:R-:W-:Y:S05]  /*19660*/  BRA `(.L_x_2339) ;  /* 0xfffe961000007947 */ /* 0x000fea000383ffff */
.L_x_2180:
[----:B------:R-:W-:Y:S01]  /*19670*/  IMAD.MOV.U32 R9, RZ, RZ, R6 ;  /* 0x000000ffff097224 */ /* 0x000fe200078e0006 */
[----:B------:R-:W-:Y:S01]  /*19680*/  MOV R5, 0x2 ;  /* 0x0000000200057802 */ /* 0x000fe20000000f00 */
[----:B-1----:R-:W-:Y:S01]  /*19690*/  IMAD.MOV.U32 R3, RZ, RZ, 0x181f ;  /* 0x0000181fff037424 */ /* 0x002fe200078e00ff */
[----:B----4-:R-:W-:Y:S02]  /*196a0*/  MOV R2, 0x196c0 ;  /* 0x000196c000027802 */ /* 0x010fe40000000f00 */
[----:B--23--:R-:W-:Y:S05]  /*196b0*/  CALL.REL.NOINC `($__internal_35_$__cuda_sm70_shflsync_idx_p) ;  /* 0x00001f0000007944 */ /* 0x00cfea0003c00000 */
[----:B------:R-:W-:Y:S01]  /*196c0*/  MOV R8, R5 ;  /* 0x0000000500087202 */ /* 0x000fe20000000f00 */
[----:B------:R-:W-:Y:S05]  /*196d0*/  BRA `(.L_x_2340) ;  /* 0xfffe968000007947 */ /* 0x000fea000383ffff */
.L_x_2181:
[----:B------:R-:W-:Y:S01]  /*196e0*/  IMAD.MOV.U32 R9, RZ, RZ, R7 ;  /* 0x000000ffff097224 */ /* 0x000fe200078e0007 */
[----:B------:R-:W-:Y:S01]  /*196f0*/  MOV R5, 0x2 ;  /* 0x0000000200057802 */ /* 0x000fe20000000f00 */
[----:B------:R-:W-:Y:S01]  /*19700*/  IMAD.MOV.U32 R3, RZ, RZ, 0x181f ;  /* 0x0000181fff037424 */ /* 0x000fe200078e00ff */
[----:B----4-:R-:W-:Y:S02]  /*19710*/  MOV R2, 0x19730 ;  /* 0x0001973000027802 */ /* 0x010fe40000000f00 */
[----:B-123--:R-:W-:Y:S05]  /*19720*/  CALL.REL.NOINC `($__internal_35_$__cuda_sm70_shflsync_idx_p) ;  /* 0x00001e9000007944 */ /* 0x00efea0003c00000 */
[----:B------:R-:W-:Y:S01]  /*19730*/  MOV R2, R5 ;  /* 0x0000000500027202 */ /* 0x000fe20000000f00 */
[----:B------:R-:W-:Y:S05]  /*19740*/  BRA `(.L_x_2341) ;  /* 0xfffe963000007947 */ /* 0x000fea000383ffff */
.L_x_2184:
[----:B------:R-:W-:Y:S01]  /*19750*/  IMAD.MOV.U32 R9, RZ, RZ, R6 ;  /* 0x000000ffff097224 */ /* 0x000fe200078e0006 */
[----:B------:R-:W-:Y:S01]  /*19760*/  MOV R5, 0x3 ;  /* 0x0000000300057802 */ /* 0x000fe20000000f00 */
[----:B-1----:R-:W-:Y:S01]  /*19770*/  IMAD.MOV.U32 R3, RZ, RZ, 0x181f ;  /* 0x0000181fff037424 */ /* 0x002fe200078e00ff */
[----:B------:R-:W-:-:S02]  /*19780*/  MOV R2, 0x197a0 ;  /* 0x000197a000027802 */ /* 0x000fc40000000f00 */
[----:B--234-:R-:W-:Y:S05]  /*19790*/  CALL.REL.NOINC `($__internal_35_$__cuda_sm70_shflsync_idx_p) ;  /* 0x00001e2000007944 */ /* 0x01cfea0003c00000 */
        /* <DEDUP_REMOVED lines=8> */
.L_x_2187:
[----:B------:R-:W-:Y:S01]  /*19820*/  IMAD.MOV.U32 R9, RZ, RZ, R6 ;  /* 0x000000ffff097224 */ /* 0x000fe200078e0006 */
[----:B------:R-:W-:Y:S01]  /*19830*/  MOV R5, 0x4 ;  /* 0x0000000400057802 */ /* 0x000fe20000000f00 */
[----:B-1----:R-:W-:Y:S01]  /*19840*/  IMAD.MOV.U32 R3, RZ, RZ, 0x181f ;  /* 0x0000181fff037424 */ /* 0x002fe200078e00ff */
[----:B------:R-:W-:Y:S02]  /*19850*/  MOV R2, 0x19870 ;  /* 0x0001987000027802 */ /* 0x000fe40000000f00 */
[----:B--234-:R-:W-:Y:S05]  /*19860*/  CALL.REL.NOINC `($__internal_35_$__cuda_sm70_shflsync_idx_p) ;  /* 0x00001d5000007944 */ /* 0x01cfea0003c00000 */
[----:B------:R-:W-:Y:S01]  /*19870*/  MOV R8, R5 ;  /* 0x0000000500087202 */ /* 0x000fe20000000f00 */
[----:B------:R-:W-:Y:S05]  /*19880*/  BRA `(.L_x_2343) ;  /* 0xfffe96c000007947 */ /* 0x000fea000383ffff */
.L_x_2188:
[----:B------:R-:W-:Y:S01]  /*19890*/  IMAD.MOV.U32 R9, RZ, RZ, R7 ;  /* 0x000000ffff097224 */ /* 0x000fe200078e0007 */
[----:B------:R-:W-:Y:S01]  /*198a0*/  MOV R5, 0x4 ;  /* 0x0000000400057802 */ /* 0x000fe20000000f00 */
[----:B-1----:R-:W-:Y:S01]  /*198b0*/  IMAD.MOV.U32 R3, RZ, RZ, 0x181f ;  /* 0x0000181fff037424 */ /* 0x002fe200078e00ff */
[----:B------:R-:W-:Y:S02]  /*198c0*/  MOV R2, 0x198e0 ;  /* 0x000198e000027802 */ /* 0x000fe40000000f00 */
[----:B--234-:R-:W-:Y:S05]  /*198d0*/  CALL.REL.NOINC `($__internal_35_$__cuda_sm70_shflsync_idx_p) ;  /* 0x00001ce000007944 */ /* 0x01cfea0003c00000 */
[----:B------:R-:W-:Y:S01]  /*198e0*/  MOV R2, R5 ;  /* 0x0000000500027202 */ /* 0x000fe20000000f00 */
[----:B------:R-:W-:Y:S05]  /*198f0*/  BRA `(.L_x_2344) ;  /* 0xfffe967000007947 */ /* 0x000fea000383ffff */
.L_x_2191:
[----:B------:R-:W-:Y:S01]  /*19900*/  IMAD.MOV.U32 R9, RZ, RZ, R6 ;  /* 0x000000ffff097224 */ /* 0x000fe200078e0006 */
[----:B------:R-:W-:Y:S01]  /*19910*/  MOV R5, 0x5 ;  /* 0x0000000500057802 */ /* 0x000fe20000000f00 */
[----:B--2---:R-:W-:Y:S01]  /*19920*/  IMAD.MOV.U32 R3, RZ, RZ, 0x181f ;  /* 0x0000181fff037424 */ /* 0x004fe200078e00ff */
[----:B---3--:R-:W-:-:S02]  /*19930*/  MOV R2, 0x19950 ;  /* 0x0001995000027802 */ /* 0x008fc40000000f00 */
[----:B-1--4-:R-:W-:Y:S05]  /*19940*/  CALL.REL.NOINC `($__internal_35_$__cuda_sm70_shflsync_idx_p) ;  /* 0x00001c7000007944 */ /* 0x012fea0003c00000 */
        /* <DEDUP_REMOVED lines=8> */
.L_x_2194:
[----:B------:R-:W-:Y:S01]  /*199d0*/  IMAD.MOV.U32 R9, RZ, RZ, R6 ;  /* 0x000000ffff097224 */ /* 0x000fe200078e0006 */
[----:B------:R-:W-:Y:S01]  /*199e0*/  MOV R5, 0x6 ;  /* 0x0000000600057802 */ /* 0x000fe20000000f00 */
[----:B-1----:R-:W-:Y:S01]  /*199f0*/  IMAD.MOV.U32 R3, RZ, RZ, 0x181f ;  /* 0x0000181fff037424 */ /* 0x002fe200078e00ff */
[----:B---3--:R-:W-:Y:S02]  /*19a00*/  MOV R2, 0x19a20 ;  /* 0x00019a2000027802 */ /* 0x008fe40000000f00 */
[----:B--2-4-:R-:W-:Y:S05]  /*19a10*/  CALL.REL.NOINC `($__internal_35_$__cuda_sm70_shflsync_idx_p) ;  /* 0x00001ba000007944 */ /* 0x014fea0003c00000 */
[----:B------:R-:W-:Y:S01]  /*19a20*/  MOV R8, R5 ;  /* 0x0000000500087202 */ /* 0x000fe20000000f00 */
[----:B------:R-:W-:Y:S05]  /*19a30*/  BRA `(.L_x_2346) ;  /* 0xfffe970000007947 */ /* 0x000fea000383ffff */
.L_x_2195:
[----:B------:R-:W-:Y:S01]  /*19a40*/  IMAD.MOV.U32 R9, RZ, RZ, R7 ;  /* 0x000000ffff097224 */ /* 0x000fe200078e0007 */
[----:B------:R-:W-:Y:S01]  /*19a50*/  MOV R5, 0x6 ;  /* 0x0000000600057802 */ /* 0x000fe20000000f00 */
[----:B------:R-:W-:Y:S01]  /*19a60*/  IMAD.MOV.U32 R3, RZ, RZ, 0x181f ;  /* 0x0000181fff037424 */ /* 0x000fe200078e00ff */
[----:B---3--:R-:W-:Y:S02]  /*19a70*/  MOV R2, 0x19a90 ;  /* 0x00019a9000027802 */ /* 0x008fe40000000f00 */
[----:B-12-4-:R-:W-:Y:S05]  /*19a80*/  CALL.REL.NOINC `($__internal_35_$__cuda_sm70_shflsync_idx_p) ;  /* 0x00001b3000007944 */ /* 0x016fea0003c00000 */
[----:B------:R-:W-:Y:S01]  /*19a90*/  MOV R2, R5 ;  /* 0x0000000500027202 */ /* 0x000fe20000000f00 */
[----:B------:R-:W-:Y:S05]  /*19aa0*/  BRA `(.L_x_2347) ;  /* 0xfffe96b000007947 */ /* 0x000fea000383ffff */
.L_x_2198:
        /* <DEDUP_REMOVED lines=13> */
.L_x_2263:
[----:B------:R1:W5:Y:S01]  /*19b80*/  LDL R0, [R1] ;  /* 0x0000000001007983 */ /* 0x0003620000100800 */
[----:B------:R-:W-:Y:S02]  /*19b90*/  MOV R3, 0x2 ;  /* 0x0000000200037802 */ /* 0x000fe40000000f00 */
[----:B---3--:R-:W-:Y:S02]  /*19ba0*/  MOV R2, 0x19bc0 ;  /* 0x00019bc000027802 */ /* 0x008fe40000000f00 */
[----:B-1---5:R-:W-:Y:S05]  /*19bb0*/  CALL.REL.NOINC `($__internal_34_$__cuda_sm70_shflsync_bfly_p) ;  /* 0x000019c000007944 */ /* 0x022fea0003c00000 */
[----:B------:R-:W-:Y:S05]  /*19bc0*/  BRA `(.L_x_2349) ;  /* 0xffffae3000007947 */ /* 0x000fea000383ffff */
.L_x_2264:
[----:B------:R-:W-:Y:S01]  /*19bd0*/  IMAD.MOV.U32 R0, RZ, RZ, R4 ;  /* 0x000000ffff007224 */ /* 0x000fe200078e0004 */
[----:B------:R-:W-:Y:S02]  /*19be0*/  MOV R3, 0x1 ;  /* 0x0000000100037802 */ /* 0x000fe40000000f00 */
[----:B------:R-:W-:Y:S02]  /*19bf0*/  MOV R2, 0x19c10 ;  /* 0x00019c1000027802 */ /* 0x000fe40000000f00 */
[----:B------:R-:W-:Y:S05]  /*19c00*/  CALL.REL.NOINC `($__internal_34_$__cuda_sm70_shflsync_bfly_p) ;  /* 0x0000197000007944 */ /* 0x000fea0003c00000 */
[----:B------:R-:W-:Y:S02]  /*19c10*/  FADD.FTZ R4, R4, R0 ;  /* 0x0000000004047221 */ /* 0x000fe40000010000 */
[----:B------:R1:W5:Y:S01]  /*19c20*/  LDL R0, [R1+0x4] ;  /* 0x0000040001007983 */ /* 0x0003620000100800 */
[----:B------:R-:W-:-:S02]  /*19c30*/  MOV R3, 0x2 ;  /* 0x0000000200037802 */ /* 0x000fc40000000f00 */
[----:B------:R-:W-:Y:S02]  /*19c40*/  MOV R2, 0x19c60 ;  /* 0x00019c6000027802 */ /* 0x000fe40000000f00 */
[----:B-1---5:R-:W-:Y:S05]  /*19c50*/  CALL.REL.NOINC `($__internal_34_$__cuda_sm70_shflsync_bfly_p) ;  /* 0x0000192000007944 */ /* 0x022fea0003c00000 */
[----:B------:R-:W2:Y:S01]  /*19c60*/  LDL.LU R2, [R1+0x4] ;  /* 0x0000040001027983 */ /* 0x000ea20000300800 */
[----:B------:R-:W-:Y:S01]  /*19c70*/  MOV R3, 0x1 ;  /* 0x0000000100037802 */ /* 0x000fe20000000f00 */
[----:B--2---:R-:W-:Y:S01]  /*19c80*/  FADD.FTZ R7, R2, R0 ;  /* 0x0000000002077221 */ /* 0x004fe20000010000 */
[----:B------:R-:W-:-:S04]  /*19c90*/  MOV R2, 0x19cc0 ;  /* 0x00019cc000027802 */ /* 0x000fc80000000f00 */
[----:B------:R-:W-:Y:S02]  /*19ca0*/  MOV R0, R7 ;  /* 0x0000000700007202 */ /* 0x000fe40000000f00 */
[----:B------:R-:W-:Y:S05]  /*19cb0*/  CALL.REL.NOINC `($__internal_34_$__cuda_sm70_shflsync_bfly_p) ;  /* 0x000018c000007944 */ /* 0x000fea0003c00000 */
[----:B------:R-:W-:Y:S02]  /*19cc0*/  FADD.FTZ R6, R7, R0 ;  /* 0x0000000007067221 */ /* 0x000fe40000010000 */
[----:B------:R1:W5:Y:S01]  /*19cd0*/  LDL R0, [R1+0x8] ;  /* 0x0000080001007983 */ /* 0x0003620000100800 */
[----:B------:R-:W-:Y:S02]  /*19ce0*/  MOV R3, 0x2 ;  /* 0x0000000200037802 */ /* 0x000fe40000000f00 */
        /* <DEDUP_REMOVED lines=19> */
[----:B------:R-:W-:Y:S01]  /*19e20*/  MOV R9, R0 ;  /* 0x0000000000097202 */ /* 0x000fe20000000f00 */
[----:B------:R-:W-:Y:S05]  /*19e30*/  BRA `(.L_x_2350) ;  /* 0xffffacf000007947 */ /* 0x000fea000383ffff */
.L_x_2271:
[----:B-1234-:R-:W-:Y:S01]  /*19e40*/  IMAD.MOV.U32 R9, RZ, RZ, R6 ;  /* 0x000000ffff097224 */ /* 0x01efe200078e0006 */
[----:B------:R-:W-:Y:S01]  /*19e50*/  MOV R5, RZ ;  /* 0x000000ff00057202 */ /* 0x000fe20000000f00 */
[----:B------:R-:W-:Y:S01]  /*19e60*/  IMAD.MOV.U32 R3, RZ, RZ, 0x181f ;  /* 0x0000181fff037424 */ /* 0x000fe200078e00ff */
[----:B------:R-:W-:Y:S02]  /*19e70*/  MOV R2, 0x19e90 ;  /* 0x00019e9000027802 */ /* 0x000fe40000000f00 */
[----:B------:R-:W-:Y:S05]  /*19e80*/  CALL.REL.NOINC `($__internal_35_$__cuda_sm70_shflsync_idx_p) ;  /* 0x0000173000007944 */ /* 0x000fea0003c00000 */
[----:B------:R-:W-:Y:S01]  /*19e90*/  MOV R8, R5 ;  /* 0x0000000500087202 */ /* 0x000fe20000000f00 */
[----:B------:R-:W-:Y:S05]  /*19ea0*/  BRA `(.L_x_2351) ;  /* 0xffffc31000007947 */ /* 0x000fea000383ffff */
.L_x_2272:
[----:B------:R-:W-:Y:S01]  /*19eb0*/  IMAD.MOV.U32 R9, RZ, RZ, R7 ;  /* 0x000000ffff097224 */ /* 0x000fe200078e0007 */
[----:B------:R-:W-:Y:S01]  /*19ec0*/  MOV R5, RZ ;  /* 0x000000ff00057202 */ /* 0x000fe20000000f00 */
[----:B------:R-:W-:Y:S01]  /*19ed0*/  IMAD.MOV.U32 R3, RZ, RZ, 0x181f ;  /* 0x0000181fff037424 */ /* 0x000fe200078e00ff */
[----:B------:R-:W-:Y:S02]  /*19ee0*/  MOV R2, 0x19f00 ;  /* 0x00019f0000027802 */ /* 0x000fe40000000f00 */
[----:B-12---:R-:W-:Y:S05]  /*19ef0*/  CALL.REL.NOINC `($__internal_35_$__cuda_sm70_shflsync_idx_p) ;  /* 0x000016c000007944 */ /* 0x006fea0003c00000 */
[----:B------:R-:W-:Y:S01]  /*19f00*/  MOV R2, R5 ;  /* 0x0000000500027202 */ /* 0x000fe20000000f00 */
[----:B------:R-:W-:Y:S05]  /*19f10*/  BRA `(.L_x_2352) ;  /* 0xffffc2c000007947 */ /* 0x000fea000383ffff */
.L_x_2273:
[----:B------:R-:W-:Y:S01]  /*19f20*/  IMAD.MOV.U32 R9, RZ, RZ, R6 ;  /* 0x000000ffff097224 */ /* 0x000fe200078e0006 */
[----:B------:R-:W-:Y:S01]  /*19f30*/  MOV R5, 0x1 ;  /* 0x0000000100057802 */ /* 0x000fe20000000f00 */
[----:B--2---:R-:W-:Y:S01]  /*19f40*/  IMAD.MOV.U32 R3, RZ, RZ, 0x181f ;  /* 0x0000181fff037424 */ /* 0x004fe200078e00ff */
[----:B------:R-:W-:-:S02]  /*19f50*/  MOV R2, 0x19f70 ;  /* 0x00019f7000027802 */ /* 0x000fc40000000f00 */
        /* <DEDUP_REMOVED lines=9> */
.L_x_2274:
[----:B------:R-:W-:Y:S01]  /*19ff0*/  IMAD.MOV.U32 R9, RZ, RZ, R6 ;  /* 0x000000ffff097224 */ /* 0x000fe200078e0006 */
[----:B------:R-:W-:Y:S01]  /*1a000*/  MOV R5, 0x2 ;  /* 0x0000000200057802 */ /* 0x000fe20000000f00 */
[----:B-1----:R-:W-:Y:S01]  /*1a010*/  IMAD.MOV.U32 R3, RZ, RZ, 0x181f ;  /* 0x0000181fff037424 */ /* 0x002fe200078e00ff */
[----:B------:R-:W-:Y:S02]  /*1a020*/  MOV R2, 0x1a040 ;  /* 0x0001a04000027802 */ /* 0x000fe40000000f00 */
[----:B---34-:R-:W-:Y:S05]  /*1a030*/  CALL.REL.NOINC `($__internal_35_$__cuda_sm70_shflsync_idx_p) ;  /* 0x0000158000007944 */ /* 0x018fea0003c00000 */
[----:B------:R-:W-:Y:S01]  /*1a040*/  MOV R8, R5 ;  /* 0x0000000500087202 */ /* 0x000fe20000000f00 */
[----:B------:R-:W-:Y:S05]  /*1a050*/  BRA `(.L_x_2354) ;  /* 0xffffc29000007947 */ /* 0x000fea000383ffff */
.L_x_2275:
[----:B------:R-:W-:Y:S01]  /*1a060*/  IMAD.MOV.U32 R9, RZ, RZ, R7 ;  /* 0x000000ffff097224 */ /* 0x000fe200078e0007 */
[----:B------:R-:W-:Y:S01]  /*1a070*/  MOV R5, 0x2 ;  /* 0x0000000200057802 */ /* 0x000fe20000000f00 */
[----:B-1----:R-:W-:Y:S01]  /*1a080*/  IMAD.MOV.U32 R3, RZ, RZ, 0x181f ;  /* 0x0000181fff037424 */ /* 0x002fe200078e00ff */
[----:B------:R-:W-:Y:S02]  /*1a090*/  MOV R2, 0x1a0b0 ;  /* 0x0001a0b000027802 */ /* 0x000fe40000000f00 */
[----:B--234-:R-:W-:Y:S05]  /*1a0a0*/  CALL.REL.NOINC `($__internal_35_$__cuda_sm70_shflsync_idx_p) ;  /* 0x0000151000007944 */ /* 0x01cfea0003c00000 */
[----:B------:R-:W-:Y:S01]  /*1a0b0*/  MOV R2, R5 ;  /* 0x0000000500027202 */ /* 0x000fe20000000f00 */
[----:B------:R-:W-:Y:S05]  /*1a0c0*/  BRA `(.L_x_2355) ;  /* 0xffffc24000007947 */ /* 0x000fea000383ffff */
.L_x_2276:
[----:B------:R-:W-:Y:S01]  /*1a0d0*/  IMAD.MOV.U32 R9, RZ, RZ, R6 ;  /* 0x000000ffff097224 */ /* 0x000fe200078e0006 */
[----:B------:R-:W-:Y:S01]  /*1a0e0*/  MOV R5, 0x3 ;  /* 0x0000000300057802 */ /* 0x000fe20000000f00 */
[----:B--2---:R-:W-:Y:S01]  /*1a0f0*/  IMAD.MOV.U32 R3, RZ, RZ, 0x181f ;  /* 0x0000181fff037424 */ /* 0x004fe200078e00ff */
[----:B------:R-:W-:-:S02]  /*1a100*/  MOV R2, 0x1a120 ;  /* 0x0001a12000027802 */ /* 0x000fc40000000f00 */
[----:B-1-34-:R-:W-:Y:S05]  /*1a110*/  CALL.REL.NOINC `($__internal_35_$__cuda_sm70_shflsync_idx_p) ;  /* 0x000014a000007944 */ /* 0x01afea0003c00000 */
        /* <DEDUP_REMOVED lines=8> */
.L_x_2277:
[----:B------:R-:W-:Y:S01]  /*1a1a0*/  IMAD.MOV.U32 R9, RZ, RZ, R6 ;  /* 0x000000ffff097224 */ /* 0x000fe200078e0006 */
[----:B------:R-:W-:Y:S01]  /*1a1b0*/  MOV R5, 0x4 ;  /* 0x0000000400057802 */ /* 0x000fe20000000f00 */
[----:B--2---:R-:W-:Y:S01]  /*1a1c0*/  IMAD.MOV.U32 R3, RZ, RZ, 0x181f ;  /* 0x0000181fff037424 */ /* 0x004fe200078e00ff */
[----:B------:R-:W-:Y:S02]  /*1a1d0*/  MOV R2, 0x1a1f0 ;  /* 0x0001a1f000027802 */ /* 0x000fe40000000f00 */
[----:B-1-34-:R-:W-:Y:S05]  /*1a1e0*/  CALL.REL.NOINC `($__internal_35_$__cuda_sm70_shflsync_idx_p) ;  /* 0x000013d000007944 */ /* 0x01afea0003c00000 */
[----:B------:R-:W-:Y:S01]  /*1a1f0*/  MOV R8, R5 ;  /* 0x0000000500087202 */ /* 0x000fe20000000f00 */
[----:B------:R-:W-:Y:S05]  /*1a200*/  BRA `(.L_x_2357) ;  /* 0xffffc21000007947 */ /* 0x000fea000383ffff */
.L_x_2278:
[----:B------:R-:W-:Y:S01]  /*1a210*/  IMAD.MOV.U32 R9, RZ, RZ, R7 ;  /* 0x000000ffff097224 */ /* 0x000fe200078e0007 */
[----:B------:R-:W-:Y:S01]  /*1a220*/  MOV R5, 0x4 ;  /* 0x0000000400057802 */ /* 0x000fe20000000f00 */
[----:B--2---:R-:W-:Y:S01]  /*1a230*/  IMAD.MOV.U32 R3, RZ, RZ, 0x181f ;  /* 0x0000181fff037424 */ /* 0x004fe200078e00ff */
[----:B------:R-:W-:Y:S02]  /*1a240*/  MOV R2, 0x1a260 ;  /* 0x0001a26000027802 */ /* 0x000fe40000000f00 */
[----:B-1-34-:R-:W-:Y:S05]  /*1a250*/  CALL.REL.NOINC `($__internal_35_$__cuda_sm70_shflsync_idx_p) ;  /* 0x0000136000007944 */ /* 0x01afea0003c00000 */
[----:B------:R-:W-:Y:S01]  /*1a260*/  MOV R2, R5 ;  /* 0x0000000500027202 */ /* 0x000fe20000000f00 */
[----:B------:R-:W-:Y:S05]  /*1a270*/  BRA `(.L_x_2358) ;  /* 0xffffc1c000007947 */ /* 0x000fea000383ffff */
.L_x_2279:
        /* <DEDUP_REMOVED lines=13> */
.L_x_2280:
[----:B------:R-:W-:Y:S01]  /*1a350*/  IMAD.MOV.U32 R9, RZ, RZ, R6 ;  /* 0x000000ffff097224 */ /* 0x000fe200078e0006 */
[----:B------:R-:W-:Y:S01]  /*1a360*/  MOV R5, 0x6 ;  /* 0x0000000600057802 */ /* 0x000fe20000000f00 */
[----:B--2---:R-:W-:Y:S01]  /*1a370*/  IMAD.MOV.U32 R3, RZ, RZ, 0x181f ;  /* 0x0000181fff037424 */ /* 0x004fe200078e00ff */
[----:B------:R-:W-:Y:S02]  /*1a380*/  MOV R2, 0x1a3a0 ;  /* 0x0001a3a000027802 */ /* 0x000fe40000000f00 */
[----:B-1--4-:R-:W-:Y:S05]  /*1a390*/  CALL.REL.NOINC `($__internal_35_$__cuda_sm70_shflsync_idx_p) ;  /* 0x0000122000007944 */ /* 0x012fea0003c00000 */
[----:B------:R-:W-:Y:S01]  /*1a3a0*/  MOV R8, R5 ;  /* 0x0000000500087202 */ /* 0x000fe20000000f00 */
[----:B------:R-:W-:Y:S05]  /*1a3b0*/  BRA `(.L_x_2360) ;  /* 0xffffc19000007947 */ /* 0x000fea000383ffff */
.L_x_2281:
[----:B------:R-:W-:Y:S01]  /*1a3c0*/  IMAD.MOV.U32 R9, RZ, RZ, R7 ;  /* 0x000000ffff097224 */ /* 0x000fe200078e0007 */
[----:B------:R-:W-:Y:S01]  /*1a3d0*/  MOV R5, 0x6 ;  /* 0x0000000600057802 */ /* 0x000fe20000000f00 */
[----:B--2---:R-:W-:Y:S01]  /*1a3e0*/  IMAD.MOV.U32 R3, RZ, RZ, 0x181f ;  /* 0x0000181fff037424 */ /* 0x004fe200078e00ff */
[----:B------:R-:W-:Y:S02]  /*1a3f0*/  MOV R2, 0x1a410 ;  /* 0x0001a41000027802 */ /* 0x000fe40000000f00 */
[----:B-1-34-:R-:W-:Y:S05]  /*1a400*/  CALL.REL.NOINC `($__internal_35_$__cuda_sm70_shflsync_idx_p) ;  /* 0x000011b000007944 */ /* 0x01afea0003c00000 */
[----:B------:R-:W-:Y:S01]  /*1a410*/  MOV R2, R5 ;  /* 0x0000000500027202 */ /* 0x000fe20000000f00 */
[----:B------:R-:W-:Y:S05]  /*1a420*/  BRA `(.L_x_2361) ;  /* 0xffffc14000007947 */ /* 0x000fea000383ffff */
.L_x_2282:
[----:B------:R-:W-:Y:S01]  /*1a430*/  IMAD.MOV.U32 R9, RZ, RZ, R6 ;  /* 0x000000ffff097224 */ /* 0x000fe200078e0006 */
[----:B------:R-:W-:Y:S01]  /*1a440*/  MOV R5, 0x7 ;  /* 0x0000000700057802 */ /* 0x000fe20000000f00 */
[----:B-1----:R-:W-:Y:S01]  /*1a450*/  IMAD.MOV.U32 R3, RZ, RZ, 0x181f ;  /* 0x0000181fff037424 */ /* 0x002fe200078e00ff */
[----:B------:R-:W-:-:S02]  /*1a460*/  MOV R2, 0x1a480 ;  /* 0x0001a48000027802 */ /* 0x000fc40000000f00 */
[----:B--2-4-:R-:W-:Y:S05]  /*1a470*/  CALL.REL.NOINC `($__internal_35_$__cuda_sm70_shflsync_idx_p) ;  /* 0x0000114000007944 */ /* 0x014fea0003c00000 */
        /* <DEDUP_REMOVED lines=8> */
.L_x_2284:
[----:B------:R-:W-:Y:S01]  /*1a500*/  IMAD.MOV.U32 R9, RZ, RZ, R13 ;  /* 0x000000ffff097224 */ /* 0x000fe200078e000d */
[----:B------:R-:W-:Y:S01]  /*1a510*/  MOV R5, RZ ;  /* 0x000000ff00057202 */ /* 0x000fe20000000f00 */
[----:B------:R-:W-:Y:S01]  /*1a520*/  IMAD.MOV.U32 R3, RZ, RZ, 0x1c1f ;  /* 0x00001c1fff037424 */ /* 0x000fe200078e00ff */
[----:B------:R-:W-:Y:S02]  /*1a530*/  MOV R2, 0x1a550 ;  /* 0x0001a55000027802 */ /* 0x000fe40000000f00 */
[----:B------:R-:W-:Y:S05]  /*1a540*/  CALL.REL.NOINC `($__internal_35_$__cuda_sm70_shflsync_idx_p) ;  /* 0x0000107000007944 */ /* 0x000fea0003c00000 */
[----:B------:R-:W-:Y:S01]  /*1a550*/  MOV R12, R5 ;  /* 0x00000005000c7202 */ /* 0x000fe20000000f00 */
[----:B------:R-:W-:Y:S05]  /*1a560*/  BRA `(.L_x_2363) ;  /* 0xffffc33000007947 */ /* 0x000fea000383ffff */
.L_x_2285:
[----:B------:R-:W-:Y:S01]  /*1a570*/  IMAD.MOV.U32 R9, RZ, RZ, R21 ;  /* 0x000000ffff097224 */ /* 0x000fe200078e0015 */
[----:B------:R-:W-:Y:S01]  /*1a580*/  MOV R5, RZ ;  /* 0x000000ff00057202 */ /* 0x000fe20000000f00 */
[----:B------:R-:W-:Y:S01]  /*1a590*/  IMAD.MOV.U32 R3, RZ, RZ, 0x1c1f ;  /* 0x00001c1fff037424 */ /* 0x000fe200078e00ff */
[----:B------:R-:W-:Y:S02]  /*1a5a0*/  MOV R2, 0x1a5c0 ;  /* 0x0001a5c000027802 */ /* 0x000fe40000000f00 */
[----:B-12---:R-:W-:Y:S05]  /*1a5b0*/  CALL.REL.NOINC `($__internal_35_$__cuda_sm70_shflsync_idx_p) ;  /* 0x0000100000007944 */ /* 0x006fea0003c00000 */
[----:B------:R-:W-:Y:S01]  /*1a5c0*/  MOV R2, R5 ;  /* 0x0000000500027202 */ /* 0x000fe20000000f00 */
[----:B------:R-:W-:Y:S05]  /*1a5d0*/  BRA `(.L_x_2364) ;  /* 0xffffc2e000007947 */ /* 0x000fea000383ffff */
.L_x_2288:
[----:B------:R-:W-:Y:S01]  /*1a5e0*/  IMAD.MOV.U32 R9, RZ, RZ, R13 ;  /* 0x000000ffff097224 */ /* 0x000fe200078e000d */
[----:B------:R-:W-:Y:S01]  /*1a5f0*/  MOV R5, 0x1 ;  /* 0x0000000100057802 */ /* 0x000fe20000000f00 */
[----:B----4-:R-:W-:Y:S01]  /*1a600*/  IMAD.MOV.U32 R3, RZ, RZ, 0x1c1f ;  /* 0x00001c1fff037424 */ /* 0x010fe200078e00ff */
[----:B------:R-:W-:-:S02]  /*1a610*/  MOV R2, 0x1a630 ;  /* 0x0001a63000027802 */ /* 0x000fc40000000f00 */
[----:B-123--:R-:W-:Y:S05]  /*1a620*/  CALL.REL.NOINC `($__internal_35_$__cuda_sm70_shflsync_idx_p) ;  /* 0x00000f9000007944 */ /* 0x00efea0003c00000 */
        /* <DEDUP_REMOVED lines=8> */
.L_x_2291:
[----:B------:R-:W-:Y:S01]  /*1a6b0*/  IMAD.MOV.U32 R9, RZ, RZ, R13 ;  /* 0x000000ffff097224 */ /* 0x000fe200078e000d */
[----:B------:R-:W-:Y:S01]  /*1a6c0*/  MOV R5, 0x2 ;  /* 0x0000000200057802 */ /* 0x000fe20000000f00 */
[----:B----4-:R-:W-:Y:S01]  /*1a6d0*/  IMAD.MOV.U32 R3, RZ, RZ, 0x1c1f ;  /* 0x00001c1fff037424 */ /* 0x010fe200078e00ff */
[----:B------:R-:W-:Y:S02]  /*1a6e0*/  MOV R2, 0x1a700 ;  /* 0x0001a70000027802 */ /* 0x000fe40000000f00 */
[----:B-123--:R-:W-:Y:S05]  /*1a6f0*/  CALL.REL.NOINC `($__internal_35_$__cuda_sm70_shflsync_idx_p) ;  /* 0x00000ec000007944 */ /* 0x00efea0003c00000 */
[----:B------:R-:W-:Y:S01]  /*1a700*/  MOV R12, R5 ;  /* 0x00000005000c7202 */ /* 0x000fe20000000f00 */
[----:B------:R-:W-:Y:S05]  /*1a710*/  BRA `(.L_x_2366) ;  /* 0xffffc74000007947 */ /* 0x000fea000383ffff */
.L_x_2292:
[----:B------:R-:W-:Y:S01]  /*1a720*/  IMAD.MOV.U32 R9, RZ, RZ, R21 ;  /* 0x000000ffff097224 */ /* 0x000fe200078e0015 */
[----:B------:R-:W-:Y:S01]  /*1a730*/  MOV R5, 0x2 ;  /* 0x0000000200057802 */ /* 0x000fe20000000f00 */
[----:B----4-:R-:W-:Y:S01]  /*1a740*/  IMAD.MOV.U32 R3, RZ, RZ, 0x1c1f ;  /* 0x00001c1fff037424 */ /* 0x010fe200078e00ff */
[----:B------:R-:W-:Y:S02]  /*1a750*/  MOV R2, 0x1a770 ;  /* 0x0001a77000027802 */ /* 0x000fe40000000f00 */
[----:B-123--:R-:W-:Y:S05]  /*1a760*/  CALL.REL.NOINC `($__internal_35_$__cuda_sm70_shflsync_idx_p) ;  /* 0x00000e5000007944 */ /* 0x00efea0003c00000 */
[----:B------:R-:W-:Y:S01]  /*1a770*/  MOV R2, R5 ;  /* 0x0000000500027202 */ /* 0x000fe20000000f00 */
[----:B------:R-:W-:Y:S05]  /*1a780*/  BRA `(.L_x_2367) ;  /* 0xffffc6f000007947 */ /* 0x000fea000383ffff */
.L_x_2295:
[----:B------:R-:W-:Y:S01]  /*1a790*/  IMAD.MOV.U32 R9, RZ, RZ, R13 ;  /* 0x000000ffff097224 */ /* 0x000fe200078e000d */
[----:B------:R-:W-:Y:S01]  /*1a7a0*/  MOV R5, 0x3 ;  /* 0x0000000300057802 */ /* 0x000fe20000000f00 */
[----:B--2---:R-:W-:Y:S01]  /*1a7b0*/  IMAD.MOV.U32 R3, RZ, RZ, 0x1c1f ;  /* 0x00001c1fff037424 */ /* 0x004fe200078e00ff */
[----:B-1----:R-:W-:-:S02]  /*1a7c0*/  MOV R2, 0x1a7e0 ;  /* 0x0001a7e000027802 */ /* 0x002fc40000000f00 */
[----:B---34-:R-:W-:Y:S05]  /*1a7d0*/  CALL.REL.NOINC `($__internal_35_$__cuda_sm70_shflsync_idx_p) ;  /* 0x00000de000007944 */ /* 0x018fea0003c00000 */
        /* <DEDUP_REMOVED lines=8> */
.L_x_2299:
[----:B------:R-:W-:Y:S01]  /*1a860*/  IMAD.MOV.U32 R9, RZ, RZ, R6 ;  /* 0x000000ffff097224 */ /* 0x000fe200078e0006 */
[----:B------:R-:W-:Y:S01]  /*1a870*/  MOV R5, RZ ;  /* 0x000000ff00057202 */ /* 0x000fe20000000f00 */
[----:B------:R-:W-:Y:S01]  /*1a880*/  IMAD.MOV.U32 R3, RZ, RZ, 0x181f ;  /* 0x0000181fff037424 */ /* 0x000fe200078e00ff */
[----:B------:R-:W-:Y:S02]  /*1a890*/  MOV R2, 0x1a8b0 ;  /* 0x0001a8b000027802 */ /* 0x000fe40000000f00 */
[----:B------:R-:W-:Y:S05]  /*1a8a0*/  CALL.REL.NOINC `($__internal_35_$__cuda_sm70_shflsync_idx_p) ;  /* 0x00000d1000007944 */ /* 0x000fea0003c00000 */
[----:B------:R-:W-:Y:S01]  /*1a8b0*/  MOV R8, R5 ;  /* 0x0000000500087202 */ /* 0x000fe20000000f00 */
[----:B------:R-:W-:Y:S05]  /*1a8c0*/  BRA `(.L_x_2369) ;  /* 0xffffd27000007947 */ /* 0x000fea000383ffff */
.L_x_2300:
[----:B------:R-:W-:Y:S01]  /*1a8d0*/  IMAD.MOV.U32 R9, RZ, RZ, R7 ;  /* 0x000000ffff097224 */ /* 0x000fe200078e0007 */
[----:B------:R-:W-:Y:S01]  /*1a8e0*/  MOV R5, RZ ;  /* 0x000000ff00057202 */ /* 0x000fe20000000f00 */
[----:B------:R-:W-:Y:S01]  /*1a8f0*/  IMAD.MOV.U32 R3, RZ, RZ, 0x181f ;  /* 0x0000181fff037424 */ /* 0x000fe200078e00ff */
[----:B------:R-:W-:Y:S02]  /*1a900*/  MOV R2, 0x1a920 ;  /* 0x0001a92000027802 */ /* 0x000fe40000000f00 */
[----:B-12---:R-:W-:Y:S05]  /*1a910*/  CALL.REL.NOINC `($__internal_35_$__cuda_sm70_shflsync_idx_p) ;  /* 0x00000ca000007944 */ /* 0x006fea0003c00000 */
[----:B------:R-:W-:Y:S01]  /*1a920*/  MOV R2, R5 ;  /* 0x0000000500027202 */ /* 0x000fe20000000f00 */
[----:B------:R-:W-:Y:S05]  /*1a930*/  BRA `(.L_x_2370) ;  /* 0xffffd22000007947 */ /* 0x000fea000383ffff */
.L_x_2301:
        /* <DEDUP_REMOVED lines=13> */
.L_x_2302:
[----:B------:R-:W-:Y:S01]  /*1aa10*/  IMAD.MOV.U32 R9, RZ, RZ, R6 ;  /* 0x000000ffff097224 */ /* 0x000fe200078e0006 */
[----:B------:R-:W-:Y:S01]  /*1aa20*/  MOV R5, 0x2 ;  /* 0x0000000200057802 */ /* 0x000fe20000000f00 */
[----:B-1----:R-:W-:Y:S01]  /*1aa30*/  IMAD.MOV.U32 R3, RZ, RZ, 0x181f ;  /* 0x0000181fff037424 */ /* 0x002fe200078e00ff */
[----:B------:R-:W-:Y:S02]  /*1aa40*/  MOV R2, 0x1aa60 ;  /* 0x0001aa6000027802 */ /* 0x000fe40000000f00 */
[----:B---34-:R-:W-:Y:S05]  /*1aa50*/  CALL.REL.NOINC `($__internal_35_$__cuda_sm70_shflsync_idx_p) ;  /* 0x00000b6000007944 */ /* 0x018fea0003c00000 */
[----:B------:R-:W-:Y:S01]  /*1aa60*/  MOV R8, R5 ;  /* 0x0000000500087202 */ /* 0x000fe20000000f00 */
[----:B------:R-:W-:Y:S05]  /*1aa70*/  BRA `(.L_x_2372) ;  /* 0xffffd1f000007947 */ /* 0x000fea000383ffff */
.L_x_2303:
[----:B------:R-:W-:Y:S01]  /*1aa80*/  IMAD.MOV.U32 R9, RZ, RZ, R7 ;  /* 0x000000ffff097224 */ /* 0x000fe200078e0007 */
[----:B------:R-:W-:Y:S01]  /*1aa90*/  MOV R5, 0x2 ;  /* 0x0000000200057802 */ /* 0x000fe20000000f00 */
[----:B-1----:R-:W-:Y:S01]  /*1aaa0*/  IMAD.MOV.U32 R3, RZ, RZ, 0x181f ;  /* 0x0000181fff037424 */ /* 0x002fe200078e00ff */
[----:B------:R-:W-:Y:S02]  /*1aab0*/  MOV R2, 0x1aad0 ;  /* 0x0001aad000027802 */ /* 0x000fe40000000f00 */
[----:B--234-:R-:W-:Y:S05]  /*1aac0*/  CALL.REL.NOINC `($__internal_35_$__cuda_sm70_shflsync_idx_p) ;  /* 0x00000af000007944 */ /* 0x01cfea0003c00000 */
[----:B------:R-:W-:Y:S01]  /*1aad0*/  MOV R2, R5 ;  /* 0x0000000500027202 */ /* 0x000fe20000000f00 */
[----:B------:R-:W-:Y:S05]  /*1aae0*/  BRA `(.L_x_2373) ;  /* 0xffffd1a000007947 */ /* 0x000fea000383ffff */
.L_x_2304:
        /* <DEDUP_REMOVED lines=13> */
.L_x_2305:
[----:B------:R-:W-:Y:S01]  /*1abc0*/  IMAD.MOV.U32 R9, RZ, RZ, R6 ;  /* 0x000000ffff097224 */ /* 0x000fe200078e0006 */
[----:B------:R-:W-:Y:S01]  /*1abd0*/  MOV R5, 0x4 ;  /* 0x0000000400057802 */ /* 0x000fe20000000f00 */
[----:B--2---:R-:W-:Y:S01]  /*1abe0*/  IMAD.MOV.U32 R3, RZ, RZ, 0x181f ;  /* 0x0000181fff037424 */ /* 0x004fe200078e00ff */
[----:B------:R-:W-:Y:S02]  /*1abf0*/  MOV R2, 0x1ac10 ;  /* 0x0001ac1000027802 */ /* 0x000fe40000000f00 */
[----:B-1-34-:R-:W-:Y:S05]  /*1ac00*/  CALL.REL.NOINC `($__internal_35_$__cuda_sm70_shflsync_idx_p) ;  /* 0x000009b000007944 */ /* 0x01afea0003c00000 */
[----:B------:R-:W-:Y:S01]  /*1ac10*/  MOV R8, R5 ;  /* 0x0000000500087202 */ /* 0x000fe20000000f00 */
[----:B------:R-:W-:Y:S05]  /*1ac20*/  BRA `(.L_x_2375) ;  /* 0xffffd17000007947 */ /* 0x000fea000383ffff */
.L_x_2306:
[----:B------:R-:W-:Y:S01]  /*1ac30*/  IMAD.MOV.U32 R9, RZ, RZ, R7 ;  /* 0x000000ffff097224 */ /* 0x000fe200078e0007 */
[----:B------:R-:W-:Y:S01]  /*1ac40*/  MOV R5, 0x4 ;  /* 0x0000000400057802 */ /* 0x000fe20000000f00 */
[----:B--2---:R-:W-:Y:S01]  /*1ac50*/  IMAD.MOV.U32 R3, RZ, RZ, 0x181f ;  /* 0x0000181fff037424 */ /* 0x004fe200078e00ff */
[----:B------:R-:W-:Y:S02]  /*1ac60*/  MOV R2, 0x1ac80 ;  /* 0x0001ac8000027802 */ /* 0x000fe40000000f00 */
[----:B-1-34-:R-:W-:Y:S05]  /*1ac70*/  CALL.REL.NOINC `($__internal_35_$__cuda_sm70_shflsync_idx_p) ;  /* 0x0000094000007944 */ /* 0x01afea0003c00000 */
[----:B------:R-:W-:Y:S01]  /*1ac80*/  MOV R2, R5 ;  /* 0x0000000500027202 */ /* 0x000fe20000000f00 */
[----:B------:R-:W-:Y:S05]  /*1ac90*/  BRA `(.L_x_2376) ;  /* 0xffffd12000007947 */ /* 0x000fea000383ffff */
.L_x_2307:
        /* <DEDUP_REMOVED lines=13> */
.L_x_2308:
[----:B------:R-:W-:Y:S01]  /*1ad70*/  IMAD.MOV.U32 R9, RZ, RZ, R6 ;  /* 0x000000ffff097224 */ /* 0x000fe200078e0006 */
[----:B------:R-:W-:Y:S01]  /*1ad80*/  MOV R5, 0x6 ;  /* 0x0000000600057802 */ /* 0x000fe20000000f00 */
[----:B--2---:R-:W-:Y:S01]  /*1ad90*/  IMAD.MOV.U32 R3, RZ, RZ, 0x181f ;  /* 0x0000181fff037424 */ /* 0x004fe200078e00ff */
[----:B------:R-:W-:Y:S02]  /*1ada0*/  MOV R2, 0x1adc0 ;  /* 0x0001adc000027802 */ /* 0x000fe40000000f00 */
[----:B-1--4-:R-:W-:Y:S05]  /*1adb0*/  CALL.REL.NOINC `($__internal_35_$__cuda_sm70_shflsync_idx_p) ;  /* 0x0000080000007944 */ /* 0x012fea0003c00000 */
[----:B------:R-:W-:Y:S01]  /*1adc0*/  MOV R8, R5 ;  /* 0x0000000500087202 */ /* 0x000fe20000000f00 */
[----:B------:R-:W-:Y:S05]  /*1add0*/  BRA `(.L_x_2378) ;  /* 0xffffd0f000007947 */ /* 0x000fea000383ffff */
.L_x_2309:
[----:B------:R-:W-:Y:S01]  /*1ade0*/  IMAD.MOV.U32 R9, RZ, RZ, R7 ;  /* 0x000000ffff097224 */ /* 0x000fe200078e0007 */
[----:B------:R-:W-:Y:S01]  /*1adf0*/  MOV R5, 0x6 ;  /* 0x0000000600057802 */ /* 0x000fe20000000f00 */
[----:B--2---:R-:W-:Y:S01]  /*1ae00*/  IMAD.MOV.U32 R3, RZ, RZ, 0x181f ;  /* 0x0000181fff037424 */ /* 0x004fe200078e00ff */
[----:B------:R-:W-:Y:S02]  /*1ae10*/  MOV R2, 0x1ae30 ;  /* 0x0001ae3000027802 */ /* 0x000fe40000000f00 */
[----:B-1-34-:R-:W-:Y:S05]  /*1ae20*/  CALL.REL.NOINC `($__internal_35_$__cuda_sm70_shflsync_idx_p) ;  /* 0x0000079000007944 */ /* 0x01afea0003c00000 */
[----:B------:R-:W-:Y:S01]  /*1ae30*/  MOV R2, R5 ;  /* 0x0000000500027202 */ /* 0x000fe20000000f00 */
[----:B------:R-:W-:Y:S05]  /*1ae40*/  BRA `(.L_x_2379) ;  /* 0xffffd0a000007947 */ /* 0x000fea000383ffff */
.L_x_2310:
        /* <DEDUP_REMOVED lines=13> */
.L_x_2312:
[----:B------:R-:W-:Y:S01]  /*1af20*/  IMAD.MOV.U32 R9, RZ, RZ, R88 ;  /* 0x000000ffff097224 */ /* 0x000fe200078e0058 */
[----:B------:R-:W-:Y:S01]  /*1af30*/  MOV R5, RZ ;  /* 0x000000ff00057202 */ /* 0x000fe20000000f00 */
[----:B----4-:R-:W-:Y:S01]  /*1af40*/  IMAD.MOV.U32 R3, RZ, RZ, 0x1f ;  /* 0x0000001fff037424 */ /* 0x010fe200078e00ff */
[----:B------:R-:W-:Y:S02]  /*1af50*/  MOV R2, 0x1af70 ;  /* 0x0001af7000027802 */ /* 0x000fe40000000f00 */
[----:B------:R-:W-:Y:S05]  /*1af60*/  CALL.REL.NOINC `($__internal_35_$__cuda_sm70_shflsync_idx_p) ;  /* 0x0000065000007944 */ /* 0x000fea0003c00000 */
[----:B------:R-:W-:Y:S01]  /*1af70*/  MOV R10, R5 ;  /* 0x00000005000a7202 */ /* 0x000fe20000000f00 */
[----:B------:R-:W-:Y:S05]  /*1af80*/  BRA `(.L_x_2381) ;  /* 0xffffd15000007947 */ /* 0x000fea000383ffff */
.L_x_2313:
[----:B------:R-:W-:Y:S01]  /*1af90*/  IMAD.MOV.U32 R9, RZ, RZ, R88 ;  /* 0x000000ffff097224 */ /* 0x000fe200078e0058 */
[----:B------:R-:W-:Y:S01]  /*1afa0*/  MOV R5, 0x1 ;  /* 0x0000000100057802 */ /* 0x000fe20000000f00 */
[----:B----4-:R-:W-:Y:S01]  /*1afb0*/  IMAD.MOV.U32 R3, RZ, RZ, 0x1f ;  /* 0x0000001fff037424 */ /* 0x010fe200078e00ff */
[----:B------:R-:W-:Y:S02]  /*1afc0*/  MOV R2, 0x1afe0 ;  /* 0x0001afe000027802 */ /* 0x000fe40000000f00 */
[----:B-12---:R-:W-:Y:S05]  /*1afd0*/  CALL.REL.NOINC `($__internal_35_$__cuda_sm70_shflsync_idx_p) ;  /* 0x000005e000007944 */ /* 0x006fea0003c00000 */
[----:B------:R-:W-:Y:S01]  /*1afe0*/  MOV R8, R5 ;  /* 0x0000000500087202 */ /* 0x000fe20000000f00 */
[----:B------:R-:W-:Y:S05]  /*1aff0*/  BRA `(.L_x_2382) ;  /* 0xffffd10000007947 */ /* 0x000fea000383ffff */
.L_x_2314:
[----:B------:R-:W-:Y:S02]  /*1b000*/  MOV R2, 0x1 ;  /* 0x0000000100027802 */ /* 0x000fe40000000f00 */
[----:B------:R-:W-:-:S02]  /*1b010*/  MOV R3, 0x1b030 ;  /* 0x0001b03000037802 */ /* 0x000fc40000000f00 */
[----:B-123--:R-:W-:Y:S05]  /*1b020*/  CALL.REL.NOINC `($__internal_36_$__cuda_sm70_shflsync_up_p) ;  /* 0x000005e000007944 */ /* 0x00efea0003c00000 */
[----:B------:R-:W-:Y:S05]  /*1b030*/  BRA `(.L_x_2383) ;  /* 0xffffd1f000007947 */ /* 0x000fea000383ffff */
.L_x_2315:
[----:B------:R-:W-:Y:S02]  /*1b040*/  MOV R2, 0x2 ;  /* 0x0000000200027802 */ /* 0x000fe40000000f00 */
[----:B------:R-:W-:-:S02]  /*1b050*/  MOV R3, 0x1b070 ;  /* 0x0001b07000037802 */ /* 0x000fc40000000f00 */
[----:B-12---:R-:W-:Y:S05]  /*1b060*/  CALL.REL.NOINC `($__internal_36_$__cuda_sm70_shflsync_up_p) ;  /* 0x000005a000007944 */ /* 0x006fea0003c00000 */
        /* <DEDUP_REMOVED lines=24> */
.L_x_2319:
[----:B------:R-:W-:Y:S02]  /*1b1f0*/  MOV R2, 0x1 ;  /* 0x0000000100027802 */ /* 0x000fe40000000f00 */
[----:B------:R-:W-:Y:S02]  /*1b200*/  MOV R3, 0x1b220 ;  /* 0x0001b22000037802 */ /* 0x000fe40000000f00 */
[----:B------:R-:W-:Y:S05]  /*1b210*/  CALL.REL.NOINC `($__internal_36_$__cuda_sm70_shflsync_up_p) ;  /* 0x000003f000007944 */ /* 0x000fea0003c00000 */
[----:B------:R-:W-:Y:S01]  /*1b220*/  MOV R2, R4 ;  /* 0x0000000400027202 */ /* 0x000fe20000000f00 */
[----:B------:R-:W-:Y:S05]  /*1b230*/  BRA `(.L_x_2385) ;  /* 0xffffd25000007947 */ /* 0x000fea000383ffff */
.L_x_2320:
        /* <DEDUP_REMOVED lines=27> */
.L_x_2322:
[----:B------:R-:W-:Y:S02]  /*1b3f0*/  SEL R0, RZ, 0x1, P0 ;  /* 0x00000001ff007807 */ /* 0x000fe40000000000 */
[----:B------:R-:W-:Y:S02]  /*1b400*/  MOV R2, 0x1b420 ;  /* 0x0001b42000027802 */ /* 0x000fe40000000f00 */
[----:B---3--:R-:W-:Y:S05]  /*1b410*/  CALL.REL.NOINC `($__internal_37_$__cuda_sm70_votesync_ballot) ;  /* 0x0000026000007944 */ /* 0x008fea0003c00000 */
[----:B------:R-:W-:Y:S01]  /*1b420*/  MOV R8, R0 ;  /* 0x0000000000087202 */ /* 0x000fe20000000f00 */
[----:B------:R-:W-:Y:S05]  /*1b430*/  BRA `(.L_x_2387) ;  /* 0xffffd1e000007947 */ /* 0x000fea000383ffff */
.L_x_2323:
[----:B------:R-:W-:Y:S01]  /*1b440*/  IMAD.MOV.U32 R9, RZ, RZ, R6 ;  /* 0x000000ffff097224 */ /* 0x000fe200078e0006 */
[----:B------:R-:W-:Y:S01]  /*1b450*/  MOV R5, R0 ;  /* 0x0000000000057202 */ /* 0x000fe20000000f00 */
[----:B------:R-:W-:Y:S01]  /*1b460*/  IMAD.MOV.U32 R3, RZ, RZ, 0x1f ;  /* 0x0000001fff037424 */ /* 0x000fe200078e00ff */
[----:B-1----:R-:W-:Y:S02]  /*1b470*/  MOV R2, 0x1b490 ;  /* 0x0001b49000027802 */ /* 0x002fe40000000f00 */
[----:B---3--:R-:W-:Y:S05]  /*1b480*/  CALL.REL.NOINC `($__internal_35_$__cuda_sm70_shflsync_idx_p) ;  /* 0x0000013000007944 */ /* 0x008fea0003c00000 */
[----:B------:R-:W-:Y:S01]  /*1b490*/  IMAD.MOV.U32 R11, RZ, RZ, R5 ;  /* 0x000000ffff0b7224 */ /* 0x000fe200078e0005 */
[----:B------:R-:W-:Y:S01]  /*1b4a0*/  MOV R5, R0 ;  /* 0x0000000000057202 */ /* 0x000fe20000000f00 */
[----:B------:R-:W-:Y:S01]  /*1b4b0*/  IMAD.MOV.U32 R9, RZ, RZ, R7 ;  /* 0x000000ffff097224 */ /* 0x000fe200078e0007 */
[----:B------:R-:W-:-:S02]  /*1b4c0*/  MOV R3, 0x1f ;  /* 0x0000001f00037802 */ /* 0x000fc40000000f00 */
[----:B------:R-:W-:Y:S02]  /*1b4d0*/  MOV R2, 0x1b4f0 ;  /* 0x0001b4f000027802 */ /* 0x000fe40000000f00 */
[----:B------:R-:W-:Y:S05]  /*1b4e0*/  CALL.REL.NOINC `($__internal_35_$__cuda_sm70_shflsync_idx_p) ;  /* 0x000000d000007944 */ /* 0x000fea0003c00000 */
[----:B------:R-:W-:Y:S01]  /*1b4f0*/  MOV R7, R5 ;  /* 0x0000000500077202 */ /* 0x000fe20000000f00 */
[----:B------:R-:W-:Y:S05]  /*1b500*/  BRA `(.L_x_2388) ;  /* 0xffffd18000007947 */ /* 0x000fea000383ffff */
.L_x_2326:
[----:B------:R-:W-:Y:S01]  /*1b510*/  IMAD.MOV.U32 R9, RZ, RZ, R4 ;  /* 0x000000ffff097224 */ /* 0x000fe200078e0004 */
[----:B------:R-:W-:Y:S01]  /*1b520*/  MOV R5, R0 ;  /* 0x0000000000057202 */ /* 0x000fe20000000f00 */
[----:B------:R-:W-:Y:S01]  /*1b530*/  IMAD.MOV.U32 R3, RZ, RZ, 0x1f ;  /* 0x0000001fff037424 */ /* 0x000fe200078e00ff */
[----:B-1----:R-:W-:Y:S02]  /*1b540*/  MOV R2, 0x1b560 ;  /* 0x0001b56000027802 */ /* 0x002fe40000000f00 */
[----:B---34-:R-:W-:Y:S05]  /*1b550*/  CALL.REL.NOINC `($__internal_35_$__cuda_sm70_shflsync_idx_p) ;  /* 0x0000006000007944 */ /* 0x018fea0003c00000 */
[----:B------:R-:W-:Y:S01]  /*1b560*/  MOV R13, R5 ;  /* 0x00000005000d7202 */ /* 0x000fe20000000f00 */
[----:B------:R-:W-:Y:S05]  /*1b570*/  BRA `(.L_x_2325) ;  /* 0xffffd17000007947 */ /* 0x000fea000383ffff */
        .weak           $__internal_34_$__cuda_sm70_shflsync_bfly_p
        .type           $__internal_34_$__cuda_sm70_shflsync_bfly_p,@function
        .size           $__internal_34_$__cuda_sm70_shflsync_bfly_p,($__internal_35_$__cuda_sm70_shflsync_idx_p - $__internal_34_$__cuda_sm70_shflsync_bfly_p)
$__internal_34_$__cuda_sm70_shflsync_bfly_p:
[----:B------:R-:W-:Y:S04]  /*1b580*/  WARPSYNC R9 ;  /* 0x0000000900007348 */ /* 0x000fe80003800000 */
[----:B------:R1:W2:Y:S02]  /*1b590*/  SHFL.BFLY PT, R0, R0, R3, R10 ;  /* 0x0c00000300007389 */ /* 0x0002a400000e000a */
[----:B-1----:R-:W-:-:S04]  /*1b5a0*/  MOV R3, 0x0 ;  /* 0x0000000000037802 */ /* 0x002fc80000000f00 */
[----:B--2---:R-:W-:Y:S05]  /*1b5b0*/  RET.REL.NODEC R2 `(_ZN7cutlass13device_kernelIN5flash19enable_sm80_to_sm89INS1_16FlashAttnFwdSm80INS1_25CollectiveMainloopFwdSm80ILi4ELi1ELb0EN4cute5tupleIJNS5_1CILi128EEENS7_ILi80EEENS7_ILi64EEEEEELi64ENS_10bfloat16_tEfNS_4arch4Sm80ELb0ELb1ELb0ELb1ELb0ELb0ELb1ELb1EEENS1_21CollectiveEpilogueFwdINS6_IJS8_SA_S9_EEENS6_IJNS7_ILi1EEESI_SI_EEESC_SE_Li128ELb1ELb1ELb1ELb0EEENS1_36VarlenDynamicPersistentTileSchedulerILi128ELi80ELi128ELi128ELb1ELb1ELb0ELb1ELb0ELb1EEEEEEEEEvNT_6ParamsE) ;  /* 0xfffe4a4002007950 */ /* 0x004fea0003c3ffff */
        .weak           $__internal_35_$__cuda_sm70_shflsync_idx_p
        .type           $__internal_35_$__cuda_sm70_shflsync_idx_p,@function
        .size           $__internal_35_$__cuda_sm70_shflsync_idx_p,($__internal_36_$__cuda_sm70_shflsync_up_p - $__internal_35_$__cuda_sm70_shflsync_idx_p)
$__internal_35_$__cuda_sm70_shflsync_idx_p:
[----:B------:R-:W-:-:S04]  /*1b5c0*/  MOV R16, 0xffffffff ;  /* 0xffffffff00107802 */ /* 0x000fc80000000f00 */
[----:B------:R-:W-:Y:S04]  /*1b5d0*/  WARPSYNC R16 ;  /* 0x0000001000007348 */ /* 0x000fe80003800000 */
[----:B------:R1:W2:Y:S02]  /*1b5e0*/  SHFL.IDX PT, R5, R9, R5, R3 ;  /* 0x0000000509057389 */ /* 0x0002a400000e0003 */
[----:B-1----:R-:W-:-:S04]  /*1b5f0*/  MOV R3, 0x0 ;  /* 0x0000000000037802 */ /* 0x002fc80000000f00 */
[----:B--2---:R-:W-:Y:S05]  /*1b600*/  RET.REL.NODEC R2 `(_ZN7cutlass13device_kernelIN5flash19enable_sm80_to_sm89INS1_16FlashAttnFwdSm80INS1_25CollectiveMainloopFwdSm80ILi4ELi1ELb0EN4cute5tupleIJNS5_1CILi128EEENS7_ILi80EEENS7_ILi64EEEEEELi64ENS_10bfloat16_tEfNS_4arch4Sm80ELb0ELb1ELb0ELb1ELb0ELb0ELb1ELb1EEENS1_21CollectiveEpilogueFwdINS6_IJS8_SA_S9_EEENS6_IJNS7_ILi1EEESI_SI_EEESC_SE_Li128ELb1ELb1ELb1ELb0EEENS1_36VarlenDynamicPersistentTileSchedulerILi128ELi80ELi128ELi128ELb1ELb1ELb0ELb1ELb0ELb1EEEEEEEEEvNT_6ParamsE) ;  /* 0xfffe49f002007950 */ /* 0x004fea0003c3ffff */
        .weak           $__internal_36_$__cuda_sm70_shflsync_up_p
        .type           $__internal_36_$__cuda_sm70_shflsync_up_p,@function
        .size           $__internal_36_$__cuda_sm70_shflsync_up_p,($__internal_37_$__cuda_sm70_votesync_ballot - $__internal_36_$__cuda_sm70_shflsync_up_p)
$__internal_36_$__cuda_sm70_shflsync_up_p:
[----:B------:R-:W-:Y:S02]  /*1b610*/  IMAD.MOV.U32 R4, RZ, RZ, RZ ;  /* 0x000000ffff047224 */ /* 0x000fe400078e00ff */
[----:B------:R-:W-:-:S04]  /*1b620*/  IMAD.MOV.U32 R9, RZ, RZ, -0x1 ;  /* 0xffffffffff097424 */ /* 0x000fc800078e00ff */
[----:B------:R-:W-:Y:S04]  /*1b630*/  WARPSYNC R9 ;  /* 0x0000000900007348 */ /* 0x000fe80003800000 */
[----:B------:R1:W2:Y:S02]  /*1b640*/  SHFL.UP PT, R4, R0, R2, R4 ;  /* 0x0400000200047389 */ /* 0x0002a400000e0004 */
[----:B-1----:R-:W-:Y:S02]  /*1b650*/  MOV R2, R3 ;  /* 0x0000000300027202 */ /* 0x002fe40000000f00 */
[----:B------:R-:W-:-:S04]  /*1b660*/  MOV R3, 0x0 ;  /* 0x0000000000037802 */ /* 0x000fc80000000f00 */
[----:B--2---:R-:W-:Y:S05]  /*1b670*/  RET.REL.NODEC R2 `(_ZN7cutlass13device_kernelIN5flash19enable_sm80_to_sm89INS1_16FlashAttnFwdSm80INS1_25CollectiveMainloopFwdSm80ILi4ELi1ELb0EN4cute5tupleIJNS5_1CILi128EEENS7_ILi80EEENS7_ILi64EEEEEELi64ENS_10bfloat16_tEfNS_4arch4Sm80ELb0ELb1ELb0ELb1ELb0ELb0ELb1ELb1EEENS1_21CollectiveEpilogueFwdINS6_IJS8_SA_S9_EEENS6_IJNS7_ILi1EEESI_SI_EEESC_SE_Li128ELb1ELb1ELb1ELb0EEENS1_36VarlenDynamicPersistentTileSchedulerILi128ELi80ELi128ELi128ELb1ELb1ELb0ELb1ELb0ELb1EEEEEEEEEvNT_6ParamsE) ;  /* 0xfffe498002007950 */ /* 0x004fea0003c3ffff */
        .weak           $__internal_37_$__cuda_sm70_votesync_ballot
        .type           $__internal_37_$__cuda_sm70_votesync_ballot,@function
        .size           $__internal_37_$__cuda_sm70_votesync_ballot,(.L_x_3275 - $__internal_37_$__cuda_sm70_votesync_ballot)
$__internal_37_$__cuda_sm70_votesync_ballot:
[----:B------:R-:W-:Y:S01]  /*1b680*/  ISETP.NE.U32.AND P0, PT, R0, 0x1, PT ;  /* 0x000000010000780c */ /* 0x000fe20003f05070 */
[----:B------:R-:W-:-:S04]  /*1b690*/  IMAD.MOV.U32 R3, RZ, RZ, -0x1 ;  /* 0xffffffffff037424 */ /* 0x000fc800078e00ff */
[----:B------:R-:W-:Y:S08]  /*1b6a0*/  WARPSYNC R3 ;  /* 0x0000000300007348 */ /* 0x000ff00003800000 */
[----:B------:R-:W-:-:S04]  /*1b6b0*/  VOTE.ANY R0, PT, !P0 ;  /* 0x0000000000007806 */ /* 0x000fc800040e0100 */
[----:B------:R-:W-:Y:S01]  /*1b6c0*/  LOP3.LUT R0, R0, R3, RZ, 0xc0, !PT ;  /* 0x0000000300007212 */ /* 0x000fe200078ec0ff */
[----:B------:R-:W-:-:S04]  /*1b6d0*/  IMAD.MOV.U32 R3, RZ, RZ, 0x0 ;  /* 0x00000000ff037424 */ /* 0x000fc800078e00ff */
[----:B------:R-:W-:Y:S05]  /*1b6e0*/  RET.REL.NODEC R2 `(_ZN7cutlass13device_kernelIN5flash19enable_sm80_to_sm89INS1_16FlashAttnFwdSm80INS1_25CollectiveMainloopFwdSm80ILi4ELi1ELb0EN4cute5tupleIJNS5_1CILi128EEENS7_ILi80EEENS7_ILi64EEEEEELi64ENS_10bfloat16_tEfNS_4arch4Sm80ELb0ELb1ELb0ELb1ELb0ELb0ELb1ELb1EEENS1_21CollectiveEpilogueFwdINS6_IJS8_SA_S9_EEENS6_IJNS7_ILi1EEESI_SI_EEESC_SE_Li128ELb1ELb1ELb1ELb0EEENS1_36VarlenDynamicPersistentTileSchedulerILi128ELi80ELi128ELi128ELb1ELb1ELb0ELb1ELb0ELb1EEEEEEEEEvNT_6ParamsE) ;  /* 0xfffe491002007950 */ /* 0x000fea0003c3ffff */
.L_x_2389:
        /* <DEDUP_REMOVED lines=9> */
.L_x_3275:


//--------------------- .text._ZN7cutlass13device_kernelIN5flash19enable_sm80_to_sm89INS1_16FlashAttnFwdSm80INS1_25CollectiveMainloopFwdSm80ILi4ELi1ELb0EN4cute5tupleIJNS5_1CILi128EEENS7_ILi80EEENS7_ILi64EEEEEELi64ENS_10bfloat16_tEfNS_4arch4Sm80ELb0ELb1ELb0ELb1ELb0ELb1ELb1ELb1EEENS1_21CollectiveEpilogueFwdINS6_IJS8_SA_S9_EEENS6_IJNS7_ILi1EEESI_SI_EEESC_SE_Li128ELb1ELb1ELb1ELb0EEENS1_36VarlenDynamicPersistentTileSchedulerILi128ELi80ELi128ELi128ELb1ELb1ELb0ELb1ELb0ELb1EEEEEEEEEvNT_6ParamsE --------------------------
	.section	.text._ZN7cutlass13device_kernelIN5flash19enable_sm80_to_sm89INS1_16FlashAttnFwdSm80INS1_25CollectiveMainloopFwdSm80ILi4ELi1ELb0EN4cute5tupleIJNS5_1CILi128EEENS7_ILi80EEENS7_ILi64EEEEEELi64ENS_10bfloat16_tEfNS_4arch4Sm80ELb0ELb1ELb0ELb1ELb0ELb1ELb1ELb1EEENS1_21CollectiveEpilogueFwdINS6_IJS8_SA_S9_EEENS6_IJNS7_ILi1EEESI_SI_EEESC_SE_Li128ELb1ELb1ELb1ELb0EEENS1_36VarlenDynamicPersistentTileSchedulerILi128ELi80ELi128ELi128ELb1ELb1ELb0ELb1ELb0ELb1EEEEEEEEEvNT_6ParamsE,"ax",@progbits
	.sectioninfo	@"SHI_REGISTERS=255"
	.align	128
.text._ZN7cutlass13device_kernelIN5flash19enable_sm80_to_sm89INS1_16FlashAttnFwdSm80INS1_25CollectiveMainloopFwdSm80ILi4ELi1ELb0EN4cute5tupleIJNS5_1CILi128EEENS7_ILi80EEENS7_ILi64EEEEEELi64ENS_10bfloat16_tEfNS_4arch4Sm80ELb0ELb1ELb0ELb1ELb0ELb1ELb1ELb1EEENS1_21CollectiveEpilogueFwdINS6_IJS8_SA_S9_EEENS6_IJNS7_ILi1EEESI_SI_EEESC_SE_Li128ELb1ELb1ELb1ELb0EEENS1_36VarlenDynamicPersistentTileSchedulerILi128ELi80ELi128ELi128ELb1ELb1ELb0ELb1ELb0ELb1EEEEEEEEEvNT_6ParamsE:
        .type           _ZN7cutlass13device_kernelIN5flash19enable_sm80_to_sm89INS1_16FlashAttnFwdSm80INS1_25CollectiveMainloopFwdSm80ILi4ELi1ELb0EN4cute5tupleIJNS5_1CILi128EEENS7_ILi80EEENS7_ILi64EEEEEELi64ENS_10bfloat16_tEfNS_4arch4Sm80ELb0ELb1ELb0ELb1ELb0ELb1ELb1ELb1EEENS1_21CollectiveEpilogueFwdINS6_IJS8_SA_S9_EEENS6_IJNS7_ILi1EEESI_SI_EEESC_SE_Li128ELb1ELb1ELb1ELb0EEENS1_36VarlenDynamicPersistentTileSchedulerILi128ELi80ELi128ELi128ELb1ELb1ELb0ELb1ELb0ELb1EEEEEEEEEvNT_6ParamsE,@function
        .size           _ZN7cutlass13device_kernelIN5flash19enable_sm80_to_sm89INS1_16FlashAttnFwdSm80INS1_25CollectiveMainloopFwdSm80ILi4ELi1ELb0EN4cute5tupleIJNS5_1CILi128EEENS7_ILi80EEENS7_ILi64EEEEEELi64ENS_10bfloat16_tEfNS_4arch4Sm80ELb0ELb1ELb0ELb1ELb0ELb1ELb1ELb1EEENS1_21CollectiveEpilogueFwdINS6_IJS8_SA_S9_EEENS6_IJNS7_ILi1EEESI_SI_EEESC_SE_Li128ELb1ELb1ELb1ELb0EEENS1_36VarlenDynamicPersistentTileSchedulerILi128ELi80ELi128ELi128ELb1ELb1ELb0ELb1ELb0ELb1EEEEEEEEEvNT_6ParamsE,(.L_x_3280 - _ZN7cutlass13device_kernelIN5flash19enable_sm80_to_sm89INS1_16FlashAttnFwdSm80INS1_25CollectiveMainloopFwdSm80ILi4ELi1ELb0EN4cute5tupleIJNS5_1CILi128EEENS7_ILi80EEENS7_ILi64EEEEEELi64ENS_10bfloat16_tEfNS_4arch4Sm80ELb0ELb1ELb0ELb1ELb0ELb1ELb1ELb1EEENS1_21CollectiveEpilogueFwdINS6_IJS8_SA_S9_EEENS6_IJNS7_ILi1EEESI_SI_EEESC_SE_Li128ELb1ELb1ELb1ELb0EEENS1_36VarlenDynamicPersistentTileSchedulerILi128ELi80ELi128ELi128ELb1ELb1ELb0ELb1ELb0ELb1EEEEEEEEEvNT_6ParamsE)
        .other          _ZN7cutlass13device_kernelIN5flash19enable_sm80_to_sm89INS1_16FlashAttnFwdSm80INS1_25CollectiveMainloopFwdSm80ILi4ELi1ELb0EN4cute5tupleIJNS5_1CILi128EEENS7_ILi80EEENS7_ILi64EEEEEELi64ENS_10bfloat16_tEfNS_4arch4Sm80ELb0ELb1ELb0ELb1ELb0ELb1ELb1ELb1EEENS1_21CollectiveEpilogueFwdINS6_IJS8_SA_S9_EEENS6_IJNS7_ILi1EEESI_SI_EEESC_SE_Li128ELb1ELb1ELb1ELb0EEENS1_36VarlenDynamicPersistentTileSchedulerILi128ELi80ELi128ELi128ELb1ELb1ELb0ELb1ELb0ELb1EEEEEEEEEvNT_6ParamsE,@"STO_CUDA_ENTRY STV_DEFAULT"
_ZN7cutlass13device_kernelIN5flash19enable_sm80_to_sm89INS1_16FlashAttnFwdSm80INS1_25CollectiveMainloopFwdSm80ILi4ELi1ELb0EN4cute5tupleIJNS5_1CILi128EEENS7_ILi80EEENS7_ILi64EEEEEELi64ENS_10bfloat16_tEfNS_4arch4Sm80ELb0ELb1ELb0ELb1ELb0ELb1ELb1ELb1EEENS1_21CollectiveEpilogueFwdINS6_IJS8_SA_S9_EEENS6_IJNS7_ILi1EEESI_SI_EEESC_SE_Li128ELb1ELb1ELb1ELb0EEENS1_36VarlenDynamicPersistentTileSchedulerILi128ELi80ELi128ELi128ELb1ELb1ELb0ELb1ELb0ELb1EEEEEEEEEvNT_6ParamsE:
        /* <DEDUP_REMOVED lines=54> */
.L_x_2395:
        /* <DEDUP_REMOVED lines=16> */
.L_x_2663:
        /* <DEDUP_REMOVED lines=16> */
.L_x_2664:
[----:B--2---:R-:W-:-:S05]  /*0560*/  IMAD R0, R0, c[0x0][0x538], RZ ;  /* 0x00014e0000007a24 */ /* 0x004fca00078e02ff */
[----:B------:R-:W-:-:S04]  /*0570*/  IADD3 R6, R0, R6, RZ ;  /* 0x0000000600067210 */ /* 0x000fc80007ffe0ff */
[----:B------:R-:W-:-:S13]  /*0580*/  ISETP.GT.AND P0, PT, R6, UR4, PT ;  /* 0x0000000406007c0c */ /* 0x000fda000bf04270 */
[----:B-1----:R-:W-:Y:S05]  /*0590*/  @!P0 BRA `(.L_x_2395) ;  /* 0xfffffdc000008947 */ /* 0x002fea000383ffff */
.L_x_2391:
[----:B------:R-:W-:-:S05]  /*05a0*/  IADD3 R12, -R0, R6, RZ ;  /* 0x00000006000c7210 */ /* 0x000fca0007ffe1ff */
[----:B------:R-:W-:-:S05]  /*05b0*/  IMAD R0, R4, c[0x0][0x538], R12 ;  /* 0x00014e0004007a24 */ /* 0x000fca00078e020c */
[----:B------:R-:W-:Y:S01]  /*05c0*/  ISETP.GT.AND P0, PT, R0, UR4, PT ;  /* 0x0000000400007c0c */ /* 0x000fe2000bf04270 */
[----:B------:R-:W-:-:S12]  /*05d0*/  BRA.DIV ~URZ, `(.L_x_2396) ;  /* 0x000239127f007947 */ /* 0x000fd8000b800000 */
[----:B------:R-:W-:-:S04]  /*05e0*/  VOTE.ANY R6, PT, !P0 ;  /* 0x0000000000067806 */ /* 0x000fc800040e0100 */
.L_x_2665:
[----:B------:R-:W1:Y:S02]  /*05f0*/  POPC R0, R6 ;  /* 0x0000000600007309 */ /* 0x000e640000000000 */
[----:B-1----:R-:W-:-:S05]  /*0600*/  IADD3 R2, R0, R7, RZ ;  /* 0x0000000700027210 */ /* 0x002fca0007ffe0ff */
[----:B------:R1:W-:Y:S01]  /*0610*/  STL [R1+0x54], R2 ;  /* 0x0000540201007387 */ /* 0x0003e20000100800 */
[----:B------:R-:W-:Y:S05]  /*0620*/  BRA.DIV ~URZ, `(.L_x_2397) ;  /* 0x000239127f007947 */ /* 0x000fea000b800000 */
[----:B------:R2:W3:Y:S01]  /*0630*/  SHFL.IDX PT, R13, R9, R0, 0x1f ;  /* 0x00001f00090d7589 */ /* 0x0004e200000e0000 */
[----:B------:R-:W-:-:S03]  /*0640*/  MOV R5, RZ ;  /* 0x000000ff00057202 */ /* 0x000fc60000000f00 */
[----:B------:R2:W4:Y:S04]  /*0650*/  SHFL.IDX PT, R9, R8, R0, 0x1f ;  /* 0x00001f0008097589 */ /* 0x00052800000e0000 */
.L_x_2666:
[----:B------:R-:W-:Y:S01]  /*0660*/  ISETP.NE.AND P0, PT, R6, RZ, PT ;  /* 0x000000ff0600720c */ /* 0x000fe20003f05270 */
[----:B------:R-:W-:-:S12]  /*0670*/  BSSY B0, `(.L_x_2398) ;  /* 0x0000005000007945 */ /* 0x000fd80003800000 */
[----:B------:R-:W-:Y:S05]  /*0680*/  @!P0 BRA `(.L_x_2399) ;  /* 0x0000003000008947 */ /* 0x000fea0003800000 */
[----:B------:R-:W-:Y:S01]  /*0690*/  IADD3 R10, R0, -0x1, RZ ;  /* 0xffffffff000a7810 */ /* 0x000fe20007ffe0ff */
[----:B------:R-:W-:Y:S05]  /*06a0*/  BRA.DIV ~URZ, `(.L_x_2400) ;  /* 0x000239727f007947 */ /* 0x000fea000b800000 */
[----:B------:R1:W2:Y:S02]  /*06b0*/  SHFL.IDX PT, R5, R4, R10, 0x1f ;  /* 0x00001f0a04057589 */ /* 0x0002a400000e0000 */
.L_x_2399:
[----:B------:R-:W-:Y:S05]  /*06c0*/  BSYNC B0 ;  /* 0x0000000000007941 */ /* 0x000fea0003800000 */
.L_x_2398:
        /* <DEDUP_REMOVED lines=69> */
.L_x_2402:
        /* <DEDUP_REMOVED lines=70> */
.L_x_2403:
[----:B------:R-:W-:Y:S05]  /*0f80*/  BSYNC B0 ;  /* 0x0000000000007941 */ /* 0x000fea0003800000 */
.L_x_2401:
[----:B------:R-:W-:-:S04]  /*0f90*/  LOP3.LUT R0, RZ, R0, RZ, 0x33, !PT ;  /* 0x00000000ff007212 */ /* 0x000fc800078e33ff */
[----:B------:R-:W-:-:S05]  /*0fa0*/  IADD3 R0, R0, R13, RZ ;  /* 0x0000000d00007210 */ /* 0x000fca0007ffe0ff */
[----:B------:R2:W-:Y:S01]  /*0fb0*/  STL [R1+0x4c], R0 ;  /* 0x00004c0001007387 */ /* 0x0005e20000100800 */
[----:B------:R-:W-:Y:S05]  /*0fc0*/  BRA `(.L_x_2404) ;  /* 0x0000006000007947 */ /* 0x000fea0003800000 */
.L_x_2392:
[----:B------:R-:W-:Y:S01]  /*0fd0*/  MOV R0, UR4 ;  /* 0x0000000400007c02 */ /* 0x000fe20008000f00 */
[----:B------:R-:W-:Y:S04]  /*0fe0*/  STL [R1+0x4c], RZ ;  /* 0x00004cff01007387 */ /* 0x000fe80000100800 */
[----:B------:R-:W-:Y:S04]  /*0ff0*/  STL [R1+0x50], RZ ;  /* 0x000050ff01007387 */ /* 0x000fe80000100800 */
[----:B------:R1:W-:Y:S02]  /*1000*/  STL [R1+0x48], R0 ;  /* 0x0000480001007387 */ /* 0x0003e40000100800 */
[----:B-1----:R-:W-:-:S05]  /*1010*/  MOV R0, c[0x0][0x53c] ;  /* 0x00014f0000007a02 */ /* 0x002fca0000000f00 */
[----:B------:R1:W-:Y:S02]  /*1020*/  STL [R1+0x54], R0 ;  /* 0x0000540001007387 */ /* 0x0003e40000100800 */
.L_x_2404:
        /* <DEDUP_REMOVED lines=8> */
.L_x_2390:
        /* <DEDUP_REMOVED lines=99> */
.L_x_2662:
        /* <DEDUP_REMOVED lines=38> */
.L_x_2405:
[----:B------:R-:W-:-:S04]  /*1940*/  ISETP.NE.U32.AND P0, PT, RZ, c[0x0][0x368], PT ;  /* 0x0000da00ff007a0c */ /* 0x000fc80003f05070 */
[----:B------:R-:W-:-:S13]  /*1950*/  ISETP.NE.AND.EX P0, PT, RZ, c[0x0][0x36c], PT, P0 ;  /* 0x0000db00ff007a0c */ /* 0x000fda0003f05300 */
[----:B------:R-:W-:Y:S05]  /*1960*/  @!P0 BRA `(.L_x_2406) ;  /* 0x0000003000008947 */ /* 0x000fea0003800000 */
[----:B-1----:R-:W-:-:S05]  /*1970*/  IMAD.WIDE R4, R34, R172, c[0x0][0x368] ;  /* 0x0000da0022047625 */ /* 0x002fca00078e02ac */
[----:B------:R1:W5:Y:S01]  /*1980*/  LDG.E R13, [R4.64] ;  /* 0x00000008040d7981 */ /* 0x000362000c1e1900 */
[----:B------:R-:W-:Y:S05]  /*1990*/  BRA `(.L_x_2407) ;  /* 0x0000005000007947 */ /* 0x000fea0003800000 */
.L_x_2406:
[----:B------:R-:W-:Y:S01]  /*19a0*/  MOV R13, c[0x0][0x1d0] ;  /* 0x00007400000d7a02 */ /* 0x000fe20000000f00 */
[----:B------:R-:W-:Y:S05]  /*19b0*/  @!P4 BRA `(.L_x_2407) ;  /* 0x000000300000c947 */ /* 0x000fea0003800000 */
[----:B-1----:R-:W2:Y:S04]  /*19c0*/  LDG.E R6, [R4.64] ;  /* 0x0000000804067981 */ /* 0x002ea8000c1e1900 */
[----:B------:R-:W2:Y:S02]  /*19d0*/  LDG.E R0, [R4.64+0x4] ;  /* 0x0000040804007981 */ /* 0x000ea4000c1e1900 */
[----:B--2---:R-:W-:Y:S02]  /*19e0*/  IADD3 R13, -R6, R0, RZ ;  /* 0x00000000060d7210 */ /* 0x004fe40007ffe1ff */
.L_x_2407:
        /* <DEDUP_REMOVED lines=48> */
.L_x_2410:
[----:B------:R-:W-:-:S13]  /*1cf0*/  ISETP.NE.AND P0, PT, R6, 0x1, PT ;  /* 0x000000010600780c */ /* 0x000fda0003f05270 */
[----:B------:R-:W-:-:S05]  /*1d00*/  @P0 IMAD.HI.U32 R2, R3, c[0x0][0x330], RZ ;  /* 0x0000cc0003020a27 */ /* 0x000fca00078e00ff */
[----:B------:R-:W-:Y:S02]  /*1d10*/  @P0 SHF.R.U32.HI R3, RZ, c[0x0][0x334], R2 ;  /* 0x0000cd00ff030a19 */ /* 0x000fe40000011602 */
.L_x_2411:
[----:B------:R-:W-:Y:S05]  /*1d20*/  BSYNC B0 ;  /* 0x0000000000007941 */ /* 0x000fea0003800000 */
.L_x_2409:
[----:B------:R-:W-:-:S05]  /*1d30*/  IMAD R3, R3, R6, c[0x0][0x32c] ;  /* 0x0000cb0003037624 */ /* 0x000fca00078e0206 */
[----:B------:R-:W-:-:S03]  /*1d40*/  IMNMX R4, R4, R3, PT ;  /* 0x0000000304047217 */ /* 0x000fc60003800200 */
.L_x_2408:
[----:B------:R-:W-:Y:S01]  /*1d50*/  IMAD.IADD R5, R7, 0x1, -R8 ;  /* 0x0000000107057824 */ /* 0x000fe200078e0a08 */
[----:B------:R-:W-:Y:S01]  /*1d60*/  IADD3 R4, R4, 0x4f, RZ ;  /* 0x0000004f04047810 */ /* 0x000fe20007ffe0ff */
[----:B------:R-:W-:-:S03]  /*1d70*/  @P2 IMAD.HI.U32 R3, R9, c[0x0][0x2c8], RZ ;  /* 0x0000b20009032a27 */ /* 0x000fc600078e00ff */
[----:B------:R1:W-:Y:S01]  /*1d80*/  STL [R1], R5 ;  /* 0x0000000501007387 */ /* 0x0003e20000100800 */
        /* <DEDUP_REMOVED lines=18> */
.L_x_2414:
[----:B------:R-:W-:-:S13]  /*1eb0*/  ISETP.NE.AND P0, PT, R6, 0x1, PT ;  /* 0x000000010600780c */ /* 0x000fda0003f05270 */
[----:B------:R-:W-:-:S05]  /*1ec0*/  @P0 IMAD.HI.U32 R4, R2, c[0x0][0x330], RZ ;  /* 0x0000cc0002040a27 */ /* 0x000fca00078e00ff */
[----:B------:R-:W-:Y:S02]  /*1ed0*/  @P0 SHF.R.U32.HI R2, RZ, c[0x0][0x334], R4 ;  /* 0x0000cd00ff020a19 */ /* 0x000fe40000011604 */
.L_x_2415:
[----:B------:R-:W-:Y:S05]  /*1ee0*/  BSYNC B0 ;  /* 0x0000000000007941 */ /* 0x000fea0003800000 */
.L_x_2413:
[----:B------:R-:W-:-:S05]  /*1ef0*/  IMAD R2, R2, c[0x0][0x32c], RZ ;  /* 0x0000cb0002027a24 */ /* 0x000fca00078e02ff */
[----:B------:R-:W-:-:S04]  /*1f00*/  IMNMX R3, R3, R2, !PT ;  /* 0x0000000203037217 */ /* 0x000fc80007800200 */
.L_x_2412:
        /* <DEDUP_REMOVED lines=47> */
.L_x_2417:
[----:B------:R-:W-:Y:S05]  /*2200*/  BSYNC B0 ;  /* 0x0000000000007941 */ /* 0x000fea0003800000 */
.L_x_2416:
        /* <DEDUP_REMOVED lines=297> */
.L_x_2453:
        /* <DEDUP_REMOVED lines=63> */
.L_x_2423:
[----:B------:R-:W-:Y:S05]  /*3890*/  BSYNC B0 ;  /* 0x0000000000007941 */ /* 0x000fea0003800000 */
.L_x_2422:
        /* <DEDUP_REMOVED lines=38> */
.L_x_2425:
[----:B------:R-:W-:Y:S05]  /*3b00*/  BSYNC B0 ;  /* 0x0000000000007941 */ /* 0x000fea0003800000 */
.L_x_2424:
        /* <DEDUP_REMOVED lines=37> */
.L_x_2427:
[----:B------:R-:W-:Y:S05]  /*3d60*/  BSYNC B0 ;  /* 0x0000000000007941 */ /* 0x000fea0003800000 */
.L_x_2426:
        /* <DEDUP_REMOVED lines=68> */
.L_x_2431:
[----:B------:R-:W-:Y:S05]  /*41b0*/  BSYNC B0 ;  /* 0x0000000000007941 */ /* 0x000fea0003800000 */
.L_x_2430:
        /* <DEDUP_REMOVED lines=55> */
.L_x_2429:
[----:B------:R-:W-:Y:S05]  /*4530*/  BSYNC B1 ;  /* 0x0000000000017941 */ /* 0x000fea0003800000 */
.L_x_2428:
        /* <DEDUP_REMOVED lines=56> */
.L_x_2435:
[----:B------:R-:W-:Y:S05]  /*48c0*/  BSYNC B0 ;  /* 0x0000000000007941 */ /* 0x000fea0003800000 */
.L_x_2434:
        /* <DEDUP_REMOVED lines=55> */
.L_x_2433:
[----:B------:R-:W-:Y:S05]  /*4c40*/  BSYNC B1 ;  /* 0x0000000000017941 */ /* 0x000fea0003800000 */
.L_x_2432:
        /* <DEDUP_REMOVED lines=55> */
.L_x_2438:
[----:B------:R-:W-:Y:S05]  /*4fc0*/  BSYNC B0 ;  /* 0x0000000000007941 */ /* 0x000fea0003800000 */
.L_x_2437:
        /* <DEDUP_REMOVED lines=56> */
.L_x_2421:
        /* <DEDUP_REMOVED lines=195> */
.L_x_2440:
[----:B------:R-:W-:Y:S05]  /*5f80*/  BSYNC B0 ;  /* 0x0000000000007941 */ /* 0x000fea0003800000 */
.L_x_2439:
        /* <DEDUP_REMOVED lines=115> */
.L_x_2442:
[----:B------:R-:W-:Y:S05]  /*66c0*/  BSYNC B0 ;  /* 0x0000000000007941 */ /* 0x000fea0003800000 */
.L_x_2441:
        /* <DEDUP_REMOVED lines=116> */
.L_x_2420:
        /* <DEDUP_REMOVED lines=11> */
.L_x_2444:
[----:B------:R-:W-:Y:S05]  /*6ec0*/  BSYNC B0 ;  /* 0x0000000000007941 */ /* 0x000fea0003800000 */
.L_x_2443:
        /* <DEDUP_REMOVED lines=8> */
.L_x_2446:
[----:B------:R-:W-:Y:S05]  /*6f50*/  BSYNC B0 ;  /* 0x0000000000007941 */ /* 0x000fea0003800000 */
.L_x_2445:
[----:B------:R-:W-:Y:S11]  /*6f60*/  ISETP.GE.AND P0, PT, R146, R2, PT ;  /* 0x000000029200720c */ /* 0x000ff60003f06270 */
[----:B------:R-:W-:Y:S02]  /*6f70*/  @!UPT UIADD3 URZ, URZ, URZ, URZ ;  /* 0x0000003f3f3ff290 */ /* 0x000fe4000fffe03f */
[----:B------:R-:W-:-:S05]  /*6f80*/  @P0 BRA `(.L_x_2436) ;  /* 0x0000004000000947 */ /* 0x000fca0003800000 */
[----:B-1----:R-:W1:Y:S04]  /*6f90*/  @!P6 LDS.128 R8, [R80+0x4800] ;  /* 0x004800005008e984 */ /* 0x002e680000000c00 */
[----:B------:R-:W2:Y:S04]  /*6fa0*/  @!P1 LDS.128 R4, [R81+0x4800] ;  /* 0x0048000051049984 */ /* 0x000ea80000000c00 */
[----:B-1----:R1:W-:Y:S04]  /*6fb0*/  @!P6 STG.E.128 [R62.64], R8 ;  /* 0x000000083e00e986 */ /* 0x0023e8000c101d08 */
[----:B--2---:R1:W-:Y:S02]  /*6fc0*/  @!P1 STG.E.128 [R62.64+0x40], R4 ;  /* 0x000040043e009986 */ /* 0x0043e4000c101d08 */
.L_x_2436:
[----:B------:R-:W-:Y:S05]  /*6fd0*/  BSYNC B2 ;  /* 0x0000000000027941 */ /* 0x000fea0003800000 */
.L_x_2419:
        /* <DEDUP_REMOVED lines=95> */
.L_x_2448:
[----:B-1----:R-:W-:Y:S05]  /*75d0*/  BSYNC B0 ;  /* 0x0000000000007941 */ /* 0x002fea0003800000 */
.L_x_2447:
        /* <DEDUP_REMOVED lines=22> */
.L_x_2450:
[----:B------:R-:W-:Y:S05]  /*7740*/  BSYNC B0 ;  /* 0x0000000000007941 */ /* 0x000fea0003800000 */
.L_x_2449:
        /* <DEDUP_REMOVED lines=22> */
.L_x_2452:
[----:B------:R-:W-:Y:S05]  /*78b0*/  BSYNC B0 ;  /* 0x0000000000007941 */ /* 0x000fea0003800000 */
.L_x_2451:
        /* <DEDUP_REMOVED lines=33> */
.L_x_2418:
        /* <DEDUP_REMOVED lines=26> */
.L_x_2456:
[----:B------:R-:W-:-:S13]  /*7c70*/  ISETP.NE.AND P0, PT, R4, 0x1, PT ;  /* 0x000000010400780c */ /* 0x000fda0003f05270 */
[----:B------:R-:W-:-:S05]  /*7c80*/  @P0 IMAD.HI.U32 R0, R2, c[0x0][0x330], RZ ;  /* 0x0000cc0002000a27 */ /* 0x000fca00078e00ff */
[----:B------:R-:W-:Y:S02]  /*7c90*/  @P0 SHF.R.U32.HI R2, RZ, c[0x0][0x334], R0 ;  /* 0x0000cd00ff020a19 */ /* 0x000fe40000011600 */
.L_x_2457:
[----:B------:R-:W-:Y:S05]  /*7ca0*/  BSYNC B0 ;  /* 0x0000000000007941 */ /* 0x000fea0003800000 */
.L_x_2455:
[----:B------:R-:W-:-:S05]  /*7cb0*/  IMAD R2, R2, R4, c[0x0][0x32c] ;  /* 0x0000cb0002027624 */ /* 0x000fca00078e0204 */
[----:B------:R-:W-:-:S03]  /*7cc0*/  IMNMX R3, R3, R2, PT ;  /* 0x0000000203037217 */ /* 0x000fc60003800200 */
.L_x_2454:
[----:B------:R-:W2:Y:S01]  /*7cd0*/  LDL R4, [R1] ;  /* 0x0000000001047983 */ /* 0x000ea20000100800 */
        /* <DEDUP_REMOVED lines=21> */
.L_x_2460:
[----:B------:R-:W-:-:S04]  /*7e30*/  MOV R3, c[0x0][0x32c] ;  /* 0x0000cb0000037a02 */ /* 0x000fc80000000f00 */
[----:B------:R-:W-:-:S13]  /*7e40*/  ISETP.NE.AND P0, PT, R3, 0x1, PT ;  /* 0x000000010300780c */ /* 0x000fda0003f05270 */
[----:B------:R-:W-:-:S05]  /*7e50*/  @P0 IMAD.HI.U32 R3, R0, c[0x0][0x330], RZ ;  /* 0x0000cc0000030a27 */ /* 0x000fca00078e00ff */
[----:B------:R-:W-:Y:S02]  /*7e60*/  @P0 SHF.R.U32.HI R0, RZ, c[0x0][0x334], R3 ;  /* 0x0000cd00ff000a19 */ /* 0x000fe40000011603 */
.L_x_2461:
[----:B------:R-:W-:Y:S05]  /*7e70*/  BSYNC B0 ;  /* 0x0000000000007941 */ /* 0x000fea0003800000 */
.L_x_2459:
[----:B------:R-:W-:-:S05]  /*7e80*/  IMAD R0, R0, c[0x0][0x32c], RZ ;  /* 0x0000cb0000007a24 */ /* 0x000fca00078e02ff */
[----:B------:R-:W-:-:S05]  /*7e90*/  IMNMX R2, R2, R0, !PT ;  /* 0x0000000002027217 */ /* 0x000fca0007800200 */
.L_x_2458:
        /* <DEDUP_REMOVED lines=37> */
.L_x_2463:
[----:B------:R-:W-:Y:S05]  /*80f0*/  BSYNC B0 ;  /* 0x0000000000007941 */ /* 0x000fea0003800000 */
.L_x_2462:
        /* <DEDUP_REMOVED lines=38> */
[----:B------:R-:W-:-:S05]  /*8360*/  IMAD.IADD R0, R240, 0x1, R0 ;  /* 0x00000001f0007824 */ /* 0x000fca00078e0200 */
        /* <DEDUP_REMOVED lines=12> */
[----:B--2---:R-:W-:-:S05]  /*8430*/  @P1 IMAD.WIDE R2, R17, R2, c[0x0][0x340] ;  /* 0x0000d00011021625 */ /* 0x004fca00078e0202 */
        /* <DEDUP_REMOVED lines=78> */
.L_x_2667:
[----:B------:R-:W-:Y:S05]  /*8920*/  BRA.DIV ~URZ, `(.L_x_2466) ;  /* 0x0001b7c27f007947 */ /* 0x000fea000b800000 */
[----:B-1----:R1:W4:Y:S02]  /*8930*/  SHFL.IDX PT, R2, R6, RZ, 0x181f ;  /* 0x00181fff06027589 */ /* 0x00232400000e0000 */
.L_x_2668:
        /* <DEDUP_REMOVED lines=11> */
.L_x_2468:
[----:B------:R-:W-:Y:S05]  /*89f0*/  BSYNC B0 ;  /* 0x0000000000007941 */ /* 0x000fea0003800000 */
.L_x_2467:
[----:B------:R-:W-:Y:S05]  /*8a00*/  BRA.DIV ~URZ, `(.L_x_2469) ;  /* 0x0001b7527f007947 */ /* 0x000fea000b800000 */
[----:B---3--:R3:W1:Y:S04]  /*8a10*/  SHFL.IDX PT, R7, R5, 0x1, 0x181f ;  /* 0x00381f0005077f89 */ /* 0x00866800000e0000 */
[----:B--2-4-:R3:W2:Y:S02]  /*8a20*/  SHFL.IDX PT, R2, R6, 0x1, 0x181f ;  /* 0x00381f0006027f89 */ /* 0x0146a400000e0000 */
.L_x_2669:
        /* <DEDUP_REMOVED lines=10> */
.L_x_2471:
[----:B------:R-:W-:Y:S05]  /*8ad0*/  BSYNC B0 ;  /* 0x0000000000007941 */ /* 0x000fea0003800000 */
.L_x_2470:
[----:B------:R-:W-:Y:S05]  /*8ae0*/  BRA.DIV ~URZ, `(.L_x_2472) ;  /* 0x0001b7427f007947 */ /* 0x000fea000b800000 */
[----:B-1----:R1:W4:Y:S02]  /*8af0*/  SHFL.IDX PT, R7, R5, 0x2, 0x181f ;  /* 0x00581f0005077f89 */ /* 0x00232400000e0000 */
.L_x_2670:
[----:B------:R-:W-:Y:S05]  /*8b00*/  BRA.DIV ~URZ, `(.L_x_2473) ;  /* 0x0001b7927f007947 */ /* 0x000fea000b800000 */
[----:B--2---:R2:W1:Y:S02]  /*8b10*/  SHFL.IDX PT, R2, R6, 0x2, 0x181f ;  /* 0x00581f0006027f89 */ /* 0x00446400000e0000 */
.L_x_2671:
        /* <DEDUP_REMOVED lines=10> */
.L_x_2475:
[----:B------:R-:W-:Y:S05]  /*8bc0*/  BSYNC B0 ;  /* 0x0000000000007941 */ /* 0x000fea0003800000 */
.L_x_2474:
[----:B------:R-:W-:Y:S05]  /*8bd0*/  BRA.DIV ~URZ, `(.L_x_2476) ;  /* 0x0001b7327f007947 */ /* 0x000fea000b800000 */
[----:B----4-:R4:W2:Y:S04]  /*8be0*/  SHFL.IDX PT, R7, R5, 0x3, 0x181f ;  /* 0x00781f0005077f89 */ /* 0x0108a800000e0000 */
[----:B-1----:R4:W1:Y:S02]  /*8bf0*/  SHFL.IDX PT, R2, R6, 0x3, 0x181f ;  /* 0x00781f0006027f89 */ /* 0x00286400000e0000 */
.L_x_2672:
        /* <DEDUP_REMOVED lines=10> */
.L_x_2478:
[----:B------:R-:W-:Y:S05]  /*8ca0*/  BSYNC B0 ;  /* 0x0000000000007941 */ /* 0x000fea0003800000 */
.L_x_2477:
[----:B------:R-:W-:Y:S05]  /*8cb0*/  BRA.DIV ~URZ, `(.L_x_2479) ;  /* 0x0001b7227f007947 */ /* 0x000fea000b800000 */
[----:B--2---:R2:W3:Y:S02]  /*8cc0*/  SHFL.IDX PT, R7, R5, 0x4, 0x181f ;  /* 0x00981f0005077f89 */ /* 0x0044e400000e0000 */
.L_x_2673:
[----:B------:R-:W-:Y:S05]  /*8cd0*/  BRA.DIV ~URZ, `(.L_x_2480) ;  /* 0x0001b7727f007947 */ /* 0x000fea000b800000 */
[----:B-1----:R1:W2:Y:S02]  /*8ce0*/  SHFL.IDX PT, R2, R6, 0x4, 0x181f ;  /* 0x00981f0006027f89 */ /* 0x0022a400000e0000 */
.L_x_2674:
        /* <DEDUP_REMOVED lines=10> */
.L_x_2482:
[----:B------:R-:W-:Y:S05]  /*8d90*/  BSYNC B0 ;  /* 0x0000000000007941 */ /* 0x000fea0003800000 */
.L_x_2481:
[----:B------:R-:W-:Y:S05]  /*8da0*/  BRA.DIV ~URZ, `(.L_x_2483) ;  /* 0x0001b7127f007947 */ /* 0x000fea000b800000 */
[----:B---3--:R3:W1:Y:S04]  /*8db0*/  SHFL.IDX PT, R7, R5, 0x5, 0x181f ;  /* 0x00b81f0005077f89 */ /* 0x00866800000e0000 */
[----:B--2---:R3:W2:Y:S02]  /*8dc0*/  SHFL.IDX PT, R2, R6, 0x5, 0x181f ;  /* 0x00b81f0006027f89 */ /* 0x0046a400000e0000 */
.L_x_2675:
        /* <DEDUP_REMOVED lines=10> */
.L_x_2485:
[----:B------:R-:W-:Y:S05]  /*8e70*/  BSYNC B0 ;  /* 0x0000000000007941 */ /* 0x000fea0003800000 */
.L_x_2484:
[----:B------:R-:W-:Y:S05]  /*8e80*/  BRA.DIV ~URZ, `(.L_x_2486) ;  /* 0x0001b7027f007947 */ /* 0x000fea000b800000 */
[----:B-1----:R1:W3:Y:S02]  /*8e90*/  SHFL.IDX PT, R7, R5, 0x6, 0x181f ;  /* 0x00d81f0005077f89 */ /* 0x0022e400000e0000 */
.L_x_2676:
[----:B------:R-:W-:Y:S05]  /*8ea0*/  BRA.DIV ~URZ, `(.L_x_2487) ;  /* 0x0001b7527f007947 */ /* 0x000fea000b800000 */
[----:B--2---:R2:W1:Y:S02]  /*8eb0*/  SHFL.IDX PT, R2, R6, 0x6, 0x181f ;  /* 0x00d81f0006027f89 */ /* 0x00446400000e0000 */
.L_x_2677:
        /* <DEDUP_REMOVED lines=10> */
.L_x_2489:
[----:B------:R-:W-:Y:S05]  /*8f60*/  BSYNC B0 ;  /* 0x0000000000007941 */ /* 0x000fea0003800000 */
.L_x_2488:
[----:B------:R-:W-:Y:S05]  /*8f70*/  BRA.DIV ~URZ, `(.L_x_2490) ;  /* 0x0001b6f27f007947 */ /* 0x000fea000b800000 */
[----:B-1-34-:R-:W1:Y:S04]  /*8f80*/  SHFL.IDX PT, R5, R5, 0x7, 0x181f ;  /* 0x00f81f0005057f89 */ /* 0x01ae6800000e0000 */
[----:B------:R3:W4:Y:S02]  /*8f90*/  SHFL.IDX PT, R3, R6, 0x7, 0x181f ;  /* 0x00f81f0006037f89 */ /* 0x00072400000e0000 */
.L_x_2678:
[----:B--23--:R-:W2:Y:S01]  /*8fa0*/  LDL.LU R6, [R1+0x40] ;  /* 0x0000400001067983 */ /* 0x00cea20000300800 */
        /* <DEDUP_REMOVED lines=15> */
[----:B------:R-:W3:Y:S04]  /*90a0*/  LDL R8, [R1+0x3c] ;  /* 0x00003c0001087983 */ /* 0x000ee80000100800 */
[----:B-1----:R-:W4:Y:S01]  /*90b0*/  LDL.64 R6, [R1+0x30] ;  /* 0x0000300001067983 */ /* 0x002f220000100a00 */
[----:B------:R-:W-:Y:S01]  /*90c0*/  IMAD.MOV.U32 R76, RZ, RZ, -0x50 ;  /* 0xffffffb0ff4c7424 */ /* 0x000fe200078e00ff */
[----:B------:R-:W-:-:S03]  /*90d0*/  SHF.R.S32.HI R79, RZ, 0x1f, R78 ;  /* 0x0000001fff4f7819 */ /* 0x000fc6000001144e */
[----:B------:R-:W-:Y:S02]  /*90e0*/  IMAD R76, R226, R76, 0x50 ;  /* 0x00000050e24c7424 */ /* 0x000fe400078e024c */
[----:B------:R-:W-:Y:S02]  /*90f0*/  IMAD R4, R79, c[0x0][0x1e0], RZ ;  /* 0x000078004f047a24 */ /* 0x000fe400078e02ff */
[----:B------:R-:W-:-:S04]  /*9100*/  IMAD.WIDE.U32 R2, R78, c[0x0][0x1e0], RZ ;  /* 0x000078004e027a25 */ /* 0x000fc800078e00ff */
[----:B------:R-:W-:-:S04]  /*9110*/  IMAD R4, R78, c[0x0][0x1e4], R4 ;  /* 0x000079004e047a24 */ /* 0x000fc800078e0204 */
[----:B------:R-:W-:Y:S02]  /*9120*/  IMAD.IADD R3, R3, 0x1, R4 ;  /* 0x0000000103037824 */ /* 0x000fe400078e0204 */
[----:B------:R-:W-:Y:S02]  /*9130*/  IMAD.MOV.U32 R182, RZ, RZ, c[0x0][0x1e0] ;  /* 0x00007800ffb67624 */ /* 0x000fe400078e00ff */
[----:B------:R-:W-:Y:S01]  /*9140*/  IMAD.MOV.U32 R183, RZ, RZ, c[0x0][0x1e4] ;  /* 0x00007900ffb77624 */ /* 0x000fe200078e00ff */
[----:B------:R-:W-:Y:S01]  /*9150*/  BSSY B0, `(.L_x_2491) ;  /* 0x000002c000007945 */ /* 0x000fe20003800000 */
[----:B------:R-:W-:Y:S01]  /*9160*/  BAR.SYNC.DEFER_BLOCKING 0x0 ;  /* 0x0000000000007b1d */ /* 0x000fe20000010000 */
[----:B--2---:R-:W-:-:S04]  /*9170*/  IADD3 R77, R76, R190, -R138 ;  /* 0x000000be4c4d7210 */ /* 0x004fc80007ffe88a */
[C---:B------:R-:W-:Y:S01]  /*9180*/  ISETP.GE.AND P0, PT, R77.reuse, 0x1, PT ;  /* 0x000000014d00780c */ /* 0x040fe20003f06270 */
[----:B---3--:R-:W-:Y:S02]  /*9190*/  IMAD.MOV.U32 R181, RZ, RZ, R8 ;  /* 0x000000ffffb57224 */ /* 0x008fe400078e0008 */
[----:B----4-:R-:W-:Y:S01]  /*91a0*/  IMAD.MOV.U32 R180, RZ, RZ, R6 ;  /* 0x000000ffffb47224 */ /* 0x010fe200078e0006 */
[----:B------:R-:W-:-:S03]  /*91b0*/  ISETP.GE.AND P3, PT, R77, 0x11, PT ;  /* 0x000000114d00780c */ /* 0x000fc60003f66270 */
[----:B------:R-:W-:-:S04]  /*91c0*/  IMAD.WIDE.U32 R4, R2, 0x50, R180 ;  /* 0x0000005002047825 */ /* 0x000fc800078e00b4 */
[----:B------:R-:W-:Y:S02]  /*91d0*/  IMAD R2, R3, 0x50, RZ ;  /* 0x0000005003027824 */ /* 0x000fe400078e02ff */
[----:B------:R-:W-:Y:S02]  /*91e0*/  @P0 LEA R6, P1, R4, c[0x0][0x1c8], 0x1 ;  /* 0x0000720004060a11 */ /* 0x000fe400078208ff */
[----:B------:R-:W-:Y:S01]  /*91f0*/  IMAD.IADD R3, R5, 0x1, R2 ;  /* 0x0000000105037824 */ /* 0x000fe200078e0202 */
[C---:B------:R-:W-:Y:S02]  /*9200*/  ISETP.GE.AND P2, PT, R77.reuse, 0x21, PT ;  /* 0x000000214d00780c */ /* 0x040fe40003f46270 */
        /* <DEDUP_REMOVED lines=32> */
.L_x_2492:
[----:B------:R-:W-:Y:S05]  /*9410*/  BSYNC B0 ;  /* 0x0000000000007941 */ /* 0x000fea0003800000 */
.L_x_2491:
        /* <DEDUP_REMOVED lines=8> */
.L_x_2493:
        /* <DEDUP_REMOVED lines=68> */
.L_x_2497:
[----:B--2---:R-:W-:Y:S05]  /*98e0*/  BSYNC B0 ;  /* 0x0000000000007941 */ /* 0x004fea0003800000 */
.L_x_2496:
        /* <DEDUP_REMOVED lines=45> */
.L_x_2499:
[----:B------:R-:W-:Y:S05]  /*9bc0*/  BSYNC B0 ;  /* 0x0000000000007941 */ /* 0x000fea0003800000 */
.L_x_2498:
        /* <DEDUP_REMOVED lines=47> */
.L_x_2501:
[----:B------:R-:W-:Y:S05]  /*9ec0*/  BSYNC B0 ;  /* 0x0000000000007941 */ /* 0x000fea0003800000 */
.L_x_2500:
        /* <DEDUP_REMOVED lines=45> */
.L_x_2503:
[----:B----4-:R-:W-:Y:S05]  /*a1a0*/  BSYNC B0 ;  /* 0x0000000000007941 */ /* 0x010fea0003800000 */
.L_x_2502:
        /* <DEDUP_REMOVED lines=69> */
.L_x_2507:
[----:B------:R-:W-:Y:S05]  /*a600*/  BSYNC B0 ;  /* 0x0000000000007941 */ /* 0x000fea0003800000 */
.L_x_2506:
        /* <DEDUP_REMOVED lines=48> */
.L_x_2505:
[----:B------:R-:W-:Y:S05]  /*a910*/  BSYNC B1 ;  /* 0x0000000000017941 */ /* 0x000fea0003800000 */
.L_x_2504:
        /* <DEDUP_REMOVED lines=52> */
.L_x_2511:
[----:B------:R-:W-:Y:S05]  /*ac60*/  BSYNC B0 ;  /* 0x0000000000007941 */ /* 0x000fea0003800000 */
.L_x_2510:
        /* <DEDUP_REMOVED lines=48> */
.L_x_2509:
[----:B------:R-:W-:Y:S05]  /*af70*/  BSYNC B1 ;  /* 0x0000000000017941 */ /* 0x000fea0003800000 */
.L_x_2508:
        /* <DEDUP_REMOVED lines=52> */
.L_x_2515:
[----:B------:R-:W-:Y:S05]  /*b2c0*/  BSYNC B0 ;  /* 0x0000000000007941 */ /* 0x000fea0003800000 */
.L_x_2514:
        /* <DEDUP_REMOVED lines=48> */
.L_x_2513:
[----:B------:R-:W-:Y:S05]  /*b5d0*/  BSYNC B1 ;  /* 0x0000000000017941 */ /* 0x000fea0003800000 */
.L_x_2512:
        /* <DEDUP_REMOVED lines=51> */
.L_x_2518:
[----:B------:R-:W-:Y:S05]  /*b910*/  BSYNC B0 ;  /* 0x0000000000007941 */ /* 0x000fea0003800000 */
.L_x_2517:
        /* <DEDUP_REMOVED lines=49> */
.L_x_2495:
        /* <DEDUP_REMOVED lines=73> */
.L_x_2520:
[----:B---3--:R-:W-:Y:S05]  /*c0c0*/  BSYNC B0 ;  /* 0x0000000000007941 */ /* 0x008fea0003800000 */
.L_x_2519:
        /* <DEDUP_REMOVED lines=66> */
.L_x_2522:
[----:B------:R-:W-:Y:S05]  /*c4f0*/  BSYNC B0 ;  /* 0x0000000000007941 */ /* 0x000fea0003800000 */
.L_x_2521:
        /* <DEDUP_REMOVED lines=120> */
.L_x_2524:
[----:B------:R-:W-:Y:S05]  /*cc80*/  BSYNC B0 ;  /* 0x0000000000007941 */ /* 0x000fea0003800000 */
.L_x_2523:
        /* <DEDUP_REMOVED lines=103> */
.L_x_2526:
[----:B------:R-:W-:Y:S05]  /*d300*/  BSYNC B0 ;  /* 0x0000000000007941 */ /* 0x000fea0003800000 */
.L_x_2525:
        /* <DEDUP_REMOVED lines=9> */
[----:B-1----:R-:W-:Y:S01]  /*d3a0*/  SHF.R.U32.HI R12, RZ, 0x10, R51 ;  /* 0x00000010ff0c7819 */ /* 0x002fe20000011633 */
        /* <DEDUP_REMOVED lines=93> */
.L_x_2528:
[----:B------:R-:W-:Y:S05]  /*d980*/  BSYNC B0 ;  /* 0x0000000000007941 */ /* 0x000fea0003800000 */
.L_x_2527:
        /* <DEDUP_REMOVED lines=109> */
.L_x_2516:
[----:B------:R-:W-:Y:S05]  /*e060*/  BSYNC B2 ;  /* 0x0000000000027941 */ /* 0x000fea0003800000 */
.L_x_2494:
[----:B------:R-:W2:Y:S01]  /*e070*/  LDL R66, [R1+0x38] ;  /* 0x0000380001427983 */ /* 0x000ea20000100800 */
[----:B------:R-:W-:-:S04]  /*e080*/  DEPBAR.LE SB0, 0x0 ;  /* 0x000080000000791a */ /* 0x000fc80000000000 */
[----:B------:R-:W4:Y:S01]  /*e090*/  LDL.64 R64, [R1+0x28] ;  /* 0x0000280001407983 */ /* 0x000f220000100a00 */
[----:B------:R-:W-:Y:S01]  /*e0a0*/  IMAD R0, R79, c[0x0][0x208], RZ ;  /* 0x000082004f007a24 */ /* 0x000fe200078e02ff */
[----:B------:R-:W-:Y:S01]  /*e0b0*/  ULDC.64 UR4, c[0x0][0x208] ;  /* 0x0000820000047ab9 */ /* 0x000fe20000000a00 */
[----:B------:R-:W-:Y:S01]  /*e0c0*/  IMAD.WIDE.U32 R2, R78, c[0x0][0x208], RZ ;  /* 0x000082004e027a25 */ /* 0x000fe200078e00ff */
[----:B------:R-:W-:Y:S01]  /*e0d0*/  BAR.SYNC.DEFER_BLOCKING 0x0 ;  /* 0x0000000000007b1d */ /* 0x000fe20000010000 */
[----:B------:R-:W-:Y:S01]  /*e0e0*/  USHF.L.U32 UR7, UR4, 0x5, URZ ;  /* 0x0000000504077899 */ /* 0x000fe2000800063f */
[----:B------:R-:W-:Y:S01]  /*e0f0*/  ISETP.GE.AND P1, PT, R134, c[0x0][0x1d4], PT ;  /* 0x0000750086007a0c */ /* 0x000fe20003f26270 */
[----:B------:R-:W-:-:S03]  /*e100*/  IMAD R0, R78, c[0x0][0x20c], R0 ;  /* 0x000083004e007a24 */ /* 0x000fc600078e0200 */
[----:B------:R-:W-:Y:S01]  /*e110*/  UMOV UR6, 0x5 ;  /* 0x0000000500067882 */ /* 0x000fe20000000000 */
[----:B------:R-:W-:Y:S01]  /*e120*/  IMAD.IADD R0, R3, 0x1, R0 ;  /* 0x0000000103007824 */ /* 0x000fe200078e0200 */
[----:B------:R-:W-:Y:S01]  /*e130*/  USHF.L.U64.HI UR5, UR4, UR6, UR5 ;  /* 0x0000000604057299 */ /* 0x000fe20008010205 */
[C---:B------:R-:W-:Y:S01]  /*e140*/  ISETP.LT.OR P3, PT, R77.reuse, 0x1, P1 ;  /* 0x000000014d00780c */ /* 0x040fe20000f61670 */
        /* <DEDUP_REMOVED lines=9> */
[----:B------:R-:W3:Y:S04]  /*e1e0*/  LDSM.16.M88.4 R4, [R211+0x2000] ;  /* 0x00200000d304783b */ /* 0x000ee80000000200 */
        /* <DEDUP_REMOVED lines=12> */
[----:B------:R-:W-:Y:S08]  /*e2b0*/  HMMA.16816.F32.BF16 R84, R8, R30, RZ ;  /* 0x0000001e0854723c */ /* 0x000ff000000418ff */
[C---:B---3--:R-:W-:Y:S08]  /*e2c0*/  HMMA.16816.F32.BF16 R40, R4.reuse, R16, RZ ;  /* 0x000000100428723c */ /* 0x048ff000000418ff */
[C---:B------:R-:W-:Y:S08]  /*e2d0*/  HMMA.16816.F32.BF16 R44, R4.reuse, R12, RZ ;  /* 0x0000000c042c723c */ /* 0x040ff000000418ff */
[C---:B------:R-:W-:Y:S08]  /*e2e0*/  HMMA.16816.F32.BF16 R48, R4.reuse, R20, RZ ;  /* 0x000000140430723c */ /* 0x040ff000000418ff */
[C---:B------:R-:W-:Y:S08]  /*e2f0*/  HMMA.16816.F32.BF16 R72, R4.reuse, R24, RZ ;  /* 0x000000180448723c */ /* 0x040ff000000418ff */
[C---:B------:R-:W-:Y:S08]  /*e300*/  HMMA.16816.F32.BF16 R52, R4.reuse, R28, RZ ;  /* 0x0000001c0434723c */ /* 0x040ff000000418ff */
[C---:B------:R-:W-:Y:S08]  /*e310*/  HMMA.16816.F32.BF16 R60, R4.reuse, R18, RZ ;  /* 0x00000012043c723c */ /* 0x040ff000000418ff */
[C---:B------:R-:W-:Y:S08]  /*e320*/  HMMA.16816.F32.BF16 R68, R4.reuse, R14, RZ ;  /* 0x0000000e0444723c */ /* 0x040ff000000418ff */
[C---:B------:R-:W-:Y:S01]  /*e330*/  HMMA.16816.F32.BF16 R96, R4.reuse, R22, RZ ;  /* 0x000000160460723c */ /* 0x040fe200000418ff */
[----:B------:R-:W-:Y:S07]  /*e340*/  LDSM.16.M88.4 R20, [R216] ;  /* 0x00000000d814783b */ /* 0x000fee0000000200 */
[C---:B------:R-:W-:Y:S01]  /*e350*/  HMMA.16816.F32.BF16 R112, R4.reuse, R26, RZ ;  /* 0x0000001a0470723c */ /* 0x040fe200000418ff */
[----:B------:R-:W-:Y:S07]  /*e360*/  LDSM.16.M88.4 R24, [R217] ;  /* 0x00000000d918783b */ /* 0x000fee0000000200 */
[----:B------:R-:W-:Y:S01]  /*e370*/  HMMA.16816.F32.BF16 R108, R4, R30, RZ ;  /* 0x0000001e046c723c */ /* 0x000fe200000418ff */
[----:B------:R-:W1:Y:S07]  /*e380*/  LDSM.16.M88.4 R4, [R214+0x2000] ;  /* 0x00200000d604783b */ /* 0x000e6e0000000200 */
[C---:B-1----:R-:W-:Y:S08]  /*e390*/  HMMA.16816.F32.BF16 R156, R4.reuse, R20, R52 ;  /* 0x00000014049c723c */ /* 0x042ff00000041834 */
[----:B------:R-:W-:Y:S01]  /*e3a0*/  HMMA.16816.F32.BF16 R80, R4, R56, R40 ;  /* 0x000000380450723c */ /* 0x000fe20000041828 */
[----:B--2---:R-:W-:-:S07]  /*e3b0*/  IMAD.MOV.U32 R9, RZ, RZ, R66 ;  /* 0x000000ffff097224 */ /* 0x004fce00078e0042 */
[----:B------:R-:W-:Y:S01]  /*e3c0*/  HMMA.16816.F32.BF16 R28, R4, R32, R48 ;  /* 0x00000020041c723c */ /* 0x000fe20000041830 */
[----:B----4-:R-:W-:-:S04]  /*e3d0*/  IMAD.MOV.U32 R8, RZ, RZ, R64 ;  /* 0x000000ffff087224 */ /* 0x010fc800078e0040 */
[----:B------:R-:W-:-:S03]  /*e3e0*/  IMAD.WIDE.U32 R2, R2, 0x50, R8 ;  /* 0x0000005002027825 */ /* 0x000fc600078e0008 */
[----:B------:R-:W-:Y:S01]  /*e3f0*/  HMMA.16816.F32.BF16 R64, R4, R36, R44 ;  /* 0x000000240440723c */ /* 0x000fe2000004182c */
[----:B------:R-:W1:Y:S01]  /*e400*/  LDSM.16.M88.4 R8, [R214] ;  /* 0x00000000d608783b */ /* 0x000e620000000200 */
[----:B------:R-:W-:Y:S01]  /*e410*/  IMAD.IADD R0, R3, 0x1, R0 ;  /* 0x0000000103007824 */ /* 0x000fe200078e0200 */
[----:B------:R-:W-:-:S04]  /*e420*/  LEA R16, P0, R2, c[0x0][0x1f8], 0x1 ;  /* 0x00007e0002107a11 */ /* 0x000fc800078008ff */
[----:B------:R-:W-:Y:S01]  /*e430*/  IADD3 R14, P2, R16, UR7, RZ ;  /* 0x00000007100e7c10 */ /* 0x000fe2000ff5e0ff */
[C---:B------:R-:W-:Y:S01]  /*e440*/  HMMA.16816.F32.BF16 R148, R4.reuse, R58, R60 ;  /* 0x0000003a0494723c */ /* 0x040fe2000004183c */
[----:B------:R-:W-:Y:S02]  /*e450*/  LEA.HI.X R17, R2, c[0x0][0x1fc], R0, 0x1, P0 ;  /* 0x00007f0002117a11 */ /* 0x000fe400000f0c00 */
[----:B------:R-:W-:Y:S02]  /*e460*/  IADD3 R12, P0, R14, UR7, RZ ;  /* 0x000000070e0c7c10 */ /* 0x000fe4000ff1e0ff */
[----:B------:R-:W-:Y:S01]  /*e470*/  IADD3.X R15, R17, UR5, RZ, P2, !PT ;  /* 0x00000005110f7c10 */ /* 0x000fe200097fe4ff */
[----:B------:R-:W-:Y:S01]  /*e480*/  @!PT LDS RZ, [RZ] ;  /* 0x00000000fffff984 */ /* 0x000fe20000000800 */
[----:B------:R-:W-:Y:S01]  /*e490*/  @!PT LDS RZ, [RZ] ;  /* 0x00000000fffff984 */ /* 0x000fe20000000800 */
[----:B------:R-:W-:Y:S01]  /*e4a0*/  @!PT LDS RZ, [RZ] ;  /* 0x00000000fffff984 */ /* 0x000fe20000000800 */
[----:B------:R2:W-:Y:S01]  /*e4b0*/  LDGSTS.E.BYPASS.LTC128B.128 [R221+0x100], [R16.64], !P3 ;  /* 0x0010000010dd7fae */ /* 0x0005e2000d901d48 */
[----:B------:R-:W-:Y:S01]  /*e4c0*/  IADD3 R2, P2, R12, UR7, RZ ;  /* 0x000000070c027c10 */ /* 0x000fe2000ff5e0ff */
[----:B------:R-:W-:Y:S01]  /*e4d0*/  HMMA.16816.F32.BF16 R72, R4, R24, R72 ;  /* 0x000000180448723c */ /* 0x000fe20000041848 */
[----:B------:R-:W-:Y:S01]  /*e4e0*/  IADD3.X R13, R15, UR5, RZ, P0, !PT ;  /* 0x000000050f0d7c10 */ /* 0x000fe200087fe4ff */
[----:B------:R3:W-:Y:S01]  /*e4f0*/  LDGSTS.E.BYPASS.LTC128B.128 [R221+0x900], [R14.64], !P4 ;  /* 0x009000000edd7fae */ /* 0x0007e2000e101d48 */
[----:B------:R-:W-:-:S02]  /*e500*/  IADD3 R18, P0, R2, UR7, RZ ;  /* 0x0000000702127c10 */ /* 0x000fc4000ff1e0ff */
[----:B------:R-:W-:Y:S02]  /*e510*/  IADD3.X R3, R13, UR5, RZ, P2, !PT ;  /* 0x000000050d037c10 */ /* 0x000fe400097fe4ff */
[----:B------:R-:W-:Y:S01]  /*e520*/  ISETP.LT.OR P3, PT, R77, 0x21, P1 ;  /* 0x000000214d00780c */ /* 0x000fe20000f61670 */
[----:B------:R-:W-:Y:S01]  /*e530*/  HMMA.16816.F32.BF16 R68, R4, R38, R68 ;  /* 0x000000260444723c */ /* 0x000fe20000041844 */
[----:B------:R-:W-:Y:S02]  /*e540*/  IADD3.X R19, R3, UR5, RZ, P0, !PT ;  /* 0x0000000503137c10 */ /* 0x000fe400087fe4ff */
[C---:B------:R-:W-:Y:S02]  /*e550*/  ISETP.LT.OR P2, PT, R77.reuse, 0x31, P1 ;  /* 0x000000314d00780c */ /* 0x040fe40000f41670 */
[----:B------:R-:W-:-:S03]  /*e560*/  ISETP.LT.OR P0, PT, R77, 0x41, P1 ;  /* 0x000000414d00780c */ /* 0x000fc60000f01670 */
[----:B------:R-:W-:Y:S04]  /*e570*/  HMMA.16816.F32.BF16 R140, R4, R22, R108 ;  /* 0x00000016048c723c */ /* 0x000fe8000004186c */
[----:B------:R3:W-:Y:S04]  /*e580*/  LDGSTS.E.BYPASS.LTC128B.128 [R221+0x1100], [R12.64], !P3 ;  /* 0x011000000cdd7fae */ /* 0x0007e8000d901d48 */
[----:B------:R4:W-:Y:S01]  /*e590*/  LDGSTS.E.BYPASS.LTC128B.128 [R221+0x1900], [R2.64], !P2 ;  /* 0x0190000002dd7fae */ /* 0x0009e2000d101d48 */
[----:B-1---5:R-:W-:Y:S03]  /*e5a0*/  HMMA.16816.F32.BF16 R136, R8, R56, R116 ;  /* 0x000000380888723c */ /* 0x022fe60000041874 */
[----:B------:R2:W-:Y:S01]  /*e5b0*/  LDGSTS.E.BYPASS.LTC128B.128 [R221+0x2100], [R18.64], !P0 ;  /* 0x0210000012dd7fae */ /* 0x0005e2000c101d48 */
[----:B------:R-:W-:-:S03]  /*e5c0*/  ISETP.GT.AND P0, PT, R78, R240, PT ;  /* 0x000000f04e00720c */ /* 0x000fc60003f04270 */
[----:B------:R-:W-:Y:S01]  /*e5d0*/  LDSM.16.M88.4 R44, [R210+0x1000] ;  /* 0x00100000d22c783b */ /* 0x000fe20000000200 */
[C---:B------:R-:W-:Y:S03]  /*e5e0*/  HMMA.16816.F32.BF16 R56, R8.reuse, R58, R152 ;  /* 0x0000003a0838723c */ /* 0x040fe60000041898 */
[----:B------:R-:W-:Y:S04]  /*e5f0*/  LDSM.16.M88.4 R52, [R210] ;  /* 0x00000000d234783b */ /* 0x000fe80000000200 */
[----:B------:R-:W-:Y:S01]  /*e600*/  LDSM.16.M88.4 R48, [R210+0x800] ;  /* 0x00080000d230783b */ /* 0x000fe20000000200 */
[C---:B------:R-:W-:Y:S03]  /*e610*/  HMMA.16816.F32.BF16 R144, R8.reuse, R36, R104 ;  /* 0x000000240890723c */ /* 0x040fe60000041868 */
[----:B------:R-:W-:Y:S04]  /*e620*/  LDSM.16.M88.4 R40, [R210+0x1800] ;  /* 0x00180000d228783b */ /* 0x000fe80000000200 */
[----:B------:R-:W-:Y:S01]  /*e630*/  LDSM.16.M88.4 R60, [R210+0x2000] ;  /* 0x00200000d23c783b */ /* 0x000fe20000000200 */
[----:B------:R-:W-:Y:S03]  /*e640*/  HMMA.16816.F32.BF16 R108, R8, R38, R128 ;  /* 0x00000026086c723c */ /* 0x000fe60000041880 */
[----:B---3--:R-:W-:Y:S04]  /*e650*/  LDSM.16.M88.4 R12, [R212] ;  /* 0x00000000d40c783b */ /* 0x008fe80000000200 */
[----:B--2---:R-:W1:Y:S01]  /*e660*/  LDSM.16.M88.4 R16, [R212+0x2000] ;  /* 0x00200000d410783b */ /* 0x004e620000000200 */
[----:B------:R-:W-:Y:S03]  /*e670*/  HMMA.16816.F32.BF16 R172, R4, R34, R96 ;  /* 0x0000002204ac723c */ /* 0x000fe60000041860 */
[----:B------:R-:W-:Y:S04]  /*e680*/  LDSM.16.M88.4 R36, [R207] ;  /* 0x00000000cf24783b */ /* 0x000fe80000000200 */
[----:B------:R-:W0:Y:S01]  /*e690*/  LDGDEPBAR ;  /* 0x00000000000079af */ /* 0x000e220000000000 */
[C---:B------:R-:W-:Y:S08]  /*e6a0*/  HMMA.16816.F32.BF16 R160, R8.reuse, R32, R100 ;  /* 0x0000002008a0723c */ /* 0x040ff00000041864 */
[----:B------:R-:W-:Y:S01]  /*e6b0*/  HMMA.16816.F32.BF16 R120, R8, R34, R120 ;  /* 0x000000220878723c */ /* 0x000fe20000041878 */
[----:B------:R-:W-:Y:S07]  /*e6c0*/  LDSM.16.M88.4 R32, [R207+0x800] ;  /* 0x00080000cf20783b */ /* 0x000fee0000000200 */
[----:B------:R-:W-:Y:S01]  /*e6d0*/  HMMA.16816.F32.BF16 R164, R4, R26, R112 ;  /* 0x0000001a04a4723c */ /* 0x000fe20000041870 */
[----:B------:R-:W-:Y:S07]  /*e6e0*/  LDSM.16.M88.4 R4, [R213+0x2000] ;  /* 0x00200000d504783b */ /* 0x000fee0000000200 */
[C---:B------:R-:W-:Y:S08]  /*e6f0*/  HMMA.16816.F32.BF16 R168, R8.reuse, R24, R92 ;  /* 0x0000001808a8723c */ /* 0x040ff0000004185c */
[C---:B------:R-:W-:Y:S08]  /*e700*/  HMMA.16816.F32.BF16 R176, R8.reuse, R20, R88 ;  /* 0x0000001408b0723c */ /* 0x040ff00000041858 */
[C---:B------:R-:W-:Y:S01]  /*e710*/  HMMA.16816.F32.BF16 R132, R8.reuse, R26, R124 ;  /* 0x0000001a0884723c */ /* 0x040fe2000004187c */
[----:B------:R-:W-:Y:S07]  /*e720*/  LDSM.16.M88.4 R24, [R207+0x1800] ;  /* 0x00180000cf18783b */ /* 0x000fee0000000200 */
[----:B------:R-:W-:Y:S01]  /*e730*/  HMMA.16816.F32.BF16 R128, R8, R22, R84 ;  /* 0x000000160880723c */ /* 0x000fe20000041854 */
[----:B------:R-:W2:Y:S04]  /*e740*/  LDSM.16.M88.4 R20, [R207+0x2000] ;  /* 0x00200000cf14783b */ /* 0x000ea80000000200 */
[----:B------:R-:W3:Y:S03]  /*e750*/  LDSM.16.M88.4 R8, [R213] ;  /* 0x00000000d508783b */ /* 0x000ee60000000200 */
[----:B-1----:R-:W-:Y:S01]  /*e760*/  HMMA.16816.F32.BF16 R112, R16, R44, R28 ;  /* 0x0000002c1070723c */ /* 0x002fe2000004181c */
[----:B------:R-:W1:Y:S01]  /*e770*/  LDSM.16.M88.4 R28, [R207+0x1000] ;  /* 0x00100000cf1c783b */ /* 0x000e620000000200 */
[----:B------:R-:W-:-:S06]  /*e780*/  DEPBAR.LE SB0, 0x0 ;  /* 0x000080000000791a */ /* 0x000fcc0000000000 */
[C---:B------:R-:W-:Y:S08]  /*e790*/  HMMA.16816.F32.BF16 R124, R16.reuse, R52, R80 ;  /* 0x00000034107c723c */ /* 0x040ff00000041850 */
[C---:B------:R-:W-:Y:S08]  /*e7a0*/  HMMA.16816.F32.BF16 R100, R16.reuse, R40, R72 ;  /* 0x000000281064723c */ /* 0x040ff00000041848 */
[C---:B------:R-:W-:Y:S08]  /*e7b0*/  HMMA.16816.F32.BF16 R92, R16.reuse, R50, R68 ;  /* 0x00000032105c723c */ /* 0x040ff00000041844 */
[C---:B------:R-:W-:Y:S08]  /*e7c0*/  HMMA.16816.F32.BF16 R80, R16.reuse, R62, R140 ;  /* 0x0000003e1050723c */ /* 0x040ff0000004188c */
[----:B------:R-:W-:Y:S08]  /*e7d0*/  HMMA.16816.F32.BF16 R116, R16, R48, R64 ;  /* 0x000000301074723c */ /* 0x000ff00000041840 */
[C---:B------:R-:W-:Y:S08]  /*e7e0*/  HMMA.16816.F32.BF16 R72, R12.reuse, R52, R136 ;  /* 0x000000340c48723c */ /* 0x040ff00000041888 */
[-C--:B------:R-:W-:Y:S08]  /*e7f0*/  HMMA.16816.F32.BF16 R68, R12, R54.reuse, R56 ;  /* 0x000000360c44723c */ /* 0x080ff00000041838 */
[----:B------:R-:W-:Y:S08]  /*e800*/  HMMA.16816.F32.BF16 R104, R16, R54, R148 ;  /* 0x000000361068723c */ /* 0x000ff00000041894 */
[C---:B------:R-:W-:Y:S08]  /*e810*/  HMMA.16816.F32.BF16 R64, R12.reuse, R48, R144 ;  /* 0x000000300c40723c */ /* 0x040ff00000041890 */
[----:B------:R-:W-:Y:S08]  /*e820*/  HMMA.16816.F32.BF16 R56, R12, R50, R108 ;  /* 0x000000320c38723c */ /* 0x000ff0000004186c */
        /* <DEDUP_REMOVED lines=9> */
[C---:B--2---:R-:W-:Y:S08]  /*e8c0*/  HMMA.16816.F32.BF16 R132, R4.reuse, R22, R80 ;  /* 0x000000160484723c */ /* 0x044ff00000041850 */
[-C--:B------:R-:W-:Y:S08]  /*e8d0*/  HMMA.16816.F32.BF16 R128, R4, R36.reuse, R124 ;  /* 0x000000240480723c */ /* 0x080ff0000004187c */
[----:B---3--:R-:W-:Y:S08]  /*e8e0*/  HMMA.16816.F32.BF16 R80, R8, R36, R72 ;  /* 0x000000240850723c */ /* 0x008ff00000041848 */
[-C--:B------:R-:W-:Y:S08]  /*e8f0*/  HMMA.16816.F32.BF16 R124, R4, R38.reuse, R104 ;  /* 0x00000026047c723c */ /* 0x080ff00000041868 */
[C---:B------:R-:W-:Y:S08]  /*e900*/  HMMA.16816.F32.BF16 R72, R8.reuse, R38, R68 ;  /* 0x000000260848723c */ /* 0x040ff00000041844 */
[-C--:B------:R-:W-:Y:S08]  /*e910*/  HMMA.16816.F32.BF16 R36, R8, R32.reuse, R64 ;  /* 0x000000200824723c */ /* 0x080ff00000041840 */
[----:B------:R-:W-:Y:S08]  /*e920*/  HMMA.16816.F32.BF16 R120, R4, R32, R116 ;  /* 0x000000200478723c */ /* 0x000ff00000041874 */
[C---:B------:R-:W-:Y:S08]  /*e930*/  HMMA.16816.F32.BF16 R68, R8.reuse, R34, R56 ;  /* 0x000000220844723c */ /* 0x040ff00000041838 */
[----:B-1----:R-:W-:Y:S08]  /*e940*/  HMMA.16816.F32.BF16 R64, R8, R28, R52 ;  /* 0x0000001c0840723c */ /* 0x002ff00000041834 */
[----:B------:R-:W-:Y:S08]  /*e950*/  HMMA.16816.F32.BF16 R116, R4, R34, R92 ;  /* 0x000000220474723c */ /* 0x000ff0000004185c */
[C---:B------:R-:W-:Y:S08]  /*e960*/  HMMA.16816.F32.BF16 R56, R8.reuse, R24, R44 ;  /* 0x000000180838723c */ /* 0x040ff0000004182c */
[----:B------:R-:W-:Y:S08]  /*e970*/  HMMA.16816.F32.BF16 R52, R8, R26, R40 ;  /* 0x0000001a0834723c */ /* 0x000ff00000041828 */
[C---:B------:R-:W-:Y:S08]  /*e980*/  HMMA.16816.F32.BF16 R104, R4.reuse, R28, R112 ;  /* 0x0000001c0468723c */ /* 0x040ff00000041870 */
[C---:B------:R-:W-:Y:S08]  /*e990*/  HMMA.16816.F32.BF16 R92, R4.reuse, R30, R88 ;  /* 0x0000001e045c723c */ /* 0x040ff00000041858 */
[C---:B------:R-:W-:Y:S08]  /*e9a0*/  HMMA.16816.F32.BF16 R100, R4.reuse, R24, R100 ;  /* 0x000000180464723c */ /* 0x040ff00000041864 */
[C---:B------:R-:W-:Y:S08]  /*e9b0*/  HMMA.16816.F32.BF16 R84, R4.reuse, R26, R84 ;  /* 0x0000001a0454723c */ /* 0x040ff00000041854 */
[----:B------:R-:W-:Y:S08]  /*e9c0*/  HMMA.16816.F32.BF16 R172, R4, R20, R96 ;  /* 0x0000001404ac723c */ /* 0x000ff00000041860 */
[C---:B------:R-:W-:Y:S08]  /*e9d0*/  HMMA.16816.F32.BF16 R60, R8.reuse, R30, R48 ;  /* 0x0000001e083c723c */ /* 0x040ff00000041830 */
[C---:B------:R-:W-:Y:S08]  /*e9e0*/  HMMA.16816.F32.BF16 R44, R8.reuse, R20, R16 ;  /* 0x00000014082c723c */ /* 0x040ff00000041810 */
[----:B------:R-:W-:Y:S01]  /*e9f0*/  HMMA.16816.F32.BF16 R40, R8, R22, R12 ;  /* 0x000000160828723c */ /* 0x000fe2000004180c */
[----:B------:R-:W-:Y:S06]  /*ea00*/  BAR.SYNC.DEFER_BLOCKING 0x0 ;  /* 0x0000000000007b1d */ /* 0x000fec0000010000 */
[----:B------:R-:W-:Y:S01]  /*ea10*/  @!UPT UIADD3 URZ, URZ, URZ, URZ ;  /* 0x0000003f3f3ff290 */ /* 0x000fe2000fffe03f */
[----:B------:R-:W-:Y:S11]  /*ea20*/  @!P0 BRA `(.L_x_2530) ;  /* 0x000001d000008947 */ /* 0x000ff60003800000 */
[----:B----4-:R-:W-:Y:S01]  /*ea30*/  IADD3 R0, R226, -0x2, RZ ;  /* 0xfffffffee2007810 */ /* 0x010fe20007ffe0ff */
        /* <DEDUP_REMOVED lines=28> */
.L_x_2530:
[----:B----4-:R-:W-:Y:S05]  /*ec00*/  BSYNC B0 ;  /* 0x0000000000007941 */ /* 0x010fea0003800000 */
.L_x_2529:
[----:B------:R-:W2:Y:S04]  /*ec10*/  LDL R0, [R1+0x58] ;  /* 0x0000580001007983 */ /* 0x000ea80000100800 */
[----:B-1----:R-:W3:Y:S04]  /*ec20*/  LDL R4, [R1+0x1c] ;  /* 0x00001c0001047983 */ /* 0x002ee80000100800 */
        /* <DEDUP_REMOVED lines=10> */
[----:B------:R-:W-:Y:S02]  /*ecd0*/  IMAD.IADD R0, R190, 0x1, R76 ;  /* 0x00000001be007824 */ /* 0x000fe400078e024c */
[----:B---3--:R-:W-:Y:S02]  /*ece0*/  IMAD.IADD R10, R76, 0x1, -R4 ;  /* 0x000000014c0a7824 */ /* 0x008fe400078e0a04 */
[----:B------:R-:W1:Y:S01]  /*ecf0*/  SHFL.IDX PT, R3, R6, RZ, 0x1c1f ;  /* 0x001c1fff06037589 */ /* 0x000e6200000e0000 */
[----:B------:R-:W-:Y:S01]  /*ed00*/  IADD3 R2, -R4, 0x1, R0 ;  /* 0x0000000104027810 */ /* 0x000fe20007ffe100 */
[----:B------:R-:W-:-:S03]  /*ed10*/  IMAD.IADD R9, R0, 0x1, -R4 ;  /* 0x0000000100097824 */ /* 0x000fc600078e0a04 */
        /* <DEDUP_REMOVED lines=18> */
.L_x_2533:
[----:B------:R-:W-:-:S04]  /*ee40*/  MOV R4, c[0x0][0x32c] ;  /* 0x0000cb0000047a02 */ /* 0x000fc80000000f00 */
[----:B------:R-:W-:-:S13]  /*ee50*/  ISETP.NE.AND P0, PT, R4, 0x1, PT ;  /* 0x000000010400780c */ /* 0x000fda0003f05270 */
[----:B------:R-:W-:-:S05]  /*ee60*/  @P0 IMAD.HI.U32 R4, R3, c[0x0][0x330], RZ ;  /* 0x0000cc0003040a27 */ /* 0x000fca00078e00ff */
[----:B------:R-:W-:Y:S02]  /*ee70*/  @P0 SHF.R.U32.HI R3, RZ, c[0x0][0x334], R4 ;  /* 0x0000cd00ff030a19 */ /* 0x000fe40000011604 */
.L_x_2534:
[----:B------:R-:W-:Y:S05]  /*ee80*/  BSYNC B0 ;  /* 0x0000000000007941 */ /* 0x000fea0003800000 */
.L_x_2532:
[----:B------:R-:W-:-:S05]  /*ee90*/  IMAD R3, R3, c[0x0][0x32c], R10 ;  /* 0x0000cb0003037a24 */ /* 0x000fca00078e020a */
[----:B------:R-:W-:Y:S02]  /*eea0*/  IADD3 R4, R3, c[0x0][0x32c], RZ ;  /* 0x0000cb0003047a10 */ /* 0x000fe40007ffe0ff */
[----:B------:R-:W-:Y:S02]  /*eeb0*/  IMNMX R0, R0, R3, !PT ;  /* 0x0000000300007217 */ /* 0x000fe40007800200 */
[----:B------:R-:W-:Y:S02]  /*eec0*/  IMNMX R2, R2, R4, PT ;  /* 0x0000000402027217 */ /* 0x000fe40003800200 */
.L_x_2531:
        /* <DEDUP_REMOVED lines=16> */
.L_x_2537:
[----:B------:R-:W-:-:S04]  /*efd0*/  MOV R11, c[0x0][0x32c] ;  /* 0x0000cb00000b7a02 */ /* 0x000fc80000000f00 */
[----:B------:R-:W-:-:S13]  /*efe0*/  ISETP.NE.AND P0, PT, R11, 0x1, PT ;  /* 0x000000010b00780c */ /* 0x000fda0003f05270 */
[----:B------:R-:W-:-:S05]  /*eff0*/  @P0 IMAD.HI.U32 R11, R5, c[0x0][0x330], RZ ;  /* 0x0000cc00050b0a27 */ /* 0x000fca00078e00ff */
[----:B------:R-:W-:Y:S02]  /*f000*/  @P0 SHF.R.U32.HI R5, RZ, c[0x0][0x334], R11 ;  /* 0x0000cd00ff050a19 */ /* 0x000fe4000001160b */
.L_x_2538:
[----:B------:R-:W-:Y:S05]  /*f010*/  BSYNC B0 ;  /* 0x0000000000007941 */ /* 0x000fea0003800000 */
.L_x_2536:
[----:B------:R-:W-:-:S05]  /*f020*/  IMAD R5, R5, c[0x0][0x32c], R10 ;  /* 0x0000cb0005057a24 */ /* 0x000fca00078e020a */
[----:B------:R-:W-:Y:S02]  /*f030*/  IADD3 R11, R5, c[0x0][0x32c], RZ ;  /* 0x0000cb00050b7a10 */ /* 0x000fe40007ffe0ff */
[----:B------:R-:W-:Y:S02]  /*f040*/  IMNMX R3, R3, R5, !PT ;  /* 0x0000000503037217 */ /* 0x000fe40007800200 */
[----:B------:R-:W-:Y:S02]  /*f050*/  IMNMX R4, R4, R11, PT ;  /* 0x0000000b04047217 */ /* 0x000fe40003800200 */
.L_x_2535:
        /* <DEDUP_REMOVED lines=47> */
[----:B------:R-:W-:Y:S02]  /*f350*/  ISETP.GE.AND P6, PT, R76, 0x2a, PT ;  /* 0x0000002a4c00780c */ /* 0x000fe40003fc6270 */
        /* <DEDUP_REMOVED lines=63> */
.L_x_2541:
[----:B------:R-:W-:-:S04]  /*f750*/  MOV R23, c[0x0][0x32c] ;  /* 0x0000cb0000177a02 */ /* 0x000fc80000000f00 */
[----:B------:R-:W-:-:S13]  /*f760*/  ISETP.NE.AND P0, PT, R23, 0x1, PT ;  /* 0x000000011700780c */ /* 0x000fda0003f05270 */
[----:B------:R-:W-:-:S05]  /*f770*/  @P0 IMAD.HI.U32 R23, R5, c[0x0][0x330], RZ ;  /* 0x0000cc0005170a27 */ /* 0x000fca00078e00ff */
[----:B------:R-:W-:Y:S02]  /*f780*/  @P0 SHF.R.U32.HI R5, RZ, c[0x0][0x334], R23 ;  /* 0x0000cd00ff050a19 */ /* 0x000fe40000011617 */
.L_x_2542:
[----:B------:R-:W-:Y:S05]  /*f790*/  BSYNC B0 ;  /* 0x0000000000007941 */ /* 0x000fea0003800000 */
.L_x_2540:
[----:B------:R-:W-:-:S05]  /*f7a0*/  IMAD R5, R5, c[0x0][0x32c], R10 ;  /* 0x0000cb0005057a24 */ /* 0x000fca00078e020a */
[----:B------:R-:W-:Y:S02]  /*f7b0*/  IADD3 R23, R5, c[0x0][0x32c], RZ ;  /* 0x0000cb0005177a10 */ /* 0x000fe40007ffe0ff */
[----:B------:R-:W-:Y:S02]  /*f7c0*/  IMNMX R0, R0, R5, !PT ;  /* 0x0000000500007217 */ /* 0x000fe40007800200 */
[----:B------:R-:W-:Y:S02]  /*f7d0*/  IMNMX R2, R2, R23, PT ;  /* 0x0000001702027217 */ /* 0x000fe40003800200 */
.L_x_2539:
        /* <DEDUP_REMOVED lines=166> */
.L_x_2545:
[----:B------:R-:W-:-:S04]  /*10240*/  MOV R4, c[0x0][0x32c] ;  /* 0x0000cb0000047a02 */ /* 0x000fc80000000f00 */
[----:B------:R-:W-:-:S13]  /*10250*/  ISETP.NE.AND P0, PT, R4, 0x1, PT ;  /* 0x000000010400780c */ /* 0x000fda0003f05270 */
[----:B------:R-:W-:-:S05]  /*10260*/  @P0 IMAD.HI.U32 R4, R3, c[0x0][0x330], RZ ;  /* 0x0000cc0003040a27 */ /* 0x000fca00078e00ff */
[----:B------:R-:W-:Y:S02]  /*10270*/  @P0 SHF.R.U32.HI R3, RZ, c[0x0][0x334], R4 ;  /* 0x0000cd00ff030a19 */ /* 0x000fe40000011604 */
.L_x_2546:
[----:B------:R-:W-:Y:S05]  /*10280*/  BSYNC B0 ;  /* 0x0000000000007941 */ /* 0x000fea0003800000 */
.L_x_2544:
[----:B------:R-:W-:-:S05]  /*10290*/  IMAD R3, R3, c[0x0][0x32c], R10 ;  /* 0x0000cb0003037a24 */ /* 0x000fca00078e020a */
[----:B------:R-:W-:Y:S02]  /*102a0*/  IADD3 R4, R3, c[0x0][0x32c], RZ ;  /* 0x0000cb0003047a10 */ /* 0x000fe40007ffe0ff */
[----:B------:R-:W-:Y:S02]  /*102b0*/  IMNMX R0, R0, R3, !PT ;  /* 0x0000000300007217 */ /* 0x000fe40007800200 */
[----:B------:R-:W-:Y:S02]  /*102c0*/  IMNMX R2, R2, R4, PT ;  /* 0x0000000402027217 */ /* 0x000fe40003800200 */
.L_x_2543:
[----:B------:R-:W-:Y:S01]  /*102d0*/  ISETP.NE.AND P0, PT, R21, RZ, PT ;  /* 0x000000ff1500720c */ /* 0x000fe20003f05270 */
[----:B------:R-:W-:Y:S01]  /*102e0*/  LDSM.16.MT88.4 R68, [R205] ;  /* 0x00000000cd44783b */ /* 0x000fe20000004200 */
[----:B------:R-:W-:Y:S02]  /*102f0*/  FMNMX.FTZ R3, R28, R30, !PT ;  /* 0x0000001e1c037209 */ /* 0x000fe40007810000 */
[----:B------:R-:W-:Y:S01]  /*10300*/  ISETP.GT.AND P0, PT, R0, 0x8, !P0 ;  /* 0x000000080000780c */ /* 0x000fe20004704270 */
[----:B------:R-:W-:Y:S01]  /*10310*/  LDSM.16.MT88.4 R72, [R209] ;  /* 0x00000000d148783b */ /* 0x000fe20000004200 */
[----:B------:R-:W-:-:S02]  /*10320*/  FMNMX.FTZ R3, R31, R3, !PT ;  /* 0x000000031f037209 */ /* 0x000fc40007810000 */
[----:B------:R-:W-:Y:S01]  /*10330*/  ISETP.LT.OR P0, PT, R2, 0x9, P0 ;  /* 0x000000090200780c */ /* 0x000fe20000701670 */
[----:B------:R-:W-:Y:S01]  /*10340*/  LDSM.16.MT88.4 R80, [R208] ;  /* 0x00000000d050783b */ /* 0x000fe20000004200 */
[----:B------:R-:W-:Y:S02]  /*10350*/  FMNMX.FTZ R3, R32, R3, !PT ;  /* 0x0000000320037209 */ /* 0x000fe40007810000 */
[----:B------:R-:W-:Y:S01]  /*10360*/  FSEL R113, R126, -INF , !P0 ;  /* 0xff8000007e717808 */ /* 0x000fe20004000000 */
[----:B------:R-:W-:Y:S01]  /*10370*/  LDSM.16.MT88.4 R76, [R206] ;  /* 0x00000000ce4c783b */ /* 0x000fe20000004200 */
        /* <DEDUP_REMOVED lines=9> */
[----:B------:R-:W-:Y:S01]  /*10410*/  FSEL R114, R127, -INF , !P0 ;  /* 0xff8000007f727808 */ /* 0x000fe20004000000 */
[----:B------:R-:W-:Y:S01]  /*10420*/  IMAD.MOV.U32 R127, RZ, RZ, R189 ;  /* 0x000000ffff7f7224 */ /* 0x000fe200078e00bd */
        /* <DEDUP_REMOVED lines=41> */
[----:B------:R-:W-:Y:S01]  /*106c0*/  ISETP.NE.AND P0, PT, R13, RZ, PT ;  /* 0x000000ff0d00720c */ /* 0x000fe20003f05270 */
[----:B------:R-:W-:Y:S01]  /*106d0*/  LDSM.16.MT88.4 R104, [R208+0x800] ;  /* 0x00080000d068783b */ /* 0x000fe20000004200 */
        /* <DEDUP_REMOVED lines=9> */
[----:B------:R-:W-:Y:S01]  /*10770*/  ISETP.GT.AND P0, PT, R0, 0x30, !P5 ;  /* 0x000000300000780c */ /* 0x000fe20006f04270 */
[----:B------:R-:W-:Y:S01]  /*10780*/  LDSM.16.MT88.4 R92, [R206+0x800] ;  /* 0x00080000ce5c783b */ /* 0x000fe20000004200 */
[----:B------:R-:W-:Y:S02]  /*10790*/  ISETP.NE.AND P5, PT, R12, RZ, PT ;  /* 0x000000ff0c00720c */ /* 0x000fe40003fa5270 */
[----:B------:R-:W-:Y:S02]  /*107a0*/  ISETP.LT.OR P0, PT, R2, 0x31, P0 ;  /* 0x000000310200780c */ /* 0x000fe40000701670 */
[----:B-1----:R-:W-:Y:S02]  /*107b0*/  FMNMX.FTZ R110, R3, R4, !PT ;  /* 0x00000004036e7209 */ /* 0x002fe40007810000 */
[----:B------:R-:W-:-:S02]  /*107c0*/  FSEL R187, R102, -INF , !P0 ;  /* 0xff80000066bb7808 */ /* 0x000fc40004000000 */
[----:B------:R-:W-:Y:S01]  /*107d0*/  ISETP.GT.AND P0, PT, R0, 0x31, !P4 ;  /* 0x000000310000780c */ /* 0x000fe20006704270 */
[----:B------:R-:W-:-:S03]  /*107e0*/  FMUL.FTZ R3, R110, c[0x0][0x2d0] ;  /* 0x0000b4006e037a20 */ /* 0x000fc60000410000 */
[----:B------:R-:W-:-:S04]  /*107f0*/  ISETP.LT.OR P0, PT, R2, 0x32, P0 ;  /* 0x000000320200780c */ /* 0x000fc80000701670 */
[----:B------:R-:W-:Y:S02]  /*10800*/  FSEL R188, R103, -INF , !P0 ;  /* 0xff80000067bc7808 */ /* 0x000fe40004000000 */
[----:B------:R-:W-:Y:S01]  /*10810*/  ISETP.GT.AND P0, PT, R0, 0x38, !P3 ;  /* 0x000000380000780c */ /* 0x000fe20005f04270 */
[----:B------:R-:W-:Y:S03]  /*10820*/  LDSM.16.MT88.4 R100, [R205+0x800] ;  /* 0x00080000cd64783b */ /* 0x000fe60000004200 */
[----:B------:R-:W-:-:S04]  /*10830*/  ISETP.LT.OR P0, PT, R2, 0x39, P0 ;  /* 0x000000390200780c */ /* 0x000fc80000701670 */
[----:B------:R-:W-:Y:S02]  /*10840*/  FSEL R189, R86, -INF , !P0 ;  /* 0xff80000056bd7808 */ /* 0x000fe40004000000 */
[C---:B------:R-:W-:Y:S02]  /*10850*/  ISETP.GT.AND P0, PT, R0.reuse, 0x39, !P2 ;  /* 0x000000390000780c */ /* 0x040fe40005704270 */
[----:B------:R-:W-:Y:S02]  /*10860*/  ISETP.GT.AND P2, PT, R0, 0x40, !P5 ;  /* 0x000000400000780c */ /* 0x000fe40006f44270 */
[----:B------:R-:W-:Y:S02]  /*10870*/  ISETP.LT.OR P0, PT, R2, 0x3a, P0 ;  /* 0x0000003a0200780c */ /* 0x000fe40000701670 */
[----:B------:R-:W-:Y:S02]  /*10880*/  ISETP.NE.AND P5, PT, R26, RZ, PT ;  /* 0x000000ff1a00720c */ /* 0x000fe40003fa5270 */
[----:B------:R-:W-:-:S02]  /*10890*/  FSEL R190, R87, -INF , !P0 ;  /* 0xff80000057be7808 */ /* 0x000fc40004000000 */
[----:B------:R-:W-:Y:S01]  /*108a0*/  ISETP.GT.AND P0, PT, R0, 0x1, !P6 ;  /* 0x000000010000780c */ /* 0x000fe20007704270 */
[----:B------:R-:W-:Y:S01]  /*108b0*/  LDSM.16.MT88.4 R84, [R209+0x800] ;  /* 0x00080000d154783b */ /* 0x000fe20000004200 */
[----:B------:R-:W-:Y:S02]  /*108c0*/  ISETP.NE.AND P6, PT, R11, RZ, PT ;  /* 0x000000ff0b00720c */ /* 0x000fe40003fc5270 */
[C---:B------:R-:W-:Y:S02]  /*108d0*/  ISETP.LT.OR P0, PT, R2.reuse, 0x2, P0 ;  /* 0x000000020200780c */ /* 0x040fe40000701670 */
[----:B------:R-:W-:Y:S02]  /*108e0*/  ISETP.LT.OR P4, PT, R2, 0x41, P2 ;  /* 0x000000410200780c */ /* 0x000fe40001781670 */
[----:B------:R-:W-:Y:S02]  /*108f0*/  FSEL R91, R131, -INF , !P0 ;  /* 0xff800000835b7808 */ /* 0x000fe40004000000 */
[----:B------:R-:W-:-:S02]  /*10900*/  ISETP.GT.AND P0, PT, R0, RZ, !P1 ;  /* 0x000000ff0000720c */ /* 0x000fc40004f04270 */
[----:B------:R-:W-:Y:S02]  /*10910*/  ISETP.GT.AND P1, PT, R0, 0x41, !P6 ;  /* 0x000000410000780c */ /* 0x000fe40007724270 */
[----:B------:R-:W-:Y:S02]  /*10920*/  ISETP.LT.OR P0, PT, R2, 0x1, P0 ;  /* 0x000000010200780c */ /* 0x000fe40000701670 */
[----:B------:R-:W-:Y:S02]  /*10930*/  ISETP.NE.AND P6, PT, R25, RZ, PT ;  /* 0x000000ff1900720c */ /* 0x000fe40003fc5270 */
[----:B------:R-:W-:Y:S02]  /*10940*/  FSEL R89, R130, -INF , !P0 ;  /* 0xff80000082597808 */ /* 0x000fe40004000000 */
[----:B------:R-:W-:Y:S02]  /*10950*/  FSETP.NEU.FTZ.AND P0, PT, R110, -INF , PT ;  /* 0xff8000006e00780b */ /* 0x000fe40003f1d000 */
[----:B------:R-:W-:-:S02]  /*10960*/  FMNMX.FTZ R7, R89, R91, !PT ;  /* 0x0000005b59077209 */ /* 0x000fc40007810000 */
[----:B------:R-:W-:Y:S02]  /*10970*/  FSEL R5, R3, RZ, P0 ;  /* 0x000000ff03057208 */ /* 0x000fe40000000000 */
[----:B------:R-:W-:Y:S02]  /*10980*/  FMNMX.FTZ R3, R23, R24, !PT ;  /* 0x0000001817037209 */ /* 0x000fe40007810000 */
[----:B------:R-:W-:Y:S02]  /*10990*/  ISETP.GT.AND P3, PT, R0, 0x49, !P6 ;  /* 0x000000490000780c */ /* 0x000fe40007764270 */
[----:B------:R-:W-:Y:S02]  /*109a0*/  FMNMX.FTZ R3, R27, R3, !PT ;  /* 0x000000031b037209 */ /* 0x000fe40007810000 */
[----:B------:R-:W-:Y:S02]  /*109b0*/  ISETP.LT.OR P2, PT, R2, 0x42, P1 ;  /* 0x000000420200780c */ /* 0x000fe40000f41670 */
[----:B------:R-:W-:-:S02]  /*109c0*/  FMNMX.FTZ R3, R29, R3, !PT ;  /* 0x000000031d037209 */ /* 0x000fc40007810000 */
[----:B------:R-:W-:Y:S02]  /*109d0*/  FSEL R172, R174, -INF , !P4 ;  /* 0xff800000aeac7808 */ /* 0x000fe40006000000 */
[----:B------:R-:W-:Y:S02]  /*109e0*/  FMNMX.FTZ R3, R36, R3, !PT ;  /* 0x0000000324037209 */ /* 0x000fe40007810000 */
[----:B------:R-:W-:Y:S02]  /*109f0*/  FSEL R175, R175, -INF , !P2 ;  /* 0xff800000afaf7808 */ /* 0x000fe40005000000 */
        /* <DEDUP_REMOVED lines=24> */
[----:B------:R-:W-:Y:S02]  /*10b80*/  FFMA.FTZ R0, R64, c[0x0][0x2d0], -R5 ;  /* 0x0000b40040007a23 */ /* 0x000fe40000010805 */
[----:B------:R1:W-:Y:S01]  /*10b90*/  MUFU.EX2 R252, R3 ;  /* 0x0000000300fc7308 */ /* 0x0003e20000000800 */
[--C-:B------:R-:W-:Y:S01]  /*10ba0*/  FFMA.FTZ R6, R36, c[0x0][0x2d0], -R4.reuse ;  /* 0x0000b40024067a23 */ /* 0x100fe20000010804 */
[C---:B------:R-:W-:Y:S02]  /*10bb0*/  ISETP.LT.OR P1, PT, R2.reuse, 0x49, P0 ;  /* 0x000000490200780c */ /* 0x040fe40000721670 */
[----:B------:R-:W-:Y:S01]  /*10bc0*/  ISETP.LT.OR P0, PT, R2, 0x4a, P3 ;  /* 0x0000004a0200780c */ /* 0x000fe20001f01670 */
[----:B------:R-:W-:Y:S01]  /*10bd0*/  FFMA.FTZ R2, R62, c[0x0][0x2d0], -R4 ;  /* 0x0000b4003e027a23 */ /* 0x000fe20000010804 */
[----:B------:R-:W-:-:S02]  /*10be0*/  FSEL R174, R134, -INF , !P1 ;  /* 0xff80000086ae7808 */ /* 0x000fc40004800000 */
[----:B------:R2:W-:Y:S01]  /*10bf0*/  MUFU.EX2 R245, R6 ;  /* 0x0000000600f57308 */ /* 0x0005e20000000800 */
[----:B------:R-:W-:Y:S01]  /*10c00*/  FSEL R173, R135, -INF , !P0 ;  /* 0xff80000087ad7808 */ /* 0x000fe20004000000 */
[----:B-1----:R-:W-:-:S06]  /*10c10*/  FFMA.FTZ R3, R30, c[0x0][0x2d0], -R5 ;  /* 0x0000b4001e037a23 */ /* 0x002fcc0000010805 */
[----:B------:R-:W-:Y:S01]  /*10c20*/  MUFU.EX2 R238, R0 ;  /* 0x0000000000ee7308 */ /* 0x000fe20000000800 */
[----:B--2---:R-:W-:-:S07]  /*10c30*/  FFMA.FTZ R6, R38, c[0x0][0x2d0], -R4 ;  /* 0x0000b40026067a23 */ /* 0x004fce0000010804 */
[----:B------:R1:W2:Y:S08]  /*10c40*/  MUFU.EX2 R247, R3 ;  /* 0x0000000300f77308 */ /* 0x0002b00000000800 */
[----:B------:R3:W4:Y:S01]  /*10c50*/  MUFU.EX2 R244, R6 ;  /* 0x0000000600f47308 */ /* 0x0007220000000800 */
[----:B-1----:R-:W-:Y:S01]  /*10c60*/  FFMA.FTZ R3, R31, c[0x0][0x2d0], -R5 ;  /* 0x0000b4001f037a23 */ /* 0x002fe20000010805 */
[----:B--2---:R-:W-:-:S06]  /*10c70*/  F2FP.BF16.PACK_AB R12, R247, R252 ;  /* 0x000000fcf70c723e */ /* 0x004fcc00000010ff */
[----:B------:R-:W-:Y:S01]  /*10c80*/  MUFU.EX2 R235, R2 ;  /* 0x0000000200eb7308 */ /* 0x000fe20000000800 */
[----:B---3--:R-:W-:Y:S01]  /*10c90*/  FFMA.FTZ R6, R39, c[0x0][0x2d0], -R4 ;  /* 0x0000b40027067a23 */ /* 0x008fe20000010804 */
[----:B----4-:R-:W-:-:S06]  /*10ca0*/  F2FP.BF16.PACK_AB R9, R244, R245 ;  /* 0x000000f5f409723e */ /* 0x010fcc00000010ff */
[----:B------:R1:W-:Y:S08]  /*10cb0*/  MUFU.EX2 R250, R3 ;  /* 0x0000000300fa7308 */ /* 0x0003f00000000800 */
        /* <DEDUP_REMOVED lines=43> */
[----:B------:R-:W-:-:S03]  /*10f70*/  FMNMX.FTZ R3, R97, R3, !PT ;  /* 0x0000000361037209 */ /* 0x000fc60007810000 */
[----:B------:R-:W-:Y:S01]  /*10f80*/  HMMA.16816.F32.BF16 R44, R12, R82, RZ ;  /* 0x000000520c2c723c */ /* 0x000fe200000418ff */
[----:B------:R-:W-:-:S04]  /*10f90*/  FMNMX.FTZ R3, R99, R3, !PT ;  /* 0x0000000363037209 */ /* 0x000fc80007810000 */
[----:B------:R-:W-:-:S03]  /*10fa0*/  FMNMX.FTZ R3, R111, R3, !PT ;  /* 0x000000036f037209 */ /* 0x000fc60007810000 */
[----:B------:R-:W-:Y:S01]  /*10fb0*/  HMMA.16816.F32.BF16 R52, R8, R100, R16 ;  /* 0x000000640834723c */ /* 0x000fe20000041810 */
        /* <DEDUP_REMOVED lines=12> */
[----:B------:R-:W-:Y:S01]  /*11080*/  FMNMX.FTZ R6, R195, R3, !PT ;  /* 0x00000003c3067209 */ /* 0x000fe20007810000 */
[----:B------:R-:W-:-:S04]  /*11090*/  FFMA.FTZ R3, R60, c[0x0][0x2d0], -R5 ;  /* 0x0000b4003c037a23 */ /* 0x000fc80000010805 */
[----:B------:R1:W-:Y:S02]  /*110a0*/  MUFU.EX2 R248, R3 ;  /* 0x0000000300f87308 */ /* 0x0003e40000000800 */
[C---:B------:R-:W-:Y:S08]  /*110b0*/  HMMA.16816.F32.BF16 R36, R8.reuse, R86, R36 ;  /* 0x000000560824723c */ /* 0x040ff00000041824 */
[----:B------:R-:W-:Y:S01]  /*110c0*/  HMMA.16816.F32.BF16 R24, R8, R94, R48 ;  /* 0x0000005e0818723c */ /* 0x000fe20000041830 */
[----:B-1----:R-:W-:-:S07]  /*110d0*/  FMNMX.FTZ R3, R194, R6, !PT ;  /* 0x00000006c2037209 */ /* 0x002fce0007810000 */
[----:B------:R-:W-:Y:S01]  /*110e0*/  HMMA.16816.F32.BF16 R32, R8, R106, R44 ;  /* 0x0000006a0820723c */ /* 0x000fe2000004182c */
[----:B------:R-:W-:Y:S01]  /*110f0*/  FMNMX.FTZ R6, R121, R7, !PT ;  /* 0x0000000779067209 */ /* 0x000fe20007810000 */
[----:B------:R-:W-:Y:S01]  /*11100*/  FFMA.FTZ R7, R61, c[0x0][0x2d0], -R5 ;  /* 0x0000b4003d077a23 */ /* 0x000fe20000010805 */
[----:B------:R-:W-:Y:S02]  /*11110*/  FMNMX.FTZ R3, R193, R3, !PT ;  /* 0x00000003c1037209 */ /* 0x000fe40007810000 */
[----:B------:R-:W-:Y:S01]  /*11120*/  FMNMX.FTZ R6, R122, R6, !PT ;  /* 0x000000067a067209 */ /* 0x000fe20007810000 */
[----:B------:R1:W2:Y:S01]  /*11130*/  MUFU.EX2 R242, R7 ;  /* 0x0000000700f27308 */ /* 0x0002a20000000800 */
[----:B------:R-:W-:Y:S02]  /*11140*/  FMNMX.FTZ R3, R192, R3, !PT ;  /* 0x00000003c0037209 */ /* 0x000fe40007810000 */
[----:B------:R-:W-:Y:S02]  /*11150*/  FMNMX.FTZ R6, R123, R6, !PT ;  /* 0x000000067b067209 */ /* 0x000fe40007810000 */
[----:B------:R-:W-:-:S02]  /*11160*/  FMNMX.FTZ R3, R191, R3, !PT ;  /* 0x00000003bf037209 */ /* 0x000fc40007810000 */
[----:B------:R-:W-:Y:S02]  /*11170*/  FMNMX.FTZ R6, R176, R6, !PT ;  /* 0x00000006b0067209 */ /* 0x000fe40007810000 */
[----:B------:R-:W-:Y:S01]  /*11180*/  FMNMX.FTZ R0, R198, R3, !PT ;  /* 0x00000003c6007209 */ /* 0x000fe20007810000 */
[----:B------:R-:W-:Y:S01]  /*11190*/  FFMA.FTZ R3, R56, c[0x0][0x2d0], -R4 ;  /* 0x0000b40038037a23 */ /* 0x000fe20000010804 */
[----:B------:R-:W-:Y:S02]  /*111a0*/  FMNMX.FTZ R6, R177, R6, !PT ;  /* 0x00000006b1067209 */ /* 0x000fe40007810000 */
[----:B------:R-:W-:Y:S01]  /*111b0*/  FMNMX.FTZ R0, R197, R0, !PT ;  /* 0x00000000c5007209 */ /* 0x000fe20007810000 */
[----:B------:R3:W-:Y:S01]  /*111c0*/  MUFU.EX2 R237, R3 ;  /* 0x0000000300ed7308 */ /* 0x0007e20000000800 */
[----:B------:R-:W-:Y:S02]  /*111d0*/  FMNMX.FTZ R6, R178, R6, !PT ;  /* 0x00000006b2067209 */ /* 0x000fe40007810000 */
[----:B------:R-:W-:Y:S01]  /*111e0*/  F2FP.BF16.PACK_AB R8, R116, R249 ;  /* 0x000000f97408723e */ /* 0x000fe200000010ff */
[----:B-1----:R-:W1:Y:S01]  /*111f0*/  SHFL.BFLY PT, R7, R0, 0x2, 0x1f ;  /* 0x0c401f0000077f89 */ /* 0x002e6200000e0000 */
[----:B------:R-:W-:-:S02]  /*11200*/  FMNMX.FTZ R6, R187, R6, !PT ;  /* 0x00000006bb067209 */ /* 0x000fc40007810000 */
[----:B--2---:R-:W-:Y:S01]  /*11210*/  F2FP.BF16.PACK_AB R10, R242, R248 ;  /* 0x000000f8f20a723e */ /* 0x004fe200000010ff */
[----:B---3--:R-:W-:-:S04]  /*11220*/  FFMA.FTZ R3, R57, c[0x0][0x2d0], -R4 ;  /* 0x0000b40039037a23 */ /* 0x008fc80000010804 */
[----:B------:R2:W3:Y:S01]  /*11230*/  MUFU.EX2 R236, R3 ;  /* 0x0000000300ec7308 */ /* 0x0004e20000000800 */
[----:B-1----:R-:W-:-:S05]  /*11240*/  FMNMX.FTZ R0, R0, R7, !PT ;  /* 0x0000000700007209 */ /* 0x002fca0007810000 */
[----:B------:R-:W1:Y:S01]  /*11250*/  SHFL.BFLY PT, R7, R0, 0x1, 0x1f ;  /* 0x0c201f0000077f89 */ /* 0x000e6200000e0000 */
[----:B--2---:R-:W-:Y:S02]  /*11260*/  FMNMX.FTZ R3, R188, R6, !PT ;  /* 0x00000006bc037209 */ /* 0x004fe40007810000 */
[----:B---3--:R-:W-:Y:S02]  /*11270*/  F2FP.BF16.PACK_AB R9, R236, R237 ;  /* 0x000000edec09723e */ /* 0x008fe400000010ff */
[----:B------:R-:W-:-:S04]  /*11280*/  FMNMX.FTZ R3, R189, R3, !PT ;  /* 0x00000003bd037209 */ /* 0x000fc80007810000 */
[----:B------:R-:W-:Y:S01]  /*11290*/  FMNMX.FTZ R2, R190, R3, !PT ;  /* 0x00000003be027209 */ /* 0x000fe20007810000 */
[----:B------:R-:W-:Y:S02]  /*112a0*/  FFMA.FTZ R3, R63, c[0x0][0x2d0], -R4 ;  /* 0x0000b4003f037a23 */ /* 0x000fe40000010804 */
[----:B------:R-:W-:Y:S01]  /*112b0*/  LDSM.16.MT88.4 R60, [R208+0x1800] ;  /* 0x00180000d03c783b */ /* 0x000fe20000004200 */
[----:B------:R-:W-:Y:S01]  /*112c0*/  FMNMX.FTZ R2, R172, R2, !PT ;  /* 0x00000002ac027209 */ /* 0x000fe20007810000 */
[----:B------:R2:W3:Y:S03]  /*112d0*/  MUFU.EX2 R234, R3 ;  /* 0x0000000300ea7308 */ /* 0x0004e60000000800 */
[----:B--2---:R-:W-:Y:S01]  /*112e0*/  FMNMX.FTZ R3, R175, R2, !PT ;  /* 0x00000002af037209 */ /* 0x004fe20007810000 */
[----:B------:R-:W-:Y:S01]  /*112f0*/  FFMA.FTZ R2, R88, c[0x0][0x2d0], -R5 ;  /* 0x0000b40058027a23 */ /* 0x000fe20000010805 */
[----:B---3--:R-:W-:Y:S01]  /*11300*/  F2FP.BF16.PACK_AB R11, R234, R235 ;  /* 0x000000ebea0b723e */ /* 0x008fe200000010ff */
[----:B------:R-:W-:Y:S01]  /*11310*/  IMAD.MOV.U32 R88, RZ, RZ, R128 ;  /* 0x000000ffff587224 */ /* 0x000fe200078e0080 */
[----:B------:R-:W-:Y:S01]  /*11320*/  FMNMX.FTZ R3, R174, R3, !PT ;  /* 0x00000003ae037209 */ /* 0x000fe20007810000 */
[----:B------:R2:W3:Y:S03]  /*11330*/  MUFU.EX2 R233, R2 ;  /* 0x0000000200e97308 */ /* 0x0004e60000000800 */
[----:B------:R-:W-:Y:S01]  /*11340*/  FMNMX.FTZ R3, R173, R3, !PT ;  /* 0x00000003ad037209 */ /* 0x000fe20007810000 */
[C---:B------:R-:W-:Y:S04]  /*11350*/  HMMA.16816.F32.BF16 R48, R8.reuse, R136, R52 ;  /* 0x000000880830723c */ /* 0x040fe80000041834 */
[----:B------:R-:W4:Y:S03]  /*11360*/  SHFL.BFLY PT, R6, R3, 0x2, 0x1f ;  /* 0x0c401f0003067f89 */ /* 0x000f2600000e0000 */
[----:B------:R-:W-:Y:S01]  /*11370*/  IMAD.MOV.U32 R52, RZ, RZ, R108 ;  /* 0x000000ffff347224 */ /* 0x000fe200078e006c */
[----:B-1----:R-:W-:Y:S01]  /*11380*/  FMNMX.FTZ R108, R0, R7, !PT ;  /* 0x00000007006c7209 */ /* 0x002fe20007810000 */
[----:B------:R-:W-:Y:S01]  /*11390*/  FFMA.FTZ R0, R66, c[0x0][0x2d0], -R4 ;  /* 0x0000b40042007a23 */ /* 0x000fe20000010804 */
[----:B------:R-:W-:Y:S01]  /*113a0*/  HMMA.16816.F32.BF16 R44, R8, R160, R40 ;  /* 0x000000a0082c723c */ /* 0x000fe20000041828 */
[----:B------:R-:W-:Y:S01]  /*113b0*/  IMAD.MOV.U32 R53, RZ, RZ, R117 ;  /* 0x000000ffff357224 */ /* 0x000fe200078e0075 */
[----:B------:R-:W-:Y:S01]  /*113c0*/  FSETP.NEU.FTZ.AND P0, PT, R108, -INF , PT ;  /* 0xff8000006c00780b */ /* 0x000fe20003f1d000 */
[----:B--2---:R-:W-:Y:S01]  /*113d0*/  FFMA.FTZ R2, R96, c[0x0][0x2d0], -R5 ;  /* 0x0000b40060027a23 */ /* 0x004fe20000010805 */
[----:B------:R1:W-:Y:S01]  /*113e0*/  MUFU.EX2 R228, R0 ;  /* 0x0000000000e47308 */ /* 0x0003e20000000800 */
[----:B------:R-:W-:-:S03]  /*113f0*/  IMAD.MOV.U32 R7, RZ, RZ, R116 ;  /* 0x000000ffff077224 */ /* 0x000fc600078e0074 */
[C---:B------:R-:W-:Y:S04]  /*11400*/  HMMA.16816.F32.BF16 R40, R8.reuse, R164, R12 ;  /* 0x000000a40828723c */ /* 0x040fe8000004180c */
[----:B------:R2:W-:Y:S04]  /*11410*/  MUFU.EX2 R231, R2 ;  /* 0x0000000200e77308 */ /* 0x0005e80000000800 */
[----:B------:R-:W-:Y:S01]  /*11420*/  HMMA.16816.F32.BF16 R28, R8, R168, R20 ;  /* 0x000000a8081c723c */ /* 0x000fe20000041814 */
[----:B----4-:R-:W-:Y:S01]  /*11430*/  FMNMX.FTZ R3, R3, R6, !PT ;  /* 0x0000000603037209 */ /* 0x010fe20007810000 */
[----:B-1----:R-:W-:-:S04]  /*11440*/  FFMA.FTZ R0, R90, c[0x0][0x2d0], -R4 ;  /* 0x0000b4005a007a23 */ /* 0x002fc80000010804 */
[----:B------:R-:W1:Y:S01]  /*11450*/  SHFL.BFLY PT, R6, R3, 0x1, 0x1f ;  /* 0x0c201f0003067f89 */ /* 0x000e6200000e0000 */
[----:B------:R-:W-:Y:S01]  /*11460*/  MUFU.EX2 R227, R0 ;  /* 0x0000000000e37308 */ /* 0x000fe20000000800 */
[----:B------:R-:W-:Y:S01]  /*11470*/  HMMA.16816.F32.BF16 R16, R8, R138, R16 ;  /* 0x0000008a0810723c */ /* 0x000fe20000041810 */
[----:B--2---:R-:W-:-:S06]  /*11480*/  FFMA.FTZ R2, R98, c[0x0][0x2d0], -R5 ;  /* 0x0000b40062027a23 */ /* 0x004fcc0000010805 */
[----:B------:R2:W4:Y:S01]  /*11490*/  MUFU.EX2 R232, R2 ;  /* 0x0000000200e87308 */ /* 0x0005220000000800 */
[C---:B------:R-:W-:Y:S08]  /*114a0*/  HMMA.16816.F32.BF16 R20, R8.reuse, R162, R36 ;  /* 0x000000a20814723c */ /* 0x040ff00000041824 */
[----:B------:R-:W-:Y:S01]  /*114b0*/  HMMA.16816.F32.BF16 R24, R8, R166, R24 ;  /* 0x000000a60818723c */ /* 0x000fe20000041818 */
[----:B-1----:R-:W-:Y:S01]  /*114c0*/  FMNMX.FTZ R3, R3, R6, !PT ;  /* 0x0000000603037209 */ /* 0x002fe20007810000 */
[----:B--2---:R-:W-:-:S06]  /*114d0*/  FFMA.FTZ R2, R58, c[0x0][0x2d0], -R4 ;  /* 0x0000b4003a027a23 */ /* 0x004fcc0000010804 */
[----:B------:R-:W-:Y:S01]  /*114e0*/  HMMA.16816.F32.BF16 R12, R8, R170, R32 ;  /* 0x000000aa080c723c */ /* 0x000fe20000041820 */
[----:B------:R1:W-:Y:S06]  /*114f0*/  MUFU.EX2 R230, R2 ;  /* 0x0000000200e67308 */ /* 0x0003ec0000000800 */
[----:B---3--:R-:W-:Y:S02]  /*11500*/  F2FP.BF16.PACK_AB R8, R233, R238 ;  /* 0x000000eee908723e */ /* 0x008fe400000010ff */
[----:B----4-:R-:W-:Y:S02]  /*11510*/  F2FP.BF16.PACK_AB R10, R232, R231 ;  /* 0x000000e7e80a723e */ /* 0x010fe400000010ff */
[----:B------:R-:W-:Y:S01]  /*11520*/  F2FP.BF16.PACK_AB R11, R227, R228 ;  /* 0x000000e4e30b723e */ /* 0x000fe200000010ff */
[----:B-1----:R-:W-:-:S04]  /*11530*/  FFMA.FTZ R2, R65, c[0x0][0x2d0], -R4 ;  /* 0x0000b40041027a23 */ /* 0x002fc80000010804 */
[----:B------:R1:W2:Y:S02]  /*11540*/  MUFU.EX2 R229, R2 ;  /* 0x0000000200e57308 */ /* 0x0002a40000000800 */
[----:B-1----:R-:W-:Y:S01]  /*11550*/  FMUL.FTZ R2, R108, c[0x0][0x2d0] ;  /* 0x0000b4006c027a20 */ /* 0x002fe20000410000 */
[----:B--2---:R-:W-:-:S04]  /*11560*/  F2FP.BF16.PACK_AB R9, R229, R230 ;  /* 0x000000e6e509723e */ /* 0x004fc800000010ff */
[----:B------:R-:W-:Y:S02]  /*11570*/  FSEL R2, R2, RZ, P0 ;  /* 0x000000ff02027208 */ /* 0x000fe40000000000 */
[----:B------:R-:W-:Y:S01]  /*11580*/  FSETP.NEU.FTZ.AND P0, PT, R3, -INF , PT ;  /* 0xff8000000300780b */ /* 0x000fe20003f1d000 */
[C---:B------:R-:W-:Y:S02]  /*11590*/  HMMA.16816.F32.BF16 R116, R8.reuse, R156, R48 ;  /* 0x0000009c0874723c */ /* 0x040fe40000041830 */
[--C-:B------:R-:W-:Y:S02]  /*115a0*/  FFMA.FTZ R0, R59, c[0x0][0x2d0], -R2.reuse ;  /* 0x0000b4003b007a23 */ /* 0x100fe40000010802 */
[----:B------:R-:W-:Y:S02]  /*115b0*/  FFMA.FTZ R6, R112, c[0x0][0x2d0], -R2 ;  /* 0x0000b40070067a23 */ /* 0x000fe40000010802 */
[----:B------:R1:W-:Y:S01]  /*115c0*/  MUFU.EX2 R225, R0 ;  /* 0x0000000000e17308 */ /* 0x0003e20000000800 */
[----:B------:R-:W-:Y:S01]  /*115d0*/  IMAD.MOV.U32 R51, RZ, RZ, R132 ;  /* 0x000000ffff337224 */ /* 0x000fe200078e0084 */
[----:B------:R-:W-:Y:S01]  /*115e0*/  HMMA.16816.F32.BF16 R144, R8, R154, R20 ;  /* 0x0000009a0890723c */ /* 0x000fe20000041814 */
[----:B------:R-:W-:-:S05]  /*115f0*/  IMAD.MOV.U32 R50, RZ, RZ, R129 ;  /* 0x000000ffff327224 */ /* 0x000fca00078e0081 */
[----:B------:R-:W-:Y:S02]  /*11600*/  MUFU.EX2 R220, R6 ;  /* 0x0000000600dc7308 */ /* 0x000fe40000000800 */
[C---:B------:R-:W-:Y:S01]  /*11610*/  HMMA.16816.F32.BF16 R132, R8.reuse, R152, R44 ;  /* 0x000000980884723c */ /* 0x040fe2000004182c */
[--C-:B-1----:R-:W-:Y:S02]  /*11620*/  FFMA.FTZ R0, R67, c[0x0][0x2d0], -R2.reuse ;  /* 0x0000b40043007a23 */ /* 0x102fe40000010802 */
[----:B------:R-:W1:Y:S05]  /*11630*/  LDSM.16.MT88.4 R64, [R206+0x1800] ;  /* 0x00180000ce40783b */ /* 0x000e6a0000004200 */
[C---:B------:R-:W-:Y:S01]  /*11640*/  HMMA.16816.F32.BF16 R128, R8.reuse, R158, R16 ;  /* 0x0000009e0880723c */ /* 0x040fe20000041810 */
[----:B------:R2:W3:Y:S07]  /*11650*/  MUFU.EX2 R223, R0 ;  /* 0x0000000000df7308 */ /* 0x0004ee0000000800 */
[C---:B------:R-:W-:Y:S08]  /*11660*/  HMMA.16816.F32.BF16 R148, R8.reuse, R60, R28 ;  /* 0x0000003c0894723c */ /* 0x040ff0000004181c */
[----:B------:R-:W-:Y:S01]  /*11670*/  HMMA.16816.F32.BF16 R44, R8, R62, R12 ;  /* 0x0000003e082c723c */ /* 0x000fe2000004180c */
[----:B--2---:R-:W-:-:S04]  /*11680*/  FFMA.FTZ R0, R97, c[0x0][0x2d0], -R2 ;  /* 0x0000b40061007a23 */ /* 0x004fc80000010802 */
[----:B------:R2:W-:Y:S02]  /*11690*/  MUFU.EX2 R224, R0 ;  /* 0x0000000000e07308 */ /* 0x0005e40000000800 */
[--C-:B--2---:R-:W-:Y:S01]  /*116a0*/  FFMA.FTZ R0, R99, c[0x0][0x2d0], -R2.reuse ;  /* 0x0000b40063007a23 */ /* 0x104fe20000010802 */
[C---:B-1----:R-:W-:Y:S05]  /*116b0*/  HMMA.16816.F32.BF16 R56, R8.reuse, R64, R40 ;  /* 0x000000400838723c */ /* 0x042fea0000041828 */
[----:B------:R1:W2:Y:S03]  /*116c0*/  MUFU.EX2 R203, R0 ;  /* 0x0000000000cb7308 */ /* 0x0002a60000000800 */
[----:B------:R-:W-:Y:S07]  /*116d0*/  HMMA.16816.F32.BF16 R96, R8, R66, R24 ;  /* 0x000000420860723c */ /* 0x000fee0000041818 */
[----:B---3--:R-:W-:Y:S01]  /*116e0*/  F2FP.BF16.PACK_AB R8, R223, R225 ;  /* 0x000000e1df08723e */ /* 0x008fe200000010ff */
[----:B-1----:R-:W-:Y:S01]  /*116f0*/  FFMA.FTZ R0, R111, c[0x0][0x2d0], -R2 ;  /* 0x0000b4006f007a23 */ /* 0x002fe20000010802 */
[----:B--2---:R-:W-:-:S03]  /*11700*/  F2FP.BF16.PACK_AB R10, R203, R224 ;  /* 0x000000e0cb0a723e */ /* 0x004fc600000010ff */
[----:B------:R1:W-:Y:S02]  /*11710*/  MUFU.EX2 R222, R0 ;  /* 0x0000000000de7308 */ /* 0x0003e40000000800 */
        /* <DEDUP_REMOVED lines=22> */
[----:B------:R-:W-:Y:S01]  /*11880*/  IMAD.MOV.U32 R115, RZ, RZ, R7 ;  /* 0x000000ffff737224 */ /* 0x000fe200078e0007 */
[----:B------:R1:W-:Y:S06]  /*11890*/  MUFU.EX2 R112, R6 ;  /* 0x0000000600707308 */ /* 0x0003ec0000000800 */
[C---:B------:R-:W-:Y:S08]  /*118a0*/  HMMA.16816.F32.BF16 R36, R8.reuse, R70, RZ ;  /* 0x000000460824723c */ /* 0x040ff000000418ff */
[----:B------:R-:W-:Y:S01]  /*118b0*/  HMMA.16816.F32.BF16 R16, R8, R72, RZ ;  /* 0x000000480810723c */ /* 0x000fe200000418ff */
[----:B-1----:R-:W-:-:S04]  /*118c0*/  FFMA.FTZ R6, R120, c[0x0][0x2d0], -R0 ;  /* 0x0000b40078067a23 */ /* 0x002fc80000010800 */
[----:B------:R1:W3:Y:S03]  /*118d0*/  MUFU.EX2 R111, R6 ;  /* 0x00000006006f7308 */ /* 0x0002e60000000800 */
[----:B------:R-:W-:Y:S07]  /*118e0*/  HMMA.16816.F32.BF16 R40, R8, R82, RZ ;  /* 0x000000520828723c */ /* 0x000fee00000418ff */
[----:B------:R-:W-:Y:S01]  /*118f0*/  F2FP.BF16.PACK_AB R8, R220, R222 ;  /* 0x000000dedc08723e */ /* 0x000fe200000010ff */
[----:B------:R-:W-:Y:S01]  /*11900*/  IMAD.MOV.U32 R83, RZ, RZ, R52 ;  /* 0x000000ffff537224 */ /* 0x000fe200078e0034 */
[----:B--2---:R-:W-:Y:S01]  /*11910*/  F2FP.BF16.PACK_AB R10, R201, R202 ;  /* 0x000000cac90a723e */ /* 0x004fe200000010ff */
[----:B------:R-:W-:-:S02]  /*11920*/  IMAD.MOV.U32 R82, RZ, RZ, R53 ;  /* 0x000000ffff527224 */ /* 0x000fc400078e0035 */
        /* <DEDUP_REMOVED lines=8> */
[----:B------:R1:W-:Y:S02]  /*119b0*/  MUFU.EX2 R79, R6 ;  /* 0x00000006004f7308 */ /* 0x0003e40000000800 */
[C---:B------:R-:W-:Y:S07]  /*119c0*/  HMMA.16816.F32.BF16 R20, R8.reuse, R100, R20 ;  /* 0x000000640814723c */ /* 0x040fee0000041814 */
[----:B------:R-:W-:Y:S01]  /*119d0*/  IMAD.MOV.U32 R100, RZ, RZ, R88 ;  /* 0x000000ffff647224 */ /* 0x000fe200078e0058 */
[----:B------:R-:W-:Y:S01]  /*119e0*/  HMMA.16816.F32.BF16 R32, R8, R94, R32 ;  /* 0x0000005e0820723c */ /* 0x000fe20000041820 */
[----:B-1----:R-:W-:-:S02]  /*119f0*/  FFMA.FTZ R6, R185, c[0x0][0x2d0], -R5 ;  /* 0x0000b400b9067a23 */ /* 0x002fc40000010805 */
[----:B------:R-:W-:Y:S02]  /*11a00*/  IMAD.MOV.U32 R185, RZ, RZ, R51 ;  /* 0x000000ffffb97224 */ /* 0x000fe400078e0033 */
[----:B------:R1:W2:Y:S03]  /*11a10*/  MUFU.EX2 R80, R6 ;  /* 0x0000000600507308 */ /* 0x0002a60000000800 */
[C---:B------:R-:W-:Y:S01]  /*11a20*/  HMMA.16816.F32.BF16 R88, R8.reuse, R92, R12 ;  /* 0x0000005c0858723c */ /* 0x040fe2000004180c */
[----:B------:R-:W-:Y:S01]  /*11a30*/  IMAD.MOV.U32 R101, RZ, RZ, R126 ;  /* 0x000000ffff657224 */ /* 0x000fe200078e007e */
[----:B------:R-:W-:Y:S04]  /*11a40*/  LDSM.16.MT88.4 R92, [R206+0x2000] ;  /* 0x00200000ce5c783b */ /* 0x000fe80000004200 */
[----:B------:R-:W-:Y:S02]  /*11a50*/  LDSM.16.MT88.4 R48, [R208+0x2000] ;  /* 0x00200000d030783b */ /* 0x000fe40000004200 */
[----:B------:R-:W-:Y:S01]  /*11a60*/  HMMA.16816.F32.BF16 R24, R8, R104, R24 ;  /* 0x000000680818723c */ /* 0x000fe20000041818 */
[----:B-1----:R-:W-:-:S07]  /*11a70*/  FFMA.FTZ R6, R184, c[0x0][0x2d0], -R5 ;  /* 0x0000b400b8067a23 */ /* 0x002fce0000010805 */
[----:B------:R-:W-:Y:S01]  /*11a80*/  HMMA.16816.F32.BF16 R40, R8, R106, R40 ;  /* 0x0000006a0828723c */ /* 0x000fe20000041828 */
[----:B------:R-:W3:Y:S01]  /*11a90*/  LDL.LU R184, [R1] ;  /* 0x0000000001b87983 */ /* 0x000ee20000300800 */
[----:B------:R-:W-:-:S04]  /*11aa0*/  FFMA.FTZ R5, R183, c[0x0][0x2d0], -R5 ;  /* 0x0000b400b7057a23 */ /* 0x000fc80000010805 */
[----:B------:R1:W-:Y:S02]  /*11ab0*/  MUFU.EX2 R78, R5 ;  /* 0x00000005004e7308 */ /* 0x0003e40000000800 */
[----:B------:R-:W-:Y:S01]  /*11ac0*/  HMMA.16816.F32.BF16 R16, R8, R84, R16 ;  /* 0x000000540810723c */ /* 0x000fe20000041810 */
[----:B-1----:R-:W-:-:S05]  /*11ad0*/  FFMA.FTZ R5, R180, c[0x0][0x2d0], -R4 ;  /* 0x0000b400b4057a23 */ /* 0x002fca0000010804 */
[----:B------:R1:W-:Y:S02]  /*11ae0*/  MUFU.EX2 R75, R5 ;  /* 0x00000005004b7308 */ /* 0x0003e40000000800 */
[----:B-1----:R-:W-:-:S06]  /*11af0*/  FFMA.FTZ R5, R179, c[0x0][0x2d0], -R4 ;  /* 0x0000b400b3057a23 */ /* 0x002fcc0000010804 */
[----:B------:R1:W4:Y:S01]  /*11b00*/  MUFU.EX2 R76, R5 ;  /* 0x00000005004c7308 */ /* 0x0003220000000800 */
[----:B------:R-:W-:Y:S02]  /*11b10*/  IMAD.MOV.U32 R183, RZ, RZ, R127 ;  /* 0x000000ffffb77224 */ /* 0x000fe400078e007f */
[----:B------:R-:W5:Y:S01]  /*11b20*/  LDSM.16.MT88.4 R124, [R205+0x2000] ;  /* 0x00200000cd7c783b */ /* 0x000f620000004200 */
[--C-:B-1----:R-:W-:Y:S02]  /*11b30*/  FFMA.FTZ R5, R143, c[0x0][0x2d0], -R4.reuse ;  /* 0x0000b4008f057a23 */ /* 0x102fe40000010804 */
[----:B------:R-:W-:-:S04]  /*11b40*/  FFMA.FTZ R4, R142, c[0x0][0x2d0], -R4 ;  /* 0x0000b4008e047a23 */ /* 0x000fc80000010804 */
[----:B------:R1:W-:Y:S02]  /*11b50*/  MUFU.EX2 R74, R4 ;  /* 0x00000004004a7308 */ /* 0x0003e40000000800 */
[----:B-1----:R-:W-:-:S06]  /*11b60*/  FFMA.FTZ R4, R140, c[0x0][0x2d0], -R2 ;  /* 0x0000b4008c047a23 */ /* 0x002fcc0000010802 */
[----:B------:R1:W-:Y:S02]  /*11b70*/  MUFU.EX2 R73, R4 ;  /* 0x0000000400497308 */ /* 0x0003e40000000800 */
[--C-:B-1----:R-:W-:Y:S02]  /*11b80*/  FFMA.FTZ R4, R141, c[0x0][0x2d0], -R2.reuse ;  /* 0x0000b4008d047a23 */ /* 0x102fe40000010802 */
[----:B------:R-:W1:Y:S04]  /*11b90*/  LDSM.16.MT88.4 R140, [R209+0x2000] ;  /* 0x00200000d18c783b */ /* 0x000e680000004200 */
[----:B------:R-:W2:Y:S08]  /*11ba0*/  MUFU.EX2 R81, R6 ;  /* 0x0000000600517308 */ /* 0x000eb00000000800 */
[----:B------:R2:W-:Y:S08]  /*11bb0*/  MUFU.EX2 R72, R4 ;  /* 0x0000000400487308 */ /* 0x0005f00000000800 */
[----:B------:R-:W1:Y:S01]  /*11bc0*/  MUFU.EX2 R77, R5 ;  /* 0x00000005004d7308 */ /* 0x000e620000000800 */
[----:B--2---:R-:W-:-:S07]  /*11bd0*/  FFMA.FTZ R4, R182, c[0x0][0x2d0], -R2 ;  /* 0x0000b400b6047a23 */ /* 0x004fce0000010802 */
[----:B------:R2:W-:Y:S01]  /*11be0*/  MUFU.EX2 R70, R4 ;  /* 0x0000000400467308 */ /* 0x0005e20000000800 */
[----:B------:R-:W-:Y:S02]  /*11bf0*/  F2FP.BF16.PACK_AB R104, R80, R79 ;  /* 0x0000004f5068723e */ /* 0x000fe400000010ff */
[----:B----4-:R-:W-:Y:S02]  /*11c00*/  F2FP.BF16.PACK_AB R105, R76, R75 ;  /* 0x0000004b4c69723e */ /* 0x010fe400000010ff */
[----:B------:R-:W-:Y:S01]  /*11c10*/  F2FP.BF16.PACK_AB R106, R78, R81 ;  /* 0x000000514e6a723e */ /* 0x000fe200000010ff */
[----:B--2---:R-:W-:-:S04]  /*11c20*/  FFMA.FTZ R4, R181, c[0x0][0x2d0], -R2 ;  /* 0x0000b400b5047a23 */ /* 0x004fc80000010802 */
[----:B------:R2:W4:Y:S01]  /*11c30*/  MUFU.EX2 R71, R4 ;  /* 0x0000000400477308 */ /* 0x0005220000000800 */
[----:B-1----:R-:W-:Y:S01]  /*11c40*/  F2FP.BF16.PACK_AB R107, R74, R77 ;  /* 0x0000004d4a6b723e */ /* 0x002fe200000010ff */
[----:B------:R-:W-:Y:S01]  /*11c50*/  HMMA.16816.F32.BF16 R36, R8, R102, R36 ;  /* 0x000000660824723c */ /* 0x000fe20000041824 */
[----:B--2---:R-:W-:-:S05]  /*11c60*/  FFMA.FTZ R4, R123, c[0x0][0x2d0], -R0 ;  /* 0x0000b4007b047a23 */ /* 0x004fca0000010800 */
[----:B------:R1:W-:Y:S02]  /*11c70*/  MUFU.EX2 R68, R4 ;  /* 0x0000000400447308 */ /* 0x0003e40000000800 */
[----:B------:R-:W-:Y:S07]  /*11c80*/  HMMA.16816.F32.BF16 R28, R8, R86, R28 ;  /* 0x00000056081c723c */ /* 0x000fee000004181c */
[----:B------:R-:W-:Y:S02]  /*11c90*/  FFMA.FTZ R8, R196, c[0x0][0x2d0], -R2 ;  /* 0x0000b400c4087a23 */ /* 0x000fe40000010802 */
[----:B-1----:R-:W-:-:S04]  /*11ca0*/  FFMA.FTZ R4, R176, c[0x0][0x2d0], -R0 ;  /* 0x0000b400b0047a23 */ /* 0x002fc80000010800 */
[----:B------:R1:W2:Y:S01]  /*11cb0*/  MUFU.EX2 R69, R4 ;  /* 0x0000000400457308 */ /* 0x0002a20000000800 */
[C---:B-----5:R-:W-:Y:S08]  /*11cc0*/  HMMA.16816.F32.BF16 R116, R104.reuse, R124, R116 ;  /* 0x0000007c6874723c */ /* 0x060ff00000041874 */
[----:B------:R-:W-:Y:S01]  /*11cd0*/  HMMA.16816.F32.BF16 R128, R104, R126, R128 ;  /* 0x0000007e6880723c */ /* 0x000fe20000041880 */
[----:B-1----:R-:W-:-:S07]  /*11ce0*/  FFMA.FTZ R4, R177, c[0x0][0x2d0], -R0 ;  /* 0x0000b400b1047a23 */ /* 0x002fce0000010800 */
[C---:B------:R-:W-:Y:S01]  /*11cf0*/  HMMA.16816.F32.BF16 R132, R104.reuse, R140, R132 ;  /* 0x0000008c6884723c */ /* 0x040fe20000041884 */
[----:B------:R1:W-:Y:S07]  /*11d00*/  MUFU.EX2 R52, R4 ;  /* 0x0000000400347308 */ /* 0x0003ee0000000800 */
[C---:B------:R-:W-:Y:S08]  /*11d10*/  HMMA.16816.F32.BF16 R144, R104.reuse, R142, R144 ;  /* 0x0000008e6890723c */ /* 0x040ff00000041890 */
[----:B------:R-:W-:Y:S01]  /*11d20*/  HMMA.16816.F32.BF16 R84, R104, R92, R56 ;  /* 0x0000005c6854723c */ /* 0x000fe20000041838 */
[----:B-1----:R-:W-:-:S07]  /*11d30*/  FFMA.FTZ R4, R178, c[0x0][0x2d0], -R0 ;  /* 0x0000b400b2047a23 */ /* 0x002fce0000010800 */
[C---:B------:R-:W-:Y:S01]  /*11d40*/  HMMA.16816.F32.BF16 R96, R104.reuse, R94, R96 ;  /* 0x0000005e6860723c */ /* 0x040fe20000041860 */
[----:B------:R-:W1:Y:S07]  /*11d50*/  MUFU.EX2 R53, R4 ;  /* 0x0000000400357308 */ /* 0x000e6e0000000800 */
[C---:B------:R-:W-:Y:S08]  /*11d60*/  HMMA.16816.F32.BF16 R148, R104.reuse, R48, R148 ;  /* 0x000000306894723c */ /* 0x040ff00000041894 */
[----:B------:R-:W-:Y:S01]  /*11d70*/  HMMA.16816.F32.BF16 R104, R104, R50, R44 ;  /* 0x000000326868723c */ /* 0x000fe2000004182c */
[----:B------:R5:W-:Y:S02]  /*11d80*/  MUFU.EX2 R45, R8 ;  /* 0x00000008002d7308 */ /* 0x000be40000000800 */
[----:B-----5:R-:W-:-:S06]  /*11d90*/  FFMA.FTZ R8, R195, c[0x0][0x2d0], -R2 ;  /* 0x0000b400c3087a23 */ /* 0x020fcc0000010802 */
[----:B------:R5:W1:Y:S01]  /*11da0*/  MUFU.EX2 R46, R8 ;  /* 0x00000008002e7308 */ /* 0x000a620000000800 */
[----:B------:R-:W-:Y:S01]  /*11db0*/  F2FP.BF16.PACK_AB R4, R72, R73 ;  /* 0x000000494804723e */ /* 0x000fe200000010ff */
[----:B-----5:R-:W-:-:S06]  /*11dc0*/  FFMA.FTZ R8, R194, c[0x0][0x2d0], -R2 ;  /* 0x0000b400c2087a23 */ /* 0x020fcc0000010802 */
[----:B------:R5:W-:Y:S01]  /*11dd0*/  MUFU.EX2 R47, R8 ;  /* 0x00000008002f7308 */ /* 0x000be20000000800 */
[----:B----4-:R-:W-:Y:S02]  /*11de0*/  F2FP.BF16.PACK_AB R6, R71, R70 ;  /* 0x000000464706723e */ /* 0x010fe400000010ff */
[----:B--2---:R-:W-:Y:S02]  /*11df0*/  F2FP.BF16.PACK_AB R5, R69, R68 ;  /* 0x000000444505723e */ /* 0x004fe400000010ff */
[----:B-1----:R-:W-:Y:S01]  /*11e00*/  F2FP.BF16.PACK_AB R7, R53, R52 ;  /* 0x000000343507723e */ /* 0x002fe200000010ff */
[----:B-----5:R-:W-:-:S04]  /*11e10*/  FFMA.FTZ R8, R193, c[0x0][0x2d0], -R2 ;  /* 0x0000b400c1087a23 */ /* 0x020fc80000010802 */
[----:B------:R1:W2:Y:S02]  /*11e20*/  MUFU.EX2 R56, R8 ;  /* 0x0000000800387308 */ /* 0x0002a40000000800 */
[----:B------:R-:W-:Y:S01]  /*11e30*/  HMMA.16816.F32.BF16 R120, R4, R136, R20 ;  /* 0x000000880478723c */ /* 0x000fe20000041814 */
[----:B-1----:R-:W-:-:S05]  /*11e40*/  FFMA.FTZ R8, R192, c[0x0][0x2d0], -R2 ;  /* 0x0000b400c0087a23 */ /* 0x002fca0000010802 */
[----:B------:R1:W-:Y:S02]  /*11e50*/  MUFU.EX2 R57, R8 ;  /* 0x0000000800397308 */ /* 0x0003e40000000800 */
[C---:B------:R-:W-:Y:S08]  /*11e60*/  HMMA.16816.F32.BF16 R12, R4.reuse, R138, R36 ;  /* 0x0000008a040c723c */ /* 0x040ff00000041824 */
[----:B------:R-:W-:Y:S01]  /*11e70*/  HMMA.16816.F32.BF16 R136, R4, R160, R16 ;  /* 0x000000a00488723c */ /* 0x000fe20000041810 */
[----:B-1----:R-:W-:-:S04]  /*11e80*/  FFMA.FTZ R8, R191, c[0x0][0x2d0], -R2 ;  /* 0x0000b400bf087a23 */ /* 0x002fc80000010802 */
[----:B------:R1:W-:Y:S03]  /*11e90*/  MUFU.EX2 R58, R8 ;  /* 0x00000008003a7308 */ /* 0x0003e60000000800 */
[----:B------:R-:W-:Y:S01]  /*11ea0*/  HMMA.16816.F32.BF16 R16, R4, R162, R28 ;  /* 0x000000a20410723c */ /* 0x000fe2000004181c */
[----:B-1----:R-:W-:-:S04]  /*11eb0*/  FFMA.FTZ R8, R187, c[0x0][0x2d0], -R0 ;  /* 0x0000b400bb087a23 */ /* 0x002fc80000010800 */
[----:B------:R1:W-:Y:S02]  /*11ec0*/  MUFU.EX2 R28, R8 ;  /* 0x00000008001c7308 */ /* 0x0003e40000000800 */
[----:B-1----:R-:W-:-:S06]  /*11ed0*/  FFMA.FTZ R8, R188, c[0x0][0x2d0], -R0 ;  /* 0x0000b400bc087a23 */ /* 0x002fcc0000010800 */
[----:B------:R1:W4:Y:S01]  /*11ee0*/  MUFU.EX2 R29, R8 ;  /* 0x00000008001d7308 */ /* 0x0003220000000800 */
[----:B------:R-:W-:Y:S01]  /*11ef0*/  HMMA.16816.F32.BF16 R88, R4, R164, R88 ;  /* 0x000000a40458723c */ /* 0x000fe20000041858 */
[----:B-1----:R-:W-:-:S06]  /*11f00*/  FFMA.FTZ R8, R189, c[0x0][0x2d0], -R0 ;  /* 0x0000b400bd087a23 */ /* 0x002fcc0000010800 */
[----:B------:R1:W-:Y:S01]  /*11f10*/  MUFU.EX2 R31, R8 ;  /* 0x00000008001f7308 */ /* 0x0003e20000000800 */
[----:B------:R-:W-:Y:S01]  /*11f20*/  HMMA.16816.F32.BF16 R32, R4, R166, R32 ;  /* 0x000000a60420723c */ /* 0x000fe20000041820 */
[----:B------:R-:W-:Y:S02]  /*11f30*/  IMAD.MOV.U32 R180, RZ, RZ, c[0x0][0x2c4] ;  /* 0x0000b100ffb47624 */ /* 0x000fe400078e00ff */
[----:B-1----:R-:W-:-:S04]  /*11f40*/  FFMA.FTZ R8, R190, c[0x0][0x2d0], -R0 ;  /* 0x0000b400be087a23 */ /* 0x002fc80000010800 */
[----:B------:R1:W5:Y:S01]  /*11f50*/  MUFU.EX2 R30, R8 ;  /* 0x00000008001e7308 */ /* 0x0003620000000800 */
[----:B------:R-:W-:Y:S01]  /*11f60*/  HMMA.16816.F32.BF16 R20, R4, R168, R24 ;  /* 0x000000a80414723c */ /* 0x000fe20000041818 */
[----:B------:R-:W-:Y:S01]  /*11f70*/  ISETP.NE.AND P6, PT, R180, 0x1, PT ;  /* 0x00000001b400780c */ /* 0x000fe20003fc5270 */
[--C-:B-1----:R-:W-:Y:S02]  /*11f80*/  FFMA.FTZ R8, R198, c[0x0][0x2d0], -R2.reuse ;  /* 0x0000b400c6087a23 */ /* 0x102fe40000010802 */
[----:B------:R-:W-:-:S03]  /*11f90*/  FFMA.FTZ R2, R197, c[0x0][0x2d0], -R2 ;  /* 0x0000b400c5027a23 */ /* 0x000fc60000010802 */
[----:B------:R1:W-:Y:S02]  /*11fa0*/  MUFU.EX2 R44, R8 ;  /* 0x00000008002c7308 */ /* 0x0003e40000000800 */
[----:B-1----:R-:W-:Y:S06]  /*11fb0*/  HMMA.16816.F32.BF16 R8, R4, R170, R40 ;  /* 0x000000aa0408723c */ /* 0x002fec0000041828 */
[----:B------:R1:W-:Y:S02]  /*11fc0*/  MUFU.EX2 R40, R2 ;  /* 0x0000000200287308 */ /* 0x0003e40000000800 */
[----:B-1----:R-:W-:-:S06]  /*11fd0*/  FFMA.FTZ R2, R172, c[0x0][0x2d0], -R0 ;  /* 0x0000b400ac027a23 */ /* 0x002fcc0000010800 */
[----:B------:R1:W1:Y:S01]  /*11fe0*/  MUFU.EX2 R27, R2 ;  /* 0x00000002001b7308 */ /* 0x0002620000000800 */
[----:B------:R-:W-:Y:S02]  /*11ff0*/  F2FP.BF16.PACK_AB R4, R46, R45 ;  /* 0x0000002d2e04723e */ /* 0x000fe400000010ff */
[----:B--2---:R-:W-:Y:S02]  /*12000*/  F2FP.BF16.PACK_AB R6, R56, R47 ;  /* 0x0000002f3806723e */ /* 0x004fe400000010ff */
[----:B----4-:R-:W-:Y:S02]  /*12010*/  F2FP.BF16.PACK_AB R5, R29, R28 ;  /* 0x0000001c1d05723e */ /* 0x010fe400000010ff */
[----:B-----5:R-:W-:Y:S01]  /*12020*/  F2FP.BF16.PACK_AB R7, R30, R31 ;  /* 0x0000001f1e07723e */ /* 0x020fe200000010ff */
        /* <DEDUP_REMOVED lines=126> */
.L_x_2549:
[----:B------:R-:W-:-:S13]  /*12810*/  ISETP.NE.AND P0, PT, R5, 0x1, PT ;  /* 0x000000010500780c */ /* 0x000fda0003f05270 */
[----:B------:R-:W-:-:S05]  /*12820*/  @P0 IMAD.HI.U32 R2, R0, c[0x0][0x330], RZ ;  /* 0x0000cc0000020a27 */ /* 0x000fca00078e00ff */
[----:B------:R-:W-:Y:S02]  /*12830*/  @P0 SHF.R.U32.HI R0, RZ, c[0x0][0x334], R2 ;  /* 0x0000cd00ff000a19 */ /* 0x000fe40000011602 */
.L_x_2550:
[----:B------:R-:W-:Y:S05]  /*12840*/  BSYNC B0 ;  /* 0x0000000000007941 */ /* 0x000fea0003800000 */
.L_x_2548:
[----:B------:R-:W-:-:S05]  /*12850*/  IMAD R0, R0, R5, c[0x0][0x32c] ;  /* 0x0000cb0000007624 */ /* 0x000fca00078e0205 */
[----:B------:R-:W-:-:S05]  /*12860*/  IMNMX R4, R4, R0, PT ;  /* 0x0000000004047217 */ /* 0x000fca0003800200 */
.L_x_2547:
[----:B-1----:R-:W-:-:S05]  /*12870*/  IMAD.HI R0, R4, 0x66666667, RZ ;  /* 0x6666666704007827 */ /* 0x002fca00078e02ff */
        /* <DEDUP_REMOVED lines=11> */
.L_x_2568:
[----:B------:R-:W2:Y:S01]  /*12930*/  LDL R0, [R1+0x40] ;  /* 0x0000400001007983 */ /* 0x000ea20000100800 */
[----:B------:R-:W-:Y:S04]  /*12940*/  DEPBAR.LE SB0, 0x0 ;  /* 0x000080000000791a */ /* 0x000fe80000000000 */
[----:B------:R-:W-:Y:S01]  /*12950*/  WARPSYNC 0xffffffff ;  /* 0xffffffff00007948 */ /* 0x000fe20003800000 */
[----:B------:R-:W3:Y:S01]  /*12960*/  LDL R110, [R1+0x38] ;  /* 0x00003800016e7983 */ /* 0x000ee20000100800 */
[----:B------:R-:W-:Y:S01]  /*12970*/  ISETP.GT.AND P0, PT, R240, R220, PT ;  /* 0x000000dcf000720c */ /* 0x000fe20003f04270 */
[----:B------:R-:W-:Y:S02]  /*12980*/  ULDC UR4, c[0x0][0x324] ;  /* 0x0000c90000047ab9 */ /* 0x000fe40000000800 */
[----:B------:R-:W-:Y:S02]  /*12990*/  ULOP3.LUT UR4, URZ, UR4, URZ, 0x33, !UPT ;  /* 0x000000043f047292 */ /* 0x000fe4000f8e333f */
[----:B------:R-:W3:Y:S06]  /*129a0*/  LDL.64 R2, [R1+0x28] ;  /* 0x0000280001027983 */ /* 0x000eec0000100a00 */
[----:B------:R-:W-:Y:S02]  /*129b0*/  BAR.SYNC.DEFER_BLOCKING 0x0 ;  /* 0x0000000000007b1d */ /* 0x000fe40000010000 */
[----:B------:R-:W-:Y:S04]  /*129c0*/  @!P0 IMAD.WIDE.U32 R108, R220, c[0x0][0x208], RZ ;  /* 0x00008200dc6c8a25 */ /* 0x000fe800078e00ff */
[----:B------:R-:W-:Y:S06]  /*129d0*/  LDSM.16.M88.4 R80, [R211] ;  /* 0x00000000d350783b */ /* 0x000fec0000000200 */
[----:B------:R-:W4:Y:S06]  /*129e0*/  LDSM.16.M88.4 R16, [R204] ;  /* 0x00000000cc10783b */ /* 0x000f2c0000000200 */
[----:B------:R-:W5:Y:S06]  /*129f0*/  LDSM.16.M88.4 R76, [R211+0x2000] ;  /* 0x00200000d34c783b */ /* 0x000f6c0000000200 */
[----:B------:R-:W1:Y:S06]  /*12a00*/  LDSM.16.M88.4 R32, [R204+0x800] ;  /* 0x00080000cc20783b */ /* 0x000e6c0000000200 */
[----:B------:R-:W3:Y:S06]  /*12a10*/  LDL R115, [R1+0x3c] ;  /* 0x00003c0001737983 */ /* 0x000eec0000100800 */
[----:B------:R-:W1:Y:S06]  /*12a20*/  LDSM.16.M88.4 R48, [R204+0x1000] ;  /* 0x00100000cc30783b */ /* 0x000e6c0000000200 */
[----:B------:R-:W3:Y:S06]  /*12a30*/  LDL.64 R224, [R1+0x30] ;  /* 0x0000300001e07983 */ /* 0x000eec0000100a00 */
[----:B------:R-:W1:Y:S02]  /*12a40*/  LDSM.16.M88.4 R64, [R204+0x1800] ;  /* 0x00180000cc40783b */ /* 0x000e640000000200 */
[-C--:B-1--4-:R-:W-:Y:S04]  /*12a50*/  HMMA.16816.F32.BF16 R4, R80, R16.reuse, RZ ;  /* 0x000000105004723c */ /* 0x092fe800000418ff */
[----:B------:R-:W4:Y:S04]  /*12a60*/  LDL R223, [R1+0x44] ;  /* 0x0000440001df7983 */ /* 0x000f280000100800 */
[C---:B-----5:R-:W-:Y:S02]  /*12a70*/  HMMA.16816.F32.BF16 R8, R76.reuse, R16, RZ ;  /* 0x000000104c08723c */ /* 0x060fe400000418ff */
[----:B------:R-:W1:Y:S06]  /*12a80*/  LDSM.16.M88.4 R156, [R204+0x2000] ;  /* 0x00200000cc9c783b */ /* 0x000e6c0000000200 */
[----:B------:R-:W4:Y:S01]  /*12a90*/  LDL R222, [R1+0x58] ;  /* 0x0000580001de7983 */ /* 0x000f220000100800 */
[-C--:B------:R-:W-:Y:S05]  /*12aa0*/  HMMA.16816.F32.BF16 R12, R76, R18.reuse, RZ ;  /* 0x000000124c0c723c */ /* 0x080fea00000418ff */
[----:B------:R-:W-:Y:S03]  /*12ab0*/  LDSM.16.M88.4 R160, [R214] ;  /* 0x00000000d6a0783b */ /* 0x000fe60000000200 */
[C---:B------:R-:W-:Y:S03]  /*12ac0*/  HMMA.16816.F32.BF16 R16, R80.reuse, R18, RZ ;  /* 0x000000125010723c */ /* 0x040fe600000418ff */
[----:B------:R-:W5:Y:S05]  /*12ad0*/  LDSM.16.M88.4 R164, [R215] ;  /* 0x00000000d7a4783b */ /* 0x000f6a0000000200 */
[-C--:B------:R-:W-:Y:S01]  /*12ae0*/  HMMA.16816.F32.BF16 R20, R80, R32.reuse, RZ ;  /* 0x000000205014723c */ /* 0x080fe200000418ff */
[----:B------:R-:W1:Y:S06]  /*12af0*/  LDSM.16.M88.4 R168, [R214+0x2000] ;  /* 0x00200000d6a8783b */ /* 0x000e6c0000000200 */
[----:B------:R-:W1:Y:S01]  /*12b00*/  LDSM.16.M88.4 R172, [R219] ;  /* 0x00000000dbac783b */ /* 0x000e620000000200 */
        /* <DEDUP_REMOVED lines=16> */
[-C--:B-----5:R-:W-:Y:S08]  /*12c10*/  HMMA.16816.F32.BF16 R4, R160, R164.reuse, R4 ;  /* 0x000000a4a004723c */ /* 0x0a0ff00000041804 */
[C---:B------:R-:W-:Y:S08]  /*12c20*/  HMMA.16816.F32.BF16 R8, R168.reuse, R164, R8 ;  /* 0x000000a4a808723c */ /* 0x040ff00000041808 */
[-C--:B------:R-:W-:Y:S08]  /*12c30*/  HMMA.16816.F32.BF16 R12, R168, R166.reuse, R12 ;  /* 0x000000a6a80c723c */ /* 0x080ff0000004180c */
[C---:B------:R-:W-:Y:S01]  /*12c40*/  HMMA.16816.F32.BF16 R16, R160.reuse, R166, R16 ;  /* 0x000000a6a010723c */ /* 0x040fe20000041810 */
[----:B------:R-:W5:Y:S07]  /*12c50*/  LDSM.16.M88.4 R164, [R217] ;  /* 0x00000000d9a4783b */ /* 0x000f6e0000000200 */
[-C--:B------:R-:W-:Y:S08]  /*12c60*/  HMMA.16816.F32.BF16 R20, R160, R172.reuse, R20 ;  /* 0x000000aca014723c */ /* 0x080ff00000041814 */
[C---:B------:R-:W-:Y:S08]  /*12c70*/  HMMA.16816.F32.BF16 R24, R168.reuse, R172, R24 ;  /* 0x000000aca818723c */ /* 0x040ff00000041818 */
[-C--:B------:R-:W-:Y:S03]  /*12c80*/  HMMA.16816.F32.BF16 R28, R168, R174.reuse, R28 ;  /* 0x000000aea81c723c */ /* 0x080fe6000004181c */
[----:B--2---:R-:W-:Y:S02]  /*12c90*/  LOP3.LUT P3, RZ, R0, 0x80, RZ, 0xc0, !PT ;  /* 0x0000008000ff7812 */ /* 0x004fe4000786c0ff */
[----:B------:R-:W-:Y:S03]  /*12ca0*/  @!P0 SHF.R.S32.HI R0, RZ, 0x1f, R220 ;  /* 0x0000001fff008819 */ /* 0x000fe600000114dc */
[C---:B------:R-:W-:Y:S01]  /*12cb0*/  HMMA.16816.F32.BF16 R32, R160.reuse, R174, R32 ;  /* 0x000000aea020723c */ /* 0x040fe20000041820 */
[----:B------:R-:W2:Y:S03]  /*12cc0*/  LDSM.16.M88.4 R172, [R216] ;  /* 0x00000000d8ac783b */ /* 0x000ea60000000200 */
[----:B------:R-:W-:Y:S04]  /*12cd0*/  @!P0 IMAD R0, R0, c[0x0][0x208], RZ ;  /* 0x0000820000008a24 */ /* 0x000fe800078e02ff */
[-C--:B-1----:R-:W-:Y:S04]  /*12ce0*/  HMMA.16816.F32.BF16 R36, R160, R156.reuse, R36 ;  /* 0x0000009ca024723c */ /* 0x082fe80000041824 */
[----:B------:R-:W-:Y:S02]  /*12cf0*/  @!P0 IMAD R0, R220, c[0x0][0x20c], R0 ;  /* 0x00008300dc008a24 */ /* 0x000fe400078e0200 */
[----:B---3--:R-:W-:Y:S02]  /*12d00*/  @!P0 IMAD.MOV.U32 R3, RZ, RZ, R110 ;  /* 0x000000ffff038224 */ /* 0x008fe400078e006e */
[C---:B------:R-:W-:Y:S04]  /*12d10*/  HMMA.16816.F32.BF16 R40, R168.reuse, R156, R40 ;  /* 0x0000009ca828723c */ /* 0x040fe80000041828 */
[----:B------:R-:W-:Y:S01]  /*12d20*/  @!P0 IMAD.IADD R0, R109, 0x1, R0 ;  /* 0x000000016d008824 */ /* 0x000fe200078e0200 */
[----:B------:R-:W-:Y:S01]  /*12d30*/  @!P0 MOV R109, 0x5 ;  /* 0x00000005006d8802 */ /* 0x000fe20000000f00 */
[----:B------:R-:W-:Y:S02]  /*12d40*/  @!P0 IMAD.WIDE.U32 R2, R108, 0x50, R2 ;  /* 0x000000506c028825 */ /* 0x000fe400078e0002 */
[-C--:B------:R-:W-:Y:S04]  /*12d50*/  HMMA.16816.F32.BF16 R44, R168, R158.reuse, R44 ;  /* 0x0000009ea82c723c */ /* 0x080fe8000004182c */
[----:B------:R-:W-:Y:S01]  /*12d60*/  @!P0 IMAD R0, R0, 0x50, RZ ;  /* 0x0000005000008824 */ /* 0x000fe200078e02ff */
[----:B------:R-:W-:Y:S01]  /*12d70*/  @!P0 LEA R178, P1, R2, c[0x0][0x1f8], 0x1 ;  /* 0x00007e0002b28a11 */ /* 0x000fe200078208ff */
[----:B------:R-:W-:Y:S02]  /*12d80*/  @!P0 IMAD.MOV.U32 R108, RZ, RZ, c[0x0][0x208] ;  /* 0x00008200ff6c8624 */ /* 0x000fe400078e00ff */
[C---:B------:R-:W-:Y:S04]  /*12d90*/  HMMA.16816.F32.BF16 R48, R160.reuse, R158, R48 ;  /* 0x0000009ea030723c */ /* 0x040fe80000041830 */
[----:B------:R-:W-:Y:S01]  /*12da0*/  @!P0 IMAD.IADD R3, R3, 0x1, R0 ;  /* 0x0000000103038824 */ /* 0x000fe200078e0200 */
[C---:B------:R-:W-:Y:S01]  /*12db0*/  @!P0 SHF.L.U64.HI R0, R108.reuse, R109, c[0x0][0x20c] ;  /* 0x000083006c008619 */ /* 0x040fe2000001026d */
[----:B------:R-:W-:Y:S02]  /*12dc0*/  @!P0 IMAD.SHL.U32 R110, R108, 0x20, RZ ;  /* 0x000000206c6e8824 */ /* 0x000fe400078e00ff */
[-C--:B-----5:R-:W-:Y:S04]  /*12dd0*/  HMMA.16816.F32.BF16 R52, R160, R164.reuse, R52 ;  /* 0x000000a4a034723c */ /* 0x0a0fe80000041834 */
        /* <DEDUP_REMOVED lines=8> */
[----:B------:R-:W-:Y:S03]  /*12e60*/  @!P0 IADD3 R108, P1, R176, R110, RZ ;  /* 0x0000006eb06c8210 */ /* 0x000fe60007f3e0ff */
[-C--:B------:R-:W-:Y:S01]  /*12e70*/  HMMA.16816.F32.BF16 R60, R168, R166.reuse, R60 ;  /* 0x000000a6a83c723c */ /* 0x080fe2000004183c */
[----:B------:R1:W-:Y:S03]  /*12e80*/  @!P0 LDGSTS.E.BYPASS.LTC128B.128 [R221+0x900], [R176.64], !P3 ;  /* 0x00900000b0dd8fae */ /* 0x0003e6000d901d48 */
[----:B------:R-:W-:Y:S02]  /*12e90*/  @!P0 IADD3.X R109, R177, R0, RZ, P1, !PT ;  /* 0x00000000b16d8210 */ /* 0x000fe40000ffe4ff */
[-C--:B------:R-:W-:Y:S02]  /*12ea0*/  @!P0 IADD3 R2, P2, R108, R110.reuse, RZ ;  /* 0x0000006e6c028210 */ /* 0x080fe40007f5e0ff */
[C---:B------:R-:W-:Y:S01]  /*12eb0*/  HMMA.16816.F32.BF16 R64, R160.reuse, R166, R64 ;  /* 0x000000a6a040723c */ /* 0x040fe20000041840 */
[----:B------:R3:W-:Y:S03]  /*12ec0*/  @!P0 LDGSTS.E.BYPASS.LTC128B.128 [R221+0x1100], [R108.64], !P3 ;  /* 0x011000006cdd8fae */ /* 0x0007e6000d901d48 */
[--C-:B------:R-:W-:Y:S01]  /*12ed0*/  @!P0 IMAD.X R3, R109, 0x1, R0.reuse, P2 ;  /* 0x000000016d038824 */ /* 0x100fe200010e0600 */
[----:B------:R-:W-:Y:S03]  /*12ee0*/  @!P0 IADD3 R180, P1, R2, R110, RZ ;  /* 0x0000006e02b48210 */ /* 0x000fe60007f3e0ff */
[-C--:B--2---:R-:W-:Y:S01]  /*12ef0*/  HMMA.16816.F32.BF16 R68, R160, R172.reuse, R68 ;  /* 0x000000aca044723c */ /* 0x084fe20000041844 */
[----:B------:R2:W-:Y:S03]  /*12f00*/  @!P0 LDGSTS.E.BYPASS.LTC128B.128 [R221+0x1900], [R2.64], !P3 ;  /* 0x0190000002dd8fae */ /* 0x0005e6000d901d48 */
[----:B------:R-:W-:Y:S04]  /*12f10*/  @!P0 IMAD.X R181, R3, 0x1, R0, P1 ;  /* 0x0000000103b58824 */ /* 0x000fe800008e0600 */
[C---:B------:R-:W-:Y:S01]  /*12f20*/  HMMA.16816.F32.BF16 R72, R168.reuse, R172, R72 ;  /* 0x000000aca848723c */ /* 0x040fe20000041848 */
[----:B------:R5:W-:Y:S03]  /*12f30*/  @!P0 LDGSTS.E.BYPASS.LTC128B.128 [R221+0x2100], [R180.64], !P3 ;  /* 0x02100000b4dd8fae */ /* 0x000be6000d901d48 */
[C---:B------:R-:W-:Y:S03]  /*12f40*/  ISETP.GT.AND P0, PT, R220.reuse, R240, PT ;  /* 0x000000f0dc00720c */ /* 0x040fe60003f04270 */
[----:B-1----:R-:W-:Y:S01]  /*12f50*/  LDSM.16.M88.4 R176, [R212] ;  /* 0x00000000d4b0783b */ /* 0x002fe20000000200 */
[-C--:B------:R-:W-:Y:S05]  /*12f60*/  HMMA.16816.F32.BF16 R76, R168, R174.reuse, R76 ;  /* 0x000000aea84c723c */ /* 0x080fea000004184c */
[----:B------:R-:W-:Y:S03]  /*12f70*/  LDSM.16.M88.4 R156, [R212+0x2000] ;  /* 0x00200000d49c783b */ /* 0x000fe60000000200 */
[----:B------:R-:W-:Y:S01]  /*12f80*/  HMMA.16816.F32.BF16 R80, R160, R174, R80 ;  /* 0x000000aea050723c */ /* 0x000fe20000041850 */
[----:B------:R-:W-:Y:S02]  /*12f90*/  @P0 IMAD.MOV.U32 R110, RZ, RZ, c[0x0][0x1e0] ;  /* 0x00007800ff6e0624 */ /* 0x000fe400078e00ff */
[----:B------:R-:W-:Y:S01]  /*12fa0*/  LDSM.16.M88.4 R184, [R210+0x800] ;  /* 0x00080000d2b8783b */ /* 0x000fe20000000200 */
[----:B--2---:R-:W-:Y:S02]  /*12fb0*/  @P0 MOV R3, R115 ;  /* 0x0000007300030202 */ /* 0x004fe40000000f00 */
[----:B------:R-:W-:Y:S02]  /*12fc0*/  @P0 IADD3 R0, R220, -0x1, RZ ;  /* 0xffffffffdc000810 */ /* 0x000fe40007ffe0ff */
[----:B------:R-:W-:Y:S01]  /*12fd0*/  MOV R115, c[0x0][0x2c4] ;  /* 0x0000b10000737a02 */ /* 0x000fe20000000f00 */
[----:B------:R-:W-:Y:S03]  /*12fe0*/  LDSM.16.M88.4 R164, [R210+0x1000] ;  /* 0x00100000d2a4783b */ /* 0x000fe60000000200 */
[----:B---3--:R-:W-:Y:S01]  /*12ff0*/  @P0 IMAD.WIDE.U32 R108, R0, c[0x0][0x1e0], RZ ;  /* 0x00007800006c0a25 */ /* 0x008fe200078e00ff */
[----:B------:R-:W-:Y:S02]  /*13000*/  ISETP.NE.AND P4, PT, R115, 0x1, PT ;  /* 0x000000017300780c */ /* 0x000fe40003f85270 */
[----:B-----5:R-:W1:Y:S01]  /*13010*/  LDSM.16.M88.4 R180, [R210] ;  /* 0x00000000d2b4783b */ /* 0x020e620000000200 */
[----:B------:R-:W-:Y:S05]  /*13020*/  @P0 SHF.R.S32.HI R2, RZ, 0x1f, R0 ;  /* 0x0000001fff020819 */ /* 0x000fea0000011400 */
[----:B------:R-:W0:Y:S01]  /*13030*/  LDGDEPBAR ;  /* 0x00000000000079af */ /* 0x000e220000000000 */
[----:B------:R-:W-:Y:S04]  /*13040*/  @P0 IMAD R2, R2, c[0x0][0x1e0], RZ ;  /* 0x0000780002020a24 */ /* 0x000fe800078e02ff */
[----:B------:R-:W-:Y:S01]  /*13050*/  @P0 IMAD R0, R0, c[0x0][0x1e4], R2 ;  /* 0x0000790000000a24 */ /* 0x000fe200078e0202 */
[----:B------:R-:W2:Y:S01]  /*13060*/  LDSM.16.M88.4 R160, [R210+0x1800] ;  /* 0x00180000d2a0783b */ /* 0x000ea20000000200 */
[----:B------:R-:W-:Y:S02]  /*13070*/  @P0 IMAD.MOV.U32 R2, RZ, RZ, R224 ;  /* 0x000000ffff020224 */ /* 0x000fe400078e00e0 */
[----:B------:R-:W-:Y:S02]  /*13080*/  @P0 IMAD.IADD R0, R109, 0x1, R0 ;  /* 0x000000016d000824 */ /* 0x000fe400078e0200 */
[----:B------:R-:W-:Y:S01]  /*13090*/  @P0 IMAD.WIDE.U32 R2, R108, 0x50, R2 ;  /* 0x000000506c020825 */ /* 0x000fe200078e0002 */
[----:B------:R-:W3:Y:S03]  /*130a0*/  LDSM.16.M88.4 R168, [R210+0x2000] ;  /* 0x00200000d2a8783b */ /* 0x000ee60000000200 */
[----:B------:R-:W-:Y:S02]  /*130b0*/  @P0 IMAD R108, R0, 0x50, RZ ;  /* 0x00000050006c0824 */ /* 0x000fe400078e02ff */
[----:B------:R-:W-:Y:S01]  /*130c0*/  @P0 IMAD.MOV.U32 R109, RZ, RZ, 0x5 ;  /* 0x00000005ff6d0424 */ /* 0x000fe200078e00ff */
[----:B------:R-:W-:Y:S02]  /*130d0*/  LDSM.16.M88.4 R172, [R213] ;  /* 0x00000000d5ac783b */ /* 0x000fe40000000200 */
[----:B------:R-:W-:Y:S02]  /*130e0*/  @P0 IADD3 R3, R3, R108, RZ ;  /* 0x0000006c03030210 */ /* 0x000fe40007ffe0ff */
[C---:B------:R-:W-:Y:S01]  /*130f0*/  @P0 SHF.L.U64.HI R0, R110.reuse, R109, c[0x0][0x1e4] ;  /* 0x000079006e000619 */ /* 0x040fe2000001026d */
[----:B------:R-:W-:Y:S01]  /*13100*/  @P0 IMAD.SHL.U32 R110, R110, 0x20, RZ ;  /* 0x000000206e6e0824 */ /* 0x000fe200078e00ff */
[----:B------:R-:W5:Y:S06]  /*13110*/  LDSM.16.M88.4 R188, [R207] ;  /* 0x00000000cfbc783b */ /* 0x000f6c0000000200 */
[----:B------:R-:W2:Y:S01]  /*13120*/  LDSM.16.M88.4 R192, [R213+0x2000] ;  /* 0x00200000d5c0783b */ /* 0x000ea20000000200 */
[-C--:B-1----:R-:W-:Y:S05]  /*13130*/  HMMA.16816.F32.BF16 R4, R176, R180.reuse, R4 ;  /* 0x000000b4b004723c */ /* 0x082fea0000041804 */
[----:B------:R-:W1:Y:S03]  /*13140*/  LDSM.16.M88.4 R196, [R207+0x800] ;  /* 0x00080000cfc4783b */ /* 0x000e660000000200 */
[C---:B------:R-:W-:Y:S03]  /*13150*/  HMMA.16816.F32.BF16 R8, R156.reuse, R180, R8 ;  /* 0x000000b49c08723c */ /* 0x040fe60000041808 */
[----:B------:R-:W1:Y:S05]  /*13160*/  LDSM.16.M88.4 R200, [R207+0x1000] ;  /* 0x00100000cfc8783b */ /* 0x000e6a0000000200 */
        /* <DEDUP_REMOVED lines=9> */
[C---:B------:R-:W-:Y:S01]  /*13200*/  HMMA.16816.F32.BF16 R48, R176.reuse, R166, R48 ;  /* 0x000000a6b030723c */ /* 0x040fe20000041830 */
[----:B------:R-:W1:Y:S07]  /*13210*/  LDSM.16.M88.4 R164, [R207+0x1800] ;  /* 0x00180000cfa4783b */ /* 0x000e6e0000000200 */
[-C--:B--2---:R-:W-:Y:S08]  /*13220*/  HMMA.16816.F32.BF16 R52, R176, R160.reuse, R52 ;  /* 0x000000a0b034723c */ /* 0x084ff00000041834 */
[C---:B------:R-:W-:Y:S07]  /*13230*/  HMMA.16816.F32.BF16 R56, R156.reuse, R160, R56 ;  /* 0x000000a09c38723c */ /* 0x040fee0000041838 */
[----:B----4-:R-:W-:Y:S01]  /*13240*/  IMAD.IADD R160, R222, 0x1, R223 ;  /* 0x00000001dea07824 */ /* 0x010fe200078e02df */
[-C--:B------:R-:W-:Y:S04]  /*13250*/  HMMA.16816.F32.BF16 R60, R156, R162.reuse, R60 ;  /* 0x000000a29c3c723c */ /* 0x080fe8000004183c */
[----:B------:R-:W-:Y:S04]  /*13260*/  @P4 IMAD.HI.U32 R109, R160, c[0x0][0x2c8], RZ ;  /* 0x0000b200a06d4a27 */ /* 0x000fe800078e00ff */
[C---:B------:R-:W-:Y:S04]  /*13270*/  HMMA.16816.F32.BF16 R64, R176.reuse, R162, R64 ;  /* 0x000000a2b040723c */ /* 0x040fe80000041840 */
[----:B------:R-:W-:Y:S04]  /*13280*/  @P4 SHF.R.U32.HI R160, RZ, c[0x0][0x2cc], R109 ;  /* 0x0000b300ffa04a19 */ /* 0x000fe8000001166d */
[-C--:B---3--:R-:W-:Y:S08]  /*13290*/  HMMA.16816.F32.BF16 R68, R176, R168.reuse, R68 ;  /* 0x000000a8b044723c */ /* 0x088ff00000041844 */
[C---:B------:R-:W-:Y:S08]  /*132a0*/  HMMA.16816.F32.BF16 R72, R156.reuse, R168, R72 ;  /* 0x000000a89c48723c */ /* 0x040ff00000041848 */
[-C--:B------:R-:W-:Y:S01]  /*132b0*/  HMMA.16816.F32.BF16 R76, R156, R170.reuse, R76 ;  /* 0x000000aa9c4c723c */ /* 0x080fe2000004184c */
[----:B------:R-:W2:Y:S01]  /*132c0*/  LDSM.16.M88.4 R156, [R207+0x2000] ;  /* 0x00200000cf9c783b */ /* 0x000ea20000000200 */
[----:B------:R-:W-:Y:S05]  /*132d0*/  DEPBAR.LE SB0, 0x0 ;  /* 0x000080000000791a */ /* 0x000fea0000000000 */
[----:B------:R-:W-:Y:S01]  /*132e0*/  BAR.SYNC.DEFER_BLOCKING 0x0 ;  /* 0x0000000000007b1d */ /* 0x000fe20000010000 */
[----:B------:R-:W-:Y:S08]  /*132f0*/  HMMA.16816.F32.BF16 R80, R176, R170, R80 ;  /* 0x000000aab050723c */ /* 0x000ff00000041850 */
[-C--:B-----5:R-:W-:Y:S08]  /*13300*/  HMMA.16816.F32.BF16 R4, R172, R188.reuse, R4 ;  /* 0x000000bcac04723c */ /* 0x0a0ff00000041804 */
[C---:B------:R-:W-:Y:S08]  /*13310*/  HMMA.16816.F32.BF16 R8, R192.reuse, R188, R8 ;  /* 0x000000bcc008723c */ /* 0x040ff00000041808 */
[-C--:B------:R-:W-:Y:S08]  /*13320*/  HMMA.16816.F32.BF16 R12, R192, R190.reuse, R12 ;  /* 0x000000bec00c723c */ /* 0x080ff0000004180c */
[C---:B------:R-:W-:Y:S08]  /*13330*/  HMMA.16816.F32.BF16 R16, R172.reuse, R190, R16 ;  /* 0x000000beac10723c */ /* 0x040ff00000041810 */
[-C--:B-1----:R-:W-:Y:S08]  /*13340*/  HMMA.16816.F32.BF16 R20, R172, R196.reuse, R20 ;  /* 0x000000c4ac14723c */ /* 0x082ff00000041814 */
[C---:B------:R-:W-:Y:S01]  /*13350*/  HMMA.16816.F32.BF16 R24, R192.reuse, R196, R24 ;  /* 0x000000c4c018723c */ /* 0x040fe20000041818 */
[----:B------:R-:W3:Y:S07]  /*13360*/  LDL R196, [R1+0x1c] ;  /* 0x00001c0001c47983 */ /* 0x000eee0000100800 */
[-C--:B------:R-:W-:Y:S08]  /*13370*/  HMMA.16816.F32.BF16 R28, R192, R198.reuse, R28 ;  /* 0x000000c6c01c723c */ /* 0x080ff0000004181c */
[C---:B------:R-:W-:Y:S01]  /*13380*/  HMMA.16816.F32.BF16 R32, R172.reuse, R198, R32 ;  /* 0x000000c6ac20723c */ /* 0x040fe20000041820 */
[----:B------:R-:W4:Y:S06]  /*13390*/  LDL R199, [R1+0x18] ;  /* 0x0000180001c77983 */ /* 0x000f2c0000100800 */
[----:B------:R-:W4:Y:S01]  /*133a0*/  LDL R198, [R1+0x14] ;  /* 0x0000140001c67983 */ /* 0x000f220000100800 */
[-C--:B------:R-:W-:Y:S08]  /*133b0*/  HMMA.16816.F32.BF16 R36, R172, R200.reuse, R36 ;  /* 0x000000c8ac24723c */ /* 0x080ff00000041824 */
[C---:B------:R-:W-:Y:S07]  /*133c0*/  HMMA.16816.F32.BF16 R40, R192.reuse, R200, R40 ;  /* 0x000000c8c028723c */ /* 0x040fee0000041828 */
[----:B------:R-:W-:Y:S01]  /*133d0*/  IMAD.MOV.U32 R200, RZ, RZ, c[0x0][0x32c] ;  /* 0x0000cb00ffc87624 */ /* 0x000fe200078e00ff */
        /* <DEDUP_REMOVED lines=12> */
[----:B------:R1:W-:Y:S03]  /*134a0*/  @P0 LDGSTS.E.BYPASS.LTC128B.128 [R221+0x2900], [R164.64], !P3 ;  /* 0x02900000a4dd0fae */ /* 0x0003e6000d901d48 */
[--C-:B------:R-:W-:Y:S01]  /*134b0*/  @P0 IMAD.X R109, R165, 0x1, R0.reuse, P2 ;  /* 0x00000001a56d0824 */ /* 0x100fe200010e0600 */
[-C--:B------:R-:W-:Y:S03]  /*134c0*/  @P0 IADD3 R162, P1, R108, R110.reuse, RZ ;  /* 0x0000006e6ca20210 */ /* 0x080fe60007f3e0ff */
[-C--:B--2---:R-:W-:Y:S01]  /*134d0*/  HMMA.16816.F32.BF16 R68, R172, R156.reuse, R68 ;  /* 0x0000009cac44723c */ /* 0x084fe20000041844 */
[----:B------:R2:W-:Y:S03]  /*134e0*/  @P0 LDGSTS.E.BYPASS.LTC128B.128 [R221+0x3100], [R108.64], !P3 ;  /* 0x031000006cdd0fae */ /* 0x0005e6000d901d48 */
[--C-:B------:R-:W-:Y:S01]  /*134f0*/  @P0 IMAD.X R163, R109, 0x1, R0.reuse, P1 ;  /* 0x000000016da30824 */ /* 0x100fe200008e0600 */
[----:B------:R-:W-:Y:S03]  /*13500*/  @P0 IADD3 R2, P2, R162, R110, RZ ;  /* 0x0000006ea2020210 */ /* 0x000fe60007f5e0ff */
[C---:B------:R-:W-:Y:S01]  /*13510*/  HMMA.16816.F32.BF16 R72, R192.reuse, R156, R72 ;  /* 0x0000009cc048723c */ /* 0x040fe20000041848 */
[----:B------:R1:W-:Y:S03]  /*13520*/  @P0 LDGSTS.E.BYPASS.LTC128B.128 [R221+0x3900], [R162.64], !P3 ;  /* 0x03900000a2dd0fae */ /* 0x0003e6000d901d48 */
[----:B------:R-:W-:Y:S03]  /*13530*/  @P0 IADD3.X R3, R163, R0, RZ, P2, !PT ;  /* 0x00000000a3030210 */ /* 0x000fe600017fe4ff */
[----:B------:R-:W-:Y:S01]  /*13540*/  @P0 IADD3 R156, P1, R2, R110, RZ ;  /* 0x0000006e029c0210 */ /* 0x000fe20007f3e0ff */
[-C--:B------:R-:W-:Y:S01]  /*13550*/  HMMA.16816.F32.BF16 R76, R192, R158.reuse, R76 ;  /* 0x0000009ec04c723c */ /* 0x080fe2000004184c */
[----:B------:R5:W-:Y:S03]  /*13560*/  @P0 LDGSTS.E.BYPASS.LTC128B.128 [R221+0x4100], [R2.64], !P3 ;  /* 0x0410000002dd0fae */ /* 0x000be6000d901d48 */
[----:B------:R-:W-:Y:S04]  /*13570*/  @P0 IMAD.X R157, R3, 0x1, R0, P1 ;  /* 0x00000001039d0824 */ /* 0x000fe800008e0600 */
[----:B------:R-:W-:Y:S01]  /*13580*/  HMMA.16816.F32.BF16 R80, R172, R158, R80 ;  /* 0x0000009eac50723c */ /* 0x000fe20000041850 */
[----:B------:R1:W-:Y:S03]  /*13590*/  @P0 LDGSTS.E.BYPASS.LTC128B.128 [R221+0x4900], [R156.64], !P3 ;  /* 0x049000009cdd0fae */ /* 0x0003e6000d901d48 */
[----:B------:R-:W-:Y:S03]  /*135a0*/  ISETP.GE.AND P3, PT, R200, 0x1, PT ;  /* 0x00000001c800780c */ /* 0x000fe60003f66270 */
[----:B--2---:R-:W2:Y:S06]  /*135b0*/  SHFL.IDX PT, R108, R160, RZ, 0x1c1f ;  /* 0x001c1fffa06c7589 */ /* 0x004eac00000e0000 */
[----:B------:R-:W0:Y:S01]  /*135c0*/  LDGDEPBAR ;  /* 0x00000000000079af */ /* 0x000e220000000000 */
[----:B-----5:R-:W-:Y:S05]  /*135d0*/  IMAD R3, R220, -0x50, RZ ;  /* 0xffffffb0dc037824 */ /* 0x020fea00078e02ff */
[----:B---3--:R-:W-:Y:S04]  /*135e0*/  IADD3 R0, -R196, 0x1, R3 ;  /* 0x00000001c4007810 */ /* 0x008fe80007ffe103 */
[----:B----4-:R-:W-:Y:S04]  /*135f0*/  IADD3 R0, -R198, R0, R199 ;  /* 0x00000000c6007210 */ /* 0x010fe80007ffe1c7 */
[C---:B------:R-:W-:Y:S02]  /*13600*/  IADD3 R158, R0.reuse, UR4, RZ ;  /* 0x00000004009e7c10 */ /* 0x040fe4000fffe0ff */
[----:B-1----:R-:W-:Y:S03]  /*13610*/  IADD3 R157, R0, c[0x0][0x328], RZ ;  /* 0x0000ca00009d7a10 */ /* 0x002fe60007ffe0ff */
[----:B--2---:R-:W-:Y:S01]  /*13620*/  IMAD.IADD R0, R108, 0x1, R158 ;  /* 0x000000016c007824 */ /* 0x004fe200078e029e */
        /* <DEDUP_REMOVED lines=15> */
.L_x_2554:
[----:B------:R-:W-:Y:S04]  /*13720*/  MOV R108, c[0x0][0x32c] ;  /* 0x0000cb00006c7a02 */ /* 0x000fe80000000f00 */
[----:B------:R-:W-:Y:S11]  /*13730*/  ISETP.NE.AND P0, PT, R108, 0x1, PT ;  /* 0x000000016c00780c */ /* 0x000ff60003f05270 */
[----:B------:R-:W-:Y:S02]  /*13740*/  @!UPT UIADD3 URZ, URZ, URZ, URZ ;  /* 0x0000003f3f3ff290 */ /* 0x000fe4000fffe03f */
[----:B------:R-:W-:Y:S05]  /*13750*/  @P0 IMAD.HI.U32 R108, R2, c[0x0][0x330], RZ ;  /* 0x0000cc00026c0a27 */ /* 0x000fea00078e00ff */
[----:B------:R-:W-:Y:S02]  /*13760*/  @P0 SHF.R.U32.HI R2, RZ, c[0x0][0x334], R108 ;  /* 0x0000cd00ff020a19 */ /* 0x000fe4000001166c */
.L_x_2555:
[----:B------:R-:W-:Y:S05]  /*13770*/  BSYNC B0 ;  /* 0x0000000000007941 */ /* 0x000fea0003800000 */
.L_x_2553:
[----:B------:R-:W-:Y:S04]  /*13780*/  IMAD.IADD R108, R3, 0x1, -R196 ;  /* 0x00000001036c7824 */ /* 0x000fe800078e0ac4 */
[----:B------:R-:W-:Y:S05]  /*13790*/  IMAD R2, R2, c[0x0][0x32c], R108 ;  /* 0x0000cb0002027a24 */ /* 0x000fea00078e026c */
[----:B------:R-:W-:Y:S02]  /*137a0*/  IADD3 R108, R2, c[0x0][0x32c], RZ ;  /* 0x0000cb00026c7a10 */ /* 0x000fe40007ffe0ff */
[----:B------:R-:W-:Y:S02]  /*137b0*/  IMNMX R0, R0, R2, !PT ;  /* 0x0000000200007217 */ /* 0x000fe40007800200 */
[----:B------:R-:W-:Y:S02]  /*137c0*/  IMNMX R115, R115, R108, PT ;  /* 0x0000006c73737217 */ /* 0x000fe40003800200 */
.L_x_2552:
        /* <DEDUP_REMOVED lines=17> */
.L_x_2558:
[----:B------:R-:W-:Y:S04]  /*138e0*/  MOV R109, c[0x0][0x32c] ;  /* 0x0000cb00006d7a02 */ /* 0x000fe80000000f00 */
[----:B------:R-:W-:Y:S11]  /*138f0*/  ISETP.NE.AND P0, PT, R109, 0x1, PT ;  /* 0x000000016d00780c */ /* 0x000ff60003f05270 */
[----:B------:R-:W-:Y:S02]  /*13900*/  @!UPT UIADD3 URZ, URZ, URZ, URZ ;  /* 0x0000003f3f3ff290 */ /* 0x000fe4000fffe03f */
[----:B------:R-:W-:Y:S05]  /*13910*/  @P0 IMAD.HI.U32 R109, R2, c[0x0][0x330], RZ ;  /* 0x0000cc00026d0a27 */ /* 0x000fea00078e00ff */
[----:B------:R-:W-:Y:S02]  /*13920*/  @P0 SHF.R.U32.HI R2, RZ, c[0x0][0x334], R109 ;  /* 0x0000cd00ff020a19 */ /* 0x000fe4000001166d */
.L_x_2559:
[----:B------:R-:W-:Y:S05]  /*13930*/  BSYNC B0 ;  /* 0x0000000000007941 */ /* 0x000fea0003800000 */
.L_x_2557:
[----:B------:R-:W-:Y:S04]  /*13940*/  IMAD.IADD R109, R3, 0x1, -R196 ;  /* 0x00000001036d7824 */ /* 0x000fe800078e0ac4 */
[----:B------:R-:W-:Y:S05]  /*13950*/  IMAD R2, R2, c[0x0][0x32c], R109 ;  /* 0x0000cb0002027a24 */ /* 0x000fea00078e026d */
[----:B------:R-:W-:Y:S02]  /*13960*/  IADD3 R109, R2, c[0x0][0x32c], RZ ;  /* 0x0000cb00026d7a10 */ /* 0x000fe40007ffe0ff */
[----:B------:R-:W-:Y:S02]  /*13970*/  IMNMX R108, R108, R2, !PT ;  /* 0x000000026c6c7217 */ /* 0x000fe40007800200 */
[----:B------:R-:W-:Y:S02]  /*13980*/  IMNMX R110, R110, R109, PT ;  /* 0x0000006d6e6e7217 */ /* 0x000fe40003800200 */
.L_x_2556:
        /* <DEDUP_REMOVED lines=17> */
.L_x_2562:
[----:B------:R-:W-:Y:S04]  /*13aa0*/  MOV R159, c[0x0][0x32c] ;  /* 0x0000cb00009f7a02 */ /* 0x000fe80000000f00 */
[----:B------:R-:W-:Y:S11]  /*13ab0*/  ISETP.NE.AND P0, PT, R159, 0x1, PT ;  /* 0x000000019f00780c */ /* 0x000ff60003f05270 */
[----:B------:R-:W-:Y:S02]  /*13ac0*/  @!UPT UIADD3 URZ, URZ, URZ, URZ ;  /* 0x0000003f3f3ff290 */ /* 0x000fe4000fffe03f */
[----:B------:R-:W-:Y:S05]  /*13ad0*/  @P0 IMAD.HI.U32 R159, R156, c[0x0][0x330], RZ ;  /* 0x0000cc009c9f0a27 */ /* 0x000fea00078e00ff */
[----:B------:R-:W-:Y:S02]  /*13ae0*/  @P0 SHF.R.U32.HI R156, RZ, c[0x0][0x334], R159 ;  /* 0x0000cd00ff9c0a19 */ /* 0x000fe4000001169f */
.L_x_2563:
[----:B------:R-:W-:Y:S05]  /*13af0*/  BSYNC B0 ;  /* 0x0000000000007941 */ /* 0x000fea0003800000 */
.L_x_2561:
[----:B------:R-:W-:Y:S04]  /*13b00*/  IMAD.IADD R159, R3, 0x1, -R196 ;  /* 0x00000001039f7824 */ /* 0x000fe800078e0ac4 */
[----:B------:R-:W-:Y:S05]  /*13b10*/  IMAD R156, R156, c[0x0][0x32c], R159 ;  /* 0x0000cb009c9c7a24 */ /* 0x000fea00078e029f */
[----:B------:R-:W-:Y:S02]  /*13b20*/  IADD3 R159, R156, c[0x0][0x32c], RZ ;  /* 0x0000cb009c9f7a10 */ /* 0x000fe40007ffe0ff */
[----:B------:R-:W-:Y:S02]  /*13b30*/  IMNMX R2, R2, R156, !PT ;  /* 0x0000009c02027217 */ /* 0x000fe40007800200 */
[----:B------:R-:W-:Y:S02]  /*13b40*/  IMNMX R109, R109, R159, PT ;  /* 0x0000009f6d6d7217 */ /* 0x000fe40003800200 */
.L_x_2560:
        /* <DEDUP_REMOVED lines=131> */
[C---:B------:R-:W-:Y:S04]  /*14380*/  ISETP.LT.OR P0, PT, R115.reuse, 0x1, P0 ;  /* 0x000000017300780c */ /* 0x040fe80000701670 */
        /* <DEDUP_REMOVED lines=117> */
.L_x_2566:
[----:B------:R-:W-:Y:S04]  /*14ae0*/  MOV R6, c[0x0][0x32c] ;  /* 0x0000cb0000067a02 */ /* 0x000fe80000000f00 */
[----:B------:R-:W-:Y:S11]  /*14af0*/  ISETP.NE.AND P0, PT, R6, 0x1, PT ;  /* 0x000000010600780c */ /* 0x000ff60003f05270 */
[----:B------:R-:W-:Y:S02]  /*14b00*/  @!UPT UIADD3 URZ, URZ, URZ, URZ ;  /* 0x0000003f3f3ff290 */ /* 0x000fe4000fffe03f */
[----:B------:R-:W-:Y:S05]  /*14b10*/  @P0 IMAD.HI.U32 R6, R4, c[0x0][0x330], RZ ;  /* 0x0000cc0004060a27 */ /* 0x000fea00078e00ff */
[----:B------:R-:W-:Y:S02]  /*14b20*/  @P0 SHF.R.U32.HI R4, RZ, c[0x0][0x334], R6 ;  /* 0x0000cd00ff040a19 */ /* 0x000fe40000011606 */
.L_x_2567:
[----:B------:R-:W-:Y:S05]  /*14b30*/  BSYNC B0 ;  /* 0x0000000000007941 */ /* 0x000fea0003800000 */
.L_x_2565:
[----:B------:R-:W-:Y:S04]  /*14b40*/  IMAD.IADD R3, R3, 0x1, -R196 ;  /* 0x0000000103037824 */ /* 0x000fe800078e0ac4 */
[----:B------:R-:W-:Y:S05]  /*14b50*/  IMAD R3, R4, c[0x0][0x32c], R3 ;  /* 0x0000cb0004037a24 */ /* 0x000fea00078e0203 */
[----:B------:R-:W-:Y:S02]  /*14b60*/  IADD3 R4, R3, c[0x0][0x32c], RZ ;  /* 0x0000cb0003047a10 */ /* 0x000fe40007ffe0ff */
[----:B------:R-:W-:Y:S02]  /*14b70*/  IMNMX R0, R0, R3, !PT ;  /* 0x0000000300007217 */ /* 0x000fe40007800200 */
[----:B------:R-:W-:Y:S02]  /*14b80*/  IMNMX R2, R2, R4, PT ;  /* 0x0000000402027217 */ /* 0x000fe40003800200 */
.L_x_2564:
[----:B------:R-:W-:Y:S01]  /*14b90*/  ISETP.GT.AND P0, PT, R0, RZ, !P2 ;  /* 0x000000ff0000720c */ /* 0x000fe20005704270 */
[----:B------:R-:W-:Y:S01]  /*14ba0*/  LDSM.16.MT88.4 R52, [R206] ;  /* 0x00000000ce34783b */ /* 0x000fe20000004200 */
[----:B------:R-:W-:Y:S02]  /*14bb0*/  ISETP.NE.AND P2, PT, R162, RZ, PT ;  /* 0x000000ffa200720c */ /* 0x000fe40003f45270 */
[----:B------:R-:W-:Y:S02]  /*14bc0*/  ISETP.LT.OR P0, PT, R2, 0x1, P0 ;  /* 0x000000010200780c */ /* 0x000fe40000701670 */
[----:B------:R-:W-:Y:S02]  /*14bd0*/  FMNMX.FTZ R3, R32, R111, !PT ;  /* 0x0000006f20037209 */ /* 0x000fe40007810000 */
[----:B------:R-:W-:Y:S01]  /*14be0*/  FSEL R10, R10, -INF , !P0 ;  /* 0xff8000000a0a7808 */ /* 0x000fe20004000000 */
[----:B------:R-:W-:Y:S01]  /*14bf0*/  LDSM.16.MT88.4 R80, [R205+0x800] ;  /* 0x00080000cd50783b */ /* 0x000fe20000004200 */
        /* <DEDUP_REMOVED lines=83> */
[----:B------:R-:W-:Y:S01]  /*15130*/  FMNMX.FTZ R4, R184, R4, !PT ;  /* 0x00000004b8047209 */ /* 0x000fe20007810000 */
[----:B------:R-:W1:Y:S01]  /*15140*/  SHFL.BFLY PT, R7, R3, 0x1, 0x1f ;  /* 0x0c201f0003077f89 */ /* 0x000e6200000e0000 */
        /* <DEDUP_REMOVED lines=16> */
[----:B------:R-:W-:Y:S01]  /*15250*/  FMUL.FTZ R3, R110, c[0x0][0x2d0] ;  /* 0x0000b4006e037a20 */ /* 0x000fe20000410000 */
[----:B------:R-:W-:Y:S02]  /*15260*/  FMNMX.FTZ R5, R24, R5, !PT ;  /* 0x0000000518057209 */ /* 0x000fe40007810000 */
[----:B------:R-:W-:Y:S02]  /*15270*/  FSETP.NEU.FTZ.AND P2, PT, R110, -INF , PT ;  /* 0xff8000006e00780b */ /* 0x000fe40003f5d000 */
[----:B------:R-:W-:Y:S02]  /*15280*/  FMNMX.FTZ R5, R25, R5, !PT ;  /* 0x0000000519057209 */ /* 0x000fe40007810000 */
[----:B------:R-:W-:Y:S02]  /*15290*/  FMNMX.FTZ R4, R224, R4, !PT ;  /* 0x00000004e0047209 */ /* 0x000fe40007810000 */
[----:B------:R-:W-:Y:S02]  /*152a0*/  FMNMX.FTZ R5, R28, R5, !PT ;  /* 0x000000051c057209 */ /* 0x000fe40007810000 */
[----:B------:R-:W-:Y:S02]  /*152b0*/  FSEL R71, R3, RZ, P2 ;  /* 0x000000ff03477208 */ /* 0x000fe40001000000 */
[----:B------:R-:W-:Y:S02]  /*152c0*/  FMNMX.FTZ R5, R29, R5, !PT ;  /* 0x000000051d057209 */ /* 0x000fe40007810000 */
[----:B------:R-:W-:Y:S01]  /*152d0*/  FMNMX.FTZ R4, R227, R4, !PT ;  /* 0x00000004e3047209 */ /* 0x000fe20007810000 */
[--C-:B------:R-:W-:Y:S01]  /*152e0*/  FFMA.FTZ R3, R32, c[0x0][0x2d0], -R71.reuse ;  /* 0x0000b40020037a23 */ /* 0x100fe20000010847 */
[----:B------:R-:W-:Y:S01]  /*152f0*/  FMNMX.FTZ R5, R180, R5, !PT ;  /* 0x00000005b4057209 */ /* 0x000fe20007810000 */
[--C-:B------:R-:W-:Y:S01]  /*15300*/  FFMA.FTZ R44, R49, c[0x0][0x2d0], -R71.reuse ;  /* 0x0000b400312c7a23 */ /* 0x100fe20000010847 */
[----:B------:R-:W-:Y:S01]  /*15310*/  FMNMX.FTZ R4, R229, R4, !PT ;  /* 0x00000004e5047209 */ /* 0x000fe20007810000 */
[----:B------:R1:W2:Y:S01]  /*15320*/  MUFU.EX2 R41, R3 ;  /* 0x0000000300297308 */ /* 0x0002a20000000800 */
[----:B------:R-:W-:Y:S02]  /*15330*/  FMNMX.FTZ R5, R181, R5, !PT ;  /* 0x00000005b5057209 */ /* 0x000fe40007810000 */
[----:B------:R-:W-:Y:S01]  /*15340*/  ISETP.LT.OR P0, PT, R2, 0x3a, P0 ;  /* 0x0000003a0200780c */ /* 0x000fe20000701670 */
[----:B------:R-:W3:Y:S01]  /*15350*/  SHFL.BFLY PT, R6, R4, 0x2, 0x1f ;  /* 0x0c401f0004067f89 */ /* 0x000ee200000e0000 */
[----:B------:R-:W-:Y:S02]  /*15360*/  FMNMX.FTZ R5, R182, R5, !PT ;  /* 0x00000005b6057209 */ /* 0x000fe40007810000 */
[----:B------:R-:W-:Y:S02]  /*15370*/  FSEL R202, R63, -INF , !P0 ;  /* 0xff8000003fca7808 */ /* 0x000fe40004000000 */
[----:B------:R-:W-:Y:S01]  /*15380*/  FMNMX.FTZ R5, R183, R5, !PT ;  /* 0x00000005b7057209 */ /* 0x000fe20007810000 */
[----:B------:R-:W-:Y:S01]  /*15390*/  MUFU.EX2 R237, R44 ;  /* 0x0000002c00ed7308 */ /* 0x000fe20000000800 */
[----:B------:R-:W-:Y:S02]  /*153a0*/  ISETP.GT.AND P0, PT, R0, 0x40, !P4 ;  /* 0x000000400000780c */ /* 0x000fe40006704270 */
[----:B------:R-:W-:Y:S02]  /*153b0*/  FMNMX.FTZ R5, R192, R5, !PT ;  /* 0x00000005c0057209 */ /* 0x000fe40007810000 */
[----:B------:R-:W-:Y:S02]  /*153c0*/  ISETP.LT.OR P0, PT, R2, 0x41, P0 ;  /* 0x000000410200780c */ /* 0x000fe40000701670 */
[----:B------:R-:W-:Y:S02]  /*153d0*/  FMNMX.FTZ R5, R193, R5, !PT ;  /* 0x00000005c1057209 */ /* 0x000fe40007810000 */
[----:B------:R-:W-:Y:S02]  /*153e0*/  FSEL R199, R74, -INF , !P0 ;  /* 0xff8000004ac77808 */ /* 0x000fe40004000000 */
[----:B------:R-:W-:Y:S02]  /*153f0*/  FMNMX.FTZ R5, R194, R5, !PT ;  /* 0x00000005c2057209 */ /* 0x000fe40007810000 */
[----:B------:R-:W-:Y:S01]  /*15400*/  ISETP.GT.AND P0, PT, R0, 0x41, !P5 ;  /* 0x000000410000780c */ /* 0x000fe20006f04270 */
[--C-:B-1----:R-:W-:Y:S01]  /*15410*/  FFMA.FTZ R3, R33, c[0x0][0x2d0], -R71.reuse ;  /* 0x0000b40021037a23 */ /* 0x102fe20000010847 */
[----:B------:R-:W-:Y:S02]  /*15420*/  FMNMX.FTZ R5, R197, R5, !PT ;  /* 0x00000005c5057209 */ /* 0x000fe40007810000 */
[----:B------:R-:W-:Y:S01]  /*15430*/  ISETP.LT.OR P0, PT, R2, 0x42, P0 ;  /* 0x000000420200780c */ /* 0x000fe20000701670 */
[----:B------:R1:W-:Y:S01]  /*15440*/  MUFU.EX2 R39, R3 ;  /* 0x0000000300277308 */ /* 0x0003e20000000800 */
[----:B------:R-:W-:Y:S02]  /*15450*/  FMNMX.FTZ R5, R228, R5, !PT ;  /* 0x00000005e4057209 */ /* 0x000fe40007810000 */
[----:B---3--:R-:W-:Y:S02]  /*15460*/  FMNMX.FTZ R4, R4, R6, !PT ;  /* 0x0000000604047209 */ /* 0x008fe40007810000 */
[----:B------:R-:W-:Y:S02]  /*15470*/  FMNMX.FTZ R5, R230, R5, !PT ;  /* 0x00000005e6057209 */ /* 0x000fe40007810000 */
[----:B------:R-:W-:Y:S01]  /*15480*/  FSEL R198, R75, -INF , !P0 ;  /* 0xff8000004bc67808 */ /* 0x000fe20004000000 */
[----:B------:R-:W3:Y:S01]  /*15490*/  SHFL.BFLY PT, R7, R4, 0x1, 0x1f ;  /* 0x0c201f0004077f89 */ /* 0x000ee200000e0000 */
[----:B------:R-:W-:Y:S02]  /*154a0*/  FMNMX.FTZ R5, R231, R5, !PT ;  /* 0x00000005e7057209 */ /* 0x000fe40007810000 */
[----:B------:R-:W-:Y:S02]  /*154b0*/  ISETP.GT.AND P0, PT, R0, 0x48, !P3 ;  /* 0x000000480000780c */ /* 0x000fe40005f04270 */
[----:B------:R-:W-:Y:S02]  /*154c0*/  FMNMX.FTZ R5, R232, R5, !PT ;  /* 0x00000005e8057209 */ /* 0x000fe40007810000 */
[----:B------:R-:W-:Y:S02]  /*154d0*/  ISETP.LT.OR P0, PT, R2, 0x49, P0 ;  /* 0x000000490200780c */ /* 0x000fe40000701670 */
[----:B------:R-:W-:Y:S01]  /*154e0*/  ISETP.GT.AND P3, PT, R0, 0x49, !P6 ;  /* 0x000000490000780c */ /* 0x000fe20007764270 */
[----:B------:R-:W1:Y:S01]  /*154f0*/  SHFL.BFLY PT, R6, R5, 0x2, 0x1f ;  /* 0x0c401f0005067f89 */ /* 0x000e6200000e0000 */
[----:B------:R-:W-:Y:S02]  /*15500*/  FSEL R162, R78, -INF , !P0 ;  /* 0xff8000004ea27808 */ /* 0x000fe40004000000 */
[----:B------:R-:W-:Y:S04]  /*15510*/  ISETP.LT.OR P3, PT, R2, 0x4a, P3 ;  /* 0x0000004a0200780c */ /* 0x000fe80001f61670 */
[----:B------:R-:W-:Y:S02]  /*15520*/  FSEL R70, R79, -INF , !P3 ;  /* 0xff8000004f467808 */ /* 0x000fe40005800000 */
[----:B------:R-:W-:Y:S01]  /*15530*/  LDSM.16.MT88.4 R76, [R208] ;  /* 0x00000000d04c783b */ /* 0x000fe20000004200 */
[----:B---3--:R-:W-:Y:S04]  /*15540*/  FMNMX.FTZ R109, R4, R7, !PT ;  /* 0x00000007046d7209 */ /* 0x008fe80007810000 */
[C---:B------:R-:W-:Y:S01]  /*15550*/  FSETP.NEU.FTZ.AND P1, PT, R109.reuse, -INF , PT ;  /* 0xff8000006d00780b */ /* 0x040fe20003f3d000 */
[----:B------:R-:W-:Y:S01]  /*15560*/  FMUL.FTZ R4, R109, c[0x0][0x2d0] ;  /* 0x0000b4006d047a20 */ /* 0x000fe20000410000 */
[----:B-1----:R-:W-:Y:S01]  /*15570*/  FMNMX.FTZ R3, R5, R6, !PT ;  /* 0x0000000605037209 */ /* 0x002fe20007810000 */
[--C-:B------:R-:W-:Y:S03]  /*15580*/  FFMA.FTZ R5, R164, c[0x0][0x2d0], -R71.reuse ;  /* 0x0000b400a4057a23 */ /* 0x100fe60000010847 */
[----:B------:R-:W-:Y:S02]  /*15590*/  FSEL R115, R4, RZ, P1 ;  /* 0x000000ff04737208 */ /* 0x000fe40000800000 */
[----:B------:R-:W-:Y:S01]  /*155a0*/  FMNMX.FTZ R6, R10, R114, !PT ;  /* 0x000000720a067209 */ /* 0x000fe20007810000 */
[----:B------:R1:W-:Y:S01]  /*155b0*/  MUFU.EX2 R37, R5 ;  /* 0x0000000500257308 */ /* 0x0003e20000000800 */
[----:B------:R-:W3:Y:S02]  /*155c0*/  SHFL.BFLY PT, R7, R3, 0x1, 0x1f ;  /* 0x0c201f0003077f89 */ /* 0x000ee400000e0000 */
[----:B------:R-:W-:Y:S04]  /*155d0*/  FMNMX.FTZ R4, R11, R6, !PT ;  /* 0x000000060b047209 */ /* 0x000fe80007810000 */
[----:B------:R-:W-:Y:S01]  /*155e0*/  FMNMX.FTZ R4, R14, R4, !PT ;  /* 0x000000040e047209 */ /* 0x000fe20007810000 */
[----:B-1----:R-:W-:Y:S01]  /*155f0*/  FFMA.FTZ R5, R165, c[0x0][0x2d0], -R71 ;  /* 0x0000b400a5057a23 */ /* 0x002fe20000010847 */
[----:B---3--:R-:W-:Y:S01]  /*15600*/  FMNMX.FTZ R108, R3, R7, !PT ;  /* 0x00000007036c7209 */ /* 0x008fe20007810000 */
[--C-:B------:R-:W-:Y:S01]  /*15610*/  FFMA.FTZ R3, R166, c[0x0][0x2d0], -R115.reuse ;  /* 0x0000b400a6037a23 */ /* 0x100fe20000010873 */
[----:B--2---:R-:W-:Y:S01]  /*15620*/  MOV R166, R41 ;  /* 0x0000002900a67202 */ /* 0x004fe20000000f00 */
[----:B------:R1:W-:Y:S01]  /*15630*/  MUFU.EX2 R35, R5 ;  /* 0x0000000500237308 */ /* 0x0003e20000000800 */
[----:B------:R-:W-:Y:S09]  /*15640*/  FSETP.NEU.FTZ.AND P0, PT, R108, -INF , PT ;  /* 0xff8000006c00780b */ /* 0x000ff20003f1d000 */
[----:B------:R2:W-:Y:S01]  /*15650*/  MUFU.EX2 R17, R3 ;  /* 0x0000000300117308 */ /* 0x0005e20000000800 */
[--C-:B-1----:R-:W-:Y:S09]  /*15660*/  FFMA.FTZ R5, R34, c[0x0][0x2d0], -R115.reuse ;  /* 0x0000b40022057a23 */ /* 0x102ff20000010873 */
[----:B------:R1:W3:Y:S01]  /*15670*/  MUFU.EX2 R40, R5 ;  /* 0x0000000500287308 */ /* 0x0002e20000000800 */
[----:B--2---:R-:W-:Y:S05]  /*15680*/  FMUL.FTZ R3, R108, c[0x0][0x2d0] ;  /* 0x0000b4006c037a20 */ /* 0x004fea0000410000 */
[----:B------:R-:W-:Y:S05]  /*15690*/  FSEL R156, R3, RZ, P0 ;  /* 0x000000ff039c7208 */ /* 0x000fea0000000000 */
[--C-:B------:R-:W-:Y:S04]  /*156a0*/  FFMA.FTZ R2, R13, c[0x0][0x2d0], -R156.reuse ;  /* 0x0000b4000d027a23 */ /* 0x100fe8000001089c */
[----:B------:R2:W-:Y:S01]  /*156b0*/  MUFU.EX2 R6, R2 ;  /* 0x0000000200067308 */ /* 0x0005e20000000800 */
[----:B-1----:R-:W-:Y:S01]  /*156c0*/  FMNMX.FTZ R5, R15, R4, !PT ;  /* 0x000000040f057209 */ /* 0x002fe20007810000 */
[----:B------:R-:W-:Y:S03]  /*156d0*/  FFMA.FTZ R4, R36, c[0x0][0x2d0], -R115 ;  /* 0x0000b40024047a23 */ /* 0x000fe60000010873 */
[----:B------:R-:W-:Y:S05]  /*156e0*/  FMNMX.FTZ R5, R56, R5, !PT ;  /* 0x0000000538057209 */ /* 0x000fea0007810000 */
[----:B------:R1:W-:Y:S01]  /*156f0*/  MUFU.EX2 R38, R4 ;  /* 0x0000000400267308 */ /* 0x0003e20000000800 */
[----:B------:R-:W-:Y:S04]  /*15700*/  FMNMX.FTZ R5, R57, R5, !PT ;  /* 0x0000000539057209 */ /* 0x000fe80007810000 */
[----:B------:R-:W-:Y:S04]  /*15710*/  FMNMX.FTZ R5, R60, R5, !PT ;  /* 0x000000053c057209 */ /* 0x000fe80007810000 */
[----:B------:R-:W-:Y:S04]  /*15720*/  FMNMX.FTZ R5, R157, R5, !PT ;  /* 0x000000059d057209 */ /* 0x000fe80007810000 */
[----:B------:R-:W-:Y:S01]  /*15730*/  FMNMX.FTZ R5, R158, R5, !PT ;  /* 0x000000059e057209 */ /* 0x000fe20007810000 */
[----:B--2---:R-:W-:Y:S03]  /*15740*/  FFMA.FTZ R2, R168, c[0x0][0x2d0], -R71 ;  /* 0x0000b400a8027a23 */ /* 0x004fe60000010847 */
[----:B------:R-:W-:Y:S01]  /*15750*/  FMNMX.FTZ R3, R159, R5, !PT ;  /* 0x000000059f037209 */ /* 0x000fe20007810000 */
[----:B------:R-:W-:Y:S03]  /*15760*/  MUFU.EX2 R251, R2 ;  /* 0x0000000200fb7308 */ /* 0x000fe60000000800 */
[----:B------:R-:W-:Y:S01]  /*15770*/  FMNMX.FTZ R3, R160, R3, !PT ;  /* 0x00000003a0037209 */ /* 0x000fe20007810000 */
[----:B-1----:R-:W-:Y:S01]  /*15780*/  FFMA.FTZ R4, R167, c[0x0][0x2d0], -R115 ;  /* 0x0000b400a7047a23 */ /* 0x002fe20000010873 */
[----:B---3--:R-:W-:Y:S01]  /*15790*/  MOV R167, R40 ;  /* 0x0000002800a77202 */ /* 0x008fe20000000f00 */
[----:B------:R-:W-:Y:S02]  /*157a0*/  FFMA.FTZ R40, R48, c[0x0][0x2d0], -R71 ;  /* 0x0000b40030287a23 */ /* 0x000fe40000010847 */
[----:B------:R-:W-:Y:S02]  /*157b0*/  FFMA.FTZ R48, R50, c[0x0][0x2d0], -R115 ;  /* 0x0000b40032307a23 */ /* 0x000fe40000010873 */
[----:B------:R1:W-:Y:S10]  /*157c0*/  MUFU.EX2 R7, R4 ;  /* 0x0000000400077308 */ /* 0x0003f40000000800 */
[----:B------:R-:W-:Y:S10]  /*157d0*/  MUFU.EX2 R238, R40 ;  /* 0x0000002800ee7308 */ /* 0x000ff40000000800 */
[----:B------:R-:W-:Y:S01]  /*157e0*/  MUFU.EX2 R236, R48 ;  /* 0x0000003000ec7308 */ /* 0x000fe20000000800 */
[--C-:B-1----:R-:W-:Y:S02]  /*157f0*/  FFMA.FTZ R4, R8, c[0x0][0x2d0], -R156.reuse ;  /* 0x0000b40008047a23 */ /* 0x102fe4000001089c */
[--C-:B------:R-:W-:Y:S02]  /*15800*/  FFMA.FTZ R8, R24, c[0x0][0x2d0], -R156.reuse ;  /* 0x0000b40018087a23 */ /* 0x100fe4000001089c */
[--C-:B------:R-:W-:Y:S05]  /*15810*/  FFMA.FTZ R24, R176, c[0x0][0x2d0], -R71.reuse ;  /* 0x0000b400b0187a23 */ /* 0x100fea0000010847 */
[----:B------:R1:W2:Y:S10]  /*15820*/  MUFU.EX2 R19, R4 ;  /* 0x0000000400137308 */ /* 0x0002b40000000800 */
[----:B------:R-:W-:Y:S10]  /*15830*/  MUFU.EX2 R247, R8 ;  /* 0x0000000800f77308 */ /* 0x000ff40000000800 */
[----:B------:R-:W-:Y:S01]  /*15840*/  MUFU.EX2 R243, R24 ;  /* 0x0000001800f37308 */ /* 0x000fe20000000800 */
[----:B-1----:R-:W-:Y:S01]  /*15850*/  FMNMX.FTZ R4, R161, R3, !PT ;  /* 0x00000003a1047209 */ /* 0x002fe20007810000 */
[--C-:B------:R-:W-:Y:S01]  /*15860*/  FFMA.FTZ R3, R9, c[0x0][0x2d0], -R156.reuse ;  /* 0x0000b40009037a23 */ /* 0x100fe2000001089c */
[----:B--2---:R-:W-:Y:S02]  /*15870*/  MOV R168, R19 ;  /* 0x0000001300a87202 */ /* 0x004fe40000000f00 */
[----:B------:R-:W-:Y:S05]  /*15880*/  FMNMX.FTZ R4, R196, R4, !PT ;  /* 0x00000004c4047209 */ /* 0x000fea0007810000 */
[----:B------:R1:W2:Y:S02]  /*15890*/  MUFU.EX2 R18, R3 ;  /* 0x0000000300127308 */ /* 0x0002a40000000800 */
[----:B-1----:R-:W-:Y:S04]  /*158a0*/  FMNMX.FTZ R3, R200, R4, !PT ;  /* 0x00000004c8037209 */ /* 0x002fe80007810000 */
[----:B------:R-:W-:Y:S01]  /*158b0*/  FMNMX.FTZ R4, R201, R3, !PT ;  /* 0x00000003c9047209 */ /* 0x000fe20007810000 */
[--C-:B------:R-:W-:Y:S02]  /*158c0*/  FFMA.FTZ R3, R12, c[0x0][0x2d0], -R156.reuse ;  /* 0x0000b4000c037a23 */ /* 0x100fe4000001089c */
[--C-:B------:R-:W-:Y:S01]  /*158d0*/  FFMA.FTZ R12, R25, c[0x0][0x2d0], -R156.reuse ;  /* 0x0000b400190c7a23 */ /* 0x100fe2000001089c */
[----:B------:R-:W-:Y:S01]  /*158e0*/  FMNMX.FTZ R4, R202, R4, !PT ;  /* 0x00000004ca047209 */ /* 0x000fe20007810000 */
[----:B------:R1:W3:Y:S03]  /*158f0*/  MUFU.EX2 R16, R3 ;  /* 0x0000000300107308 */ /* 0x0002e60000000800 */
[----:B------:R-:W-:Y:S01]  /*15900*/  FMNMX.FTZ R0, R199, R4, !PT ;  /* 0x00000004c7007209 */ /* 0x000fe20007810000 */
[----:B------:R-:W-:Y:S02]  /*15910*/  FFMA.FTZ R4, R171, c[0x0][0x2d0], -R71 ;  /* 0x0000b400ab047a23 */ /* 0x000fe40000010847 */
[----:B------:R-:W-:Y:S01]  /*15920*/  IMAD.MOV.U32 R171, RZ, RZ, R17 ;  /* 0x000000ffffab7224 */ /* 0x000fe200078e0011 */
[----:B------:R-:W-:Y:S03]  /*15930*/  FMNMX.FTZ R0, R198, R0, !PT ;  /* 0x00000000c6007209 */ /* 0x000fe60007810000 */
[----:B------:R-:W-:Y:S01]  /*15940*/  MUFU.EX2 R32, R4 ;  /* 0x0000000400207308 */ /* 0x000fe20000000800 */
[----:B------:R-:W-:Y:S04]  /*15950*/  FMNMX.FTZ R0, R162, R0, !PT ;  /* 0x00000000a2007209 */ /* 0x000fe80007810000 */
[----:B------:R-:W-:Y:S05]  /*15960*/  FMNMX.FTZ R0, R70, R0, !PT ;  /* 0x0000000046007209 */ /* 0x000fea0007810000 */
[----:B------:R-:W-:Y:S01]  /*15970*/  MUFU.EX2 R246, R12 ;  /* 0x0000000c00f67308 */ /* 0x000fe20000000800 */
[----:B------:R-:W4:Y:S01]  /*15980*/  SHFL.BFLY PT, R2, R0, 0x2, 0x1f ;  /* 0x0c401f0000027f89 */ /* 0x000f2200000e0000 */
[----:B-1----:R-:W-:Y:S02]  /*15990*/  FFMA.FTZ R3, R173, c[0x0][0x2d0], -R71 ;  /* 0x0000b400ad037a23 */ /* 0x002fe40000010847 */
[----:B------:R-:W-:Y:S06]  /*159a0*/  IMAD.MOV.U32 R173, RZ, RZ, R39 ;  /* 0x000000ffffad7224 */ /* 0x000fec00078e0027 */
[----:B------:R1:W-:Y:S01]  /*159b0*/  MUFU.EX2 R31, R3 ;  /* 0x00000003001f7308 */ /* 0x0003e20000000800 */
[----:B------:R-:W-:Y:S01]  /*159c0*/  F2FP.BF16.PACK_AB R72, R173, R166 ;  /* 0x000000a6ad48723e */ /* 0x000fe200000010ff */
[--C-:B-1----:R-:W-:Y:S01]  /*159d0*/  FFMA.FTZ R3, R170, c[0x0][0x2d0], -R115.reuse ;  /* 0x0000b400aa037a23 */ /* 0x102fe20000010873 */
[----:B------:R-:W-:Y:S07]  /*159e0*/  MOV R170, R38 ;  /* 0x0000002600aa7202 */ /* 0x000fee0000000f00 */
[----:B------:R1:W-:Y:S01]  /*159f0*/  MUFU.EX2 R252, R3 ;  /* 0x0000000300fc7308 */ /* 0x0003e20000000800 */
[----:B------:R-:W-:Y:S01]  /*15a00*/  F2FP.BF16.PACK_AB R73, R170, R167 ;  /* 0x000000a7aa49723e */ /* 0x000fe200000010ff */
[----:B-1----:R-:W-:Y:S01]  /*15a10*/  FFMA.FTZ R3, R169, c[0x0][0x2d0], -R115 ;  /* 0x0000b400a9037a23 */ /* 0x002fe20000010873 */
[----:B--2---:R-:W-:Y:S07]  /*15a20*/  MOV R169, R18 ;  /* 0x0000001200a97202 */ /* 0x004fee0000000f00 */
[----:B------:R1:W-:Y:S01]  /*15a30*/  MUFU.EX2 R30, R3 ;  /* 0x00000003001e7308 */ /* 0x0003e20000000800 */
[----:B------:R-:W-:Y:S01]  /*15a40*/  F2FP.BF16.PACK_AB R64, R169, R168 ;  /* 0x000000a8a940723e */ /* 0x000fe200000010ff */
[----:B-1----:R-:W-:Y:S01]  /*15a50*/  FFMA.FTZ R3, R172, c[0x0][0x2d0], -R71 ;  /* 0x0000b400ac037a23 */ /* 0x002fe20000010847 */
[----:B------:R-:W-:Y:S02]  /*15a60*/  MOV R172, R37 ;  /* 0x0000002500ac7202 */ /* 0x000fe40000000f00 */
[----:B------:R-:W-:Y:S05]  /*15a70*/  LDSM.16.MT88.4 R36, [R209] ;  /* 0x00000000d124783b */ /* 0x000fea0000004200 */
[----:B------:R4:W-:Y:S02]  /*15a80*/  MUFU.EX2 R27, R3 ;  /* 0x00000003001b7308 */ /* 0x0009e40000000800 */
[----:B----4-:R-:W-:Y:S01]  /*15a90*/  FMNMX.FTZ R3, R0, R2, !PT ;  /* 0x0000000200037209 */ /* 0x010fe20007810000 */
[----:B------:R-:W-:Y:S01]  /*15aa0*/  FFMA.FTZ R2, R174, c[0x0][0x2d0], -R115 ;  /* 0x0000b400ae027a23 */ /* 0x000fe20000010873 */
[----:B------:R-:W-:Y:S02]  /*15ab0*/  FSEL R0, R110, RZ, P2 ;  /* 0x000000ff6e007208 */ /* 0x000fe40001000000 */
[----:B---3--:R-:W-:Y:S04]  /*15ac0*/  MOV R174, R16 ;  /* 0x0000001000ae7202 */ /* 0x008fe80000000f00 */
[----:B------:R1:W-:Y:S01]  /*15ad0*/  MUFU.EX2 R250, R2 ;  /* 0x0000000200fa7308 */ /* 0x0003e20000000800 */
[----:B------:R-:W2:Y:S01]  /*15ae0*/  SHFL.BFLY PT, R4, R3, 0x1, 0x1f ;  /* 0x0c201f0003047f89 */ /* 0x000ea200000e0000 */
[----:B------:R-:W-:Y:S02]  /*15af0*/  FADD.FTZ R0, -R0, R111 ;  /* 0x0000006f00007221 */ /* 0x000fe40000010100 */
[----:B------:R-:W-:Y:S02]  /*15b00*/  FFMA.FTZ R16, R28, c[0x0][0x2d0], -R156 ;  /* 0x0000b4001c107a23 */ /* 0x000fe4000001089c */
[----:B------:R-:W-:Y:S02]  /*15b10*/  FMUL.FTZ R0, R0, c[0x0][0x2d0] ;  /* 0x0000b40000007a20 */ /* 0x000fe40000410000 */
[----:B------:R-:W-:Y:S02]  /*15b20*/  FFMA.FTZ R28, R177, c[0x0][0x2d0], -R71 ;  /* 0x0000b400b11c7a23 */ /* 0x000fe40000010847 */
[----:B------:R3:W4:Y:S10]  /*15b30*/  MUFU.EX2 R69, R0 ;  /* 0x0000000000457308 */ /* 0x0007340000000800 */
[----:B------:R5:W-:Y:S01]  /*15b40*/  MUFU.EX2 R245, R16 ;  /* 0x0000001000f57308 */ /* 0x000be20000000800 */
[----:B-1----:R-:W-:Y:S02]  /*15b50*/  FSEL R2, R109, RZ, P1 ;  /* 0x000000ff6d027208 */ /* 0x002fe40000800000 */
[----:B--2---:R-:W-:Y:S03]  /*15b60*/  FMNMX.FTZ R3, R3, R4, !PT ;  /* 0x0000000403037209 */ /* 0x004fe60007810000 */
[----:B------:R-:W-:Y:S01]  /*15b70*/  FADD.FTZ R2, -R2, R112 ;  /* 0x0000007002027221 */ /* 0x000fe20000010100 */
[----:B------:R-:W-:Y:S01]  /*15b80*/  MOV R112, R35 ;  /* 0x0000002300707202 */ /* 0x000fe20000000f00 */
[----:B------:R-:W-:Y:S02]  /*15b90*/  FMUL.FTZ R4, R3, c[0x0][0x2d0] ;  /* 0x0000b40003047a20 */ /* 0x000fe40000410000 */
[----:B------:R-:W-:Y:S01]  /*15ba0*/  MUFU.EX2 R242, R28 ;  /* 0x0000001c00f27308 */ /* 0x000fe20000000800 */
[----:B------:R-:W-:Y:S01]  /*15bb0*/  FMUL.FTZ R2, R2, c[0x0][0x2d0] ;  /* 0x0000b40002027a20 */ /* 0x000fe20000410000 */
[----:B---3--:R-:W-:Y:S01]  /*15bc0*/  FSEL R0, R108, RZ, P0 ;  /* 0x000000ff6c007208 */ /* 0x008fe20000000000 */
[----:B----4-:R-:W-:Y:S01]  /*15bd0*/  FMUL.FTZ R17, R69, R129 ;  /* 0x0000008145117220 */ /* 0x010fe20000410000 */
[----:B------:R-:W-:Y:S01]  /*15be0*/  FSETP.NEU.FTZ.AND P0, PT, R3, -INF , PT ;  /* 0xff8000000300780b */ /* 0x000fe20003f1d000 */
[C---:B------:R-:W-:Y:S01]  /*15bf0*/  FMUL.FTZ R33, R69.reuse, R145 ;  /* 0x0000009145217220 */ /* 0x040fe20000410000 */
[----:B------:R-:W-:Y:S01]  /*15c00*/  F2FP.BF16.PACK_AB R74, R112, R172 ;  /* 0x000000ac704a723e */ /* 0x000fe200000010ff */
[----:B------:R-:W-:Y:S01]  /*15c10*/  FADD.FTZ R0, -R0, R113 ;  /* 0x0000007100007221 */ /* 0x000fe20000010100 */
[----:B------:R-:W-:Y:S01]  /*15c20*/  FSEL R111, R4, RZ, P0 ;  /* 0x000000ff046f7208 */ /* 0x000fe20000000000 */
[----:B------:R-:W-:Y:S01]  /*15c30*/  FMUL.FTZ R48, R69, R96 ;  /* 0x0000006045307220 */ /* 0x000fe20000410000 */
[----:B------:R-:W1:Y:S01]  /*15c40*/  MUFU.EX2 R68, R2 ;  /* 0x0000000200447308 */ /* 0x000e620000000800 */
[----:B------:R-:W-:Y:S01]  /*15c50*/  FMUL.FTZ R0, R0, c[0x0][0x2d0] ;  /* 0x0000b40000007a20 */ /* 0x000fe20000410000 */
[----:B------:R-:W-:Y:S01]  /*15c60*/  MOV R113, R7 ;  /* 0x0000000700717202 */ /* 0x000fe20000000f00 */
[--C-:B------:R-:W-:Y:S02]  /*15c70*/  FFMA.FTZ R4, R15, c[0x0][0x2d0], -R111.reuse ;  /* 0x0000b4000f047a23 */ /* 0x100fe4000001086f */
[--C-:B------:R-:W-:Y:S01]  /*15c80*/  FFMA.FTZ R5, R14, c[0x0][0x2d0], -R111.reuse ;  /* 0x0000b4000e057a23 */ /* 0x100fe2000001086f */
[----:B------:R-:W-:Y:S01]  /*15c90*/  F2FP.BF16.PACK_AB R75, R113, R171 ;  /* 0x000000ab714b723e */ /* 0x000fe200000010ff */
[----:B-----5:R-:W-:Y:S02]  /*15ca0*/  FMUL.FTZ R16, R69, R128 ;  /* 0x0000008045107220 */ /* 0x020fe40000410000 */
[--C-:B------:R-:W-:Y:S01]  /*15cb0*/  FFMA.FTZ R58, R57, c[0x0][0x2d0], -R111.reuse ;  /* 0x0000b400393a7a23 */ /* 0x100fe2000001086f */
[----:B------:R2:W3:Y:S01]  /*15cc0*/  MUFU.EX2 R2, R0 ;  /* 0x0000000000027308 */ /* 0x0004e20000000800 */
[----:B------:R-:W-:Y:S02]  /*15cd0*/  FMUL.FTZ R49, R69, R97 ;  /* 0x0000006145317220 */ /* 0x000fe40000410000 */
[--C-:B------:R-:W-:Y:S07]  /*15ce0*/  FFMA.FTZ R62, R60, c[0x0][0x2d0], -R111.reuse ;  /* 0x0000b4003c3e7a23 */ /* 0x100fee000001086f */
[----:B------:R4:W-:Y:S01]  /*15cf0*/  MUFU.EX2 R165, R4 ;  /* 0x0000000400a57308 */ /* 0x0009e20000000800 */
[C---:B-1----:R-:W-:Y:S02]  /*15d00*/  FMUL.FTZ R7, R68.reuse, R119 ;  /* 0x0000007744077220 */ /* 0x042fe40000410000 */
[C---:B------:R-:W-:Y:S02]  /*15d10*/  FMUL.FTZ R18, R68.reuse, R130 ;  /* 0x0000008244127220 */ /* 0x040fe40000410000 */
[C---:B------:R-:W-:Y:S05]  /*15d20*/  FMUL.FTZ R19, R68.reuse, R131 ;  /* 0x0000008344137220 */ /* 0x040fea0000410000 */
        /* <DEDUP_REMOVED lines=8> */
[C---:B------:R-:W-:Y:S02]  /*15db0*/  FMUL.FTZ R12, R2.reuse, R124 ;  /* 0x0000007c020c7220 */ /* 0x040fe40000410000 */
[C---:B------:R-:W-:Y:S02]  /*15dc0*/  FMUL.FTZ R13, R2.reuse, R125 ;  /* 0x0000007d020d7220 */ /* 0x040fe40000410000 */
[----:B----4-:R-:W-:Y:S01]  /*15dd0*/  FFMA.FTZ R4, R175, c[0x0][0x2d0], -R115 ;  /* 0x0000b400af047a23 */ /* 0x010fe20000010873 */
[----:B------:R-:W-:Y:S01]  /*15de0*/  MOV R175, R31 ;  /* 0x0000001f00af7202 */ /* 0x000fe20000000f00 */
[C---:B------:R-:W-:Y:S02]  /*15df0*/  FMUL.FTZ R24, R2.reuse, R136 ;  /* 0x0000008802187220 */ /* 0x040fe40000410000 */
[C---:B------:R-:W-:Y:S01]  /*15e00*/  FMUL.FTZ R25, R2.reuse, R137 ;  /* 0x0000008902197220 */ /* 0x040fe20000410000 */
[----:B------:R3:W-:Y:S01]  /*15e10*/  MUFU.EX2 R249, R4 ;  /* 0x0000000400f97308 */ /* 0x0007e20000000800 */
[C---:B------:R-:W-:Y:S01]  /*15e20*/  FMUL.FTZ R28, R2.reuse, R140 ;  /* 0x0000008c021c7220 */ /* 0x040fe20000410000 */
[----:B------:R-:W-:Y:S01]  /*15e30*/  MOV R137, R167 ;  /* 0x000000a700897202 */ /* 0x000fe20000000f00 */
[C---:B------:R-:W-:Y:S01]  /*15e40*/  FMUL.FTZ R41, R2.reuse, R89 ;  /* 0x0000005902297220 */ /* 0x040fe20000410000 */
[----:B-1----:R-:W-:Y:S01]  /*15e50*/  F2FP.BF16.PACK_AB R67, R165, R248 ;  /* 0x000000f8a543723e */ /* 0x002fe200000010ff */
[----:B------:R-:W-:Y:S02]  /*15e60*/  FMUL.FTZ R5, R69, R117 ;  /* 0x0000007545057220 */ /* 0x000fe40000410000 */
[----:B------:R-:W-:Y:S02]  /*15e70*/  IMAD.MOV.U32 R117, RZ, RZ, R27 ;  /* 0x000000ffff757224 */ /* 0x000fe400078e001b */
[C---:B------:R-:W-:Y:S02]  /*15e80*/  FMUL.FTZ R40, R2.reuse, R88 ;  /* 0x0000005802287220 */ /* 0x040fe40000410000 */
[C---:B------:R-:W-:Y:S02]  /*15e90*/  FMUL.FTZ R44, R2.reuse, R92 ;  /* 0x0000005c022c7220 */ /* 0x040fe40000410000 */
[----:B------:R-:W-:Y:S02]  /*15ea0*/  FMUL.FTZ R45, R2, R93 ;  /* 0x0000005d022d7220 */ /* 0x000fe40000410000 */
[----:B--2---:R-:W-:Y:S01]  /*15eb0*/  FFMA.FTZ R0, R11, c[0x0][0x2d0], -R111 ;  /* 0x0000b4000b007a23 */ /* 0x004fe2000001086f */
[----:B------:R-:W-:Y:S01]  /*15ec0*/  MUFU.EX2 R93, R62 ;  /* 0x0000003e005d7308 */ /* 0x000fe20000000800 */
[C---:B------:R-:W-:Y:S02]  /*15ed0*/  FMUL.FTZ R50, R68.reuse, R98 ;  /* 0x0000006244327220 */ /* 0x040fe40000410000 */
[----:B------:R-:W-:Y:S02]  /*15ee0*/  FMUL.FTZ R51, R68, R99 ;  /* 0x0000006344337220 */ /* 0x000fe40000410000 */
[C---:B------:R-:W-:Y:S01]  /*15ef0*/  FMUL.FTZ R57, R2.reuse, R101 ;  /* 0x0000006502397220 */ /* 0x040fe20000410000 */
[----:B------:R-:W-:Y:S01]  /*15f00*/  LDSM.16.MT88.4 R96, [R206+0x2000] ;  /* 0x00200000ce60783b */ /* 0x000fe20000004200 */
[C---:B------:R-:W-:Y:S02]  /*15f10*/  FMUL.FTZ R60, R2.reuse, R152 ;  /* 0x00000098023c7220 */ /* 0x040fe40000410000 */
[----:B---3--:R-:W-:Y:S01]  /*15f20*/  FMUL.FTZ R4, R69, R116 ;  /* 0x0000007445047220 */ /* 0x008fe20000410000 */
[----:B------:R1:W2:Y:S01]  /*15f30*/  MUFU.EX2 R164, R0 ;  /* 0x0000000000a47308 */ /* 0x0002a20000000800 */
[----:B------:R-:W-:Y:S01]  /*15f40*/  MOV R116, R30 ;  /* 0x0000001e00747202 */ /* 0x000fe20000000f00 */
[----:B------:R-:W-:Y:S02]  /*15f50*/  FMUL.FTZ R61, R2, R153 ;  /* 0x00000099023d7220 */ /* 0x000fe40000410000 */
[----:B------:R-:W-:Y:S02]  /*15f60*/  FFMA.FTZ R88, R181, c[0x0][0x2d0], -R156 ;  /* 0x0000b400b5587a23 */ /* 0x000fe4000001089c */
[----:B------:R-:W-:Y:S04]  /*15f70*/  IMAD.MOV.U32 R140, RZ, RZ, R171 ;  /* 0x000000ffff8c7224 */ /* 0x000fe800078e00ab */
[----:B------:R-:W-:Y:S01]  /*15f80*/  MUFU.EX2 R233, R88 ;  /* 0x0000005800e97308 */ /* 0x000fe20000000800 */
[----:B-1----:R-:W-:Y:S02]  /*15f90*/  FSEL R0, R3, RZ, P0 ;  /* 0x000000ff03007208 */ /* 0x002fe40000000000 */
[----:B--2---:R-:W-:Y:S03]  /*15fa0*/  F2FP.BF16.PACK_AB R65, R164, R163 ;  /* 0x000000a3a441723e */ /* 0x004fe600000010ff */
[----:B------:R-:W-:Y:S02]  /*15fb0*/  FADD.FTZ R0, -R0, R114 ;  /* 0x0000007200007221 */ /* 0x000fe40000010100 */
[----:B------:R-:W-:Y:S02]  /*15fc0*/  IMAD.MOV.U32 R114, RZ, RZ, R6 ;  /* 0x000000ffff727224 */ /* 0x000fe400078e0006 */
[----:B------:R-:W-:Y:S02]  /*15fd0*/  FMUL.FTZ R0, R0, c[0x0][0x2d0] ;  /* 0x0000b40000007a20 */ /* 0x000fe40000410000 */
[----:B------:R-:W-:Y:S01]  /*15fe0*/  FMUL.FTZ R6, R68, R118 ;  /* 0x0000007644067220 */ /* 0x000fe20000410000 */
[----:B------:R-:W-:Y:S03]  /*15ff0*/  F2FP.BF16.PACK_AB R66, R114, R174 ;  /* 0x000000ae7242723e */ /* 0x000fe600000010ff */
[----:B------:R-:W1:Y:S03]  /*16000*/  MUFU.EX2 R0, R0 ;  /* 0x0000000000007308 */ /* 0x000e660000000800 */
[-C--:B------:R-:W-:Y:S01]  /*16010*/  HMMA.16816.F32.BF16 R4, R72, R20.reuse, R4 ;  /* 0x000000144804723c */ /* 0x080fe20000041804 */
[C---:B-1----:R-:W-:Y:S02]  /*16020*/  FMUL.FTZ R10, R0.reuse, R122 ;  /* 0x0000007a000a7220 */ /* 0x042fe40000410000 */
[C---:B------:R-:W-:Y:S02]  /*16030*/  FMUL.FTZ R11, R0.reuse, R123 ;  /* 0x0000007b000b7220 */ /* 0x040fe40000410000 */
[C---:B------:R-:W-:Y:S02]  /*16040*/  FMUL.FTZ R27, R0.reuse, R139 ;  /* 0x0000008b001b7220 */ /* 0x040fe40000410000 */
[C---:B------:R-:W-:Y:S02]  /*16050*/  FMUL.FTZ R42, R0.reuse, R90 ;  /* 0x0000005a002a7220 */ /* 0x040fe40000410000 */
[C---:B------:R-:W-:Y:S01]  /*16060*/  FMUL.FTZ R43, R0.reuse, R91 ;  /* 0x0000005b002b7220 */ /* 0x040fe20000410000 */
[C---:B------:R-:W-:Y:S02]  /*16070*/  HMMA.16816.F32.BF16 R8, R64.reuse, R20, R8 ;  /* 0x000000144008723c */ /* 0x040fe40000041808 */
[C---:B------:R-:W-:Y:S01]  /*16080*/  FMUL.FTZ R14, R0.reuse, R126 ;  /* 0x0000007e000e7220 */ /* 0x040fe20000410000 */
[----:B------:R-:W-:Y:S01]  /*16090*/  LDSM.16.MT88.4 R88, [R206+0x800] ;  /* 0x00080000ce58783b */ /* 0x000fe20000004200 */
[C---:B------:R-:W-:Y:S02]  /*160a0*/  FMUL.FTZ R15, R0.reuse, R127 ;  /* 0x0000007f000f7220 */ /* 0x040fe40000410000 */
[----:B------:R-:W-:Y:S01]  /*160b0*/  FMUL.FTZ R26, R0, R138 ;  /* 0x0000008a001a7220 */ /* 0x000fe20000410000 */
[----:B------:R-:W-:Y:S01]  /*160c0*/  MOV R138, R32 ;  /* 0x00000020008a7202 */ /* 0x000fe20000000f00 */
[--C-:B------:R-:W-:Y:S04]  /*160d0*/  FFMA.FTZ R20, R29, c[0x0][0x2d0], -R156.reuse ;  /* 0x0000b4001d147a23 */ /* 0x100fe8000001089c */
[--C-:B------:R-:W-:Y:S01]  /*160e0*/  FFMA.FTZ R32, R178, c[0x0][0x2d0], -R115.reuse ;  /* 0x0000b400b2207a23 */ /* 0x100fe20000010873 */
[-C--:B------:R-:W-:Y:S01]  /*160f0*/  HMMA.16816.F32.BF16 R12, R64, R22.reuse, R12 ;  /* 0x00000016400c723c */ /* 0x080fe2000004180c */
[----:B------:R1:W-:Y:S01]  /*16100*/  MUFU.EX2 R244, R20 ;  /* 0x0000001400f47308 */ /* 0x0003e20000000800 */
[C---:B------:R-:W-:Y:S01]  /*16110*/  FMUL.FTZ R30, R0.reuse, R142 ;  /* 0x0000008e001e7220 */ /* 0x040fe20000410000 */
[----:B------:R-:W-:Y:S01]  /*16120*/  MOV R142, R169 ;  /* 0x000000a9008e7202 */ /* 0x000fe20000000f00 */
[C---:B------:R-:W-:Y:S01]  /*16130*/  FMUL.FTZ R31, R0.reuse, R143 ;  /* 0x0000008f001f7220 */ /* 0x040fe20000410000 */
[----:B------:R-:W-:Y:S01]  /*16140*/  MOV R143, R170 ;  /* 0x000000aa008f7202 */ /* 0x000fe20000000f00 */
[----:B------:R-:W-:Y:S02]  /*16150*/  FMUL.FTZ R47, R0, R95 ;  /* 0x0000005f002f7220 */ /* 0x000fe40000410000 */
[C---:B------:R-:W-:Y:S01]  /*16160*/  HMMA.16816.F32.BF16 R16, R72.reuse, R22, R16 ;  /* 0x000000164810723c */ /* 0x040fe20000041810 */
[C---:B------:R-:W-:Y:S02]  /*16170*/  FMUL.FTZ R21, R69.reuse, R133 ;  /* 0x0000008545157220 */ /* 0x040fe40000410000 */
[----:B------:R2:W-:Y:S01]  /*16180*/  MUFU.EX2 R241, R32 ;  /* 0x0000002000f17308 */ /* 0x0005e20000000800 */
[----:B------:R-:W-:Y:S01]  /*16190*/  FMUL.FTZ R29, R2, R141 ;  /* 0x0000008d021d7220 */ /* 0x000fe20000410000 */
[----:B------:R-:W-:Y:S01]  /*161a0*/  MOV R141, R172 ;  /* 0x000000ac008d7202 */ /* 0x000fe20000000f00 */
[----:B------:R-:W-:Y:S02]  /*161b0*/  FMUL.FTZ R46, R0, R94 ;  /* 0x0000005e002e7220 */ /* 0x000fe40000410000 */
[C---:B------:R-:W-:Y:S04]  /*161c0*/  FMUL.FTZ R22, R68.reuse, R134 ;  /* 0x0000008644167220 */ /* 0x040fe80000410000 */
[----:B------:R-:W-:Y:S01]  /*161d0*/  FMUL.FTZ R23, R68, R135 ;  /* 0x0000008744177220 */ /* 0x000fe20000410000 */
[----:B------:R3:W-:Y:S01]  /*161e0*/  MUFU.EX2 R94, R58 ;  /* 0x0000003a005e7308 */ /* 0x0007e20000000800 */
[C---:B------:R-:W-:Y:S02]  /*161f0*/  FMUL.FTZ R59, R0.reuse, R103 ;  /* 0x00000067003b7220 */ /* 0x040fe40000410000 */
[C---:B------:R-:W-:Y:S02]  /*16200*/  FMUL.FTZ R62, R0.reuse, R154 ;  /* 0x0000009a003e7220 */ /* 0x040fe40000410000 */
[C---:B-1----:R-:W-:Y:S02]  /*16210*/  FMUL.FTZ R20, R69.reuse, R132 ;  /* 0x0000008445147220 */ /* 0x042fe40000410000 */
[C---:B------:R-:W-:Y:S05]  /*16220*/  FMUL.FTZ R63, R0.reuse, R155 ;  /* 0x0000009b003f7220 */ /* 0x040fea0000410000 */
[-C--:B------:R-:W-:Y:S01]  /*16230*/  HMMA.16816.F32.BF16 R20, R72, R36.reuse, R20 ;  /* 0x000000244814723c */ /* 0x080fe20000041814 */
[----:B--2---:R-:W-:Y:S02]  /*16240*/  FMUL.FTZ R32, R69, R144 ;  /* 0x0000009045207220 */ /* 0x004fe40000410000 */
[----:B------:R-:W-:Y:S05]  /*16250*/  LDSM.16.MT88.4 R144, [R209+0x2000] ;  /* 0x00200000d190783b */ /* 0x000fea0000004200 */
[C---:B------:R-:W-:Y:S01]  /*16260*/  HMMA.16816.F32.BF16 R24, R64.reuse, R36, R24 ;  /* 0x000000244018723c */ /* 0x040fe20000041818 */
[----:B---3--:R-:W-:Y:S06]  /*16270*/  FMUL.FTZ R58, R0, R102 ;  /* 0x00000066003a7220 */ /* 0x008fec0000410000 */
[----:B------:R-:W-:Y:S01]  /*16280*/  FFMA.FTZ R36, R179, c[0x0][0x2d0], -R115 ;  /* 0x0000b400b3247a23 */ /* 0x000fe20000010873 */
[-C--:B------:R-:W-:Y:S01]  /*16290*/  HMMA.16816.F32.BF16 R28, R64, R38.reuse, R28 ;  /* 0x00000026401c723c */ /* 0x080fe2000004181c */
[C---:B------:R-:W-:Y:S02]  /*162a0*/  FMUL.FTZ R37, R69.reuse, R85 ;  /* 0x0000005545257220 */ /* 0x040fe40000410000 */
[----:B------:R1:W-:Y:S05]  /*162b0*/  MUFU.EX2 R239, R36 ;  /* 0x0000002400ef7308 */ /* 0x0003ea0000000800 */
[C---:B------:R-:W-:Y:S07]  /*162c0*/  HMMA.16816.F32.BF16 R32, R72.reuse, R38, R32 ;  /* 0x000000264820723c */ /* 0x040fee0000041820 */
[C---:B------:R-:W-:Y:S02]  /*162d0*/  FMUL.FTZ R38, R68.reuse, R86 ;  /* 0x0000005644267220 */ /* 0x040fe40000410000 */
[----:B------:R-:W-:Y:S03]  /*162e0*/  FMUL.FTZ R39, R68, R87 ;  /* 0x0000005744277220 */ /* 0x000fe60000410000 */
[C---:B-1----:R-:W-:Y:S02]  /*162f0*/  FMUL.FTZ R36, R69.reuse, R84 ;  /* 0x0000005445247220 */ /* 0x042fe40000410000 */
[----:B------:R-:W1:Y:S05]  /*16300*/  LDSM.16.MT88.4 R84, [R209+0x800] ;  /* 0x00080000d154783b */ /* 0x000e6a0000004200 */
[-C--:B------:R-:W-:Y:S08]  /*16310*/  HMMA.16816.F32.BF16 R36, R72, R52.reuse, R36 ;  /* 0x000000344824723c */ /* 0x080ff00000041824 */
[C---:B------:R-:W-:Y:S07]  /*16320*/  HMMA.16816.F32.BF16 R40, R64.reuse, R52, R40 ;  /* 0x000000344028723c */ /* 0x040fee0000041828 */
[--C-:B------:R-:W-:Y:S01]  /*16330*/  FFMA.FTZ R52, R56, c[0x0][0x2d0], -R111.reuse ;  /* 0x0000b40038347a23 */ /* 0x100fe2000001086f */
[-C--:B------:R-:W-:Y:S01]  /*16340*/  HMMA.16816.F32.BF16 R44, R64, R54.reuse, R44 ;  /* 0x00000036402c723c */ /* 0x080fe2000004182c */
[C---:B------:R-:W-:Y:S02]  /*16350*/  FMUL.FTZ R53, R69.reuse, R149 ;  /* 0x0000009545357220 */ /* 0x040fe40000410000 */
[----:B------:R2:W3:Y:S01]  /*16360*/  MUFU.EX2 R95, R52 ;  /* 0x00000034005f7308 */ /* 0x0004e20000000800 */
[----:B------:R-:W-:Y:S04]  /*16370*/  FMUL.FTZ R56, R2, R100 ;  /* 0x0000006402387220 */ /* 0x000fe80000410000 */
[C---:B------:R-:W-:Y:S07]  /*16380*/  HMMA.16816.F32.BF16 R48, R72.reuse, R54, R48 ;  /* 0x000000364830723c */ /* 0x040fee0000041830 */
[C---:B------:R-:W-:Y:S02]  /*16390*/  FMUL.FTZ R54, R68.reuse, R150 ;  /* 0x0000009644367220 */ /* 0x040fe40000410000 */
[----:B------:R-:W-:Y:S03]  /*163a0*/  FMUL.FTZ R55, R68, R151 ;  /* 0x0000009744377220 */ /* 0x000fe60000410000 */
[----:B--2---:R-:W-:Y:S07]  /*163b0*/  FMUL.FTZ R52, R69, R148 ;  /* 0x0000009445347220 */ /* 0x004fee0000410000 */
[-C--:B------:R-:W-:Y:S08]  /*163c0*/  HMMA.16816.F32.BF16 R52, R72, R76.reuse, R52 ;  /* 0x0000004c4834723c */ /* 0x080ff00000041834 */
[C---:B------:R-:W-:Y:S07]  /*163d0*/  HMMA.16816.F32.BF16 R56, R64.reuse, R76, R56 ;  /* 0x0000004c4038723c */ /* 0x040fee0000041838 */
[----:B------:R-:W-:Y:S01]  /*163e0*/  FFMA.FTZ R76, R157, c[0x0][0x2d0], -R111 ;  /* 0x0000b4009d4c7a23 */ /* 0x000fe2000001086f */
[-C--:B------:R-:W-:Y:S01]  /*163f0*/  HMMA.16816.F32.BF16 R60, R64, R78.reuse, R60 ;  /* 0x0000004e403c723c */ /* 0x080fe2000004183c */
[----:B---3--:R-:W-:Y:S02]  /*16400*/  F2FP.BF16.PACK_AB R77, R94, R95 ;  /* 0x0000005f5e4d723e */ /* 0x008fe400000010ff */
[----:B------:R2:W3:Y:S04]  /*16410*/  MUFU.EX2 R234, R76 ;  /* 0x0000004c00ea7308 */ /* 0x0004e80000000800 */
[C---:B------:R-:W-:Y:S02]  /*16420*/  FMUL.FTZ R64, R69.reuse, R104 ;  /* 0x0000006845407220 */ /* 0x040fe40000410000 */
[----:B------:R-:W-:Y:S03]  /*16430*/  FMUL.FTZ R65, R69, R105 ;  /* 0x0000006945417220 */ /* 0x000fe60000410000 */
[C---:B------:R-:W-:Y:S02]  /*16440*/  FMUL.FTZ R66, R68.reuse, R106 ;  /* 0x0000006a44427220 */ /* 0x040fe40000410000 */
[----:B------:R-:W-:Y:S07]  /*16450*/  FMUL.FTZ R67, R68, R107 ;  /* 0x0000006b44437220 */ /* 0x000fee0000410000 */
[----:B------:R-:W-:Y:S01]  /*16460*/  HMMA.16816.F32.BF16 R64, R72, R78, R64 ;  /* 0x0000004e4840723c */ /* 0x000fe20000041840 */
[--C-:B--2---:R-:W-:Y:S06]  /*16470*/  FFMA.FTZ R76, R184, c[0x0][0x2d0], -R115.reuse ;  /* 0x0000b400b84c7a23 */ /* 0x104fec0000010873 */
[----:B------:R-:W-:Y:S02]  /*16480*/  F2FP.BF16.PACK_AB R72, R175, R251 ;  /* 0x000000fbaf48723e */ /* 0x000fe400000010ff */
[----:B------:R-:W-:Y:S01]  /*16490*/  F2FP.BF16.PACK_AB R73, R116, R252 ;  /* 0x000000fc7449723e */ /* 0x000fe200000010ff */
[----:B------:R2:W-:Y:S02]  /*164a0*/  MUFU.EX2 R235, R76 ;  /* 0x0000004c00eb7308 */ /* 0x0005e40000000800 */
[----:B------:R-:W-:Y:S02]  /*164b0*/  F2FP.BF16.PACK_AB R74, R138, R117 ;  /* 0x000000758a4a723e */ /* 0x000fe400000010ff */
[----:B------:R-:W-:Y:S02]  /*164c0*/  F2FP.BF16.PACK_AB R75, R249, R250 ;  /* 0x000000faf94b723e */ /* 0x000fe400000010ff */
[----:B------:R-:W-:Y:S02]  /*164d0*/  F2FP.BF16.PACK_AB R78, R244, R245 ;  /* 0x000000f5f44e723e */ /* 0x000fe400000010ff */
[----:B---3--:R-:W-:Y:S03]  /*164e0*/  F2FP.BF16.PACK_AB R79, R234, R93 ;  /* 0x0000005dea4f723e */ /* 0x008fe600000010ff */
[-C--:B------:R-:W-:Y:S01]  /*164f0*/  HMMA.16816.F32.BF16 R4, R72, R80.reuse, R4 ;  /* 0x000000504804723c */ /* 0x080fe20000041804 */
[--C-:B--2---:R-:W-:Y:S04]  /*16500*/  FFMA.FTZ R76, R180, c[0x0][0x2d0], -R156.reuse ;  /* 0x0000b400b44c7a23 */ /* 0x104fe8000001089c */
        /* <DEDUP_REMOVED lines=8> */
[C---:B------:R-:W-:Y:S01]  /*16590*/  HMMA.16816.F32.BF16 R24, R76.reuse, R84, R24 ;  /* 0x000000544c18723c */ /* 0x040fe20000041818 */
[----:B--2---:R-:W-:Y:S06]  /*165a0*/  FFMA.FTZ R80, R183, c[0x0][0x2d0], -R156 ;  /* 0x0000b400b7507a23 */ /* 0x004fec000001089c */
[----:B------:R-:W-:Y:S01]  /*165b0*/  FFMA.FTZ R84, R188, c[0x0][0x2d0], -R115 ;  /* 0x0000b400bc547a23 */ /* 0x000fe20000010873 */
[-C--:B------:R-:W-:Y:S01]  /*165c0*/  HMMA.16816.F32.BF16 R28, R76, R86.reuse, R28 ;  /* 0x000000564c1c723c */ /* 0x080fe2000004181c */
[----:B------:R1:W2:Y:S03]  /*165d0*/  MUFU.EX2 R183, R80 ;  /* 0x0000005000b77308 */ /* 0x0002a60000000800 */
[----:B------:R-:W-:Y:S04]  /*165e0*/  MOV R188, R175 ;  /* 0x000000af00bc7202 */ /* 0x000fe80000000f00 */
[C---:B------:R-:W-:Y:S03]  /*165f0*/  HMMA.16816.F32.BF16 R32, R72.reuse, R86, R32 ;  /* 0x000000564820723c */ /* 0x040fe60000041820 */
[----:B------:R3:W-:Y:S05]  /*16600*/  MUFU.EX2 R180, R84 ;  /* 0x0000005400b47308 */ /* 0x0007ea0000000800 */
[-C--:B------:R-:W-:Y:S08]  /*16610*/  HMMA.16816.F32.BF16 R36, R72, R88.reuse, R36 ;  /* 0x000000584824723c */ /* 0x080ff00000041824 */
[C---:B------:R-:W-:Y:S01]  /*16620*/  HMMA.16816.F32.BF16 R40, R76.reuse, R88, R40 ;  /* 0x000000584c28723c */ /* 0x040fe20000041828 */
[----:B-1----:R-:W-:Y:S03]  /*16630*/  FFMA.FTZ R80, R185, c[0x0][0x2d0], -R71 ;  /* 0x0000b400b9507a23 */ /* 0x002fe60000010847 */
[----:B------:R-:W-:Y:S01]  /*16640*/  MOV R185, R166 ;  /* 0x000000a600b97202 */ /* 0x000fe20000000f00 */
[----:B------:R1:W-:Y:S02]  /*16650*/  MUFU.EX2 R181, R80 ;  /* 0x0000005000b57308 */ /* 0x0003e40000000800 */
[----:B------:R-:W-:Y:S01]  /*16660*/  FFMA.FTZ R88, R159, c[0x0][0x2d0], -R111 ;  /* 0x0000b4009f587a23 */ /* 0x000fe2000001086f */
[-C--:B------:R-:W-:Y:S01]  /*16670*/  HMMA.16816.F32.BF16 R44, R76, R90.reuse, R44 ;  /* 0x0000005a4c2c723c */ /* 0x080fe2000004182c */
[--C-:B---3--:R-:W-:Y:S03]  /*16680*/  FFMA.FTZ R84, R189, c[0x0][0x2d0], -R71.reuse ;  /* 0x0000b400bd547a23 */ /* 0x108fe60000010847 */
[----:B------:R-:W-:Y:S03]  /*16690*/  IMAD.MOV.U32 R189, RZ, RZ, R114 ;  /* 0x000000ffffbd7224 */ /* 0x000fe600078e0072 */
[----:B------:R3:W-:Y:S01]  /*166a0*/  MUFU.EX2 R149, R88 ;  /* 0x0000005800957308 */ /* 0x0007e20000000800 */
[C---:B------:R-:W-:Y:S09]  /*166b0*/  HMMA.16816.F32.BF16 R48, R72.reuse, R90, R48 ;  /* 0x0000005a4830723c */ /* 0x040ff20000041830 */
[----:B------:R4:W-:Y:S03]  /*166c0*/  MUFU.EX2 R178, R84 ;  /* 0x0000005400b27308 */ /* 0x0009e60000000800 */
[----:B-1----:R-:W-:Y:S01]  /*166d0*/  FFMA.FTZ R80, R186, c[0x0][0x2d0], -R71 ;  /* 0x0000b400ba507a23 */ /* 0x002fe20000010847 */
[----:B------:R-:W-:Y:S06]  /*166e0*/  MOV R186, R117 ;  /* 0x0000007500ba7202 */ /* 0x000fec0000000f00 */
[----:B------:R1:W-:Y:S01]  /*166f0*/  MUFU.EX2 R182, R80 ;  /* 0x0000005000b67308 */ /* 0x0003e20000000800 */
[----:B---3--:R-:W-:Y:S09]  /*16700*/  FFMA.FTZ R88, R160, c[0x0][0x2d0], -R111 ;  /* 0x0000b400a0587a23 */ /* 0x008ff2000001086f */
[----:B------:R3:W-:Y:S01]  /*16710*/  MUFU.EX2 R148, R88 ;  /* 0x0000005800947308 */ /* 0x0007e20000000800 */
[----:B----4-:R-:W-:Y:S01]  /*16720*/  FFMA.FTZ R84, R190, c[0x0][0x2d0], -R71 ;  /* 0x0000b400be547a23 */ /* 0x010fe20000010847 */
[----:B------:R-:W-:Y:S08]  /*16730*/  MOV R190, R113 ;  /* 0x0000007100be7202 */ /* 0x000ff00000000f00 */
[----:B------:R4:W-:Y:S01]  /*16740*/  MUFU.EX2 R179, R84 ;  /* 0x0000005400b37308 */ /* 0x0009e20000000800 */
[----:B-1----:R-:W-:Y:S01]  /*16750*/  FFMA.FTZ R80, R187, c[0x0][0x2d0], -R115 ;  /* 0x0000b400bb507a23 */ /* 0x002fe20000010873 */
[----:B------:R-:W-:Y:S08]  /*16760*/  MOV R187, R116 ;  /* 0x0000007400bb7202 */ /* 0x000ff00000000f00 */
[----:B------:R1:W-:Y:S01]  /*16770*/  MUFU.EX2 R151, R80 ;  /* 0x0000005000977308 */ /* 0x0003e20000000800 */
[--C-:B---3--:R-:W-:Y:S02]  /*16780*/  FFMA.FTZ R88, R193, c[0x0][0x2d0], -R156.reuse ;  /* 0x0000b400c1587a23 */ /* 0x108fe4000001089c */
[----:B------:R-:W-:Y:S07]  /*16790*/  IMAD.MOV.U32 R193, RZ, RZ, R173 ;  /* 0x000000ffffc17224 */ /* 0x000fee00078e00ad */
[----:B------:R3:W-:Y:S01]  /*167a0*/  MUFU.EX2 R102, R88 ;  /* 0x0000005800667308 */ /* 0x0007e20000000800 */
[----:B----4-:R-:W-:Y:S01]  /*167b0*/  FFMA.FTZ R84, R191, c[0x0][0x2d0], -R115 ;  /* 0x0000b400bf547a23 */ /* 0x010fe20000010873 */
[----:B------:R-:W-:Y:S08]  /*167c0*/  MOV R191, R112 ;  /* 0x0000007000bf7202 */ /* 0x000ff00000000f00 */
[----:B------:R4:W-:Y:S01]  /*167d0*/  MUFU.EX2 R177, R84 ;  /* 0x0000005400b17308 */ /* 0x0009e20000000800 */
[----:B-1----:R-:W1:Y:S08]  /*167e0*/  LDSM.16.MT88.4 R80, [R208+0x800] ;  /* 0x00080000d050783b */ /* 0x002e700000004200 */
[----:B---3--:R-:W-:Y:S01]  /*167f0*/  LDSM.16.MT88.4 R88, [R206+0x1000] ;  /* 0x00100000ce58783b */ /* 0x008fe20000004200 */
[--C-:B----4-:R-:W-:Y:S04]  /*16800*/  FFMA.FTZ R84, R158, c[0x0][0x2d0], -R111.reuse ;  /* 0x0000b4009e547a23 */ /* 0x110fe8000001086f */
[----:B------:R3:W4:Y:S01]  /*16810*/  MUFU.EX2 R150, R84 ;  /* 0x0000005400967308 */ /* 0x0007220000000800 */
[-C--:B-1----:R-:W-:Y:S08]  /*16820*/  HMMA.16816.F32.BF16 R52, R72, R80.reuse, R52 ;  /* 0x000000504834723c */ /* 0x082ff00000041834 */
[C---:B------:R-:W-:Y:S01]  /*16830*/  HMMA.16816.F32.BF16 R56, R76.reuse, R80, R56 ;  /* 0x000000504c38723c */ /* 0x040fe20000041838 */
[----:B---3--:R-:W1:Y:S06]  /*16840*/  LDSM.16.MT88.4 R84, [R205+0x1000] ;  /* 0x00100000cd54783b */ /* 0x008e6c0000004200 */
[----:B------:R-:W-:Y:S01]  /*16850*/  FFMA.FTZ R80, R161, c[0x0][0x2d0], -R111 ;  /* 0x0000b400a1507a23 */ /* 0x000fe2000001086f */
[-C--:B------:R-:W-:Y:S03]  /*16860*/  HMMA.16816.F32.BF16 R60, R76, R82.reuse, R60 ;  /* 0x000000524c3c723c */ /* 0x080fe6000004183c */
[----:B------:R3:W5:Y:S04]  /*16870*/  MUFU.EX2 R103, R80 ;  /* 0x0000005000677308 */ /* 0x0007680000000800 */
[--C-:B------:R-:W-:Y:S01]  /*16880*/  FFMA.FTZ R76, R195, c[0x0][0x2d0], -R115.reuse ;  /* 0x0000b400c34c7a23 */ /* 0x100fe20000010873 */
[----:B------:R-:W-:Y:S01]  /*16890*/  HMMA.16816.F32.BF16 R64, R72, R82, R64 ;  /* 0x000000524840723c */ /* 0x000fe20000041840 */
[----:B--2---:R-:W-:Y:S01]  /*168a0*/  F2FP.BF16.PACK_AB R78, R183, R184 ;  /* 0x000000b8b74e723e */ /* 0x004fe200000010ff */
[----:B------:R-:W2:Y:S02]  /*168b0*/  LDL.LU R195, [R1+0x10] ;  /* 0x0000100001c37983 */ /* 0x000ea40000300800 */
[----:B----4-:R-:W-:Y:S01]  /*168c0*/  F2FP.BF16.PACK_AB R77, R149, R150 ;  /* 0x00000096954d723e */ /* 0x010fe200000010ff */
[----:B------:R4:W-:Y:S02]  /*168d0*/  MUFU.EX2 R176, R76 ;  /* 0x0000004c00b07308 */ /* 0x0009e40000000800 */
[----:B------:R-:W-:Y:S02]  /*168e0*/  F2FP.BF16.PACK_AB R72, R242, R243 ;  /* 0x000000f3f248723e */ /* 0x000fe400000010ff */
[----:B------:R-:W-:Y:S03]  /*168f0*/  F2FP.BF16.PACK_AB R73, R239, R241 ;  /* 0x000000f1ef49723e */ /* 0x000fe600000010ff */
[----:B------:R-:W-:Y:S02]  /*16900*/  F2FP.BF16.PACK_AB R74, R237, R238 ;  /* 0x000000eeed4a723e */ /* 0x000fe400000010ff */
[----:B------:R-:W-:Y:S01]  /*16910*/  F2FP.BF16.PACK_AB R75, R235, R236 ;  /* 0x000000eceb4b723e */ /* 0x000fe200000010ff */
[----:B---3--:R-:W3:Y:S01]  /*16920*/  LDSM.16.MT88.4 R80, [R209+0x1000] ;  /* 0x00100000d150783b */ /* 0x008ee20000004200 */
[----:B-----5:R-:W-:Y:S05]  /*16930*/  F2FP.BF16.PACK_AB R79, R103, R148 ;  /* 0x00000094674f723e */ /* 0x020fea00000010ff */
[-C--:B-1----:R-:W-:Y:S01]  /*16940*/  HMMA.16816.F32.BF16 R4, R72, R84.reuse, R4 ;  /* 0x000000544804723c */ /* 0x082fe20000041804 */
[--C-:B----4-:R-:W-:Y:S01]  /*16950*/  FFMA.FTZ R76, R192, c[0x0][0x2d0], -R156.reuse ;  /* 0x0000b400c04c7a23 */ /* 0x110fe2000001089c */
[----:B------:R-:W-:Y:S03]  /*16960*/  MOV R192, R174 ;  /* 0x000000ae00c07202 */ /* 0x000fe60000000f00 */
[----:B------:R1:W-:Y:S02]  /*16970*/  MUFU.EX2 R101, R76 ;  /* 0x0000004c00657308 */ /* 0x0003e40000000800 */
[----:B-1----:R-:W-:Y:S07]  /*16980*/  F2FP.BF16.PACK_AB R76, R233, R92 ;  /* 0x0000005ce94c723e */ /* 0x002fee00000010ff */
[C---:B------:R-:W-:Y:S07]  /*16990*/  HMMA.16816.F32.BF16 R8, R76.reuse, R84, R8 ;  /* 0x000000544c08723c */ /* 0x040fee0000041808 */
[--C-:B------:R-:W-:Y:S01]  /*169a0*/  FFMA.FTZ R84, R194, c[0x0][0x2d0], -R156.reuse ;  /* 0x0000b400c2547a23 */ /* 0x100fe2000001089c */
[-C--:B------:R-:W-:Y:S01]  /*169b0*/  HMMA.16816.F32.BF16 R12, R76, R86.reuse, R12 ;  /* 0x000000564c0c723c */ /* 0x080fe2000004180c */
[----:B------:R-:W4:Y:S02]  /*169c0*/  LDL.LU R194, [R1+0xc] ;  /* 0x00000c0001c27983 */ /* 0x000f240000300800 */
[----:B------:R1:W-:Y:S02]  /*169d0*/  MUFU.EX2 R175, R84 ;  /* 0x0000005400af7308 */ /* 0x0003e40000000800 */
[----:B------:R-:W5:Y:S03]  /*169e0*/  LDL.LU R139, [R1+0x8] ;  /* 0x00000800018b7983 */ /* 0x000f660000300800 */
[C---:B------:R-:W-:Y:S01]  /*169f0*/  HMMA.16816.F32.BF16 R16, R72.reuse, R86, R16 ;  /* 0x000000564810723c */ /* 0x040fe20000041810 */
[----:B------:R-:W2:Y:S07]  /*16a00*/  LDL.LU R136, [R1+0x4] ;  /* 0x0000040001887983 */ /* 0x000eae0000300800 */
[-C--:B---3--:R-:W-:Y:S08]  /*16a10*/  HMMA.16816.F32.BF16 R20, R72, R80.reuse, R20 ;  /* 0x000000504814723c */ /* 0x088ff00000041814 */
[C---:B------:R-:W-:Y:S01]  /*16a20*/  HMMA.16816.F32.BF16 R24, R76.reuse, R80, R24 ;  /* 0x000000504c18723c */ /* 0x040fe20000041818 */
[--C-:B-1----:R-:W-:Y:S03]  /*16a30*/  FFMA.FTZ R84, R197, c[0x0][0x2d0], -R156.reuse ;  /* 0x0000b400c5547a23 */ /* 0x102fe6000001089c */
[----:B------:R-:W-:Y:S03]  /*16a40*/  MOV R197, R168 ;  /* 0x000000a800c57202 */ /* 0x000fe60000000f00 */
[----:B------:R-:W-:Y:S01]  /*16a50*/  FFMA.FTZ R80, R223, c[0x0][0x2d0], -R115 ;  /* 0x0000b400df507a23 */ /* 0x000fe20000010873 */
[-C--:B------:R-:W-:Y:S01]  /*16a60*/  HMMA.16816.F32.BF16 R28, R76, R82.reuse, R28 ;  /* 0x000000524c1c723c */ /* 0x080fe2000004181c */
[----:B------:R1:W-:Y:S07]  /*16a70*/  MUFU.EX2 R174, R84 ;  /* 0x0000005400ae7308 */ /* 0x0003ee0000000800 */
[C---:B------:R-:W-:Y:S03]  /*16a80*/  HMMA.16816.F32.BF16 R32, R72.reuse, R82, R32 ;  /* 0x000000524820723c */ /* 0x040fe60000041820 */
[----:B------:R3:W-:Y:S05]  /*16a90*/  MUFU.EX2 R171, R80 ;  /* 0x0000005000ab7308 */ /* 0x0007ea0000000800 */
[-C--:B------:R-:W-:Y:S08]  /*16aa0*/  HMMA.16816.F32.BF16 R36, R72, R88.reuse, R36 ;  /* 0x000000584824723c */ /* 0x080ff00000041824 */
[C---:B------:R-:W-:Y:S01]  /*16ab0*/  HMMA.16816.F32.BF16 R40, R76.reuse, R88, R40 ;  /* 0x000000584c28723c */ /* 0x040fe20000041828 */
[----:B-1----:R-:W-:Y:S04]  /*16ac0*/  FFMA.FTZ R84, R203, c[0x0][0x2d0], -R71 ;  /* 0x0000b400cb547a23 */ /* 0x002fe80000010847 */
[----:B------:R1:W-:Y:S03]  /*16ad0*/  MUFU.EX2 R172, R84 ;  /* 0x0000005400ac7308 */ /* 0x0003e60000000800 */
[-C--:B------:R-:W-:Y:S01]  /*16ae0*/  HMMA.16816.F32.BF16 R44, R76, R90.reuse, R44 ;  /* 0x0000005a4c2c723c */ /* 0x080fe2000004182c */
[----:B---3--:R-:W-:Y:S07]  /*16af0*/  FFMA.FTZ R80, R224, c[0x0][0x2d0], -R115 ;  /* 0x0000b400e0507a23 */ /* 0x008fee0000010873 */
[C---:B------:R-:W-:Y:S01]  /*16b00*/  HMMA.16816.F32.BF16 R48, R72.reuse, R90, R48 ;  /* 0x0000005a4830723c */ /* 0x040fe20000041830 */
[----:B------:R3:W3:Y:S01]  /*16b10*/  MUFU.EX2 R170, R80 ;  /* 0x0000005000aa7308 */ /* 0x0006e20000000800 */
[----:B------:R-:W-:Y:S02]  /*16b20*/  LDSM.16.MT88.4 R88, [R206+0x1800] ;  /* 0x00180000ce58783b */ /* 0x000fe40000004200 */
[--C-:B-1----:R-:W-:Y:S07]  /*16b30*/  FFMA.FTZ R84, R222, c[0x0][0x2d0], -R71.reuse ;  /* 0x0000b400de547a23 */ /* 0x102fee0000010847 */
[----:B------:R1:W1:Y:S01]  /*16b40*/  MUFU.EX2 R173, R84 ;  /* 0x0000005400ad7308 */ /* 0x0002620000000800 */
[--C-:B---3--:R-:W-:Y:S01]  /*16b50*/  FFMA.FTZ R80, R225, c[0x0][0x2d0], -R71.reuse ;  /* 0x0000b400e1507a23 */ /* 0x108fe20000010847 */
[----:B------:R-:W-:Y:S01]  /*16b60*/  F2FP.BF16.PACK_AB R105, R170, R171 ;  /* 0x000000abaa69723e */ /* 0x000fe200000010ff */
[----:B------:R-:W-:Y:S07]  /*16b70*/  FFMA.FTZ R71, R226, c[0x0][0x2d0], -R71 ;  /* 0x0000b400e2477a23 */ /* 0x000fee0000010847 */
[----:B------:R3:W-:Y:S10]  /*16b80*/  MUFU.EX2 R169, R80 ;  /* 0x0000005000a97308 */ /* 0x0007f40000000800 */
[----:B------:R3:W3:Y:S01]  /*16b90*/  MUFU.EX2 R168, R71 ;  /* 0x0000004700a87308 */ /* 0x0006e20000000800 */
[----:B-1----:R-:W1:Y:S01]  /*16ba0*/  LDSM.16.MT88.4 R84, [R208+0x1000] ;  /* 0x00100000d054783b */ /* 0x002e620000004200 */
[----:B------:R-:W-:Y:S07]  /*16bb0*/  F2FP.BF16.PACK_AB R104, R173, R172 ;  /* 0x000000acad68723e */ /* 0x000fee00000010ff */
[----:B---3--:R-:W3:Y:S01]  /*16bc0*/  LDSM.16.MT88.4 R80, [R205+0x1800] ;  /* 0x00180000cd50783b */ /* 0x008ee20000004200 */
[--C-:B------:R-:W-:Y:S01]  /*16bd0*/  FFMA.FTZ R71, R227, c[0x0][0x2d0], -R115.reuse ;  /* 0x0000b400e3477a23 */ /* 0x100fe20000010873 */
[----:B------:R-:W-:Y:S01]  /*16be0*/  F2FP.BF16.PACK_AB R106, R168, R169 ;  /* 0x000000a9a86a723e */ /* 0x000fe200000010ff */
[----:B------:R-:W-:Y:S02]  /*16bf0*/  FFMA.FTZ R115, R229, c[0x0][0x2d0], -R115 ;  /* 0x0000b400e5737a23 */ /* 0x000fe40000010873 */
[----:B------:R3:W-:Y:S10]  /*16c00*/  MUFU.EX2 R167, R71 ;  /* 0x0000004700a77308 */ /* 0x0007f40000000800 */
[----:B------:R-:W3:Y:S01]  /*16c10*/  MUFU.EX2 R166, R115 ;  /* 0x0000007300a67308 */ /* 0x000ee20000000800 */
[-C--:B-1----:R-:W-:Y:S08]  /*16c20*/  HMMA.16816.F32.BF16 R52, R72, R84.reuse, R52 ;  /* 0x000000544834723c */ /* 0x082ff00000041834 */
[C---:B------:R-:W-:Y:S01]  /*16c30*/  HMMA.16816.F32.BF16 R56, R76.reuse, R84, R56 ;  /* 0x000000544c38723c */ /* 0x040fe20000041838 */
[--C-:B---3--:R-:W-:Y:S07]  /*16c40*/  FFMA.FTZ R71, R196, c[0x0][0x2d0], -R111.reuse ;  /* 0x0000b400c4477a23 */ /* 0x108fee000001086f */
[-C--:B------:R-:W-:Y:S01]  /*16c50*/  HMMA.16816.F32.BF16 R60, R76, R86.reuse, R60 ;  /* 0x000000564c3c723c */ /* 0x080fe2000004183c */
[----:B------:R1:W-:Y:S03]  /*16c60*/  MUFU.EX2 R100, R71 ;  /* 0x0000004700647308 */ /* 0x0003e60000000800 */
[----:B------:R-:W-:Y:S03]  /*16c70*/  F2FP.BF16.PACK_AB R107, R166, R167 ;  /* 0x000000a7a66b723e */ /* 0x000fe600000010ff */
        /* <DEDUP_REMOVED lines=8> */
[--C-:B-1----:R-:W-:Y:S01]  /*16d00*/  FFMA.FTZ R71, R200, c[0x0][0x2d0], -R111.reuse ;  /* 0x0000b400c8477a23 */ /* 0x102fe2000001086f */
[----:B------:R-:W-:Y:S05]  /*16d10*/  IADD3 R200, R220, -0x1, RZ ;  /* 0xffffffffdcc87810 */ /* 0x000fea0007ffe0ff */
[-C--:B------:R-:W-:Y:S01]  /*16d20*/  HMMA.16816.F32.BF16 R4, R72, R80.reuse, R4 ;  /* 0x000000504804723c */ /* 0x080fe20000041804 */
[----:B------:R1:W1:Y:S02]  /*16d30*/  MUFU.EX2 R158, R71 ;  /* 0x00000047009e7308 */ /* 0x0002640000000800 */
[--C-:B-1----:R-:W-:Y:S01]  /*16d40*/  FFMA.FTZ R71, R201, c[0x0][0x2d0], -R111.reuse ;  /* 0x0000b400c9477a23 */ /* 0x102fe2000001086f */
[----:B------:R-:W-:Y:S07]  /*16d50*/  F2FP.BF16.PACK_AB R77, R158, R100 ;  /* 0x000000649e4d723e */ /* 0x000fee00000010ff */
[----:B------:R1:W-:Y:S02]  /*16d60*/  MUFU.EX2 R157, R71 ;  /* 0x00000047009d7308 */ /* 0x0003e40000000800 */
[--C-:B-1----:R-:W-:Y:S08]  /*16d70*/  FFMA.FTZ R71, R202, c[0x0][0x2d0], -R111.reuse ;  /* 0x0000b400ca477a23 */ /* 0x102ff0000001086f */
[----:B------:R1:W1:Y:S02]  /*16d80*/  MUFU.EX2 R114, R71 ;  /* 0x0000004700727308 */ /* 0x0002640000000800 */
[--C-:B-1----:R-:W-:Y:S01]  /*16d90*/  FFMA.FTZ R71, R228, c[0x0][0x2d0], -R156.reuse ;  /* 0x0000b400e4477a23 */ /* 0x102fe2000001089c */
[----:B------:R-:W-:Y:S07]  /*16da0*/  F2FP.BF16.PACK_AB R79, R114, R157 ;  /* 0x0000009d724f723e */ /* 0x000fee00000010ff */
        /* <DEDUP_REMOVED lines=10> */
[C---:B------:R-:W-:Y:S01]  /*16e50*/  HMMA.16816.F32.BF16 R32, R72.reuse, R86, R32 ;  /* 0x000000564820723c */ /* 0x040fe20000041820 */
[--C-:B-1----:R-:W-:Y:S03]  /*16e60*/  FFMA.FTZ R71, R231, c[0x0][0x2d0], -R156.reuse ;  /* 0x0000b400e7477a23 */ /* 0x102fe6000001089c */
[----:B---3--:R-:W-:Y:S01]  /*16e70*/  F2FP.BF16.PACK_AB R152, R159, R161 ;  /* 0x000000a19f98723e */ /* 0x008fe200000010ff */
[----:B------:R1:W-:Y:S01]  /*16e80*/  MUFU.EX2 R160, R71 ;  /* 0x0000004700a07308 */ /* 0x0003e20000000800 */
[----:B------:R-:W-:Y:S02]  /*16e90*/  FFMA.FTZ R156, R232, c[0x0][0x2d0], -R156 ;  /* 0x0000b400e89c7a23 */ /* 0x000fe4000001089c */
[-C--:B------:R-:W-:Y:S07]  /*16ea0*/  HMMA.16816.F32.BF16 R36, R72, R88.reuse, R36 ;  /* 0x000000584824723c */ /* 0x080fee0000041824 */
[----:B------:R-:W3:Y:S01]  /*16eb0*/  MUFU.EX2 R115, R156 ;  /* 0x0000009c00737308 */ /* 0x000ee20000000800 */
[C---:B------:R-:W-:Y:S08]  /*16ec0*/  HMMA.16816.F32.BF16 R40, R76.reuse, R88, R40 ;  /* 0x000000584c28723c */ /* 0x040ff00000041828 */
[-C--:B------:R-:W-:Y:S01]  /*16ed0*/  HMMA.16816.F32.BF16 R44, R76, R90.reuse, R44 ;  /* 0x0000005a4c2c723c */ /* 0x080fe2000004182c */
[--C-:B-1----:R-:W-:Y:S07]  /*16ee0*/  FFMA.FTZ R71, R199, c[0x0][0x2d0], -R111.reuse ;  /* 0x0000b400c7477a23 */ /* 0x102fee000001086f */
[C---:B------:R-:W-:Y:S01]  /*16ef0*/  HMMA.16816.F32.BF16 R48, R72.reuse, R90, R48 ;  /* 0x0000005a4830723c */ /* 0x040fe20000041830 */
[----:B------:R1:W-:Y:S03]  /*16f00*/  MUFU.EX2 R113, R71 ;  /* 0x0000004700717308 */ /* 0x0003e60000000800 */
[----:B---3--:R-:W-:Y:S04]  /*16f10*/  F2FP.BF16.PACK_AB R154, R115, R160 ;  /* 0x000000a0739a723e */ /* 0x008fe800000010ff */
[-C--:B--2---:R-:W-:Y:S08]  /*16f20*/  HMMA.16816.F32.BF16 R52, R72, R80.reuse, R52 ;  /* 0x000000504834723c */ /* 0x084ff00000041834 */
[C---:B------:R-:W-:Y:S08]  /*16f30*/  HMMA.16816.F32.BF16 R56, R76.reuse, R80, R56 ;  /* 0x000000504c38723c */ /* 0x040ff00000041838 */
[-C--:B------:R-:W-:Y:S01]  /*16f40*/  HMMA.16816.F32.BF16 R60, R76, R82.reuse, R60 ;  /* 0x000000524c3c723c */ /* 0x080fe2000004183c */
[----:B-1----:R-:W-:Y:S04]  /*16f50*/  FFMA.FTZ R71, R198, c[0x0][0x2d0], -R111 ;  /* 0x0000b400c6477a23 */ /* 0x002fe8000001086f */
[----:B------:R-:W1:Y:S03]  /*16f60*/  MUFU.EX2 R112, R71 ;  /* 0x0000004700707308 */ /* 0x000e660000000800 */
[----:B------:R-:W-:Y:S08]  /*16f70*/  HMMA.16816.F32.BF16 R64, R72, R82, R64 ;  /* 0x000000524840723c */ /* 0x000ff00000041840 */
[-C--:B------:R-:W-:Y:S07]  /*16f80*/  HMMA.16816.F32.BF16 R116, R104, R128.reuse, R4 ;  /* 0x000000806874723c */ /* 0x080fee0000041804 */
[----:B-----5:R-:W-:Y:S01]  /*16f90*/  FFMA.FTZ R4, R69, R139, R185 ;  /* 0x0000008b45047223 */ /* 0x020fe200000100b9 */
[----:B------:R-:W-:Y:S01]  /*16fa0*/  MOV R185, R138 ;  /* 0x0000008a00b97202 */ /* 0x000fe20000000f00 */
[----:B------:R-:W-:Y:S03]  /*16fb0*/  FFMA.FTZ R6, R68, R136, R137 ;  /* 0x0000008844067223 */ /* 0x000fe60000010089 */
[----:B----4-:R-:W-:Y:S01]  /*16fc0*/  FFMA.FTZ R5, R2, R194, R197 ;  /* 0x000000c202057223 */ /* 0x010fe200000100c5 */
[----:B-1----:R-:W-:Y:S01]  /*16fd0*/  F2FP.BF16.PACK_AB R153, R112, R113 ;  /* 0x000000717099723e */ /* 0x002fe200000010ff */
[--C-:B------:R-:W-:Y:S02]  /*16fe0*/  FFMA.FTZ R71, R162, c[0x0][0x2d0], -R111.reuse ;  /* 0x0000b400a2477a23 */ /* 0x100fe4000001086f */
[----:B------:R-:W-:Y:S02]  /*16ff0*/  FFMA.FTZ R111, R70, c[0x0][0x2d0], -R111 ;  /* 0x0000b400466f7a23 */ /* 0x000fe4000001086f */
[----:B------:R-:W-:Y:S02]  /*17000*/  FADD.FTZ R4, R193, R4 ;  /* 0x00000004c1047221 */ /* 0x000fe40000010000 */
[----:B------:R-:W-:Y:S01]  /*17010*/  FADD.FTZ R2, R143, R6 ;  /* 0x000000068f027221 */ /* 0x000fe20000010000 */
[----:B------:R1:W-:Y:S01]  /*17020*/  MUFU.EX2 R70, R111 ;  /* 0x0000006f00467308 */ /* 0x0003e20000000800 */
[----:B------:R-:W-:Y:S02]  /*17030*/  FADD.FTZ R5, R142, R5 ;  /* 0x000000058e057221 */ /* 0x000fe40000010000 */
[----:B------:R-:W-:Y:S02]  /*17040*/  FADD.FTZ R7, R141, R4 ;  /* 0x000000048d077221 */ /* 0x000fe40000010000 */
[----:B------:R-:W-:Y:S02]  /*17050*/  FADD.FTZ R6, R140, R2 ;  /* 0x000000028c067221 */ /* 0x000fe40000010000 */
[----:B------:R-:W-:Y:S02]  /*17060*/  FADD.FTZ R4, R192, R5 ;  /* 0x00000005c0047221 */ /* 0x000fe40000010000 */
[----:B------:R-:W-:Y:S01]  /*17070*/  FFMA.FTZ R2, R0, R195, R163 ;  /* 0x000000c300027223 */ /* 0x000fe200000100a3 */
[----:B------:R-:W2:Y:S01]  /*17080*/  MUFU.EX2 R71, R71 ;  /* 0x0000004700477308 */ /* 0x000ea20000000800 */
[----:B------:R-:W-:Y:S01]  /*17090*/  FADD.FTZ R0, R191, R7 ;  /* 0x00000007bf007221 */ /* 0x000fe20000010000 */
[----:B-1----:R-:W-:Y:S02]  /*170a0*/  MOV R111, R110 ;  /* 0x0000006e006f7202 */ /* 0x002fe40000000f00 */
[----:B--2---:R-:W-:Y:S07]  /*170b0*/  F2FP.BF16.PACK_AB R155, R70, R71 ;  /* 0x00000047469b723e */ /* 0x004fee00000010ff */
[C---:B------:R-:W-:Y:S07]  /*170c0*/  HMMA.16816.F32.BF16 R120, R152.reuse, R128, R8 ;  /* 0x000000809878723c */ /* 0x040fee0000041808 */
[----:B------:R-:W-:Y:S01]  /*170d0*/  FADD.FTZ R10, R190, R6 ;  /* 0x00000006be0a7221 */ /* 0x000fe20000010000 */
[-C--:B------:R-:W-:Y:S01]  /*170e0*/  HMMA.16816.F32.BF16 R124, R152, R130.reuse, R12 ;  /* 0x00000082987c723c */ /* 0x080fe2000004180c */
[----:B------:R-:W-:Y:S01]  /*170f0*/  FADD.FTZ R8, R189, R4 ;  /* 0x00000004bd087221 */ /* 0x000fe20000010000 */
[----:B------:R-:W2:Y:S02]  /*17100*/  LDL R13, [R1+0x20] ;  /* 0x00002000010d7983 */ /* 0x000ea40000100800 */
[----:B------:R-:W-:Y:S02]  /*17110*/  FADD.FTZ R11, R164, R2 ;  /* 0x00000002a40b7221 */ /* 0x000fe40000010000 */
[----:B------:R-:W-:Y:S01]  /*17120*/  FADD.FTZ R9, R251, R0 ;  /* 0x00000000fb097221 */ /* 0x000fe20000010000 */
[----:B------:R-:W1:Y:S01]  /*17130*/  LDSM.16.MT88.4 R4, [R208+0x2000] ;  /* 0x00200000d004783b */ /* 0x000e620000004200 */
[----:B------:R-:W-:Y:S01]  /*17140*/  FADD.FTZ R2, R252, R10 ;  /* 0x0000000afc027221 */ /* 0x000fe20000010000 */
[C---:B------:R-:W-:Y:S03]  /*17150*/  HMMA.16816.F32.BF16 R128, R104.reuse, R130, R16 ;  /* 0x000000826880723c */ /* 0x040fe60000041810 */
[----:B------:R-:W-:Y:S02]  /*17160*/  FADD.FTZ R0, R247, R8 ;  /* 0x00000008f7007221 */ /* 0x000fe40000010000 */
[----:B------:R-:W-:Y:S02]  /*17170*/  FADD.FTZ R8, R248, R11 ;  /* 0x0000000bf8087221 */ /* 0x000fe40000010000 */
[----:B------:R-:W-:Y:S01]  /*17180*/  FADD.FTZ R9, R188, R9 ;  /* 0x00000009bc097221 */ /* 0x000fe20000010000 */
[-C--:B------:R-:W-:Y:S01]  /*17190*/  HMMA.16816.F32.BF16 R132, R104, R144.reuse, R20 ;  /* 0x000000906884723c */ /* 0x080fe20000041814 */
[----:B------:R-:W-:Y:S03]  /*171a0*/  FADD.FTZ R2, R187, R2 ;  /* 0x00000002bb027221 */ /* 0x000fe60000010000 */
[----:B------:R-:W-:Y:S02]  /*171b0*/  FADD.FTZ R0, R246, R0 ;  /* 0x00000000f6007221 */ /* 0x000fe40000010000 */
[----:B------:R-:W-:Y:S02]  /*171c0*/  FADD.FTZ R10, R165, R8 ;  /* 0x00000008a50a7221 */ /* 0x000fe40000010000 */
        /* <DEDUP_REMOVED lines=31> */
[----:B------:R-:W-:Y:S02]  /*173c0*/  FADD.FTZ R11, R151, R2 ;  /* 0x00000002970b7221 */ /* 0x000fe40000010000 */
[----:B------:R-:W-:Y:S02]  /*173d0*/  FADD.FTZ R8, R148, R8 ;  /* 0x0000000894087221 */ /* 0x000fe40000010000 */
[-C--:B-1----:R-:W-:Y:S01]  /*173e0*/  HMMA.16816.F32.BF16 R148, R104, R4.reuse, R52 ;  /* 0x000000046894723c */ /* 0x082fe20000041834 */
        /* <DEDUP_REMOVED lines=20> */
[----:B------:R-:W-:Y:S01]  /*17530*/  FADD.FTZ R4, R114, R4 ;  /* 0x0000000472047221 */ /* 0x000fe20000010000 */
[----:B------:R-:W-:Y:S01]  /*17540*/  MOV R114, R3 ;  /* 0x0000000300727202 */ /* 0x000fe20000000f00 */
[----:B------:R-:W-:Y:S03]  /*17550*/  FADD.FTZ R0, R161, R9 ;  /* 0x00000009a1007221 */ /* 0x000fe60000010000 */
        /* <DEDUP_REMOVED lines=10> */
[----:B------:R1:W-:Y:S01]  /*17600*/  STL [R1+0x8], R6 ;  /* 0x0000080601007387 */ /* 0x0003e20000100800 */
[----:B------:R-:W-:Y:S01]  /*17610*/  FADD.FTZ R4, R160, R4 ;  /* 0x00000004a0047221 */ /* 0x000fe20000010000 */
[----:B------:R-:W-:Y:S01]  /*17620*/  MOV R112, R109 ;  /* 0x0000006d00707202 */ /* 0x000fe20000000f00 */
[----:B------:R-:W-:Y:S01]  /*17630*/  FADD.FTZ R0, R71, R2 ;  /* 0x0000000247007221 */ /* 0x000fe20000010000 */
[----:B------:R1:W-:Y:S01]  /*17640*/  STL [R1+0x4], R5 ;  /* 0x0000040501007387 */ /* 0x0003e20000100800 */
[----:B------:R-:W-:Y:S02]  /*17650*/  FADD.FTZ R2, R115, R4 ;  /* 0x0000000473027221 */ /* 0x000fe40000010000 */
[----:B------:R-:W-:Y:S03]  /*17660*/  FADD.FTZ R0, R70, R0 ;  /* 0x0000000046007221 */ /* 0x000fe60000010000 */
[----:B------:R1:W-:Y:S04]  /*17670*/  STL [R1+0xc], R2 ;  /* 0x00000c0201007387 */ /* 0x0003e80000100800 */
[----:B------:R1:W-:Y:S01]  /*17680*/  STL [R1+0x10], R0 ;  /* 0x0000100001007387 */ /* 0x0003e20000100800 */
[----:B--2---:R-:W-:Y:S01]  /*17690*/  ISETP.GT.AND P0, PT, R220, R13, PT ;  /* 0x0000000ddc00720c */ /* 0x004fe20003f04270 */
[----:B------:R-:W-:Y:S11]  /*176a0*/  IMAD.MOV.U32 R220, RZ, RZ, R200 ;  /* 0x000000ffffdc7224 */ /* 0x000ff600078e00c8 */
[----:B------:R-:W-:Y:S01]  /*176b0*/  @!UPT UIADD3 URZ, URZ, URZ, URZ ;  /* 0x0000003f3f3ff290 */ /* 0x000fe2000fffe03f */
[----:B-1----:R-:W-:-:S05]  /*176c0*/  @P0 BRA `(.L_x_2568) ;  /* 0xffffb26000000947 */ /* 0x002fca000383ffff */
.L_x_2551:
        /* <DEDUP_REMOVED lines=25> */
.L_x_2571:
[----:B------:R-:W-:-:S04]  /*17860*/  MOV R4, c[0x0][0x32c] ;  /* 0x0000cb0000047a02 */ /* 0x000fc80000000f00 */
[----:B------:R-:W-:-:S13]  /*17870*/  ISETP.NE.AND P0, PT, R4, 0x1, PT ;  /* 0x000000010400780c */ /* 0x000fda0003f05270 */
[----:B------:R-:W-:-:S05]  /*17880*/  @P0 IMAD.HI.U32 R4, R0, c[0x0][0x330], RZ ;  /* 0x0000cc0000040a27 */ /* 0x000fca00078e00ff */
[----:B------:R-:W-:Y:S02]  /*17890*/  @P0 SHF.R.U32.HI R0, RZ, c[0x0][0x334], R4 ;  /* 0x0000cd00ff000a19 */ /* 0x000fe40000011604 */
.L_x_2572:
[----:B------:R-:W-:Y:S05]  /*178a0*/  BSYNC B0 ;  /* 0x0000000000007941 */ /* 0x000fea0003800000 */
.L_x_2570:
[----:B------:R-:W-:-:S05]  /*178b0*/  IMAD R0, R0, c[0x0][0x32c], RZ ;  /* 0x0000cb0000007a24 */ /* 0x000fca00078e02ff */
[----:B------:R-:W-:-:S04]  /*178c0*/  IMNMX R2, R2, R0, !PT ;  /* 0x0000000002027217 */ /* 0x000fc80007800200 */
.L_x_2569:
        /* <DEDUP_REMOVED lines=12> */
.L_x_2574:
[----:B------:R-:W2:Y:S01]  /*17990*/  LDL R2, [R1+0x40] ;  /* 0x0000400001027983 */ /* 0x000ea20000100800 */
[----:B------:R-:W-:Y:S04]  /*179a0*/  DEPBAR.LE SB0, 0x0 ;  /* 0x000080000000791a */ /* 0x000fe80000000000 */
[----:B------:R-:W3:Y:S01]  /*179b0*/  LDL.64 R70, [R1+0x28] ;  /* 0x0000280001467983 */ /* 0x000ee20000100a00 */
[----:B------:R-:W-:Y:S05]  /*179c0*/  WARPSYNC 0xffffffff ;  /* 0xffffffff00007948 */ /* 0x000fea0003800000 */
[----:B------:R-:W-:Y:S01]  /*179d0*/  BAR.SYNC.DEFER_BLOCKING 0x0 ;  /* 0x0000000000007b1d */ /* 0x000fe20000010000 */
[----:B------:R-:W-:Y:S02]  /*179e0*/  ISETP.GT.AND P0, PT, R240, R201, PT ;  /* 0x000000c9f000720c */ /* 0x000fe40003f04270 */
[C---:B------:R-:W-:Y:S11]  /*179f0*/  IADD3 R200, R201.reuse, -0x1, RZ ;  /* 0xffffffffc9c87810 */ /* 0x040ff60007ffe0ff */
[----:B------:R-:W-:Y:S01]  /*17a00*/  @!P0 IMAD.WIDE.U32 R68, R201, c[0x0][0x208], RZ ;  /* 0x00008200c9448a25 */ /* 0x000fe200078e00ff */
[----:B------:R-:W-:Y:S02]  /*17a10*/  @!P0 MOV R73, c[0x0][0x208] ;  /* 0x0000820000498a02 */ /* 0x000fe40000000f00 */
[----:B------:R-:W-:Y:S02]  /*17a20*/  @!P0 MOV R74, 0x5 ;  /* 0x00000005004a8802 */ /* 0x000fe40000000f00 */
[C---:B------:R-:W-:Y:S02]  /*17a30*/  @!P0 SHF.L.U32 R113, R73.reuse, 0x5, RZ ;  /* 0x0000000549718819 */ /* 0x040fe400000006ff */
[----:B------:R-:W-:Y:S01]  /*17a40*/  @!P0 SHF.L.U64.HI R110, R73, R74, c[0x0][0x20c] ;  /* 0x00008300496e8619 */ /* 0x000fe2000001024a */
[----:B------:R-:W-:Y:S08]  /*17a50*/  LDSM.16.M88.4 R80, [R211] ;  /* 0x00000000d350783b */ /* 0x000ff00000000200 */
[----:B------:R-:W4:Y:S04]  /*17a60*/  LDL R3, [R1+0x38] ;  /* 0x0000380001037983 */ /* 0x000f280000100800 */
[----:B------:R-:W1:Y:S08]  /*17a70*/  LDSM.16.M88.4 R16, [R204] ;  /* 0x00000000cc10783b */ /* 0x000e700000000200 */
[----:B------:R-:W5:Y:S08]  /*17a80*/  LDSM.16.M88.4 R76, [R211+0x2000] ;  /* 0x00200000d34c783b */ /* 0x000f700000000200 */
[----:B------:R-:W5:Y:S08]  /*17a90*/  LDSM.16.M88.4 R32, [R204+0x800] ;  /* 0x00080000cc20783b */ /* 0x000f700000000200 */
[----:B------:R-:W5:Y:S08]  /*17aa0*/  LDSM.16.M88.4 R48, [R204+0x1000] ;  /* 0x00100000cc30783b */ /* 0x000f700000000200 */
[----:B------:R-:W5:Y:S01]  /*17ab0*/  LDSM.16.M88.4 R64, [R204+0x1800] ;  /* 0x00180000cc40783b */ /* 0x000f620000000200 */
[-C--:B-1----:R-:W-:Y:S07]  /*17ac0*/  HMMA.16816.F32.BF16 R4, R80, R16.reuse, RZ ;  /* 0x000000105004723c */ /* 0x082fee00000418ff */
[----:B------:R-:W1:Y:S01]  /*17ad0*/  LDSM.16.M88.4 R156, [R204+0x2000] ;  /* 0x00200000cc9c783b */ /* 0x000e620000000200 */
[C---:B-----5:R-:W-:Y:S07]  /*17ae0*/  HMMA.16816.F32.BF16 R8, R76.reuse, R16, RZ ;  /* 0x000000104c08723c */ /* 0x060fee00000418ff */
[----:B------:R-:W-:Y:S01]  /*17af0*/  LDSM.16.M88.4 R160, [R214] ;  /* 0x00000000d6a0783b */ /* 0x000fe20000000200 */
[-C--:B------:R-:W-:Y:S07]  /*17b00*/  HMMA.16816.F32.BF16 R12, R76, R18.reuse, RZ ;  /* 0x000000124c0c723c */ /* 0x080fee00000418ff */
[----:B------:R-:W5:Y:S01]  /*17b10*/  LDSM.16.M88.4 R164, [R215] ;  /* 0x00000000d7a4783b */ /* 0x000f620000000200 */
[C---:B------:R-:W-:Y:S07]  /*17b20*/  HMMA.16816.F32.BF16 R16, R80.reuse, R18, RZ ;  /* 0x000000125010723c */ /* 0x040fee00000418ff */
[----:B------:R-:W1:Y:S01]  /*17b30*/  LDSM.16.M88.4 R168, [R214+0x2000] ;  /* 0x00200000d6a8783b */ /* 0x000e620000000200 */
[-C--:B------:R-:W-:Y:S07]  /*17b40*/  HMMA.16816.F32.BF16 R20, R80, R32.reuse, RZ ;  /* 0x000000205014723c */ /* 0x080fee00000418ff */
[----:B------:R-:W1:Y:S01]  /*17b50*/  LDSM.16.M88.4 R172, [R219] ;  /* 0x00000000dbac783b */ /* 0x000e620000000200 */
[C---:B------:R-:W-:Y:S07]  /*17b60*/  HMMA.16816.F32.BF16 R24, R76.reuse, R32, RZ ;  /* 0x000000204c18723c */ /* 0x040fee00000418ff */
[----:B------:R-:W1:Y:S01]  /*17b70*/  LDSM.16.M88.4 R176, [R218] ;  /* 0x00000000dab0783b */ /* 0x000e620000000200 */
[-C--:B------:R-:W-:Y:S07]  /*17b80*/  HMMA.16816.F32.BF16 R28, R76, R34.reuse, RZ ;  /* 0x000000224c1c723c */ /* 0x080fee00000418ff */
[----:B------:R-:W1:Y:S01]  /*17b90*/  LDSM.16.M88.4 R180, [R217] ;  /* 0x00000000d9b4783b */ /* 0x000e620000000200 */
[C---:B------:R-:W-:Y:S07]  /*17ba0*/  HMMA.16816.F32.BF16 R32, R80.reuse, R34, RZ ;  /* 0x000000225020723c */ /* 0x040fee00000418ff */
[----:B------:R-:W1:Y:S01]  /*17bb0*/  LDSM.16.M88.4 R184, [R216] ;  /* 0x00000000d8b8783b */ /* 0x000e620000000200 */
[-C--:B------:R-:W-:Y:S07]  /*17bc0*/  HMMA.16816.F32.BF16 R36, R80, R48.reuse, RZ ;  /* 0x000000305024723c */ /* 0x080fee00000418ff */
[----:B------:R-:W5:Y:S04]  /*17bd0*/  LDL R220, [R1+0x3c] ;  /* 0x00003c0001dc7983 */ /* 0x000f680000100800 */
[----:B------:R-:W5:Y:S01]  /*17be0*/  LDL.64 R202, [R1+0x30] ;  /* 0x0000300001ca7983 */ /* 0x000f620000100a00 */
[C---:B------:R-:W-:Y:S05]  /*17bf0*/  HMMA.16816.F32.BF16 R40, R76.reuse, R48, RZ ;  /* 0x000000304c28723c */ /* 0x040fea00000418ff */
[----:B------:R-:W5:Y:S04]  /*17c00*/  LDL.LU R245, [R1+0x8] ;  /* 0x0000080001f57983 */ /* 0x000f680000300800 */
[----:B------:R-:W5:Y:S01]  /*17c10*/  LDL.LU R244, [R1+0x4] ;  /* 0x0000040001f47983 */ /* 0x000f620000300800 */
[-C--:B------:R-:W-:Y:S03]  /*17c20*/  HMMA.16816.F32.BF16 R44, R76, R50.reuse, RZ ;  /* 0x000000324c2c723c */ /* 0x080fe600000418ff */
[----:B------:R-:W5:Y:S04]  /*17c30*/  LDL.LU R243, [R1+0xc] ;  /* 0x00000c0001f37983 */ /* 0x000f680000300800 */
[----:B------:R-:W5:Y:S01]  /*17c40*/  LDL.LU R242, [R1+0x10] ;  /* 0x0000100001f27983 */ /* 0x000f620000300800 */
[C---:B------:R-:W-:Y:S08]  /*17c50*/  HMMA.16816.F32.BF16 R48, R80.reuse, R50, RZ ;  /* 0x000000325030723c */ /* 0x040ff000000418ff */
[-C--:B------:R-:W-:Y:S08]  /*17c60*/  HMMA.16816.F32.BF16 R52, R80, R64.reuse, RZ ;  /* 0x000000405034723c */ /* 0x080ff000000418ff */
[C---:B------:R-:W-:Y:S08]  /*17c70*/  HMMA.16816.F32.BF16 R56, R76.reuse, R64, RZ ;  /* 0x000000404c38723c */ /* 0x040ff000000418ff */
[-C--:B------:R-:W-:Y:S08]  /*17c80*/  HMMA.16816.F32.BF16 R60, R76, R66.reuse, RZ ;  /* 0x000000424c3c723c */ /* 0x080ff000000418ff */
[C---:B------:R-:W-:Y:S02]  /*17c90*/  HMMA.16816.F32.BF16 R64, R80.reuse, R66, RZ ;  /* 0x000000425040723c */ /* 0x040fe400000418ff */
[----:B--2---:R-:W-:Y:S02]  /*17ca0*/  LOP3.LUT P4, RZ, R2, 0x80, RZ, 0xc0, !PT ;  /* 0x0000008002ff7812 */ /* 0x004fe4000788c0ff */
[----:B------:R-:W-:Y:S05]  /*17cb0*/  @!P0 SHF.R.S32.HI R2, RZ, 0x1f, R201 ;  /* 0x0000001fff028819 */ /* 0x000fea00000114c9 */
[----:B------:R-:W-:Y:S04]  /*17cc0*/  @!P0 IMAD R2, R2, c[0x0][0x208], RZ ;  /* 0x0000820002028a24 */ /* 0x000fe800078e02ff */
[----:B------:R-:W-:Y:S05]  /*17cd0*/  @!P0 IMAD R2, R201, c[0x0][0x20c], R2 ;  /* 0x00008300c9028a24 */ /* 0x000fea00078e0202 */
[----:B------:R-:W-:Y:S02]  /*17ce0*/  @!P0 IADD3 R69, R69, R2, RZ ;  /* 0x0000000245458210 */ /* 0x000fe40007ffe0ff */
[----:B---3--:R-:W-:Y:S03]  /*17cf0*/  @!P0 MOV R2, R70 ;  /* 0x0000004600028202 */ /* 0x008fe60000000f00 */
[----:B------:R-:W-:Y:S02]  /*17d00*/  @!P0 IMAD R72, R69, 0x50, RZ ;  /* 0x0000005045488824 */ /* 0x000fe400078e02ff */
[----:B----4-:R-:W-:Y:S02]  /*17d10*/  @!P0 IMAD.WIDE.U32 R2, R68, 0x50, R2 ;  /* 0x0000005044028825 */ /* 0x010fe400078e0002 */
[-C--:B-1----:R-:W-:Y:S03]  /*17d20*/  HMMA.16816.F32.BF16 R68, R80, R156.reuse, RZ ;  /* 0x0000009c5044723c */ /* 0x082fe600000418ff */
[----:B------:R-:W-:Y:S02]  /*17d30*/  @!P0 IADD3 R3, R3, R72, RZ ;  /* 0x0000004803038210 */ /* 0x000fe40007ffe0ff */
[C---:B------:R-:W-:Y:S03]  /*17d40*/  @!P0 LEA R108, P1, R2.reuse, c[0x0][0x1f8], 0x1 ;  /* 0x00007e00026c8a11 */ /* 0x040fe600078208ff */
[C---:B------:R-:W-:Y:S04]  /*17d50*/  HMMA.16816.F32.BF16 R72, R76.reuse, R156, RZ ;  /* 0x0000009c4c48723c */ /* 0x040fe800000418ff */
[----:B------:R-:W-:Y:S02]  /*17d60*/  @!P0 LEA.HI.X R109, R2, c[0x0][0x1fc], R3, 0x1, P1 ;  /* 0x00007f00026d8a11 */ /* 0x000fe400008f0c03 */
[-C--:B------:R-:W-:Y:S02]  /*17d70*/  @!P0 IADD3 R2, P1, R108, R113.reuse, RZ ;  /* 0x000000716c028210 */ /* 0x080fe40007f3e0ff */
[-C--:B------:R-:W-:Y:S01]  /*17d80*/  HMMA.16816.F32.BF16 R76, R76, R158.reuse, RZ ;  /* 0x0000009e4c4c723c */ /* 0x080fe200000418ff */
[----:B------:R-:W-:Y:S01]  /*17d90*/  @!PT LDS RZ, [RZ] ;  /* 0x00000000fffff984 */ /* 0x000fe20000000800 */
[----:B------:R-:W-:Y:S01]  /*17da0*/  @!PT LDS RZ, [RZ] ;  /* 0x00000000fffff984 */ /* 0x000fe20000000800 */
[----:B------:R-:W-:Y:S01]  /*17db0*/  @!PT LDS RZ, [RZ] ;  /* 0x00000000fffff984 */ /* 0x000fe20000000800 */
[----:B------:R1:W-:Y:S03]  /*17dc0*/  @!P0 LDGSTS.E.BYPASS.LTC128B.128 [R221+0x100], [R108.64], !P4 ;  /* 0x001000006cdd8fae */ /* 0x0003e6000e101d48 */
[-C--:B------:R-:W-:Y:S02]  /*17dd0*/  @!P0 IADD3.X R3, R109, R110.reuse, RZ, P1, !PT ;  /* 0x0000006e6d038210 */ /* 0x080fe40000ffe4ff */
[-C--:B------:R-:W-:Y:S02]  /*17de0*/  @!P0 IADD3 R156, P3, R2, R113.reuse, RZ ;  /* 0x00000071029c8210 */ /* 0x080fe40007f7e0ff */
[----:B------:R-:W-:Y:S01]  /*17df0*/  HMMA.16816.F32.BF16 R80, R80, R158, RZ ;  /* 0x0000009e5050723c */ /* 0x000fe200000418ff */
[----:B------:R2:W-:Y:S03]  /*17e00*/  @!P0 LDGSTS.E.BYPASS.LTC128B.128 [R221+0x900], [R2.64], !P4 ;  /* 0x0090000002dd8fae */ /* 0x0005e6000e101d48 */
[-C--:B------:R-:W-:Y:S02]  /*17e10*/  @!P0 IADD3.X R157, R3, R110.reuse, RZ, P3, !PT ;  /* 0x0000006e039d8210 */ /* 0x080fe40001ffe4ff */
[-C--:B------:R-:W-:Y:S02]  /*17e20*/  @!P0 IADD3 R112, P2, R156, R113.reuse, RZ ;  /* 0x000000719c708210 */ /* 0x080fe40007f5e0ff */
[-C--:B-----5:R-:W-:Y:S01]  /*17e30*/  HMMA.16816.F32.BF16 R4, R160, R164.reuse, R4 ;  /* 0x000000a4a004723c */ /* 0x0a0fe20000041804 */
[----:B------:R3:W-:Y:S07]  /*17e40*/  @!P0 LDGSTS.E.BYPASS.LTC128B.128 [R221+0x1100], [R156.64], !P4 ;  /* 0x011000009cdd8fae */ /* 0x0007ee000e101d48 */
[C---:B------:R-:W-:Y:S04]  /*17e50*/  HMMA.16816.F32.BF16 R8, R168.reuse, R164, R8 ;  /* 0x000000a4a808723c */ /* 0x040fe80000041808 */
[----:B-1----:R-:W-:Y:S02]  /*17e60*/  @!P0 IADD3 R108, P1, R112, R113, RZ ;  /* 0x00000071706c8210 */ /* 0x002fe40007f3e0ff */
[-C--:B------:R-:W-:Y:S02]  /*17e70*/  @!P0 IADD3.X R113, R157, R110.reuse, RZ, P2, !PT ;  /* 0x0000006e9d718210 */ /* 0x080fe400017fe4ff */
[-C--:B------:R-:W-:Y:S03]  /*17e80*/  HMMA.16816.F32.BF16 R12, R168, R166.reuse, R12 ;  /* 0x000000a6a80c723c */ /* 0x080fe6000004180c */
[----:B------:R1:W-:Y:S01]  /*17e90*/  @!P0 LDGSTS.E.BYPASS.LTC128B.128 [R221+0x1900], [R112.64], !P4 ;  /* 0x0190000070dd8fae */ /* 0x0003e2000e101d48 */
[----:B------:R-:W-:Y:S04]  /*17ea0*/  @!P0 IADD3.X R109, R113, R110, RZ, P1, !PT ;  /* 0x0000006e716d8210 */ /* 0x000fe80000ffe4ff */
[C---:B------:R-:W-:Y:S03]  /*17eb0*/  HMMA.16816.F32.BF16 R16, R160.reuse, R166, R16 ;  /* 0x000000a6a010723c */ /* 0x040fe60000041810 */
[----:B------:R4:W-:Y:S01]  /*17ec0*/  @!P0 LDGSTS.E.BYPASS.LTC128B.128 [R221+0x2100], [R108.64], !P4 ;  /* 0x021000006cdd8fae */ /* 0x0009e2000e101d48 */
[----:B------:R-:W-:Y:S04]  /*17ed0*/  ISETP.GT.AND P0, PT, R201, R240, PT ;  /* 0x000000f0c900720c */ /* 0x000fe80003f04270 */
[-C--:B------:R-:W-:Y:S03]  /*17ee0*/  HMMA.16816.F32.BF16 R20, R160, R172.reuse, R20 ;  /* 0x000000aca014723c */ /* 0x080fe60000041814 */
[----:B---3--:R-:W-:Y:S05]  /*17ef0*/  LDSM.16.M88.4 R156, [R212] ;  /* 0x00000000d49c783b */ /* 0x008fea0000000200 */
[C---:B------:R-:W-:Y:S03]  /*17f00*/  HMMA.16816.F32.BF16 R24, R168.reuse, R172, R24 ;  /* 0x000000aca818723c */ /* 0x040fe60000041818 */
[----:B------:R-:W0:Y:S05]  /*17f10*/  LDGDEPBAR ;  /* 0x00000000000079af */ /* 0x000e2a0000000000 */
[-C--:B------:R-:W-:Y:S03]  /*17f20*/  HMMA.16816.F32.BF16 R28, R168, R174.reuse, R28 ;  /* 0x000000aea81c723c */ /* 0x080fe6000004181c */
[----:B------:R-:W3:Y:S05]  /*17f30*/  LDSM.16.M88.4 R188, [R210] ;  /* 0x00000000d2bc783b */ /* 0x000eea0000000200 */
[C---:B------:R-:W-:Y:S03]  /*17f40*/  HMMA.16816.F32.BF16 R32, R160.reuse, R174, R32 ;  /* 0x000000aea020723c */ /* 0x040fe60000041820 */
[----:B------:R-:W5:Y:S05]  /*17f50*/  LDSM.16.M88.4 R192, [R212+0x2000] ;  /* 0x00200000d4c0783b */ /* 0x000f6a0000000200 */
[-C--:B------:R-:W-:Y:S03]  /*17f60*/  HMMA.16816.F32.BF16 R36, R160, R176.reuse, R36 ;  /* 0x000000b0a024723c */ /* 0x080fe60000041824 */
[----:B------:R-:W1:Y:S05]  /*17f70*/  LDSM.16.M88.4 R196, [R210+0x800] ;  /* 0x00080000d2c4783b */ /* 0x000e6a0000000200 */
[C---:B------:R-:W-:Y:S03]  /*17f80*/  HMMA.16816.F32.BF16 R40, R168.reuse, R176, R40 ;  /* 0x000000b0a828723c */ /* 0x040fe60000041828 */
[----:B------:R-:W1:Y:S05]  /*17f90*/  LDSM.16.M88.4 R164, [R210+0x1000] ;  /* 0x00100000d2a4783b */ /* 0x000e6a0000000200 */
[-C--:B------:R-:W-:Y:S03]  /*17fa0*/  HMMA.16816.F32.BF16 R44, R168, R178.reuse, R44 ;  /* 0x000000b2a82c723c */ /* 0x080fe6000004182c */
[----:B------:R-:W-:Y:S05]  /*17fb0*/  LDSM.16.M88.4 R172, [R213] ;  /* 0x00000000d5ac783b */ /* 0x000fea0000000200 */
[C---:B------:R-:W-:Y:S03]  /*17fc0*/  HMMA.16816.F32.BF16 R48, R160.reuse, R178, R48 ;  /* 0x000000b2a030723c */ /* 0x040fe60000041830 */
[----:B------:R-:W-:Y:S05]  /*17fd0*/  LDSM.16.M88.4 R176, [R207] ;  /* 0x00000000cfb0783b */ /* 0x000fea0000000200 */
        /* <DEDUP_REMOVED lines=11> */
[-C--:B---3--:R-:W-:Y:S01]  /*18090*/  HMMA.16816.F32.BF16 R4, R156, R188.reuse, R4 ;  /* 0x000000bc9c04723c */ /* 0x088fe20000041804 */
[----:B------:R-:W3:Y:S07]  /*180a0*/  LDSM.16.M88.4 R184, [R207+0x800] ;  /* 0x00080000cfb8783b */ /* 0x000eee0000000200 */
[C---:B-----5:R-:W-:Y:S08]  /*180b0*/  HMMA.16816.F32.BF16 R8, R192.reuse, R188, R8 ;  /* 0x000000bcc008723c */ /* 0x060ff00000041808 */
[-C--:B------:R-:W-:Y:S08]  /*180c0*/  HMMA.16816.F32.BF16 R12, R192, R190.reuse, R12 ;  /* 0x000000bec00c723c */ /* 0x080ff0000004180c */
[C---:B------:R-:W-:Y:S01]  /*180d0*/  HMMA.16816.F32.BF16 R16, R156.reuse, R190, R16 ;  /* 0x000000be9c10723c */ /* 0x040fe20000041810 */
[----:B------:R-:W5:Y:S07]  /*180e0*/  LDSM.16.M88.4 R188, [R207+0x1000] ;  /* 0x00100000cfbc783b */ /* 0x000f6e0000000200 */
        /* <DEDUP_REMOVED lines=26> */
[-C--:B---3--:R-:W-:Y:S04]  /*18290*/  HMMA.16816.F32.BF16 R20, R172, R184.reuse, R20 ;  /* 0x000000b8ac14723c */ /* 0x088fe80000041814 */
[----:B------:R-:W-:Y:S02]  /*182a0*/  FMNMX.FTZ R2, R5, R2, !PT ;  /* 0x0000000205027209 */ /* 0x000fe40007810000 */
[----:B------:R-:W-:Y:S02]  /*182b0*/  FMNMX.FTZ R3, R7, R3, !PT ;  /* 0x0000000307037209 */ /* 0x000fe40007810000 */
[C---:B------:R-:W-:Y:S04]  /*182c0*/  HMMA.16816.F32.BF16 R24, R180.reuse, R184, R24 ;  /* 0x000000b8b418723c */ /* 0x040fe80000041818 */
[----:B----4-:R-:W-:Y:S04]  /*182d0*/  FMNMX.FTZ R108, R8, R114, !PT ;  /* 0x00000072086c7209 */ /* 0x010fe80007810000 */
        /* <DEDUP_REMOVED lines=80> */
[----:B------:R-:W-:Y:S03]  /*187e0*/  SHFL.BFLY PT, R156, R2, 0x1, 0x1f ;  /* 0x0c201f00029c7f89 */ /* 0x000fe600000e0000 */
[----:B------:R-:W-:Y:S02]  /*187f0*/  FMNMX.FTZ R109, R42, R109, !PT ;  /* 0x0000006d2a6d7209 */ /* 0x000fe40007810000 */
[----:B--2---:R-:W-:Y:S03]  /*18800*/  FMNMX.FTZ R3, R3, R112, !PT ;  /* 0x0000007003037209 */ /* 0x004fe60007810000 */
[----:B------:R-:W1:Y:S01]  /*18810*/  SHFL.BFLY PT, R110, R108, 0x2, 0x1f ;  /* 0x0c401f006c6e7f89 */ /* 0x000e6200000e0000 */
[----:B------:R-:W-:Y:S04]  /*18820*/  FMNMX.FTZ R109, R43, R109, !PT ;  /* 0x0000006d2b6d7209 */ /* 0x000fe80007810000 */
[----:B------:R-:W-:Y:S03]  /*18830*/  FMNMX.FTZ R109, R46, R109, !PT ;  /* 0x0000006d2e6d7209 */ /* 0x000fe60007810000 */
[----:B------:R-:W2:Y:S01]  /*18840*/  SHFL.BFLY PT, R113, R3, 0x1, 0x1f ;  /* 0x0c201f0003717f89 */ /* 0x000ea200000e0000 */
[----:B------:R-:W-:Y:S04]  /*18850*/  FMNMX.FTZ R109, R47, R109, !PT ;  /* 0x0000006d2f6d7209 */ /* 0x000fe80007810000 */
[----:B------:R-:W-:Y:S04]  /*18860*/  FMNMX.FTZ R109, R58, R109, !PT ;  /* 0x0000006d3a6d7209 */ /* 0x000fe80007810000 */
[----:B------:R-:W-:Y:S04]  /*18870*/  FMNMX.FTZ R109, R59, R109, !PT ;  /* 0x0000006d3b6d7209 */ /* 0x000fe80007810000 */
[----:B------:R-:W-:Y:S02]  /*18880*/  FMNMX.FTZ R109, R62, R109, !PT ;  /* 0x0000006d3e6d7209 */ /* 0x000fe40007810000 */
[----:B-1----:R-:W-:Y:S02]  /*18890*/  FMNMX.FTZ R108, R108, R110, !PT ;  /* 0x0000006e6c6c7209 */ /* 0x002fe40007810000 */
[----:B------:R-:W-:Y:S02]  /*188a0*/  FMNMX.FTZ R110, R2, R156, !PT ;  /* 0x0000009c026e7209 */ /* 0x000fe40007810000 */
[----:B------:R-:W-:Y:S01]  /*188b0*/  FMNMX.FTZ R2, R63, R109, !PT ;  /* 0x0000006d3f027209 */ /* 0x000fe20007810000 */
[----:B------:R-:W1:Y:S02]  /*188c0*/  SHFL.BFLY PT, R157, R108, 0x1, 0x1f ;  /* 0x0c201f006c9d7f89 */ /* 0x000e6400000e0000 */
[----:B------:R-:W-:Y:S01]  /*188d0*/  FADD.FTZ R0, -R110, R0 ;  /* 0x000000006e007221 */ /* 0x000fe20000010100 */
[----:B------:R-:W-:Y:S01]  /*188e0*/  FMNMX.FTZ R112, R74, R2, !PT ;  /* 0x000000024a707209 */ /* 0x000fe20007810000 */
[----:B------:R-:W-:Y:S01]  /*188f0*/  FMUL.FTZ R160, R110, c[0x0][0x2d0] ;  /* 0x0000b4006ea07a20 */ /* 0x000fe20000410000 */
[----:B--2---:R-:W-:Y:S01]  /*18900*/  FMNMX.FTZ R109, R3, R113, !PT ;  /* 0x00000071036d7209 */ /* 0x004fe20007810000 */
[----:B------:R-:W-:Y:S01]  /*18910*/  FMUL.FTZ R2, R0, c[0x0][0x2d0] ;  /* 0x0000b40000027a20 */ /* 0x000fe20000410000 */
[----:B------:R-:W-:Y:S01]  /*18920*/  FMNMX.FTZ R0, R75, R112, !PT ;  /* 0x000000704b007209 */ /* 0x000fe20007810000 */
[--C-:B------:R-:W-:Y:S02]  /*18930*/  FFMA.FTZ R4, R4, c[0x0][0x2d0], -R160.reuse ;  /* 0x0000b40004047a23 */ /* 0x100fe400000108a0 */
[----:B------:R2:W3:Y:S01]  /*18940*/  MUFU.EX2 R113, R2 ;  /* 0x0000000200717308 */ /* 0x0004e20000000800 */
[----:B------:R-:W-:Y:S01]  /*18950*/  FMNMX.FTZ R0, R78, R0, !PT ;  /* 0x000000004e007209 */ /* 0x000fe20007810000 */
[----:B------:R-:W-:Y:S02]  /*18960*/  FMUL.FTZ R161, R109, c[0x0][0x2d0] ;  /* 0x0000b4006da17a20 */ /* 0x000fe40000410000 */
[----:B------:R-:W-:Y:S01]  /*18970*/  FFMA.FTZ R37, R37, c[0x0][0x2d0], -R160 ;  /* 0x0000b40025257a23 */ /* 0x000fe200000108a0 */
[----:B------:R-:W-:Y:S01]  /*18980*/  FMNMX.FTZ R0, R79, R0, !PT ;  /* 0x000000004f007209 */ /* 0x000fe20007810000 */
[--C-:B------:R-:W-:Y:S02]  /*18990*/  FFMA.FTZ R55, R55, c[0x0][0x2d0], -R161.reuse ;  /* 0x0000b40037377a23 */ /* 0x100fe400000108a1 */
[--C-:B------:R-:W-:Y:S02]  /*189a0*/  FFMA.FTZ R38, R38, c[0x0][0x2d0], -R161.reuse ;  /* 0x0000b40026267a23 */ /* 0x100fe400000108a1 */
[----:B------:R-:W-:Y:S01]  /*189b0*/  MUFU.EX2 R236, R4 ;  /* 0x0000000400ec7308 */ /* 0x000fe20000000800 */
[----:B------:R-:W4:Y:S01]  /*189c0*/  SHFL.BFLY PT, R3, R0, 0x2, 0x1f ;  /* 0x0c401f0000037f89 */ /* 0x000f2200000e0000 */
[--C-:B------:R-:W-:Y:S01]  /*189d0*/  FFMA.FTZ R39, R39, c[0x0][0x2d0], -R161.reuse ;  /* 0x0000b40027277a23 */ /* 0x100fe200000108a1 */
[----:B-1----:R-:W-:Y:S01]  /*189e0*/  FMNMX.FTZ R108, R108, R157, !PT ;  /* 0x0000009d6c6c7209 */ /* 0x002fe20007810000 */
[--C-:B------:R-:W-:Y:S02]  /*189f0*/  FFMA.FTZ R50, R50, c[0x0][0x2d0], -R161.reuse ;  /* 0x0000b40032327a23 */ /* 0x100fe400000108a1 */
[----:B------:R-:W-:Y:S02]  /*18a00*/  FFMA.FTZ R51, R51, c[0x0][0x2d0], -R161 ;  /* 0x0000b40033337a23 */ /* 0x000fe400000108a1 */
[----:B------:R-:W-:Y:S02]  /*18a10*/  FMUL.FTZ R162, R108, c[0x0][0x2d0] ;  /* 0x0000b4006ca27a20 */ /* 0x000fe40000410000 */
[----:B------:R1:W-:Y:S02]  /*18a20*/  MUFU.EX2 R195, R37 ;  /* 0x0000002500c37308 */ /* 0x0003e40000000800 */
[--C-:B------:R-:W-:Y:S02]  /*18a30*/  FFMA.FTZ R40, R40, c[0x0][0x2d0], -R162.reuse ;  /* 0x0000b40028287a23 */ /* 0x100fe400000108a2 */
[----:B--2---:R-:W-:Y:S02]  /*18a40*/  FADD.FTZ R2, -R109, R111 ;  /* 0x0000006f6d027221 */ /* 0x004fe40000010100 */
[----:B------:R-:W-:Y:S02]  /*18a50*/  FFMA.FTZ R41, R41, c[0x0][0x2d0], -R162 ;  /* 0x0000b40029297a23 */ /* 0x000fe400000108a2 */
[----:B------:R-:W-:Y:S02]  /*18a60*/  FMUL.FTZ R2, R2, c[0x0][0x2d0] ;  /* 0x0000b40002027a20 */ /* 0x000fe40000410000 */
[----:B------:R2:W-:Y:S01]  /*18a70*/  MUFU.EX2 R187, R40 ;  /* 0x0000002800bb7308 */ /* 0x0005e20000000800 */
[C---:B---3--:R-:W-:Y:S02]  /*18a80*/  FMUL.FTZ R84, R113.reuse, R84 ;  /* 0x0000005471547220 */ /* 0x048fe40000410000 */
[C---:B------:R-:W-:Y:S02]  /*18a90*/  FMUL.FTZ R85, R113.reuse, R85 ;  /* 0x0000005571557220 */ /* 0x040fe40000410000 */
[----:B------:R-:W-:Y:S01]  /*18aa0*/  FMUL.FTZ R96, R113, R96 ;  /* 0x0000006071607220 */ /* 0x000fe20000410000 */
[----:B----4-:R-:W-:Y:S01]  /*18ab0*/  FMNMX.FTZ R0, R0, R3, !PT ;  /* 0x0000000300007209 */ /* 0x010fe20007810000 */
[----:B------:R-:W-:Y:S02]  /*18ac0*/  FFMA.FTZ R3, R17, c[0x0][0x2d0], -R160 ;  /* 0x0000b40011037a23 */ /* 0x000fe400000108a0 */
[C---:B------:R-:W-:Y:S01]  /*18ad0*/  FMUL.FTZ R17, R113.reuse, R129 ;  /* 0x0000008171117220 */ /* 0x040fe20000410000 */
[----:B------:R3:W4:Y:S01]  /*18ae0*/  MUFU.EX2 R112, R2 ;  /* 0x0000000200707308 */ /* 0x0007220000000800 */
[C---:B------:R-:W-:Y:S02]  /*18af0*/  FMUL.FTZ R97, R113.reuse, R97 ;  /* 0x0000006171617220 */ /* 0x040fe40000410000 */
[C---:B------:R-:W-:Y:S02]  /*18b00*/  FMUL.FTZ R104, R113.reuse, R104 ;  /* 0x0000006871687220 */ /* 0x040fe40000410000 */
[C---:B-1----:R-:W-:Y:S02]  /*18b10*/  FMUL.FTZ R37, R113.reuse, R149 ;  /* 0x0000009571257220 */ /* 0x042fe40000410000 */
[----:B------:R-:W-:Y:S03]  /*18b20*/  FMUL.FTZ R105, R113, R105 ;  /* 0x0000006971697220 */ /* 0x000fe60000410000 */
[----:B------:R1:W-:Y:S01]  /*18b30*/  MUFU.EX2 R239, R3 ;  /* 0x0000000300ef7308 */ /* 0x0003e20000000800 */
[----:B--2---:R-:W-:Y:S02]  /*18b40*/  FFMA.FTZ R40, R44, c[0x0][0x2d0], -R162 ;  /* 0x0000b4002c287a23 */ /* 0x004fe400000108a2 */
[----:B------:R-:W-:Y:S02]  /*18b50*/  FFMA.FTZ R44, R52, c[0x0][0x2d0], -R160 ;  /* 0x0000b400342c7a23 */ /* 0x000fe400000108a0 */
[--C-:B------:R-:W-:Y:S05]  /*18b60*/  FFMA.FTZ R52, R66, c[0x0][0x2d0], -R161.reuse ;  /* 0x0000b40042347a23 */ /* 0x100fea00000108a1 */
[----:B------:R2:W-:Y:S01]  /*18b70*/  MUFU.EX2 R192, R38 ;  /* 0x0000002600c07308 */ /* 0x0005e20000000800 */
[----:B---3--:R-:W-:Y:S02]  /*18b80*/  FADD.FTZ R2, -R108, R114 ;  /* 0x000000726c027221 */ /* 0x008fe40000010100 */
[----:B----4-:R-:W-:Y:S02]  /*18b90*/  FMUL.FTZ R86, R112, R86 ;  /* 0x0000005670567220 */ /* 0x010fe40000410000 */
[----:B------:R-:W-:Y:S05]  /*18ba0*/  FMUL.FTZ R2, R2, c[0x0][0x2d0] ;  /* 0x0000b40002027a20 */ /* 0x000fea0000410000 */
[----:B------:R3:W-:Y:S01]  /*18bb0*/  MUFU.EX2 R191, R39 ;  /* 0x0000002700bf7308 */ /* 0x0007e20000000800 */
[C---:B------:R-:W-:Y:S02]  /*18bc0*/  FMUL.FTZ R87, R112.reuse, R87 ;  /* 0x0000005770577220 */ /* 0x040fe40000410000 */
[C---:B------:R-:W-:Y:S02]  /*18bd0*/  FMUL.FTZ R98, R112.reuse, R98 ;  /* 0x0000006270627220 */ /* 0x040fe40000410000 */
[C---:B------:R-:W-:Y:S02]  /*18be0*/  FMUL.FTZ R99, R112.reuse, R99 ;  /* 0x0000006370637220 */ /* 0x040fe40000410000 */
[C---:B------:R-:W-:Y:S02]  /*18bf0*/  FMUL.FTZ R106, R112.reuse, R106 ;  /* 0x0000006a706a7220 */ /* 0x040fe40000410000 */
[----:B------:R-:W-:Y:S01]  /*18c00*/  FMUL.FTZ R107, R112, R107 ;  /* 0x0000006b706b7220 */ /* 0x000fe20000410000 */
[----:B------:R4:W5:Y:S01]  /*18c10*/  MUFU.EX2 R111, R2 ;  /* 0x00000002006f7308 */ /* 0x0009620000000800 */
[--C-:B-1----:R-:W-:Y:S02]  /*18c20*/  FFMA.FTZ R3, R6, c[0x0][0x2d0], -R161.reuse ;  /* 0x0000b40006037a23 */ /* 0x102fe400000108a1 */
[C---:B--2---:R-:W-:Y:S07]  /*18c30*/  FMUL.FTZ R38, R112.reuse, R150 ;  /* 0x0000009670267220 */ /* 0x044fee0000410000 */
[----:B------:R1:W-:Y:S01]  /*18c40*/  MUFU.EX2 R232, R3 ;  /* 0x0000000300e87308 */ /* 0x0003e20000000800 */
[----:B---3--:R-:W-:Y:S09]  /*18c50*/  FMUL.FTZ R39, R112, R151 ;  /* 0x0000009770277220 */ /* 0x008ff20000410000 */
[----:B------:R-:W-:Y:S01]  /*18c60*/  MUFU.EX2 R190, R50 ;  /* 0x0000003200be7308 */ /* 0x000fe20000000800 */
[--C-:B----4-:R-:W-:Y:S02]  /*18c70*/  FFMA.FTZ R2, R5, c[0x0][0x2d0], -R160.reuse ;  /* 0x0000b40005027a23 */ /* 0x110fe400000108a0 */
[--C-:B------:R-:W-:Y:S02]  /*18c80*/  FFMA.FTZ R5, R20, c[0x0][0x2d0], -R160.reuse ;  /* 0x0000b40014057a23 */ /* 0x100fe400000108a0 */
[C---:B-----5:R-:W-:Y:S05]  /*18c90*/  FMUL.FTZ R88, R111.reuse, R88 ;  /* 0x000000586f587220 */ /* 0x060fea0000410000 */
[----:B------:R2:W-:Y:S01]  /*18ca0*/  MUFU.EX2 R238, R2 ;  /* 0x0000000200ee7308 */ /* 0x0005e20000000800 */
[C---:B------:R-:W-:Y:S02]  /*18cb0*/  FMUL.FTZ R89, R111.reuse, R89 ;  /* 0x000000596f597220 */ /* 0x040fe40000410000 */
[----:B------:R-:W-:Y:S02]  /*18cc0*/  FMUL.FTZ R92, R111, R92 ;  /* 0x0000005c6f5c7220 */ /* 0x000fe40000410000 */
[--C-:B-1----:R-:W-:Y:S02]  /*18cd0*/  FFMA.FTZ R3, R7, c[0x0][0x2d0], -R161.reuse ;  /* 0x0000b40007037a23 */ /* 0x102fe400000108a1 */
[C---:B------:R-:W-:Y:S02]  /*18ce0*/  FMUL.FTZ R93, R111.reuse, R93 ;  /* 0x0000005d6f5d7220 */ /* 0x040fe40000410000 */
[C---:B------:R-:W-:Y:S01]  /*18cf0*/  FMUL.FTZ R100, R111.reuse, R100 ;  /* 0x000000646f647220 */ /* 0x040fe20000410000 */
[----:B------:R1:W-:Y:S01]  /*18d00*/  MUFU.EX2 R233, R3 ;  /* 0x0000000300e97308 */ /* 0x0003e20000000800 */
[----:B------:R-:W-:Y:S02]  /*18d10*/  FMUL.FTZ R101, R111, R101 ;  /* 0x000000656f657220 */ /* 0x000fe40000410000 */
[----:B------:R-:W-:Y:S07]  /*18d20*/  @P0 IMAD.WIDE.U32 R6, R200, c[0x0][0x1e0], RZ ;  /* 0x00007800c8060a25 */ /* 0x000fee00078e00ff */
[----:B------:R3:W-:Y:S01]  /*18d30*/  MUFU.EX2 R229, R5 ;  /* 0x0000000500e57308 */ /* 0x0007e20000000800 */
[----:B--2---:R-:W-:Y:S09]  /*18d40*/  FFMA.FTZ R2, R16, c[0x0][0x2d0], -R160 ;  /* 0x0000b40010027a23 */ /* 0x004ff200000108a0 */
[----:B------:R2:W-:Y:S01]  /*18d50*/  MUFU.EX2 R237, R2 ;  /* 0x0000000200ed7308 */ /* 0x0005e20000000800 */
[--C-:B-1----:R-:W-:Y:S02]  /*18d60*/  FFMA.FTZ R3, R18, c[0x0][0x2d0], -R161.reuse ;  /* 0x0000b40012037a23 */ /* 0x102fe400000108a1 */
[----:B------:R-:W-:Y:S07]  /*18d70*/  FMUL.FTZ R18, R112, R130 ;  /* 0x0000008270127220 */ /* 0x000fee0000410000 */
[----:B------:R1:W-:Y:S01]  /*18d80*/  MUFU.EX2 R235, R3 ;  /* 0x0000000300eb7308 */ /* 0x0003e20000000800 */
[----:B---3--:R-:W-:Y:S09]  /*18d90*/  @P0 MOV R5, R220 ;  /* 0x000000dc00050202 */ /* 0x008ff20000000f00 */
[----:B------:R-:W-:Y:S01]  /*18da0*/  MUFU.EX2 R189, R51 ;  /* 0x0000003300bd7308 */ /* 0x000fe20000000800 */
[----:B--2---:R-:W1:Y:S09]  /*18db0*/  SHFL.BFLY PT, R2, R0, 0x1, 0x1f ;  /* 0x0c201f0000027f89 */ /* 0x004e7200000e0000 */
[----:B------:R2:W-:Y:S10]  /*18dc0*/  MUFU.EX2 R186, R40 ;  /* 0x0000002800ba7308 */ /* 0x0005f40000000800 */
[----:B------:R3:W-:Y:S01]  /*18dd0*/  MUFU.EX2 R182, R44 ;  /* 0x0000002c00b67308 */ /* 0x0007e20000000800 */
[----:B-1----:R-:W-:Y:S01]  /*18de0*/  FMNMX.FTZ R3, R0, R2, !PT ;  /* 0x0000000200037209 */ /* 0x002fe20007810000 */
[--C-:B------:R-:W-:Y:S08]  /*18df0*/  FFMA.FTZ R2, R8, c[0x0][0x2d0], -R162.reuse ;  /* 0x0000b40008027a23 */ /* 0x100ff000000108a2 */
[----:B------:R-:W-:Y:S01]  /*18e00*/  MUFU.EX2 R188, R41 ;  /* 0x0000002900bc7308 */ /* 0x000fe20000000800 */
[----:B------:R-:W-:Y:S02]  /*18e10*/  FFMA.FTZ R0, R19, c[0x0][0x2d0], -R161 ;  /* 0x0000b40013007a23 */ /* 0x000fe400000108a1 */
[----:B------:R-:W-:Y:S02]  /*18e20*/  FMUL.FTZ R19, R112, R131 ;  /* 0x0000008370137220 */ /* 0x000fe40000410000 */
[----:B--2---:R-:W-:Y:S05]  /*18e30*/  FFMA.FTZ R40, R45, c[0x0][0x2d0], -R162 ;  /* 0x0000b4002d287a23 */ /* 0x004fea00000108a2 */
[----:B------:R1:W-:Y:S01]  /*18e40*/  MUFU.EX2 R226, R2 ;  /* 0x0000000200e27308 */ /* 0x0003e20000000800 */
[----:B---3--:R-:W-:Y:S09]  /*18e50*/  FFMA.FTZ R44, R53, c[0x0][0x2d0], -R160 ;  /* 0x0000b400352c7a23 */ /* 0x008ff200000108a0 */
[----:B------:R2:W-:Y:S10]  /*18e60*/  MUFU.EX2 R234, R0 ;  /* 0x0000000000ea7308 */ /* 0x0005f40000000800 */
[----:B------:R-:W-:Y:S01]  /*18e70*/  MUFU.EX2 R185, R40 ;  /* 0x0000002800b97308 */ /* 0x000fe20000000800 */
[----:B-1----:R-:W-:Y:S02]  /*18e80*/  FFMA.FTZ R2, R9, c[0x0][0x2d0], -R162 ;  /* 0x0000b40009027a23 */ /* 0x002fe400000108a2 */
[----:B------:R-:W-:Y:S02]  /*18e90*/  FFMA.FTZ R9, R33, c[0x0][0x2d0], -R160 ;  /* 0x0000b40021097a23 */ /* 0x000fe400000108a0 */
[----:B------:R-:W-:Y:S05]  /*18ea0*/  FMUL.FTZ R33, R113, R145 ;  /* 0x0000009171217220 */ /* 0x000fea0000410000 */
[----:B------:R1:W-:Y:S01]  /*18eb0*/  MUFU.EX2 R227, R2 ;  /* 0x0000000200e37308 */ /* 0x0003e20000000800 */
[----:B--2---:R-:W-:Y:S04]  /*18ec0*/  FADD.FTZ R0, -R3, R115 ;  /* 0x0000007303007221 */ /* 0x004fe80000010100 */
[----:B------:R-:W-:Y:S05]  /*18ed0*/  FMUL.FTZ R0, R0, c[0x0][0x2d0] ;  /* 0x0000b40000007a20 */ /* 0x000fea0000410000 */
[----:B------:R-:W-:Y:S10]  /*18ee0*/  MUFU.EX2 R224, R9 ;  /* 0x0000000900e07308 */ /* 0x000ff40000000800 */
[----:B------:R-:W2:Y:S01]  /*18ef0*/  MUFU.EX2 R0, R0 ;  /* 0x0000000000007308 */ /* 0x000ea20000000800 */
[--C-:B-1----:R-:W-:Y:S09]  /*18f00*/  FFMA.FTZ R2, R12, c[0x0][0x2d0], -R162.reuse ;  /* 0x0000b4000c027a23 */ /* 0x102ff200000108a2 */
[----:B------:R1:W-:Y:S10]  /*18f10*/  MUFU.EX2 R230, R2 ;  /* 0x0000000200e67308 */ /* 0x0003f40000000800 */
[----:B------:R3:W-:Y:S01]  /*18f20*/  MUFU.EX2 R184, R44 ;  /* 0x0000002c00b87308 */ /* 0x0007e20000000800 */
[C---:B--2---:R-:W-:Y:S02]  /*18f30*/  FMUL.FTZ R90, R0.reuse, R90 ;  /* 0x0000005a005a7220 */ /* 0x044fe40000410000 */
[C---:B------:R-:W-:Y:S02]  /*18f40*/  FMUL.FTZ R91, R0.reuse, R91 ;  /* 0x0000005b005b7220 */ /* 0x040fe40000410000 */
[C---:B------:R-:W-:Y:S02]  /*18f50*/  FMUL.FTZ R94, R0.reuse, R94 ;  /* 0x0000005e005e7220 */ /* 0x040fe40000410000 */
[C---:B------:R-:W-:Y:S03]  /*18f60*/  FMUL.FTZ R95, R0.reuse, R95 ;  /* 0x0000005f005f7220 */ /* 0x040fe60000410000 */
[----:B------:R2:W-:Y:S01]  /*18f70*/  MUFU.EX2 R179, R52 ;  /* 0x0000003400b37308 */ /* 0x0005e20000000800 */
[C---:B------:R-:W-:Y:S02]  /*18f80*/  FMUL.FTZ R102, R0.reuse, R102 ;  /* 0x0000006600667220 */ /* 0x040fe40000410000 */
[----:B-1----:R-:W-:Y:S02]  /*18f90*/  FFMA.FTZ R2, R13, c[0x0][0x2d0], -R162 ;  /* 0x0000b4000d027a23 */ /* 0x002fe400000108a2 */
[C---:B------:R-:W-:Y:S02]  /*18fa0*/  FMUL.FTZ R103, R0.reuse, R103 ;  /* 0x0000006700677220 */ /* 0x040fe40000410000 */
[C---:B------:R-:W-:Y:S02]  /*18fb0*/  FMUL.FTZ R50, R0.reuse, R154 ;  /* 0x0000009a00327220 */ /* 0x040fe40000410000 */
[----:B------:R-:W-:Y:S01]  /*18fc0*/  FMUL.FTZ R51, R0, R155 ;  /* 0x0000009b00337220 */ /* 0x000fe20000410000 */
[----:B------:R1:W-:Y:S01]  /*18fd0*/  MUFU.EX2 R231, R2 ;  /* 0x0000000200e77308 */ /* 0x0003e20000000800 */
[----:B---3--:R-:W-:Y:S09]  /*18fe0*/  FFMA.FTZ R44, R64, c[0x0][0x2d0], -R160 ;  /* 0x0000b400402c7a23 */ /* 0x008ff200000108a0 */
[----:B------:R3:W-:Y:S01]  /*18ff0*/  MUFU.EX2 R183, R44 ;  /* 0x0000002c00b77308 */ /* 0x0007e20000000800 */
[----:B--2---:R-:W-:Y:S09]  /*19000*/  FFMA.FTZ R52, R57, c[0x0][0x2d0], -R162 ;  /* 0x0000b40039347a23 */ /* 0x004ff200000108a2 */
[----:B------:R-:W-:Y:S01]  /*19010*/  MUFU.EX2 R178, R55 ;  /* 0x0000003700b27308 */ /* 0x000fe20000000800 */
[----:B-1----:R-:W-:Y:S04]  /*19020*/  FMUL.FTZ R2, R3, c[0x0][0x2d0] ;  /* 0x0000b40003027a20 */ /* 0x002fe80000410000 */
[--C-:B------:R-:W-:Y:S02]  /*19030*/  FFMA.FTZ R4, R10, c[0x0][0x2d0], -R2.reuse ;  /* 0x0000b4000a047a23 */ /* 0x100fe40000010802 */
[--C-:B------:R-:W-:Y:S03]  /*19040*/  FFMA.FTZ R16, R26, c[0x0][0x2d0], -R2.reuse ;  /* 0x0000b4001a107a23 */ /* 0x100fe60000010802 */
[----:B------:R1:W-:Y:S01]  /*19050*/  MUFU.EX2 R174, R52 ;  /* 0x0000003400ae7308 */ /* 0x0003e20000000800 */
[--C-:B------:R-:W-:Y:S02]  /*19060*/  FFMA.FTZ R31, R31, c[0x0][0x2d0], -R2.reuse ;  /* 0x0000b4001f1f7a23 */ /* 0x100fe40000010802 */
[----:B------:R-:W-:Y:S02]  /*19070*/  FMUL.FTZ R26, R0, R138 ;  /* 0x0000008a001a7220 */ /* 0x000fe40000410000 */
[--C-:B------:R-:W-:Y:S02]  /*19080*/  FFMA.FTZ R40, R46, c[0x0][0x2d0], -R2.reuse ;  /* 0x0000b4002e287a23 */ /* 0x100fe40000010802 */
[--C-:B------:R-:W-:Y:S02]  /*19090*/  FFMA.FTZ R42, R42, c[0x0][0x2d0], -R2.reuse ;  /* 0x0000b4002a2a7a23 */ /* 0x100fe40000010802 */
[----:B------:R-:W-:Y:S01]  /*190a0*/  FFMA.FTZ R43, R43, c[0x0][0x2d0], -R2 ;  /* 0x0000b4002b2b7a23 */ /* 0x000fe20000010802 */
[----:B------:R2:W-:Y:S01]  /*190b0*/  MUFU.EX2 R167, R4 ;  /* 0x0000000400a77308 */ /* 0x0005e20000000800 */
[----:B---3--:R-:W-:Y:S09]  /*190c0*/  FFMA.FTZ R44, R65, c[0x0][0x2d0], -R160 ;  /* 0x0000b400412c7a23 */ /* 0x008ff200000108a0 */
[----:B------:R3:W-:Y:S01]  /*190d0*/  MUFU.EX2 R166, R16 ;  /* 0x0000001000a67308 */ /* 0x0007e20000000800 */
[----:B-1----:R-:W-:Y:S09]  /*190e0*/  F2FP.BF16.PACK_AB R52, R188, R187 ;  /* 0x000000bbbc34723e */ /* 0x002ff200000010ff */
[----:B------:R1:W-:Y:S01]  /*190f0*/  MUFU.EX2 R163, R31 ;  /* 0x0000001f00a37308 */ /* 0x0003e20000000800 */
[--C-:B--2---:R-:W-:Y:S09]  /*19100*/  FFMA.FTZ R4, R11, c[0x0][0x2d0], -R2.reuse ;  /* 0x0000b4000b047a23 */ /* 0x104ff20000010802 */
[----:B------:R2:W-:Y:S01]  /*19110*/  MUFU.EX2 R168, R4 ;  /* 0x0000000400a87308 */ /* 0x0005e20000000800 */
[----:B---3--:R-:W-:Y:S09]  /*19120*/  FMUL.FTZ R16, R113, R128 ;  /* 0x0000008071107220 */ /* 0x008ff20000410000 */
[----:B------:R3:W-:Y:S01]  /*19130*/  MUFU.EX2 R149, R40 ;  /* 0x0000002800957308 */ /* 0x0007e20000000800 */
[----:B-1----:R-:W-:Y:S09]  /*19140*/  FMUL.FTZ R31, R0, R143 ;  /* 0x0000008f001f7220 */ /* 0x002ff20000410000 */
[----:B------:R-:W-:Y:S01]  /*19150*/  MUFU.EX2 R151, R42 ;  /* 0x0000002a00977308 */ /* 0x000fe20000000800 */
[--C-:B--2---:R-:W-:Y:S02]  /*19160*/  FFMA.FTZ R4, R14, c[0x0][0x2d0], -R2.reuse ;  /* 0x0000b4000e047a23 */ /* 0x104fe40000010802 */
[C---:B------:R-:W-:Y:S07]  /*19170*/  FMUL.FTZ R14, R0.reuse, R126 ;  /* 0x0000007e000e7220 */ /* 0x040fee0000410000 */
[----:B------:R1:W-:Y:S01]  /*19180*/  MUFU.EX2 R169, R4 ;  /* 0x0000000400a97308 */ /* 0x0003e20000000800 */
[--C-:B---3--:R-:W-:Y:S09]  /*19190*/  FFMA.FTZ R40, R47, c[0x0][0x2d0], -R2.reuse ;  /* 0x0000b4002f287a23 */ /* 0x108ff20000010802 */
[----:B------:R-:W2:Y:S10]  /*191a0*/  MUFU.EX2 R150, R43 ;  /* 0x0000002b00967308 */ /* 0x000eb40000000800 */
[----:B------:R3:W-:Y:S01]  /*191b0*/  MUFU.EX2 R181, R44 ;  /* 0x0000002c00b57308 */ /* 0x0007e20000000800 */
[----:B-1----:R-:W-:Y:S02]  /*191c0*/  FFMA.FTZ R4, R15, c[0x0][0x2d0], -R2 ;  /* 0x0000b4000f047a23 */ /* 0x002fe40000010802 */
[----:B------:R-:W-:Y:S07]  /*191d0*/  FMUL.FTZ R15, R0, R127 ;  /* 0x0000007f000f7220 */ /* 0x000fee0000410000 */
[----:B------:R1:W4:Y:S01]  /*191e0*/  MUFU.EX2 R170, R4 ;  /* 0x0000000400aa7308 */ /* 0x0003220000000800 */
[----:B--2---:R-:W-:Y:S01]  /*191f0*/  F2FP.BF16.PACK_AB R53, R150, R151 ;  /* 0x000000979635723e */ /* 0x004fe200000010ff */
[----:B---3--:R-:W-:Y:S01]  /*19200*/  FFMA.FTZ R44, R54, c[0x0][0x2d0], -R161 ;  /* 0x0000b400362c7a23 */ /* 0x008fe200000108a1 */
[----:B------:R-:W-:Y:S07]  /*19210*/  F2FP.BF16.PACK_AB R54, R185, R186 ;  /* 0x000000bab936723e */ /* 0x000fee00000010ff */
[----:B------:R-:W-:Y:S01]  /*19220*/  MUFU.EX2 R180, R44 ;  /* 0x0000002c00b47308 */ /* 0x000fe20000000800 */
[----:B-1----:R-:W-:Y:S05]  /*19230*/  @P0 SHF.R.S32.HI R4, RZ, 0x1f, R200 ;  /* 0x0000001fff040819 */ /* 0x002fea00000114c8 */
        /* <DEDUP_REMOVED lines=8> */
[--C-:B------:R-:W-:Y:S01]  /*192c0*/  FFMA.FTZ R8, R32, c[0x0][0x2d0], -R160.reuse ;  /* 0x0000b40020087a23 */ /* 0x100fe200000108a0 */
[----:B------:R-:W-:Y:S01]  /*192d0*/  @P0 LEA R10, P1, R4, c[0x0][0x1c8], 0x1 ;  /* 0x00007200040a0a11 */ /* 0x000fe200078208ff */
[----:B------:R-:W-:Y:S01]  /*192e0*/  @P0 IMAD R6, R6, 0x50, RZ ;  /* 0x0000005006060824 */ /* 0x000fe200078e02ff */
[----:B------:R-:W-:Y:S01]  /*192f0*/  @P0 SHF.L.U32 R13, R7, 0x5, RZ ;  /* 0x00000005070d0819 */ /* 0x000fe200000006ff */
[----:B------:R1:W-:Y:S01]  /*19300*/  MUFU.EX2 R225, R8 ;  /* 0x0000000800e17308 */ /* 0x0003e20000000800 */
[--C-:B------:R-:W-:Y:S02]  /*19310*/  FFMA.FTZ R32, R36, c[0x0][0x2d0], -R160.reuse ;  /* 0x0000b40024207a23 */ /* 0x100fe400000108a0 */
[----:B------:R-:W-:Y:S01]  /*19320*/  @P0 IADD3 R6, R5, R6, RZ ;  /* 0x0000000605060210 */ /* 0x000fe20007ffe0ff */
[----:B------:R-:W-:Y:S01]  /*19330*/  FFMA.FTZ R36, R48, c[0x0][0x2d0], -R160 ;  /* 0x0000b40030247a23 */ /* 0x000fe200000108a0 */
[----:B------:R-:W-:Y:S01]  /*19340*/  @P0 MOV R5, 0x5 ;  /* 0x0000000500050802 */ /* 0x000fe20000000f00 */
[----:B------:R-:W-:Y:S01]  /*19350*/  FMUL.FTZ R48, R111, R152 ;  /* 0x000000986f307220 */ /* 0x000fe20000410000 */
[----:B------:R-:W-:Y:S02]  /*19360*/  @P0 LEA.HI.X R11, R4, c[0x0][0x1cc], R6, 0x1, P1 ;  /* 0x00007300040b0a11 */ /* 0x000fe400008f0c06 */
[----:B------:R-:W-:Y:S01]  /*19370*/  @P0 SHF.L.U64.HI R12, R7, R5, c[0x0][0x1e4] ;  /* 0x00007900070c0619 */ /* 0x000fe20000010205 */
[--C-:B------:R-:W-:Y:S01]  /*19380*/  FFMA.FTZ R5, R22, c[0x0][0x2d0], -R161.reuse ;  /* 0x0000b40016057a23 */ /* 0x100fe200000108a1 */
[----:B------:R2:W-:Y:S01]  /*19390*/  MUFU.EX2 R196, R32 ;  /* 0x0000002000c47308 */ /* 0x0005e20000000800 */
[----:B------:R3:W-:Y:S09]  /*193a0*/  @P0 LDGSTS.E.BYPASS.LTC128B.128 [R221+0x2900], [R10.64], !P4 ;  /* 0x029000000add0fae */ /* 0x0007f2000e101d48 */
[----:B------:R5:W-:Y:S01]  /*193b0*/  MUFU.EX2 R223, R5 ;  /* 0x0000000500df7308 */ /* 0x000be20000000800 */
[-C--:B-1----:R-:W-:Y:S04]  /*193c0*/  @P0 IADD3 R8, P3, R10, R13.reuse, RZ ;  /* 0x0000000d0a080210 */ /* 0x082fe80007f7e0ff */
[-C--:B------:R-:W-:Y:S02]  /*193d0*/  @P0 IADD3.X R9, R11, R12.reuse, RZ, P3, !PT ;  /* 0x0000000c0b090210 */ /* 0x080fe40001ffe4ff */
[-C--:B------:R-:W-:Y:S03]  /*193e0*/  @P0 IADD3 R6, P1, R8, R13.reuse, RZ ;  /* 0x0000000d08060210 */ /* 0x080fe60007f3e0ff */
[----:B------:R1:W-:Y:S01]  /*193f0*/  MUFU.EX2 R194, R36 ;  /* 0x0000002400c27308 */ /* 0x0003e20000000800 */
[----:B------:R4:W-:Y:S01]  /*19400*/  @P0 LDGSTS.E.BYPASS.LTC128B.128 [R221+0x3100], [R8.64], !P4 ;  /* 0x0310000008dd0fae */ /* 0x0009e2000e101d48 */
[----:B------:R-:W-:Y:S01]  /*19410*/  @P0 IADD3.X R7, R9, R12, RZ, P1, !PT ;  /* 0x0000000c09070210 */ /* 0x000fe20000ffe4ff */
[----:B--2---:R-:W-:Y:S01]  /*19420*/  FMUL.FTZ R32, R113, R144 ;  /* 0x0000009071207220 */ /* 0x004fe20000410000 */
[-C--:B------:R-:W-:Y:S01]  /*19430*/  @P0 IADD3 R4, P2, R6, R13.reuse, RZ ;  /* 0x0000000d06040210 */ /* 0x080fe20007f5e0ff */
[--C-:B---3--:R-:W-:Y:S03]  /*19440*/  FFMA.FTZ R11, R23, c[0x0][0x2d0], -R161.reuse ;  /* 0x0000b400170b7a23 */ /* 0x108fe600000108a1 */
[----:B------:R-:W-:Y:S01]  /*19450*/  @P0 IADD3 R10, P1, R4, R13, RZ ;  /* 0x0000000d040a0210 */ /* 0x000fe20007f3e0ff */
[----:B------:R2:W-:Y:S01]  /*19460*/  @P0 LDGSTS.E.BYPASS.LTC128B.128 [R221+0x3900], [R6.64], !P4 ;  /* 0x0390000006dd0fae */ /* 0x0005e2000e101d48 */
[----:B------:R-:W-:Y:S01]  /*19470*/  FMUL.FTZ R13, R111, R125 ;  /* 0x0000007d6f0d7220 */ /* 0x000fe20000410000 */
[----:B------:R3:W-:Y:S01]  /*19480*/  MUFU.EX2 R222, R11 ;  /* 0x0000000b00de7308 */ /* 0x0007e20000000800 */
[----:B-----5:R-:W-:Y:S05]  /*19490*/  @P0 IADD3.X R5, R7, R12, RZ, P2, !PT ;  /* 0x0000000c07050210 */ /* 0x020fea00017fe4ff */
[----:B------:R5:W-:Y:S01]  /*194a0*/  @P0 LDGSTS.E.BYPASS.LTC128B.128 [R221+0x4100], [R4.64], !P4 ;  /* 0x0410000004dd0fae */ /* 0x000be2000e101d48 */
[----:B-1----:R-:W-:Y:S02]  /*194b0*/  FFMA.FTZ R36, R49, c[0x0][0x2d0], -R160 ;  /* 0x0000b40031247a23 */ /* 0x002fe400000108a0 */
[C---:B------:R-:W-:Y:S02]  /*194c0*/  FMUL.FTZ R49, R111.reuse, R153 ;  /* 0x000000996f317220 */ /* 0x040fe40000410000 */
[----:B------:R1:W-:Y:S01]  /*194d0*/  MUFU.EX2 R193, R36 ;  /* 0x0000002400c17308 */ /* 0x0003e20000000800 */
[----:B----4-:R-:W-:Y:S01]  /*194e0*/  FMUL.FTZ R8, R111, R120 ;  /* 0x000000786f087220 */ /* 0x010fe20000410000 */
[----:B------:R-:W-:Y:S01]  /*194f0*/  F2FP.BF16.PACK_AB R120, R227, R226 ;  /* 0x000000e2e378723e */ /* 0x000fe200000010ff */
[----:B------:R-:W-:Y:S01]  /*19500*/  FMUL.FTZ R9, R111, R121 ;  /* 0x000000796f097220 */ /* 0x000fe20000410000 */
[----:B------:R-:W-:Y:S02]  /*19510*/  F2FP.BF16.PACK_AB R121, R168, R167 ;  /* 0x000000a7a879723e */ /* 0x000fe400000010ff */
[----:B---3--:R-:W-:Y:S01]  /*19520*/  @P0 IADD3.X R11, R5, R12, RZ, P1, !PT ;  /* 0x0000000c050b0210 */ /* 0x008fe20000ffe4ff */
[--C-:B--2---:R-:W-:Y:S02]  /*19530*/  FFMA.FTZ R6, R34, c[0x0][0x2d0], -R161.reuse ;  /* 0x0000b40022067a23 */ /* 0x104fe400000108a1 */
[--C-:B------:R-:W-:Y:S02]  /*19540*/  FFMA.FTZ R12, R29, c[0x0][0x2d0], -R162.reuse ;  /* 0x0000b4001d0c7a23 */ /* 0x100fe400000108a2 */
[----:B------:R2:W-:Y:S01]  /*19550*/  @P0 LDGSTS.E.BYPASS.LTC128B.128 [R221+0x4900], [R10.64], !P4 ;  /* 0x049000000add0fae */ /* 0x0005e2000e101d48 */
[----:B------:R3:W-:Y:S01]  /*19560*/  MUFU.EX2 R203, R6 ;  /* 0x0000000600cb7308 */ /* 0x0007e20000000800 */
[----:B------:R-:W-:Y:S01]  /*19570*/  FMUL.FTZ R7, R112, R119 ;  /* 0x0000007770077220 */ /* 0x000fe20000410000 */
[----:B------:R-:W-:Y:S01]  /*19580*/  F2FP.BF16.PACK_AB R119, R234, R235 ;  /* 0x000000ebea77723e */ /* 0x000fe200000010ff */
[----:B------:R-:W-:Y:S01]  /*19590*/  FMUL.FTZ R29, R111, R141 ;  /* 0x0000008d6f1d7220 */ /* 0x000fe20000410000 */
[----:B------:R-:W-:Y:S01]  /*195a0*/  ISETP.GT.AND P0, PT, R201, R241, PT ;  /* 0x000000f1c900720c */ /* 0x000fe20003f04270 */
[----:B-----5:R-:W-:Y:S01]  /*195b0*/  FFMA.FTZ R4, R35, c[0x0][0x2d0], -R161 ;  /* 0x0000b40023047a23 */ /* 0x020fe200000108a1 */
[----:B------:R-:W-:Y:S01]  /*195c0*/  MOV R201, R200 ;  /* 0x000000c800c97202 */ /* 0x000fe20000000f00 */
[----:B------:R-:W4:Y:S01]  /*195d0*/  LDSM.16.MT88.4 R20, [R205] ;  /* 0x00000000cd14783b */ /* 0x000f220000004200 */
[----:B------:R-:W-:Y:S01]  /*195e0*/  FMUL.FTZ R5, R113, R117 ;  /* 0x0000007571057220 */ /* 0x000fe20000410000 */
[----:B------:R-:W-:Y:S01]  /*195f0*/  F2FP.BF16.PACK_AB R117, R233, R232 ;  /* 0x000000e8e975723e */ /* 0x000fe200000010ff */
[----:B------:R5:W-:Y:S01]  /*19600*/  MUFU.EX2 R220, R4 ;  /* 0x0000000400dc7308 */ /* 0x000be20000000800 */
[C---:B------:R-:W-:Y:S02]  /*19610*/  FMUL.FTZ R34, R112.reuse, R146 ;  /* 0x0000009270227220 */ /* 0x040fe40000410000 */
[C---:B------:R-:W-:Y:S02]  /*19620*/  FMUL.FTZ R35, R112.reuse, R147 ;  /* 0x0000009370237220 */ /* 0x040fe40000410000 */
[----:B------:R-:W4:Y:S01]  /*19630*/  LDSM.16.MT88.4 R156, [R209] ;  /* 0x00000000d19c783b */ /* 0x000f220000004200 */
[----:B-1----:R-:W-:Y:S04]  /*19640*/  FMUL.FTZ R36, R113, R148 ;  /* 0x0000009471247220 */ /* 0x002fe80000410000 */
[----:B------:R1:W-:Y:S03]  /*19650*/  MUFU.EX2 R198, R12 ;  /* 0x0000000c00c67308 */ /* 0x0003e60000000800 */
[----:B------:R-:W-:Y:S01]  /*19660*/  LDSM.16.MT88.4 R128, [R208] ;  /* 0x00000000d080783b */ /* 0x000fe20000004200 */
[----:B---3--:R-:W-:Y:S01]  /*19670*/  FMUL.FTZ R6, R112, R118 ;  /* 0x0000007670067220 */ /* 0x008fe20000410000 */
[----:B------:R-:W-:Y:S01]  /*19680*/  F2FP.BF16.PACK_AB R118, R239, R237 ;  /* 0x000000edef76723e */ /* 0x000fe200000010ff */
[C---:B--2---:R-:W-:Y:S01]  /*19690*/  FMUL.FTZ R10, R0.reuse, R122 ;  /* 0x0000007a000a7220 */ /* 0x044fe20000410000 */
[----:B------:R-:W-:Y:S01]  /*196a0*/  F2FP.BF16.PACK_AB R122, R231, R230 ;  /* 0x000000e6e77a723e */ /* 0x000fe200000010ff */
[----:B------:R-:W-:Y:S01]  /*196b0*/  FMUL.FTZ R11, R0, R123 ;  /* 0x0000007b000b7220 */ /* 0x000fe20000410000 */
[----:B------:R-:W-:Y:S01]  /*196c0*/  F2FP.BF16.PACK_AB R123, R170, R169 ;  /* 0x000000a9aa7b723e */ /* 0x000fe200000010ff */
[----:B------:R-:W2:Y:S01]  /*196d0*/  MUFU.EX2 R148, R40 ;  /* 0x0000002800947308 */ /* 0x000ea20000000800 */
[----:B------:R-:W-:Y:S01]  /*196e0*/  LDSM.16.MT88.4 R44, [R205+0x1000] ;  /* 0x00100000cd2c783b */ /* 0x000fe20000004200 */
[----:B-----5:R-:W-:Y:S02]  /*196f0*/  FFMA.FTZ R4, R24, c[0x0][0x2d0], -R162 ;  /* 0x0000b40018047a23 */ /* 0x020fe400000108a2 */
[----:B------:R-:W-:Y:S02]  /*19700*/  FFMA.FTZ R24, R30, c[0x0][0x2d0], -R2 ;  /* 0x0000b4001e187a23 */ /* 0x000fe40000010802 */
[----:B------:R-:W-:Y:S03]  /*19710*/  FMUL.FTZ R30, R0, R142 ;  /* 0x0000008e001e7220 */ /* 0x000fe60000410000 */
[----:B------:R-:W-:Y:S01]  /*19720*/  LDSM.16.MT88.4 R144, [R209+0x2000] ;  /* 0x00200000d190783b */ /* 0x000fe20000004200 */
[----:B------:R3:W-:Y:S01]  /*19730*/  MUFU.EX2 R197, R4 ;  /* 0x0000000400c57308 */ /* 0x0007e20000000800 */
[----:B-1----:R-:W-:Y:S06]  /*19740*/  FMUL.FTZ R12, R111, R124 ;  /* 0x0000007c6f0c7220 */ /* 0x002fec0000410000 */
[----:B------:R-:W1:Y:S03]  /*19750*/  LDSM.16.MT88.4 R124, [R206] ;  /* 0x00000000ce7c783b */ /* 0x000e660000004200 */
[----:B------:R5:W-:Y:S01]  /*19760*/  MUFU.EX2 R164, R24 ;  /* 0x0000001800a47308 */ /* 0x000be20000000800 */
[----:B--2---:R-:W-:Y:S04]  /*19770*/  F2FP.BF16.PACK_AB R55, R148, R149 ;  /* 0x000000959437723e */ /* 0x004fe800000010ff */
[----:B------:R-:W-:Y:S08]  /*19780*/  LDSM.16.MT88.4 R40, [R208+0x800] ;  /* 0x00080000d028783b */ /* 0x000ff00000004200 */
[----:B------:R-:W0:Y:S01]  /*19790*/  LDGDEPBAR ;  /* 0x00000000000079af */ /* 0x000e220000000000 */
[--C-:B---3--:R-:W-:Y:S02]  /*197a0*/  FFMA.FTZ R4, R25, c[0x0][0x2d0], -R162.reuse ;  /* 0x0000b40019047a23 */ /* 0x108fe400000108a2 */
[C---:B------:R-:W-:Y:S02]  /*197b0*/  FMUL.FTZ R25, R111.reuse, R137 ;  /* 0x000000896f197220 */ /* 0x040fe40000410000 */
[----:B------:R2:W3:Y:S01]  /*197c0*/  MUFU.EX2 R199, R4 ;  /* 0x0000000400c77308 */ /* 0x0004e20000000800 */
[C---:B-----5:R-:W-:Y:S02]  /*197d0*/  FMUL.FTZ R24, R111.reuse, R136 ;  /* 0x000000886f187220 */ /* 0x060fe40000410000 */
[----:B--2---:R-:W-:Y:S02]  /*197e0*/  FFMA.FTZ R4, R28, c[0x0][0x2d0], -R162 ;  /* 0x0000b4001c047a23 */ /* 0x004fe400000108a2 */
[----:B------:R-:W-:Y:S05]  /*197f0*/  FMUL.FTZ R28, R111, R140 ;  /* 0x0000008c6f1c7220 */ /* 0x000fea0000410000 */
[----:B------:R2:W5:Y:S02]  /*19800*/  MUFU.EX2 R202, R4 ;  /* 0x0000000400ca7308 */ /* 0x0005640000000800 */
[----:B--2---:R-:W-:Y:S01]  /*19810*/  FMUL.FTZ R4, R113, R116 ;  /* 0x0000007471047220 */ /* 0x004fe20000410000 */
        /* <DEDUP_REMOVED lines=12> */
[----:B--2---:R-:W-:Y:S02]  /*198e0*/  FMUL.FTZ R20, R113, R132 ;  /* 0x0000008471147220 */ /* 0x004fe40000410000 */
[----:B------:R-:W-:Y:S05]  /*198f0*/  LDSM.16.MT88.4 R132, [R206+0x800] ;  /* 0x00080000ce84783b */ /* 0x000fea0000004200 */
[-C--:B------:R-:W-:Y:S08]  /*19900*/  HMMA.16816.F32.BF16 R20, R116, R156.reuse, R20 ;  /* 0x0000009c7414723c */ /* 0x080ff00000041814 */
[C---:B------:R-:W-:Y:S08]  /*19910*/  HMMA.16816.F32.BF16 R24, R120.reuse, R156, R24 ;  /* 0x0000009c7818723c */ /* 0x040ff00000041818 */
[-C--:B------:R-:W-:Y:S08]  /*19920*/  HMMA.16816.F32.BF16 R28, R120, R158.reuse, R28 ;  /* 0x0000009e781c723c */ /* 0x080ff0000004181c */
[C---:B------:R-:W-:Y:S08]  /*19930*/  HMMA.16816.F32.BF16 R32, R116.reuse, R158, R32 ;  /* 0x0000009e7420723c */ /* 0x040ff00000041820 */
[-C--:B-1----:R-:W-:Y:S08]  /*19940*/  HMMA.16816.F32.BF16 R84, R116, R124.reuse, R84 ;  /* 0x0000007c7454723c */ /* 0x082ff00000041854 */
[C---:B------:R-:W-:Y:S08]  /*19950*/  HMMA.16816.F32.BF16 R88, R120.reuse, R124, R88 ;  /* 0x0000007c7858723c */ /* 0x040ff00000041858 */
[-C--:B------:R-:W-:Y:S08]  /*19960*/  HMMA.16816.F32.BF16 R92, R120, R126.reuse, R92 ;  /* 0x0000007e785c723c */ /* 0x080ff0000004185c */
[C---:B------:R-:W-:Y:S01]  /*19970*/  HMMA.16816.F32.BF16 R96, R116.reuse, R126, R96 ;  /* 0x0000007e7460723c */ /* 0x040fe20000041860 */
[----:B------:R-:W1:Y:S07]  /*19980*/  LDSM.16.MT88.4 R124, [R205+0x800] ;  /* 0x00080000cd7c783b */ /* 0x000e6e0000004200 */
[-C--:B------:R-:W-:Y:S08]  /*19990*/  HMMA.16816.F32.BF16 R36, R116, R128.reuse, R36 ;  /* 0x000000807424723c */ /* 0x080ff00000041824 */
[C---:B------:R-:W-:Y:S08]  /*199a0*/  HMMA.16816.F32.BF16 R100, R120.reuse, R128, R100 ;  /* 0x000000807864723c */ /* 0x040ff00000041864 */
[-C--:B------:R-:W-:Y:S07]  /*199b0*/  HMMA.16816.F32.BF16 R48, R120, R130.reuse, R48 ;  /* 0x000000827830723c */ /* 0x080fee0000041830 */
[----:B---3--:R-:W-:Y:S01]  /*199c0*/  F2FP.BF16.PACK_AB R120, R199, R197 ;  /* 0x000000c5c778723e */ /* 0x008fe200000010ff */
[----:B------:R-:W-:Y:S01]  /*199d0*/  HMMA.16816.F32.BF16 R104, R116, R130, R104 ;  /* 0x000000827468723c */ /* 0x000fe20000041868 */
[----:B------:R-:W2:Y:S03]  /*199e0*/  LDSM.16.MT88.4 R128, [R209+0x800] ;  /* 0x00080000d180783b */ /* 0x000ea60000004200 */
[----:B-----5:R-:W-:Y:S02]  /*199f0*/  F2FP.BF16.PACK_AB R122, R198, R202 ;  /* 0x000000cac67a723e */ /* 0x020fe400000010ff */
[----:B----4-:R-:W-:Y:S02]  /*19a00*/  F2FP.BF16.PACK_AB R121, R165, R166 ;  /* 0x000000a6a579723e */ /* 0x010fe400000010ff */
[----:B------:R-:W-:Y:S04]  /*19a10*/  F2FP.BF16.PACK_AB R116, R228, R229 ;  /* 0x000000e5e474723e */ /* 0x000fe800000010ff */
[----:B------:R-:W-:Y:S02]  /*19a20*/  F2FP.BF16.PACK_AB R118, R224, R225 ;  /* 0x000000e1e076723e */ /* 0x000fe400000010ff */
[----:B------:R-:W-:Y:S02]  /*19a30*/  F2FP.BF16.PACK_AB R117, R222, R223 ;  /* 0x000000dfde75723e */ /* 0x000fe400000010ff */
[----:B------:R-:W-:Y:S02]  /*19a40*/  F2FP.BF16.PACK_AB R119, R220, R203 ;  /* 0x000000cbdc77723e */ /* 0x000fe400000010ff */
[----:B------:R-:W-:Y:S05]  /*19a50*/  F2FP.BF16.PACK_AB R123, R163, R164 ;  /* 0x000000a4a37b723e */ /* 0x000fea00000010ff */
[-C--:B-1----:R-:W-:Y:S08]  /*19a60*/  HMMA.16816.F32.BF16 R4, R116, R124.reuse, R4 ;  /* 0x0000007c7404723c */ /* 0x082ff00000041804 */
[C---:B------:R-:W-:Y:S08]  /*19a70*/  HMMA.16816.F32.BF16 R8, R120.reuse, R124, R8 ;  /* 0x0000007c7808723c */ /* 0x040ff00000041808 */
[-C--:B------:R-:W-:Y:S08]  /*19a80*/  HMMA.16816.F32.BF16 R12, R120, R126.reuse, R12 ;  /* 0x0000007e780c723c */ /* 0x080ff0000004180c */
[C---:B------:R-:W-:Y:S08]  /*19a90*/  HMMA.16816.F32.BF16 R16, R116.reuse, R126, R16 ;  /* 0x0000007e7410723c */ /* 0x040ff00000041810 */
[-C--:B--2---:R-:W-:Y:S08]  /*19aa0*/  HMMA.16816.F32.BF16 R20, R116, R128.reuse, R20 ;  /* 0x000000807414723c */ /* 0x084ff00000041814 */
[C---:B------:R-:W-:Y:S08]  /*19ab0*/  HMMA.16816.F32.BF16 R24, R120.reuse, R128, R24 ;  /* 0x000000807818723c */ /* 0x040ff00000041818 */
[-C--:B------:R-:W-:Y:S08]  /*19ac0*/  HMMA.16816.F32.BF16 R28, R120, R130.reuse, R28 ;  /* 0x00000082781c723c */ /* 0x080ff0000004181c */
[C---:B------:R-:W-:Y:S01]  /*19ad0*/  HMMA.16816.F32.BF16 R32, R116.reuse, R130, R32 ;  /* 0x000000827420723c */ /* 0x040fe20000041820 */
[----:B------:R-:W-:Y:S07]  /*19ae0*/  LDSM.16.MT88.4 R128, [R205+0x2000] ;  /* 0x00200000cd80783b */ /* 0x000fee0000004200 */
[-C--:B------:R-:W-:Y:S08]  /*19af0*/  HMMA.16816.F32.BF16 R84, R116, R132.reuse, R84 ;  /* 0x000000847454723c */ /* 0x080ff00000041854 */
[C---:B------:R-:W-:Y:S08]  /*19b00*/  HMMA.16816.F32.BF16 R88, R120.reuse, R132, R88 ;  /* 0x000000847858723c */ /* 0x040ff00000041858 */
[-C--:B------:R-:W-:Y:S08]  /*19b10*/  HMMA.16816.F32.BF16 R92, R120, R134.reuse, R92 ;  /* 0x00000086785c723c */ /* 0x080ff0000004185c */
[C---:B------:R-:W-:Y:S08]  /*19b20*/  HMMA.16816.F32.BF16 R96, R116.reuse, R134, R96 ;  /* 0x000000867460723c */ /* 0x040ff00000041860 */
[-C--:B------:R-:W-:Y:S08]  /*19b30*/  HMMA.16816.F32.BF16 R36, R116, R40.reuse, R36 ;  /* 0x000000287424723c */ /* 0x080ff00000041824 */
[C---:B------:R-:W-:Y:S07]  /*19b40*/  HMMA.16816.F32.BF16 R100, R120.reuse, R40, R100 ;  /* 0x000000287864723c */ /* 0x040fee0000041864 */
[--C-:B------:R-:W-:Y:S01]  /*19b50*/  FFMA.FTZ R40, R67, c[0x0][0x2d0], -R161.reuse ;  /* 0x0000b40043287a23 */ /* 0x100fe200000108a1 */
[-C--:B------:R-:W-:Y:S01]  /*19b60*/  HMMA.16816.F32.BF16 R48, R120, R42.reuse, R48 ;  /* 0x0000002a7830723c */ /* 0x080fe20000041830 */
[----:B------:R-:W1:Y:S02]  /*19b70*/  LDSM.16.MT88.4 R64, [R209+0x1000] ;  /* 0x00100000d140783b */ /* 0x000e640000004200 */
[----:B------:R2:W-:Y:S01]  /*19b80*/  MUFU.EX2 R177, R40 ;  /* 0x0000002800b17308 */ /* 0x0005e20000000800 */
[----:B------:R-:W-:Y:S04]  /*19b90*/  F2FP.BF16.PACK_AB R41, R191, R192 ;  /* 0x000000c0bf29723e */ /* 0x000fe800000010ff */
[----:B------:R-:W-:Y:S01]  /*19ba0*/  HMMA.16816.F32.BF16 R104, R116, R42, R104 ;  /* 0x0000002a7468723c */ /* 0x000fe20000041868 */
[----:B------:R-:W3:Y:S06]  /*19bb0*/  LDSM.16.MT88.4 R116, [R206+0x1000] ;  /* 0x00100000ce74783b */ /* 0x000eec0000004200 */
[----:B------:R-:W-:Y:S02]  /*19bc0*/  F2FP.BF16.PACK_AB R42, R193, R194 ;  /* 0x000000c2c12a723e */ /* 0x000fe400000010ff */
[----:B------:R-:W-:Y:S03]  /*19bd0*/  F2FP.BF16.PACK_AB R43, R189, R190 ;  /* 0x000000bebd2b723e */ /* 0x000fe600000010ff */
[--C-:B--2---:R-:W-:Y:S02]  /*19be0*/  FFMA.FTZ R40, R56, c[0x0][0x2d0], -R162.reuse ;  /* 0x0000b40038287a23 */ /* 0x104fe400000108a2 */
[----:B------:R-:W-:Y:S02]  /*19bf0*/  FFMA.FTZ R56, R60, c[0x0][0x2d0], -R162 ;  /* 0x0000b4003c387a23 */ /* 0x000fe400000108a2 */
[----:B------:R2:W-:Y:S01]  /*19c00*/  MUFU.EX2 R176, R40 ;  /* 0x0000002800b07308 */ /* 0x0005e20000000800 */
[--C-:B------:R-:W-:Y:S09]  /*19c10*/  FFMA.FTZ R60, R70, c[0x0][0x2d0], -R161.reuse ;  /* 0x0000b400463c7a23 */ /* 0x100ff200000108a1 */
[----:B------:R4:W-:Y:S01]  /*19c20*/  MUFU.EX2 R175, R56 ;  /* 0x0000003800af7308 */ /* 0x0009e20000000800 */
[----:B--2---:R-:W-:Y:S07]  /*19c30*/  F2FP.BF16.PACK_AB R40, R195, R196 ;  /* 0x000000c4c328723e */ /* 0x004fee00000010ff */
[-C--:B------:R-:W-:Y:S05]  /*19c40*/  HMMA.16816.F32.BF16 R4, R40, R44.reuse, R4 ;  /* 0x0000002c2804723c */ /* 0x080fea0000041804 */
[----:B----4-:R-:W-:Y:S03]  /*19c50*/  FFMA.FTZ R56, R63, c[0x0][0x2d0], -R2 ;  /* 0x0000b4003f387a23 */ /* 0x010fe60000010802 */
[C---:B------:R-:W-:Y:S01]  /*19c60*/  HMMA.16816.F32.BF16 R8, R52.reuse, R44, R8 ;  /* 0x0000002c3408723c */ /* 0x040fe20000041808 */
[----:B------:R2:W-:Y:S06]  /*19c70*/  MUFU.EX2 R115, R56 ;  /* 0x0000003800737308 */ /* 0x0005ec0000000800 */
[----:B------:R-:W-:Y:S01]  /*19c80*/  FFMA.FTZ R44, R61, c[0x0][0x2d0], -R162 ;  /* 0x0000b4003d2c7a23 */ /* 0x000fe200000108a2 */
[-C--:B------:R-:W-:Y:S03]  /*19c90*/  HMMA.16816.F32.BF16 R12, R52, R46.reuse, R12 ;  /* 0x0000002e340c723c */ /* 0x080fe6000004180c */
[----:B------:R4:W-:Y:S05]  /*19ca0*/  MUFU.EX2 R173, R44 ;  /* 0x0000002c00ad7308 */ /* 0x0009ea0000000800 */
[C---:B------:R-:W-:Y:S08]  /*19cb0*/  HMMA.16816.F32.BF16 R16, R40.reuse, R46, R16 ;  /* 0x0000002e2810723c */ /* 0x040ff00000041810 */
[-C--:B-1----:R-:W-:Y:S04]  /*19cc0*/  HMMA.16816.F32.BF16 R20, R40, R64.reuse, R20 ;  /* 0x000000402814723c */ /* 0x082fe80000041814 */
[----:B--2---:R-:W-:Y:S04]  /*19cd0*/  FFMA.FTZ R56, R68, c[0x0][0x2d0], -R160 ;  /* 0x0000b40044387a23 */ /* 0x004fe800000108a0 */
[C---:B------:R-:W-:Y:S01]  /*19ce0*/  HMMA.16816.F32.BF16 R24, R52.reuse, R64, R24 ;  /* 0x000000403418723c */ /* 0x040fe20000041818 */
[----:B------:R1:W-:Y:S03]  /*19cf0*/  MUFU.EX2 R172, R56 ;  /* 0x0000003800ac7308 */ /* 0x0003e60000000800 */
[--C-:B----4-:R-:W-:Y:S03]  /*19d00*/  FFMA.FTZ R44, R58, c[0x0][0x2d0], -R2.reuse ;  /* 0x0000b4003a2c7a23 */ /* 0x110fe60000010802 */
[----:B------:R-:W-:Y:S01]  /*19d10*/  FFMA.FTZ R64, R74, c[0x0][0x2d0], -R2 ;  /* 0x0000b4004a407a23 */ /* 0x000fe20000010802 */
[-C--:B------:R-:W-:Y:S03]  /*19d20*/  HMMA.16816.F32.BF16 R28, R52, R66.reuse, R28 ;  /* 0x00000042341c723c */ /* 0x080fe6000004181c */
[----:B------:R2:W-:Y:S05]  /*19d30*/  MUFU.EX2 R157, R44 ;  /* 0x0000002c009d7308 */ /* 0x0005ea0000000800 */
[C---:B------:R-:W-:Y:S05]  /*19d40*/  HMMA.16816.F32.BF16 R32, R40.reuse, R66, R32 ;  /* 0x000000422820723c */ /* 0x040fea0000041820 */
[----:B------:R-:W-:Y:S03]  /*19d50*/  MUFU.EX2 R65, R64 ;  /* 0x0000004000417308 */ /* 0x000fe60000000800 */
[-C--:B---3--:R-:W-:Y:S04]  /*19d60*/  HMMA.16816.F32.BF16 R84, R40, R116.reuse, R84 ;  /* 0x000000742854723c */ /* 0x088fe80000041854 */
[----:B-1----:R-:W-:Y:S04]  /*19d70*/  FFMA.FTZ R56, R69, c[0x0][0x2d0], -R160 ;  /* 0x0000b40045387a23 */ /* 0x002fe800000108a0 */
[C---:B------:R-:W-:Y:S01]  /*19d80*/  HMMA.16816.F32.BF16 R88, R52.reuse, R116, R88 ;  /* 0x000000743458723c */ /* 0x040fe20000041858 */
[----:B------:R1:W-:Y:S03]  /*19d90*/  MUFU.EX2 R159, R56 ;  /* 0x00000038009f7308 */ /* 0x0003e60000000800 */
[----:B--2---:R-:W-:Y:S04]  /*19da0*/  FFMA.FTZ R44, R59, c[0x0][0x2d0], -R2 ;  /* 0x0000b4003b2c7a23 */ /* 0x004fe80000010802 */
[-C--:B------:R-:W-:Y:S03]  /*19db0*/  HMMA.16816.F32.BF16 R92, R52, R118.reuse, R92 ;  /* 0x00000076345c723c */ /* 0x080fe6000004185c */
[----:B------:R2:W3:Y:S05]  /*19dc0*/  MUFU.EX2 R114, R44 ;  /* 0x0000002c00727308 */ /* 0x0004ea0000000800 */
[C---:B------:R-:W-:Y:S04]  /*19dd0*/  HMMA.16816.F32.BF16 R96, R40.reuse, R118, R96 ;  /* 0x000000762860723c */ /* 0x040fe80000041860 */
[----:B-1----:R-:W-:Y:S04]  /*19de0*/  FFMA.FTZ R56, R80, c[0x0][0x2d0], -R160 ;  /* 0x0000b40050387a23 */ /* 0x002fe800000108a0 */
[----:B------:R1:W-:Y:S01]  /*19df0*/  MUFU.EX2 R171, R56 ;  /* 0x0000003800ab7308 */ /* 0x0003e20000000800 */
[----:B--2---:R-:W-:Y:S09]  /*19e00*/  FFMA.FTZ R44, R62, c[0x0][0x2d0], -R2 ;  /* 0x0000b4003e2c7a23 */ /* 0x004ff20000010802 */
[----:B------:R2:W4:Y:S01]  /*19e10*/  MUFU.EX2 R156, R44 ;  /* 0x0000002c009c7308 */ /* 0x0005220000000800 */
[----:B-1----:R-:W-:Y:S09]  /*19e20*/  FFMA.FTZ R56, R81, c[0x0][0x2d0], -R160 ;  /* 0x0000b40051387a23 */ /* 0x002ff200000108a0 */
[----:B------:R1:W-:Y:S01]  /*19e30*/  MUFU.EX2 R81, R60 ;  /* 0x0000003c00517308 */ /* 0x0003e20000000800 */
[----:B--2---:R-:W2:Y:S09]  /*19e40*/  LDSM.16.MT88.4 R44, [R208+0x1000] ;  /* 0x00100000d02c783b */ /* 0x004eb20000004200 */
[----:B------:R5:W-:Y:S01]  /*19e50*/  MUFU.EX2 R158, R56 ;  /* 0x00000038009e7308 */ /* 0x000be20000000800 */
[--C-:B-1----:R-:W-:Y:S09]  /*19e60*/  FFMA.FTZ R60, R71, c[0x0][0x2d0], -R161.reuse ;  /* 0x0000b400473c7a23 */ /* 0x102ff200000108a1 */
[----:B------:R1:W-:Y:S01]  /*19e70*/  MUFU.EX2 R80, R60 ;  /* 0x0000003c00507308 */ /* 0x0003e20000000800 */
[----:B-----5:R-:W5:Y:S01]  /*19e80*/  LDSM.16.MT88.4 R56, [R205+0x1800] ;  /* 0x00180000cd38783b */ /* 0x020f620000004200 */
[-C--:B--2---:R-:W-:Y:S03]  /*19e90*/  HMMA.16816.F32.BF16 R36, R40, R44.reuse, R36 ;  /* 0x0000002c2824723c */ /* 0x084fe60000041824 */
[--C-:B-1----:R-:W-:Y:S05]  /*19ea0*/  FFMA.FTZ R60, R73, c[0x0][0x2d0], -R162.reuse ;  /* 0x0000b400493c7a23 */ /* 0x102fea00000108a2 */
[C---:B------:R-:W-:Y:S01]  /*19eb0*/  HMMA.16816.F32.BF16 R100, R52.reuse, R44, R100 ;  /* 0x0000002c3464723c */ /* 0x040fe20000041864 */
[----:B------:R1:W-:Y:S06]  /*19ec0*/  MUFU.EX2 R68, R60 ;  /* 0x0000003c00447308 */ /* 0x0003ec0000000800 */
[--C-:B------:R-:W-:Y:S01]  /*19ed0*/  FFMA.FTZ R44, R82, c[0x0][0x2d0], -R161.reuse ;  /* 0x0000b400522c7a23 */ /* 0x100fe200000108a1 */
[-C--:B------:R-:W-:Y:S01]  /*19ee0*/  HMMA.16816.F32.BF16 R48, R52, R46.reuse, R48 ;  /* 0x0000002e3430723c */ /* 0x080fe20000041830 */
[----:B------:R-:W2:Y:S02]  /*19ef0*/  LDSM.16.MT88.4 R52, [R209+0x1800] ;  /* 0x00180000d134783b */ /* 0x000ea40000004200 */
[----:B------:R5:W-:Y:S01]  /*19f00*/  MUFU.EX2 R71, R44 ;  /* 0x0000002c00477308 */ /* 0x000be20000000800 */
[----:B---3--:R-:W-:Y:S04]  /*19f10*/  F2FP.BF16.PACK_AB R45, R114, R157 ;  /* 0x0000009d722d723e */ /* 0x008fe800000010ff */
[----:B------:R-:W-:Y:S07]  /*19f20*/  HMMA.16816.F32.BF16 R104, R40, R46, R104 ;  /* 0x0000002e2868723c */ /* 0x000fee0000041868 */
[----:B------:R-:W-:Y:S02]  /*19f30*/  F2FP.BF16.PACK_AB R40, R184, R182 ;  /* 0x000000b6b828723e */ /* 0x000fe400000010ff */
[----:B------:R-:W-:Y:S01]  /*19f40*/  F2FP.BF16.PACK_AB R42, R181, R183 ;  /* 0x000000b7b52a723e */ /* 0x000fe200000010ff */
[----:B-1----:R-:W1:Y:S02]  /*19f50*/  LDSM.16.MT88.4 R60, [R206+0x1800] ;  /* 0x00180000ce3c783b */ /* 0x002e640000004200 */
[----:B------:R-:W-:Y:S02]  /*19f60*/  F2FP.BF16.PACK_AB R41, R178, R180 ;  /* 0x000000b4b229723e */ /* 0x000fe400000010ff */
[----:B------:R-:W-:Y:S02]  /*19f70*/  F2FP.BF16.PACK_AB R43, R177, R179 ;  /* 0x000000b3b12b723e */ /* 0x000fe400000010ff */
[----:B------:R-:W-:Y:S02]  /*19f80*/  F2FP.BF16.PACK_AB R46, R173, R175 ;  /* 0x000000afad2e723e */ /* 0x000fe400000010ff */
[----:B----4-:R-:W-:Y:S01]  /*19f90*/  F2FP.BF16.PACK_AB R47, R115, R156 ;  /* 0x0000009c732f723e */ /* 0x010fe200000010ff */
[----:B-----5:R-:W-:Y:S02]  /*19fa0*/  FFMA.FTZ R44, R83, c[0x0][0x2d0], -R161 ;  /* 0x0000b400532c7a23 */ /* 0x020fe400000108a1 */
[-C--:B------:R-:W-:Y:S02]  /*19fb0*/  HMMA.16816.F32.BF16 R4, R40, R56.reuse, R4 ;  /* 0x000000382804723c */ /* 0x080fe40000041804 */
[----:B------:R3:W-:Y:S02]  /*19fc0*/  MUFU.EX2 R70, R44 ;  /* 0x0000002c00467308 */ /* 0x0007e40000000800 */
[--C-:B---3--:R-:W-:Y:S08]  /*19fd0*/  FFMA.FTZ R44, R72, c[0x0][0x2d0], -R162.reuse ;  /* 0x0000b400482c7a23 */ /* 0x108ff000000108a2 */
[----:B------:R3:W4:Y:S02]  /*19fe0*/  MUFU.EX2 R69, R44 ;  /* 0x0000002c00457308 */ /* 0x0007240000000800 */
[----:B---3--:R-:W-:Y:S02]  /*19ff0*/  F2FP.BF16.PACK_AB R44, R174, R176 ;  /* 0x000000b0ae2c723e */ /* 0x008fe400000010ff */
[----:B----4-:R-:W-:Y:S05]  /*1a000*/  F2FP.BF16.PACK_AB R152, R68, R69 ;  /* 0x000000454498723e */ /* 0x010fea00000010ff */
[C---:B------:R-:W-:Y:S07]  /*1a010*/  HMMA.16816.F32.BF16 R8, R44.reuse, R56, R8 ;  /* 0x000000382c08723c */ /* 0x040fee0000041808 */
[--C-:B------:R-:W-:Y:S01]  /*1a020*/  FFMA.FTZ R56, R76, c[0x0][0x2d0], -R162.reuse ;  /* 0x0000b4004c387a23 */ /* 0x100fe200000108a2 */
[-C--:B------:R-:W-:Y:S03]  /*1a030*/  HMMA.16816.F32.BF16 R12, R44, R58.reuse, R12 ;  /* 0x0000003a2c0c723c */ /* 0x080fe6000004180c */
[----:B------:R3:W-:Y:S05]  /*1a040*/  MUFU.EX2 R67, R56 ;  /* 0x0000003800437308 */ /* 0x0007ea0000000800 */
[C---:B------:R-:W-:Y:S08]  /*1a050*/  HMMA.16816.F32.BF16 R16, R40.reuse, R58, R16 ;  /* 0x0000003a2810723c */ /* 0x040ff00000041810 */
[-C--:B--2---:R-:W-:Y:S08]  /*1a060*/  HMMA.16816.F32.BF16 R20, R40, R52.reuse, R20 ;  /* 0x000000342814723c */ /* 0x084ff00000041814 */
[C---:B------:R-:W-:Y:S04]  /*1a070*/  HMMA.16816.F32.BF16 R24, R44.reuse, R52, R24 ;  /* 0x000000342c18723c */ /* 0x040fe80000041818 */
[----:B---3--:R-:W-:Y:S03]  /*1a080*/  FFMA.FTZ R56, R77, c[0x0][0x2d0], -R162 ;  /* 0x0000b4004d387a23 */ /* 0x008fe600000108a2 */
[--C-:B------:R-:W-:Y:S01]  /*1a090*/  FFMA.FTZ R52, R75, c[0x0][0x2d0], -R2.reuse ;  /* 0x0000b4004b347a23 */ /* 0x100fe20000010802 */
[-C--:B------:R-:W-:Y:S01]  /*1a0a0*/  HMMA.16816.F32.BF16 R28, R44, R54.reuse, R28 ;  /* 0x000000362c1c723c */ /* 0x080fe2000004181c */
[----:B------:R2:W3:Y:S07]  /*1a0b0*/  MUFU.EX2 R66, R56 ;  /* 0x0000003800427308 */ /* 0x0004ee0000000800 */
[C---:B------:R-:W-:Y:S03]  /*1a0c0*/  HMMA.16816.F32.BF16 R32, R40.reuse, R54, R32 ;  /* 0x000000362820723c */ /* 0x040fe60000041820 */
[----:B------:R4:W5:Y:S05]  /*1a0d0*/  MUFU.EX2 R64, R52 ;  /* 0x0000003400407308 */ /* 0x00096a0000000800 */
[-C--:B-1----:R-:W-:Y:S08]  /*1a0e0*/  HMMA.16816.F32.BF16 R84, R40, R60.reuse, R84 ;  /* 0x0000003c2854723c */ /* 0x082ff00000041854 */
[C---:B------:R-:W-:Y:S01]  /*1a0f0*/  HMMA.16816.F32.BF16 R88, R44.reuse, R60, R88 ;  /* 0x0000003c2c58723c */ /* 0x040fe20000041858 */
[----:B--2---:R-:W1:Y:S03]  /*1a100*/  LDSM.16.MT88.4 R56, [R208+0x1800] ;  /* 0x00180000d038783b */ /* 0x004e660000004200 */
[----:B---3--:R-:W-:Y:S04]  /*1a110*/  F2FP.BF16.PACK_AB R154, R66, R67 ;  /* 0x00000043429a723e */ /* 0x008fe800000010ff */
[-C--:B------:R-:W-:Y:S04]  /*1a120*/  HMMA.16816.F32.BF16 R92, R44, R62.reuse, R92 ;  /* 0x0000003e2c5c723c */ /* 0x080fe8000004185c */
[--C-:B----4-:R-:W-:Y:S01]  /*1a130*/  FFMA.FTZ R52, R78, c[0x0][0x2d0], -R2.reuse ;  /* 0x0000b4004e347a23 */ /* 0x110fe20000010802 */
[----:B-----5:R-:W-:Y:S01]  /*1a140*/  F2FP.BF16.PACK_AB R153, R64, R65 ;  /* 0x000000414099723e */ /* 0x020fe200000010ff */
[----:B------:R-:W-:Y:S02]  /*1a150*/  FFMA.FTZ R2, R79, c[0x0][0x2d0], -R2 ;  /* 0x0000b4004f027a23 */ /* 0x000fe40000010802 */
[C---:B------:R-:W-:Y:S01]  /*1a160*/  HMMA.16816.F32.BF16 R96, R40.reuse, R62, R96 ;  /* 0x0000003e2860723c */ /* 0x040fe20000041860 */
[----:B------:R-:W-:Y:S10]  /*1a170*/  MUFU.EX2 R53, R52 ;  /* 0x0000003400357308 */ /* 0x000ff40000000800 */
[----:B------:R2:W3:Y:S01]  /*1a180*/  MUFU.EX2 R52, R2 ;  /* 0x0000000200347308 */ /* 0x0004e20000000800 */
[-C--:B-1----:R-:W-:Y:S08]  /*1a190*/  HMMA.16816.F32.BF16 R36, R40, R56.reuse, R36 ;  /* 0x000000382824723c */ /* 0x082ff00000041824 */
[C---:B------:R-:W-:Y:S04]  /*1a1a0*/  HMMA.16816.F32.BF16 R100, R44.reuse, R56, R100 ;  /* 0x000000382c64723c */ /* 0x040fe80000041864 */
[----:B--2---:R-:W-:Y:S01]  /*1a1b0*/  FFMA.FTZ R2, R111, R243, R226 ;  /* 0x000000f36f027223 */ /* 0x004fe200000100e2 */
[----:B---3--:R-:W-:Y:S02]  /*1a1c0*/  F2FP.BF16.PACK_AB R155, R52, R53 ;  /* 0x00000035349b723e */ /* 0x008fe400000010ff */
[----:B------:R-:W-:Y:S01]  /*1a1d0*/  MOV R111, R109 ;  /* 0x0000006d006f7202 */ /* 0x000fe20000000f00 */
[-C--:B------:R-:W-:Y:S01]  /*1a1e0*/  HMMA.16816.F32.BF16 R48, R44, R58.reuse, R48 ;  /* 0x0000003a2c30723c */ /* 0x080fe20000041830 */
[----:B------:R-:W1:Y:S07]  /*1a1f0*/  LDSM.16.MT88.4 R44, [R206+0x2000] ;  /* 0x00200000ce2c783b */ /* 0x000e6e0000004200 */
        /* <DEDUP_REMOVED lines=20> */
[----:B------:R-:W2:Y:S02]  /*1a340*/  LDSM.16.MT88.4 R4, [R208+0x2000] ;  /* 0x00200000d004783b */ /* 0x000ea40000004200 */
        /* <DEDUP_REMOVED lines=55> */
[----:B------:R-:W-:Y:S01]  /*1a6c0*/  FADD.FTZ R8, R114, R0 ;  /* 0x0000000072087221 */ /* 0x000fe20000010000 */
[----:B------:R-:W-:Y:S01]  /*1a6d0*/  MOV R114, R108 ;  /* 0x0000006c00727202 */ /* 0x000fe20000000f00 */
        /* <DEDUP_REMOVED lines=30> */
.L_x_2573:
[----:B------:R-:W-:-:S13]  /*1a8c0*/  ISETP.GE.AND P0, PT, R200, R240, PT ;  /* 0x000000f0c800720c */ /* 0x000fda0003f06270 */
[----:B------:R-:W-:Y:S05]  /*1a8d0*/  @!P0 BRA `(.L_x_2575) ;  /* 0x00004be000008947 */ /* 0x000fea0003800000 */
[----:B------:R-:W-:Y:S01]  /*1a8e0*/  IMAD.MOV.U32 R112, RZ, RZ, R109 ;  /* 0x000000ffff707224 */ /* 0x000fe200078e006d */
[----:B------:R-:W-:Y:S01]  /*1a8f0*/  MOV R114, R3 ;  /* 0x0000000300727202 */ /* 0x000fe20000000f00 */
[----:B------:R-:W-:Y:S01]  /*1a900*/  IMAD.MOV.U32 R111, RZ, RZ, R110 ;  /* 0x000000ffff6f7224 */ /* 0x000fe200078e006e */
[----:B------:R-:W-:Y:S02]  /*1a910*/  MOV R113, R108 ;  /* 0x0000006c00717202 */ /* 0x000fe40000000f00 */
.L_x_2592:
[----:B--2---:R-:W2:Y:S01]  /*1a920*/  LDL R0, [R1+0x40] ;  /* 0x0000400001007983 */ /* 0x004ea20000100800 */
[----:B------:R-:W-:Y:S04]  /*1a930*/  DEPBAR.LE SB0, 0x0 ;  /* 0x000080000000791a */ /* 0x000fe80000000000 */
[----:B------:R-:W-:Y:S01]  /*1a940*/  WARPSYNC 0xffffffff ;  /* 0xffffffff00007948 */ /* 0x000fe20003800000 */
[----:B------:R-:W3:Y:S01]  /*1a950*/  LDL R54, [R1+0x38] ;  /* 0x0000380001367983 */ /* 0x000ee20000100800 */
[----:B------:R-:W-:Y:S01]  /*1a960*/  IMAD.WIDE.U32 R52, R200, c[0x0][0x208], RZ ;  /* 0x00008200c8347a25 */ /* 0x000fe200078e00ff */
        /* <DEDUP_REMOVED lines=15> */
[----:B------:R-:W2:Y:S01]  /*1aa60*/  LDSM.16.M88.4 R64, [R204+0x1800] ;  /* 0x00180000cc40783b */ /* 0x000ea20000000200 */
        /* <DEDUP_REMOVED lines=8> */
[----:B------:R-:W4:Y:S05]  /*1aaf0*/  LDL R225, [R1+0x18] ;  /* 0x0000180001e17983 */ /* 0x000f2a0000100800 */
[-C--:B-----5:R-:W-:Y:S01]  /*1ab00*/  HMMA.16816.F32.BF16 R20, R80, R32.reuse, RZ ;  /* 0x000000205014723c */ /* 0x0a0fe200000418ff */
[----:B------:R-:W5:Y:S06]  /*1ab10*/  LDSM.16.M88.4 R164, [R215] ;  /* 0x00000000d7a4783b */ /* 0x000f6c0000000200 */
[----:B------:R-:W4:Y:S01]  /*1ab20*/  LDL R224, [R1+0x14] ;  /* 0x0000140001e07983 */ /* 0x000f220000100800 */
[C---:B------:R-:W-:Y:S05]  /*1ab30*/  HMMA.16816.F32.BF16 R24, R76.reuse, R32, RZ ;  /* 0x000000204c18723c */ /* 0x040fea00000418ff */
[----:B------:R-:W1:Y:S03]  /*1ab40*/  LDSM.16.M88.4 R168, [R214+0x2000] ;  /* 0x00200000d6a8783b */ /* 0x000e660000000200 */
[-C--:B------:R-:W-:Y:S03]  /*1ab50*/  HMMA.16816.F32.BF16 R28, R76, R34.reuse, RZ ;  /* 0x000000224c1c723c */ /* 0x080fe600000418ff */
[----:B------:R-:W1:Y:S05]  /*1ab60*/  LDSM.16.M88.4 R172, [R219] ;  /* 0x00000000dbac783b */ /* 0x000e6a0000000200 */
[C---:B------:R-:W-:Y:S01]  /*1ab70*/  HMMA.16816.F32.BF16 R32, R80.reuse, R34, RZ ;  /* 0x000000225020723c */ /* 0x040fe200000418ff */
[----:B------:R-:W1:Y:S06]  /*1ab80*/  LDSM.16.M88.4 R176, [R218] ;  /* 0x00000000dab0783b */ /* 0x000e6c0000000200 */
[----:B------:R-:W1:Y:S01]  /*1ab90*/  LDSM.16.M88.4 R180, [R217] ;  /* 0x00000000d9b4783b */ /* 0x000e620000000200 */
[-C--:B------:R-:W-:Y:S05]  /*1aba0*/  HMMA.16816.F32.BF16 R36, R80, R48.reuse, RZ ;  /* 0x000000305024723c */ /* 0x080fea00000418ff */
[----:B------:R-:W1:Y:S03]  /*1abb0*/  LDSM.16.M88.4 R184, [R216] ;  /* 0x00000000d8b8783b */ /* 0x000e660000000200 */
[C---:B------:R-:W-:Y:S08]  /*1abc0*/  HMMA.16816.F32.BF16 R40, R76.reuse, R48, RZ ;  /* 0x000000304c28723c */ /* 0x040ff000000418ff */
[-C--:B------:R-:W-:Y:S08]  /*1abd0*/  HMMA.16816.F32.BF16 R44, R76, R50.reuse, RZ ;  /* 0x000000324c2c723c */ /* 0x080ff000000418ff */
[C---:B------:R-:W-:Y:S02]  /*1abe0*/  HMMA.16816.F32.BF16 R48, R80.reuse, R50, RZ ;  /* 0x000000325030723c */ /* 0x040fe400000418ff */
[----:B--2---:R-:W-:Y:S02]  /*1abf0*/  LOP3.LUT P3, RZ, R0, 0x80, RZ, 0xc0, !PT ;  /* 0x0000008000ff7812 */ /* 0x004fe4000786c0ff */
[----:B------:R-:W-:Y:S05]  /*1ac00*/  SHF.R.S32.HI R0, RZ, 0x1f, R200 ;  /* 0x0000001fff007819 */ /* 0x000fea00000114c8 */
[----:B------:R-:W-:Y:S04]  /*1ac10*/  IMAD R0, R0, c[0x0][0x208], RZ ;  /* 0x0000820000007a24 */ /* 0x000fe800078e02ff */
[----:B------:R-:W-:Y:S02]  /*1ac20*/  IMAD R0, R200, c[0x0][0x20c], R0 ;  /* 0x00008300c8007a24 */ /* 0x000fe400078e0200 */
[----:B---3--:R-:W-:Y:S02]  /*1ac30*/  IMAD.MOV.U32 R3, RZ, RZ, R54 ;  /* 0x000000ffff037224 */ /* 0x008fe400078e0036 */
[----:B------:R-:W-:Y:S02]  /*1ac40*/  IMAD.IADD R0, R53, 0x1, R0 ;  /* 0x0000000135007824 */ /* 0x000fe400078e0200 */
[----:B------:R-:W-:Y:S02]  /*1ac50*/  IMAD.WIDE.U32 R2, R52, 0x50, R2 ;  /* 0x0000005034027825 */ /* 0x000fe400078e0002 */
[-C--:B------:R-:W-:Y:S02]  /*1ac60*/  HMMA.16816.F32.BF16 R52, R80, R64.reuse, RZ ;  /* 0x000000405034723c */ /* 0x080fe400000418ff */
[----:B------:R-:W-:Y:S01]  /*1ac70*/  IMAD R0, R0, 0x50, RZ ;  /* 0x0000005000007824 */ /* 0x000fe200078e02ff */
[C---:B------:R-:W-:Y:S03]  /*1ac80*/  LEA R68, P0, R2.reuse, c[0x0][0x1f8], 0x1 ;  /* 0x00007e0002447a11 */ /* 0x040fe600078008ff */
[----:B------:R-:W-:Y:S01]  /*1ac90*/  IMAD.IADD R0, R3, 0x1, R0 ;  /* 0x0000000103007824 */ /* 0x000fe200078e0200 */
[----:B------:R-:W-:Y:S01]  /*1aca0*/  MOV R3, c[0x0][0x208] ;  /* 0x0000820000037a02 */ /* 0x000fe20000000f00 */
[C---:B------:R-:W-:Y:S04]  /*1acb0*/  HMMA.16816.F32.BF16 R56, R76.reuse, R64, RZ ;  /* 0x000000404c38723c */ /* 0x040fe800000418ff */
[C---:B------:R-:W-:Y:S01]  /*1acc0*/  IMAD.SHL.U32 R70, R3.reuse, 0x20, RZ ;  /* 0x0000002003467824 */ /* 0x040fe200078e00ff */
[----:B------:R-:W-:Y:S02]  /*1acd0*/  LEA.HI.X R69, R2, c[0x0][0x1fc], R0, 0x1, P0 ;  /* 0x00007f0002457a11 */ /* 0x000fe400000f0c00 */
[-C--:B------:R-:W-:Y:S01]  /*1ace0*/  SHF.L.U64.HI R0, R3, R115.reuse, c[0x0][0x20c] ;  /* 0x0000830003007619 */ /* 0x080fe20000010273 */
[-C--:B------:R-:W-:Y:S01]  /*1acf0*/  HMMA.16816.F32.BF16 R60, R76, R66.reuse, RZ ;  /* 0x000000424c3c723c */ /* 0x080fe200000418ff */
[-C--:B------:R-:W-:Y:S01]  /*1ad00*/  IADD3 R2, P0, R68, R70.reuse, RZ ;  /* 0x0000004644027210 */ /* 0x080fe20007f1e0ff */
[----:B------:R-:W-:Y:S01]  /*1ad10*/  @!PT LDS RZ, [RZ] ;  /* 0x00000000fffff984 */ /* 0x000fe20000000800 */
[----:B------:R-:W-:Y:S01]  /*1ad20*/  @!PT LDS RZ, [RZ] ;  /* 0x00000000fffff984 */ /* 0x000fe20000000800 */
[----:B------:R-:W-:Y:S01]  /*1ad30*/  @!PT LDS RZ, [RZ] ;  /* 0x00000000fffff984 */ /* 0x000fe20000000800 */
[----:B------:R1:W-:Y:S03]  /*1ad40*/  LDGSTS.E.BYPASS.LTC128B.128 [R221+0x100], [R68.64], !P3 ;  /* 0x0010000044dd7fae */ /* 0x0003e6000d901d48 */
[----:B------:R-:W-:Y:S01]  /*1ad50*/  IADD3 R74, P2, R2, R70, RZ ;  /* 0x00000046024a7210 */ /* 0x000fe20007f5e0ff */
[--C-:B------:R-:W-:Y:S02]  /*1ad60*/  IMAD.X R3, R69, 0x1, R0.reuse, P0 ;  /* 0x0000000145037824 */ /* 0x100fe400000e0600 */
[C---:B------:R-:W-:Y:S03]  /*1ad70*/  HMMA.16816.F32.BF16 R64, R80.reuse, R66, RZ ;  /* 0x000000425040723c */ /* 0x040fe600000418ff */
[----:B------:R2:W-:Y:S01]  /*1ad80*/  LDGSTS.E.BYPASS.LTC128B.128 [R221+0x900], [R2.64], !P3 ;  /* 0x0090000002dd7fae */ /* 0x0005e2000d901d48 */
[----:B------:R-:W-:Y:S02]  /*1ad90*/  IADD3.X R75, R3, R0, RZ, P2, !PT ;  /* 0x00000000034b7210 */ /* 0x000fe400017fe4ff */
[-C--:B------:R-:W-:Y:S03]  /*1ada0*/  IADD3 R72, P1, R74, R70.reuse, RZ ;  /* 0x000000464a487210 */ /* 0x080fe60007f3e0ff */
[----:B------:R3:W-:Y:S03]  /*1adb0*/  LDGSTS.E.BYPASS.LTC128B.128 [R221+0x1100], [R74.64], !P3 ;  /* 0x011000004add7fae */ /* 0x0007e6000d901d48 */
[--C-:B------:R-:W-:Y:S01]  /*1adc0*/  IMAD.X R73, R75, 0x1, R0.reuse, P1 ;  /* 0x000000014b497824 */ /* 0x100fe200008e0600 */
[----:B------:R-:W-:Y:S04]  /*1add0*/  IADD3 R108, P0, R72, R70, RZ ;  /* 0x00000046486c7210 */ /* 0x000fe80007f1e0ff */
[----:B------:R3:W-:Y:S01]  /*1ade0*/  LDGSTS.E.BYPASS.LTC128B.128 [R221+0x1900], [R72.64], !P3 ;  /* 0x0190000048dd7fae */ /* 0x0007e2000d901d48 */
[----:B------:R-:W-:Y:S01]  /*1adf0*/  IMAD.X R109, R73, 0x1, R0, P0 ;  /* 0x00000001496d7824 */ /* 0x000fe200000e0600 */
[C---:B------:R-:W-:Y:S01]  /*1ae00*/  ISETP.GT.AND P0, PT, R200.reuse, R240, PT ;  /* 0x000000f0c800720c */ /* 0x040fe20003f04270 */
[-C--:B-1----:R-:W-:Y:S03]  /*1ae10*/  HMMA.16816.F32.BF16 R68, R80, R156.reuse, RZ ;  /* 0x0000009c5044723c */ /* 0x082fe600000418ff */
[----:B------:R-:W4:Y:S06]  /*1ae20*/  LDL R223, [R1+0x1c] ;  /* 0x00001c0001df7983 */ /* 0x000f2c0000100800 */
[----:B------:R1:W-:Y:S03]  /*1ae30*/  LDGSTS.E.BYPASS.LTC128B.128 [R221+0x2100], [R108.64], !P3 ;  /* 0x021000006cdd7fae */ /* 0x0003e6000d901d48 */
[----:B------:R-:W-:Y:S03]  /*1ae40*/  @P0 IADD3 R0, R200, -0x1, RZ ;  /* 0xffffffffc8000810 */ /* 0x000fe60007ffe0ff */
[----:B------:R-:W-:Y:S01]  /*1ae50*/  LDSM.16.M88.4 R188, [R212] ;  /* 0x00000000d4bc783b */ /* 0x000fe20000000200 */
[----:B--2---:R-:W-:Y:S01]  /*1ae60*/  @P0 MOV R3, R110 ;  /* 0x0000006e00030202 */ /* 0x004fe20000000f00 */
[----:B------:R-:W-:Y:S01]  /*1ae70*/  @P0 IMAD.MOV.U32 R110, RZ, RZ, c[0x0][0x1e0] ;  /* 0x00007800ff6e0624 */ /* 0x000fe200078e00ff */
[----:B------:R-:W-:Y:S03]  /*1ae80*/  @P0 SHF.R.S32.HI R2, RZ, 0x1f, R0 ;  /* 0x0000001fff020819 */ /* 0x000fe60000011400 */
[----:B------:R-:W0:Y:S02]  /*1ae90*/  LDGDEPBAR ;  /* 0x00000000000079af */ /* 0x000e240000000000 */
[----:B------:R-:W-:Y:S01]  /*1aea0*/  @P0 IMAD R2, R2, c[0x0][0x1e0], RZ ;  /* 0x0000780002020a24 */ /* 0x000fe200078e02ff */
[C---:B---3--:R-:W-:Y:S03]  /*1aeb0*/  HMMA.16816.F32.BF16 R72, R76.reuse, R156, RZ ;  /* 0x0000009c4c48723c */ /* 0x048fe600000418ff */
[----:B------:R-:W2:Y:S05]  /*1aec0*/  LDSM.16.M88.4 R192, [R210] ;  /* 0x00000000d2c0783b */ /* 0x000eaa0000000200 */
[-C--:B------:R-:W-:Y:S01]  /*1aed0*/  HMMA.16816.F32.BF16 R76, R76, R158.reuse, RZ ;  /* 0x0000009e4c4c723c */ /* 0x080fe200000418ff */
[----:B------:R-:W3:Y:S03]  /*1aee0*/  LDSM.16.M88.4 R196, [R212+0x2000] ;  /* 0x00200000d4c4783b */ /* 0x000ee60000000200 */
[C---:B-1----:R-:W-:Y:S04]  /*1aef0*/  @P0 IMAD.WIDE.U32 R108, R0.reuse, c[0x0][0x1e0], RZ ;  /* 0x00007800006c0a25 */ /* 0x042fe800078e00ff */
[----:B------:R-:W-:Y:S01]  /*1af00*/  HMMA.16816.F32.BF16 R80, R80, R158, RZ ;  /* 0x0000009e5050723c */ /* 0x000fe200000418ff */
[----:B------:R-:W1:Y:S03]  /*1af10*/  LDSM.16.M88.4 R156, [R210+0x800] ;  /* 0x00080000d29c783b */ /* 0x000e660000000200 */
[----:B------:R-:W-:Y:S02]  /*1af20*/  @P0 IMAD R0, R0, c[0x0][0x1e4], R2 ;  /* 0x0000790000000a24 */ /* 0x000fe400078e0202 */
[----:B------:R-:W-:Y:S02]  /*1af30*/  @P0 IMAD.MOV.U32 R2, RZ, RZ, R222 ;  /* 0x000000ffff020224 */ /* 0x000fe400078e00de */
[-C--:B-----5:R-:W-:Y:S05]  /*1af40*/  HMMA.16816.F32.BF16 R4, R160, R164.reuse, R4 ;  /* 0x000000a4a004723c */ /* 0x0a0fea0000041804 */
[----:B------:R-:W-:Y:S03]  /*1af50*/  @P0 IMAD.WIDE.U32 R2, R108, 0x50, R2 ;  /* 0x000000506c020825 */ /* 0x000fe600078e0002 */
[C---:B------:R-:W-:Y:S04]  /*1af60*/  HMMA.16816.F32.BF16 R8, R168.reuse, R164, R8 ;  /* 0x000000a4a808723c */ /* 0x040fe80000041808 */
[----:B------:R-:W-:Y:S04]  /*1af70*/  @P0 IMAD.IADD R0, R109, 0x1, R0 ;  /* 0x000000016d000824 */ /* 0x000fe800078e0200 */
[-C--:B------:R-:W-:Y:S04]  /*1af80*/  HMMA.16816.F32.BF16 R12, R168, R166.reuse, R12 ;  /* 0x000000a6a80c723c */ /* 0x080fe8000004180c */
[----:B------:R-:W-:Y:S01]  /*1af90*/  @P0 IMAD R108, R0, 0x50, RZ ;  /* 0x00000050006c0824 */ /* 0x000fe200078e02ff */
[C---:B------:R-:W-:Y:S01]  /*1afa0*/  @P0 SHF.L.U64.HI R0, R110.reuse, R115, c[0x0][0x1e4] ;  /* 0x000079006e000619 */ /* 0x040fe20000010273 */
[----:B------:R-:W-:Y:S02]  /*1afb0*/  @P0 IMAD.SHL.U32 R110, R110, 0x20, RZ ;  /* 0x000000206e6e0824 */ /* 0x000fe400078e00ff */
[C---:B------:R-:W-:Y:S01]  /*1afc0*/  HMMA.16816.F32.BF16 R16, R160.reuse, R166, R16 ;  /* 0x000000a6a010723c */ /* 0x040fe20000041810 */
[----:B------:R-:W5:Y:S03]  /*1afd0*/  LDSM.16.M88.4 R164, [R210+0x1000] ;  /* 0x00100000d2a4783b */ /* 0x000f660000000200 */
[----:B------:R-:W-:Y:S04]  /*1afe0*/  @P0 IADD3 R3, R3, R108, RZ ;  /* 0x0000006c03030210 */ /* 0x000fe80007ffe0ff */
        /* <DEDUP_REMOVED lines=20> */
[----:B------:R-:W4:Y:S06]  /*1b130*/  LDSM.16.M88.4 R160, [R210+0x1800] ;  /* 0x00180000d2a0783b */ /* 0x000f2c0000000200 */
[----:B------:R-:W4:Y:S01]  /*1b140*/  LDSM.16.M88.4 R184, [R207+0x800] ;  /* 0x00080000cfb8783b */ /* 0x000f220000000200 */
[-C--:B--2---:R-:W-:Y:S08]  /*1b150*/  HMMA.16816.F32.BF16 R4, R188, R192.reuse, R4 ;  /* 0x000000c0bc04723c */ /* 0x084ff00000041804 */
[C---:B---3--:R-:W-:Y:S08]  /*1b160*/  HMMA.16816.F32.BF16 R8, R196.reuse, R192, R8 ;  /* 0x000000c0c408723c */ /* 0x048ff00000041808 */
        /* <DEDUP_REMOVED lines=8> */
[-C--:B-----5:R-:W-:Y:S08]  /*1b1f0*/  HMMA.16816.F32.BF16 R36, R188, R164.reuse, R36 ;  /* 0x000000a4bc24723c */ /* 0x0a0ff00000041824 */
[C---:B------:R-:W-:Y:S07]  /*1b200*/  HMMA.16816.F32.BF16 R40, R196.reuse, R164, R40 ;  /* 0x000000a4c428723c */ /* 0x040fee0000041828 */
[C---:B------:R-:W-:Y:S01]  /*1b210*/  @P0 LEA R164, P1, R2.reuse, c[0x0][0x1c8], 0x1 ;  /* 0x0000720002a40a11 */ /* 0x040fe200078208ff */
[-C--:B------:R-:W-:Y:S04]  /*1b220*/  HMMA.16816.F32.BF16 R44, R196, R166.reuse, R44 ;  /* 0x000000a6c42c723c */ /* 0x080fe8000004182c */
[----:B------:R-:W-:Y:S02]  /*1b230*/  @P0 LEA.HI.X R165, R2, c[0x0][0x1cc], R3, 0x1, P1 ;  /* 0x0000730002a50a11 */ /* 0x000fe400008f0c03 */
[-C--:B------:R-:W-:Y:S02]  /*1b240*/  @P0 IADD3 R108, P2, R164, R110.reuse, RZ ;  /* 0x0000006ea46c0210 */ /* 0x080fe40007f5e0ff */
        /* <DEDUP_REMOVED lines=8> */
[-C--:B------:R-:W-:Y:S08]  /*1b2d0*/  HMMA.16816.F32.BF16 R68, R188, R168.reuse, R68 ;  /* 0x000000a8bc44723c */ /* 0x080ff00000041844 */
[C---:B------:R-:W-:Y:S08]  /*1b2e0*/  HMMA.16816.F32.BF16 R72, R196.reuse, R168, R72 ;  /* 0x000000a8c448723c */ /* 0x040ff00000041848 */
[-C--:B------:R-:W-:Y:S08]  /*1b2f0*/  HMMA.16816.F32.BF16 R76, R196, R170.reuse, R76 ;  /* 0x000000aac44c723c */ /* 0x080ff0000004184c */
[----:B------:R-:W-:Y:S08]  /*1b300*/  HMMA.16816.F32.BF16 R80, R188, R170, R80 ;  /* 0x000000aabc50723c */ /* 0x000ff00000041850 */
[-C--:B------:R-:W-:Y:S08]  /*1b310*/  HMMA.16816.F32.BF16 R4, R172, R176.reuse, R4 ;  /* 0x000000b0ac04723c */ /* 0x080ff00000041804 */
[C---:B------:R-:W-:Y:S08]  /*1b320*/  HMMA.16816.F32.BF16 R8, R180.reuse, R176, R8 ;  /* 0x000000b0b408723c */ /* 0x040ff00000041808 */
[-C--:B------:R-:W-:Y:S08]  /*1b330*/  HMMA.16816.F32.BF16 R12, R180, R178.reuse, R12 ;  /* 0x000000b2b40c723c */ /* 0x080ff0000004180c */
[C---:B------:R-:W-:Y:S08]  /*1b340*/  HMMA.16816.F32.BF16 R16, R172.reuse, R178, R16 ;  /* 0x000000b2ac10723c */ /* 0x040ff00000041810 */
[-C--:B------:R-:W-:Y:S08]  /*1b350*/  HMMA.16816.F32.BF16 R20, R172, R184.reuse, R20 ;  /* 0x000000b8ac14723c */ /* 0x080ff00000041814 */
[C---:B------:R-:W-:Y:S08]  /*1b360*/  HMMA.16816.F32.BF16 R24, R180.reuse, R184, R24 ;  /* 0x000000b8b418723c */ /* 0x040ff00000041818 */
[-C--:B------:R-:W-:Y:S01]  /*1b370*/  HMMA.16816.F32.BF16 R28, R180, R186.reuse, R28 ;  /* 0x000000bab41c723c */ /* 0x080fe2000004181c */
[----:B------:R-:W-:Y:S01]  /*1b380*/  @!PT LDS RZ, [RZ] ;  /* 0x00000000fffff984 */ /* 0x000fe20000000800 */
[----:B------:R-:W-:Y:S01]  /*1b390*/  @!PT LDS RZ, [RZ] ;  /* 0x00000000fffff984 */ /* 0x000fe20000000800 */
[----:B------:R-:W-:Y:S01]  /*1b3a0*/  @!PT LDS RZ, [RZ] ;  /* 0x00000000fffff984 */ /* 0x000fe20000000800 */
[----:B------:R3:W-:Y:S07]  /*1b3b0*/  @P0 LDGSTS.E.BYPASS.LTC128B.128 [R221+0x2900], [R164.64], !P3 ;  /* 0x02900000a4dd0fae */ /* 0x0007ee000d901d48 */
[C---:B------:R-:W-:Y:S08]  /*1b3c0*/  HMMA.16816.F32.BF16 R32, R172.reuse, R186, R32 ;  /* 0x000000baac20723c */ /* 0x040ff00000041820 */
[-C--:B-1----:R-:W-:Y:S08]  /*1b3d0*/  HMMA.16816.F32.BF16 R36, R172, R156.reuse, R36 ;  /* 0x0000009cac24723c */ /* 0x082ff00000041824 */
[C---:B------:R-:W-:Y:S07]  /*1b3e0*/  HMMA.16816.F32.BF16 R40, R180.reuse, R156, R40 ;  /* 0x0000009cb428723c */ /* 0x040fee0000041828 */
[----:B------:R-:W-:Y:S01]  /*1b3f0*/  IMAD.IADD R157, R202, 0x1, R203 ;  /* 0x00000001ca9d7824 */ /* 0x000fe200078e02cb */
[-C--:B------:R-:W-:Y:S04]  /*1b400*/  HMMA.16816.F32.BF16 R44, R180, R158.reuse, R44 ;  /* 0x0000009eb42c723c */ /* 0x080fe8000004182c */
[----:B------:R-:W-:Y:S04]  /*1b410*/  @P4 IMAD.HI.U32 R109, R157, c[0x0][0x2c8], RZ ;  /* 0x0000b2009d6d4a27 */ /* 0x000fe800078e00ff */
[C---:B------:R-:W-:Y:S04]  /*1b420*/  HMMA.16816.F32.BF16 R48, R172.reuse, R158, R48 ;  /* 0x0000009eac30723c */ /* 0x040fe80000041830 */
[----:B------:R-:W-:Y:S01]  /*1b430*/  @P4 SHF.R.U32.HI R157, RZ, c[0x0][0x2cc], R109 ;  /* 0x0000b300ff9d4a19 */ /* 0x000fe2000001166d */
[--C-:B------:R-:W-:Y:S02]  /*1b440*/  @P0 IMAD.X R109, R165, 0x1, R0.reuse, P2 ;  /* 0x00000001a56d0824 */ /* 0x100fe400010e0600 */
[-C--:B------:R-:W-:Y:S01]  /*1b450*/  @P0 IADD3 R158, P1, R108, R110.reuse, RZ ;  /* 0x0000006e6c9e0210 */ /* 0x080fe20007f3e0ff */
[-C--:B------:R-:W-:Y:S02]  /*1b460*/  HMMA.16816.F32.BF16 R52, R172, R192.reuse, R52 ;  /* 0x000000c0ac34723c */ /* 0x080fe40000041834 */
[----:B------:R1:W-:Y:S02]  /*1b470*/  @P0 LDGSTS.E.BYPASS.LTC128B.128 [R221+0x3100], [R108.64], !P3 ;  /* 0x031000006cdd0fae */ /* 0x0003e4000d901d48 */
[--C-:B------:R-:W-:Y:S01]  /*1b480*/  @P0 IMAD.X R159, R109, 0x1, R0.reuse, P1 ;  /* 0x000000016d9f0824 */ /* 0x100fe200008e0600 */
[----:B------:R-:W-:Y:S03]  /*1b490*/  @P0 IADD3 R2, P2, R158, R110, RZ ;  /* 0x0000006e9e020210 */ /* 0x000fe60007f5e0ff */
[C---:B------:R-:W-:Y:S01]  /*1b4a0*/  HMMA.16816.F32.BF16 R56, R180.reuse, R192, R56 ;  /* 0x000000c0b438723c */ /* 0x040fe20000041838 */
[----:B------:R4:W-:Y:S03]  /*1b4b0*/  @P0 LDGSTS.E.BYPASS.LTC128B.128 [R221+0x3900], [R158.64], !P3 ;  /* 0x039000009edd0fae */ /* 0x0009e6000d901d48 */
[----:B------:R-:W-:Y:S04]  /*1b4c0*/  @P0 IADD3.X R3, R159, R0, RZ, P2, !PT ;  /* 0x000000009f030210 */ /* 0x000fe800017fe4ff */
[-C--:B------:R-:W-:Y:S01]  /*1b4d0*/  HMMA.16816.F32.BF16 R60, R180, R194.reuse, R60 ;  /* 0x000000c2b43c723c */ /* 0x080fe2000004183c */
[----:B------:R5:W-:Y:S07]  /*1b4e0*/  @P0 LDGSTS.E.BYPASS.LTC128B.128 [R221+0x4100], [R2.64], !P3 ;  /* 0x0410000002dd0fae */ /* 0x000bee000d901d48 */
[C---:B------:R-:W-:Y:S01]  /*1b4f0*/  HMMA.16816.F32.BF16 R64, R172.reuse, R194, R64 ;  /* 0x000000c2ac40723c */ /* 0x040fe20000041840 */
[----:B-1----:R-:W1:Y:S07]  /*1b500*/  SHFL.IDX PT, R108, R157, RZ, 0x1c1f ;  /* 0x001c1fff9d6c7589 */ /* 0x002e6e00000e0000 */
[-C--:B--2---:R-:W-:Y:S08]  /*1b510*/  HMMA.16816.F32.BF16 R68, R172, R160.reuse, R68 ;  /* 0x000000a0ac44723c */ /* 0x084ff00000041844 */
[C---:B------:R-:W-:Y:S07]  /*1b520*/  HMMA.16816.F32.BF16 R72, R180.reuse, R160, R72 ;  /* 0x000000a0b448723c */ /* 0x040fee0000041848 */
[----:B------:R-:W-:Y:S01]  /*1b530*/  @P0 IADD3 R160, P1, R2, R110, RZ ;  /* 0x0000006e02a00210 */ /* 0x000fe20007f3e0ff */
[-C--:B------:R-:W-:Y:S04]  /*1b540*/  HMMA.16816.F32.BF16 R76, R180, R162.reuse, R76 ;  /* 0x000000a2b44c723c */ /* 0x080fe8000004184c */
[----:B------:R-:W-:Y:S02]  /*1b550*/  @P0 IMAD.X R161, R3, 0x1, R0, P1 ;  /* 0x0000000103a10824 */ /* 0x000fe400008e0600 */
[----:B-----5:R-:W-:Y:S02]  /*1b560*/  IMAD R3, R200, -0x50, RZ ;  /* 0xffffffb0c8037824 */ /* 0x020fe400078e02ff */
[----:B------:R-:W-:Y:S01]  /*1b570*/  HMMA.16816.F32.BF16 R80, R172, R162, R80 ;  /* 0x000000a2ac50723c */ /* 0x000fe20000041850 */
[----:B------:R3:W-:Y:S03]  /*1b580*/  @P0 LDGSTS.E.BYPASS.LTC128B.128 [R221+0x4900], [R160.64], !P3 ;  /* 0x04900000a0dd0fae */ /* 0x0007e6000d901d48 */
[----:B------:R-:W-:Y:S02]  /*1b590*/  ISETP.GE.AND P3, PT, R226, 0x1, PT ;  /* 0x00000001e200780c */ /* 0x000fe40003f66270 */
[----:B------:R-:W-:Y:S01]  /*1b5a0*/  IADD3 R0, -R223, 0x1, R3 ;  /* 0x00000001df007810 */ /* 0x000fe20007ffe103 */
[----:B------:R-:W0:Y:S05]  /*1b5b0*/  LDGDEPBAR ;  /* 0x00000000000079af */ /* 0x000e2a0000000000 */
[----:B------:R-:W-:Y:S04]  /*1b5c0*/  IADD3 R0, -R224, R0, R225 ;  /* 0x00000000e0007210 */ /* 0x000fe80007ffe1e1 */
[C---:B----4-:R-:W-:Y:S02]  /*1b5d0*/  IADD3 R159, R0.reuse, UR4, RZ ;  /* 0x00000004009f7c10 */ /* 0x050fe4000fffe0ff */
[----:B------:R-:W-:Y:S03]  /*1b5e0*/  IADD3 R158, R0, c[0x0][0x328], RZ ;  /* 0x0000ca00009e7a10 */ /* 0x000fe60007ffe0ff */
[----:B-1----:R-:W-:Y:S01]  /*1b5f0*/  IMAD.IADD R0, R108, 0x1, R159 ;  /* 0x000000016c007824 */ /* 0x002fe200078e029f */
        /* <DEDUP_REMOVED lines=15> */
.L_x_2578:
[----:B------:R-:W-:Y:S04]  /*1b6f0*/  MOV R108, c[0x0][0x32c] ;  /* 0x0000cb00006c7a02 */ /* 0x000fe80000000f00 */
[----:B------:R-:W-:Y:S11]  /*1b700*/  ISETP.NE.AND P0, PT, R108, 0x1, PT ;  /* 0x000000016c00780c */ /* 0x000ff60003f05270 */
[----:B------:R-:W-:Y:S02]  /*1b710*/  @!UPT UIADD3 URZ, URZ, URZ, URZ ;  /* 0x0000003f3f3ff290 */ /* 0x000fe4000fffe03f */
[----:B------:R-:W-:Y:S05]  /*1b720*/  @P0 IMAD.HI.U32 R108, R2, c[0x0][0x330], RZ ;  /* 0x0000cc00026c0a27 */ /* 0x000fea00078e00ff */
[----:B------:R-:W-:Y:S02]  /*1b730*/  @P0 SHF.R.U32.HI R2, RZ, c[0x0][0x334], R108 ;  /* 0x0000cd00ff020a19 */ /* 0x000fe4000001166c */
.L_x_2579:
[----:B------:R-:W-:Y:S05]  /*1b740*/  BSYNC B0 ;  /* 0x0000000000007941 */ /* 0x000fea0003800000 */
.L_x_2577:
[----:B------:R-:W-:Y:S04]  /*1b750*/  IMAD.IADD R108, R3, 0x1, -R223 ;  /* 0x00000001036c7824 */ /* 0x000fe800078e0adf */
[----:B------:R-:W-:Y:S05]  /*1b760*/  IMAD R2, R2, c[0x0][0x32c], R108 ;  /* 0x0000cb0002027a24 */ /* 0x000fea00078e026c */
[----:B------:R-:W-:Y:S02]  /*1b770*/  IADD3 R108, R2, c[0x0][0x32c], RZ ;  /* 0x0000cb00026c7a10 */ /* 0x000fe40007ffe0ff */
[----:B------:R-:W-:Y:S02]  /*1b780*/  IMNMX R0, R0, R2, !PT ;  /* 0x0000000200007217 */ /* 0x000fe40007800200 */
[----:B------:R-:W-:Y:S02]  /*1b790*/  IMNMX R115, R115, R108, PT ;  /* 0x0000006c73737217 */ /* 0x000fe40003800200 */
.L_x_2576:
        /* <DEDUP_REMOVED lines=17> */
.L_x_2582:
[----:B------:R-:W-:Y:S04]  /*1b8b0*/  MOV R109, c[0x0][0x32c] ;  /* 0x0000cb00006d7a02 */ /* 0x000fe80000000f00 */
[----:B------:R-:W-:Y:S11]  /*1b8c0*/  ISETP.NE.AND P0, PT, R109, 0x1, PT ;  /* 0x000000016d00780c */ /* 0x000ff60003f05270 */
[----:B------:R-:W-:Y:S02]  /*1b8d0*/  @!UPT UIADD3 URZ, URZ, URZ, URZ ;  /* 0x0000003f3f3ff290 */ /* 0x000fe4000fffe03f */
[----:B------:R-:W-:Y:S05]  /*1b8e0*/  @P0 IMAD.HI.U32 R109, R2, c[0x0][0x330], RZ ;  /* 0x0000cc00026d0a27 */ /* 0x000fea00078e00ff */
[----:B------:R-:W-:Y:S02]  /*1b8f0*/  @P0 SHF.R.U32.HI R2, RZ, c[0x0][0x334], R109 ;  /* 0x0000cd00ff020a19 */ /* 0x000fe4000001166d */
.L_x_2583:
[----:B------:R-:W-:Y:S05]  /*1b900*/  BSYNC B0 ;  /* 0x0000000000007941 */ /* 0x000fea0003800000 */
.L_x_2581:
[----:B------:R-:W-:Y:S04]  /*1b910*/  IMAD.IADD R109, R3, 0x1, -R223 ;  /* 0x00000001036d7824 */ /* 0x000fe800078e0adf */
[----:B------:R-:W-:Y:S05]  /*1b920*/  IMAD R2, R2, c[0x0][0x32c], R109 ;  /* 0x0000cb0002027a24 */ /* 0x000fea00078e026d */
[----:B------:R-:W-:Y:S02]  /*1b930*/  IADD3 R109, R2, c[0x0][0x32c], RZ ;  /* 0x0000cb00026d7a10 */ /* 0x000fe40007ffe0ff */
[----:B------:R-:W-:Y:S02]  /*1b940*/  IMNMX R108, R108, R2, !PT ;  /* 0x000000026c6c7217 */ /* 0x000fe40007800200 */
[----:B------:R-:W-:Y:S02]  /*1b950*/  IMNMX R110, R110, R109, PT ;  /* 0x0000006d6e6e7217 */ /* 0x000fe40003800200 */
.L_x_2580:
        /* <DEDUP_REMOVED lines=10> */
[----:B---3--:R-:W-:Y:S05]  /*1ba00*/  IMAD.MOV.U32 R160, RZ, RZ, c[0x0][0x32c] ;  /* 0x0000cb00ffa07624 */ /* 0x008fea00078e00ff */
[----:B------:R-:W-:Y:S11]  /*1ba10*/  ISETP.NE.AND P0, PT, R160, 0x1, PT ;  /* 0x00000001a000780c */ /* 0x000ff60003f05270 */
[----:B------:R-:W-:Y:S02]  /*1ba20*/  @!UPT UIADD3 URZ, URZ, URZ, URZ ;  /* 0x0000003f3f3ff290 */ /* 0x000fe4000fffe03f */
[----:B------:R-:W-:Y:S05]  /*1ba30*/  @P0 IMAD.HI.U32 R160, R156, c[0x0][0x330], RZ ;  /* 0x0000cc009ca00a27 */ /* 0x000fea00078e00ff */
[----:B------:R-:W-:Y:S04]  /*1ba40*/  @P0 SHF.R.U32.HI R156, RZ, c[0x0][0x334], R160 ;  /* 0x0000cd00ff9c0a19 */ /* 0x000fe800000116a0 */
[----:B------:R-:W-:Y:S01]  /*1ba50*/  LOP3.LUT R156, RZ, R156, RZ, 0x33, !PT ;  /* 0x0000009cff9c7212 */ /* 0x000fe200078e33ff */
[----:B------:R-:W-:-:S05]  /*1ba60*/  BRA `(.L_x_2587) ;  /* 0x0000005000007947 */ /* 0x000fca0003800000 */
.L_x_2586:
[----:B---3--:R-:W-:Y:S04]  /*1ba70*/  MOV R160, c[0x0][0x32c] ;  /* 0x0000cb0000a07a02 */ /* 0x008fe80000000f00 */
[----:B------:R-:W-:Y:S11]  /*1ba80*/  ISETP.NE.AND P0, PT, R160, 0x1, PT ;  /* 0x00000001a000780c */ /* 0x000ff60003f05270 */
[----:B------:R-:W-:Y:S02]  /*1ba90*/  @!UPT UIADD3 URZ, URZ, URZ, URZ ;  /* 0x0000003f3f3ff290 */ /* 0x000fe4000fffe03f */
[----:B------:R-:W-:Y:S05]  /*1baa0*/  @P0 IMAD.HI.U32 R160, R156, c[0x0][0x330], RZ ;  /* 0x0000cc009ca00a27 */ /* 0x000fea00078e00ff */
[----:B------:R-:W-:Y:S02]  /*1bab0*/  @P0 SHF.R.U32.HI R156, RZ, c[0x0][0x334], R160 ;  /* 0x0000cd00ff9c0a19 */ /* 0x000fe400000116a0 */
.L_x_2587:
[----:B------:R-:W-:Y:S05]  /*1bac0*/  BSYNC B0 ;  /* 0x0000000000007941 */ /* 0x000fea0003800000 */
.L_x_2585:
[----:B------:R-:W-:Y:S04]  /*1bad0*/  IMAD.IADD R160, R3, 0x1, -R223 ;  /* 0x0000000103a07824 */ /* 0x000fe800078e0adf */
[----:B------:R-:W-:Y:S05]  /*1bae0*/  IMAD R156, R156, c[0x0][0x32c], R160 ;  /* 0x0000cb009c9c7a24 */ /* 0x000fea00078e02a0 */
[----:B------:R-:W-:Y:S02]  /*1baf0*/  IADD3 R160, R156, c[0x0][0x32c], RZ ;  /* 0x0000cb009ca07a10 */ /* 0x000fe40007ffe0ff */
[----:B------:R-:W-:Y:S02]  /*1bb00*/  IMNMX R2, R2, R156, !PT ;  /* 0x0000009c02027217 */ /* 0x000fe40007800200 */
[----:B------:R-:W-:Y:S02]  /*1bb10*/  IMNMX R109, R109, R160, PT ;  /* 0x000000a06d6d7217 */ /* 0x000fe40003800200 */
.L_x_2584:
[C---:B------:R-:W-:Y:S02]  /*1bb20*/  ISETP.GE.AND P2, PT, R3.reuse, 0xa, PT ;  /* 0x0000000a0300780c */ /* 0x040fe40003f46270 */
[----:B------:R-:W-:Y:S02]  /*1bb30*/  ISETP.GE.AND P3, PT, R3, 0x9, PT ;  /* 0x000000090300780c */ /* 0x000fe40003f66270 */
[C---:B------:R-:W-:Y:S02]  /*1bb40*/  ISETP.GT.AND P0, PT, R0.reuse, 0x9, !P2 ;  /* 0x000000090000780c */ /* 0x040fe40005704270 */
[----:B------:R-:W-:Y:S02]  /*1bb50*/  ISETP.GT.AND P1, PT, R0, 0x8, !P3 ;  /* 0x000000080000780c */ /* 0x000fe40005f24270 */
[C---:B------:R-:W-:Y:S02]  /*1bb60*/  ISETP.LT.OR P0, PT, R115.reuse, 0xa, P0 ;  /* 0x0000000a7300780c */ /* 0x040fe40000701670 */
[----:B------:R-:W-:Y:S02]  /*1bb70*/  ISETP.LT.OR P1, PT, R115, 0x9, P1 ;  /* 0x000000097300780c */ /* 0x000fe40000f21670 */
[----:B---3--:R-:W-:Y:S02]  /*1bb80*/  FSEL R165, R17, -INF , !P0 ;  /* 0xff80000011a57808 */ /* 0x008fe40004000000 */
        /* <DEDUP_REMOVED lines=242> */
.L_x_2590:
[----:B------:R-:W-:Y:S04]  /*1cab0*/  MOV R6, c[0x0][0x32c] ;  /* 0x0000cb0000067a02 */ /* 0x000fe80000000f00 */
[----:B------:R-:W-:Y:S11]  /*1cac0*/  ISETP.NE.AND P0, PT, R6, 0x1, PT ;  /* 0x000000010600780c */ /* 0x000ff60003f05270 */
[----:B------:R-:W-:Y:S02]  /*1cad0*/  @!UPT UIADD3 URZ, URZ, URZ, URZ ;  /* 0x0000003f3f3ff290 */ /* 0x000fe4000fffe03f */
[----:B------:R-:W-:Y:S05]  /*1cae0*/  @P0 IMAD.HI.U32 R6, R4, c[0x0][0x330], RZ ;  /* 0x0000cc0004060a27 */ /* 0x000fea00078e00ff */
[----:B------:R-:W-:Y:S02]  /*1caf0*/  @P0 SHF.R.U32.HI R4, RZ, c[0x0][0x334], R6 ;  /* 0x0000cd00ff040a19 */ /* 0x000fe40000011606 */
.L_x_2591:
[----:B------:R-:W-:Y:S05]  /*1cb00*/  BSYNC B0 ;  /* 0x0000000000007941 */ /* 0x000fea0003800000 */
.L_x_2589:
[----:B------:R-:W-:Y:S04]  /*1cb10*/  IMAD.IADD R3, R3, 0x1, -R223 ;  /* 0x0000000103037824 */ /* 0x000fe800078e0adf */
[----:B------:R-:W-:Y:S05]  /*1cb20*/  IMAD R3, R4, c[0x0][0x32c], R3 ;  /* 0x0000cb0004037a24 */ /* 0x000fea00078e0203 */
[----:B------:R-:W-:Y:S02]  /*1cb30*/  IADD3 R4, R3, c[0x0][0x32c], RZ ;  /* 0x0000cb0003047a10 */ /* 0x000fe40007ffe0ff */
[----:B------:R-:W-:Y:S02]  /*1cb40*/  IMNMX R0, R0, R3, !PT ;  /* 0x0000000300007217 */ /* 0x000fe40007800200 */
[----:B------:R-:W-:Y:S02]  /*1cb50*/  IMNMX R2, R2, R4, PT ;  /* 0x0000000402027217 */ /* 0x000fe40003800200 */
.L_x_2588:
[----:B------:R-:W-:Y:S02]  /*1cb60*/  ISETP.GT.AND P0, PT, R0, RZ, !P2 ;  /* 0x000000ff0000720c */ /* 0x000fe40005704270 */
        /* <DEDUP_REMOVED lines=62> */
[----:B------:R-:W-:Y:S01]  /*1cf50*/  ISETP.NE.AND P0, PT, R20, RZ, PT ;  /* 0x000000ff1400720c */ /* 0x000fe20003f05270 */
[----:B------:R-:W-:Y:S01]  /*1cf60*/  LDSM.16.MT88.4 R40, [R206] ;  /* 0x00000000ce28783b */ /* 0x000fe20000004200 */
[----:B------:R-:W-:Y:S02]  /*1cf70*/  FMNMX.FTZ R4, R167, R4, !PT ;  /* 0x00000004a7047209 */ /* 0x000fe40007810000 */
[----:B------:R-:W-:Y:S02]  /*1cf80*/  ISETP.GT.AND P0, PT, R0, 0x28, !P0 ;  /* 0x000000280000780c */ /* 0x000fe40004704270 */
[----:B------:R-:W-:Y:S02]  /*1cf90*/  ISETP.NE.AND P2, PT, R16, RZ, PT ;  /* 0x000000ff1000720c */ /* 0x000fe40003f45270 */
[----:B------:R-:W-:Y:S01]  /*1cfa0*/  ISETP.LT.OR P0, PT, R2, 0x29, P0 ;  /* 0x000000290200780c */ /* 0x000fe20000701670 */
[----:B------:R-:W-:Y:S01]  /*1cfb0*/  LDSM.16.MT88.4 R20, [R205] ;  /* 0x00000000cd14783b */ /* 0x000fe20000004200 */
        /* <DEDUP_REMOVED lines=21> */
[----:B------:R-:W-:Y:S01]  /*1d110*/  ISETP.GT.AND P0, PT, R0, 0x38, !P2 ;  /* 0x000000380000780c */ /* 0x000fe20005704270 */
[----:B------:R-:W-:Y:S01]  /*1d120*/  LDSM.16.MT88.4 R56, [R208] ;  /* 0x00000000d038783b */ /* 0x000fe20000004200 */
        /* <DEDUP_REMOVED lines=17> */
[----:B------:R-:W-:Y:S02]  /*1d240*/  ISETP.LT.OR P0, PT, R2, 0x3a, P0 ;  /* 0x0000003a0200780c */ /* 0x000fe40000701670 */
[----:B------:R-:W-:Y:S02]  /*1d250*/  FMNMX.FTZ R5, R28, R5, !PT ;  /* 0x000000051c057209 */ /* 0x000fe40007810000 */
[----:B------:R-:W-:Y:S02]  /*1d260*/  FSEL R160, R63, -INF , !P0 ;  /* 0xff8000003fa07808 */ /* 0x000fe40004000000 */
[----:B-1----:R-:W-:Y:S02]  /*1d270*/  FMNMX.FTZ R3, R3, R6, !PT ;  /* 0x0000000603037209 */ /* 0x002fe40007810000 */
        /* <DEDUP_REMOVED lines=17> */
[----:B------:R-:W-:Y:S02]  /*1d390*/  ISETP.GT.AND P0, PT, R0, 0x48, !P3 ;  /* 0x000000480000780c */ /* 0x000fe40005f04270 */
[----:B------:R-:W-:Y:S02]  /*1d3a0*/  FMNMX.FTZ R5, R192, R5, !PT ;  /* 0x00000005c0057209 */ /* 0x000fe40007810000 */
[----:B--2---:R-:W-:Y:S02]  /*1d3b0*/  FMNMX.FTZ R110, R3, R7, !PT ;  /* 0x00000007036e7209 */ /* 0x004fe40007810000 */
[----:B------:R-:W-:Y:S01]  /*1d3c0*/  FMNMX.FTZ R5, R201, R5, !PT ;  /* 0x00000005c9057209 */ /* 0x000fe20007810000 */
[----:B------:R-:W1:Y:S01]  /*1d3d0*/  SHFL.BFLY PT, R7, R4, 0x1, 0x1f ;  /* 0x0c201f0004077f89 */ /* 0x000e6200000e0000 */
[C---:B------:R-:W-:Y:S01]  /*1d3e0*/  FSETP.NEU.FTZ.AND P2, PT, R110.reuse, -INF , PT ;  /* 0xff8000006e00780b */ /* 0x040fe20003f5d000 */
[----:B------:R-:W-:Y:S01]  /*1d3f0*/  FMUL.FTZ R3, R110, c[0x0][0x2d0] ;  /* 0x0000b4006e037a20 */ /* 0x000fe20000410000 */
[----:B------:R-:W-:Y:S02]  /*1d400*/  FMNMX.FTZ R5, R203, R5, !PT ;  /* 0x00000005cb057209 */ /* 0x000fe40007810000 */
[----:B------:R-:W-:Y:S02]  /*1d410*/  ISETP.LT.OR P0, PT, R2, 0x49, P0 ;  /* 0x000000490200780c */ /* 0x000fe40000701670 */
[----:B------:R-:W-:Y:S02]  /*1d420*/  FSEL R47, R3, RZ, P2 ;  /* 0x000000ff032f7208 */ /* 0x000fe40001000000 */
[----:B------:R-:W-:Y:S02]  /*1d430*/  FMNMX.FTZ R5, R220, R5, !PT ;  /* 0x00000005dc057209 */ /* 0x000fe40007810000 */
[----:B------:R-:W-:Y:S01]  /*1d440*/  FSEL R75, R78, -INF , !P0 ;  /* 0xff8000004e4b7808 */ /* 0x000fe20004000000 */
[--C-:B------:R-:W-:Y:S01]  /*1d450*/  FFMA.FTZ R3, R32, c[0x0][0x2d0], -R47.reuse ;  /* 0x0000b40020037a23 */ /* 0x100fe2000001082f */
[----:B------:R-:W-:Y:S02]  /*1d460*/  FMNMX.FTZ R5, R222, R5, !PT ;  /* 0x00000005de057209 */ /* 0x000fe40007810000 */
[----:B------:R-:W-:Y:S01]  /*1d470*/  ISETP.GT.AND P3, PT, R0, 0x49, !P6 ;  /* 0x000000490000780c */ /* 0x000fe20007764270 */
[----:B------:R2:W-:Y:S02]  /*1d480*/  MUFU.EX2 R162, R3 ;  /* 0x0000000300a27308 */ /* 0x0005e40000000800 */
[----:B------:R-:W3:Y:S01]  /*1d490*/  SHFL.BFLY PT, R6, R5, 0x2, 0x1f ;  /* 0x0c401f0005067f89 */ /* 0x000ee200000e0000 */
[----:B------:R-:W-:Y:S04]  /*1d4a0*/  ISETP.LT.OR P3, PT, R2, 0x4a, P3 ;  /* 0x0000004a0200780c */ /* 0x000fe80001f61670 */
[----:B------:R-:W-:Y:S02]  /*1d4b0*/  FSEL R46, R79, -INF , !P3 ;  /* 0xff8000004f2e7808 */ /* 0x000fe40005800000 */
[----:B-1----:R-:W-:Y:S04]  /*1d4c0*/  FMNMX.FTZ R109, R4, R7, !PT ;  /* 0x00000007046d7209 */ /* 0x002fe80007810000 */
[C---:B------:R-:W-:Y:S01]  /*1d4d0*/  FSETP.NEU.FTZ.AND P1, PT, R109.reuse, -INF , PT ;  /* 0xff8000006d00780b */ /* 0x040fe20003f3d000 */
[----:B------:R-:W-:Y:S05]  /*1d4e0*/  FMUL.FTZ R4, R109, c[0x0][0x2d0] ;  /* 0x0000b4006d047a20 */ /* 0x000fea0000410000 */
[----:B------:R-:W-:Y:S01]  /*1d4f0*/  FSEL R68, R4, RZ, P1 ;  /* 0x000000ff04447208 */ /* 0x000fe20000800000 */
[--C-:B--2---:R-:W-:Y:S04]  /*1d500*/  FFMA.FTZ R3, R33, c[0x0][0x2d0], -R47.reuse ;  /* 0x0000b40021037a23 */ /* 0x104fe8000001082f */
[--C-:B------:R-:W-:Y:S01]  /*1d510*/  FFMA.FTZ R32, R178, c[0x0][0x2d0], -R68.reuse ;  /* 0x0000b400b2207a23 */ /* 0x100fe20000010844 */
[----:B------:R3:W1:Y:S10]  /*1d520*/  MUFU.EX2 R163, R3 ;  /* 0x0000000300a37308 */ /* 0x0006740000000800 */
[----:B------:R-:W-:Y:S01]  /*1d530*/  MUFU.EX2 R228, R32 ;  /* 0x0000002000e47308 */ /* 0x000fe20000000800 */
[----:B---3--:R-:W-:Y:S01]  /*1d540*/  FMNMX.FTZ R3, R5, R6, !PT ;  /* 0x0000000605037209 */ /* 0x008fe20007810000 */
[--C-:B------:R-:W-:Y:S01]  /*1d550*/  FFMA.FTZ R5, R164, c[0x0][0x2d0], -R47.reuse ;  /* 0x0000b400a4057a23 */ /* 0x100fe2000001082f */
[----:B------:R-:W-:Y:S02]  /*1d560*/  FMNMX.FTZ R6, R10, R114, !PT ;  /* 0x000000720a067209 */ /* 0x000fe40007810000 */
[----:B-1----:R-:W-:Y:S05]  /*1d570*/  F2FP.BF16.PACK_AB R48, R163, R162 ;  /* 0x000000a2a330723e */ /* 0x002fea00000010ff */
[----:B------:R1:W-:Y:S01]  /*1d580*/  MUFU.EX2 R161, R5 ;  /* 0x0000000500a17308 */ /* 0x0003e20000000800 */
[----:B------:R-:W-:Y:S01]  /*1d590*/  FMNMX.FTZ R4, R11, R6, !PT ;  /* 0x000000060b047209 */ /* 0x000fe20007810000 */
[----:B------:R-:W2:Y:S03]  /*1d5a0*/  SHFL.BFLY PT, R7, R3, 0x1, 0x1f ;  /* 0x0c201f0003077f89 */ /* 0x000ea600000e0000 */
[----:B------:R-:W-:Y:S01]  /*1d5b0*/  FMNMX.FTZ R4, R14, R4, !PT ;  /* 0x000000040e047209 */ /* 0x000fe20007810000 */
[----:B-1----:R-:W-:Y:S01]  /*1d5c0*/  FFMA.FTZ R5, R165, c[0x0][0x2d0], -R47 ;  /* 0x0000b400a5057a23 */ /* 0x002fe2000001082f */
[----:B--2---:R-:W-:Y:S01]  /*1d5d0*/  FMNMX.FTZ R108, R3, R7, !PT ;  /* 0x00000007036c7209 */ /* 0x004fe20007810000 */
[--C-:B------:R-:W-:Y:S02]  /*1d5e0*/  FFMA.FTZ R3, R166, c[0x0][0x2d0], -R68.reuse ;  /* 0x0000b400a6037a23 */ /* 0x100fe40000010844 */
[----:B------:R1:W2:Y:S01]  /*1d5f0*/  MUFU.EX2 R74, R5 ;  /* 0x00000005004a7308 */ /* 0x0002a20000000800 */
[----:B------:R-:W-:Y:S09]  /*1d600*/  FSETP.NEU.FTZ.AND P0, PT, R108, -INF , PT ;  /* 0xff8000006c00780b */ /* 0x000ff20003f1d000 */
[----:B------:R3:W-:Y:S01]  /*1d610*/  MUFU.EX2 R250, R3 ;  /* 0x0000000300fa7308 */ /* 0x0007e20000000800 */
[--C-:B-1----:R-:W-:Y:S01]  /*1d620*/  FFMA.FTZ R5, R34, c[0x0][0x2d0], -R68.reuse ;  /* 0x0000b40022057a23 */ /* 0x102fe20000010844 */
[----:B--2---:R-:W-:Y:S08]  /*1d630*/  F2FP.BF16.PACK_AB R50, R74, R161 ;  /* 0x000000a14a32723e */ /* 0x004ff000000010ff */
[----:B------:R1:W-:Y:S01]  /*1d640*/  MUFU.EX2 R252, R5 ;  /* 0x0000000500fc7308 */ /* 0x0003e20000000800 */
[----:B---3--:R-:W-:Y:S05]  /*1d650*/  FMUL.FTZ R3, R108, c[0x0][0x2d0] ;  /* 0x0000b4006c037a20 */ /* 0x008fea0000410000 */
[----:B------:R-:W-:Y:S05]  /*1d660*/  FSEL R69, R3, RZ, P0 ;  /* 0x000000ff03457208 */ /* 0x000fea0000000000 */
[--C-:B------:R-:W-:Y:S02]  /*1d670*/  FFMA.FTZ R2, R13, c[0x0][0x2d0], -R69.reuse ;  /* 0x0000b4000d027a23 */ /* 0x100fe40000010845 */
[----:B------:R-:W-:Y:S02]  /*1d680*/  FFMA.FTZ R16, R28, c[0x0][0x2d0], -R69 ;  /* 0x0000b4001c107a23 */ /* 0x000fe40000010845 */
[----:B------:R2:W-:Y:S01]  /*1d690*/  MUFU.EX2 R241, R2 ;  /* 0x0000000200f17308 */ /* 0x0005e20000000800 */
[--C-:B------:R-:W-:Y:S01]  /*1d6a0*/  FFMA.FTZ R28, R177, c[0x0][0x2d0], -R47.reuse ;  /* 0x0000b400b11c7a23 */ /* 0x100fe2000001082f */
[----:B-1----:R-:W-:Y:S01]  /*1d6b0*/  FMNMX.FTZ R5, R15, R4, !PT ;  /* 0x000000040f057209 */ /* 0x002fe20007810000 */
[--C-:B------:R-:W-:Y:S02]  /*1d6c0*/  FFMA.FTZ R4, R36, c[0x0][0x2d0], -R68.reuse ;  /* 0x0000b40024047a23 */ /* 0x100fe40000010844 */
[----:B------:R-:W-:Y:S01]  /*1d6d0*/  LDSM.16.MT88.4 R36, [R209] ;  /* 0x00000000d124783b */ /* 0x000fe20000004200 */
[----:B------:R-:W-:Y:S04]  /*1d6e0*/  FMNMX.FTZ R5, R60, R5, !PT ;  /* 0x000000053c057209 */ /* 0x000fe80007810000 */
[----:B------:R1:W3:Y:S01]  /*1d6f0*/  MUFU.EX2 R251, R4 ;  /* 0x0000000400fb7308 */ /* 0x0002e20000000800 */
[----:B------:R-:W-:Y:S04]  /*1d700*/  FMNMX.FTZ R5, R61, R5, !PT ;  /* 0x000000053d057209 */ /* 0x000fe80007810000 */
[----:B------:R-:W-:Y:S05]  /*1d710*/  FMNMX.FTZ R5, R64, R5, !PT ;  /* 0x0000000540057209 */ /* 0x000fea0007810000 */
[----:B------:R-:W-:Y:S01]  /*1d720*/  MUFU.EX2 R232, R16 ;  /* 0x0000001000e87308 */ /* 0x000fe20000000800 */
[----:B------:R-:W-:Y:S01]  /*1d730*/  FMNMX.FTZ R5, R65, R5, !PT ;  /* 0x0000000541057209 */ /* 0x000fe20007810000 */
[----:B--2---:R-:W-:Y:S03]  /*1d740*/  FFMA.FTZ R2, R168, c[0x0][0x2d0], -R47 ;  /* 0x0000b400a8027a23 */ /* 0x004fe6000001082f */
[----:B------:R-:W-:Y:S04]  /*1d750*/  FMNMX.FTZ R5, R72, R5, !PT ;  /* 0x0000000548057209 */ /* 0x000fe80007810000 */
[----:B------:R-:W-:Y:S01]  /*1d760*/  FMNMX.FTZ R3, R73, R5, !PT ;  /* 0x0000000549037209 */ /* 0x000fe20007810000 */
[----:B------:R-:W-:Y:S03]  /*1d770*/  MUFU.EX2 R238, R2 ;  /* 0x0000000200ee7308 */ /* 0x000fe60000000800 */
[----:B------:R-:W-:Y:S01]  /*1d780*/  FMNMX.FTZ R3, R76, R3, !PT ;  /* 0x000000034c037209 */ /* 0x000fe20007810000 */
[--C-:B-1----:R-:W-:Y:S01]  /*1d790*/  FFMA.FTZ R4, R167, c[0x0][0x2d0], -R68.reuse ;  /* 0x0000b400a7047a23 */ /* 0x102fe20000010844 */
[----:B---3--:R-:W-:Y:S05]  /*1d7a0*/  F2FP.BF16.PACK_AB R49, R251, R252 ;  /* 0x000000fcfb31723e */ /* 0x008fea00000010ff */
[----:B------:R1:W2:Y:S10]  /*1d7b0*/  MUFU.EX2 R249, R4 ;  /* 0x0000000400f97308 */ /* 0x0002b40000000800 */
[----:B------:R-:W-:Y:S01]  /*1d7c0*/  MUFU.EX2 R229, R28 ;  /* 0x0000001c00e57308 */ /* 0x000fe20000000800 */
[--C-:B-1----:R-:W-:Y:S01]  /*1d7d0*/  FFMA.FTZ R4, R8, c[0x0][0x2d0], -R69.reuse ;  /* 0x0000b40008047a23 */ /* 0x102fe20000010845 */
[----:B--2---:R-:W-:Y:S01]  /*1d7e0*/  F2FP.BF16.PACK_AB R51, R249, R250 ;  /* 0x000000faf933723e */ /* 0x004fe200000010ff */
[----:B------:R-:W-:Y:S07]  /*1d7f0*/  FFMA.FTZ R8, R24, c[0x0][0x2d0], -R69 ;  /* 0x0000b40018087a23 */ /* 0x000fee0000010845 */
[----:B------:R1:W-:Y:S01]  /*1d800*/  MUFU.EX2 R248, R4 ;  /* 0x0000000400f87308 */ /* 0x0003e20000000800 */
[----:B------:R-:W-:Y:S09]  /*1d810*/  FFMA.FTZ R24, R176, c[0x0][0x2d0], -R47 ;  /* 0x0000b400b0187a23 */ /* 0x000ff2000001082f */
[----:B------:R-:W-:Y:S10]  /*1d820*/  MUFU.EX2 R234, R8 ;  /* 0x0000000800ea7308 */ /* 0x000ff40000000800 */
[----:B------:R-:W-:Y:S01]  /*1d830*/  MUFU.EX2 R230, R24 ;  /* 0x0000001800e67308 */ /* 0x000fe20000000800 */
[----:B-1----:R-:W-:Y:S01]  /*1d840*/  FMNMX.FTZ R4, R77, R3, !PT ;  /* 0x000000034d047209 */ /* 0x002fe20007810000 */
[--C-:B------:R-:W-:Y:S03]  /*1d850*/  FFMA.FTZ R3, R9, c[0x0][0x2d0], -R69.reuse ;  /* 0x0000b40009037a23 */ /* 0x100fe60000010845 */
[----:B------:R-:W-:Y:S05]  /*1d860*/  FMNMX.FTZ R4, R115, R4, !PT ;  /* 0x0000000473047209 */ /* 0x000fea0007810000 */
[----:B------:R1:W2:Y:S02]  /*1d870*/  MUFU.EX2 R247, R3 ;  /* 0x0000000300f77308 */ /* 0x0002a40000000800 */
[----:B-1----:R-:W-:Y:S02]  /*1d880*/  FMNMX.FTZ R3, R158, R4, !PT ;  /* 0x000000049e037209 */ /* 0x002fe40007810000 */
[----:B--2---:R-:W-:Y:S02]  /*1d890*/  F2FP.BF16.PACK_AB R52, R247, R248 ;  /* 0x000000f8f734723e */ /* 0x004fe400000010ff */
[----:B------:R-:W-:Y:S01]  /*1d8a0*/  FMNMX.FTZ R4, R159, R3, !PT ;  /* 0x000000039f047209 */ /* 0x000fe20007810000 */
[--C-:B------:R-:W-:Y:S02]  /*1d8b0*/  FFMA.FTZ R3, R12, c[0x0][0x2d0], -R69.reuse ;  /* 0x0000b4000c037a23 */ /* 0x100fe40000010845 */
[----:B------:R-:W-:Y:S01]  /*1d8c0*/  FFMA.FTZ R12, R25, c[0x0][0x2d0], -R69 ;  /* 0x0000b400190c7a23 */ /* 0x000fe20000010845 */
[----:B------:R-:W-:Y:S01]  /*1d8d0*/  FMNMX.FTZ R4, R160, R4, !PT ;  /* 0x00000004a0047209 */ /* 0x000fe20007810000 */
[----:B------:R1:W2:Y:S03]  /*1d8e0*/  MUFU.EX2 R245, R3 ;  /* 0x0000000300f57308 */ /* 0x0002a60000000800 */
[----:B------:R-:W-:Y:S01]  /*1d8f0*/  FMNMX.FTZ R0, R157, R4, !PT ;  /* 0x000000049d007209 */ /* 0x000fe20007810000 */
[--C-:B------:R-:W-:Y:S03]  /*1d900*/  FFMA.FTZ R4, R171, c[0x0][0x2d0], -R47.reuse ;  /* 0x0000b400ab047a23 */ /* 0x100fe6000001082f */
[----:B------:R-:W-:Y:S03]  /*1d910*/  FMNMX.FTZ R0, R156, R0, !PT ;  /* 0x000000009c007209 */ /* 0x000fe60007810000 */
[----:B------:R-:W-:Y:S01]  /*1d920*/  MUFU.EX2 R243, R4 ;  /* 0x0000000400f37308 */ /* 0x000fe20000000800 */
[----:B------:R-:W-:Y:S04]  /*1d930*/  FMNMX.FTZ R0, R75, R0, !PT ;  /* 0x000000004b007209 */ /* 0x000fe80007810000 */
[----:B------:R-:W-:Y:S05]  /*1d940*/  FMNMX.FTZ R0, R46, R0, !PT ;  /* 0x000000002e007209 */ /* 0x000fea0007810000 */
[----:B------:R-:W-:Y:S01]  /*1d950*/  MUFU.EX2 R233, R12 ;  /* 0x0000000c00e97308 */ /* 0x000fe20000000800 */
[----:B------:R-:W3:Y:S01]  /*1d960*/  SHFL.BFLY PT, R2, R0, 0x2, 0x1f ;  /* 0x0c401f0000027f89 */ /* 0x000ee200000e0000 */
[--C-:B-1----:R-:W-:Y:S01]  /*1d970*/  FFMA.FTZ R3, R173, c[0x0][0x2d0], -R47.reuse ;  /* 0x0000b400ad037a23 */ /* 0x102fe2000001082f */
[----:B--2---:R-:W-:Y:S07]  /*1d980*/  F2FP.BF16.PACK_AB R54, R241, R245 ;  /* 0x000000f5f136723e */ /* 0x004fee00000010ff */
[----:B------:R1:W-:Y:S02]  /*1d990*/  MUFU.EX2 R246, R3 ;  /* 0x0000000300f67308 */ /* 0x0003e40000000800 */
[--C-:B-1----:R-:W-:Y:S08]  /*1d9a0*/  FFMA.FTZ R3, R170, c[0x0][0x2d0], -R68.reuse ;  /* 0x0000b400aa037a23 */ /* 0x102ff00000010844 */
[----:B------:R1:W-:Y:S02]  /*1d9b0*/  MUFU.EX2 R239, R3 ;  /* 0x0000000300ef7308 */ /* 0x0003e40000000800 */
[--C-:B-1----:R-:W-:Y:S08]  /*1d9c0*/  FFMA.FTZ R3, R169, c[0x0][0x2d0], -R68.reuse ;  /* 0x0000b400a9037a23 */ /* 0x102ff00000010844 */
[----:B------:R1:W-:Y:S02]  /*1d9d0*/  MUFU.EX2 R242, R3 ;  /* 0x0000000300f27308 */ /* 0x0003e40000000800 */
[----:B-1----:R-:W-:Y:S08]  /*1d9e0*/  FFMA.FTZ R3, R172, c[0x0][0x2d0], -R47 ;  /* 0x0000b400ac037a23 */ /* 0x002ff0000001082f */
[----:B------:R3:W-:Y:S02]  /*1d9f0*/  MUFU.EX2 R244, R3 ;  /* 0x0000000300f47308 */ /* 0x0007e40000000800 */
[----:B---3--:R-:W-:Y:S01]  /*1da00*/  FMNMX.FTZ R3, R0, R2, !PT ;  /* 0x0000000200037209 */ /* 0x008fe20007810000 */
        /* <DEDUP_REMOVED lines=31> */
[C---:B------:R-:W-:Y:S02]  /*1dc00*/  FMUL.FTZ R7, R44.reuse, R119 ;  /* 0x000000772c077220 */ /* 0x040fe40000410000 */
[C---:B------:R-:W-:Y:S02]  /*1dc10*/  FMUL.FTZ R18, R44.reuse, R130 ;  /* 0x000000822c127220 */ /* 0x040fe40000410000 */
[C---:B------:R-:W-:Y:S01]  /*1dc20*/  FMUL.FTZ R19, R44.reuse, R131 ;  /* 0x000000832c137220 */ /* 0x040fe20000410000 */
        /* <DEDUP_REMOVED lines=11> */
[----:B----4-:R-:W-:Y:S02]  /*1dce0*/  FFMA.FTZ R4, R175, c[0x0][0x2d0], -R68 ;  /* 0x0000b400af047a23 */ /* 0x010fe40000010844 */
[C---:B------:R-:W-:Y:S02]  /*1dcf0*/  FMUL.FTZ R24, R2.reuse, R136 ;  /* 0x0000008802187220 */ /* 0x040fe40000410000 */
[C---:B------:R-:W-:Y:S01]  /*1dd00*/  FMUL.FTZ R25, R2.reuse, R137 ;  /* 0x0000008902197220 */ /* 0x040fe20000410000 */
[----:B------:R3:W-:Y:S01]  /*1dd10*/  MUFU.EX2 R236, R4 ;  /* 0x0000000400ec7308 */ /* 0x0007e20000000800 */
[----:B------:R-:W-:Y:S01]  /*1dd20*/  FMUL.FTZ R28, R2, R140 ;  /* 0x0000008c021c7220 */ /* 0x000fe20000410000 */
[----:B------:R-:W4:Y:S01]  /*1dd30*/  LDL.LU R137, [R1+0x8] ;  /* 0x0000080001897983 */ /* 0x000f220000300800 */
[C---:B------:R-:W-:Y:S01]  /*1dd40*/  FMUL.FTZ R86, R44.reuse, R86 ;  /* 0x000000562c567220 */ /* 0x040fe20000410000 */
[----:B-1----:R-:W-:Y:S01]  /*1dd50*/  F2FP.BF16.PACK_AB R55, R111, R235 ;  /* 0x000000eb6f37723e */ /* 0x002fe200000010ff */
[----:B------:R-:W-:Y:S01]  /*1dd60*/  FMUL.FTZ R5, R45, R117 ;  /* 0x000000752d057220 */ /* 0x000fe20000410000 */
[----:B------:R-:W5:Y:S01]  /*1dd70*/  LDL.LU R136, [R1+0x4] ;  /* 0x0000040001887983 */ /* 0x000f620000300800 */
[----:B------:R-:W-:Y:S01]  /*1dd80*/  FMUL.FTZ R87, R44, R87 ;  /* 0x000000572c577220 */ /* 0x000fe20000410000 */
[----:B------:R-:W-:Y:S01]  /*1dd90*/  MOV R140, R161 ;  /* 0x000000a1008c7202 */ /* 0x000fe20000000f00 */
[C---:B------:R-:W-:Y:S02]  /*1dda0*/  FMUL.FTZ R88, R2.reuse, R88 ;  /* 0x0000005802587220 */ /* 0x040fe40000410000 */
[C---:B------:R-:W-:Y:S02]  /*1ddb0*/  FMUL.FTZ R89, R2.reuse, R89 ;  /* 0x0000005902597220 */ /* 0x040fe40000410000 */
[C---:B------:R-:W-:Y:S02]  /*1ddc0*/  FMUL.FTZ R92, R2.reuse, R92 ;  /* 0x0000005c025c7220 */ /* 0x040fe40000410000 */
[----:B--2---:R-:W-:Y:S02]  /*1ddd0*/  FFMA.FTZ R0, R11, c[0x0][0x2d0], -R70 ;  /* 0x0000b4000b007a23 */ /* 0x004fe40000010846 */
[----:B------:R-:W-:Y:S02]  /*1dde0*/  FMUL.FTZ R93, R2, R93 ;  /* 0x0000005d025d7220 */ /* 0x000fe40000410000 */
[----:B------:R1:W2:Y:S01]  /*1ddf0*/  MUFU.EX2 R79, R0 ;  /* 0x00000000004f7308 */ /* 0x0002a20000000800 */
[C---:B------:R-:W-:Y:S02]  /*1de00*/  FMUL.FTZ R98, R44.reuse, R98 ;  /* 0x000000622c627220 */ /* 0x040fe40000410000 */
[----:B------:R-:W-:Y:S02]  /*1de10*/  FMUL.FTZ R99, R44, R99 ;  /* 0x000000632c637220 */ /* 0x000fe40000410000 */
[C---:B---3--:R-:W-:Y:S02]  /*1de20*/  FMUL.FTZ R4, R45.reuse, R116 ;  /* 0x000000742d047220 */ /* 0x048fe40000410000 */
[C---:B------:R-:W-:Y:S02]  /*1de30*/  FMUL.FTZ R100, R2.reuse, R100 ;  /* 0x0000006402647220 */ /* 0x040fe40000410000 */
[----:B------:R-:W-:Y:S02]  /*1de40*/  FMUL.FTZ R101, R2, R101 ;  /* 0x0000006502657220 */ /* 0x000fe40000410000 */
[C---:B------:R-:W-:Y:S01]  /*1de50*/  FMUL.FTZ R104, R45.reuse, R104 ;  /* 0x000000682d687220 */ /* 0x040fe20000410000 */
[-C--:B------:R-:W-:Y:S05]  /*1de60*/  HMMA.16816.F32.BF16 R4, R48, R20.reuse, R4 ;  /* 0x000000143004723c */ /* 0x080fea0000041804 */
[----:B------:R-:W-:Y:S02]  /*1de70*/  FMUL.FTZ R105, R45, R105 ;  /* 0x000000692d697220 */ /* 0x000fe40000410000 */
        /* <DEDUP_REMOVED lines=11> */
[----:B------:R-:W2:Y:S01]  /*1df30*/  LDL.LU R142, [R1+0xc] ;  /* 0x00000c00018e7983 */ /* 0x000ea20000300800 */
[C---:B------:R-:W-:Y:S02]  /*1df40*/  FMUL.FTZ R14, R0.reuse, R126 ;  /* 0x0000007e000e7220 */ /* 0x040fe40000410000 */
[C---:B------:R-:W-:Y:S04]  /*1df50*/  HMMA.16816.F32.BF16 R8, R52.reuse, R20, R8 ;  /* 0x000000143408723c */ /* 0x040fe80000041808 */
[C---:B------:R-:W-:Y:S02]  /*1df60*/  FMUL.FTZ R15, R0.reuse, R127 ;  /* 0x0000007f000f7220 */ /* 0x040fe40000410000 */
[C---:B------:R-:W-:Y:S01]  /*1df70*/  FMUL.FTZ R26, R0.reuse, R138 ;  /* 0x0000008a001a7220 */ /* 0x040fe20000410000 */
[----:B------:R-:W-:Y:S01]  /*1df80*/  MOV R138, R162 ;  /* 0x000000a2008a7202 */ /* 0x000fe20000000f00 */
[----:B------:R-:W-:Y:S03]  /*1df90*/  FFMA.FTZ R20, R29, c[0x0][0x2d0], -R69 ;  /* 0x0000b4001d147a23 */ /* 0x000fe60000010845 */
[-C--:B------:R-:W-:Y:S01]  /*1dfa0*/  HMMA.16816.F32.BF16 R12, R52, R22.reuse, R12 ;  /* 0x00000016340c723c */ /* 0x080fe2000004180c */
[----:B------:R1:W3:Y:S02]  /*1dfb0*/  MUFU.EX2 R231, R20 ;  /* 0x0000001400e77308 */ /* 0x0002e40000000800 */
[C---:B------:R-:W-:Y:S02]  /*1dfc0*/  FMUL.FTZ R27, R0.reuse, R139 ;  /* 0x0000008b001b7220 */ /* 0x040fe40000410000 */
[C---:B------:R-:W-:Y:S02]  /*1dfd0*/  FMUL.FTZ R31, R0.reuse, R143 ;  /* 0x0000008f001f7220 */ /* 0x040fe40000410000 */
[----:B------:R-:W-:Y:S01]  /*1dfe0*/  FMUL.FTZ R90, R0, R90 ;  /* 0x0000005a005a7220 */ /* 0x000fe20000410000 */
[C---:B------:R-:W-:Y:S04]  /*1dff0*/  HMMA.16816.F32.BF16 R16, R48.reuse, R22, R16 ;  /* 0x000000163010723c */ /* 0x040fe80000041810 */
[C---:B------:R-:W-:Y:S02]  /*1e000*/  FMUL.FTZ R21, R45.reuse, R133 ;  /* 0x000000852d157220 */ /* 0x040fe40000410000 */
[----:B------:R-:W-:Y:S01]  /*1e010*/  FMUL.FTZ R29, R2, R141 ;  /* 0x0000008d021d7220 */ /* 0x000fe20000410000 */
[----:B------:R-:W-:Y:S01]  /*1e020*/  MOV R141, R163 ;  /* 0x000000a3008d7202 */ /* 0x000fe20000000f00 */
[C---:B------:R-:W-:Y:S04]  /*1e030*/  FMUL.FTZ R22, R44.reuse, R134 ;  /* 0x000000862c167220 */ /* 0x040fe80000410000 */
[----:B------:R-:W-:Y:S02]  /*1e040*/  FMUL.FTZ R23, R44, R135 ;  /* 0x000000872c177220 */ /* 0x000fe40000410000 */
[C---:B------:R-:W-:Y:S02]  /*1e050*/  FMUL.FTZ R91, R0.reuse, R91 ;  /* 0x0000005b005b7220 */ /* 0x040fe40000410000 */
[C---:B------:R-:W-:Y:S02]  /*1e060*/  FMUL.FTZ R94, R0.reuse, R94 ;  /* 0x0000005e005e7220 */ /* 0x040fe40000410000 */
[----:B-1----:R-:W-:Y:S02]  /*1e070*/  FMUL.FTZ R20, R45, R132 ;  /* 0x000000842d147220 */ /* 0x002fe40000410000 */
[C---:B------:R-:W-:Y:S02]  /*1e080*/  FMUL.FTZ R95, R0.reuse, R95 ;  /* 0x0000005f005f7220 */ /* 0x040fe40000410000 */
[C---:B------:R-:W-:Y:S02]  /*1e090*/  FMUL.FTZ R102, R0.reuse, R102 ;  /* 0x0000006600667220 */ /* 0x040fe40000410000 */
[----:B------:R-:W-:Y:S01]  /*1e0a0*/  FMUL.FTZ R103, R0, R103 ;  /* 0x0000006700677220 */ /* 0x000fe20000410000 */
[-C--:B------:R-:W-:Y:S08]  /*1e0b0*/  HMMA.16816.F32.BF16 R20, R48, R36.reuse, R20 ;  /* 0x000000243014723c */ /* 0x080ff00000041814 */
[C---:B------:R-:W-:Y:S07]  /*1e0c0*/  HMMA.16816.F32.BF16 R24, R52.reuse, R36, R24 ;  /* 0x000000243418723c */ /* 0x040fee0000041818 */
[----:B------:R-:W-:Y:S01]  /*1e0d0*/  FFMA.FTZ R36, R179, c[0x0][0x2d0], -R68 ;  /* 0x0000b400b3247a23 */ /* 0x000fe20000010844 */
[-C--:B------:R-:W-:Y:S03]  /*1e0e0*/  HMMA.16816.F32.BF16 R28, R52, R38.reuse, R28 ;  /* 0x00000026341c723c */ /* 0x080fe6000004181c */
[----:B------:R1:W-:Y:S01]  /*1e0f0*/  MUFU.EX2 R227, R36 ;  /* 0x0000002400e37308 */ /* 0x0003e20000000800 */
[----:B------:R-:W-:Y:S04]  /*1e100*/  FMUL.FTZ R37, R45, R149 ;  /* 0x000000952d257220 */ /* 0x000fe80000410000 */
[C---:B------:R-:W-:Y:S07]  /*1e110*/  HMMA.16816.F32.BF16 R32, R48.reuse, R38, R32 ;  /* 0x000000263020723c */ /* 0x040fee0000041820 */
[C---:B------:R-:W-:Y:S01]  /*1e120*/  FMUL.FTZ R38, R44.reuse, R150 ;  /* 0x000000962c267220 */ /* 0x040fe20000410000 */
[-C--:B------:R-:W-:Y:S04]  /*1e130*/  HMMA.16816.F32.BF16 R84, R48, R40.reuse, R84 ;  /* 0x000000283054723c */ /* 0x080fe80000041854 */
[----:B------:R-:W-:Y:S04]  /*1e140*/  FMUL.FTZ R39, R44, R151 ;  /* 0x000000972c277220 */ /* 0x000fe80000410000 */
[C---:B------:R-:W-:Y:S04]  /*1e150*/  HMMA.16816.F32.BF16 R88, R52.reuse, R40, R88 ;  /* 0x000000283458723c */ /* 0x040fe80000041858 */
[----:B-1----:R-:W-:Y:S03]  /*1e160*/  FFMA.FTZ R36, R180, c[0x0][0x2d0], -R47 ;  /* 0x0000b400b4247a23 */ /* 0x002fe6000001082f */
[--C-:B------:R-:W-:Y:S01]  /*1e170*/  FFMA.FTZ R40, R61, c[0x0][0x2d0], -R70.reuse ;  /* 0x0000b4003d287a23 */ /* 0x100fe20000010846 */
[-C--:B------:R-:W-:Y:S01]  /*1e180*/  HMMA.16816.F32.BF16 R92, R52, R42.reuse, R92 ;  /* 0x0000002a345c723c */ /* 0x080fe2000004185c */
[----:B------:R1:W-:Y:S03]  /*1e190*/  MUFU.EX2 R226, R36 ;  /* 0x0000002400e27308 */ /* 0x0003e60000000800 */
[----:B------:R-:W-:Y:S04]  /*1e1a0*/  FMUL.FTZ R41, R2, R153 ;  /* 0x0000009902297220 */ /* 0x000fe80000410000 */
[C---:B------:R-:W-:Y:S07]  /*1e1b0*/  HMMA.16816.F32.BF16 R96, R48.reuse, R42, R96 ;  /* 0x0000002a3060723c */ /* 0x040fee0000041860 */
[----:B------:R-:W-:Y:S02]  /*1e1c0*/  FFMA.FTZ R42, R64, c[0x0][0x2d0], -R70 ;  /* 0x0000b400402a7a23 */ /* 0x000fe40000010846 */
[C---:B------:R-:W-:Y:S02]  /*1e1d0*/  FMUL.FTZ R43, R0.reuse, R155 ;  /* 0x0000009b002b7220 */ /* 0x040fe40000410000 */
[----:B------:R3:W-:Y:S01]  /*1e1e0*/  MUFU.EX2 R180, R42 ;  /* 0x0000002a00b47308 */ /* 0x0007e20000000800 */
[----:B------:R-:W-:Y:S02]  /*1e1f0*/  FFMA.FTZ R64, R67, c[0x0][0x2d0], -R69 ;  /* 0x0000b40043407a23 */ /* 0x000fe40000010845 */
[----:B-1----:R-:W-:Y:S07]  /*1e200*/  FFMA.FTZ R36, R181, c[0x0][0x2d0], -R47 ;  /* 0x0000b400b5247a23 */ /* 0x002fee000001082f */
[----:B------:R1:W-:Y:S10]  /*1e210*/  MUFU.EX2 R225, R36 ;  /* 0x0000002400e17308 */ /* 0x0003f40000000800 */
[----:B------:R-:W-:Y:S01]  /*1e220*/  MUFU.EX2 R178, R64 ;  /* 0x0000004000b27308 */ /* 0x000fe20000000800 */
[----:B---3--:R-:W-:Y:S02]  /*1e230*/  FMUL.FTZ R42, R0, R154 ;  /* 0x0000009a002a7220 */ /* 0x008fe40000410000 */
[----:B-1----:R-:W-:Y:S07]  /*1e240*/  FFMA.FTZ R36, R182, c[0x0][0x2d0], -R68 ;  /* 0x0000b400b6247a23 */ /* 0x002fee0000010844 */
[----:B------:R1:W-:Y:S10]  /*1e250*/  MUFU.EX2 R182, R40 ;  /* 0x0000002800b67308 */ /* 0x0003f40000000800 */
[----:B------:R3:W-:Y:S01]  /*1e260*/  MUFU.EX2 R224, R36 ;  /* 0x0000002400e07308 */ /* 0x0007e20000000800 */
[----:B-1----:R-:W-:Y:S02]  /*1e270*/  FMUL.FTZ R40, R2, R152 ;  /* 0x0000009802287220 */ /* 0x002fe40000410000 */
[--C-:B---3--:R-:W-:Y:S02]  /*1e280*/  FFMA.FTZ R36, R60, c[0x0][0x2d0], -R70.reuse ;  /* 0x0000b4003c247a23 */ /* 0x108fe40000010846 */
[----:B------:R-:W1:Y:S05]  /*1e290*/  LDSM.16.MT88.4 R60, [R205+0x800] ;  /* 0x00080000cd3c783b */ /* 0x000e6a0000004200 */
[----:B------:R3:W1:Y:S02]  /*1e2a0*/  MUFU.EX2 R223, R36 ;  /* 0x0000002400df7308 */ /* 0x0006640000000800 */
[----:B---3--:R-:W-:Y:S07]  /*1e2b0*/  FMUL.FTZ R36, R45, R148 ;  /* 0x000000942d247220 */ /* 0x008fee0000410000 */
[-C--:B------:R-:W-:Y:S08]  /*1e2c0*/  HMMA.16816.F32.BF16 R36, R48, R56.reuse, R36 ;  /* 0x000000383024723c */ /* 0x080ff00000041824 */
[C---:B------:R-:W-:Y:S07]  /*1e2d0*/  HMMA.16816.F32.BF16 R100, R52.reuse, R56, R100 ;  /* 0x000000383464723c */ /* 0x040fee0000041864 */
[----:B------:R-:W-:Y:S01]  /*1e2e0*/  FFMA.FTZ R56, R65, c[0x0][0x2d0], -R70 ;  /* 0x0000b40041387a23 */ /* 0x000fe20000010846 */
[-C--:B------:R-:W-:Y:S03]  /*1e2f0*/  HMMA.16816.F32.BF16 R40, R52, R58.reuse, R40 ;  /* 0x0000003a3428723c */ /* 0x080fe60000041828 */
[----:B------:R3:W3:Y:S04]  /*1e300*/  MUFU.EX2 R179, R56 ;  /* 0x0000003800b37308 */ /* 0x0006e80000000800 */
[--C-:B------:R-:W-:Y:S01]  /*1e310*/  FFMA.FTZ R52, R183, c[0x0][0x2d0], -R68.reuse ;  /* 0x0000b400b7347a23 */ /* 0x100fe20000010844 */
[----:B------:R-:W-:Y:S04]  /*1e320*/  HMMA.16816.F32.BF16 R104, R48, R58, R104 ;  /* 0x0000003a3068723c */ /* 0x000fe80000041868 */
[----:B------:R-:W-:Y:S01]  /*1e330*/  F2FP.BF16.PACK_AB R54, R231, R232 ;  /* 0x000000e8e736723e */ /* 0x000fe200000010ff */
[----:B------:R4:W-:Y:S01]  /*1e340*/  MUFU.EX2 R181, R52 ;  /* 0x0000003400b57308 */ /* 0x0009e20000000800 */
[----:B-1----:R-:W-:Y:S02]  /*1e350*/  F2FP.BF16.PACK_AB R53, R182, R223 ;  /* 0x000000dfb635723e */ /* 0x002fe400000010ff */
[----:B------:R-:W-:Y:S04]  /*1e360*/  F2FP.BF16.PACK_AB R48, R246, R238 ;  /* 0x000000eef630723e */ /* 0x000fe800000010ff */
[----:B------:R-:W-:Y:S02]  /*1e370*/  F2FP.BF16.PACK_AB R49, R242, R239 ;  /* 0x000000eff231723e */ /* 0x000fe400000010ff */
[----:B------:R-:W-:Y:S02]  /*1e380*/  F2FP.BF16.PACK_AB R50, R243, R244 ;  /* 0x000000f4f332723e */ /* 0x000fe400000010ff */
[----:B------:R-:W-:Y:S02]  /*1e390*/  F2FP.BF16.PACK_AB R51, R236, R237 ;  /* 0x000000edec33723e */ /* 0x000fe400000010ff */
[----:B------:R-:W-:Y:S01]  /*1e3a0*/  MOV R183, R74 ;  /* 0x0000004a00b77202 */ /* 0x000fe20000000f00 */
[----:B---3--:R-:W1:Y:S01]  /*1e3b0*/  LDSM.16.MT88.4 R56, [R209+0x800] ;  /* 0x00080000d138783b */ /* 0x008e620000004200 */
[----:B------:R-:W-:Y:S03]  /*1e3c0*/  F2FP.BF16.PACK_AB R55, R179, R180 ;  /* 0x000000b4b337723e */ /* 0x000fe600000010ff */
[-C--:B------:R-:W-:Y:S03]  /*1e3d0*/  HMMA.16816.F32.BF16 R4, R48, R60.reuse, R4 ;  /* 0x0000003c3004723c */ /* 0x080fe60000041804 */
[--C-:B----4-:R-:W-:Y:S02]  /*1e3e0*/  FFMA.FTZ R52, R66, c[0x0][0x2d0], -R69.reuse ;  /* 0x0000b40042347a23 */ /* 0x110fe40000010845 */
[----:B------:R-:W3:Y:S02]  /*1e3f0*/  LDSM.16.MT88.4 R64, [R206+0x800] ;  /* 0x00080000ce40783b */ /* 0x000ee40000004200 */
[----:B------:R4:W-:Y:S02]  /*1e400*/  MUFU.EX2 R176, R52 ;  /* 0x0000003400b07308 */ /* 0x0009e40000000800 */
[----:B----4-:R-:W-:Y:S07]  /*1e410*/  F2FP.BF16.PACK_AB R52, R233, R234 ;  /* 0x000000eae934723e */ /* 0x010fee00000010ff */
[C---:B------:R-:W-:Y:S07]  /*1e420*/  HMMA.16816.F32.BF16 R8, R52.reuse, R60, R8 ;  /* 0x0000003c3408723c */ /* 0x040fee0000041808 */
[--C-:B------:R-:W-:Y:S01]  /*1e430*/  FFMA.FTZ R60, R71, c[0x0][0x2d0], -R69.reuse ;  /* 0x0000b400473c7a23 */ /* 0x100fe20000010845 */
[-C--:B------:R-:W-:Y:S03]  /*1e440*/  HMMA.16816.F32.BF16 R12, R52, R62.reuse, R12 ;  /* 0x0000003e340c723c */ /* 0x080fe6000004180c */
[----:B------:R4:W-:Y:S05]  /*1e450*/  MUFU.EX2 R175, R60 ;  /* 0x0000003c00af7308 */ /* 0x0009ea0000000800 */
[C---:B------:R-:W-:Y:S08]  /*1e460*/  HMMA.16816.F32.BF16 R16, R48.reuse, R62, R16 ;  /* 0x0000003e3010723c */ /* 0x040ff00000041810 */
[-C--:B-1----:R-:W-:Y:S08]  /*1e470*/  HMMA.16816.F32.BF16 R20, R48, R56.reuse, R20 ;  /* 0x000000383014723c */ /* 0x082ff00000041814 */
[C---:B------:R-:W-:Y:S04]  /*1e480*/  HMMA.16816.F32.BF16 R24, R52.reuse, R56, R24 ;  /* 0x000000383418723c */ /* 0x040fe80000041818 */
[----:B----4-:R-:W-:Y:S03]  /*1e490*/  FFMA.FTZ R60, R80, c[0x0][0x2d0], -R69 ;  /* 0x0000b400503c7a23 */ /* 0x010fe60000010845 */
[----:B------:R-:W-:Y:S01]  /*1e4a0*/  FFMA.FTZ R56, R186, c[0x0][0x2d0], -R68 ;  /* 0x0000b400ba387a23 */ /* 0x000fe20000010844 */
[-C--:B------:R-:W-:Y:S01]  /*1e4b0*/  HMMA.16816.F32.BF16 R28, R52, R58.reuse, R28 ;  /* 0x0000003a341c723c */ /* 0x080fe2000004181c */
[----:B------:R1:W4:Y:S07]  /*1e4c0*/  MUFU.EX2 R177, R60 ;  /* 0x0000003c00b17308 */ /* 0x00032e0000000800 */
[C---:B------:R-:W-:Y:S03]  /*1e4d0*/  HMMA.16816.F32.BF16 R32, R48.reuse, R58, R32 ;  /* 0x0000003a3020723c */ /* 0x040fe60000041820 */
[----:B------:R2:W-:Y:S05]  /*1e4e0*/  MUFU.EX2 R170, R56 ;  /* 0x0000003800aa7308 */ /* 0x0005ea0000000800 */
[-C--:B---3--:R-:W-:Y:S08]  /*1e4f0*/  HMMA.16816.F32.BF16 R84, R48, R64.reuse, R84 ;  /* 0x000000403054723c */ /* 0x088ff00000041854 */
[C---:B------:R-:W-:Y:S04]  /*1e500*/  HMMA.16816.F32.BF16 R88, R52.reuse, R64, R88 ;  /* 0x000000403458723c */ /* 0x040fe80000041858 */
[--C-:B-1----:R-:W-:Y:S02]  /*1e510*/  FFMA.FTZ R60, R184, c[0x0][0x2d0], -R47.reuse ;  /* 0x0000b400b83c7a23 */ /* 0x102fe4000001082f */
[----:B------:R-:W3:Y:S01]  /*1e520*/  LDL.LU R184, [R1+0x10] ;  /* 0x0000100001b87983 */ /* 0x000ee20000300800 */
[----:B------:R-:W-:Y:S01]  /*1e530*/  FFMA.FTZ R64, R73, c[0x0][0x2d0], -R70 ;  /* 0x0000b40049407a23 */ /* 0x000fe20000010846 */
[-C--:B------:R-:W-:Y:S01]  /*1e540*/  HMMA.16816.F32.BF16 R92, R52, R66.reuse, R92 ;  /* 0x00000042345c723c */ /* 0x080fe2000004185c */
[----:B------:R1:W-:Y:S03]  /*1e550*/  MUFU.EX2 R173, R60 ;  /* 0x0000003c00ad7308 */ /* 0x0003e60000000800 */
[----:B--2---:R-:W-:Y:S04]  /*1e560*/  FFMA.FTZ R56, R187, c[0x0][0x2d0], -R68 ;  /* 0x0000b400bb387a23 */ /* 0x004fe80000010844 */
[C---:B------:R-:W-:Y:S03]  /*1e570*/  HMMA.16816.F32.BF16 R96, R48.reuse, R66, R96 ;  /* 0x000000423060723c */ /* 0x040fe60000041860 */
[----:B------:R2:W-:Y:S10]  /*1e580*/  MUFU.EX2 R172, R56 ;  /* 0x0000003800ac7308 */ /* 0x0005f40000000800 */
        /* <DEDUP_REMOVED lines=8> */
[----:B--2---:R-:W-:Y:S08]  /*1e610*/  FFMA.FTZ R56, R189, c[0x0][0x2d0], -R47 ;  /* 0x0000b400bd387a23 */ /* 0x004ff0000001082f */
[----:B------:R2:W-:Y:S01]  /*1e620*/  MUFU.EX2 R171, R56 ;  /* 0x0000003800ab7308 */ /* 0x0005e20000000800 */
[--C-:B----4-:R-:W-:Y:S09]  /*1e630*/  FFMA.FTZ R64, R82, c[0x0][0x2d0], -R69.reuse ;  /* 0x0000b40052407a23 */ /* 0x110ff20000010845 */
[----:B------:R4:W-:Y:S01]  /*1e640*/  MUFU.EX2 R165, R64 ;  /* 0x0000004000a57308 */ /* 0x0009e20000000800 */
[----:B--2---:R-:W-:Y:S01]  /*1e650*/  FFMA.FTZ R56, R190, c[0x0][0x2d0], -R68 ;  /* 0x0000b400be387a23 */ /* 0x004fe20000010844 */
[-C--:B-1----:R-:W-:Y:S08]  /*1e660*/  HMMA.16816.F32.BF16 R36, R48, R60.reuse, R36 ;  /* 0x0000003c3024723c */ /* 0x082ff00000041824 */
[----:B------:R1:W-:Y:S01]  /*1e670*/  MUFU.EX2 R168, R56 ;  /* 0x0000003800a87308 */ /* 0x0003e20000000800 */
[C---:B------:R-:W-:Y:S01]  /*1e680*/  HMMA.16816.F32.BF16 R100, R52.reuse, R60, R100 ;  /* 0x0000003c3464723c */ /* 0x040fe20000041864 */
[----:B----4-:R-:W-:Y:S06]  /*1e690*/  LDSM.16.MT88.4 R64, [R206+0x1000] ;  /* 0x00100000ce40783b */ /* 0x010fec0000004200 */
[----:B------:R-:W-:Y:S01]  /*1e6a0*/  FFMA.FTZ R60, R77, c[0x0][0x2d0], -R70 ;  /* 0x0000b4004d3c7a23 */ /* 0x000fe20000010846 */
[-C--:B------:R-:W-:Y:S03]  /*1e6b0*/  HMMA.16816.F32.BF16 R40, R52, R62.reuse, R40 ;  /* 0x0000003e3428723c */ /* 0x080fe60000041828 */
[----:B------:R-:W2:Y:S04]  /*1e6c0*/  MUFU.EX2 R166, R60 ;  /* 0x0000003c00a67308 */ /* 0x000ea80000000800 */
[----:B------:R-:W-:Y:S01]  /*1e6d0*/  FFMA.FTZ R52, R191, c[0x0][0x2d0], -R68 ;  /* 0x0000b400bf347a23 */ /* 0x000fe20000010844 */
[----:B------:R-:W-:Y:S04]  /*1e6e0*/  HMMA.16816.F32.BF16 R104, R48, R62, R104 ;  /* 0x0000003e3068723c */ /* 0x000fe80000041868 */
[----:B-1----:R-:W-:Y:S01]  /*1e6f0*/  FFMA.FTZ R56, R72, c[0x0][0x2d0], -R70 ;  /* 0x0000b40048387a23 */ /* 0x002fe20000010846 */
[----:B------:R1:W-:Y:S01]  /*1e700*/  MUFU.EX2 R167, R52 ;  /* 0x0000003400a77308 */ /* 0x0003e20000000800 */
[----:B------:R-:W-:Y:S02]  /*1e710*/  F2FP.BF16.PACK_AB R54, R177, R175 ;  /* 0x000000afb136723e */ /* 0x000fe400000010ff */
[----:B------:R-:W-:Y:S04]  /*1e720*/  F2FP.BF16.PACK_AB R48, R229, R230 ;  /* 0x000000e6e530723e */ /* 0x000fe800000010ff */
[----:B------:R-:W-:Y:S02]  /*1e730*/  F2FP.BF16.PACK_AB R49, R227, R228 ;  /* 0x000000e4e331723e */ /* 0x000fe400000010ff */
[----:B------:R-:W-:Y:S01]  /*1e740*/  F2FP.BF16.PACK_AB R50, R225, R226 ;  /* 0x000000e2e132723e */ /* 0x000fe200000010ff */
[----:B------:R4:W4:Y:S01]  /*1e750*/  MUFU.EX2 R151, R56 ;  /* 0x0000003800977308 */ /* 0x0009220000000800 */
[----:B------:R-:W-:Y:S02]  /*1e760*/  F2FP.BF16.PACK_AB R51, R181, R224 ;  /* 0x000000e0b533723e */ /* 0x000fe400000010ff */
[----:B--2---:R-:W-:Y:S01]  /*1e770*/  F2FP.BF16.PACK_AB R55, R166, R149 ;  /* 0x00000095a637723e */ /* 0x004fe200000010ff */
[----:B------:R-:W-:Y:S01]  /*1e780*/  LDSM.16.MT88.4 R60, [R209+0x1000] ;  /* 0x00100000d13c783b */ /* 0x000fe20000004200 */
[--C-:B-1----:R-:W-:Y:S05]  /*1e790*/  FFMA.FTZ R52, R81, c[0x0][0x2d0], -R69.reuse ;  /* 0x0000b40051347a23 */ /* 0x102fea0000010845 */
[----:B------:R1:W2:Y:S02]  /*1e7a0*/  MUFU.EX2 R148, R52 ;  /* 0x0000003400947308 */ /* 0x0002a40000000800 */
[----:B----4-:R-:W4:Y:S01]  /*1e7b0*/  LDSM.16.MT88.4 R56, [R205+0x1000] ;  /* 0x00100000cd38783b */ /* 0x010f220000004200 */
[----:B------:R-:W-:Y:S02]  /*1e7c0*/  F2FP.BF16.PACK_AB R53, R150, R151 ;  /* 0x000000979635723e */ /* 0x000fe400000010ff */
[----:B-1----:R-:W-:Y:S01]  /*1e7d0*/  F2FP.BF16.PACK_AB R52, R178, R176 ;  /* 0x000000b0b234723e */ /* 0x002fe200000010ff */
[-C--:B----4-:R-:W-:Y:S08]  /*1e7e0*/  HMMA.16816.F32.BF16 R4, R48, R56.reuse, R4 ;  /* 0x000000383004723c */ /* 0x090ff00000041804 */
        /* <DEDUP_REMOVED lines=10> */
[----:B------:R1:W4:Y:S07]  /*1e890*/  MUFU.EX2 R163, R56 ;  /* 0x0000003800a37308 */ /* 0x00032e0000000800 */
        /* <DEDUP_REMOVED lines=10> */
[----:B------:R2:W-:Y:S01]  /*1e940*/  MUFU.EX2 R112, R60 ;  /* 0x0000003c00707308 */ /* 0x0005e20000000800 */
[--C-:B-1----:R-:W-:Y:S02]  /*1e950*/  FFMA.FTZ R56, R194, c[0x0][0x2d0], -R47.reuse ;  /* 0x0000b400c2387a23 */ /* 0x102fe4000001082f */
[----:B------:R-:W-:Y:S07]  /*1e960*/  FFMA.FTZ R47, R198, c[0x0][0x2d0], -R47 ;  /* 0x0000b400c62f7a23 */ /* 0x000fee000001082f */
[----:B------:R1:W-:Y:S01]  /*1e970*/  MUFU.EX2 R162, R56 ;  /* 0x0000003800a27308 */ /* 0x0003e20000000800 */
[----:B--2---:R-:W-:Y:S09]  /*1e980*/  LDSM.16.MT88.4 R60, [R205+0x1800] ;  /* 0x00180000cd3c783b */ /* 0x004ff20000004200 */
[----:B------:R2:W-:Y:S01]  /*1e990*/  MUFU.EX2 R83, R47 ;  /* 0x0000002f00537308 */ /* 0x0005e20000000800 */
[--C-:B-1----:R-:W-:Y:S09]  /*1e9a0*/  FFMA.FTZ R56, R195, c[0x0][0x2d0], -R68.reuse ;  /* 0x0000b400c3387a23 */ /* 0x102ff20000010844 */
[----:B------:R1:W-:Y:S01]  /*1e9b0*/  MUFU.EX2 R114, R56 ;  /* 0x0000003800727308 */ /* 0x0003e20000000800 */
[--C-:B--2---:R-:W-:Y:S02]  /*1e9c0*/  FFMA.FTZ R47, R199, c[0x0][0x2d0], -R68.reuse ;  /* 0x0000b400c72f7a23 */ /* 0x104fe40000010844 */
[----:B------:R-:W-:Y:S07]  /*1e9d0*/  FFMA.FTZ R68, R202, c[0x0][0x2d0], -R68 ;  /* 0x0000b400ca447a23 */ /* 0x000fee0000010844 */
[----:B------:R2:W-:Y:S10]  /*1e9e0*/  MUFU.EX2 R82, R47 ;  /* 0x0000002f00527308 */ /* 0x0005f40000000800 */
[----:B------:R-:W-:Y:S01]  /*1e9f0*/  MUFU.EX2 R81, R68 ;  /* 0x0000004400517308 */ /* 0x000fe20000000800 */
[----:B-1----:R-:W1:Y:S01]  /*1ea00*/  LDSM.16.MT88.4 R56, [R208+0x1000] ;  /* 0x00100000d038783b */ /* 0x002e620000004200 */
[--C-:B--2---:R-:W-:Y:S08]  /*1ea10*/  FFMA.FTZ R47, R115, c[0x0][0x2d0], -R70.reuse ;  /* 0x0000b400732f7a23 */ /* 0x104ff00000010846 */
[----:B------:R2:W-:Y:S02]  /*1ea20*/  MUFU.EX2 R74, R47 ;  /* 0x0000002f004a7308 */ /* 0x0005e40000000800 */
[--C-:B--2---:R-:W-:Y:S01]  /*1ea30*/  FFMA.FTZ R47, R158, c[0x0][0x2d0], -R70.reuse ;  /* 0x0000b4009e2f7a23 */ /* 0x104fe20000010846 */
[-C--:B-1----:R-:W-:Y:S07]  /*1ea40*/  HMMA.16816.F32.BF16 R36, R48, R56.reuse, R36 ;  /* 0x000000383024723c */ /* 0x082fee0000041824 */
[----:B------:R1:W2:Y:S01]  /*1ea50*/  MUFU.EX2 R73, R47 ;  /* 0x0000002f00497308 */ /* 0x0002a20000000800 */
[C---:B------:R-:W-:Y:S08]  /*1ea60*/  HMMA.16816.F32.BF16 R100, R52.reuse, R56, R100 ;  /* 0x000000383464723c */ /* 0x040ff00000041864 */
[-C--:B------:R-:W-:Y:S07]  /*1ea70*/  HMMA.16816.F32.BF16 R40, R52, R58.reuse, R40 ;  /* 0x0000003a3428723c */ /* 0x080fee0000041828 */
[----:B------:R-:W-:Y:S01]  /*1ea80*/  F2FP.BF16.PACK_AB R52, R165, R148 ;  /* 0x00000094a534723e */ /* 0x000fe200000010ff */
[----:B------:R-:W-:Y:S01]  /*1ea90*/  HMMA.16816.F32.BF16 R104, R48, R58, R104 ;  /* 0x0000003a3068723c */ /* 0x000fe20000041868 */
[----:B------:R-:W3:Y:S03]  /*1eaa0*/  LDSM.16.MT88.4 R56, [R209+0x1800] ;  /* 0x00180000d138783b */ /* 0x000ee60000004200 */
[--C-:B-1----:R-:W-:Y:S01]  /*1eab0*/  FFMA.FTZ R47, R159, c[0x0][0x2d0], -R70.reuse ;  /* 0x0000b4009f2f7a23 */ /* 0x102fe20000010846 */
[----:B----4-:R-:W-:Y:S02]  /*1eac0*/  F2FP.BF16.PACK_AB R54, R163, R164 ;  /* 0x000000a4a336723e */ /* 0x010fe400000010ff */
[----:B------:R-:W-:Y:S01]  /*1ead0*/  F2FP.BF16.PACK_AB R48, R174, R173 ;  /* 0x000000adae30723e */ /* 0x000fe200000010ff */
[----:B------:R1:W-:Y:S01]  /*1eae0*/  MUFU.EX2 R72, R47 ;  /* 0x0000002f00487308 */ /* 0x0003e20000000800 */
[----:B------:R-:W-:Y:S03]  /*1eaf0*/  F2FP.BF16.PACK_AB R49, R172, R170 ;  /* 0x000000aaac31723e */ /* 0x000fe600000010ff */
[----:B------:R-:W-:Y:S02]  /*1eb00*/  F2FP.BF16.PACK_AB R50, R171, R169 ;  /* 0x000000a9ab32723e */ /* 0x000fe400000010ff */
[----:B------:R-:W-:Y:S02]  /*1eb10*/  F2FP.BF16.PACK_AB R51, R167, R168 ;  /* 0x000000a8a733723e */ /* 0x000fe400000010ff */
[----:B--2---:R-:W-:Y:S05]  /*1eb20*/  F2FP.BF16.PACK_AB R53, R73, R74 ;  /* 0x0000004a4935723e */ /* 0x004fea00000010ff */
[-C--:B------:R-:W-:Y:S03]  /*1eb30*/  HMMA.16816.F32.BF16 R4, R48, R60.reuse, R4 ;  /* 0x0000003c3004723c */ /* 0x080fe60000041804 */
[--C-:B-1----:R-:W-:Y:S04]  /*1eb40*/  FFMA.FTZ R47, R160, c[0x0][0x2d0], -R70.reuse ;  /* 0x0000b400a02f7a23 */ /* 0x102fe80000010846 */
[----:B------:R1:W2:Y:S02]  /*1eb50*/  MUFU.EX2 R71, R47 ;  /* 0x0000002f00477308 */ /* 0x0002a40000000800 */
[--C-:B-1----:R-:W-:Y:S03]  /*1eb60*/  FFMA.FTZ R47, R201, c[0x0][0x2d0], -R69.reuse ;  /* 0x0000b400c92f7a23 */ /* 0x102fe60000010845 */
[----:B--2---:R-:W-:Y:S05]  /*1eb70*/  F2FP.BF16.PACK_AB R55, R71, R72 ;  /* 0x000000484737723e */ /* 0x004fea00000010ff */
[----:B------:R1:W-:Y:S02]  /*1eb80*/  MUFU.EX2 R80, R47 ;  /* 0x0000002f00507308 */ /* 0x0003e40000000800 */
        /* <DEDUP_REMOVED lines=23> */
[C---:B------:R-:W-:Y:S08]  /*1ed00*/  HMMA.16816.F32.BF16 R100, R52.reuse, R60, R100 ;  /* 0x0000003c3464723c */ /* 0x040ff00000041864 */
[-C--:B------:R-:W-:Y:S01]  /*1ed10*/  HMMA.16816.F32.BF16 R40, R52, R62.reuse, R40 ;  /* 0x0000003e3428723c */ /* 0x080fe20000041828 */
[----:B------:R-:W2:Y:S03]  /*1ed20*/  LDSM.16.MT88.4 R52, [R206+0x2000] ;  /* 0x00200000ce34783b */ /* 0x000ea60000004200 */
[--C-:B-1----:R-:W-:Y:S04]  /*1ed30*/  FFMA.FTZ R47, R156, c[0x0][0x2d0], -R70.reuse ;  /* 0x0000b4009c2f7a23 */ /* 0x102fe80000010846 */
[----:B------:R-:W-:Y:S01]  /*1ed40*/  HMMA.16816.F32.BF16 R104, R48, R62, R104 ;  /* 0x0000003e3068723c */ /* 0x000fe20000041868 */
[----:B------:R1:W3:Y:S06]  /*1ed50*/  MUFU.EX2 R56, R47 ;  /* 0x0000002f00387308 */ /* 0x0002ec0000000800 */
[----:B------:R-:W-:Y:S02]  /*1ed60*/  F2FP.BF16.PACK_AB R48, R162, R161 ;  /* 0x000000a1a230723e */ /* 0x000fe400000010ff */
[----:B------:R-:W-:Y:S03]  /*1ed70*/  F2FP.BF16.PACK_AB R49, R113, R114 ;  /* 0x000000727131723e */ /* 0x000fe600000010ff */
[----:B------:R-:W-:Y:S02]  /*1ed80*/  F2FP.BF16.PACK_AB R50, R83, R112 ;  /* 0x000000705332723e */ /* 0x000fe400000010ff */
[----:B------:R-:W-:Y:S07]  /*1ed90*/  F2FP.BF16.PACK_AB R51, R81, R82 ;  /* 0x000000525133723e */ /* 0x000fee00000010ff */
[-C--:B------:R-:W-:Y:S03]  /*1eda0*/  HMMA.16816.F32.BF16 R116, R48, R128.reuse, R4 ;  /* 0x000000803074723c */ /* 0x080fe60000041804 */
[--C-:B-1----:R-:W-:Y:S01]  /*1edb0*/  FFMA.FTZ R47, R75, c[0x0][0x2d0], -R70.reuse ;  /* 0x0000b4004b2f7a23 */ /* 0x102fe20000010846 */
[----:B---3--:R-:W-:Y:S01]  /*1edc0*/  F2FP.BF16.PACK_AB R153, R56, R68 ;  /* 0x000000443899723e */ /* 0x008fe200000010ff */
[----:B------:R-:W-:Y:S02]  /*1edd0*/  FFMA.FTZ R70, R46, c[0x0][0x2d0], -R70 ;  /* 0x0000b4002e467a23 */ /* 0x000fe40000010846 */
[----:B------:R-:W-:Y:S02]  /*1ede0*/  FFMA.FTZ R4, R45, R137, R138 ;  /* 0x000000892d047223 */ /* 0x000fe4000001008a */
[----:B------:R-:W-:Y:S03]  /*1edf0*/  MUFU.EX2 R46, R70 ;  /* 0x00000046002e7308 */ /* 0x000fe60000000800 */
[----:B-----5:R-:W-:Y:S02]  /*1ee00*/  FFMA.FTZ R6, R44, R136, R252 ;  /* 0x000000882c067223 */ /* 0x020fe400000100fc */
[----:B------:R-:W-:Y:S02]  /*1ee10*/  FFMA.FTZ R5, R2, R142, R248 ;  /* 0x0000008e02057223 */ /* 0x000fe400000100f8 */
[----:B------:R-:W-:Y:S02]  /*1ee20*/  FADD.FTZ R4, R141, R4 ;  /* 0x000000048d047221 */ /* 0x000fe40000010000 */
[----:B------:R-:W-:Y:S02]  /*1ee30*/  FADD.FTZ R2, R251, R6 ;  /* 0x00000006fb027221 */ /* 0x000fe40000010000 */
[----:B------:R-:W-:Y:S01]  /*1ee40*/  FADD.FTZ R5, R247, R5 ;  /* 0x00000005f7057221 */ /* 0x000fe20000010000 */
[----:B------:R-:W1:Y:S01]  /*1ee50*/  MUFU.EX2 R47, R47 ;  /* 0x0000002f002f7308 */ /* 0x000e620000000800 */
        /* <DEDUP_REMOVED lines=102> */
.L_x_2575:
[----:B------:R-:W-:Y:S02]  /*1f4c0*/  MOV R11, 0x1f ;  /* 0x0000001f000b7802 */ /* 0x000fe40000000f00 */
[----:B------:R-:W-:Y:S01]  /*1f4d0*/  MOV R10, 0xffffffff ;  /* 0xffffffff000a7802 */ /* 0x000fe20000000f00 */
[----:B------:R-:W-:Y:S05]  /*1f4e0*/  BRA.DIV ~URZ, `(.L_x_2593) ;  /* 0x000052527f007947 */ /* 0x000fea000b800000 */
[----:B------:R-:W3:Y:S04]  /*1f4f0*/  LDL R0, [R1+0x8] ;  /* 0x0000080001007983 */ /* 0x000ee80000100800 */
[----:B--23--:R1:W2:Y:S02]  /*1f500*/  SHFL.BFLY PT, R2, R0, 0x2, 0x1f ;  /* 0x0c401f0000027f89 */ /* 0x00c2a400000e0000 */
.L_x_2679:
        /* <DEDUP_REMOVED lines=19> */
.L_x_2680:
        /* <DEDUP_REMOVED lines=103> */
.L_x_2464:
[----:B------:R1:W5:Y:S01]  /*1fcb0*/  LDL R6, [R1+0x48] ;  /* 0x0000480001067983 */ /* 0x0003620000100800 */
[----:B------:R-:W-:Y:S03]  /*1fcc0*/  BSSY B0, `(.L_x_2595) ;  /* 0x0000012000007945 */ /* 0x000fe60003800000 */
[----:B------:R-:W2:Y:S02]  /*1fcd0*/  S2R R81, SR_TID.X ;  /* 0x0000000000517919 */ /* 0x000ea40000002100 */
[----:B--2---:R-:W-:-:S13]  /*1fce0*/  LOP3.LUT P0, RZ, R81, 0x7f, RZ, 0xc0, !PT ;  /* 0x0000007f51ff7812 */ /* 0x004fda000780c0ff */
[----:B------:R-:W-:Y:S05]  /*1fcf0*/  @P0 BRA `(.L_x_2596) ;  /* 0x000000e000000947 */ /* 0x000fea0003800000 */
[----:B-1----:R-:W1:Y:S01]  /*1fd00*/  S2R R4, SR_LANEID ;  /* 0x0000000000047919 */ /* 0x002e620000000000 */
[----:B------:R-:W-:Y:S01]  /*1fd10*/  VOTEU.ANY UR4, UPT, PT ;  /* 0x0000000000047886 */ /* 0x000fe200038e0100 */
[----:B------:R-:W-:Y:S01]  /*1fd20*/  IMAD.MOV.U32 R5, RZ, RZ, c[0x0][0x564] ;  /* 0x00015900ff057624 */ /* 0x000fe200078e00ff */
[----:B------:R-:W1:Y:S08]  /*1fd30*/  FLO.U32 R3, UR4 ;  /* 0x0000000400037d00 */ /* 0x000e7000080e0000 */
[----:B------:R-:W2:Y:S01]  /*1fd40*/  POPC R0, UR4 ;  /* 0x0000000400007d09 */ /* 0x000ea20008000000 */
[----:B-1----:R-:W-:Y:S01]  /*1fd50*/  ISETP.EQ.U32.AND P0, PT, R3, R4, PT ;  /* 0x000000040300720c */ /* 0x002fe20003f02070 */
[----:B------:R-:W-:-:S12]  /*1fd60*/  IMAD.MOV.U32 R4, RZ, RZ, c[0x0][0x560] ;  /* 0x00015800ff047624 */ /* 0x000fd800078e00ff */
[----:B--2---:R1:W2:Y:S04]  /*1fd70*/  @P0 ATOMG.E.ADD.STRONG.GPU PT, R0, [R4.64], R0 ;  /* 0x00000000040009a8 */ /* 0x0042a800081ee1c8 */
[----:B-1----:R-:W1:Y:S04]  /*1fd80*/  S2R R4, SR_LTMASK ;  /* 0x0000000000047919 */ /* 0x002e680000003900 */
[----:B--2---:R1:W2:Y:S02]  /*1fd90*/  SHFL.IDX PT, R3, R0, R3, 0x1f ;  /* 0x00001f0300037589 */ /* 0x0042a400000e0000 */
[----:B-1----:R-:W-:-:S06]  /*1fda0*/  LOP3.LUT R0, R4, UR4, RZ, 0xc0, !PT ;  /* 0x0000000404007c12 */ /* 0x002fcc000f8ec0ff */
[----:B------:R-:W2:Y:S02]  /*1fdb0*/  POPC R0, R0 ;  /* 0x0000000000007309 */ /* 0x000ea40000000000 */
[----:B--2--5:R-:W-:-:S05]  /*1fdc0*/  IADD3 R6, R3, c[0x0][0xc], R0 ;  /* 0x0000030003067a10 */ /* 0x024fca0007ffe000 */
[----:B------:R1:W-:Y:S02]  /*1fdd0*/  STL [R1+0x48], R6 ;  /* 0x0000480601007387 */ /* 0x0003e40000100800 */
.L_x_2596:
[----:B-1----:R-:W-:Y:S05]  /*1fde0*/  BSYNC B0 ;  /* 0x0000000000007941 */ /* 0x002fea0003800000 */
.L_x_2595:
[----:B------:R-:W-:Y:S01]  /*1fdf0*/  SHF.R.S32.HI R4, RZ, 0x1f, R81 ;  /* 0x0000001fff047819 */ /* 0x000fe20000011451 */
[----:B------:R-:W-:Y:S01]  /*1fe00*/  BSSY B1, `(.L_x_2597) ;  /* 0x00002db000017945 */ /* 0x000fe20003800000 */
[----:B------:R-:W-:Y:S01]  /*1fe10*/  PRMT R0, R2, 0x9910, RZ ;  /* 0x0000991002007816 */ /* 0x000fe200000000ff */
[----:B-----5:R-:W-:Y:S01]  /*1fe20*/  IMAD.MOV.U32 R45, RZ, RZ, R6 ;  /* 0x000000ffff2d7224 */ /* 0x020fe200078e0006 */
[----:B------:R-:W-:Y:S02]  /*1fe30*/  LEA.HI R3, R4, R81, RZ, 0x3 ;  /* 0x0000005104037211 */ /* 0x000fe400078f18ff */
        /* <DEDUP_REMOVED lines=131> */
.L_x_2599:
        /* <DEDUP_REMOVED lines=135> */
.L_x_2681:
[----:B------:R-:W-:Y:S05]  /*20ee0*/  BRA.DIV ~URZ, `(.L_x_2602) ;  /* 0x00003b927f007947 */ /* 0x000fea000b800000 */
[----:B------:R4:W2:Y:S02]  /*20ef0*/  SHFL.IDX PT, R2, R7, RZ, 0x181f ;  /* 0x00181fff07027589 */ /* 0x0008a400000e0000 */
.L_x_2682:
        /* <DEDUP_REMOVED lines=8> */
.L_x_2683:
[----:B------:R-:W-:-:S04]  /*20f80*/  IADD3 R3, R5, 0x10, RZ ;  /* 0x0000001005037810 */ /* 0x000fc80007ffe0ff */
[----:B------:R-:W-:-:S13]  /*20f90*/  ISETP.GE.OR P0, PT, R3, R4, P2 ;  /* 0x000000040300720c */ /* 0x000fda0001706670 */
[----:B--2---:R-:W-:-:S04]  /*20fa0*/  @!P0 LEA R2, P1, R0, R2, 0x1 ;  /* 0x0000000200028211 */ /* 0x004fc800078208ff */
[----:B------:R-:W-:-:S05]  /*20fb0*/  @!P0 LEA.HI.X R3, R0, R8, R80, 0x1, P1 ;  /* 0x0000000800038211 */ /* 0x000fca00008f0c50 */
[----:B------:R2:W-:Y:S01]  /*20fc0*/  @!P0 ST.E.128 [R2.64], R16 ;  /* 0x0000001002008985 */ /* 0x0005e2000c101d08 */
[----:B------:R-:W-:Y:S05]  /*20fd0*/  BRA.DIV ~URZ, `(.L_x_2604) ;  /* 0x00003be27f007947 */ /* 0x000fea000b800000 */
[----:B------:R2:W3:Y:S02]  /*20fe0*/  SHFL.IDX PT, R8, R6, 0x2, 0x181f ;  /* 0x00581f0006087f89 */ /* 0x0004e400000e0000 */
.L_x_2684:
[----:B------:R-:W-:Y:S05]  /*20ff0*/  BRA.DIV ~URZ, `(.L_x_2605) ;  /* 0x00003c327f007947 */ /* 0x000fea000b800000 */
[----:B--2---:R2:W4:Y:S02]  /*21000*/  SHFL.IDX PT, R2, R7, 0x2, 0x181f ;  /* 0x00581f0007027f89 */ /* 0x00452400000e0000 */
.L_x_2685:
        /* <DEDUP_REMOVED lines=8> */
.L_x_2686:
[----:B------:R-:W-:-:S04]  /*21090*/  IADD3 R3, R5, 0x30, RZ ;  /* 0x0000003005037810 */ /* 0x000fc80007ffe0ff */
[----:B------:R-:W-:-:S13]  /*210a0*/  ISETP.GE.OR P0, PT, R3, R4, P2 ;  /* 0x000000040300720c */ /* 0x000fda0001706670 */
[----:B---3--:R-:W-:-:S04]  /*210b0*/  @!P0 LEA R2, P1, R0, R2, 0x1 ;  /* 0x0000000200028211 */ /* 0x008fc800078208ff */
[----:B--2---:R-:W-:-:S05]  /*210c0*/  @!P0 LEA.HI.X R3, R0, R8, R80, 0x1, P1 ;  /* 0x0000000800038211 */ /* 0x004fca00008f0c50 */
[----:B-1----:R1:W-:Y:S01]  /*210d0*/  @!P0 ST.E.128 [R2.64], R24 ;  /* 0x0000001802008985 */ /* 0x0023e2000c101d08 */
[----:B------:R-:W-:Y:S05]  /*210e0*/  BRA.DIV ~URZ, `(.L_x_2607) ;  /* 0x00003c827f007947 */ /* 0x000fea000b800000 */
[----:B------:R2:W3:Y:S02]  /*210f0*/  SHFL.IDX PT, R8, R6, 0x4, 0x181f ;  /* 0x00981f0006087f89 */ /* 0x0004e400000e0000 */
.L_x_2687:
[----:B------:R-:W-:Y:S05]  /*21100*/  BRA.DIV ~URZ, `(.L_x_2608) ;  /* 0x00003cd27f007947 */ /* 0x000fea000b800000 */
[----:B-1----:R1:W2:Y:S02]  /*21110*/  SHFL.IDX PT, R2, R7, 0x4, 0x181f ;  /* 0x00981f0007027f89 */ /* 0x0022a400000e0000 */
.L_x_2688:
        /* <DEDUP_REMOVED lines=8> */
.L_x_2689:
[----:B------:R-:W-:-:S04]  /*211a0*/  IADD3 R3, R5, 0x50, RZ ;  /* 0x0000005005037810 */ /* 0x000fc80007ffe0ff */
[----:B------:R-:W-:-:S13]  /*211b0*/  ISETP.GE.OR P0, PT, R3, R4, P2 ;  /* 0x000000040300720c */ /* 0x000fda0001706670 */
[----:B--2---:R-:W-:-:S04]  /*211c0*/  @!P0 LEA R2, P1, R0, R2, 0x1 ;  /* 0x0000000200028211 */ /* 0x004fc800078208ff */
[----:B-1----:R-:W-:-:S05]  /*211d0*/  @!P0 LEA.HI.X R3, R0, R8, R80, 0x1, P1 ;  /* 0x0000000800038211 */ /* 0x002fca00008f0c50 */
[----:B------:R1:W-:Y:S01]  /*211e0*/  @!P0 ST.E.128 [R2.64], R32 ;  /* 0x0000002002008985 */ /* 0x0003e2000c101d08 */
[----:B------:R-:W-:Y:S05]  /*211f0*/  BRA.DIV ~URZ, `(.L_x_2610) ;  /* 0x00003d227f007947 */ /* 0x000fea000b800000 */
[----:B------:R2:W1:Y:S02]  /*21200*/  SHFL.IDX PT, R8, R6, 0x6, 0x181f ;  /* 0x00d81f0006087f89 */ /* 0x00046400000e0000 */
.L_x_2690:
[----:B------:R-:W-:Y:S05]  /*21210*/  BRA.DIV ~URZ, `(.L_x_2611) ;  /* 0x00003d727f007947 */ /* 0x000fea000b800000 */
[----:B-1----:R1:W2:Y:S02]  /*21220*/  SHFL.IDX PT, R2, R7, 0x6, 0x181f ;  /* 0x00d81f0007027f89 */ /* 0x0022a400000e0000 */
.L_x_2691:
        /* <DEDUP_REMOVED lines=8> */
.L_x_2692:
[----:B------:R-:W-:-:S04]  /*212b0*/  IADD3 R2, R5, 0x70, RZ ;  /* 0x0000007005027810 */ /* 0x000fc80007ffe0ff */
[----:B------:R-:W-:-:S13]  /*212c0*/  ISETP.GE.OR P0, PT, R2, R4, P2 ;  /* 0x000000040200720c */ /* 0x000fda0001706670 */
[----:B------:R-:W-:Y:S05]  /*212d0*/  @P0 BRA `(.L_x_2613) ;  /* 0x000018d000000947 */ /* 0x000fea0003800000 */
[----:B----4-:R-:W-:-:S04]  /*212e0*/  LEA R2, P0, R0, R3, 0x1 ;  /* 0x0000000300027211 */ /* 0x010fc800078008ff */
[----:B---3--:R-:W-:-:S05]  /*212f0*/  LEA.HI.X R3, R0, R6, R80, 0x1, P0 ;  /* 0x0000000600037211 */ /* 0x008fca00000f0c50 */
[----:B------:R3:W-:Y:S01]  /*21300*/  ST.E.128 [R2.64], R40 ;  /* 0x0000002802007985 */ /* 0x0007e2000c101d08 */
[----:B------:R-:W-:Y:S05]  /*21310*/  BRA `(.L_x_2613) ;  /* 0x0000189000007947 */ /* 0x000fea0003800000 */
.L_x_2600:
        /* <DEDUP_REMOVED lines=34> */
.L_x_2693:
[----:B------:R-:W-:Y:S05]  /*21540*/  BRA.DIV ~URZ, `(.L_x_2615) ;  /* 0x00003bf27f007947 */ /* 0x000fea000b800000 */
[----:B------:R3:W4:Y:S02]  /*21550*/  SHFL.IDX PT, R2, R19, RZ, 0x1c1f ;  /* 0x001c1fff13027589 */ /* 0x00072400000e0000 */
.L_x_2694:
        /* <DEDUP_REMOVED lines=50> */
.L_x_2617:
[----:B------:R-:W-:Y:S05]  /*21880*/  BSYNC B0 ;  /* 0x0000000000007941 */ /* 0x000fea0003800000 */
.L_x_2616:
[----:B------:R-:W-:Y:S05]  /*21890*/  BRA.DIV ~URZ, `(.L_x_2618) ;  /* 0x000039127f007947 */ /* 0x000fea000b800000 */
[----:B--2---:R2:W1:Y:S04]  /*218a0*/  SHFL.IDX PT, R12, R13, 0x1, 0x1c1f ;  /* 0x003c1f000d0c7f89 */ /* 0x00446800000e0000 */
[----:B----4-:R2:W4:Y:S02]  /*218b0*/  SHFL.IDX PT, R2, R19, 0x1, 0x1c1f ;  /* 0x003c1f0013027f89 */ /* 0x01052400000e0000 */
.L_x_2695:
        /* <DEDUP_REMOVED lines=35> */
.L_x_2620:
[----:B------:R-:W-:Y:S05]  /*21af0*/  BSYNC B0 ;  /* 0x0000000000007941 */ /* 0x000fea0003800000 */
.L_x_2619:
[----:B------:R-:W-:Y:S05]  /*21b00*/  BRA.DIV ~URZ, `(.L_x_2621) ;  /* 0x000037727f007947 */ /* 0x000fea000b800000 */
[----:B-1----:R1:W2:Y:S02]  /*21b10*/  SHFL.IDX PT, R12, R13, 0x2, 0x1c1f ;  /* 0x005c1f000d0c7f89 */ /* 0x0022a400000e0000 */
.L_x_2696:
[----:B------:R-:W-:Y:S05]  /*21b20*/  BRA.DIV ~URZ, `(.L_x_2622) ;  /* 0x000037c27f007947 */ /* 0x000fea000b800000 */
[----:B----4-:R4:W1:Y:S02]  /*21b30*/  SHFL.IDX PT, R2, R19, 0x2, 0x1c1f ;  /* 0x005c1f0013027f89 */ /* 0x01086400000e0000 */
.L_x_2697:
        /* <DEDUP_REMOVED lines=37> */
.L_x_2624:
[----:B------:R-:W-:Y:S05]  /*21d90*/  BSYNC B0 ;  /* 0x0000000000007941 */ /* 0x000fea0003800000 */
.L_x_2623:
[----:B------:R-:W-:Y:S05]  /*21da0*/  BRA.DIV ~URZ, `(.L_x_2625) ;  /* 0x000035b27f007947 */ /* 0x000fea000b800000 */
[----:B--2---:R2:W3:Y:S04]  /*21db0*/  SHFL.IDX PT, R12, R13, 0x3, 0x1c1f ;  /* 0x007c1f000d0c7f89 */ /* 0x0044e800000e0000 */
[----:B-1----:R2:W1:Y:S02]  /*21dc0*/  SHFL.IDX PT, R2, R19, 0x3, 0x1c1f ;  /* 0x007c1f0013027f89 */ /* 0x00246400000e0000 */
.L_x_2698:
        /* <DEDUP_REMOVED lines=40> */
.L_x_2598:
        /* <DEDUP_REMOVED lines=20> */
.L_x_2626:
        /* <DEDUP_REMOVED lines=57> */
.L_x_2628:
[----:B------:R-:W-:Y:S05]  /*22520*/  BSYNC B0 ;  /* 0x0000000000007941 */ /* 0x000fea0003800000 */
.L_x_2627:
        /* <DEDUP_REMOVED lines=38> */
.L_x_2699:
[----:B------:R-:W-:Y:S05]  /*22790*/  BRA.DIV ~URZ, `(.L_x_2630) ;  /* 0x00002d027f007947 */ /* 0x000fea000b800000 */
[----:B------:R3:W4:Y:S02]  /*227a0*/  SHFL.IDX PT, R2, R7, RZ, 0x181f ;  /* 0x00181fff07027589 */ /* 0x00072400000e0000 */
.L_x_2700:
        /* <DEDUP_REMOVED lines=8> */
.L_x_2701:
[----:B------:R-:W-:-:S04]  /*22830*/  IADD3 R3, R4, 0x10, RZ ;  /* 0x0000001004037810 */ /* 0x000fc80007ffe0ff */
[----:B------:R-:W-:-:S13]  /*22840*/  ISETP.GE.OR P0, PT, R3, R5, P2 ;  /* 0x000000050300720c */ /* 0x000fda0001706670 */
[----:B--2---:R-:W-:-:S04]  /*22850*/  @!P0 LEA R2, P1, R0, R2, 0x1 ;  /* 0x0000000200028211 */ /* 0x004fc800078208ff */
[----:B-1----:R-:W-:-:S05]  /*22860*/  @!P0 LEA.HI.X R3, R0, R8, R80, 0x1, P1 ;  /* 0x0000000800038211 */ /* 0x002fca00008f0c50 */
[----:B------:R1:W-:Y:S01]  /*22870*/  @!P0 ST.E.128 [R2.64], RZ ;  /* 0x000000ff02008985 */ /* 0x0003e2000c101d08 */
[----:B------:R-:W-:Y:S05]  /*22880*/  BRA.DIV ~URZ, `(.L_x_2632) ;  /* 0x00002d527f007947 */ /* 0x000fea000b800000 */
[----:B------:R2:W1:Y:S02]  /*22890*/  SHFL.IDX PT, R8, R6, 0x2, 0x181f ;  /* 0x00581f0006087f89 */ /* 0x00046400000e0000 */
.L_x_2702:
[----:B------:R-:W-:Y:S05]  /*228a0*/  BRA.DIV ~URZ, `(.L_x_2633) ;  /* 0x00002da27f007947 */ /* 0x000fea000b800000 */
[----:B-1----:R1:W2:Y:S02]  /*228b0*/  SHFL.IDX PT, R2, R7, 0x2, 0x181f ;  /* 0x00581f0007027f89 */ /* 0x0022a400000e0000 */
.L_x_2703:
        /* <DEDUP_REMOVED lines=8> */
.L_x_2704:
[----:B------:R-:W-:-:S04]  /*22940*/  IADD3 R3, R4, 0x30, RZ ;  /* 0x0000003004037810 */ /* 0x000fc80007ffe0ff */
[----:B------:R-:W-:-:S13]  /*22950*/  ISETP.GE.OR P0, PT, R3, R5, P2 ;  /* 0x000000050300720c */ /* 0x000fda0001706670 */
[----:B--2---:R-:W-:-:S04]  /*22960*/  @!P0 LEA R2, P1, R0, R2, 0x1 ;  /* 0x0000000200028211 */ /* 0x004fc800078208ff */
[----:B------:R-:W-:-:S05]  /*22970*/  @!P0 LEA.HI.X R3, R0, R8, R80, 0x1, P1 ;  /* 0x0000000800038211 */ /* 0x000fca00008f0c50 */
[----:B------:R2:W-:Y:S01]  /*22980*/  @!P0 ST.E.128 [R2.64], RZ ;  /* 0x000000ff02008985 */ /* 0x0005e2000c101d08 */
[----:B------:R-:W-:Y:S05]  /*22990*/  BRA.DIV ~URZ, `(.L_x_2635) ;  /* 0x00002df27f007947 */ /* 0x000fea000b800000 */
[----:B------:R1:W2:Y:S02]  /*229a0*/  SHFL.IDX PT, R8, R6, 0x4, 0x181f ;  /* 0x00981f0006087f89 */ /* 0x0002a400000e0000 */
.L_x_2705:
[----:B------:R-:W-:Y:S05]  /*229b0*/  BRA.DIV ~URZ, `(.L_x_2636) ;  /* 0x00002e427f007947 */ /* 0x000fea000b800000 */
[----:B--2---:R2:W1:Y:S02]  /*229c0*/  SHFL.IDX PT, R2, R7, 0x4, 0x181f ;  /* 0x00981f0007027f89 */ /* 0x00446400000e0000 */
.L_x_2706:
        /* <DEDUP_REMOVED lines=8> */
.L_x_2707:
[----:B------:R-:W-:-:S04]  /*22a50*/  IADD3 R3, R4, 0x50, RZ ;  /* 0x0000005004037810 */ /* 0x000fc80007ffe0ff */
[----:B------:R-:W-:-:S13]  /*22a60*/  ISETP.GE.OR P0, PT, R3, R5, P2 ;  /* 0x000000050300720c */ /* 0x000fda0001706670 */
[----:B---3--:R-:W-:-:S04]  /*22a70*/  @!P0 LEA R2, P1, R0, R2, 0x1 ;  /* 0x0000000200028211 */ /* 0x008fc800078208ff */
[----:B--2---:R-:W-:-:S05]  /*22a80*/  @!P0 LEA.HI.X R3, R0, R8, R80, 0x1, P1 ;  /* 0x0000000800038211 */ /* 0x004fca00008f0c50 */
[----:B------:R2:W-:Y:S01]  /*22a90*/  @!P0 ST.E.128 [R2.64], RZ ;  /* 0x000000ff02008985 */ /* 0x0005e2000c101d08 */
[----:B------:R-:W-:Y:S05]  /*22aa0*/  BRA.DIV ~URZ, `(.L_x_2638) ;  /* 0x00002e927f007947 */ /* 0x000fea000b800000 */
[----:B------:R3:W1:Y:S02]  /*22ab0*/  SHFL.IDX PT, R8, R6, 0x6, 0x181f ;  /* 0x00d81f0006087f89 */ /* 0x00066400000e0000 */
.L_x_2708:
[----:B------:R-:W-:Y:S05]  /*22ac0*/  BRA.DIV ~URZ, `(.L_x_2639) ;  /* 0x00002ee27f007947 */ /* 0x000fea000b800000 */
[----:B--2---:R2:W3:Y:S02]  /*22ad0*/  SHFL.IDX PT, R2, R7, 0x6, 0x181f ;  /* 0x00d81f0007027f89 */ /* 0x0044e400000e0000 */
.L_x_2709:
        /* <DEDUP_REMOVED lines=8> */
.L_x_2710:
[----:B------:R-:W-:-:S04]  /*22b60*/  IADD3 R4, R4, 0x70, RZ ;  /* 0x0000007004047810 */ /* 0x000fc80007ffe0ff */
[----:B------:R-:W-:-:S13]  /*22b70*/  ISETP.GE.OR P0, PT, R4, R5, P2 ;  /* 0x000000050400720c */ /* 0x000fda0001706670 */
[----:B----4-:R-:W-:-:S04]  /*22b80*/  @!P0 LEA R2, P1, R0, R2, 0x1 ;  /* 0x0000000200028211 */ /* 0x010fc800078208ff */
[----:B---3--:R-:W-:-:S05]  /*22b90*/  @!P0 LEA.HI.X R3, R0, R6, R80, 0x1, P1 ;  /* 0x0000000600038211 */ /* 0x008fca00008f0c50 */
[----:B------:R3:W-:Y:S04]  /*22ba0*/  @!P0 ST.E.128 [R2.64], RZ ;  /* 0x000000ff02008985 */ /* 0x0007e8000c101d08 */
.L_x_2613:
[----:B------:R-:W-:Y:S05]  /*22bb0*/  BSYNC B1 ;  /* 0x0000000000017941 */ /* 0x000fea0003800000 */
.L_x_2597:
        /* <DEDUP_REMOVED lines=14> */
.L_x_2711:
[----:B------:R-:W-:Y:S05]  /*22ca0*/  BRA.DIV ~URZ, `(.L_x_2643) ;  /* 0x00002eb27f007947 */ /* 0x000fea000b800000 */
[----:B------:R3:W1:Y:S02]  /*22cb0*/  SHFL.IDX PT, R8, R45, 0x1, 0x1f ;  /* 0x00201f002d087f89 */ /* 0x00066400000e0000 */
.L_x_2712:
        /* <DEDUP_REMOVED lines=19> */
.L_x_2713:
        /* <DEDUP_REMOVED lines=16> */
.L_x_2714:
[----:B----4-:R-:W-:Y:S01]  /*22ef0*/  IMAD R0, R0, c[0x0][0x538], RZ ;  /* 0x00014e0000007a24 */ /* 0x010fe200078e02ff */
[----:B------:R-:W-:Y:S04]  /*22f00*/  BSSY B1, `(.L_x_2646) ;  /* 0x00000ce000017945 */ /* 0x000fe80003800000 */
[----:B-1----:R-:W-:-:S04]  /*22f10*/  IADD3 R8, R0, R8, RZ ;  /* 0x0000000800087210 */ /* 0x002fc80007ffe0ff */
[----:B--2---:R-:W-:-:S13]  /*22f20*/  ISETP.GT.AND P0, PT, R8, R9, PT ;  /* 0x000000090800720c */ /* 0x004fda0003f04270 */
[----:B------:R-:W-:Y:S05]  /*22f30*/  @P0 BRA `(.L_x_2647) ;  /* 0x0000025000000947 */ /* 0x000fea0003800000 */
.L_x_2651:
        /* <DEDUP_REMOVED lines=17> */
.L_x_2715:
        /* <DEDUP_REMOVED lines=16> */
.L_x_2716:
[----:B--2---:R-:W-:-:S05]  /*23150*/  IMAD R0, R0, c[0x0][0x538], RZ ;  /* 0x00014e0000007a24 */ /* 0x004fca00078e02ff */
[----:B------:R-:W-:-:S04]  /*23160*/  IADD3 R8, R0, R8, RZ ;  /* 0x0000000800087210 */ /* 0x000fc80007ffe0ff */
[----:B------:R-:W-:-:S13]  /*23170*/  ISETP.GT.AND P0, PT, R8, R9, PT ;  /* 0x000000090800720c */ /* 0x000fda0003f04270 */
[----:B-1----:R-:W-:Y:S05]  /*23180*/  @!P0 BRA `(.L_x_2651) ;  /* 0xfffffdb000008947 */ /* 0x002fea000383ffff */
.L_x_2647:
[----:B------:R-:W-:-:S05]  /*23190*/  IADD3 R8, -R0, R8, RZ ;  /* 0x0000000800087210 */ /* 0x000fca0007ffe1ff */
[----:B------:R-:W-:-:S05]  /*231a0*/  IMAD R0, R4, c[0x0][0x538], R8 ;  /* 0x00014e0004007a24 */ /* 0x000fca00078e0208 */
[----:B------:R-:W-:Y:S01]  /*231b0*/  ISETP.GT.AND P0, PT, R0, R9, PT ;  /* 0x000000090000720c */ /* 0x000fe20003f04270 */
[----:B------:R-:W-:-:S12]  /*231c0*/  BRA.DIV ~URZ, `(.L_x_2652) ;  /* 0x00002df27f007947 */ /* 0x000fd8000b800000 */
[----:B------:R-:W-:-:S03]  /*231d0*/  VOTE.ANY R5, PT, !P0 ;  /* 0x0000000000057806 */ /* 0x000fc600040e0100 */
.L_x_2717:
[----:B------:R-:W2:Y:S01]  /*231e0*/  LDL.LU R2, [R1+0x54] ;  /* 0x0000540001027983 */ /* 0x000ea20000300800 */
[----:B------:R-:W2:Y:S02]  /*231f0*/  POPC R0, R5 ;  /* 0x0000000500007309 */ /* 0x000ea40000000000 */
[----:B--2---:R-:W-:-:S05]  /*23200*/  IADD3 R2, R0, R2, RZ ;  /* 0x0000000200027210 */ /* 0x004fca0007ffe0ff */
[----:B------:R1:W-:Y:S01]  /*23210*/  STL [R1+0x54], R2 ;  /* 0x0000540201007387 */ /* 0x0003e20000100800 */
[----:B------:R-:W-:Y:S05]  /*23220*/  BRA.DIV ~URZ, `(.L_x_2653) ;  /* 0x00002de27f007947 */ /* 0x000fea000b800000 */
[----:B------:R2:W4:Y:S04]  /*23230*/  SHFL.IDX PT, R12, R6, R0, 0x1f ;  /* 0x00001f00060c7589 */ /* 0x00052800000e0000 */
[----:B------:R2:W1:Y:S02]  /*23240*/  SHFL.IDX PT, R7, R7, R0, 0x1f ;  /* 0x00001f0007077589 */ /* 0x00046400000e0000 */
.L_x_2718:
[----:B------:R-:W-:Y:S01]  /*23250*/  ISETP.NE.AND P0, PT, R5, RZ, PT ;  /* 0x000000ff0500720c */ /* 0x000fe20003f05270 */
[----:B------:R-:W-:-:S12]  /*23260*/  BSSY B0, `(.L_x_2654) ;  /* 0x0000005000007945 */ /* 0x000fd80003800000 */
[----:B------:R-:W-:Y:S05]  /*23270*/  @!P0 BRA `(.L_x_2655) ;  /* 0x0000003000008947 */ /* 0x000fea0003800000 */
[----:B--2---:R-:W-:Y:S01]  /*23280*/  IADD3 R0, R0, -0x1, RZ ;  /* 0xffffffff00007810 */ /* 0x004fe20007ffe0ff */
[----:B------:R-:W-:Y:S05]  /*23290*/  BRA.DIV ~URZ, `(.L_x_2656) ;  /* 0x00002e427f007947 */ /* 0x000fea000b800000 */
[----:B------:R2:W3:Y:S02]  /*232a0*/  SHFL.IDX PT, R13, R4, R0, 0x1f ;  /* 0x00001f00040d7589 */ /* 0x0004e400000e0000 */
.L_x_2655:
[----:B------:R-:W-:Y:S05]  /*232b0*/  BSYNC B0 ;  /* 0x0000000000007941 */ /* 0x000fea0003800000 */
.L_x_2654:
        /* <DEDUP_REMOVED lines=68> */
.L_x_2658:
        /* <DEDUP_REMOVED lines=68> */
.L_x_2659:
[----:B------:R-:W-:Y:S05]  /*23b40*/  BSYNC B0 ;  /* 0x0000000000007941 */ /* 0x000fea0003800000 */
.L_x_2657:
[----:B------:R-:W-:-:S04]  /*23b50*/  LOP3.LUT R2, RZ, R2, RZ, 0x33, !PT ;  /* 0x00000002ff027212 */ /* 0x000fc800078e33ff */
[----:B-1----:R-:W-:-:S05]  /*23b60*/  IADD3 R0, R2, R12, RZ ;  /* 0x0000000c02007210 */ /* 0x002fca0007ffe0ff */
[----:B------:R1:W-:Y:S01]  /*23b70*/  STL [R1+0x4c], R0 ;  /* 0x00004c0001007387 */ /* 0x0003e20000100800 */
[----:B------:R-:W-:Y:S05]  /*23b80*/  BRA `(.L_x_2660) ;  /* 0x0000005000007947 */ /* 0x000fea0003800000 */
.L_x_2648:
[----:B------:R-:W-:Y:S01]  /*23b90*/  MOV R0, c[0x0][0x53c] ;  /* 0x00014f0000007a02 */ /* 0x000fe20000000f00 */
[----:B------:R1:W-:Y:S04]  /*23ba0*/  STL [R1+0x48], R9 ;  /* 0x0000480901007387 */ /* 0x0003e80000100800 */
[----:B------:R1:W-:Y:S04]  /*23bb0*/  STL [R1+0x4c], RZ ;  /* 0x00004cff01007387 */ /* 0x0003e80000100800 */
[----:B------:R1:W-:Y:S04]  /*23bc0*/  STL [R1+0x50], RZ ;  /* 0x000050ff01007387 */ /* 0x0003e80000100800 */
[----:B------:R1:W-:Y:S02]  /*23bd0*/  STL [R1+0x54], R0 ;  /* 0x0000540001007387 */ /* 0x0003e40000100800 */
.L_x_2660:
[----:B------:R-:W-:Y:S05]  /*23be0*/  BSYNC B1 ;  /* 0x0000000000017941 */ /* 0x000fea0003800000 */
.L_x_2646:
        /* <DEDUP_REMOVED lines=9> */
.L_x_2641:
[----:B-1----:R-:W3:Y:S02]  /*23c80*/  LDL R0, [R1+0x54] ;  /* 0x0000540001007983 */ /* 0x002ee40000100800 */
[----:B---3--:R-:W-:-:S13]  /*23c90*/  ISETP.GE.AND P0, PT, R0, c[0x0][0x53c], PT ;  /* 0x00014f0000007a0c */ /* 0x008fda0003f06270 */
[----:B--2-4-:R-:W-:Y:S01]  /*23ca0*/  @P0 CALL.REL.NOINC `(.L_x_2661) ;  /* 0x0000001000000944 */ /* 0x014fe20003c00000 */
[----:B------:R-:W-:Y:S05]  /*23cb0*/  BRA `(.L_x_2662) ;  /* 0xfffdda2000007947 */ /* 0x000fea000383ffff */
.L_x_2661:
[----:B------:R-:W-:Y:S05]  /*23cc0*/  EXIT ;  /* 0x000000000000794d */ /* 0x000fea0003800000 */
.L_x_2393:
[----:B------:R-:W-:Y:S01]  /*23cd0*/  IMAD.MOV.U32 R0, RZ, RZ, R5 ;  /* 0x000000ffff007224 */ /* 0x000fe200078e0005 */
[----:B------:R-:W-:Y:S02]  /*23ce0*/  MOV R2, 0x1 ;  /* 0x0000000100027802 */ /* 0x000fe40000000f00 */
[----:B------:R-:W-:Y:S02]  /*23cf0*/  MOV R3, 0x23d10 ;  /* 0x00023d1000037802 */ /* 0x000fe40000000f00 */
[----:B------:R-:W-:Y:S05]  /*23d00*/  CALL.REL.NOINC `($__internal_40_$__cuda_sm70_shflsync_up_p) ;  /* 0x000024e000007944 */ /* 0x000fea0003c00000 */
[----:B------:R-:W-:Y:S01]  /*23d10*/  MOV R0, R4 ;  /* 0x0000000400007202 */ /* 0x000fe20000000f00 */
[----:B------:R-:W-:Y:S05]  /*23d20*/  BRA `(.L_x_2663) ;  /* 0xfffdc73000007947 */ /* 0x000fea000383ffff */
.L_x_2394:
[----:B------:R-:W-:Y:S01]  /*23d30*/  IMAD.MOV.U32 R0, RZ, RZ, R5 ;  /* 0x000000ffff007224 */ /* 0x000fe200078e0005 */
[----:B------:R-:W-:Y:S02]  /*23d40*/  MOV R2, 0x2 ;  /* 0x0000000200027802 */ /* 0x000fe40000000f00 */
[----:B------:R-:W-:Y:S02]  /*23d50*/  MOV R3, 0x23d70 ;  /* 0x00023d7000037802 */ /* 0x000fe40000000f00 */
[----:B------:R-:W-:Y:S05]  /*23d60*/  CALL.REL.NOINC `($__internal_40_$__cuda_sm70_shflsync_up_p) ;  /* 0x0000248000007944 */ /* 0x000fea0003c00000 */
[----:B------:R-:W-:Y:S01]  /*23d70*/  SEL R0, R4, RZ, P4 ;  /* 0x000000ff04007207 */ /* 0x000fe20002000000 */
[----:B------:R-:W-:Y:S01]  /*23d80*/  IMAD.MOV.U32 R2, RZ, RZ, 0x4 ;  /* 0x00000004ff027424 */ /* 0x000fe200078e00ff */
[----:B------:R-:W-:-:S03]  /*23d90*/  MOV R3, 0x23dc0 ;  /* 0x00023dc000037802 */ /* 0x000fc60000000f00 */
[----:B------:R-:W-:Y:S02]  /*23da0*/  IMAD.IADD R0, R5, 0x1, R0 ;  /* 0x0000000105007824 */ /* 0x000fe400078e0200 */
        /* <DEDUP_REMOVED lines=13> */
[----:B------:R-:W-:Y:S02]  /*23e80*/  MOV R3, 0x1f ;  /* 0x0000001f00037802 */ /* 0x000fe40000000f00 */
[----:B------:R-:W-:Y:S01]  /*23e90*/  MOV R2, 0x23ed0 ;  /* 0x00023ed000027802 */ /* 0x000fe20000000f00 */
[----:B------:R-:W-:-:S04]  /*23ea0*/  IMAD.IADD R4, R0, 0x1, R4 ;  /* 0x0000000100047824 */ /* 0x000fc800078e0204 */
[----:B------:R-:W-:Y:S02]  /*23eb0*/  IMAD.MOV.U32 R11, RZ, RZ, R4 ;  /* 0x000000ffff0b7224 */ /* 0x000fe400078e0004 */
[----:B------:R-:W-:Y:S05]  /*23ec0*/  CALL.REL.NOINC `($__internal_39_$__cuda_sm70_shflsync_idx_p) ;  /* 0x000022d000007944 */ /* 0x000fea0003c00000 */
[----:B------:R-:W-:Y:S01]  /*23ed0*/  MOV R0, R10 ;  /* 0x0000000a00007202 */ /* 0x000fe20000000f00 */
[----:B------:R-:W-:Y:S05]  /*23ee0*/  BRA `(.L_x_2664) ;  /* 0xfffdc67000007947 */ /* 0x000fea000383ffff */
.L_x_2396:
[----:B------:R-:W-:Y:S02]  /*23ef0*/  SEL R0, RZ, 0x1, P0 ;  /* 0x00000001ff007807 */ /* 0x000fe40000000000 */
[----:B------:R-:W-:Y:S02]  /*23f00*/  MOV R2, 0x23f20 ;  /* 0x00023f2000027802 */ /* 0x000fe40000000f00 */
[----:B------:R-:W-:Y:S05]  /*23f10*/  CALL.REL.NOINC `($__internal_41_$__cuda_sm70_votesync_ballot) ;  /* 0x0000234000007944 */ /* 0x000fea0003c00000 */
[----:B------:R-:W-:Y:S01]  /*23f20*/  MOV R6, R0 ;  /* 0x0000000000067202 */ /* 0x000fe20000000f00 */
[----:B------:R-:W-:Y:S05]  /*23f30*/  BRA `(.L_x_2665) ;  /* 0xfffdc6b000007947 */ /* 0x000fea000383ffff */
.L_x_2397:
[----:B------:R-:W-:Y:S01]  /*23f40*/  IMAD.MOV.U32 R11, RZ, RZ, R9 ;  /* 0x000000ffff0b7224 */ /* 0x000fe200078e0009 */
[----:B------:R-:W-:Y:S01]  /*23f50*/  MOV R10, R0 ;  /* 0x00000000000a7202 */ /* 0x000fe20000000f00 */
[----:B------:R-:W-:Y:S01]  /*23f60*/  IMAD.MOV.U32 R3, RZ, RZ, 0x1f ;  /* 0x0000001fff037424 */ /* 0x000fe200078e00ff */
[----:B-1----:R-:W-:Y:S02]  /*23f70*/  MOV R2, 0x23f90 ;  /* 0x00023f9000027802 */ /* 0x002fe40000000f00 */
[----:B------:R-:W-:Y:S05]  /*23f80*/  CALL.REL.NOINC `($__internal_39_$__cuda_sm70_shflsync_idx_p) ;  /* 0x0000221000007944 */ /* 0x000fea0003c00000 */
[----:B------:R-:W-:Y:S01]  /*23f90*/  IMAD.MOV.U32 R13, RZ, RZ, R10 ;  /* 0x000000ffff0d7224 */ /* 0x000fe200078e000a */
[----:B------:R-:W-:Y:S01]  /*23fa0*/  MOV R11, R8 ;  /* 0x00000008000b7202 */ /* 0x000fe20000000f00 */
[----:B------:R-:W-:Y:S01]  /*23fb0*/  IMAD.MOV.U32 R5, RZ, RZ, RZ ;  /* 0x000000ffff057224 */ /* 0x000fe200078e00ff */
[----:B------:R-:W-:Y:S01]  /*23fc0*/  MOV R10, R0 ;  /* 0x00000000000a7202 */ /* 0x000fe20000000f00 */
[----:B------:R-:W-:Y:S01]  /*23fd0*/  IMAD.MOV.U32 R3, RZ, RZ, 0x1f ;  /* 0x0000001fff037424 */ /* 0x000fe200078e00ff */
[----:B------:R-:W-:-:S02]  /*23fe0*/  MOV R2, 0x24000 ;  /* 0x0002400000027802 */ /* 0x000fc40000000f00 */
[----:B------:R-:W-:Y:S05]  /*23ff0*/  CALL.REL.NOINC `($__internal_39_$__cuda_sm70_shflsync_idx_p) ;  /* 0x000021a000007944 */ /* 0x000fea0003c00000 */
[----:B------:R-:W-:Y:S01]  /*24000*/  MOV R9, R10 ;  /* 0x0000000a00097202 */ /* 0x000fe20000000f00 */
[----:B------:R-:W-:Y:S05]  /*24010*/  BRA `(.L_x_2666) ;  /* 0xfffdc64000007947 */ /* 0x000fea000383ffff */
.L_x_2400:
[----:B------:R-:W-:Y:S01]  /*24020*/  IMAD.MOV.U32 R11, RZ, RZ, R4 ;  /* 0x000000ffff0b7224 */ /* 0x000fe200078e0004 */
[----:B------:R-:W-:-:S02]  /*24030*/  MOV R3, 0x1f ;  /* 0x0000001f00037802 */ /* 0x000fc40000000f00 */
[----:B-1----:R-:W-:Y:S02]  /*24040*/  MOV R2, 0x24060 ;  /* 0x0002406000027802 */ /* 0x002fe40000000f00 */
[----:B--234-:R-:W-:Y:S05]  /*24050*/  CALL.REL.NOINC `($__internal_39_$__cuda_sm70_shflsync_idx_p) ;  /* 0x0000214000007944 */ /* 0x01cfea0003c00000 */
[----:B------:R-:W-:Y:S01]  /*24060*/  MOV R5, R10 ;  /* 0x0000000a00057202 */ /* 0x000fe20000000f00 */
[----:B------:R-:W-:Y:S05]  /*24070*/  BRA `(.L_x_2399) ;  /* 0xfffdc64000007947 */ /* 0x000fea000383ffff */
.L_x_2465:
[----:B------:R-:W-:Y:S01]  /*24080*/  IMAD.MOV.U32 R11, RZ, RZ, R5 ;  /* 0x000000ffff0b7224 */ /* 0x000fe200078e0005 */
[----:B------:R-:W-:Y:S01]  /*24090*/  MOV R10, RZ ;  /* 0x000000ff000a7202 */ /* 0x000fe20000000f00 */
[----:B------:R-:W-:Y:S01]  /*240a0*/  IMAD.MOV.U32 R3, RZ, RZ, 0x181f ;  /* 0x0000181fff037424 */ /* 0x000fe200078e00ff */
[----:B-1----:R-:W-:Y:S02]  /*240b0*/  MOV R2, 0x240d0 ;  /* 0x000240d000027802 */ /* 0x002fe40000000f00 */
[----:B-----5:R-:W-:Y:S05]  /*240c0*/  CALL.REL.NOINC `($__internal_39_$__cuda_sm70_shflsync_idx_p) ;  /* 0x000020d000007944 */ /* 0x020fea0003c00000 */
[----:B------:R-:W-:Y:S01]  /*240d0*/  MOV R7, R10 ;  /* 0x0000000a00077202 */ /* 0x000fe20000000f00 */
[----:B------:R-:W-:Y:S05]  /*240e0*/  BRA `(.L_x_2667) ;  /* 0xfffe483000007947 */ /* 0x000fea000383ffff */
.L_x_2466:
[----:B------:R-:W-:Y:S01]  /*240f0*/  IMAD.MOV.U32 R11, RZ, RZ, R6 ;  /* 0x000000ffff0b7224 */ /* 0x000fe200078e0006 */
[----:B------:R-:W-:Y:S01]  /*24100*/  MOV R10, RZ ;  /* 0x000000ff000a7202 */ /* 0x000fe20000000f00 */
[----:B------:R-:W-:Y:S01]  /*24110*/  IMAD.MOV.U32 R3, RZ, RZ, 0x181f ;  /* 0x0000181fff037424 */ /* 0x000fe200078e00ff */
[----:B-1----:R-:W-:Y:S02]  /*24120*/  MOV R2, 0x24140 ;  /* 0x0002414000027802 */ /* 0x002fe40000000f00 */
[----:B--23-5:R-:W-:Y:S05]  /*24130*/  CALL.REL.NOINC `($__internal_39_$__cuda_sm70_shflsync_idx_p) ;  /* 0x0000206000007944 */ /* 0x02cfea0003c00000 */
[----:B------:R-:W-:Y:S01]  /*24140*/  MOV R2, R10 ;  /* 0x0000000a00027202 */ /* 0x000fe20000000f00 */
[----:B------:R-:W-:Y:S05]  /*24150*/  BRA `(.L_x_2668) ;  /* 0xfffe47e000007947 */ /* 0x000fea000383ffff */
.L_x_2469:
[----:B------:R-:W-:Y:S01]  /*24160*/  IMAD.MOV.U32 R11, RZ, RZ, R5 ;  /* 0x000000ffff0b7224 */ /* 0x000fe200078e0005 */
[----:B------:R-:W-:Y:S01]  /*24170*/  MOV R10, 0x1 ;  /* 0x00000001000a7802 */ /* 0x000fe20000000f00 */
[----:B--2---:R-:W-:Y:S01]  /*24180*/  IMAD.MOV.U32 R3, RZ, RZ, 0x181f ;  /* 0x0000181fff037424 */ /* 0x004fe200078e00ff */
[----:B----4-:R-:W-:-:S02]  /*24190*/  MOV R2, 0x241b0 ;  /* 0x000241b000027802 */ /* 0x010fc40000000f00 */
[----:B-1-3-5:R-:W-:Y:S05]  /*241a0*/  CALL.REL.NOINC `($__internal_39_$__cuda_sm70_shflsync_idx_p) ;  /* 0x00001ff000007944 */ /* 0x02afea0003c00000 */
[----:B------:R-:W-:Y:S01]  /*241b0*/  IMAD.MOV.U32 R7, RZ, RZ, R10 ;  /* 0x000000ffff077224 */ /* 0x000fe200078e000a */
[----:B------:R-:W-:Y:S01]  /*241c0*/  MOV R10, 0x1 ;  /* 0x00000001000a7802 */ /* 0x000fe20000000f00 */
[----:B------:R-:W-:Y:S01]  /*241d0*/  IMAD.MOV.U32 R11, RZ, RZ, R6 ;  /* 0x000000ffff0b7224 */ /* 0x000fe200078e0006 */
[----:B------:R-:W-:-:S02]  /*241e0*/  MOV R3, 0x181f ;  /* 0x0000181f00037802 */ /* 0x000fc40000000f00 */
[----:B------:R-:W-:Y:S02]  /*241f0*/  MOV R2, 0x24210 ;  /* 0x0002421000027802 */ /* 0x000fe40000000f00 */
[----:B------:R-:W-:Y:S05]  /*24200*/  CALL.REL.NOINC `($__internal_39_$__cuda_sm70_shflsync_idx_p) ;  /* 0x00001f9000007944 */ /* 0x000fea0003c00000 */
[----:B------:R-:W-:Y:S01]  /*24210*/  MOV R2, R10 ;  /* 0x0000000a00027202 */ /* 0x000fe20000000f00 */
[----:B------:R-:W-:Y:S05]  /*24220*/  BRA `(.L_x_2669) ;  /* 0xfffe480000007947 */ /* 0x000fea000383ffff */
.L_x_2472:
[----:B------:R-:W-:Y:S01]  /*24230*/  IMAD.MOV.U32 R11, RZ, RZ, R5 ;  /* 0x000000ffff0b7224 */ /* 0x000fe200078e0005 */
[----:B------:R-:W-:Y:S01]  /*24240*/  MOV R10, 0x2 ;  /* 0x00000002000a7802 */ /* 0x000fe20000000f00 */
[----:B-1----:R-:W-:Y:S01]  /*24250*/  IMAD.MOV.U32 R3, RZ, RZ, 0x181f ;  /* 0x0000181fff037424 */ /* 0x002fe200078e00ff */
[----:B--2---:R-:W-:Y:S02]  /*24260*/  MOV R2, 0x24280 ;  /* 0x0002428000027802 */ /* 0x004fe40000000f00 */
[----:B---3-5:R-:W-:Y:S05]  /*24270*/  CALL.REL.NOINC `($__internal_39_$__cuda_sm70_shflsync_idx_p) ;  /* 0x00001f2000007944 */ /* 0x028fea0003c00000 */
[----:B------:R-:W-:Y:S01]  /*24280*/  MOV R7, R10 ;  /* 0x0000000a00077202 */ /* 0x000fe20000000f00 */
[----:B------:R-:W-:Y:S05]  /*24290*/  BRA `(.L_x_2670) ;  /* 0xfffe486000007947 */ /* 0x000fea000383ffff */
.L_x_2473:
[----:B------:R-:W-:Y:S01]  /*242a0*/  IMAD.MOV.U32 R11, RZ, RZ, R6 ;  /* 0x000000ffff0b7224 */ /* 0x000fe200078e0006 */
[----:B------:R-:W-:Y:S01]  /*242b0*/  MOV R10, 0x2 ;  /* 0x00000002000a7802 */ /* 0x000fe20000000f00 */
[----:B------:R-:W-:Y:S01]  /*242c0*/  IMAD.MOV.U32 R3, RZ, RZ, 0x181f ;  /* 0x0000181fff037424 */ /* 0x000fe200078e00ff */
[----:B--2---:R-:W-:Y:S02]  /*242d0*/  MOV R2, 0x242f0 ;  /* 0x000242f000027802 */ /* 0x004fe40000000f00 */
[----:B-1-345:R-:W-:Y:S05]  /*242e0*/  CALL.REL.NOINC `($__internal_39_$__cuda_sm70_shflsync_idx_p) ;  /* 0x00001eb000007944 */ /* 0x03afea0003c00000 */
[----:B------:R-:W-:Y:S01]  /*242f0*/  MOV R2, R10 ;  /* 0x0000000a00027202 */ /* 0x000fe20000000f00 */
[----:B------:R-:W-:Y:S05]  /*24300*/  BRA `(.L_x_2671) ;  /* 0xfffe481000007947 */ /* 0x000fea000383ffff */
.L_x_2476:
[----:B------:R-:W-:Y:S01]  /*24310*/  IMAD.MOV.U32 R11, RZ, RZ, R5 ;  /* 0x000000ffff0b7224 */ /* 0x000fe200078e0005 */
[----:B------:R-:W-:Y:S01]  /*24320*/  MOV R10, 0x3 ;  /* 0x00000003000a7802 */ /* 0x000fe20000000f00 */
[----:B-1----:R-:W-:Y:S01]  /*24330*/  IMAD.MOV.U32 R3, RZ, RZ, 0x181f ;  /* 0x0000181fff037424 */ /* 0x002fe200078e00ff */
[----:B------:R-:W-:-:S02]  /*24340*/  MOV R2, 0x24360 ;  /* 0x0002436000027802 */ /* 0x000fc40000000f00 */
[----:B--2345:R-:W-:Y:S05]  /*24350*/  CALL.REL.NOINC `($__internal_39_$__cuda_sm70_shflsync_idx_p) ;  /* 0x00001e4000007944 */ /* 0x03cfea0003c00000 */
        /* <DEDUP_REMOVED lines=8> */
.L_x_2479:
[----:B------:R-:W-:Y:S01]  /*243e0*/  IMAD.MOV.U32 R11, RZ, RZ, R5 ;  /* 0x000000ffff0b7224 */ /* 0x000fe200078e0005 */
[----:B------:R-:W-:Y:S01]  /*243f0*/  MOV R10, 0x4 ;  /* 0x00000004000a7802 */ /* 0x000fe20000000f00 */
[----:B-1----:R-:W-:Y:S01]  /*24400*/  IMAD.MOV.U32 R3, RZ, RZ, 0x181f ;  /* 0x0000181fff037424 */ /* 0x002fe200078e00ff */
[----:B------:R-:W-:Y:S02]  /*24410*/  MOV R2, 0x24430 ;  /* 0x0002443000027802 */ /* 0x000fe40000000f00 */
[----:B--2345:R-:W-:Y:S05]  /*24420*/  CALL.REL.NOINC `($__internal_39_$__cuda_sm70_shflsync_idx_p) ;  /* 0x00001d7000007944 */ /* 0x03cfea0003c00000 */
[----:B------:R-:W-:Y:S01]  /*24430*/  MOV R7, R10 ;  /* 0x0000000a00077202 */ /* 0x000fe20000000f00 */
[----:B------:R-:W-:Y:S05]  /*24440*/  BRA `(.L_x_2673) ;  /* 0xfffe488000007947 */ /* 0x000fea000383ffff */
.L_x_2480:
[----:B------:R-:W-:Y:S01]  /*24450*/  IMAD.MOV.U32 R11, RZ, RZ, R6 ;  /* 0x000000ffff0b7224 */ /* 0x000fe200078e0006 */
[----:B------:R-:W-:Y:S01]  /*24460*/  MOV R10, 0x4 ;  /* 0x00000004000a7802 */ /* 0x000fe20000000f00 */
[----:B-1----:R-:W-:Y:S01]  /*24470*/  IMAD.MOV.U32 R3, RZ, RZ, 0x181f ;  /* 0x0000181fff037424 */ /* 0x002fe200078e00ff */
[----:B------:R-:W-:Y:S02]  /*24480*/  MOV R2, 0x244a0 ;  /* 0x000244a000027802 */ /* 0x000fe40000000f00 */
[----:B--2345:R-:W-:Y:S05]  /*24490*/  CALL.REL.NOINC `($__internal_39_$__cuda_sm70_shflsync_idx_p) ;  /* 0x00001d0000007944 */ /* 0x03cfea0003c00000 */
[----:B------:R-:W-:Y:S01]  /*244a0*/  MOV R2, R10 ;  /* 0x0000000a00027202 */ /* 0x000fe20000000f00 */
[----:B------:R-:W-:Y:S05]  /*244b0*/  BRA `(.L_x_2674) ;  /* 0xfffe483000007947 */ /* 0x000fea000383ffff */
.L_x_2483:
[----:B------:R-:W-:Y:S01]  /*244c0*/  IMAD.MOV.U32 R11, RZ, RZ, R5 ;  /* 0x000000ffff0b7224 */ /* 0x000fe200078e0005 */
[----:B------:R-:W-:Y:S01]  /*244d0*/  MOV R10, 0x5 ;  /* 0x00000005000a7802 */ /* 0x000fe20000000f00 */
[----:B--2---:R-:W-:Y:S01]  /*244e0*/  IMAD.MOV.U32 R3, RZ, RZ, 0x181f ;  /* 0x0000181fff037424 */ /* 0x004fe200078e00ff */
[----:B------:R-:W-:-:S02]  /*244f0*/  MOV R2, 0x24510 ;  /* 0x0002451000027802 */ /* 0x000fc40000000f00 */
[----:B-1-345:R-:W-:Y:S05]  /*24500*/  CALL.REL.NOINC `($__internal_39_$__cuda_sm70_shflsync_idx_p) ;  /* 0x00001c9000007944 */ /* 0x03afea0003c00000 */
        /* <DEDUP_REMOVED lines=8> */
.L_x_2486:
[----:B------:R-:W-:Y:S01]  /*24590*/  IMAD.MOV.U32 R11, RZ, RZ, R5 ;  /* 0x000000ffff0b7224 */ /* 0x000fe200078e0005 */
[----:B------:R-:W-:Y:S01]  /*245a0*/  MOV R10, 0x6 ;  /* 0x00000006000a7802 */ /* 0x000fe20000000f00 */
[----:B-1----:R-:W-:Y:S01]  /*245b0*/  IMAD.MOV.U32 R3, RZ, RZ, 0x181f ;  /* 0x0000181fff037424 */ /* 0x002fe200078e00ff */
[----:B--2---:R-:W-:Y:S02]  /*245c0*/  MOV R2, 0x245e0 ;  /* 0x000245e000027802 */ /* 0x004fe40000000f00 */
[----:B---345:R-:W-:Y:S05]  /*245d0*/  CALL.REL.NOINC `($__internal_39_$__cuda_sm70_shflsync_idx_p) ;  /* 0x00001bc000007944 */ /* 0x038fea0003c00000 */
[----:B------:R-:W-:Y:S01]  /*245e0*/  MOV R7, R10 ;  /* 0x0000000a00077202 */ /* 0x000fe20000000f00 */
[----:B------:R-:W-:Y:S05]  /*245f0*/  BRA `(.L_x_2676) ;  /* 0xfffe48a000007947 */ /* 0x000fea000383ffff */
.L_x_2487:
[----:B------:R-:W-:Y:S01]  /*24600*/  IMAD.MOV.U32 R11, RZ, RZ, R6 ;  /* 0x000000ffff0b7224 */ /* 0x000fe200078e0006 */
[----:B------:R-:W-:Y:S01]  /*24610*/  MOV R10, 0x6 ;  /* 0x00000006000a7802 */ /* 0x000fe20000000f00 */
[----:B------:R-:W-:Y:S01]  /*24620*/  IMAD.MOV.U32 R3, RZ, RZ, 0x181f ;  /* 0x0000181fff037424 */ /* 0x000fe200078e00ff */
[----:B--2---:R-:W-:Y:S02]  /*24630*/  MOV R2, 0x24650 ;  /* 0x0002465000027802 */ /* 0x004fe40000000f00 */
[----:B-1-345:R-:W-:Y:S05]  /*24640*/  CALL.REL.NOINC `($__internal_39_$__cuda_sm70_shflsync_idx_p) ;  /* 0x00001b5000007944 */ /* 0x03afea0003c00000 */
[----:B------:R-:W-:Y:S01]  /*24650*/  MOV R2, R10 ;  /* 0x0000000a00027202 */ /* 0x000fe20000000f00 */
[----:B------:R-:W-:Y:S05]  /*24660*/  BRA `(.L_x_2677) ;  /* 0xfffe485000007947 */ /* 0x000fea000383ffff */
.L_x_2490:
        /* <DEDUP_REMOVED lines=13> */
.L_x_2593:
[----:B------:R1:W5:Y:S01]  /*24740*/  LDL R0, [R1+0x8] ;  /* 0x0000080001007983 */ /* 0x0003620000100800 */
[----:B------:R-:W-:Y:S02]  /*24750*/  MOV R8, 0x2 ;  /* 0x0000000200087802 */ /* 0x000fe40000000f00 */
[----:B--2---:R-:W-:Y:S02]  /*24760*/  MOV R4, 0x24780 ;  /* 0x0002478000047802 */ /* 0x004fe40000000f00 */
[----:B-1---5:R-:W-:Y:S05]  /*24770*/  CALL.REL.NOINC `($__internal_38_$__cuda_sm70_shflsync_bfly_p) ;  /* 0x000019d000007944 */ /* 0x022fea0003c00000 */
[----:B------:R-:W-:Y:S01]  /*24780*/  MOV R2, R0 ;  /* 0x0000000000027202 */ /* 0x000fe20000000f00 */
[----:B------:R-:W-:Y:S05]  /*24790*/  BRA `(.L_x_2679) ;  /* 0xffffad7000007947 */ /* 0x000fea000383ffff */
.L_x_2594:
[----:B------:R-:W-:Y:S01]  /*247a0*/  IMAD.MOV.U32 R0, RZ, RZ, R2 ;  /* 0x000000ffff007224 */ /* 0x000fe200078e0002 */
[----:B------:R-:W-:Y:S02]  /*247b0*/  MOV R8, 0x1 ;  /* 0x0000000100087802 */ /* 0x000fe40000000f00 */
[----:B------:R-:W-:Y:S02]  /*247c0*/  MOV R4, 0x247e0 ;  /* 0x000247e000047802 */ /* 0x000fe40000000f00 */
[----:B------:R-:W-:Y:S05]  /*247d0*/  CALL.REL.NOINC `($__internal_38_$__cuda_sm70_shflsync_bfly_p) ;  /* 0x0000197000007944 */ /* 0x000fea0003c00000 */
[----:B------:R-:W-:Y:S02]  /*247e0*/  FADD.FTZ R2, R2, R0 ;  /* 0x0000000002027221 */ /* 0x000fe40000010000 */
[----:B------:R1:W5:Y:S01]  /*247f0*/  LDL R0, [R1+0x4] ;  /* 0x0000040001007983 */ /* 0x0003620000100800 */
[----:B------:R-:W-:-:S02]  /*24800*/  MOV R8, 0x2 ;  /* 0x0000000200087802 */ /* 0x000fc40000000f00 */
[----:B------:R-:W-:Y:S02]  /*24810*/  MOV R4, 0x24830 ;  /* 0x0002483000047802 */ /* 0x000fe40000000f00 */
[----:B-1---5:R-:W-:Y:S05]  /*24820*/  CALL.REL.NOINC `($__internal_38_$__cuda_sm70_shflsync_bfly_p) ;  /* 0x0000192000007944 */ /* 0x022fea0003c00000 */
[----:B------:R-:W2:Y:S01]  /*24830*/  LDL.LU R4, [R1+0x4] ;  /* 0x0000040001047983 */ /* 0x000ea20000300800 */
[----:B------:R-:W-:Y:S01]  /*24840*/  MOV R8, 0x1 ;  /* 0x0000000100087802 */ /* 0x000fe20000000f00 */
[----:B--2---:R-:W-:Y:S01]  /*24850*/  FADD.FTZ R5, R4, R0 ;  /* 0x0000000004057221 */ /* 0x004fe20000010000 */
[----:B------:R-:W-:-:S04]  /*24860*/  MOV R4, 0x24890 ;  /* 0x0002489000047802 */ /* 0x000fc80000000f00 */
[----:B------:R-:W-:Y:S02]  /*24870*/  MOV R0, R5 ;  /* 0x0000000500007202 */ /* 0x000fe40000000f00 */
[----:B------:R-:W-:Y:S05]  /*24880*/  CALL.REL.NOINC `($__internal_38_$__cuda_sm70_shflsync_bfly_p) ;  /* 0x000018c000007944 */ /* 0x000fea0003c00000 */
[----:B------:R-:W-:Y:S02]  /*24890*/  FADD.FTZ R5, R5, R0 ;  /* 0x0000000005057221 */ /* 0x000fe40000010000 */
[----:B------:R1:W5:Y:S01]  /*248a0*/  LDL R0, [R1+0xc] ;  /* 0x00000c0001007983 */ /* 0x0003620000100800 */
[----:B------:R-:W-:Y:S02]  /*248b0*/  MOV R8, 0x2 ;  /* 0x0000000200087802 */ /* 0x000fe40000000f00 */
        /* <DEDUP_REMOVED lines=19> */
[----:B------:R-:W-:Y:S01]  /*249f0*/  MOV R9, R0 ;  /* 0x0000000000097202 */ /* 0x000fe20000000f00 */
[----:B------:R-:W-:Y:S05]  /*24a00*/  BRA `(.L_x_2680) ;  /* 0xffffac3000007947 */ /* 0x000fea000383ffff */
.L_x_2601:
[----:B--234-:R-:W-:Y:S01]  /*24a10*/  IMAD.MOV.U32 R11, RZ, RZ, R6 ;  /* 0x000000ffff0b7224 */ /* 0x01cfe200078e0006 */
[----:B------:R-:W-:Y:S01]  /*24a20*/  MOV R10, RZ ;  /* 0x000000ff000a7202 */ /* 0x000fe20000000f00 */
[----:B------:R-:W-:Y:S01]  /*24a30*/  IMAD.MOV.U32 R3, RZ, RZ, 0x181f ;  /* 0x0000181fff037424 */ /* 0x000fe200078e00ff */
[----:B------:R-:W-:Y:S02]  /*24a40*/  MOV R2, 0x24a60 ;  /* 0x00024a6000027802 */ /* 0x000fe40000000f00 */
[----:B-1----:R-:W-:Y:S05]  /*24a50*/  CALL.REL.NOINC `($__internal_39_$__cuda_sm70_shflsync_idx_p) ;  /* 0x0000174000007944 */ /* 0x002fea0003c00000 */
[----:B------:R-:W-:Y:S01]  /*24a60*/  MOV R8, R10 ;  /* 0x0000000a00087202 */ /* 0x000fe20000000f00 */
[----:B------:R-:W-:Y:S05]  /*24a70*/  BRA `(.L_x_2681) ;  /* 0xffffc46000007947 */ /* 0x000fea000383ffff */
.L_x_2602:
[----:B------:R-:W-:Y:S01]  /*24a80*/  IMAD.MOV.U32 R11, RZ, RZ, R7 ;  /* 0x000000ffff0b7224 */ /* 0x000fe200078e0007 */
[----:B------:R-:W-:Y:S01]  /*24a90*/  MOV R10, RZ ;  /* 0x000000ff000a7202 */ /* 0x000fe20000000f00 */
[----:B------:R-:W-:Y:S01]  /*24aa0*/  IMAD.MOV.U32 R3, RZ, RZ, 0x181f ;  /* 0x0000181fff037424 */ /* 0x000fe200078e00ff */
[----:B------:R-:W-:Y:S02]  /*24ab0*/  MOV R2, 0x24ad0 ;  /* 0x00024ad000027802 */ /* 0x000fe40000000f00 */
[----:B-123--:R-:W-:Y:S05]  /*24ac0*/  CALL.REL.NOINC `($__internal_39_$__cuda_sm70_shflsync_idx_p) ;  /* 0x000016d000007944 */ /* 0x00efea0003c00000 */
[----:B------:R-:W-:Y:S01]  /*24ad0*/  MOV R2, R10 ;  /* 0x0000000a00027202 */ /* 0x000fe20000000f00 */
[----:B------:R-:W-:Y:S05]  /*24ae0*/  BRA `(.L_x_2682) ;  /* 0xffffc41000007947 */ /* 0x000fea000383ffff */
.L_x_2603:
[----:B------:R-:W-:Y:S01]  /*24af0*/  IMAD.MOV.U32 R11, RZ, RZ, R6 ;  /* 0x000000ffff0b7224 */ /* 0x000fe200078e0006 */
[----:B------:R-:W-:Y:S01]  /*24b00*/  MOV R10, 0x1 ;  /* 0x00000001000a7802 */ /* 0x000fe20000000f00 */
[----:B--2---:R-:W-:Y:S01]  /*24b10*/  IMAD.MOV.U32 R3, RZ, RZ, 0x181f ;  /* 0x0000181fff037424 */ /* 0x004fe200078e00ff */
[----:B------:R-:W-:-:S02]  /*24b20*/  MOV R2, 0x24b40 ;  /* 0x00024b4000027802 */ /* 0x000fc40000000f00 */
[----:B-1--4-:R-:W-:Y:S05]  /*24b30*/  CALL.REL.NOINC `($__internal_39_$__cuda_sm70_shflsync_idx_p) ;  /* 0x0000166000007944 */ /* 0x012fea0003c00000 */
        /* <DEDUP_REMOVED lines=8> */
.L_x_2604:
[----:B------:R-:W-:Y:S01]  /*24bc0*/  IMAD.MOV.U32 R11, RZ, RZ, R6 ;  /* 0x000000ffff0b7224 */ /* 0x000fe200078e0006 */
[----:B------:R-:W-:Y:S01]  /*24bd0*/  MOV R10, 0x2 ;  /* 0x00000002000a7802 */ /* 0x000fe20000000f00 */
[----:B--2---:R-:W-:Y:S01]  /*24be0*/  IMAD.MOV.U32 R3, RZ, RZ, 0x181f ;  /* 0x0000181fff037424 */ /* 0x004fe200078e00ff */
[----:B------:R-:W-:Y:S02]  /*24bf0*/  MOV R2, 0x24c10 ;  /* 0x00024c1000027802 */ /* 0x000fe40000000f00 */
[----:B-1-34-:R-:W-:Y:S05]  /*24c00*/  CALL.REL.NOINC `($__internal_39_$__cuda_sm70_shflsync_idx_p) ;  /* 0x0000159000007944 */ /* 0x01afea0003c00000 */
[----:B------:R-:W-:Y:S01]  /*24c10*/  MOV R8, R10 ;  /* 0x0000000a00087202 */ /* 0x000fe20000000f00 */
[----:B------:R-:W-:Y:S05]  /*24c20*/  BRA `(.L_x_2684) ;  /* 0xffffc3c000007947 */ /* 0x000fea000383ffff */
.L_x_2605:
[----:B------:R-:W-:Y:S01]  /*24c30*/  IMAD.MOV.U32 R11, RZ, RZ, R7 ;  /* 0x000000ffff0b7224 */ /* 0x000fe200078e0007 */
[----:B------:R-:W-:Y:S01]  /*24c40*/  MOV R10, 0x2 ;  /* 0x00000002000a7802 */ /* 0x000fe20000000f00 */
[----:B--2---:R-:W-:Y:S01]  /*24c50*/  IMAD.MOV.U32 R3, RZ, RZ, 0x181f ;  /* 0x0000181fff037424 */ /* 0x004fe200078e00ff */
[----:B------:R-:W-:Y:S02]  /*24c60*/  MOV R2, 0x24c80 ;  /* 0x00024c8000027802 */ /* 0x000fe40000000f00 */
[----:B-1-34-:R-:W-:Y:S05]  /*24c70*/  CALL.REL.NOINC `($__internal_39_$__cuda_sm70_shflsync_idx_p) ;  /* 0x0000152000007944 */ /* 0x01afea0003c00000 */
[----:B------:R-:W-:Y:S01]  /*24c80*/  MOV R2, R10 ;  /* 0x0000000a00027202 */ /* 0x000fe20000000f00 */
[----:B------:R-:W-:Y:S05]  /*24c90*/  BRA `(.L_x_2685) ;  /* 0xffffc37000007947 */ /* 0x000fea000383ffff */
.L_x_2606:
[----:B------:R-:W-:Y:S01]  /*24ca0*/  IMAD.MOV.U32 R11, RZ, RZ, R6 ;  /* 0x000000ffff0b7224 */ /* 0x000fe200078e0006 */
[----:B------:R-:W-:Y:S01]  /*24cb0*/  MOV R10, 0x3 ;  /* 0x00000003000a7802 */ /* 0x000fe20000000f00 */
[----:B---3--:R-:W-:Y:S01]  /*24cc0*/  IMAD.MOV.U32 R3, RZ, RZ, 0x181f ;  /* 0x0000181fff037424 */ /* 0x008fe200078e00ff */
[----:B------:R-:W-:-:S02]  /*24cd0*/  MOV R2, 0x24cf0 ;  /* 0x00024cf000027802 */ /* 0x000fc40000000f00 */
[----:B-12---:R-:W-:Y:S05]  /*24ce0*/  CALL.REL.NOINC `($__internal_39_$__cuda_sm70_shflsync_idx_p) ;  /* 0x000014b000007944 */ /* 0x006fea0003c00000 */
        /* <DEDUP_REMOVED lines=8> */
.L_x_2607:
[----:B------:R-:W-:Y:S01]  /*24d70*/  IMAD.MOV.U32 R11, RZ, RZ, R6 ;  /* 0x000000ffff0b7224 */ /* 0x000fe200078e0006 */
[----:B------:R-:W-:Y:S01]  /*24d80*/  MOV R10, 0x4 ;  /* 0x00000004000a7802 */ /* 0x000fe20000000f00 */
[----:B-1----:R-:W-:Y:S01]  /*24d90*/  IMAD.MOV.U32 R3, RZ, RZ, 0x181f ;  /* 0x0000181fff037424 */ /* 0x002fe200078e00ff */
[----:B------:R-:W-:Y:S02]  /*24da0*/  MOV R2, 0x24dc0 ;  /* 0x00024dc000027802 */ /* 0x000fe40000000f00 */
[----:B----4-:R-:W-:Y:S05]  /*24db0*/  CALL.REL.NOINC `($__internal_39_$__cuda_sm70_shflsync_idx_p) ;  /* 0x000013e000007944 */ /* 0x010fea0003c00000 */
[----:B------:R-:W-:Y:S01]  /*24dc0*/  MOV R8, R10 ;  /* 0x0000000a00087202 */ /* 0x000fe20000000f00 */
[----:B------:R-:W-:Y:S05]  /*24dd0*/  BRA `(.L_x_2687) ;  /* 0xffffc32000007947 */ /* 0x000fea000383ffff */
.L_x_2608:
[----:B------:R-:W-:Y:S01]  /*24de0*/  IMAD.MOV.U32 R11, RZ, RZ, R7 ;  /* 0x000000ffff0b7224 */ /* 0x000fe200078e0007 */
[----:B------:R-:W-:Y:S01]  /*24df0*/  MOV R10, 0x4 ;  /* 0x00000004000a7802 */ /* 0x000fe20000000f00 */
[----:B-1----:R-:W-:Y:S01]  /*24e00*/  IMAD.MOV.U32 R3, RZ, RZ, 0x181f ;  /* 0x0000181fff037424 */ /* 0x002fe200078e00ff */
[----:B------:R-:W-:Y:S02]  /*24e10*/  MOV R2, 0x24e30 ;  /* 0x00024e3000027802 */ /* 0x000fe40000000f00 */
[----:B--234-:R-:W-:Y:S05]  /*24e20*/  CALL.REL.NOINC `($__internal_39_$__cuda_sm70_shflsync_idx_p) ;  /* 0x0000137000007944 */ /* 0x01cfea0003c00000 */
[----:B------:R-:W-:Y:S01]  /*24e30*/  MOV R2, R10 ;  /* 0x0000000a00027202 */ /* 0x000fe20000000f00 */
[----:B------:R-:W-:Y:S05]  /*24e40*/  BRA `(.L_x_2688) ;  /* 0xffffc2d000007947 */ /* 0x000fea000383ffff */
.L_x_2609:
        /* <DEDUP_REMOVED lines=13> */
.L_x_2610:
[----:B------:R-:W-:Y:S01]  /*24f20*/  IMAD.MOV.U32 R11, RZ, RZ, R6 ;  /* 0x000000ffff0b7224 */ /* 0x000fe200078e0006 */
[----:B------:R-:W-:Y:S01]  /*24f30*/  MOV R10, 0x6 ;  /* 0x00000006000a7802 */ /* 0x000fe20000000f00 */
[----:B-1----:R-:W-:Y:S01]  /*24f40*/  IMAD.MOV.U32 R3, RZ, RZ, 0x181f ;  /* 0x0000181fff037424 */ /* 0x002fe200078e00ff */
[----:B------:R-:W-:Y:S02]  /*24f50*/  MOV R2, 0x24f70 ;  /* 0x00024f7000027802 */ /* 0x000fe40000000f00 */
[----:B---34-:R-:W-:Y:S05]  /*24f60*/  CALL.REL.NOINC `($__internal_39_$__cuda_sm70_shflsync_idx_p) ;  /* 0x0000123000007944 */ /* 0x018fea0003c00000 */
[----:B------:R-:W-:Y:S01]  /*24f70*/  MOV R8, R10 ;  /* 0x0000000a00087202 */ /* 0x000fe20000000f00 */
[----:B------:R-:W-:Y:S05]  /*24f80*/  BRA `(.L_x_2690) ;  /* 0xffffc28000007947 */ /* 0x000fea000383ffff */
.L_x_2611:
[----:B------:R-:W-:Y:S01]  /*24f90*/  IMAD.MOV.U32 R11, RZ, RZ, R7 ;  /* 0x000000ffff0b7224 */ /* 0x000fe200078e0007 */
[----:B------:R-:W-:Y:S01]  /*24fa0*/  MOV R10, 0x6 ;  /* 0x00000006000a7802 */ /* 0x000fe20000000f00 */
[----:B-1----:R-:W-:Y:S01]  /*24fb0*/  IMAD.MOV.U32 R3, RZ, RZ, 0x181f ;  /* 0x0000181fff037424 */ /* 0x002fe200078e00ff */
[----:B------:R-:W-:Y:S02]  /*24fc0*/  MOV R2, 0x24fe0 ;  /* 0x00024fe000027802 */ /* 0x000fe40000000f00 */
[----:B--234-:R-:W-:Y:S05]  /*24fd0*/  CALL.REL.NOINC `($__internal_39_$__cuda_sm70_shflsync_idx_p) ;  /* 0x000011c000007944 */ /* 0x01cfea0003c00000 */
[----:B------:R-:W-:Y:S01]  /*24fe0*/  MOV R2, R10 ;  /* 0x0000000a00027202 */ /* 0x000fe20000000f00 */
[----:B------:R-:W-:Y:S05]  /*24ff0*/  BRA `(.L_x_2691) ;  /* 0xffffc23000007947 */ /* 0x000fea000383ffff */
.L_x_2612:
[----:B------:R-:W-:Y:S01]  /*25000*/  IMAD.MOV.U32 R11, RZ, RZ, R6 ;  /* 0x000000ffff0b7224 */ /* 0x000fe200078e0006 */
[----:B------:R-:W-:Y:S01]  /*25010*/  MOV R10, 0x7 ;  /* 0x00000007000a7802 */ /* 0x000fe20000000f00 */
[----:B--2---:R-:W-:Y:S01]  /*25020*/  IMAD.MOV.U32 R3, RZ, RZ, 0x181f ;  /* 0x0000181fff037424 */ /* 0x004fe200078e00ff */
[----:B------:R-:W-:-:S02]  /*25030*/  MOV R2, 0x25050 ;  /* 0x0002505000027802 */ /* 0x000fc40000000f00 */
[----:B-1-34-:R-:W-:Y:S05]  /*25040*/  CALL.REL.NOINC `($__internal_39_$__cuda_sm70_shflsync_idx_p) ;  /* 0x0000115000007944 */ /* 0x01afea0003c00000 */
        /* <DEDUP_REMOVED lines=8> */
.L_x_2614:
[----:B------:R-:W-:Y:S01]  /*250d0*/  IMAD.MOV.U32 R11, RZ, RZ, R13 ;  /* 0x000000ffff0b7224 */ /* 0x000fe200078e000d */
[----:B------:R-:W-:Y:S01]  /*250e0*/  MOV R10, RZ ;  /* 0x000000ff000a7202 */ /* 0x000fe20000000f00 */
[----:B------:R-:W-:Y:S01]  /*250f0*/  IMAD.MOV.U32 R3, RZ, RZ, 0x1c1f ;  /* 0x00001c1fff037424 */ /* 0x000fe200078e00ff */
[----:B------:R-:W-:Y:S02]  /*25100*/  MOV R2, 0x25120 ;  /* 0x0002512000027802 */ /* 0x000fe40000000f00 */
[----:B------:R-:W-:Y:S05]  /*25110*/  CALL.REL.NOINC `($__internal_39_$__cuda_sm70_shflsync_idx_p) ;  /* 0x0000108000007944 */ /* 0x000fea0003c00000 */
[----:B------:R-:W-:Y:S01]  /*25120*/  MOV R12, R10 ;  /* 0x0000000a000c7202 */ /* 0x000fe20000000f00 */
[----:B------:R-:W-:Y:S05]  /*25130*/  BRA `(.L_x_2693) ;  /* 0xffffc40000007947 */ /* 0x000fea000383ffff */
.L_x_2615:
[----:B------:R-:W-:Y:S01]  /*25140*/  IMAD.MOV.U32 R11, RZ, RZ, R19 ;  /* 0x000000ffff0b7224 */ /* 0x000fe200078e0013 */
[----:B------:R-:W-:Y:S01]  /*25150*/  MOV R10, RZ ;  /* 0x000000ff000a7202 */ /* 0x000fe20000000f00 */
[----:B------:R-:W-:Y:S01]  /*25160*/  IMAD.MOV.U32 R3, RZ, RZ, 0x1c1f ;  /* 0x00001c1fff037424 */ /* 0x000fe200078e00ff */
[----:B------:R-:W-:Y:S02]  /*25170*/  MOV R2, 0x25190 ;  /* 0x0002519000027802 */ /* 0x000fe40000000f00 */
[----:B-12---:R-:W-:Y:S05]  /*25180*/  CALL.REL.NOINC `($__internal_39_$__cuda_sm70_shflsync_idx_p) ;  /* 0x0000101000007944 */ /* 0x006fea0003c00000 */
[----:B------:R-:W-:Y:S01]  /*25190*/  MOV R2, R10 ;  /* 0x0000000a00027202 */ /* 0x000fe20000000f00 */
[----:B------:R-:W-:Y:S05]  /*251a0*/  BRA `(.L_x_2694) ;  /* 0xffffc3b000007947 */ /* 0x000fea000383ffff */
.L_x_2618:
[----:B----4-:R-:W-:Y:S01]  /*251b0*/  IMAD.MOV.U32 R11, RZ, RZ, R13 ;  /* 0x000000ffff0b7224 */ /* 0x010fe200078e000d */
[----:B------:R-:W-:Y:S01]  /*251c0*/  MOV R10, 0x1 ;  /* 0x00000001000a7802 */ /* 0x000fe20000000f00 */
[----:B------:R-:W-:Y:S01]  /*251d0*/  IMAD.MOV.U32 R3, RZ, RZ, 0x1c1f ;  /* 0x00001c1fff037424 */ /* 0x000fe200078e00ff */
[----:B------:R-:W-:-:S02]  /*251e0*/  MOV R2, 0x25200 ;  /* 0x0002520000027802 */ /* 0x000fc40000000f00 */
[----:B-123--:R-:W-:Y:S05]  /*251f0*/  CALL.REL.NOINC `($__internal_39_$__cuda_sm70_shflsync_idx_p) ;  /* 0x00000fa000007944 */ /* 0x00efea0003c00000 */
        /* <DEDUP_REMOVED lines=8> */
.L_x_2621:
[----:B----4-:R-:W-:Y:S01]  /*25280*/  IMAD.MOV.U32 R11, RZ, RZ, R13 ;  /* 0x000000ffff0b7224 */ /* 0x010fe200078e000d */
[----:B------:R-:W-:Y:S01]  /*25290*/  MOV R10, 0x2 ;  /* 0x00000002000a7802 */ /* 0x000fe20000000f00 */
[----:B------:R-:W-:Y:S01]  /*252a0*/  IMAD.MOV.U32 R3, RZ, RZ, 0x1c1f ;  /* 0x00001c1fff037424 */ /* 0x000fe200078e00ff */
[----:B------:R-:W-:Y:S02]  /*252b0*/  MOV R2, 0x252d0 ;  /* 0x000252d000027802 */ /* 0x000fe40000000f00 */
[----:B-123--:R-:W-:Y:S05]  /*252c0*/  CALL.REL.NOINC `($__internal_39_$__cuda_sm70_shflsync_idx_p) ;  /* 0x00000ed000007944 */ /* 0x00efea0003c00000 */
[----:B------:R-:W-:Y:S01]  /*252d0*/  MOV R12, R10 ;  /* 0x0000000a000c7202 */ /* 0x000fe20000000f00 */
[----:B------:R-:W-:Y:S05]  /*252e0*/  BRA `(.L_x_2696) ;  /* 0xffffc83000007947 */ /* 0x000fea000383ffff */
.L_x_2622:
[----:B----4-:R-:W-:Y:S01]  /*252f0*/  IMAD.MOV.U32 R11, RZ, RZ, R19 ;  /* 0x000000ffff0b7224 */ /* 0x010fe200078e0013 */
[----:B------:R-:W-:Y:S01]  /*25300*/  MOV R10, 0x2 ;  /* 0x00000002000a7802 */ /* 0x000fe20000000f00 */
[----:B------:R-:W-:Y:S01]  /*25310*/  IMAD.MOV.U32 R3, RZ, RZ, 0x1c1f ;  /* 0x00001c1fff037424 */ /* 0x000fe200078e00ff */
[----:B------:R-:W-:Y:S02]  /*25320*/  MOV R2, 0x25340 ;  /* 0x0002534000027802 */ /* 0x000fe40000000f00 */
[----:B-123--:R-:W-:Y:S05]  /*25330*/  CALL.REL.NOINC `($__internal_39_$__cuda_sm70_shflsync_idx_p) ;  /* 0x00000e6000007944 */ /* 0x00efea0003c00000 */
[----:B------:R-:W-:Y:S01]  /*25340*/  MOV R2, R10 ;  /* 0x0000000a00027202 */ /* 0x000fe20000000f00 */
[----:B------:R-:W-:Y:S05]  /*25350*/  BRA `(.L_x_2697) ;  /* 0xffffc7e000007947 */ /* 0x000fea000383ffff */
.L_x_2625:
[----:B--2---:R-:W-:Y:S01]  /*25360*/  IMAD.MOV.U32 R11, RZ, RZ, R13 ;  /* 0x000000ffff0b7224 */ /* 0x004fe200078e000d */
[----:B------:R-:W-:Y:S01]  /*25370*/  MOV R10, 0x3 ;  /* 0x00000003000a7802 */ /* 0x000fe20000000f00 */
[----:B------:R-:W-:Y:S01]  /*25380*/  IMAD.MOV.U32 R3, RZ, RZ, 0x1c1f ;  /* 0x00001c1fff037424 */ /* 0x000fe200078e00ff */
[----:B-1----:R-:W-:-:S02]  /*25390*/  MOV R2, 0x253b0 ;  /* 0x000253b000027802 */ /* 0x002fc40000000f00 */
[----:B---34-:R-:W-:Y:S05]  /*253a0*/  CALL.REL.NOINC `($__internal_39_$__cuda_sm70_shflsync_idx_p) ;  /* 0x00000df000007944 */ /* 0x018fea0003c00000 */
        /* <DEDUP_REMOVED lines=8> */
.L_x_2629:
[----:B------:R-:W-:Y:S01]  /*25430*/  IMAD.MOV.U32 R11, RZ, RZ, R6 ;  /* 0x000000ffff0b7224 */ /* 0x000fe200078e0006 */
[----:B------:R-:W-:Y:S01]  /*25440*/  MOV R10, RZ ;  /* 0x000000ff000a7202 */ /* 0x000fe20000000f00 */
[----:B------:R-:W-:Y:S01]  /*25450*/  IMAD.MOV.U32 R3, RZ, RZ, 0x181f ;  /* 0x0000181fff037424 */ /* 0x000fe200078e00ff */
[----:B------:R-:W-:Y:S02]  /*25460*/  MOV R2, 0x25480 ;  /* 0x0002548000027802 */ /* 0x000fe40000000f00 */
[----:B------:R-:W-:Y:S05]  /*25470*/  CALL.REL.NOINC `($__internal_39_$__cuda_sm70_shflsync_idx_p) ;  /* 0x00000d2000007944 */ /* 0x000fea0003c00000 */
[----:B------:R-:W-:Y:S01]  /*25480*/  MOV R8, R10 ;  /* 0x0000000a00087202 */ /* 0x000fe20000000f00 */
[----:B------:R-:W-:Y:S05]  /*25490*/  BRA `(.L_x_2699) ;  /* 0xffffd2f000007947 */ /* 0x000fea000383ffff */
.L_x_2630:
[----:B------:R-:W-:Y:S01]  /*254a0*/  IMAD.MOV.U32 R11, RZ, RZ, R7 ;  /* 0x000000ffff0b7224 */ /* 0x000fe200078e0007 */
[----:B------:R-:W-:Y:S01]  /*254b0*/  MOV R10, RZ ;  /* 0x000000ff000a7202 */ /* 0x000fe20000000f00 */
[----:B------:R-:W-:Y:S01]  /*254c0*/  IMAD.MOV.U32 R3, RZ, RZ, 0x181f ;  /* 0x0000181fff037424 */ /* 0x000fe200078e00ff */
[----:B------:R-:W-:Y:S02]  /*254d0*/  MOV R2, 0x254f0 ;  /* 0x000254f000027802 */ /* 0x000fe40000000f00 */
[----:B-12---:R-:W-:Y:S05]  /*254e0*/  CALL.REL.NOINC `($__internal_39_$__cuda_sm70_shflsync_idx_p) ;  /* 0x00000cb000007944 */ /* 0x006fea0003c00000 */
[----:B------:R-:W-:Y:S01]  /*254f0*/  MOV R2, R10 ;  /* 0x0000000a00027202 */ /* 0x000fe20000000f00 */
[----:B------:R-:W-:Y:S05]  /*25500*/  BRA `(.L_x_2700) ;  /* 0xffffd2a000007947 */ /* 0x000fea000383ffff */
.L_x_2631:
[----:B------:R-:W-:Y:S01]  /*25510*/  IMAD.MOV.U32 R11, RZ, RZ, R6 ;  /* 0x000000ffff0b7224 */ /* 0x000fe200078e0006 */
[----:B------:R-:W-:Y:S01]  /*25520*/  MOV R10, 0x1 ;  /* 0x00000001000a7802 */ /* 0x000fe20000000f00 */
[----:B--2---:R-:W-:Y:S01]  /*25530*/  IMAD.MOV.U32 R3, RZ, RZ, 0x181f ;  /* 0x0000181fff037424 */ /* 0x004fe200078e00ff */
[----:B------:R-:W-:-:S02]  /*25540*/  MOV R2, 0x25560 ;  /* 0x0002556000027802 */ /* 0x000fc40000000f00 */
[----:B-1-3--:R-:W-:Y:S05]  /*25550*/  CALL.REL.NOINC `($__internal_39_$__cuda_sm70_shflsync_idx_p) ;  /* 0x00000c4000007944 */ /* 0x00afea0003c00000 */
        /* <DEDUP_REMOVED lines=8> */
.L_x_2632:
[----:B------:R-:W-:Y:S01]  /*255e0*/  IMAD.MOV.U32 R11, RZ, RZ, R6 ;  /* 0x000000ffff0b7224 */ /* 0x000fe200078e0006 */
[----:B------:R-:W-:Y:S01]  /*255f0*/  MOV R10, 0x2 ;  /* 0x00000002000a7802 */ /* 0x000fe20000000f00 */
[----:B-1----:R-:W-:Y:S01]  /*25600*/  IMAD.MOV.U32 R3, RZ, RZ, 0x181f ;  /* 0x0000181fff037424 */ /* 0x002fe200078e00ff */
[----:B------:R-:W-:Y:S02]  /*25610*/  MOV R2, 0x25630 ;  /* 0x0002563000027802 */ /* 0x000fe40000000f00 */
[----:B---34-:R-:W-:Y:S05]  /*25620*/  CALL.REL.NOINC `($__internal_39_$__cuda_sm70_shflsync_idx_p) ;  /* 0x00000b7000007944 */ /* 0x018fea0003c00000 */
[----:B------:R-:W-:Y:S01]  /*25630*/  MOV R8, R10 ;  /* 0x0000000a00087202 */ /* 0x000fe20000000f00 */
[----:B------:R-:W-:Y:S05]  /*25640*/  BRA `(.L_x_2702) ;  /* 0xffffd25000007947 */ /* 0x000fea000383ffff */
.L_x_2633:
[----:B------:R-:W-:Y:S01]  /*25650*/  IMAD.MOV.U32 R11, RZ, RZ, R7 ;  /* 0x000000ffff0b7224 */ /* 0x000fe200078e0007 */
[----:B------:R-:W-:Y:S01]  /*25660*/  MOV R10, 0x2 ;  /* 0x00000002000a7802 */ /* 0x000fe20000000f00 */
[----:B-1----:R-:W-:Y:S01]  /*25670*/  IMAD.MOV.U32 R3, RZ, RZ, 0x181f ;  /* 0x0000181fff037424 */ /* 0x002fe200078e00ff */
[----:B------:R-:W-:Y:S02]  /*25680*/  MOV R2, 0x256a0 ;  /* 0x000256a000027802 */ /* 0x000fe40000000f00 */
[----:B--234-:R-:W-:Y:S05]  /*25690*/  CALL.REL.NOINC `($__internal_39_$__cuda_sm70_shflsync_idx_p) ;  /* 0x00000b0000007944 */ /* 0x01cfea0003c00000 */
[----:B------:R-:W-:Y:S01]  /*256a0*/  MOV R2, R10 ;  /* 0x0000000a00027202 */ /* 0x000fe20000000f00 */
[----:B------:R-:W-:Y:S05]  /*256b0*/  BRA `(.L_x_2703) ;  /* 0xffffd20000007947 */ /* 0x000fea000383ffff */
.L_x_2634:
        /* <DEDUP_REMOVED lines=13> */
.L_x_2635:
[----:B------:R-:W-:Y:S01]  /*25790*/  IMAD.MOV.U32 R11, RZ, RZ, R6 ;  /* 0x000000ffff0b7224 */ /* 0x000fe200078e0006 */
[----:B------:R-:W-:Y:S01]  /*257a0*/  MOV R10, 0x4 ;  /* 0x00000004000a7802 */ /* 0x000fe20000000f00 */
[----:B--2---:R-:W-:Y:S01]  /*257b0*/  IMAD.MOV.U32 R3, RZ, RZ, 0x181f ;  /* 0x0000181fff037424 */ /* 0x004fe200078e00ff */
[----:B------:R-:W-:Y:S02]  /*257c0*/  MOV R2, 0x257e0 ;  /* 0x000257e000027802 */ /* 0x000fe40000000f00 */
[----:B-1-34-:R-:W-:Y:S05]  /*257d0*/  CALL.REL.NOINC `($__internal_39_$__cuda_sm70_shflsync_idx_p) ;  /* 0x000009c000007944 */ /* 0x01afea0003c00000 */
[----:B------:R-:W-:Y:S01]  /*257e0*/  MOV R8, R10 ;  /* 0x0000000a00087202 */ /* 0x000fe20000000f00 */
[----:B------:R-:W-:Y:S05]  /*257f0*/  BRA `(.L_x_2705) ;  /* 0xffffd1b000007947 */ /* 0x000fea000383ffff */
.L_x_2636:
[----:B------:R-:W-:Y:S01]  /*25800*/  IMAD.MOV.U32 R11, RZ, RZ, R7 ;  /* 0x000000ffff0b7224 */ /* 0x000fe200078e0007 */
[----:B------:R-:W-:Y:S01]  /*25810*/  MOV R10, 0x4 ;  /* 0x00000004000a7802 */ /* 0x000fe20000000f00 */
[----:B--2---:R-:W-:Y:S01]  /*25820*/  IMAD.MOV.U32 R3, RZ, RZ, 0x181f ;  /* 0x0000181fff037424 */ /* 0x004fe200078e00ff */
[----:B------:R-:W-:Y:S02]  /*25830*/  MOV R2, 0x25850 ;  /* 0x0002585000027802 */ /* 0x000fe40000000f00 */
[----:B-1-34-:R-:W-:Y:S05]  /*25840*/  CALL.REL.NOINC `($__internal_39_$__cuda_sm70_shflsync_idx_p) ;  /* 0x0000095000007944 */ /* 0x01afea0003c00000 */
[----:B------:R-:W-:Y:S01]  /*25850*/  MOV R2, R10 ;  /* 0x0000000a00027202 */ /* 0x000fe20000000f00 */
[----:B------:R-:W-:Y:S05]  /*25860*/  BRA `(.L_x_2706) ;  /* 0xffffd16000007947 */ /* 0x000fea000383ffff */
.L_x_2637:
[----:B------:R-:W-:Y:S01]  /*25870*/  IMAD.MOV.U32 R11, RZ, RZ, R6 ;  /* 0x000000ffff0b7224 */ /* 0x000fe200078e0006 */
[----:B------:R-:W-:Y:S01]  /*25880*/  MOV R10, 0x5 ;  /* 0x00000005000a7802 */ /* 0x000fe20000000f00 */
[----:B-1----:R-:W-:Y:S01]  /*25890*/  IMAD.MOV.U32 R3, RZ, RZ, 0x181f ;  /* 0x0000181fff037424 */ /* 0x002fe200078e00ff */
[----:B------:R-:W-:-:S02]  /*258a0*/  MOV R2, 0x258c0 ;  /* 0x000258c000027802 */ /* 0x000fc40000000f00 */
[----:B--234-:R-:W-:Y:S05]  /*258b0*/  CALL.REL.NOINC `($__internal_39_$__cuda_sm70_shflsync_idx_p) ;  /* 0x000008e000007944 */ /* 0x01cfea0003c00000 */
        /* <DEDUP_REMOVED lines=8> */
.L_x_2638:
[----:B------:R-:W-:Y:S01]  /*25940*/  IMAD.MOV.U32 R11, RZ, RZ, R6 ;  /* 0x000000ffff0b7224 */ /* 0x000fe200078e0006 */
[----:B------:R-:W-:Y:S01]  /*25950*/  MOV R10, 0x6 ;  /* 0x00000006000a7802 */ /* 0x000fe20000000f00 */
[----:B--2---:R-:W-:Y:S01]  /*25960*/  IMAD.MOV.U32 R3, RZ, RZ, 0x181f ;  /* 0x0000181fff037424 */ /* 0x004fe200078e00ff */
[----:B------:R-:W-:Y:S02]  /*25970*/  MOV R2, 0x25990 ;  /* 0x0002599000027802 */ /* 0x000fe40000000f00 */
[----:B-1--4-:R-:W-:Y:S05]  /*25980*/  CALL.REL.NOINC `($__internal_39_$__cuda_sm70_shflsync_idx_p) ;  /* 0x0000081000007944 */ /* 0x012fea0003c00000 */
[----:B------:R-:W-:Y:S01]  /*25990*/  MOV R8, R10 ;  /* 0x0000000a00087202 */ /* 0x000fe20000000f00 */
[----:B------:R-:W-:Y:S05]  /*259a0*/  BRA `(.L_x_2708) ;  /* 0xffffd11000007947 */ /* 0x000fea000383ffff */
.L_x_2639:
[----:B------:R-:W-:Y:S01]  /*259b0*/  IMAD.MOV.U32 R11, RZ, RZ, R7 ;  /* 0x000000ffff0b7224 */ /* 0x000fe200078e0007 */
[----:B------:R-:W-:Y:S01]  /*259c0*/  MOV R10, 0x6 ;  /* 0x00000006000a7802 */ /* 0x000fe20000000f00 */
[----:B--2---:R-:W-:Y:S01]  /*259d0*/  IMAD.MOV.U32 R3, RZ, RZ, 0x181f ;  /* 0x0000181fff037424 */ /* 0x004fe200078e00ff */
[----:B------:R-:W-:Y:S02]  /*259e0*/  MOV R2, 0x25a00 ;  /* 0x00025a0000027802 */ /* 0x000fe40000000f00 */
[----:B-1-34-:R-:W-:Y:S05]  /*259f0*/  CALL.REL.NOINC `($__internal_39_$__cuda_sm70_shflsync_idx_p) ;  /* 0x000007a000007944 */ /* 0x01afea0003c00000 */
[----:B------:R-:W-:Y:S01]  /*25a00*/  MOV R2, R10 ;  /* 0x0000000a00027202 */ /* 0x000fe20000000f00 */
[----:B------:R-:W-:Y:S05]  /*25a10*/  BRA `(.L_x_2709) ;  /* 0xffffd0c000007947 */ /* 0x000fea000383ffff */
.L_x_2640:
[----:B------:R-:W-:Y:S01]  /*25a20*/  IMAD.MOV.U32 R11, RZ, RZ, R6 ;  /* 0x000000ffff0b7224 */ /* 0x000fe200078e0006 */
[----:B------:R-:W-:Y:S01]  /*25a30*/  MOV R10, 0x7 ;  /* 0x00000007000a7802 */ /* 0x000fe20000000f00 */
[----:B-1----:R-:W-:Y:S01]  /*25a40*/  IMAD.MOV.U32 R3, RZ, RZ, 0x181f ;  /* 0x0000181fff037424 */ /* 0x002fe200078e00ff */
[----:B------:R-:W-:-:S02]  /*25a50*/  MOV R2, 0x25a70 ;  /* 0x00025a7000027802 */ /* 0x000fc40000000f00 */
[----:B--2-4-:R-:W-:Y:S05]  /*25a60*/  CALL.REL.NOINC `($__internal_39_$__cuda_sm70_shflsync_idx_p) ;  /* 0x0000073000007944 */ /* 0x014fea0003c00000 */
        /* <DEDUP_REMOVED lines=8> */
.L_x_2642:
[----:B------:R-:W-:Y:S01]  /*25af0*/  IMAD.MOV.U32 R11, RZ, RZ, R45 ;  /* 0x000000ffff0b7224 */ /* 0x000fe200078e002d */
[----:B------:R-:W-:Y:S01]  /*25b00*/  MOV R10, RZ ;  /* 0x000000ff000a7202 */ /* 0x000fe20000000f00 */
[----:B----4-:R-:W-:Y:S01]  /*25b10*/  IMAD.MOV.U32 R3, RZ, RZ, 0x1f ;  /* 0x0000001fff037424 */ /* 0x010fe200078e00ff */
[----:B------:R-:W-:Y:S02]  /*25b20*/  MOV R2, 0x25b40 ;  /* 0x00025b4000027802 */ /* 0x000fe40000000f00 */
[----:B------:R-:W-:Y:S05]  /*25b30*/  CALL.REL.NOINC `($__internal_39_$__cuda_sm70_shflsync_idx_p) ;  /* 0x0000066000007944 */ /* 0x000fea0003c00000 */
[----:B------:R-:W-:Y:S01]  /*25b40*/  MOV R9, R10 ;  /* 0x0000000a00097202 */ /* 0x000fe20000000f00 */
[----:B------:R-:W-:Y:S05]  /*25b50*/  BRA `(.L_x_2711) ;  /* 0xffffd14000007947 */ /* 0x000fea000383ffff */
.L_x_2643:
[----:B------:R-:W-:Y:S01]  /*25b60*/  IMAD.MOV.U32 R11, RZ, RZ, R45 ;  /* 0x000000ffff0b7224 */ /* 0x000fe200078e002d */
[----:B------:R-:W-:Y:S01]  /*25b70*/  MOV R10, 0x1 ;  /* 0x00000001000a7802 */ /* 0x000fe20000000f00 */
[----:B----4-:R-:W-:Y:S01]  /*25b80*/  IMAD.MOV.U32 R3, RZ, RZ, 0x1f ;  /* 0x0000001fff037424 */ /* 0x010fe200078e00ff */
[----:B------:R-:W-:Y:S02]  /*25b90*/  MOV R2, 0x25bb0 ;  /* 0x00025bb000027802 */ /* 0x000fe40000000f00 */
[----:B-12---:R-:W-:Y:S05]  /*25ba0*/  CALL.REL.NOINC `($__internal_39_$__cuda_sm70_shflsync_idx_p) ;  /* 0x000005f000007944 */ /* 0x006fea0003c00000 */
[----:B------:R-:W-:Y:S01]  /*25bb0*/  MOV R8, R10 ;  /* 0x0000000a00087202 */ /* 0x000fe20000000f00 */
[----:B------:R-:W-:Y:S05]  /*25bc0*/  BRA `(.L_x_2712) ;  /* 0xffffd0f000007947 */ /* 0x000fea000383ffff */
.L_x_2644:
[----:B------:R-:W-:Y:S02]  /*25bd0*/  MOV R2, 0x1 ;  /* 0x0000000100027802 */ /* 0x000fe40000000f00 */
[----:B------:R-:W-:-:S02]  /*25be0*/  MOV R3, 0x25c00 ;  /* 0x00025c0000037802 */ /* 0x000fc40000000f00 */
[----:B-123--:R-:W-:Y:S05]  /*25bf0*/  CALL.REL.NOINC `($__internal_40_$__cuda_sm70_shflsync_up_p) ;  /* 0x000005f000007944 */ /* 0x00efea0003c00000 */
[----:B------:R-:W-:Y:S05]  /*25c00*/  BRA `(.L_x_2713) ;  /* 0xffffd1e000007947 */ /* 0x000fea000383ffff */
.L_x_2645:
[----:B------:R-:W-:Y:S02]  /*25c10*/  MOV R2, 0x2 ;  /* 0x0000000200027802 */ /* 0x000fe40000000f00 */
[----:B------:R-:W-:-:S02]  /*25c20*/  MOV R3, 0x25c40 ;  /* 0x00025c4000037802 */ /* 0x000fc40000000f00 */
[----:B-12---:R-:W-:Y:S05]  /*25c30*/  CALL.REL.NOINC `($__internal_40_$__cuda_sm70_shflsync_up_p) ;  /* 0x000005b000007944 */ /* 0x006fea0003c00000 */
        /* <DEDUP_REMOVED lines=24> */
.L_x_2649:
[----:B------:R-:W-:Y:S02]  /*25dc0*/  MOV R2, 0x1 ;  /* 0x0000000100027802 */ /* 0x000fe40000000f00 */
[----:B------:R-:W-:Y:S02]  /*25dd0*/  MOV R3, 0x25df0 ;  /* 0x00025df000037802 */ /* 0x000fe40000000f00 */
[----:B------:R-:W-:Y:S05]  /*25de0*/  CALL.REL.NOINC `($__internal_40_$__cuda_sm70_shflsync_up_p) ;  /* 0x0000040000007944 */ /* 0x000fea0003c00000 */
[----:B------:R-:W-:Y:S01]  /*25df0*/  MOV R2, R4 ;  /* 0x0000000400027202 */ /* 0x000fe20000000f00 */
[----:B------:R-:W-:Y:S05]  /*25e00*/  BRA `(.L_x_2715) ;  /* 0xffffd24000007947 */ /* 0x000fea000383ffff */
.L_x_2650:
        /* <DEDUP_REMOVED lines=27> */
.L_x_2652:
[----:B------:R-:W-:Y:S02]  /*25fc0*/  SEL R0, RZ, 0x1, P0 ;  /* 0x00000001ff007807 */ /* 0x000fe40000000000 */
[----:B------:R-:W-:Y:S02]  /*25fd0*/  MOV R2, 0x25ff0 ;  /* 0x00025ff000027802 */ /* 0x000fe40000000f00 */
[----:B---3--:R-:W-:Y:S05]  /*25fe0*/  CALL.REL.NOINC `($__internal_41_$__cuda_sm70_votesync_ballot) ;  /* 0x0000027000007944 */ /* 0x008fea0003c00000 */
[----:B------:R-:W-:Y:S01]  /*25ff0*/  MOV R5, R0 ;  /* 0x0000000000057202 */ /* 0x000fe20000000f00 */
[----:B------:R-:W-:Y:S05]  /*26000*/  BRA `(.L_x_2717) ;  /* 0xffffd1d000007947 */ /* 0x000fea000383ffff */
.L_x_2653:
[----:B------:R-:W-:Y:S01]  /*26010*/  IMAD.MOV.U32 R11, RZ, RZ, R6 ;  /* 0x000000ffff0b7224 */ /* 0x000fe200078e0006 */
[----:B------:R-:W-:Y:S01]  /*26020*/  MOV R10, R0 ;  /* 0x00000000000a7202 */ /* 0x000fe20000000f00 */
[----:B------:R-:W-:Y:S01]  /*26030*/  IMAD.MOV.U32 R3, RZ, RZ, 0x1f ;  /* 0x0000001fff037424 */ /* 0x000fe200078e00ff */
[----:B-1----:R-:W-:Y:S02]  /*26040*/  MOV R2, 0x26060 ;  /* 0x0002606000027802 */ /* 0x002fe40000000f00 */
[----:B---3--:R-:W-:Y:S05]  /*26050*/  CALL.REL.NOINC `($__internal_39_$__cuda_sm70_shflsync_idx_p) ;  /* 0x0000014000007944 */ /* 0x008fea0003c00000 */
[----:B------:R-:W-:Y:S01]  /*26060*/  IMAD.MOV.U32 R12, RZ, RZ, R10 ;  /* 0x000000ffff0c7224 */ /* 0x000fe200078e000a */
[----:B------:R-:W-:Y:S01]  /*26070*/  MOV R10, R0 ;  /* 0x00000000000a7202 */ /* 0x000fe20000000f00 */
[----:B------:R-:W-:Y:S01]  /*26080*/  IMAD.MOV.U32 R11, RZ, RZ, R7 ;  /* 0x000000ffff0b7224 */ /* 0x000fe200078e0007 */
[----:B------:R-:W-:-:S02]  /*26090*/  MOV R3, 0x1f ;  /* 0x0000001f00037802 */ /* 0x000fc40000000f00 */
[----:B------:R-:W-:Y:S02]  /*260a0*/  MOV R2, 0x260c0 ;  /* 0x000260c000027802 */ /* 0x000fe40000000f00 */
[----:B------:R-:W-:Y:S05]  /*260b0*/  CALL.REL.NOINC `($__internal_39_$__cuda_sm70_shflsync_idx_p) ;  /* 0x000000e000007944 */ /* 0x000fea0003c00000 */
[----:B------:R-:W-:Y:S01]  /*260c0*/  MOV R7, R10 ;  /* 0x0000000a00077202 */ /* 0x000fe20000000f00 */
[----:B------:R-:W-:Y:S05]  /*260d0*/  BRA `(.L_x_2718) ;  /* 0xffffd17000007947 */ /* 0x000fea000383ffff */
.L_x_2656:
[----:B------:R-:W-:Y:S01]  /*260e0*/  IMAD.MOV.U32 R11, RZ, RZ, R4 ;  /* 0x000000ffff0b7224 */ /* 0x000fe200078e0004 */
[----:B------:R-:W-:Y:S01]  /*260f0*/  MOV R10, R0 ;  /* 0x00000000000a7202 */ /* 0x000fe20000000f00 */
[----:B------:R-:W-:Y:S01]  /*26100*/  IMAD.MOV.U32 R3, RZ, RZ, 0x1f ;  /* 0x0000001fff037424 */ /* 0x000fe200078e00ff */
[----:B-1----:R-:W-:Y:S02]  /*26110*/  MOV R2, 0x26130 ;  /* 0x0002613000027802 */ /* 0x002fe40000000f00 */
[----:B---34-:R-:W-:Y:S05]  /*26120*/  CALL.REL.NOINC `($__internal_39_$__cuda_sm70_shflsync_idx_p) ;  /* 0x0000007000007944 */ /* 0x018fea0003c00000 */
[----:B------:R-:W-:Y:S01]  /*26130*/  MOV R13, R10 ;  /* 0x0000000a000d7202 */ /* 0x000fe20000000f00 */
[----:B------:R-:W-:Y:S05]  /*26140*/  BRA `(.L_x_2655) ;  /* 0xffffd16000007947 */ /* 0x000fea000383ffff */
        .weak           $__internal_38_$__cuda_sm70_shflsync_bfly_p
        .type           $__internal_38_$__cuda_sm70_shflsync_bfly_p,@function
        .size           $__internal_38_$__cuda_sm70_shflsync_bfly_p,($__internal_39_$__cuda_sm70_shflsync_idx_p - $__internal_38_$__cuda_sm70_shflsync_bfly_p)
$__internal_38_$__cuda_sm70_shflsync_bfly_p:
[----:B------:R-:W-:Y:S04]  /*26150*/  WARPSYNC R10 ;  /* 0x0000000a00007348 */ /* 0x000fe80003800000 */
[----:B------:R1:W2:Y:S01]  /*26160*/  SHFL.BFLY PT, R0, R0, R8, R11 ;  /* 0x0c00000800007389 */ /* 0x0002a200000e000b */
[----:B------:R-:W-:-:S02]  /*26170*/  MOV R9, 0x0 ;  /* 0x0000000000097802 */ /* 0x000fc40000000f00 */
[----:B-1----:R-:W-:-:S04]  /*26180*/  MOV R8, R4 ;  /* 0x0000000400087202 */ /* 0x002fc80000000f00 */
[----:B--2---:R-:W-:Y:S05]  /*26190*/  RET.REL.NODEC R8 `(_ZN7cutlass13device_kernelIN5flash19enable_sm80_to_sm89INS1_16FlashAttnFwdSm80INS1_25CollectiveMainloopFwdSm80ILi4ELi1ELb0EN4cute5tupleIJNS5_1CILi128EEENS7_ILi80EEENS7_ILi64EEEEEELi64ENS_10bfloat16_tEfNS_4arch4Sm80ELb0ELb1ELb0ELb1ELb0ELb1ELb1ELb1EEENS1_21CollectiveEpilogueFwdINS6_IJS8_SA_S9_EEENS6_IJNS7_ILi1EEESI_SI_EEESC_SE_Li128ELb1ELb1ELb1ELb0EEENS1_36VarlenDynamicPersistentTileSchedulerILi128ELi80ELi128ELi128ELb1ELb1ELb0ELb1ELb0ELb1EEEEEEEEEvNT_6ParamsE) ;  /* 0xfffd9e6008007950 */ /* 0x004fea0003c3ffff */
        .weak           $__internal_39_$__cuda_sm70_shflsync_idx_p
        .type           $__internal_39_$__cuda_sm70_shflsync_idx_p,@function
        .size           $__internal_39_$__cuda_sm70_shflsync_idx_p,($__internal_40_$__cuda_sm70_shflsync_up_p - $__internal_39_$__cuda_sm70_shflsync_idx_p)
$__internal_39_$__cuda_sm70_shflsync_idx_p:
[----:B------:R-:W-:-:S04]  /*261a0*/  MOV R44, 0xffffffff ;  /* 0xffffffff002c7802 */ /* 0x000fc80000000f00 */
[----:B------:R-:W-:Y:S04]  /*261b0*/  WARPSYNC R44 ;  /* 0x0000002c00007348 */ /* 0x000fe80003800000 */
[----:B------:R1:W2:Y:S02]  /*261c0*/  SHFL.IDX PT, R10, R11, R10, R3 ;  /* 0x0000000a0b0a7389 */ /* 0x0002a400000e0003 */
[----:B-1----:R-:W-:-:S04]  /*261d0*/  MOV R3, 0x0 ;  /* 0x0000000000037802 */ /* 0x002fc80000000f00 */
[----:B--2---:R-:W-:Y:S05]  /*261e0*/  RET.REL.NODEC R2 `(_ZN7cutlass13device_kernelIN5flash19enable_sm80_to_sm89INS1_16FlashAttnFwdSm80INS1_25CollectiveMainloopFwdSm80ILi4ELi1ELb0EN4cute5tupleIJNS5_1CILi128EEENS7_ILi80EEENS7_ILi64EEEEEELi64ENS_10bfloat16_tEfNS_4arch4Sm80ELb0ELb1ELb0ELb1ELb0ELb1ELb1ELb1EEENS1_21CollectiveEpilogueFwdINS6_IJS8_SA_S9_EEENS6_IJNS7_ILi1EEESI_SI_EEESC_SE_Li128ELb1ELb1ELb1ELb0EEENS1_36VarlenDynamicPersistentTileSchedulerILi128ELi80ELi128ELi128ELb1ELb1ELb0ELb1ELb0ELb1EEEEEEEEEvNT_6ParamsE) ;  /* 0xfffd9e1002007950 */ /* 0x004fea0003c3ffff */
        .weak           $__internal_40_$__cuda_sm70_shflsync_up_p
        .type           $__internal_40_$__cuda_sm70_shflsync_up_p,@function
        .size           $__internal_40_$__cuda_sm70_shflsync_up_p,($__internal_41_$__cuda_sm70_votesync_ballot - $__internal_40_$__cuda_sm70_shflsync_up_p)
$__internal_40_$__cuda_sm70_shflsync_up_p:
[----:B------:R-:W-:Y:S02]  /*261f0*/  IMAD.MOV.U32 R4, RZ, RZ, RZ ;  /* 0x000000ffff047224 */ /* 0x000fe400078e00ff */
[----:B------:R-:W-:-:S04]  /*26200*/  IMAD.MOV.U32 R10, RZ, RZ, -0x1 ;  /* 0xffffffffff0a7424 */ /* 0x000fc800078e00ff */
[----:B------:R-:W-:Y:S04]  /*26210*/  WARPSYNC R10 ;  /* 0x0000000a00007348 */ /* 0x000fe80003800000 */
[----:B------:R1:W2:Y:S02]  /*26220*/  SHFL.UP PT, R4, R0, R2, R4 ;  /* 0x0400000200047389 */ /* 0x0002a400000e0004 */
[----:B-1----:R-:W-:Y:S02]  /*26230*/  MOV R2, R3 ;  /* 0x0000000300027202 */ /* 0x002fe40000000f00 */
[----:B------:R-:W-:-:S04]  /*26240*/  MOV R3, 0x0 ;  /* 0x0000000000037802 */ /* 0x000fc80000000f00 */
[----:B--2---:R-:W-:Y:S05]  /*26250*/  RET.REL.NODEC R2 `(_ZN7cutlass13device_kernelIN5flash19enable_sm80_to_sm89INS1_16FlashAttnFwdSm80INS1_25CollectiveMainloopFwdSm80ILi4ELi1ELb0EN4cute5tupleIJNS5_1CILi128EEENS7_ILi80EEENS7_ILi64EEEEEELi64ENS_10bfloat16_tEfNS_4arch4Sm80ELb0ELb1ELb0ELb1ELb0ELb1ELb1ELb1EEENS1_21CollectiveEpilogueFwdINS6_IJS8_SA_S9_EEENS6_IJNS7_ILi1EEESI_SI_EEESC_SE_Li128ELb1ELb1ELb1ELb0EEENS1_36VarlenDynamicPersistentTileSchedulerILi128ELi80ELi128ELi128ELb1ELb1ELb0ELb1ELb0ELb1EEEEEEEEEvNT_6ParamsE) ;  /* 0xfffd9da002007950 */ /* 0x004fea0003c3ffff */
        .weak           $__internal_41_$__cuda_sm70_votesync_ballot
        .type           $__internal_41_$__cuda_sm70_votesync_ballot,@function
        .size           $__internal_41_$__cuda_sm70_votesync_ballot,(.L_x_3280 - $__internal_41_$__cuda_sm70_votesync_ballot)
$__internal_41_$__cuda_sm70_votesync_ballot:
[----:B------:R-:W-:Y:S01]  /*26260*/  ISETP.NE.U32.AND P0, PT, R0, 0x1, PT ;  /* 0x000000010000780c */ /* 0x000fe20003f05070 */
[----:B------:R-:W-:-:S04]  /*26270*/  IMAD.MOV.U32 R3, RZ, RZ, -0x1 ;  /* 0xffffffffff037424 */ /* 0x000fc800078e00ff */
[----:B------:R-:W-:Y:S08]  /*26280*/  WARPSYNC R3 ;  /* 0x0000000300007348 */ /* 0x000ff00003800000 */
[----:B------:R-:W-:-:S04]  /*26290*/  VOTE.ANY R0, PT, !P0 ;  /* 0x0000000000007806 */ /* 0x000fc800040e0100 */
[----:B------:R-:W-:Y:S01]  /*262a0*/  LOP3.LUT R0, R0, R3, RZ, 0xc0, !PT ;  /* 0x0000000300007212 */ /* 0x000fe200078ec0ff */
[----:B------:R-:W-:-:S04]  /*262b0*/  IMAD.MOV.U32 R3, RZ, RZ, 0x0 ;  /* 0x00000000ff037424 */ /* 0x000fc800078e00ff */
[----:B------:R-:W-:Y:S05]  /*262c0*/  RET.REL.NODEC R2 `(_ZN7cutlass13device_kernelIN5flash19enable_sm80_to_sm89INS1_16FlashAttnFwdSm80INS1_25CollectiveMainloopFwdSm80ILi4ELi1ELb0EN4cute5tupleIJNS5_1CILi128EEENS7_ILi80EEENS7_ILi64EEEEEELi64ENS_10bfloat16_tEfNS_4arch4Sm80ELb0ELb1ELb0ELb1ELb0ELb1ELb1ELb1EEENS1_21CollectiveEpilogueFwdINS6_IJS8_SA_S9_EEENS6_IJNS7_ILi1EEESI_SI_EEESC_SE_Li128ELb1ELb1ELb1ELb0EEENS1_36VarlenDynamicPersistentTileSchedulerILi128ELi80ELi128ELi128ELb1ELb1ELb0ELb1ELb0ELb1EEEEEEEEEvNT_6ParamsE) ;  /* 0xfffd9d3002007950 */ /* 0x000fea0003c3ffff */
.L_x_2719:
        /* <DEDUP_REMOVED lines=11> */
.L_x_3280:


//--------------------- .text._ZN7cutlass13device_kernelIN5flash19enable_sm80_to_sm89INS1_16FlashAttnFwdSm80INS1_25CollectiveMainloopFwdSm80ILi4ELi1ELb0EN4cute5tupleIJNS5_1CILi128EEENS7_ILi112EEENS7_ILi64EEEEEELi64ENS_10bfloat16_tEfNS_4arch4Sm80ELb1ELb0ELb0ELb0ELb0ELb0ELb1ELb1EEENS1_21CollectiveEpilogueFwdINS6_IJS8_SA_S9_EEENS6_IJNS7_ILi1EEESI_SI_EEESC_SE_Li128ELb0ELb1ELb1ELb0EEENS1_30DynamicPersistentTileSchedulerILi128ELi128ELb1ELb1ELb0EEEEEEEEEvNT_6ParamsE --------------------------
	.section	.text._ZN7cutlass13device_kernelIN5flash19enable_sm80_to_sm89INS1_16FlashAttnFwdSm80INS1_25CollectiveMainloopFwdSm80ILi4ELi1ELb0EN4cute5tupleIJNS5_1CILi128EEENS7_ILi112EEENS7_ILi64EEEEEELi64ENS_10bfloat16_tEfNS_4arch4Sm80ELb1ELb0ELb0ELb0ELb0ELb0ELb1ELb1EEENS1_21CollectiveEpilogueFwdINS6_IJS8_SA_S9_EEENS6_IJNS7_ILi1EEESI_SI_EEESC_SE_Li128ELb0ELb1ELb1ELb0EEENS1_30DynamicPersistentTileSchedulerILi128ELi128ELb1ELb1ELb0EEEEEEEEEvNT_6ParamsE,"ax",@progbits
	.sectioninfo	@"SHI_REGISTERS=255"
	.align	128
.text._ZN7cutlass13device_kernelIN5flash19enable_sm80_to_sm89INS1_16FlashAttnFwdSm80INS1_25CollectiveMainloopFwdSm80ILi4ELi1ELb0EN4cute5tupleIJNS5_1CILi128EEENS7_ILi112EEENS7_ILi64EEEEEELi64ENS_10bfloat16_tEfNS_4arch4Sm80ELb1ELb0ELb0ELb0ELb0ELb0ELb1ELb1EEENS1_21CollectiveEpilogueFwdINS6_IJS8_SA_S9_EEENS6_IJNS7_ILi1EEESI_SI_EEESC_SE_Li128ELb0ELb1ELb1ELb0EEENS1_30DynamicPersistentTileSchedulerILi128ELi128ELb1ELb1ELb0EEEEEEEEEvNT_6ParamsE:
        .type           _ZN7cutlass13device_kernelIN5flash19enable_sm80_to_sm89INS1_16FlashAttnFwdSm80INS1_25CollectiveMainloopFwdSm80ILi4ELi1ELb0EN4cute5tupleIJNS5_1CILi128EEENS7_ILi112EEENS7_ILi64EEEEEELi64ENS_10bfloat16_tEfNS_4arch4Sm80ELb1ELb0ELb0ELb0ELb0ELb0ELb1ELb1EEENS1_21CollectiveEpilogueFwdINS6_IJS8_SA_S9_EEENS6_IJNS7_ILi1EEESI_SI_EEESC_SE_Li128ELb0ELb1ELb1ELb0EEENS1_30DynamicPersistentTileSchedulerILi128ELi128ELb1ELb1ELb0EEEEEEEEEvNT_6ParamsE,@function
        .size           _ZN7cutlass13device_kernelIN5flash19enable_sm80_to_sm89INS1_16FlashAttnFwdSm80INS1_25CollectiveMainloopFwdSm80ILi4ELi1ELb0EN4cute5tupleIJNS5_1CILi128EEENS7_ILi112EEENS7_ILi64EEEEEELi64ENS_10bfloat16_tEfNS_4arch4Sm80ELb1ELb0ELb0ELb0ELb0ELb0ELb1ELb1EEENS1_21CollectiveEpilogueFwdINS6_IJS8_SA_S9_EEENS6_IJNS7_ILi1EEESI_SI_EEESC_SE_Li128ELb0ELb1ELb1ELb0EEENS1_30DynamicPersistentTileSchedulerILi128ELi128ELb1ELb1ELb0EEEEEEEEEvNT_6ParamsE,(.L_x_3285 - _ZN7cutlass13device_kernelIN5flash19enable_sm80_to_sm89INS1_16FlashAttnFwdSm80INS1_25CollectiveMainloopFwdSm80ILi4ELi1ELb0EN4cute5tupleIJNS5_1CILi128EEENS7_ILi112EEENS7_ILi64EEEEEELi64ENS_10bfloat16_tEfNS_4arch4Sm80ELb1ELb0ELb0ELb0ELb0ELb0ELb1ELb1EEENS1_21CollectiveEpilogueFwdINS6_IJS8_SA_S9_EEENS6_IJNS7_ILi1EEESI_SI_EEESC_SE_Li128ELb0ELb1ELb1ELb0EEENS1_30DynamicPersistentTileSchedulerILi128ELi128ELb1ELb1ELb0EEEEEEEEEvNT_6ParamsE)
        .other          _ZN7cutlass13device_kernelIN5flash19enable_sm80_to_sm89INS1_16FlashAttnFwdSm80INS1_25CollectiveMainloopFwdSm80ILi4ELi1ELb0EN4cute5tupleIJNS5_1CILi128EEENS7_ILi112EEENS7_ILi64EEEEEELi64ENS_10bfloat16_tEfNS_4arch4Sm80ELb1ELb0ELb0ELb0ELb0ELb0ELb1ELb1EEENS1_21CollectiveEpilogueFwdINS6_IJS8_SA_S9_EEENS6_IJNS7_ILi1EEESI_SI_EEESC_SE_Li128ELb0ELb1ELb1ELb0EEENS1_30DynamicPersistentTileSchedulerILi128ELi128ELb1ELb1ELb0EEEEEEEEEvNT_6ParamsE,@"STO_CUDA_ENTRY STV_DEFAULT"
_ZN7cutlass13device_kernelIN5flash19enable_sm80_to_sm89INS1_16FlashAttnFwdSm80INS1_25CollectiveMainloopFwdSm80ILi4ELi1ELb0EN4cute5tupleIJNS5_1CILi128EEENS7_ILi112EEENS7_ILi64EEEEEELi64ENS_10bfloat16_tEfNS_4arch4Sm80ELb1ELb0ELb0ELb0ELb0ELb0ELb1ELb1EEENS1_21CollectiveEpilogueFwdINS6_IJS8_SA_S9_EEENS6_IJNS7_ILi1EEESI_SI_EEESC_SE_Li128ELb0ELb1ELb1ELb0EEENS1_30DynamicPersistentTileSchedulerILi128ELi128ELb1ELb1ELb0EEEEEEEEEvNT_6ParamsE:
        /* <DEDUP_REMOVED lines=105> */
[----:B------:R-:W-:Y:S01]  /*0690*/  IMAD.IADD R237, R232, 0x1, R236 ;  /* 0x00000001e8ed7824 */ /* 0x000fe200078e02ec */
[----:B------:R-:W-:Y:S01]  /*06a0*/  IADD3 R243, R239, 0x1800, RZ ;  /* 0x00001800eff37810 */ /* 0x000fe20007ffe0ff */
[----:B------:R-:W-:Y:S01]  /*06b0*/  IMAD.IADD R231, R231, 0x1, R239 ;  /* 0x00000001e7e77824 */ /* 0x000fe200078e02ef */
[C---:B------:R-:W-:Y:S01]  /*06c0*/  IADD3 R242, R239.reuse, 0x2000, RZ ;  /* 0x00002000eff27810 */ /* 0x040fe20007ffe0ff */
[----:B-1----:R-:W-:Y:S01]  /*06d0*/  IMAD.SHL.U32 R0, R2, 0x2, RZ ;  /* 0x0000000202007824 */ /* 0x002fe200078e00ff */
[C---:B------:R-:W-:Y:S01]  /*06e0*/  IADD3 R241, R239.reuse, 0x2800, RZ ;  /* 0x00002800eff17810 */ /* 0x040fe20007ffe0ff */
[----:B------:R-:W-:Y:S01]  /*06f0*/  IMAD.IADD R232, R232, 0x1, R230 ;  /* 0x00000001e8e87824 */ /* 0x000fe200078e02e6 */
[----:B------:R-:W-:-:S02]  /*0700*/  IADD3 R240, R239, 0x3000, RZ ;  /* 0x00003000eff07810 */ /* 0x000fc40007ffe0ff */
[----:B------:R2:W-:Y:S04]  /*0710*/  STL [R1+0x50], R0 ;  /* 0x0000500001007387 */ /* 0x0005e80000100800 */
.L_x_2775:
        /* <DEDUP_REMOVED lines=19> */
.L_x_2721:
[----:B------:R-:W-:-:S04]  /*0850*/  MOV R0, c[0x0][0x554] ;  /* 0x0001550000007a02 */ /* 0x000fc80000000f00 */
[----:B------:R-:W-:Y:S02]  /*0860*/  ISETP.NE.AND P0, PT, R0, 0x1, PT ;  /* 0x000000010000780c */ /* 0x000fe40003f05270 */
[----:B------:R-:W-:-:S11]  /*0870*/  MOV R0, R2 ;  /* 0x0000000200007202 */ /* 0x000fd60000000f00 */
[----:B------:R-:W-:-:S05]  /*0880*/  @P0 IMAD.HI.U32 R4, R2, c[0x0][0x558], RZ ;  /* 0x0001560002040a27 */ /* 0x000fca00078e00ff */
[----:B------:R-:W-:-:S05]  /*0890*/  @P0 SHF.R.U32.HI R0, RZ, c[0x0][0x55c], R4 ;  /* 0x00015700ff000a19 */ /* 0x000fca0000011604 */
[----:B------:R-:W-:Y:S02]  /*08a0*/  IMAD R6, R0, c[0x0][0x554], RZ ;  /* 0x0001550000067a24 */ /* 0x000fe400078e02ff */
.L_x_2722:
[----:B------:R-:W-:Y:S05]  /*08b0*/  BSYNC B0 ;  /* 0x0000000000007941 */ /* 0x000fea0003800000 */
.L_x_2720:
        /* <DEDUP_REMOVED lines=76> */
.L_x_2724:
[----:B------:R-:W-:Y:S05]  /*0d80*/  BSYNC B0 ;  /* 0x0000000000007941 */ /* 0x000fea0003800000 */
.L_x_2723:
        /* <DEDUP_REMOVED lines=19> */
[----:B------:R2:W-:Y:S01]  /*0ec0*/  STL [R1], R17 ;  /* 0x0000001101007387 */ /* 0x0005e20000100800 */
        /* <DEDUP_REMOVED lines=107> */
.L_x_2776:
[----:B------:R-:W-:Y:S05]  /*1580*/  BRA.DIV ~URZ, `(.L_x_2727) ;  /* 0x00012b227f007947 */ /* 0x000fea000b800000 */
[----:B-1----:R1:W4:Y:S02]  /*1590*/  SHFL.IDX PT, R4, R3, RZ, 0x181f ;  /* 0x00181fff03047589 */ /* 0x00232400000e0000 */
.L_x_2777:
        /* <DEDUP_REMOVED lines=12> */
.L_x_2729:
[----:B------:R-:W-:Y:S05]  /*1660*/  BSYNC B0 ;  /* 0x0000000000007941 */ /* 0x000fea0003800000 */
.L_x_2728:
[----:B------:R-:W-:Y:S05]  /*1670*/  BRA.DIV ~URZ, `(.L_x_2730) ;  /* 0x00012aa27f007947 */ /* 0x000fea000b800000 */
[----:B------:R1:W2:Y:S04]  /*1680*/  SHFL.IDX PT, R6, R2, 0x1, 0x181f ;  /* 0x00381f0002067f89 */ /* 0x0002a800000e0000 */
[----:B---34-:R1:W3:Y:S02]  /*1690*/  SHFL.IDX PT, R4, R3, 0x1, 0x181f ;  /* 0x00381f0003047f89 */ /* 0x0182e400000e0000 */
.L_x_2778:
        /* <DEDUP_REMOVED lines=11> */
.L_x_2732:
[----:B------:R-:W-:Y:S05]  /*1750*/  BSYNC B0 ;  /* 0x0000000000007941 */ /* 0x000fea0003800000 */
.L_x_2731:
[----:B------:R-:W-:Y:S05]  /*1760*/  BRA.DIV ~URZ, `(.L_x_2733) ;  /* 0x00012a827f007947 */ /* 0x000fea000b800000 */
[----:B--2---:R2:W4:Y:S02]  /*1770*/  SHFL.IDX PT, R6, R2, 0x2, 0x181f ;  /* 0x00581f0002067f89 */ /* 0x00452400000e0000 */
.L_x_2779:
[----:B------:R-:W-:Y:S05]  /*1780*/  BRA.DIV ~URZ, `(.L_x_2734) ;  /* 0x00012ad27f007947 */ /* 0x000fea000b800000 */
[----:B---3--:R3:W1:Y:S02]  /*1790*/  SHFL.IDX PT, R4, R3, 0x2, 0x181f ;  /* 0x00581f0003047f89 */ /* 0x00866400000e0000 */
.L_x_2780:
        /* <DEDUP_REMOVED lines=11> */
.L_x_2736:
[----:B------:R-:W-:Y:S05]  /*1850*/  BSYNC B0 ;  /* 0x0000000000007941 */ /* 0x000fea0003800000 */
.L_x_2735:
[----:B------:R-:W-:Y:S05]  /*1860*/  BRA.DIV ~URZ, `(.L_x_2737) ;  /* 0x00012a627f007947 */ /* 0x000fea000b800000 */
[----:B----4-:R4:W2:Y:S04]  /*1870*/  SHFL.IDX PT, R6, R2, 0x3, 0x181f ;  /* 0x00781f0002067f89 */ /* 0x0108a800000e0000 */
[----:B-1----:R4:W1:Y:S02]  /*1880*/  SHFL.IDX PT, R4, R3, 0x3, 0x181f ;  /* 0x00781f0003047f89 */ /* 0x00286400000e0000 */
.L_x_2781:
        /* <DEDUP_REMOVED lines=11> */
.L_x_2739:
[----:B------:R-:W-:Y:S05]  /*1940*/  BSYNC B0 ;  /* 0x0000000000007941 */ /* 0x000fea0003800000 */
.L_x_2738:
[----:B------:R-:W-:Y:S05]  /*1950*/  BRA.DIV ~URZ, `(.L_x_2740) ;  /* 0x00012a427f007947 */ /* 0x000fea000b800000 */
[----:B--2---:R2:W3:Y:S02]  /*1960*/  SHFL.IDX PT, R6, R2, 0x4, 0x181f ;  /* 0x00981f0002067f89 */ /* 0x0044e400000e0000 */
.L_x_2782:
[----:B------:R-:W-:Y:S05]  /*1970*/  BRA.DIV ~URZ, `(.L_x_2741) ;  /* 0x00012a927f007947 */ /* 0x000fea000b800000 */
[----:B-1----:R1:W2:Y:S02]  /*1980*/  SHFL.IDX PT, R4, R3, 0x4, 0x181f ;  /* 0x00981f0003047f89 */ /* 0x0022a400000e0000 */
.L_x_2783:
        /* <DEDUP_REMOVED lines=11> */
.L_x_2743:
[----:B------:R-:W-:Y:S05]  /*1a40*/  BSYNC B0 ;  /* 0x0000000000007941 */ /* 0x000fea0003800000 */
.L_x_2742:
[----:B------:R-:W-:Y:S05]  /*1a50*/  BRA.DIV ~URZ, `(.L_x_2744) ;  /* 0x00012a227f007947 */ /* 0x000fea000b800000 */
[----:B---3--:R3:W1:Y:S04]  /*1a60*/  SHFL.IDX PT, R6, R2, 0x5, 0x181f ;  /* 0x00b81f0002067f89 */ /* 0x00866800000e0000 */
[----:B--2---:R3:W2:Y:S02]  /*1a70*/  SHFL.IDX PT, R4, R3, 0x5, 0x181f ;  /* 0x00b81f0003047f89 */ /* 0x0046a400000e0000 */
.L_x_2784:
        /* <DEDUP_REMOVED lines=11> */
.L_x_2746:
[----:B------:R-:W-:Y:S05]  /*1b30*/  BSYNC B0 ;  /* 0x0000000000007941 */ /* 0x000fea0003800000 */
.L_x_2745:
[----:B------:R-:W-:Y:S05]  /*1b40*/  BRA.DIV ~URZ, `(.L_x_2747) ;  /* 0x00012a027f007947 */ /* 0x000fea000b800000 */
[----:B-1----:R1:W3:Y:S02]  /*1b50*/  SHFL.IDX PT, R6, R2, 0x6, 0x181f ;  /* 0x00d81f0002067f89 */ /* 0x0022e400000e0000 */
.L_x_2785:
[----:B------:R-:W-:Y:S05]  /*1b60*/  BRA.DIV ~URZ, `(.L_x_2748) ;  /* 0x00012a527f007947 */ /* 0x000fea000b800000 */
[----:B--2---:R2:W1:Y:S02]  /*1b70*/  SHFL.IDX PT, R4, R3, 0x6, 0x181f ;  /* 0x00d81f0003047f89 */ /* 0x00446400000e0000 */
.L_x_2786:
        /* <DEDUP_REMOVED lines=11> */
.L_x_2750:
[----:B------:R-:W-:Y:S05]  /*1c30*/  BSYNC B0 ;  /* 0x0000000000007941 */ /* 0x000fea0003800000 */
.L_x_2749:
[----:B------:R-:W-:Y:S05]  /*1c40*/  BRA.DIV ~URZ, `(.L_x_2751) ;  /* 0x000129e27f007947 */ /* 0x000fea000b800000 */
[----:B-1----:R1:W2:Y:S04]  /*1c50*/  SHFL.IDX PT, R4, R2, 0x7, 0x181f ;  /* 0x00f81f0002047f89 */ /* 0x0022a800000e0000 */
[----:B--234-:R-:W2:Y:S02]  /*1c60*/  SHFL.IDX PT, R3, R3, 0x7, 0x181f ;  /* 0x00f81f0003037f89 */ /* 0x01cea400000e0000 */
.L_x_2787:
        /* <DEDUP_REMOVED lines=12> */
[----:B------:R-:W2:Y:S04]  /*1d30*/  LDL R26, [R1] ;  /* 0x00000000011a7983 */ /* 0x000ea80000100800 */
[----:B------:R-:W3:Y:S04]  /*1d40*/  LDL R5, [R1+0x34] ;  /* 0x0000340001057983 */ /* 0x000ee80000100800 */
[----:B------:R-:W4:Y:S04]  /*1d50*/  LDL.64 R6, [R1+0x38] ;  /* 0x0000380001067983 */ /* 0x000f280000100a00 */
[----:B------:R-:W5:Y:S04]  /*1d60*/  LDL R27, [R1+0x48] ;  /* 0x00004800011b7983 */ /* 0x000f680000100800 */
[----:B------:R-:W5:Y:S04]  /*1d70*/  LDL.64 R102, [R1+0x40] ;  /* 0x0000400001667983 */ /* 0x000f680000100a00 */
[----:B------:R-:W1:Y:S01]  /*1d80*/  S2R R9, SR_TID.X ;  /* 0x0000000000097919 */ /* 0x000e620000002100 */
[----:B------:R-:W-:Y:S01]  /*1d90*/  IMAD.MOV.U32 R81, RZ, RZ, -0x70 ;  /* 0xffffff90ff517424 */ /* 0x000fe200078e00ff */
[----:B------:R-:W-:Y:S01]  /*1da0*/  SHF.R.S32.HI R25, RZ, 0x1f, R80 ;  /* 0x0000001fff197819 */ /* 0x000fe20000011450 */
[----:B-1----:R-:W-:Y:S01]  /*1db0*/  IMAD.WIDE.U32 R2, R80, c[0x0][0x1e0], RZ ;  /* 0x0000780050027a25 */ /* 0x002fe200078e00ff */
[----:B------:R-:W-:-:S03]  /*1dc0*/  ULDC.64 UR4, c[0x0][0x208] ;  /* 0x0000820000047ab9 */ /* 0x000fc60000000a00 */
[----:B------:R-:W-:Y:S01]  /*1dd0*/  IMAD R0, R25, c[0x0][0x1e0], RZ ;  /* 0x0000780019007a24 */ /* 0x000fe200078e02ff */
[----:B------:R-:W-:-:S04]  /*1de0*/  SHF.R.S32.HI R8, RZ, 0x1f, R9 ;  /* 0x0000001fff087819 */ /* 0x000fc80000011409 */
[----:B------:R-:W-:-:S04]  /*1df0*/  LEA.HI R8, R8, R9, RZ, 0x3 ;  /* 0x0000000908087211 */ /* 0x000fc800078f18ff */
[----:B------:R-:W-:Y:S01]  /*1e00*/  SHF.R.S32.HI R8, RZ, 0x3, R8 ;  /* 0x00000003ff087819 */ /* 0x000fe20000011408 */
[----:B------:R-:W-:-:S04]  /*1e10*/  IMAD R0, R80, c[0x0][0x1e4], R0 ;  /* 0x0000790050007a24 */ /* 0x000fc800078e0200 */
[----:B------:R-:W-:Y:S02]  /*1e20*/  IMAD.IADD R0, R3, 0x1, R0 ;  /* 0x0000000103007824 */ /* 0x000fe400078e0200 */
[----:B------:R-:W-:Y:S02]  /*1e30*/  IMAD.MOV.U32 R247, RZ, RZ, c[0x0][0x1e0] ;  /* 0x00007800fff77624 */ /* 0x000fe400078e00ff */
[----:B------:R-:W-:Y:S02]  /*1e40*/  IMAD R0, R0, 0x70, RZ ;  /* 0x0000007000007824 */ /* 0x000fe400078e02ff */
[----:B------:R-:W-:Y:S02]  /*1e50*/  IMAD.MOV.U32 R252, RZ, RZ, c[0x0][0x1e4] ;  /* 0x00007900fffc7624 */ /* 0x000fe400078e00ff */
[----:B------:R-:W-:Y:S01]  /*1e60*/  IMAD.WIDE.U32 R10, R247, 0x20, RZ ;  /* 0x00000020f70a7825 */ /* 0x000fe200078e00ff */
[----:B------:R-:W-:Y:S02]  /*1e70*/  USHF.L.U32 UR7, UR4, 0x5, URZ ;  /* 0x0000000504077899 */ /* 0x000fe4000800063f */
[----:B------:R-:W-:-:S02]  /*1e80*/  UMOV UR6, 0x5 ;  /* 0x0000000500067882 */ /* 0x000fc40000000000 */
[----:B------:R-:W-:Y:S01]  /*1e90*/  USHF.L.U64.HI UR5, UR4, UR6, UR5 ;  /* 0x0000000604057299 */ /* 0x000fe20008010205 */
[----:B------:R-:W-:Y:S01]  /*1ea0*/  BAR.SYNC.DEFER_BLOCKING 0x0 ;  /* 0x0000000000007b1d */ /* 0x000fe20000010000 */
[----:B--2---:R-:W-:-:S05]  /*1eb0*/  IMAD R81, R26, R81, 0x70 ;  /* 0x000000701a517424 */ /* 0x004fca00078e0251 */
[----:B------:R-:W-:-:S04]  /*1ec0*/  IADD3 R24, R81, c[0x0][0x1d0], -R8 ;  /* 0x0000740051187a10 */ /* 0x000fc80007ffe808 */
[C---:B------:R-:W-:Y:S02]  /*1ed0*/  ISETP.GE.AND P3, PT, R24.reuse, 0x1, PT ;  /* 0x000000011800780c */ /* 0x040fe40003f66270 */
[----:B------:R-:W-:Y:S01]  /*1ee0*/  ISETP.GE.AND P2, PT, R24, 0x11, PT ;  /* 0x000000111800780c */ /* 0x000fe20003f46270 */
[----:B----4-:R-:W-:Y:S02]  /*1ef0*/  IMAD.MOV.U32 R82, RZ, RZ, R6 ;  /* 0x000000ffff527224 */ /* 0x010fe400078e0006 */
[----:B---3--:R-:W-:-:S04]  /*1f00*/  IMAD.MOV.U32 R83, RZ, RZ, R5 ;  /* 0x000000ffff537224 */ /* 0x008fc800078e0005 */
[----:B------:R-:W-:Y:S01]  /*1f10*/  IMAD.WIDE.U32 R2, R2, 0x70, R82 ;  /* 0x0000007002027825 */ /* 0x000fe200078e0052 */
[----:B------:R-:W-:-:S03]  /*1f20*/  ISETP.GE.AND P0, PT, R24, 0x21, PT ;  /* 0x000000211800780c */ /* 0x000fc60003f06270 */
[----:B------:R-:W-:Y:S01]  /*1f30*/  IMAD.IADD R3, R3, 0x1, R0 ;  /* 0x0000000103037824 */ /* 0x000fe200078e0200 */
[C---:B------:R-:W-:Y:S02]  /*1f40*/  @P3 LEA R6, P5, R2.reuse, c[0x0][0x1c8], 0x1 ;  /* 0x0000720002063a11 */ /* 0x040fe400078a08ff */
[C---:B------:R-:W-:Y:S02]  /*1f50*/  @P2 LEA R0, P1, R247.reuse, R2, 0x4 ;  /* 0x00000002f7002211 */ /* 0x040fe400078220ff */
[----:B------:R-:W-:Y:S02]  /*1f60*/  @P3 LEA.HI.X R7, R2, c[0x0][0x1cc], R3, 0x1, P5 ;  /* 0x0000730002073a11 */ /* 0x000fe400028f0c03 */
[----:B------:R-:W-:Y:S02]  /*1f70*/  @P2 LEA R4, P5, R0, c[0x0][0x1c8], 0x1 ;  /* 0x0000720000042a11 */ /* 0x000fe400078a08ff */
[----:B------:R-:W-:Y:S01]  /*1f80*/  @P2 LEA.HI.X R5, R247, R3, R252, 0x4, P1 ;  /* 0x00000003f7052211 */ /* 0x000fe200008f24fc */
[----:B------:R-:W-:Y:S01]  /*1f90*/  IMAD.SHL.U32 R8, R252, 0x20, RZ ;  /* 0x00000020fc087824 */ /* 0x000fe200078e00ff */
[----:B------:R-:W-:Y:S01]  /*1fa0*/  @!PT LDS RZ, [RZ] ;  /* 0x00000000fffff984 */ /* 0x000fe20000000800 */
[----:B------:R-:W-:Y:S01]  /*1fb0*/  @!PT LDS RZ, [RZ] ;  /* 0x00000000fffff984 */ /* 0x000fe20000000800 */
[----:B------:R-:W-:Y:S01]  /*1fc0*/  @!PT LDS RZ, [RZ] ;  /* 0x00000000fffff984 */ /* 0x000fe20000000800 */
[----:B------:R1:W-:Y:S02]  /*1fd0*/  @P3 LDGSTS.E.BYPASS.LTC128B.128 [R246+0x3900], [R6.64], !P6 ;  /* 0x0390000006f63fae */ /* 0x0003e4000f101d48 */
[----:B------:R-:W-:-:S02]  /*1fe0*/  @P2 LEA.HI.X R5, R0, c[0x0][0x1cc], R5, 0x1, P5 ;  /* 0x0000730000052a11 */ /* 0x000fc400028f0c05 */
[----:B------:R-:W-:Y:S02]  /*1ff0*/  ISETP.GE.AND P5, PT, R24, 0x31, PT ;  /* 0x000000311800780c */ /* 0x000fe40003fa6270 */
[----:B------:R-:W-:Y:S01]  /*2000*/  @P0 IADD3 R9, P1, R2, R10, RZ ;  /* 0x0000000a02090210 */ /* 0x000fe20007f3e0ff */
[----:B------:R2:W-:Y:S03]  /*2010*/  @P2 LDGSTS.E.BYPASS.LTC128B.128 [R246+0x4100], [R4.64], !P6 ;  /* 0x0410000004f62fae */ /* 0x0005e6000f101d48 */
[----:B------:R-:W-:Y:S02]  /*2020*/  @P0 IADD3.X R0, R3, R11, R8, P1, !PT ;  /* 0x0000000b03000210 */ /* 0x000fe40000ffe408 */
[----:B------:R-:W-:Y:S02]  /*2030*/  @P0 LEA R8, P1, R9, c[0x0][0x1c8], 0x1 ;  /* 0x0000720009080a11 */ /* 0x000fe400078208ff */
[----:B------:R-:W-:-:S02]  /*2040*/  ISETP.GE.AND P3, PT, R24, 0x41, PT ;  /* 0x000000411800780c */ /* 0x000fc40003f66270 */
[----:B------:R-:W-:Y:S01]  /*2050*/  @P0 LEA.HI.X R9, R9, c[0x0][0x1cc], R0, 0x1, P1 ;  /* 0x0000730009090a11 */ /* 0x000fe200008f0c00 */
[----:B------:R-:W-:Y:S01]  /*2060*/  @P5 IMAD R0, R252, 0x30, RZ ;  /* 0x00000030fc005824 */ /* 0x000fe200078e02ff */
[----:B------:R-:W-:-:S03]  /*2070*/  ISETP.GE.AND P2, PT, R24, 0x51, PT ;  /* 0x000000511800780c */ /* 0x000fc60003f46270 */
[----:B------:R3:W-:Y:S01]  /*2080*/  @P0 LDGSTS.E.BYPASS.LTC128B.128 [R246+0x4900], [R8.64], !P6 ;  /* 0x0490000008f60fae */ /* 0x0007e2000f101d48 */
[----:B------:R-:W-:Y:S01]  /*2090*/  ISETP.GE.AND P1, PT, R24, 0x61, PT ;  /* 0x000000611800780c */ /* 0x000fe20003f26270 */
[----:B--2---:R-:W-:-:S04]  /*20a0*/  @P5 IMAD.WIDE.U32 R4, R247, 0x30, R2 ;  /* 0x00000030f7045825 */ /* 0x004fc800078e0002 */
[----:B------:R-:W-:Y:S01]  /*20b0*/  @P5 IMAD.IADD R0, R5, 0x1, R0 ;  /* 0x0000000105005824 */ /* 0x000fe200078e0200 */
[----:B------:R-:W-:-:S03]  /*20c0*/  @P5 LEA R10, P0, R4, c[0x0][0x1c8], 0x1 ;  /* 0x00007200040a5a11 */ /* 0x000fc600078008ff */
[----:B------:R-:W-:Y:S01]  /*20d0*/  @P2 IMAD.MOV.U32 R5, RZ, RZ, R3 ;  /* 0x000000ffff052224 */ /* 0x000fe200078e0003 */
[----:B------:R-:W-:Y:S02]  /*20e0*/  @P5 LEA.HI.X R11, R4, c[0x0][0x1cc], R0, 0x1, P0 ;  /* 0x00007300040b5a11 */ /* 0x000fe400000f0c00 */
[C---:B------:R-:W-:Y:S01]  /*20f0*/  @P3 LEA R0, P0, R247.reuse, R2, 0x6 ;  /* 0x00000002f7003211 */ /* 0x040fe200078030ff */
[----:B------:R-:W-:Y:S02]  /*2100*/  @P2 IMAD.MOV.U32 R4, RZ, RZ, R2 ;  /* 0x000000ffff042224 */ /* 0x000fe400078e0002 */
[----:B-1----:R-:W-:Y:S01]  /*2110*/  @P2 IMAD R7, R252, 0x50, RZ ;  /* 0x00000050fc072824 */ /* 0x002fe200078e02ff */
[C---:B------:R-:W-:Y:S01]  /*2120*/  @P3 LEA.HI.X R6, R247.reuse, R3, R252, 0x6, P0 ;  /* 0x00000003f7063211 */ /* 0x040fe200000f34fc */
[----:B------:R-:W-:Y:S01]  /*2130*/  @P2 IMAD.WIDE.U32 R4, R247, 0x50, R4 ;  /* 0x00000050f7042825 */ /* 0x000fe200078e0004 */
[C---:B---3--:R-:W-:Y:S01]  /*2140*/  @P3 LEA R8, P0, R0.reuse, c[0x0][0x1c8], 0x1 ;  /* 0x0000720000083a11 */ /* 0x048fe200078008ff */
[----:B------:R1:W-:Y:S03]  /*2150*/  @P5 LDGSTS.E.BYPASS.LTC128B.128 [R246+0x5100], [R10.64], !P6 ;  /* 0x051000000af65fae */ /* 0x0003e6000f101d48 */
[----:B------:R-:W-:Y:S01]  /*2160*/  @P3 LEA.HI.X R9, R0, c[0x0][0x1cc], R6, 0x1, P0 ;  /* 0x0000730000093a11 */ /* 0x000fe200000f0c06 */
[----:B------:R-:W-:Y:S01]  /*2170*/  @P2 IMAD.IADD R0, R5, 0x1, R7 ;  /* 0x0000000105002824 */ /* 0x000fe200078e0207 */
[----:B------:R-:W-:Y:S01]  /*2180*/  @P2 LEA R6, P0, R4, c[0x0][0x1c8], 0x1 ;  /* 0x0000720004062a11 */ /* 0x000fe200078008ff */
[----:B------:R-:W-:-:S02]  /*2190*/  @P1 IMAD R12, R252, 0x60, RZ ;  /* 0x00000060fc0c1824 */ /* 0x000fc400078e02ff */
[----:B------:R-:W-:Y:S01]  /*21a0*/  @P1 IMAD.WIDE.U32 R2, R247, 0x60, R2 ;  /* 0x00000060f7021825 */ /* 0x000fe200078e0002 */
[----:B------:R-:W-:Y:S01]  /*21b0*/  @P2 LEA.HI.X R7, R4, c[0x0][0x1cc], R0, 0x1, P0 ;  /* 0x0000730004072a11 */ /* 0x000fe200000f0c00 */
[----:B------:R1:W-:Y:S02]  /*21c0*/  @P3 LDGSTS.E.BYPASS.LTC128B.128 [R246+0x5900], [R8.64], !P6 ;  /* 0x0590000008f63fae */ /* 0x0003e4000f101d48 */
[----:B------:R-:W-:Y:S01]  /*21d0*/  @P1 IMAD.IADD R0, R3, 0x1, R12 ;  /* 0x0000000103001824 */ /* 0x000fe200078e020c */
[C---:B------:R-:W-:Y:S01]  /*21e0*/  @P1 LEA R4, P0, R2.reuse, c[0x0][0x1c8], 0x1 ;  /* 0x0000720002041a11 */ /* 0x040fe200078008ff */
[----:B------:R2:W-:Y:S03]  /*21f0*/  @P2 LDGSTS.E.BYPASS.LTC128B.128 [R246+0x6100], [R6.64], !P6 ;  /* 0x0610000006f62fae */ /* 0x0005e6000f101d48 */
[----:B------:R-:W-:-:S05]  /*2200*/  @P1 LEA.HI.X R5, R2, c[0x0][0x1cc], R0, 0x1, P0 ;  /* 0x0000730002051a11 */ /* 0x000fca00000f0c00 */
[----:B------:R2:W-:Y:S04]  /*2210*/  @P1 LDGSTS.E.BYPASS.LTC128B.128 [R246+0x6900], [R4.64], !P6 ;  /* 0x0690000004f61fae */ /* 0x0005e8000f101d48 */
[----:B------:R-:W0:Y:S01]  /*2220*/  LDGDEPBAR ;  /* 0x00000000000079af */ /* 0x000e220000000000 */
[----:B------:R-:W-:-:S04]  /*2230*/  DEPBAR.LE SB0, 0x1 ;  /* 0x000080400000791a */ /* 0x000fc80000000000 */
[----:B------:R-:W-:-:S04]  /*2240*/  DEPBAR.LE SB0, 0x0 ;  /* 0x000080000000791a */ /* 0x000fc80000000000 */
[----:B------:R-:W-:Y:S06]  /*2250*/  BAR.SYNC.DEFER_BLOCKING 0x0 ;  /* 0x0000000000007b1d */ /* 0x000fec0000010000 */
[----:B------:R-:W-:Y:S04]  /*2260*/  LDSM.16.M88.4 R28, [R228] ;  /* 0x00000000e41c783b */ /* 0x000fe80000000200 */
[----:B------:R-:W-:Y:S04]  /*2270*/  LDSM.16.M88.4 R20, [R228+0x800] ;  /* 0x00080000e414783b */ /* 0x000fe80000000200 */
[----:B------:R-:W-:Y:S04]  /*2280*/  LDSM.16.M88.4 R16, [R228+0x1000] ;  /* 0x00100000e410783b */ /* 0x000fe80000000200 */
[----:B------:R-:W-:Y:S04]  /*2290*/  LDSM.16.M88.4 R12, [R228+0x1800] ;  /* 0x00180000e40c783b */ /* 0x000fe80000000200 */
[----:B------:R-:W-:Y:S04]  /*22a0*/  LDSM.16.M88.4 R32, [R228+0x2000] ;  /* 0x00200000e420783b */ /* 0x000fe80000000200 */
[----:B------:R-:W-:Y:S04]  /*22b0*/  LDSM.16.M88.4 R36, [R228+0x2800] ;  /* 0x00280000e424783b */ /* 0x000fe80000000200 */
[----:B------:R-:W-:Y:S04]  /*22c0*/  LDSM.16.M88.4 R40, [R228+0x3000] ;  /* 0x00300000e428783b */ /* 0x000fe80000000200 */
[----:B-1----:R-:W1:Y:S04]  /*22d0*/  LDSM.16.M88.4 R8, [R235] ;  /* 0x00000000eb08783b */ /* 0x002e680000000200 */
[----:B--2---:R-:W2:Y:S01]  /*22e0*/  LDSM.16.M88.4 R4, [R235+0x2000] ;  /* 0x00200000eb04783b */ /* 0x004ea20000000200 */
[----:B------:R-:W-:-:S02]  /*22f0*/  IMAD R0, R25, c[0x0][0x208], RZ ;  /* 0x0000820019007a24 */ /* 0x000fc400078e02ff */
[C---:B------:R-:W-:Y:S01]  /*2300*/  IMAD.WIDE.U32 R2, R80.reuse, c[0x0][0x208], RZ ;  /* 0x0000820050027a25 */ /* 0x040fe200078e00ff */
[----:B------:R-:W-:Y:S03]  /*2310*/  LDSM.16.M88.4 R56, [R239] ;  /* 0x00000000ef38783b */ /* 0x000fe60000000200 */
[----:B------:R-:W-:Y:S01]  /*2320*/  IMAD R0, R80, c[0x0][0x20c], R0 ;  /* 0x0000830050007a24 */ /* 0x000fe200078e0200 */
[----:B------:R-:W-:Y:S03]  /*2330*/  LDSM.16.M88.4 R52, [R245] ;  /* 0x00000000f534783b */ /* 0x000fe60000000200 */
[----:B------:R-:W-:Y:S01]  /*2340*/  IMAD.IADD R0, R3, 0x1, R0 ;  /* 0x0000000103007824 */ /* 0x000fe200078e0200 */
[----:B------:R-:W-:Y:S03]  /*2350*/  LDSM.16.M88.4 R48, [R244] ;  /* 0x00000000f430783b */ /* 0x000fe60000000200 */
[----:B------:R-:W-:Y:S01]  /*2360*/  IMAD R0, R0, 0x70, RZ ;  /* 0x0000007000007824 */ /* 0x000fe200078e02ff */
        /* <DEDUP_REMOVED lines=15> */
[----:B-----5:R-:W-:-:S02]  /*2460*/  IMAD.MOV.U32 R8, RZ, RZ, R102 ;  /* 0x000000ffff087224 */ /* 0x020fc400078e0066 */
[----:B------:R-:W-:-:S04]  /*2470*/  IMAD.MOV.U32 R9, RZ, RZ, R27 ;  /* 0x000000ffff097224 */ /* 0x000fc800078e001b */
[----:B------:R-:W-:Y:S01]  /*2480*/  IMAD.WIDE.U32 R2, R2, 0x70, R8 ;  /* 0x0000007002027825 */ /* 0x000fe200078e0008 */
[----:B--2---:R-:W-:Y:S01]  /*2490*/  HMMA.16816.F32.BF16 R64, R4, R20, RZ ;  /* 0x000000140440723c */ /* 0x004fe200000418ff */
[----:B------:R-:W-:Y:S02]  /*24a0*/  LDSM.16.M88.4 R8, [R238] ;  /* 0x00000000ee08783b */ /* 0x000fe40000000200 */
[----:B------:R-:W-:-:S04]  /*24b0*/  IMAD.IADD R0, R3, 0x1, R0 ;  /* 0x0000000103007824 */ /* 0x000fc800078e0200 */
[C---:B------:R-:W-:Y:S01]  /*24c0*/  LEA R20, P0, R2.reuse, c[0x0][0x1f8], 0x1 ;  /* 0x00007e0002147a11 */ /* 0x040fe200078008ff */
[----:B------:R-:W-:Y:S03]  /*24d0*/  HMMA.16816.F32.BF16 R184, R4, R18, RZ ;  /* 0x0000001204b8723c */ /* 0x000fe600000418ff */
[----:B------:R-:W-:-:S04]  /*24e0*/  LEA.HI.X R21, R2, c[0x0][0x1fc], R0, 0x1, P0 ;  /* 0x00007f0002157a11 */ /* 0x000fc800000f0c00 */
[----:B------:R-:W-:Y:S01]  /*24f0*/  IADD3 R18, P1, R20, UR7, RZ ;  /* 0x0000000714127c10 */ /* 0x000fe2000ff3e0ff */
[----:B------:R-:W-:Y:S03]  /*2500*/  HMMA.16816.F32.BF16 R60, R4, R28, RZ ;  /* 0x0000001c043c723c */ /* 0x000fe600000418ff */
[----:B------:R-:W-:-:S05]  /*2510*/  IADD3.X R19, R21, UR5, RZ, P1, !PT ;  /* 0x0000000515137c10 */ /* 0x000fca0008ffe4ff */
[C---:B------:R-:W-:Y:S08]  /*2520*/  HMMA.16816.F32.BF16 R68, R4.reuse, R16, RZ ;  /* 0x000000100444723c */ /* 0x040ff000000418ff */
[----:B------:R-:W-:Y:S01]  /*2530*/  HMMA.16816.F32.BF16 R96, R4, R12, RZ ;  /* 0x0000000c0460723c */ /* 0x000fe200000418ff */
[----:B------:R-:W-:-:S07]  /*2540*/  IADD3 R16, P0, R18, UR7, RZ ;  /* 0x0000000712107c10 */ /* 0x000fce000ff1e0ff */
        /* <DEDUP_REMOVED lines=10> */
[----:B------:R-:W-:-:S02]  /*25f0*/  ISETP.GE.AND P1, PT, R100, c[0x0][0x1d4], PT ;  /* 0x0000750064007a0c */ /* 0x000fc40003f26270 */
[----:B------:R-:W-:Y:S01]  /*2600*/  IADD3 R14, P2, R16, UR7, RZ ;  /* 0x00000007100e7c10 */ /* 0x000fe2000ff5e0ff */
[----:B------:R-:W2:Y:S01]  /*2610*/  LDSM.16.M88.4 R32, [R241] ;  /* 0x00000000f120783b */ /* 0x000ea20000000200 */
[----:B------:R-:W-:Y:S02]  /*2620*/  IADD3.X R17, R19, UR5, RZ, P0, !PT ;  /* 0x0000000513117c10 */ /* 0x000fe400087fe4ff */
[----:B------:R-:W-:Y:S01]  /*2630*/  ISETP.LT.OR P3, PT, R24, 0x1, P1 ;  /* 0x000000011800780c */ /* 0x000fe20000f61670 */
[----:B------:R-:W-:Y:S01]  /*2640*/  LDSM.16.M88.4 R36, [R242] ;  /* 0x00000000f224783b */ /* 0x000fe20000000200 */
[----:B------:R-:W-:Y:S02]  /*2650*/  IADD3.X R15, R17, UR5, RZ, P2, !PT ;  /* 0x00000005110f7c10 */ /* 0x000fe400097fe4ff */
[----:B------:R-:W-:Y:S01]  /*2660*/  IADD3 R12, P0, R14, UR7, RZ ;  /* 0x000000070e0c7c10 */ /* 0x000fe2000ff1e0ff */
[----:B------:R-:W3:Y:S01]  /*2670*/  LDSM.16.M88.4 R28, [R240] ;  /* 0x00000000f01c783b */ /* 0x000ee20000000200 */
[----:B------:R-:W-:-:S02]  /*2680*/  ISETP.LT.OR P2, PT, R24, 0x11, P1 ;  /* 0x000000111800780c */ /* 0x000fc40000f41670 */
[----:B------:R-:W-:Y:S02]  /*2690*/  IADD3.X R13, R15, UR5, RZ, P0, !PT ;  /* 0x000000050f0d7c10 */ /* 0x000fe400087fe4ff */
[----:B------:R-:W-:Y:S02]  /*26a0*/  ISETP.LT.OR P0, PT, R24, 0x21, P1 ;  /* 0x000000211800780c */ /* 0x000fe40000f01670 */
[----:B------:R-:W-:Y:S01]  /*26b0*/  IADD3 R2, P5, R12, UR7, RZ ;  /* 0x000000070c027c10 */ /* 0x000fe2000ffbe0ff */
[----:B------:R-:W-:Y:S01]  /*26c0*/  @!PT LDS RZ, [RZ] ;  /* 0x00000000fffff984 */ /* 0x000fe20000000800 */
[----:B------:R-:W-:Y:S01]  /*26d0*/  @!PT LDS RZ, [RZ] ;  /* 0x00000000fffff984 */ /* 0x000fe20000000800 */
[----:B------:R-:W-:Y:S01]  /*26e0*/  @!PT LDS RZ, [RZ] ;  /* 0x00000000fffff984 */ /* 0x000fe20000000800 */
[----:B------:R4:W-:Y:S01]  /*26f0*/  LDGSTS.E.BYPASS.LTC128B.128 [R246+0x100], [R20.64], !P3 ;  /* 0x0010000014f67fae */ /* 0x0009e2000d901d48 */
[C---:B------:R-:W-:Y:S02]  /*2700*/  ISETP.LT.OR P3, PT, R24.reuse, 0x41, P1 ;  /* 0x000000411800780c */ /* 0x040fe40000f61670 */
[----:B------:R-:W-:Y:S02]  /*2710*/  IADD3.X R3, R13, UR5, RZ, P5, !PT ;  /* 0x000000050d037c10 */ /* 0x000fe4000affe4ff */
[C---:B------:R-:W-:Y:S01]  /*2720*/  ISETP.LT.OR P5, PT, R24.reuse, 0x31, P1 ;  /* 0x000000311800780c */ /* 0x040fe20000fa1670 */
[----:B------:R5:W-:Y:S01]  /*2730*/  LDGSTS.E.BYPASS.LTC128B.128 [R246+0x900], [R18.64], !P2 ;  /* 0x0090000012f67fae */ /* 0x000be2000d101d48 */
[----:B------:R-:W-:-:S02]  /*2740*/  ISETP.LT.OR P2, PT, R24, 0x51, P1 ;  /* 0x000000511800780c */ /* 0x000fc40000f41670 */
[----:B------:R-:W-:Y:S01]  /*2750*/  ISETP.LT.OR P1, PT, R24, 0x61, P1 ;  /* 0x000000611800780c */ /* 0x000fe20000f21670 */
[----:B------:R2:W-:Y:S01]  /*2760*/  LDGSTS.E.BYPASS.LTC128B.128 [R246+0x1100], [R16.64], !P0 ;  /* 0x0110000010f67fae */ /* 0x0005e2000c101d48 */
[----:B------:R-:W-:-:S07]  /*2770*/  IMAD.MOV.U32 R0, RZ, RZ, R26 ;  /* 0x000000ffff007224 */ /* 0x000fce00078e001a */
[----:B------:R3:W-:Y:S01]  /*2780*/  LDGSTS.E.BYPASS.LTC128B.128 [R246+0x1900], [R14.64], !P5 ;  /* 0x019000000ef67fae */ /* 0x0007e2000e901d48 */
[----:B-1----:R-:W-:Y:S03]  /*2790*/  HMMA.16816.F32.BF16 R24, R4, R58, R84 ;  /* 0x0000003a0418723c */ /* 0x002fe60000041854 */
[----:B------:R3:W-:Y:S04]  /*27a0*/  LDGSTS.E.BYPASS.LTC128B.128 [R246+0x2100], [R12.64], !P3 ;  /* 0x021000000cf67fae */ /* 0x0007e8000d901d48 */
[----:B------:R1:W-:Y:S01]  /*27b0*/  LDGSTS.E.BYPASS.LTC128B.128 [R246+0x2900], [R2.64], !P2 ;  /* 0x0290000002f67fae */ /* 0x0003e2000d101d48 */
[----:B--2---:R-:W-:-:S04]  /*27c0*/  IADD3 R16, P0, R2, UR7, RZ ;  /* 0x0000000702107c10 */ /* 0x004fc8000ff1e0ff */
[----:B------:R-:W-:-:S05]  /*27d0*/  IADD3.X R17, R3, UR5, RZ, P0, !PT ;  /* 0x0000000503117c10 */ /* 0x000fca00087fe4ff */
[----:B------:R5:W-:Y:S04]  /*27e0*/  LDGSTS.E.BYPASS.LTC128B.128 [R246+0x3100], [R16.64], !P1 ;  /* 0x0310000010f67fae */ /* 0x000be8000c901d48 */
[----:B------:R-:W-:Y:S01]  /*27f0*/  LDSM.16.M88.4 R84, [R234+0x2800] ;  /* 0x00280000ea54783b */ /* 0x000fe20000000200 */
[----:B------:R-:W-:Y:S03]  /*2800*/  HMMA.16816.F32.BF16 R200, R4, R34, R172 ;  /* 0x0000002204c8723c */ /* 0x000fe600000418ac */
[----:B---3--:R-:W-:Y:S04]  /*2810*/  LDSM.16.M88.4 R12, [R236] ;  /* 0x00000000ec0c783b */ /* 0x008fe80000000200 */
[----:B------:R-:W0:Y:S04]  /*2820*/  LDGDEPBAR ;  /* 0x00000000000079af */ /* 0x000e280000000000 */
[----:B-----5:R-:W2:Y:S01]  /*2830*/  LDSM.16.M88.4 R16, [R236+0x2000] ;  /* 0x00200000ec10783b */ /* 0x020ea20000000200 */
[----:B------:R-:W-:Y:S11]  /*2840*/  HMMA.16816.F32.BF16 R248, R8, R28, R112 ;  /* 0x0000001c08f8723c */ /* 0x000ff60000041870 */
[----:B------:R-:W-:Y:S01]  /*2850*/  @!UPT UIADD3 URZ, URZ, URZ, URZ ;  /* 0x0000003f3f3ff290 */ /* 0x000fe2000fffe03f */
[----:B--2---:R-:W-:Y:S01]  /*2860*/  HMMA.16816.F32.BF16 R112, R16, R86, R200 ;  /* 0x000000561070723c */ /* 0x004fe200000418c8 */
[----:B------:R-:W2:Y:S07]  /*2870*/  LDL R200, [R1+0x28] ;  /* 0x0000280001c87983 */ /* 0x000eae0000100800 */
[C---:B----4-:R-:W-:Y:S01]  /*2880*/  HMMA.16816.F32.BF16 R20, R4.reuse, R28, R76 ;  /* 0x0000001c0414723c */ /* 0x050fe2000004184c */
[----:B------:R-:W-:Y:S07]  /*2890*/  LDSM.16.M88.4 R76, [R234] ;  /* 0x00000000ea4c783b */ /* 0x000fee0000000200 */
[C---:B------:R-:W-:Y:S01]  /*28a0*/  HMMA.16816.F32.BF16 R188, R4.reuse, R54, R88 ;  /* 0x0000003604bc723c */ /* 0x040fe20000041858 */
[----:B------:R-:W3:Y:S07]  /*28b0*/  LDSM.16.M88.4 R88, [R234+0x3000] ;  /* 0x00300000ea58783b */ /* 0x000eee0000000200 */
[C---:B------:R-:W-:Y:S01]  /*28c0*/  HMMA.16816.F32.BF16 R108, R4.reuse, R56, R60 ;  /* 0x00000038046c723c */ /* 0x040fe2000004183c */
[----:B------:R-:W-:Y:S07]  /*28d0*/  LDSM.16.M88.4 R60, [R234+0x2000] ;  /* 0x00200000ea3c783b */ /* 0x000fee0000000200 */
[C---:B------:R-:W-:Y:S01]  /*28e0*/  HMMA.16816.F32.BF16 R104, R4.reuse, R52, R64 ;  /* 0x000000340468723c */ /* 0x040fe20000041840 */
[----:B------:R-:W-:Y:S07]  /*28f0*/  LDSM.16.M88.4 R64, [R234+0x1800] ;  /* 0x00180000ea40783b */ /* 0x000fee0000000200 */
[C---:B------:R-:W-:Y:S01]  /*2900*/  HMMA.16816.F32.BF16 R100, R4.reuse, R48, R68 ;  /* 0x000000300464723c */ /* 0x040fe20000041844 */
[----:B------:R-:W-:Y:S07]  /*2910*/  LDSM.16.M88.4 R68, [R234+0x1000] ;  /* 0x00100000ea44783b */ /* 0x000fee0000000200 */
[C---:B------:R-:W-:Y:S01]  /*2920*/  HMMA.16816.F32.BF16 R40, R4.reuse, R32, R72 ;  /* 0x000000200428723c */ /* 0x040fe20000041848 */
[----:B------:R-:W4:Y:S07]  /*2930*/  LDSM.16.M88.4 R72, [R234+0x800] ;  /* 0x00080000ea48783b */ /* 0x000f2e0000000200 */
[C---:B------:R-:W-:Y:S08]  /*2940*/  HMMA.16816.F32.BF16 R208, R4.reuse, R46, R180 ;  /* 0x0000002e04d0723c */ /* 0x040ff000000418b4 */
[C---:B------:R-:W-:Y:S08]  /*2950*/  HMMA.16816.F32.BF16 R96, R4.reuse, R44, R96 ;  /* 0x0000002c0460723c */ /* 0x040ff00000041860 */
[----:B------:R-:W-:Y:S08]  /*2960*/  HMMA.16816.F32.BF16 R92, R4, R36, R92 ;  /* 0x00000024045c723c */ /* 0x000ff0000004185c */
[C---:B------:R-:W-:Y:S08]  /*2970*/  HMMA.16816.F32.BF16 R180, R8.reuse, R56, R164 ;  /* 0x0000003808b4723c */ /* 0x040ff000000418a4 */
[----:B------:R-:W-:Y:S08]  /*2980*/  HMMA.16816.F32.BF16 R192, R8, R52, R140 ;  /* 0x0000003408c0723c */ /* 0x000ff0000004188c */
[----:B------:R-:W-:Y:S08]  /*2990*/  HMMA.16816.F32.BF16 R216, R4, R50, R184 ;  /* 0x0000003204d8723c */ /* 0x000ff000000418b8 */
[C---:B------:R-:W-:Y:S08]  /*29a0*/  HMMA.16816.F32.BF16 R196, R8.reuse, R48, R132 ;  /* 0x0000003008c4723c */ /* 0x040ff00000041884 */
[C---:B------:R-:W-:Y:S08]  /*29b0*/  HMMA.16816.F32.BF16 R56, R8.reuse, R58, R160 ;  /* 0x0000003a0838723c */ /* 0x040ff000000418a0 */
[C---:B------:R-:W-:Y:S08]  /*29c0*/  HMMA.16816.F32.BF16 R52, R8.reuse, R54, R156 ;  /* 0x000000360834723c */ /* 0x040ff0000004189c */
[----:B------:R-:W-:Y:S08]  /*29d0*/  HMMA.16816.F32.BF16 R48, R8, R50, R148 ;  /* 0x000000320830723c */ /* 0x000ff00000041894 */
[C---:B------:R-:W-:Y:S08]  /*29e0*/  HMMA.16816.F32.BF16 R204, R4.reuse, R38, R176 ;  /* 0x0000002604cc723c */ /* 0x040ff000000418b0 */
[----:B------:R-:W-:Y:S01]  /*29f0*/  HMMA.16816.F32.BF16 R184, R4, R30, R168 ;  /* 0x0000001e04b8723c */ /* 0x000fe200000418a8 */
[----:B------:R-:W-:Y:S07]  /*2a00*/  LDSM.16.M88.4 R4, [R237+0x2000] ;  /* 0x00200000ed04783b */ /* 0x000fee0000000200 */
[C---:B------:R-:W-:Y:S08]  /*2a10*/  HMMA.16816.F32.BF16 R212, R8.reuse, R44, R128 ;  /* 0x0000002c08d4723c */ /* 0x040ff00000041880 */
[C---:B------:R-:W-:Y:S08]  /*2a20*/  HMMA.16816.F32.BF16 R220, R8.reuse, R36, R124 ;  /* 0x0000002408dc723c */ /* 0x040ff0000004187c */
[C---:B------:R-:W-:Y:S08]  /*2a30*/  HMMA.16816.F32.BF16 R224, R8.reuse, R32, R120 ;  /* 0x0000002008e0723c */ /* 0x040ff00000041878 */
[C---:B------:R-:W-:Y:S01]  /*2a40*/  HMMA.16816.F32.BF16 R152, R8.reuse, R46, R152 ;  /* 0x0000002e0898723c */ /* 0x040fe20000041898 */
[----:B------:R-:W5:Y:S07]  /*2a50*/  LDSM.16.M88.4 R44, [R231] ;  /* 0x00000000e72c783b */ /* 0x000f6e0000000200 */
[C---:B------:R-:W-:Y:S01]  /*2a60*/  HMMA.16816.F32.BF16 R172, R8.reuse, R38, R144 ;  /* 0x0000002608ac723c */ /* 0x040fe20000041890 */
[----:B------:R-:W-:Y:S07]  /*2a70*/  LDSM.16.M88.4 R36, [R231+0x1000] ;  /* 0x00100000e724783b */ /* 0x000fee0000000200 */
[C---:B------:R-:W-:Y:S01]  /*2a80*/  HMMA.16816.F32.BF16 R176, R8.reuse, R34, R136 ;  /* 0x0000002208b0723c */ /* 0x040fe20000041888 */
[----:B------:R-:W-:Y:S07]  /*2a90*/  LDSM.16.M88.4 R32, [R231+0x1800] ;  /* 0x00180000e720783b */ /* 0x000fee0000000200 */
[----:B------:R-:W-:Y:S01]  /*2aa0*/  HMMA.16816.F32.BF16 R168, R8, R30, R116 ;  /* 0x0000001e08a8723c */ /* 0x000fe20000041874 */
[----:B------:R-:W1:Y:S04]  /*2ab0*/  LDSM.16.M88.4 R8, [R237] ;  /* 0x00000000ed08783b */ /* 0x000e680000000200 */
[----:B------:R-:W-:Y:S03]  /*2ac0*/  LDSM.16.M88.4 R28, [R231+0x2000] ;  /* 0x00200000e71c783b */ /* 0x000fe60000000200 */
[C---:B------:R-:W-:Y:S01]  /*2ad0*/  HMMA.16816.F32.BF16 R140, R16.reuse, R84, R40 ;  /* 0x00000054108c723c */ /* 0x040fe20000041828 */
[----:B------:R-:W1:Y:S07]  /*2ae0*/  LDSM.16.M88.4 R40, [R231+0x800] ;  /* 0x00080000e728783b */ /* 0x000e6e0000000200 */
[C---:B---3--:R-:W-:Y:S01]  /*2af0*/  HMMA.16816.F32.BF16 R136, R16.reuse, R88, R20 ;  /* 0x000000581088723c */ /* 0x048fe20000041814 */
[----:B------:R-:W-:Y:S07]  /*2b00*/  LDSM.16.M88.4 R20, [R231+0x3000] ;  /* 0x00300000e714783b */ /* 0x000fee0000000200 */
[----:B------:R-:W-:Y:S01]  /*2b10*/  HMMA.16816.F32.BF16 R132, R16, R78, R24 ;  /* 0x0000004e1084723c */ /* 0x000fe20000041818 */
[----:B------:R-:W3:Y:S01]  /*2b20*/  LDSM.16.M88.4 R24, [R231+0x2800] ;  /* 0x00280000e718783b */ /* 0x000ee20000000200 */
[----:B------:R-:W-:-:S06]  /*2b30*/  DEPBAR.LE SB0, 0x0 ;  /* 0x000080000000791a */ /* 0x000fcc0000000000 */
        /* <DEDUP_REMOVED lines=24> */
[----:B--2---:R-:W-:Y:S01]  /*2cc0*/  ISETP.GT.AND P0, PT, R80, R200, PT ;  /* 0x000000c85000720c */ /* 0x004fe20003f04270 */
[----:B------:R-:W-:Y:S01]  /*2cd0*/  BSSY B0, `(.L_x_2752) ;  /* 0x0000044000007945 */ /* 0x000fe20003800000 */
[----:B------:R-:W-:-:S05]  /*2ce0*/  IMAD.MOV.U32 R209, RZ, RZ, R0 ;  /* 0x000000ffffd17224 */ /* 0x000fca00078e0000 */
[C---:B-----5:R-:W-:Y:S08]  /*2cf0*/  HMMA.16816.F32.BF16 R164, R4.reuse, R44, R164 ;  /* 0x0000002c04a4723c */ /* 0x060ff000000418a4 */
[----:B------:R-:W-:Y:S08]  /*2d00*/  HMMA.16816.F32.BF16 R132, R4, R46, R132 ;  /* 0x0000002e0484723c */ /* 0x000ff00000041884 */
[C---:B-1----:R-:W-:Y:S08]  /*2d10*/  HMMA.16816.F32.BF16 R104, R8.reuse, R44, R104 ;  /* 0x0000002c0868723c */ /* 0x042ff00000041868 */
        /* <DEDUP_REMOVED lines=15> */
[C---:B---3--:R-:W-:Y:S08]  /*2e10*/  HMMA.16816.F32.BF16 R140, R4.reuse, R24, R140 ;  /* 0x00000018048c723c */ /* 0x048ff0000004188c */
        /* <DEDUP_REMOVED lines=47> */
.L_x_2753:
[----:B------:R-:W-:Y:S05]  /*3110*/  BSYNC B0 ;  /* 0x0000000000007941 */ /* 0x000fea0003800000 */
.L_x_2752:
[----:B------:R-:W3:Y:S04]  /*3120*/  LDL R0, [R1+0x70] ;  /* 0x0000700001007983 */ /* 0x000ee80000100800 */
[----:B------:R-:W3:Y:S04]  /*3130*/  LDL R196, [R1+0x68] ;  /* 0x0000680001c47983 */ /* 0x000ee80000100800 */
[----:B--2---:R-:W2:Y:S04]  /*3140*/  LDL R5, [R1+0x50] ;  /* 0x0000500001057983 */ /* 0x004ea80000100800 */
        /* <DEDUP_REMOVED lines=12> */
[----:B------:R-:W0:Y:S01]  /*3210*/  LDGDEPBAR ;  /* 0x00000000000079af */ /* 0x000e220000000000 */
[----:B---3--:R-:W-:-:S04]  /*3220*/  IMAD.IADD R2, R0, 0x1, R196 ;  /* 0x0000000100027824 */ /* 0x008fc800078e02c4 */
[----:B------:R-:W-:-:S04]  /*3230*/  @P4 IMAD.HI.U32 R0, R2, c[0x0][0x2c8], RZ ;  /* 0x0000b20002004a27 */ /* 0x000fc800078e00ff */
[----:B------:R-:W-:Y:S01]  /*3240*/  IMAD.MOV.U32 R6, RZ, RZ, R2 ;  /* 0x000000ffff067224 */ /* 0x000fe200078e0002 */
[----:B------:R-:W-:Y:S01]  /*3250*/  @P4 SHF.R.U32.HI R6, RZ, c[0x0][0x2cc], R0 ;  /* 0x0000b300ff064a19 */ /* 0x000fe20000011600 */
[----:B------:R-:W-:Y:S04]  /*3260*/  STL [R1+0x4c], R2 ;  /* 0x00004c0201007387 */ /* 0x000fe80000100800 */
[----:B------:R-:W1:Y:S01]  /*3270*/  SHFL.IDX PT, R2, R6, 0x2, 0x1c1f ;  /* 0x005c1f0006027f89 */ /* 0x000e6200000e0000 */
[----:B------:R-:W-:-:S03]  /*3280*/  IADD3 R0, R81, c[0x0][0x1d0], RZ ;  /* 0x0000740051007a10 */ /* 0x000fc60007ffe0ff */
[----:B------:R-:W3:Y:S01]  /*3290*/  SHFL.IDX PT, R4, R6, 0x3, 0x1c1f ;  /* 0x007c1f0006047f89 */ /* 0x000ee200000e0000 */
[----:B--2---:R-:W-:-:S04]  /*32a0*/  IADD3 R3, -R5, 0x1, R0 ;  /* 0x0000000105037810 */ /* 0x004fc80007ffe100 */
[----:B------:R-:W-:Y:S01]  /*32b0*/  IADD3 R7, R3, -c[0x0][0x168], RZ ;  /* 0x80005a0003077a10 */ /* 0x000fe20007ffe0ff */
[----:B------:R-:W-:Y:S01]  /*32c0*/  IMAD.IADD R8, R0, 0x1, -R5 ;  /* 0x0000000100087824 */ /* 0x000fe200078e0a05 */
[----:B------:R-:W2:Y:S03]  /*32d0*/  SHFL.IDX PT, R3, R6, RZ, 0x1c1f ;  /* 0x001c1fff06037589 */ /* 0x000ea600000e0000 */
[----:B-1----:R-:W-:-:S05]  /*32e0*/  IMAD.IADD R2, R7, 0x1, R2 ;  /* 0x0000000107027824 */ /* 0x002fca00078e0202 */
[----:B------:R-:W-:Y:S01]  /*32f0*/  IMNMX R2, R8, R2, PT ;  /* 0x0000000208027217 */ /* 0x000fe20003800200 */
[----:B---3--:R-:W-:-:S03]  /*3300*/  IMAD.IADD R0, R7, 0x1, R4 ;  /* 0x0000000107007824 */ /* 0x008fc600078e0204 */
[----:B------:R-:W-:Y:S02]  /*3310*/  ISETP.GT.AND P2, PT, R2, 0x1, PT ;  /* 0x000000010200780c */ /* 0x000fe40003f44270 */
[----:B------:R-:W-:Y:S02]  /*3320*/  IMNMX R0, R8, R0, PT ;  /* 0x0000000008007217 */ /* 0x000fe40003800200 */
[----:B------:R-:W-:Y:S02]  /*3330*/  FSEL R12, R165, -INF , P2 ;  /* 0xff800000a50c7808 */ /* 0x000fe40001000000 */
[C---:B------:R-:W-:Y:S02]  /*3340*/  ISETP.GT.AND P2, PT, R2.reuse, 0x9, PT ;  /* 0x000000090200780c */ /* 0x040fe40003f44270 */
[----:B------:R-:W-:Y:S02]  /*3350*/  ISETP.GT.AND P3, PT, R2, RZ, PT ;  /* 0x000000ff0200720c */ /* 0x000fe40003f64270 */
[----:B------:R-:W-:-:S02]  /*3360*/  FSEL R14, R133, -INF , P2 ;  /* 0xff800000850e7808 */ /* 0x000fc40001000000 */
[----:B------:R-:W-:Y:S02]  /*3370*/  ISETP.GT.AND P0, PT, R0, 0x1, PT ;  /* 0x000000010000780c */ /* 0x000fe40003f04270 */
[----:B------:R-:W-:Y:S02]  /*3380*/  ISETP.GT.AND P2, PT, R2, 0x11, PT ;  /* 0x000000110200780c */ /* 0x000fe40003f44270 */
[----:B------:R-:W-:Y:S02]  /*3390*/  ISETP.GT.AND P1, PT, R0, RZ, PT ;  /* 0x000000ff0000720c */ /* 0x000fe40003f24270 */
[----:B------:R-:W-:Y:S02]  /*33a0*/  FSEL R11, R164, -INF , P3 ;  /* 0xff800000a40b7808 */ /* 0x000fe40001800000 */
[----:B------:R-:W-:Y:S02]  /*33b0*/  FSEL R16, R167, -INF , P0 ;  /* 0xff800000a7107808 */ /* 0x000fe40000000000 */
[----:B------:R-:W-:-:S02]  /*33c0*/  FSEL R23, R161, -INF , P2 ;  /* 0xff800000a1177808 */ /* 0x000fc40001000000 */
[----:B------:R-:W-:Y:S02]  /*33d0*/  ISETP.GT.AND P3, PT, R2, 0x8, PT ;  /* 0x000000080200780c */ /* 0x000fe40003f64270 */
[----:B------:R-:W-:Y:S02]  /*33e0*/  ISETP.GT.AND P0, PT, R0, 0x9, PT ;  /* 0x000000090000780c */ /* 0x000fe40003f04270 */
[----:B------:R-:W-:Y:S02]  /*33f0*/  ISETP.GT.AND P2, PT, R2, 0x19, PT ;  /* 0x000000190200780c */ /* 0x000fe40003f44270 */
[----:B------:R-:W-:Y:S02]  /*3400*/  FSEL R15, R166, -INF , P1 ;  /* 0xff800000a60f7808 */ /* 0x000fe40000800000 */
[----:B------:R-:W-:Y:S02]  /*3410*/  ISETP.GT.AND P1, PT, R0, 0x8, PT ;  /* 0x000000080000780c */ /* 0x000fe40003f24270 */
[----:B------:R-:W-:-:S02]  /*3420*/  FSEL R13, R132, -INF , P3 ;  /* 0xff800000840d7808 */ /* 0x000fc40001800000 */
[----:B------:R-:W-:Y:S02]  /*3430*/  FSEL R21, R135, -INF , P0 ;  /* 0xff80000087157808 */ /* 0x000fe40000000000 */
[----:B------:R-:W-:Y:S01]  /*3440*/  FSEL R25, R129, -INF , P2 ;  /* 0xff80000081197808 */ /* 0x000fe20001000000 */
[----:B--2---:R-:W-:Y:S01]  /*3450*/  IMAD.IADD R3, R7, 0x1, R3 ;  /* 0x0000000107037824 */ /* 0x004fe200078e0203 */
[----:B------:R-:W-:Y:S02]  /*3460*/  ISETP.GT.AND P3, PT, R2, 0x10, PT ;  /* 0x000000100200780c */ /* 0x000fe40003f64270 */
[----:B------:R-:W-:Y:S02]  /*3470*/  ISETP.GT.AND P0, PT, R0, 0x11, PT ;  /* 0x000000110000780c */ /* 0x000fe40003f04270 */
[----:B------:R-:W-:Y:S02]  /*3480*/  ISETP.GT.AND P2, PT, R2, 0x21, PT ;  /* 0x000000210200780c */ /* 0x000fe40003f44270 */
[----:B------:R-:W-:-:S02]  /*3490*/  FSEL R20, R134, -INF , P1 ;  /* 0xff80000086147808 */ /* 0x000fc40000800000 */
[----:B------:R-:W-:Y:S02]  /*34a0*/  FSEL R22, R160, -INF , P3 ;  /* 0xff800000a0167808 */ /* 0x000fe40001800000 */
[----:B------:R-:W-:Y:S02]  /*34b0*/  FSEL R27, R163, -INF , P0 ;  /* 0xff800000a31b7808 */ /* 0x000fe40000000000 */
[----:B------:R-:W-:Y:S02]  /*34c0*/  FSEL R134, R157, -INF , P2 ;  /* 0xff8000009d867808 */ /* 0x000fe40001000000 */
[----:B------:R-:W-:Y:S02]  /*34d0*/  ISETP.GT.AND P1, PT, R0, 0x10, PT ;  /* 0x000000100000780c */ /* 0x000fe40003f24270 */
[----:B------:R-:W-:Y:S02]  /*34e0*/  ISETP.GT.AND P3, PT, R2, 0x18, PT ;  /* 0x000000180200780c */ /* 0x000fe40003f64270 */
[----:B------:R-:W-:-:S02]  /*34f0*/  ISETP.GT.AND P0, PT, R0, 0x19, PT ;  /* 0x000000190000780c */ /* 0x000fc40003f04270 */
[----:B------:R-:W-:Y:S02]  /*3500*/  ISETP.GT.AND P2, PT, R2, 0x29, PT ;  /* 0x000000290200780c */ /* 0x000fe40003f44270 */
[----:B------:R-:W-:Y:S02]  /*3510*/  IMNMX R3, R8, R3, PT ;  /* 0x0000000308037217 */ /* 0x000fe40003800200 */
[----:B------:R-:W-:Y:S02]  /*3520*/  FSEL R26, R162, -INF , P1 ;  /* 0xff800000a21a7808 */ /* 0x000fe40000800000 */
[----:B------:R-:W-:Y:S02]  /*3530*/  FSEL R24, R128, -INF , P3 ;  /* 0xff80000080187808 */ /* 0x000fe40001800000 */
[----:B------:R-:W-:Y:S02]  /*3540*/  FSEL R72, R131, -INF , P0 ;  /* 0xff80000083487808 */ /* 0x000fe40000000000 */
[----:B------:R-:W-:-:S02]  /*3550*/  FSEL R132, R125, -INF , P2 ;  /* 0xff8000007d847808 */ /* 0x000fc40001000000 */
[----:B------:R-:W-:Y:S02]  /*3560*/  ISETP.GT.AND P1, PT, R0, 0x18, PT ;  /* 0x000000180000780c */ /* 0x000fe40003f24270 */
[----:B------:R-:W-:Y:S02]  /*3570*/  ISETP.GT.AND P3, PT, R2, 0x20, PT ;  /* 0x000000200200780c */ /* 0x000fe40003f64270 */
[----:B------:R-:W-:Y:S02]  /*3580*/  ISETP.GT.AND P0, PT, R0, 0x21, PT ;  /* 0x000000210000780c */ /* 0x000fe40003f04270 */
[----:B------:R-:W-:Y:S02]  /*3590*/  ISETP.GT.AND P2, PT, R3, 0x1, PT ;  /* 0x000000010300780c */ /* 0x000fe40003f44270 */
[----:B------:R-:W-:Y:S02]  /*35a0*/  FSEL R32, R130, -INF , P1 ;  /* 0xff80000082207808 */ /* 0x000fe40000800000 */
[----:B------:R-:W-:-:S02]  /*35b0*/  FSEL R138, R156, -INF , P3 ;  /* 0xff8000009c8a7808 */ /* 0x000fc40001800000 */
[----:B------:R-:W-:Y:S02]  /*35c0*/  FSEL R139, R159, -INF , P0 ;  /* 0xff8000009f8b7808 */ /* 0x000fe40000000000 */
[----:B------:R-:W-:Y:S02]  /*35d0*/  FSEL R10, R105, -INF , P2 ;  /* 0xff800000690a7808 */ /* 0x000fe40001000000 */
[----:B------:R-:W-:Y:S02]  /*35e0*/  ISETP.GT.AND P1, PT, R0, 0x20, PT ;  /* 0x000000200000780c */ /* 0x000fe40003f24270 */
[----:B------:R-:W-:Y:S02]  /*35f0*/  ISETP.GT.AND P3, PT, R2, 0x28, PT ;  /* 0x000000280200780c */ /* 0x000fe40003f64270 */
[----:B------:R-:W-:Y:S02]  /*3600*/  ISETP.GT.AND P0, PT, R0, 0x29, PT ;  /* 0x000000290000780c */ /* 0x000fe40003f04270 */
[----:B------:R-:W-:-:S02]  /*3610*/  ISETP.GT.AND P2, PT, R3, 0x11, PT ;  /* 0x000000110300780c */ /* 0x000fc40003f44270 */
[----:B------:R-:W-:Y:S02]  /*3620*/  FSEL R152, R158, -INF , P1 ;  /* 0xff8000009e987808 */ /* 0x000fe40000800000 */
[----:B------:R-:W-:Y:S02]  /*3630*/  FSEL R133, R124, -INF , P3 ;  /* 0xff8000007c857808 */ /* 0x000fe40001800000 */
[----:B------:R-:W-:Y:S02]  /*3640*/  FSEL R154, R127, -INF , P0 ;  /* 0xff8000007f9a7808 */ /* 0x000fe40000000000 */
[----:B------:R-:W-:Y:S02]  /*3650*/  FSEL R88, R97, -INF , P2 ;  /* 0xff80000061587808 */ /* 0x000fe40001000000 */
[----:B------:R-:W-:Y:S02]  /*3660*/  ISETP.GT.AND P1, PT, R0, 0x28, PT ;  /* 0x000000280000780c */ /* 0x000fe40003f24270 */
[----:B------:R-:W-:-:S02]  /*3670*/  ISETP.GT.AND P3, PT, R3, RZ, PT ;  /* 0x000000ff0300720c */ /* 0x000fc40003f64270 */
[C---:B------:R-:W-:Y:S02]  /*3680*/  ISETP.GT.AND P0, PT, R3.reuse, 0x9, PT ;  /* 0x000000090300780c */ /* 0x040fe40003f04270 */
[----:B------:R-:W-:Y:S02]  /*3690*/  ISETP.GT.AND P2, PT, R3, 0x21, PT ;  /* 0x000000210300780c */ /* 0x000fe40003f44270 */
[----:B------:R-:W-:Y:S02]  /*36a0*/  FSEL R153, R126, -INF , P1 ;  /* 0xff8000007e997808 */ /* 0x000fe40000800000 */
[----:B------:R-:W-:Y:S02]  /*36b0*/  FSEL R9, R104, -INF , P3 ;  /* 0xff80000068097808 */ /* 0x000fe40001800000 */
[----:B------:R-:W-:Y:S02]  /*36c0*/  FSEL R85, R101, -INF , P0 ;  /* 0xff80000065557808 */ /* 0x000fe40000000000 */
[----:B------:R-:W-:-:S02]  /*36d0*/  FSEL R130, R77, -INF , P2 ;  /* 0xff8000004d827808 */ /* 0x000fc40001000000 */
[C---:B------:R-:W-:Y:S02]  /*36e0*/  ISETP.GT.AND P1, PT, R3.reuse, 0x8, PT ;  /* 0x000000080300780c */ /* 0x040fe40003f24270 */
[C---:B------:R-:W-:Y:S02]  /*36f0*/  ISETP.GT.AND P3, PT, R3.reuse, 0x10, PT ;  /* 0x000000100300780c */ /* 0x040fe40003f64270 */
[C---:B------:R-:W-:Y:S02]  /*3700*/  ISETP.GT.AND P0, PT, R3.reuse, 0x19, PT ;  /* 0x000000190300780c */ /* 0x040fe40003f04270 */
[----:B------:R-:W-:Y:S02]  /*3710*/  ISETP.GT.AND P2, PT, R3, 0x31, PT ;  /* 0x000000310300780c */ /* 0x000fe40003f44270 */
        /* <DEDUP_REMOVED lines=22> */
[----:B------:R-:W-:Y:S02]  /*3880*/  ISETP.GT.AND P0, PT, R3, 0x49, PT ;  /* 0x000000490300780c */ /* 0x000fe40003f04270 */
[----:B------:R-:W-:Y:S02]  /*3890*/  ISETP.GT.AND P2, PT, R2, 0x30, PT ;  /* 0x000000300200780c */ /* 0x000fe40003f44270 */
[----:B------:R-:W-:Y:S02]  /*38a0*/  FSEL R158, R64, -INF , P1 ;  /* 0xff800000409e7808 */ /* 0x000fe40000800000 */
[----:B------:R-:W-:-:S02]  /*38b0*/  FSEL R182, R56, -INF , P3 ;  /* 0xff80000038b67808 */ /* 0x000fc40001800000 */
[----:B------:R-:W-:Y:S02]  /*38c0*/  FSEL R185, R61, -INF , P0 ;  /* 0xff8000003db97808 */ /* 0x000fe40000000000 */
[----:B------:R-:W-:Y:S02]  /*38d0*/  FSEL R156, R148, -INF , P2 ;  /* 0xff800000949c7808 */ /* 0x000fe40001000000 */
[C---:B------:R-:W-:Y:S02]  /*38e0*/  ISETP.GT.AND P1, PT, R3.reuse, 0x48, PT ;  /* 0x000000480300780c */ /* 0x040fe40003f24270 */
[C---:B------:R-:W-:Y:S02]  /*38f0*/  ISETP.GT.AND P3, PT, R3.reuse, 0x50, PT ;  /* 0x000000500300780c */ /* 0x040fe40003f64270 */
[----:B------:R-:W-:Y:S02]  /*3900*/  ISETP.GT.AND P0, PT, R3, 0x59, PT ;  /* 0x000000590300780c */ /* 0x000fe40003f04270 */
        /* <DEDUP_REMOVED lines=8> */
[C---:B------:R-:W-:Y:S02]  /*3990*/  ISETP.GT.AND P3, PT, R3.reuse, 0x68, PT ;  /* 0x000000680300780c */ /* 0x040fe40003f64270 */
[----:B------:R-:W-:Y:S02]  /*39a0*/  ISETP.GT.AND P2, PT, R3, 0x69, PT ;  /* 0x000000690300780c */ /* 0x000fe40003f44270 */
[----:B------:R-:W-:Y:S02]  /*39b0*/  FMNMX.FTZ R3, R9, R10, !PT ;  /* 0x0000000a09037209 */ /* 0x000fe40007810000 */
[----:B------:R-:W-:Y:S02]  /*39c0*/  FSEL R197, R48, -INF , P1 ;  /* 0xff80000030c57808 */ /* 0x000fe40000800000 */
[----:B------:R-:W-:-:S02]  /*39d0*/  FMNMX.FTZ R3, R84, R3, !PT ;  /* 0x0000000354037209 */ /* 0x000fc40007810000 */
[----:B------:R-:W-:Y:S02]  /*39e0*/  ISETP.GT.AND P1, PT, R2, 0x31, PT ;  /* 0x000000310200780c */ /* 0x000fe40003f24270 */
[----:B------:R-:W-:Y:S02]  /*39f0*/  FMNMX.FTZ R3, R85, R3, !PT ;  /* 0x0000000355037209 */ /* 0x000fe40007810000 */
[----:B------:R-:W-:Y:S02]  /*3a00*/  FSEL R155, R149, -INF , P1 ;  /* 0xff800000959b7808 */ /* 0x000fe40000800000 */
[----:B------:R-:W-:Y:S02]  /*3a10*/  ISETP.GT.AND P1, PT, R0, 0x31, PT ;  /* 0x000000310000780c */ /* 0x000fe40003f24270 */
[----:B------:R-:W-:Y:S02]  /*3a20*/  FMNMX.FTZ R3, R87, R3, !PT ;  /* 0x0000000357037209 */ /* 0x000fe40007810000 */
[----:B------:R-:W-:-:S02]  /*3a30*/  FSEL R151, R151, -INF , P1 ;  /* 0xff80000097977808 */ /* 0x000fc40000800000 */
[----:B------:R-:W-:Y:S02]  /*3a40*/  ISETP.GT.AND P1, PT, R2, 0x38, PT ;  /* 0x000000380200780c */ /* 0x000fe40003f24270 */
[----:B------:R-:W-:Y:S02]  /*3a50*/  FMNMX.FTZ R3, R88, R3, !PT ;  /* 0x0000000358037209 */ /* 0x000fe40007810000 */
[----:B------:R-:W-:Y:S02]  /*3a60*/  FMNMX.FTZ R4, R11, R12, !PT ;  /* 0x0000000c0b047209 */ /* 0x000fe40007810000 */
[----:B------:R-:W-:Y:S02]  /*3a70*/  FSEL R236, R41, -INF , P0 ;  /* 0xff80000029ec7808 */ /* 0x000fe40000000000 */
[----:B------:R-:W-:Y:S02]  /*3a80*/  FSEL R235, R28, -INF , P3 ;  /* 0xff8000001ceb7808 */ /* 0x000fe40001800000 */
[----:B------:R-:W-:-:S02]  /*3a90*/  FSEL R234, R29, -INF , P2 ;  /* 0xff8000001dea7808 */ /* 0x000fc40001000000 */
[----:B------:R-:W-:Y:S02]  /*3aa0*/  FSEL R149, R120, -INF , P1 ;  /* 0xff80000078957808 */ /* 0x000fe40000800000 */
[----:B------:R-:W-:Y:S02]  /*3ab0*/  FMNMX.FTZ R3, R89, R3, !PT ;  /* 0x0000000359037209 */ /* 0x000fe40007810000 */
        /* <DEDUP_REMOVED lines=55> */
[----:B------:R-:W-:Y:S02]  /*3e30*/  ISETP.GT.AND P0, PT, R0, 0x38, PT ;  /* 0x000000380000780c */ /* 0x000fe40003f04270 */
[----:B------:R-:W-:Y:S02]  /*3e40*/  FMNMX.FTZ R3, R155, R3, !PT ;  /* 0x000000039b037209 */ /* 0x000fe40007810000 */
[----:B------:R-:W-:-:S02]  /*3e50*/  FMNMX.FTZ R4, R153, R4, !PT ;  /* 0x0000000499047209 */ /* 0x000fc40007810000 */
[----:B------:R-:W-:Y:S02]  /*3e60*/  FMNMX.FTZ R2, R185, R2, !PT ;  /* 0x00000002b9027209 */ /* 0x000fe40007810000 */
[----:B------:R-:W-:Y:S02]  /*3e70*/  FSEL R145, R122, -INF , P0 ;  /* 0xff8000007a917808 */ /* 0x000fe40000000000 */
[----:B------:R-:W-:Y:S02]  /*3e80*/  FMNMX.FTZ R3, R149, R3, !PT ;  /* 0x0000000395037209 */ /* 0x000fe40007810000 */
[----:B------:R-:W-:Y:S02]  /*3e90*/  FMNMX.FTZ R4, R154, R4, !PT ;  /* 0x000000049a047209 */ /* 0x000fe40007810000 */
[----:B------:R-:W-:Y:S02]  /*3ea0*/  ISETP.GT.AND P0, PT, R0, 0x39, PT ;  /* 0x000000390000780c */ /* 0x000fe40003f04270 */
        /* <DEDUP_REMOVED lines=10> */
[----:B------:R-:W-:Y:S02]  /*3f50*/  ISETP.GT.AND P0, PT, R0, 0x41, PT ;  /* 0x000000410000780c */ /* 0x000fe40003f04270 */
[----:B------:R-:W-:Y:S02]  /*3f60*/  FMNMX.FTZ R3, R176, R3, !PT ;  /* 0x00000003b0037209 */ /* 0x000fe40007810000 */
[----:B------:R-:W-:-:S02]  /*3f70*/  FMNMX.FTZ R4, R145, R4, !PT ;  /* 0x0000000491047209 */ /* 0x000fc40007810000 */
[----:B------:R-:W-:Y:S02]  /*3f80*/  FMNMX.FTZ R2, R239, R2, !PT ;  /* 0x00000002ef027209 */ /* 0x000fe40007810000 */
[----:B------:R-:W-:Y:S02]  /*3f90*/  FSEL R173, R147, -INF , P0 ;  /* 0xff80000093ad7808 */ /* 0x000fe40000000000 */
[----:B------:R-:W-:Y:S02]  /*3fa0*/  ISETP.GT.AND P0, PT, R0, 0x48, PT ;  /* 0x000000480000780c */ /* 0x000fe40003f04270 */
[----:B------:R-:W-:Y:S02]  /*3fb0*/  FMNMX.FTZ R3, R181, R3, !PT ;  /* 0x00000003b5037209 */ /* 0x000fe40007810000 */
[----:B------:R-:W-:Y:S02]  /*3fc0*/  FMNMX.FTZ R4, R144, R4, !PT ;  /* 0x0000000490047209 */ /* 0x000fe40007810000 */
[----:B------:R-:W-:-:S02]  /*3fd0*/  FMNMX.FTZ R2, R238, R2, !PT ;  /* 0x00000002ee027209 */ /* 0x000fc40007810000 */
[----:B------:R-:W-:Y:S02]  /*3fe0*/  FSEL R174, R118, -INF , P0 ;  /* 0xff80000076ae7808 */ /* 0x000fe40000000000 */
[----:B------:R-:W-:Y:S02]  /*3ff0*/  FMNMX.FTZ R3, R180, R3, !PT ;  /* 0x00000003b4037209 */ /* 0x000fe40007810000 */
        /* <DEDUP_REMOVED lines=11> */
[----:B------:R-:W-:Y:S01]  /*40b0*/  FMNMX.FTZ R2, R234, R2, !PT ;  /* 0x00000002ea027209 */ /* 0x000fe20007810000 */
[----:B------:R-:W1:Y:S01]  /*40c0*/  SHFL.IDX PT, R5, R6, 0x1, 0x1c1f ;  /* 0x003c1f0006057f89 */ /* 0x000e6200000e0000 */
[----:B------:R-:W-:Y:S02]  /*40d0*/  ISETP.GT.AND P0, PT, R0, 0x51, PT ;  /* 0x000000510000780c */ /* 0x000fe40003f04270 */
[----:B------:R-:W-:Y:S02]  /*40e0*/  FMNMX.FTZ R3, R194, R3, !PT ;  /* 0x00000003c2037209 */ /* 0x000fe40007810000 */
[----:B------:R-:W-:Y:S01]  /*40f0*/  FMNMX.FTZ R4, R172, R4, !PT ;  /* 0x00000004ac047209 */ /* 0x000fe20007810000 */
[----:B------:R-:W2:Y:S01]  /*4100*/  SHFL.BFLY PT, R137, R2, 0x2, 0x1f ;  /* 0x0c401f0002897f89 */ /* 0x000ea200000e0000 */
[----:B------:R-:W-:-:S02]  /*4110*/  FSEL R207, R143, -INF , P0 ;  /* 0xff8000008fcf7808 */ /* 0x000fc40000000000 */
[----:B------:R-:W-:Y:S02]  /*4120*/  FSEL R201, R168, -INF , P5 ;  /* 0xff800000a8c97808 */ /* 0x000fe40002800000 */
[C---:B------:R-:W-:Y:S02]  /*4130*/  ISETP.GT.AND P0, PT, R0.reuse, 0x58, PT ;  /* 0x000000580000780c */ /* 0x040fe40003f04270 */
[----:B------:R-:W-:Y:S02]  /*4140*/  FMNMX.FTZ R3, R237, R3, !PT ;  /* 0x00000003ed037209 */ /* 0x000fe40007810000 */
[----:B------:R-:W-:Y:S02]  /*4150*/  FMNMX.FTZ R4, R215, R4, !PT ;  /* 0x00000004d7047209 */ /* 0x000fe40007810000 */
[----:B------:R-:W-:Y:S02]  /*4160*/  FSEL R210, R169, -INF , P3 ;  /* 0xff800000a9d27808 */ /* 0x000fe40001800000 */
[----:B------:R-:W-:-:S02]  /*4170*/  ISETP.GT.AND P3, PT, R0, 0x59, PT ;  /* 0x000000590000780c */ /* 0x000fc40003f64270 */
[----:B------:R-:W-:Y:S02]  /*4180*/  FMNMX.FTZ R3, R201, R3, !PT ;  /* 0x00000003c9037209 */ /* 0x000fe40007810000 */
[----:B------:R-:W-:Y:S02]  /*4190*/  FSEL R204, R114, -INF , P0 ;  /* 0xff80000072cc7808 */ /* 0x000fe40000000000 */
[----:B------:R-:W-:Y:S02]  /*41a0*/  FMNMX.FTZ R4, R207, R4, !PT ;  /* 0x00000004cf047209 */ /* 0x000fe40007810000 */
[----:B------:R-:W-:Y:S02]  /*41b0*/  FSEL R199, R109, -INF , P1 ;  /* 0xff8000006dc77808 */ /* 0x000fe40000800000 */
[----:B------:R-:W-:Y:S02]  /*41c0*/  FSEL R193, R108, -INF , P2 ;  /* 0xff8000006cc17808 */ /* 0x000fe40001000000 */
[----:B------:R-:W-:-:S02]  /*41d0*/  FMNMX.FTZ R3, R210, R3, !PT ;  /* 0x00000003d2037209 */ /* 0x000fc40007810000 */
[----:B------:R-:W-:Y:S02]  /*41e0*/  FSEL R203, R115, -INF , P3 ;  /* 0xff80000073cb7808 */ /* 0x000fe40001800000 */
[----:B------:R-:W-:Y:S02]  /*41f0*/  ISETP.GT.AND P1, PT, R0, 0x60, PT ;  /* 0x000000600000780c */ /* 0x000fe40003f24270 */
[----:B------:R-:W-:Y:S02]  /*4200*/  FMNMX.FTZ R4, R204, R4, !PT ;  /* 0x00000004cc047209 */ /* 0x000fe40007810000 */
[----:B------:R-:W-:Y:S02]  /*4210*/  FMNMX.FTZ R3, R193, R3, !PT ;  /* 0x00000003c1037209 */ /* 0x000fe40007810000 */
[----:B------:R-:W-:Y:S02]  /*4220*/  ISETP.GT.AND P0, PT, R0, 0x61, PT ;  /* 0x000000610000780c */ /* 0x000fe40003f04270 */
[----:B------:R-:W-:-:S02]  /*4230*/  FSEL R202, R170, -INF , P1 ;  /* 0xff800000aaca7808 */ /* 0x000fc40000800000 */
[----:B------:R-:W-:Y:S02]  /*4240*/  FMNMX.FTZ R4, R203, R4, !PT ;  /* 0x00000004cb047209 */ /* 0x000fe40007810000 */
[----:B------:R-:W-:Y:S02]  /*4250*/  FMNMX.FTZ R3, R199, R3, !PT ;  /* 0x00000003c7037209 */ /* 0x000fe40007810000 */
[----:B------:R-:W-:Y:S02]  /*4260*/  FSEL R206, R171, -INF , P0 ;  /* 0xff800000abce7808 */ /* 0x000fe40000000000 */
[----:B------:R-:W-:Y:S02]  /*4270*/  ISETP.GT.AND P1, PT, R0, 0x68, PT ;  /* 0x000000680000780c */ /* 0x000fe40003f24270 */
[----:B------:R-:W-:Y:S01]  /*4280*/  FMNMX.FTZ R4, R202, R4, !PT ;  /* 0x00000004ca047209 */ /* 0x000fe20007810000 */
[----:B-1----:R-:W-:Y:S01]  /*4290*/  IMAD.IADD R5, R7, 0x1, R5 ;  /* 0x0000000107057824 */ /* 0x002fe200078e0205 */
[----:B------:R-:W-:Y:S01]  /*42a0*/  ISETP.GT.AND P0, PT, R0, 0x69, PT ;  /* 0x000000690000780c */ /* 0x000fe20003f04270 */
[----:B------:R-:W1:Y:S01]  /*42b0*/  SHFL.BFLY PT, R7, R3, 0x2, 0x1f ;  /* 0x0c401f0003077f89 */ /* 0x000e6200000e0000 */
[----:B------:R-:W-:-:S02]  /*42c0*/  FSEL R208, R110, -INF , P1 ;  /* 0xff8000006ed07808 */ /* 0x000fc40000800000 */
[----:B------:R-:W-:Y:S02]  /*42d0*/  FMNMX.FTZ R4, R206, R4, !PT ;  /* 0x00000004ce047209 */ /* 0x000fe40007810000 */
[----:B--2---:R-:W-:Y:S02]  /*42e0*/  FMNMX.FTZ R137, R2, R137, !PT ;  /* 0x0000008902897209 */ /* 0x004fe40007810000 */
[----:B------:R-:W-:Y:S02]  /*42f0*/  FSEL R216, R111, -INF , P0 ;  /* 0xff8000006fd87808 */ /* 0x000fe40000000000 */
[----:B------:R-:W-:Y:S02]  /*4300*/  FMNMX.FTZ R2, R208, R4, !PT ;  /* 0x00000004d0027209 */ /* 0x000fe40007810000 */
[----:B------:R-:W-:Y:S02]  /*4310*/  IMNMX R0, R8, R5, PT ;  /* 0x0000000508007217 */ /* 0x000fe40003800200 */
[----:B------:R-:W-:-:S02]  /*4320*/  FMNMX.FTZ R2, R216, R2, !PT ;  /* 0x00000002d8027209 */ /* 0x000fc40007810000 */
[C---:B------:R-:W-:Y:S02]  /*4330*/  ISETP.GT.AND P1, PT, R0.reuse, RZ, PT ;  /* 0x000000ff0000720c */ /* 0x040fe40003f24270 */
[----:B------:R-:W-:Y:S01]  /*4340*/  ISETP.GT.AND P0, PT, R0, 0x1, PT ;  /* 0x000000010000780c */ /* 0x000fe20003f04270 */
[----:B------:R-:W2:Y:S01]  /*4350*/  SHFL.BFLY PT, R6, R2, 0x2, 0x1f ;  /* 0x0c401f0002067f89 */ /* 0x000ea200000e0000 */
[----:B------:R-:W-:Y:S02]  /*4360*/  FSEL R69, R106, -INF , P1 ;  /* 0xff8000006a457808 */ /* 0x000fe40000800000 */
[----:B------:R-:W-:Y:S01]  /*4370*/  FSEL R68, R107, -INF , P0 ;  /* 0xff8000006b447808 */ /* 0x000fe20000000000 */
[----:B------:R-:W3:Y:S01]  /*4380*/  SHFL.BFLY PT, R4, R137, 0x1, 0x1f ;  /* 0x0c201f0089047f89 */ /* 0x000ee200000e0000 */
[C---:B------:R-:W-:Y:S02]  /*4390*/  ISETP.GT.AND P3, PT, R0.reuse, 0x8, PT ;  /* 0x000000080000780c */ /* 0x040fe40003f64270 */
        /* <DEDUP_REMOVED lines=9> */
[----:B------:R-:W-:Y:S01]  /*4430*/  FMNMX.FTZ R5, R80, R5, !PT ;  /* 0x0000000550057209 */ /* 0x000fe20007810000 */
[----:B------:R-:W1:Y:S01]  /*4440*/  SHFL.BFLY PT, R135, R3, 0x1, 0x1f ;  /* 0x0c201f0003877f89 */ /* 0x000e6200000e0000 */
[----:B------:R-:W-:Y:S02]  /*4450*/  FSEL R81, R99, -INF , P0 ;  /* 0xff80000063517808 */ /* 0x000fe40000000000 */
[----:B------:R-:W-:Y:S02]  /*4460*/  ISETP.GT.AND P3, PT, R0, 0x18, PT ;  /* 0x000000180000780c */ /* 0x000fe40003f64270 */
[----:B------:R-:W-:-:S02]  /*4470*/  FMNMX.FTZ R5, R7, R5, !PT ;  /* 0x0000000507057209 */ /* 0x000fc40007810000 */
[----:B------:R-:W-:Y:S02]  /*4480*/  ISETP.GT.AND P2, PT, R0, 0x19, PT ;  /* 0x000000190000780c */ /* 0x000fe40003f44270 */
[----:B------:R-:W-:Y:S02]  /*4490*/  FSEL R82, R94, -INF , P3 ;  /* 0xff8000005e527808 */ /* 0x000fe40001800000 */
[----:B------:R-:W-:Y:S02]  /*44a0*/  FMNMX.FTZ R5, R81, R5, !PT ;  /* 0x0000000551057209 */ /* 0x000fe40007810000 */
[----:B------:R-:W-:Y:S02]  /*44b0*/  ISETP.GT.AND P0, PT, R0, 0x21, PT ;  /* 0x000000210000780c */ /* 0x000fe40003f04270 */
[----:B--2---:R-:W-:Y:S02]  /*44c0*/  FMNMX.FTZ R2, R2, R6, !PT ;  /* 0x0000000602027209 */ /* 0x004fe40007810000 */
[----:B------:R-:W-:-:S02]  /*44d0*/  ISETP.GT.AND P1, PT, R0, 0x20, PT ;  /* 0x000000200000780c */ /* 0x000fc40003f24270 */
[----:B------:R-:W-:Y:S02]  /*44e0*/  FSEL R83, R95, -INF , P2 ;  /* 0xff8000005f537808 */ /* 0x000fe40001000000 */
[----:B------:R-:W-:Y:S02]  /*44f0*/  FMNMX.FTZ R5, R82, R5, !PT ;  /* 0x0000000552057209 */ /* 0x000fe40007810000 */
[----:B------:R-:W-:Y:S02]  /*4500*/  FSEL R91, R79, -INF , P0 ;  /* 0xff8000004f5b7808 */ /* 0x000fe40000000000 */
[----:B---3--:R-:W-:Y:S01]  /*4510*/  FMNMX.FTZ R137, R137, R4, !PT ;  /* 0x0000000489897209 */ /* 0x008fe20007810000 */
[----:B------:R-:W2:Y:S01]  /*4520*/  SHFL.BFLY PT, R70, R2, 0x1, 0x1f ;  /* 0x0c201f0002467f89 */ /* 0x000ea200000e0000 */
[----:B------:R-:W-:Y:S02]  /*4530*/  ISETP.GT.AND P0, PT, R0, 0x29, PT ;  /* 0x000000290000780c */ /* 0x000fe40003f04270 */
[----:B------:R-:W-:-:S02]  /*4540*/  FSEL R86, R78, -INF , P1 ;  /* 0xff8000004e567808 */ /* 0x000fc40000800000 */
[----:B------:R-:W-:Y:S01]  /*4550*/  FMNMX.FTZ R5, R83, R5, !PT ;  /* 0x0000000553057209 */ /* 0x000fe20007810000 */
[----:B------:R-:W-:Y:S01]  /*4560*/  FMUL.FTZ R4, R137, c[0x0][0x2d0] ;  /* 0x0000b40089047a20 */ /* 0x000fe20000410000 */
[----:B------:R-:W-:Y:S02]  /*4570*/  FSEL R97, R47, -INF , P0 ;  /* 0xff8000002f617808 */ /* 0x000fe40000000000 */
[----:B------:R-:W-:Y:S02]  /*4580*/  FSETP.NEU.FTZ.AND P0, PT, R137, -INF , PT ;  /* 0xff8000008900780b */ /* 0x000fe40003f1d000 */
[----:B------:R-:W-:Y:S02]  /*4590*/  ISETP.GT.AND P1, PT, R0, 0x28, PT ;  /* 0x000000280000780c */ /* 0x000fe40003f24270 */
[----:B------:R-:W-:Y:S02]  /*45a0*/  FMNMX.FTZ R5, R86, R5, !PT ;  /* 0x0000000556057209 */ /* 0x000fe40007810000 */
[----:B------:R-:W-:-:S02]  /*45b0*/  FSEL R4, R4, RZ, P0 ;  /* 0x000000ff04047208 */ /* 0x000fc40000000000 */
[----:B------:R-:W-:Y:S02]  /*45c0*/  FSEL R96, R46, -INF , P1 ;  /* 0xff8000002e607808 */ /* 0x000fe40000800000 */
[----:B------:R-:W-:Y:S02]  /*45d0*/  FMNMX.FTZ R5, R91, R5, !PT ;  /* 0x000000055b057209 */ /* 0x000fe40007810000 */
[----:B-1----:R-:W-:Y:S01]  /*45e0*/  FMNMX.FTZ R135, R3, R135, !PT ;  /* 0x0000008703877209 */ /* 0x002fe20007810000 */
[--C-:B------:R-:W-:Y:S01]  /*45f0*/  FFMA.FTZ R3, R9, c[0x0][0x2d0], -R4.reuse ;  /* 0x0000b40009037a23 */ /* 0x100fe20000010804 */
[----:B------:R-:W-:Y:S02]  /*4600*/  ISETP.GT.AND P2, PT, R0, 0x30, PT ;  /* 0x000000300000780c */ /* 0x000fe40003f44270 */
[----:B--2---:R-:W-:Y:S01]  /*4610*/  FMNMX.FTZ R70, R2, R70, !PT ;  /* 0x0000004602467209 */ /* 0x004fe20007810000 */
[----:B------:R-:W-:Y:S01]  /*4620*/  FFMA.FTZ R6, R10, c[0x0][0x2d0], -R4 ;  /* 0x0000b4000a067a23 */ /* 0x000fe20000010804 */
[----:B------:R-:W-:Y:S01]  /*4630*/  FMNMX.FTZ R5, R96, R5, !PT ;  /* 0x0000000560057209 */ /* 0x000fe20007810000 */
[----:B------:R1:W-:Y:S01]  /*4640*/  MUFU.EX2 R225, R3 ;  /* 0x0000000300e17308 */ /* 0x0003e20000000800 */
[----:B------:R-:W-:Y:S01]  /*4650*/  ISETP.GT.AND P1, PT, R0, 0x31, PT ;  /* 0x000000310000780c */ /* 0x000fe20003f24270 */
[----:B------:R-:W-:Y:S01]  /*4660*/  LDSM.16.MT88.4 R44, [R232] ;  /* 0x00000000e82c783b */ /* 0x000fe20000004200 */
[----:B------:R-:W-:-:S02]  /*4670*/  FSEL R124, R38, -INF , P2 ;  /* 0xff800000267c7808 */ /* 0x000fc40001000000 */
[----:B------:R-:W-:Y:S02]  /*4680*/  FMNMX.FTZ R5, R97, R5, !PT ;  /* 0x0000000561057209 */ /* 0x000fe40007810000 */
[----:B------:R-:W-:Y:S02]  /*4690*/  FSETP.NEU.FTZ.AND P0, PT, R135, -INF , PT ;  /* 0xff8000008700780b */ /* 0x000fe40003f1d000 */
[----:B------:R-:W-:Y:S02]  /*46a0*/  FSEL R127, R39, -INF , P1 ;  /* 0xff800000277f7808 */ /* 0x000fe40000800000 */
[----:B------:R-:W-:Y:S01]  /*46b0*/  ISETP.GT.AND P2, PT, R0, 0x38, PT ;  /* 0x000000380000780c */ /* 0x000fe20003f44270 */
[----:B------:R2:W-:Y:S01]  /*46c0*/  MUFU.EX2 R186, R6 ;  /* 0x0000000600ba7308 */ /* 0x0005e20000000800 */
[----:B------:R-:W-:Y:S01]  /*46d0*/  FMNMX.FTZ R5, R124, R5, !PT ;  /* 0x000000057c057209 */ /* 0x000fe20007810000 */
[----:B------:R-:W-:Y:S01]  /*46e0*/  LDSM.16.MT88.4 R36, [R233] ;  /* 0x00000000e924783b */ /* 0x000fe20000004200 */
[----:B-1----:R-:W-:Y:S01]  /*46f0*/  FMUL.FTZ R3, R135, c[0x0][0x2d0] ;  /* 0x0000b40087037a20 */ /* 0x002fe20000410000 */
[----:B------:R-:W-:-:S02]  /*4700*/  ISETP.GT.AND P1, PT, R0, 0x39, PT ;  /* 0x000000390000780c */ /* 0x000fc40003f24270 */
[----:B------:R-:W-:Y:S02]  /*4710*/  FSEL R125, R66, -INF , P2 ;  /* 0xff800000427d7808 */ /* 0x000fe40001000000 */
[----:B------:R-:W-:Y:S02]  /*4720*/  FSEL R3, R3, RZ, P0 ;  /* 0x000000ff03037208 */ /* 0x000fe40000000000 */
[----:B------:R-:W-:Y:S02]  /*4730*/  FMNMX.FTZ R2, R127, R5, !PT ;  /* 0x000000057f027209 */ /* 0x000fe40007810000 */
[----:B------:R-:W-:Y:S01]  /*4740*/  FSEL R126, R67, -INF , P1 ;  /* 0xff800000437e7808 */ /* 0x000fe20000800000 */
[----:B------:R-:W-:Y:S01]  /*4750*/  FFMA.FTZ R5, R13, c[0x0][0x2d0], -R3 ;  /* 0x0000b4000d057a23 */ /* 0x000fe20000010803 */
[C---:B------:R-:W-:Y:S02]  /*4760*/  ISETP.GT.AND P1, PT, R0.reuse, 0x40, PT ;  /* 0x000000400000780c */ /* 0x040fe40003f24270 */
[----:B------:R-:W-:Y:S01]  /*4770*/  FMNMX.FTZ R2, R125, R2, !PT ;  /* 0x000000027d027209 */ /* 0x000fe20007810000 */
[----:B------:R1:W-:Y:S01]  /*4780*/  MUFU.EX2 R214, R5 ;  /* 0x0000000500d67308 */ /* 0x0003e20000000800 */
[----:B------:R-:W-:-:S02]  /*4790*/  ISETP.GT.AND P0, PT, R0, 0x41, PT ;  /* 0x000000410000780c */ /* 0x000fc40003f04270 */
[----:B------:R-:W-:Y:S02]  /*47a0*/  FSEL R140, R58, -INF , P1 ;  /* 0xff8000003a8c7808 */ /* 0x000fe40000800000 */
[----:B------:R-:W-:Y:S02]  /*47b0*/  FSEL R142, R59, -INF , P0 ;  /* 0xff8000003b8e7808 */ /* 0x000fe40000000000 */
[C---:B------:R-:W-:Y:S02]  /*47c0*/  ISETP.GT.AND P1, PT, R0.reuse, 0x48, PT ;  /* 0x000000480000780c */ /* 0x040fe40003f24270 */
[----:B------:R-:W-:Y:S01]  /*47d0*/  ISETP.GT.AND P2, PT, R0, 0x50, PT ;  /* 0x000000500000780c */ /* 0x000fe20003f44270 */
[----:B--2---:R-:W-:Y:S01]  /*47e0*/  FFMA.FTZ R6, R11, c[0x0][0x2d0], -R3 ;  /* 0x0000b4000b067a23 */ /* 0x004fe20000010803 */
[----:B-1----:R-:W-:Y:S01]  /*47f0*/  FMNMX.FTZ R5, R126, R2, !PT ;  /* 0x000000027e057209 */ /* 0x002fe20007810000 */
[----:B------:R-:W-:Y:S03]  /*4800*/  LDSM.16.MT88.4 R56, [R229+0x800] ;  /* 0x00080000e538783b */ /* 0x000fe60000004200 */
[----:B------:R-:W-:-:S02]  /*4810*/  FMNMX.FTZ R5, R140, R5, !PT ;  /* 0x000000058c057209 */ /* 0x000fc40007810000 */
[----:B------:R-:W-:Y:S02]  /*4820*/  ISETP.GT.AND P0, PT, R0, 0x49, PT ;  /* 0x000000490000780c */ /* 0x000fe40003f04270 */
[----:B------:R-:W-:Y:S02]  /*4830*/  FSEL R141, R62, -INF , P1 ;  /* 0xff8000003e8d7808 */ /* 0x000fe40000800000 */
[----:B------:R-:W-:Y:S02]  /*4840*/  FMNMX.FTZ R5, R142, R5, !PT ;  /* 0x000000058e057209 */ /* 0x000fe40007810000 */
[----:B------:R-:W-:Y:S02]  /*4850*/  FSEL R143, R63, -INF , P0 ;  /* 0xff8000003f8f7808 */ /* 0x000fe40000000000 */
[----:B------:R-:W-:Y:S02]  /*4860*/  FMNMX.FTZ R5, R141, R5, !PT ;  /* 0x000000058d057209 */ /* 0x000fe40007810000 */
[----:B------:R-:W-:Y:S01]  /*4870*/  ISETP.GT.AND P1, PT, R0, 0x51, PT ;  /* 0x000000510000780c */ /* 0x000fe20003f24270 */
[----:B------:R-:W-:Y:S01]  /*4880*/  FMUL.FTZ R2, R70, c[0x0][0x2d0] ;  /* 0x0000b40046027a20 */ /* 0x000fe20000410000 */
[----:B------:R-:W-:-:S02]  /*4890*/  FSEL R168, R54, -INF , P2 ;  /* 0xff80000036a87808 */ /* 0x000fc40001000000 */
[----:B------:R-:W-:Y:S02]  /*48a0*/  FMNMX.FTZ R5, R143, R5, !PT ;  /* 0x000000058f057209 */ /* 0x000fe40007810000 */
[----:B------:R-:W-:Y:S02]  /*48b0*/  FSETP.NEU.FTZ.AND P0, PT, R70, -INF , PT ;  /* 0xff8000004600780b */ /* 0x000fe40003f1d000 */
[----:B------:R-:W-:Y:S02]  /*48c0*/  FSEL R167, R55, -INF , P1 ;  /* 0xff80000037a77808 */ /* 0x000fe40000800000 */
[----:B------:R-:W-:Y:S01]  /*48d0*/  ISETP.GT.AND P1, PT, R0, 0x58, PT ;  /* 0x000000580000780c */ /* 0x000fe20003f24270 */
[----:B------:R1:W-:Y:S01]  /*48e0*/  MUFU.EX2 R205, R6 ;  /* 0x0000000600cd7308 */ /* 0x0003e20000000800 */
[----:B------:R-:W-:Y:S01]  /*48f0*/  FMNMX.FTZ R5, R168, R5, !PT ;  /* 0x00000005a8057209 */ /* 0x000fe20007810000 */
[----:B------:R-:W-:Y:S01]  /*4900*/  LDSM.16.MT88.4 R52, [R233+0x800] ;  /* 0x00080000e934783b */ /* 0x000fe20000004200 */
[----:B------:R-:W-:-:S02]  /*4910*/  FSEL R2, R2, RZ, P0 ;  /* 0x000000ff02027208 */ /* 0x000fc40000000000 */
[----:B------:R-:W-:Y:S02]  /*4920*/  ISETP.GT.AND P0, PT, R0, 0x59, PT ;  /* 0x000000590000780c */ /* 0x000fe40003f04270 */
[----:B------:R-:W-:Y:S02]  /*4930*/  FSEL R164, R50, -INF , P1 ;  /* 0xff80000032a47808 */ /* 0x000fe40000800000 */
[----:B------:R-:W-:Y:S02]  /*4940*/  FMNMX.FTZ R5, R167, R5, !PT ;  /* 0x00000005a7057209 */ /* 0x000fe40007810000 */
[----:B------:R-:W-:Y:S02]  /*4950*/  FSEL R165, R51, -INF , P0 ;  /* 0xff80000033a57808 */ /* 0x000fe40000000000 */
[----:B------:R-:W-:Y:S01]  /*4960*/  ISETP.GT.AND P0, PT, R0, 0x60, PT ;  /* 0x000000600000780c */ /* 0x000fe20003f04270 */
[----:B------:R-:W-:Y:S01]  /*4970*/  LDSM.16.MT88.4 R48, [R230+0x800] ;  /* 0x00080000e630783b */ /* 0x000fe20000004200 */
[----:B------:R-:W-:Y:S01]  /*4980*/  FMNMX.FTZ R5, R164, R5, !PT ;  /* 0x00000005a4057209 */ /* 0x000fe20007810000 */
[----:B-1----:R-:W-:Y:S01]  /*4990*/  FFMA.FTZ R6, R12, c[0x0][0x2d0], -R3 ;  /* 0x0000b4000c067a23 */ /* 0x002fe20000010803 */
[----:B------:R-:W-:-:S02]  /*49a0*/  ISETP.GT.AND P2, PT, R0, 0x61, PT ;  /* 0x000000610000780c */ /* 0x000fc40003f44270 */
[----:B------:R-:W-:Y:S01]  /*49b0*/  FSEL R163, R42, -INF , P0 ;  /* 0xff8000002aa37808 */ /* 0x000fe20000000000 */
[----:B------:R1:W2:Y:S01]  /*49c0*/  MUFU.EX2 R198, R6 ;  /* 0x0000000600c67308 */ /* 0x0002a20000000800 */
[----:B------:R-:W-:Y:S02]  /*49d0*/  FMNMX.FTZ R5, R165, R5, !PT ;  /* 0x00000005a5057209 */ /* 0x000fe40007810000 */
[C---:B------:R-:W-:Y:S02]  /*49e0*/  ISETP.GT.AND P1, PT, R0.reuse, 0x68, PT ;  /* 0x000000680000780c */ /* 0x040fe40003f24270 */
[----:B------:R-:W-:Y:S01]  /*49f0*/  ISETP.GT.AND P0, PT, R0, 0x69, PT ;  /* 0x000000690000780c */ /* 0x000fe20003f04270 */
[----:B------:R-:W-:Y:S01]  /*4a00*/  FFMA.FTZ R0, R21, c[0x0][0x2d0], -R2 ;  /* 0x0000b40015007a23 */ /* 0x000fe20000010802 */
[----:B------:R-:W-:Y:S02]  /*4a10*/  FSEL R162, R43, -INF , P2 ;  /* 0xff8000002ba27808 */ /* 0x000fe40001000000 */
[----:B------:R-:W-:Y:S01]  /*4a20*/  FMNMX.FTZ R5, R163, R5, !PT ;  /* 0x00000005a3057209 */ /* 0x000fe20007810000 */
[----:B-1----:R-:W-:Y:S01]  /*4a30*/  FFMA.FTZ R6, R14, c[0x0][0x2d0], -R3 ;  /* 0x0000b4000e067a23 */ /* 0x002fe20000010803 */
[----:B------:R1:W-:Y:S01]  /*4a40*/  MUFU.EX2 R242, R0 ;  /* 0x0000000000f27308 */ /* 0x0003e20000000800 */
[----:B------:R-:W-:Y:S01]  /*4a50*/  FSEL R161, R30, -INF , P1 ;  /* 0xff8000001ea17808 */ /* 0x000fe20000800000 */
[----:B------:R-:W-:Y:S06]  /*4a60*/  LDSM.16.MT88.4 R40, [R230] ;  /* 0x00000000e628783b */ /* 0x000fec0000004200 */
[----:B------:R3:W4:Y:S01]  /*4a70*/  MUFU.EX2 R191, R6 ;  /* 0x0000000600bf7308 */ /* 0x0007220000000800 */
[----:B------:R-:W-:-:S02]  /*4a80*/  FSEL R147, R31, -INF , P0 ;  /* 0xff8000001f937808 */ /* 0x000fc40000000000 */
[----:B-1----:R-:W-:Y:S01]  /*4a90*/  FMNMX.FTZ R0, R162, R5, !PT ;  /* 0x00000005a2007209 */ /* 0x002fe20007810000 */
[----:B---3--:R-:W-:-:S03]  /*4aa0*/  FFMA.FTZ R6, R15, c[0x0][0x2d0], -R2 ;  /* 0x0000b4000f067a23 */ /* 0x008fc60000010802 */
[----:B------:R-:W-:Y:S01]  /*4ab0*/  FMNMX.FTZ R0, R161, R0, !PT ;  /* 0x00000000a1007209 */ /* 0x000fe20007810000 */
[----:B------:R1:W-:Y:S03]  /*4ac0*/  MUFU.EX2 R227, R6 ;  /* 0x0000000600e37308 */ /* 0x0003e60000000800 */
[----:B------:R-:W-:Y:S01]  /*4ad0*/  FMNMX.FTZ R0, R147, R0, !PT ;  /* 0x0000000093007209 */ /* 0x000fe20007810000 */
[--C-:B-1----:R-:W-:Y:S02]  /*4ae0*/  FFMA.FTZ R6, R16, c[0x0][0x2d0], -R2.reuse ;  /* 0x0000b40010067a23 */ /* 0x102fe40000010802 */
[----:B------:R-:W-:Y:S01]  /*4af0*/  FFMA.FTZ R5, R22, c[0x0][0x2d0], -R3 ;  /* 0x0000b40016057a23 */ /* 0x000fe20000010803 */
[----:B------:R-:W-:Y:S01]  /*4b00*/  LDSM.16.MT88.4 R16, [R229] ;  /* 0x00000000e510783b */ /* 0x000fe20000004200 */
[----:B------:R1:W3:Y:S02]  /*4b10*/  MUFU.EX2 R187, R6 ;  /* 0x0000000600bb7308 */ /* 0x0002e40000000800 */
[----:B-1----:R-:W-:-:S06]  /*4b20*/  FFMA.FTZ R6, R20, c[0x0][0x2d0], -R2 ;  /* 0x0000b40014067a23 */ /* 0x002fcc0000010802 */
[----:B------:R1:W1:Y:S02]  /*4b30*/  MUFU.EX2 R223, R6 ;  /* 0x0000000600df7308 */ /* 0x0002640000000800 */
[----:B-1----:R-:W1:Y:S06]  /*4b40*/  SHFL.BFLY PT, R6, R0, 0x2, 0x1f ;  /* 0x0c401f0000067f89 */ /* 0x002e6c00000e0000 */
[----:B------:R2:W-:Y:S02]  /*4b50*/  MUFU.EX2 R217, R5 ;  /* 0x0000000500d97308 */ /* 0x0005e40000000800 */
[----:B--2---:R-:W-:-:S06]  /*4b60*/  FFMA.FTZ R5, R23, c[0x0][0x2d0], -R3 ;  /* 0x0000b40017057a23 */ /* 0x004fcc0000010803 */
[----:B------:R2:W2:Y:S01]  /*4b70*/  MUFU.EX2 R240, R5 ;  /* 0x0000000500f07308 */ /* 0x0004a20000000800 */
[----:B-1----:R-:W-:Y:S01]  /*4b80*/  FMNMX.FTZ R0, R0, R6, !PT ;  /* 0x0000000600007209 */ /* 0x002fe20007810000 */
[----:B--2---:R-:W-:-:S06]  /*4b90*/  FFMA.FTZ R5, R24, c[0x0][0x2d0], -R3 ;  /* 0x0000b40018057a23 */ /* 0x004fcc0000010803 */
[----:B------:R1:W-:Y:S01]  /*4ba0*/  MUFU.EX2 R212, R5 ;  /* 0x0000000500d47308 */ /* 0x0003e20000000800 */
[----:B------:R-:W2:Y:S01]  /*4bb0*/  SHFL.BFLY PT, R6, R0, 0x1, 0x1f ;  /* 0x0c201f0000067f89 */ /* 0x000ea200000e0000 */
[----:B-1----:R-:W-:-:S06]  /*4bc0*/  FFMA.FTZ R5, R25, c[0x0][0x2d0], -R3 ;  /* 0x0000b40019057a23 */ /* 0x002fcc0000010803 */
[----:B------:R1:W-:Y:S02]  /*4bd0*/  MUFU.EX2 R195, R5 ;  /* 0x0000000500c37308 */ /* 0x0003e40000000800 */
[----:B-1----:R-:W-:-:S06]  /*4be0*/  FFMA.FTZ R5, R26, c[0x0][0x2d0], -R2 ;  /* 0x0000b4001a057a23 */ /* 0x002fcc0000010802 */
[----:B------:R1:W-:Y:S02]  /*4bf0*/  MUFU.EX2 R189, R5 ;  /* 0x0000000500bd7308 */ /* 0x0003e40000000800 */
[----:B-1----:R-:W-:-:S06]  /*4c00*/  FFMA.FTZ R5, R27, c[0x0][0x2d0], -R2 ;  /* 0x0000b4001b057a23 */ /* 0x002fcc0000010802 */
[----:B------:R1:W1:Y:S01]  /*4c10*/  MUFU.EX2 R231, R5 ;  /* 0x0000000500e77308 */ /* 0x0002620000000800 */
[----:B--2---:R-:W-:Y:S01]  /*4c20*/  FMNMX.FTZ R136, R0, R6, !PT ;  /* 0x0000000600887209 */ /* 0x004fe20007810000 */
[----:B-1----:R-:W-:-:S06]  /*4c30*/  FFMA.FTZ R5, R32, c[0x0][0x2d0], -R2 ;  /* 0x0000b40020057a23 */ /* 0x002fcc0000010802 */
[----:B------:R1:W-:Y:S01]  /*4c40*/  MUFU.EX2 R213, R5 ;  /* 0x0000000500d57308 */ /* 0x0003e20000000800 */
[----:B------:R-:W-:Y:S02]  /*4c50*/  FMUL.FTZ R0, R136, c[0x0][0x2d0] ;  /* 0x0000b40088007a20 */ /* 0x000fe40000410000 */
[----:B-1----:R-:W-:Y:S01]  /*4c60*/  FFMA.FTZ R5, R72, c[0x0][0x2d0], -R2 ;  /* 0x0000b40048057a23 */ /* 0x002fe20000010802 */
[----:B------:R-:W-:Y:S01]  /*4c70*/  FSETP.NEU.FTZ.AND P0, PT, R136, -INF , PT ;  /* 0xff8000008800780b */ /* 0x000fe20003f1d000 */
[----:B------:R-:W1:Y:S03]  /*4c80*/  LDSM.16.MT88.4 R72, [R232+0x800] ;  /* 0x00080000e848783b */ /* 0x000e660000004200 */
[----:B------:R2:W1:Y:S01]  /*4c90*/  MUFU.EX2 R228, R5 ;  /* 0x0000000500e47308 */ /* 0x0004620000000800 */
[----:B------:R-:W-:Y:S01]  /*4ca0*/  FSEL R0, R0, RZ, P0 ;  /* 0x000000ff00007208 */ /* 0x000fe20000000000 */
        /* <DEDUP_REMOVED lines=39> */
[----:B------:R2:W-:Y:S01]  /*4f20*/  MUFU.EX2 R222, R5 ;  /* 0x0000000500de7308 */ /* 0x0005e20000000800 */
[----:B------:R-:W-:Y:S02]  /*4f30*/  F2FP.BF16.PACK_AB R8, R198, R205 ;  /* 0x000000cdc608723e */ /* 0x000fe400000010ff */
[----:B----4-:R-:W-:Y:S02]  /*4f40*/  F2FP.BF16.PACK_AB R10, R191, R214 ;  /* 0x000000d6bf0a723e */ /* 0x010fe400000010ff */
[----:B---3--:R-:W-:Y:S01]  /*4f50*/  F2FP.BF16.PACK_AB R9, R187, R227 ;  /* 0x000000e3bb09723e */ /* 0x008fe200000010ff */
[----:B--2---:R-:W-:-:S04]  /*4f60*/  FFMA.FTZ R5, R134, c[0x0][0x2d0], -R3 ;  /* 0x0000b40086057a23 */ /* 0x004fc80000010803 */
[----:B------:R2:W3:Y:S01]  /*4f70*/  MUFU.EX2 R226, R5 ;  /* 0x0000000500e27308 */ /* 0x0004e20000000800 */
[----:B------:R-:W-:Y:S01]  /*4f80*/  F2FP.BF16.PACK_AB R11, R242, R223 ;  /* 0x000000dff20b723e */ /* 0x000fe200000010ff */
[----:B--2---:R-:W-:-:S06]  /*4f90*/  FFMA.FTZ R5, R133, c[0x0][0x2d0], -R3 ;  /* 0x0000b40085057a23 */ /* 0x004fcc0000010803 */
[----:B------:R2:W-:Y:S01]  /*4fa0*/  MUFU.EX2 R247, R5 ;  /* 0x0000000500f77308 */ /* 0x0005e20000000800 */
[----:B------:R-:W-:Y:S01]  /*4fb0*/  HMMA.16816.F32.BF16 R60, R8, R16, RZ ;  /* 0x00000010083c723c */ /* 0x000fe200000418ff */
[----:B--2---:R-:W-:-:S06]  /*4fc0*/  FFMA.FTZ R5, R132, c[0x0][0x2d0], -R3 ;  /* 0x0000b40084057a23 */ /* 0x004fcc0000010803 */
[----:B------:R2:W-:Y:S01]  /*4fd0*/  MUFU.EX2 R248, R5 ;  /* 0x0000000500f87308 */ /* 0x0005e20000000800 */
[C---:B------:R-:W-:Y:S08]  /*4fe0*/  HMMA.16816.F32.BF16 R76, R8.reuse, R36, RZ ;  /* 0x00000024084c723c */ /* 0x040ff000000418ff */
[----:B------:R-:W-:Y:S01]  /*4ff0*/  HMMA.16816.F32.BF16 R64, R8, R40, RZ ;  /* 0x000000280840723c */ /* 0x000fe200000418ff */
[----:B--2---:R-:W-:-:S07]  /*5000*/  FFMA.FTZ R5, R152, c[0x0][0x2d0], -R2 ;  /* 0x0000b40098057a23 */ /* 0x004fce0000010802 */
[C---:B------:R-:W-:Y:S01]  /*5010*/  HMMA.16816.F32.BF16 R20, R8.reuse, R44, RZ ;  /* 0x0000002c0814723c */ /* 0x040fe200000418ff */
[----:B------:R2:W-:Y:S07]  /*5020*/  MUFU.EX2 R220, R5 ;  /* 0x0000000500dc7308 */ /* 0x0005ee0000000800 */
[C---:B------:R-:W-:Y:S08]  /*5030*/  HMMA.16816.F32.BF16 R32, R8.reuse, R18, RZ ;  /* 0x000000120820723c */ /* 0x040ff000000418ff */
[----:B------:R-:W-:Y:S01]  /*5040*/  HMMA.16816.F32.BF16 R28, R8, R38, RZ ;  /* 0x00000026081c723c */ /* 0x000fe200000418ff */
[----:B--2---:R-:W-:-:S07]  /*5050*/  FFMA.FTZ R5, R139, c[0x0][0x2d0], -R2 ;  /* 0x0000b4008b057a23 */ /* 0x004fce0000010802 */
[C---:B------:R-:W-:Y:S01]  /*5060*/  HMMA.16816.F32.BF16 R24, R8.reuse, R42, RZ ;  /* 0x0000002a0818723c */ /* 0x040fe200000418ff */
[----:B------:R2:W4:Y:S07]  /*5070*/  MUFU.EX2 R221, R5 ;  /* 0x0000000500dd7308 */ /* 0x00052e0000000800 */
[----:B------:R-:W-:Y:S01]  /*5080*/  HMMA.16816.F32.BF16 R8, R8, R46, RZ ;  /* 0x0000002e0808723c */ /* 0x000fe200000418ff */
[----:B--2---:R-:W-:-:S04]  /*5090*/  FFMA.FTZ R5, R153, c[0x0][0x2d0], -R2 ;  /* 0x0000b40099057a23 */ /* 0x004fc80000010802 */
[----:B------:R2:W-:Y:S01]  /*50a0*/  MUFU.EX2 R218, R5 ;  /* 0x0000000500da7308 */ /* 0x0005e20000000800 */
[----:B------:R-:W-:Y:S02]  /*50b0*/  F2FP.BF16.PACK_AB R12, R240, R217 ;  /* 0x000000d9f00c723e */ /* 0x000fe400000010ff */
[----:B------:R-:W-:Y:S02]  /*50c0*/  F2FP.BF16.PACK_AB R13, R231, R189 ;  /* 0x000000bde70d723e */ /* 0x000fe400000010ff */
[----:B------:R-:W-:Y:S02]  /*50d0*/  F2FP.BF16.PACK_AB R14, R195, R212 ;  /* 0x000000d4c30e723e */ /* 0x000fe400000010ff */
[----:B-1----:R-:W-:Y:S01]  /*50e0*/  F2FP.BF16.PACK_AB R15, R228, R213 ;  /* 0x000000d5e40f723e */ /* 0x002fe200000010ff */
[----:B------:R-:W-:Y:S02]  /*50f0*/  IMAD.MOV.U32 R152, RZ, RZ, R217 ;  /* 0x000000ffff987224 */ /* 0x000fe400078e00d9 */
[----:B--2---:R-:W-:-:S04]  /*5100*/  FFMA.FTZ R5, R154, c[0x0][0x2d0], -R2 ;  /* 0x0000b4009a057a23 */ /* 0x004fc80000010802 */
[----:B------:R1:W2:Y:S05]  /*5110*/  MUFU.EX2 R219, R5 ;  /* 0x0000000500db7308 */ /* 0x0002aa0000000800 */
[----:B------:R-:W-:Y:S01]  /*5120*/  HMMA.16816.F32.BF16 R92, R12, R74, R8 ;  /* 0x0000004a0c5c723c */ /* 0x000fe20000041808 */
[----:B------:R-:W-:Y:S02]  /*5130*/  IMAD.MOV.U32 R153, RZ, RZ, R216 ;  /* 0x000000ffff997224 */ /* 0x000fe400078e00d8 */
[----:B-1----:R-:W-:-:S04]  /*5140*/  FFMA.FTZ R5, R91, c[0x0][0x2d0], -R0 ;  /* 0x0000b4005b057a23 */ /* 0x002fc80000010800 */
[----:B------:R1:W1:Y:S01]  /*5150*/  MUFU.EX2 R217, R5 ;  /* 0x0000000500d97308 */ /* 0x0002620000000800 */
[----:B------:R-:W-:Y:S02]  /*5160*/  F2FP.BF16.PACK_AB R8, R186, R225 ;  /* 0x000000e1ba08723e */ /* 0x000fe400000010ff */
[----:B------:R-:W-:Y:S02]  /*5170*/  F2FP.BF16.PACK_AB R10, R171, R170 ;  /* 0x000000aaab0a723e */ /* 0x000fe400000010ff */
[----:B------:R-:W-:Y:S02]  /*5180*/  F2FP.BF16.PACK_AB R9, R69, R146 ;  /* 0x000000924509723e */ /* 0x000fe400000010ff */
[----:B------:R-:W-:Y:S01]  /*5190*/  F2FP.BF16.PACK_AB R11, R169, R166 ;  /* 0x000000a6a90b723e */ /* 0x000fe200000010ff */
[----:B------:R-:W-:Y:S02]  /*51a0*/  IMAD.MOV.U32 R130, RZ, RZ, R215 ;  /* 0x000000ffff827224 */ /* 0x000fe400078e00d7 */
[----:B-1----:R-:W-:-:S04]  /*51b0*/  FFMA.FTZ R5, R96, c[0x0][0x2d0], -R0 ;  /* 0x0000b40060057a23 */ /* 0x002fc80000010800 */
[----:B------:R1:W-:Y:S01]  /*51c0*/  MUFU.EX2 R216, R5 ;  /* 0x0000000500d87308 */ /* 0x0003e20000000800 */
[----:B------:R-:W-:Y:S01]  /*51d0*/  HMMA.16816.F32.BF16 R116, R12, R52, R76 ;  /* 0x000000340c74723c */ /* 0x000fe2000004184c */
[----:B------:R-:W-:-:S07]  /*51e0*/  IMAD.MOV.U32 R134, RZ, RZ, R211 ;  /* 0x000000ffff867224 */ /* 0x000fce00078e00d3 */
[----:B------:R-:W-:Y:S01]  /*51f0*/  HMMA.16816.F32.BF16 R120, R12, R56, R60 ;  /* 0x000000380c78723c */ /* 0x000fe2000004183c */
[----:B-1----:R-:W-:-:S07]  /*5200*/  FFMA.FTZ R5, R97, c[0x0][0x2d0], -R0 ;  /* 0x0000b40061057a23 */ /* 0x002fce0000010800 */
[C---:B------:R-:W-:Y:S01]  /*5210*/  HMMA.16816.F32.BF16 R104, R12.reuse, R58, R32 ;  /* 0x0000003a0c68723c */ /* 0x040fe20000041820 */
[----:B------:R1:W1:Y:S07]  /*5220*/  MUFU.EX2 R215, R5 ;  /* 0x0000000500d77308 */ /* 0x00026e0000000800 */
[C---:B------:R-:W-:Y:S08]  /*5230*/  HMMA.16816.F32.BF16 R76, R12.reuse, R54, R28 ;  /* 0x000000360c4c723c */ /* 0x040ff0000004181c */
[----:B------:R-:W-:Y:S01]  /*5240*/  HMMA.16816.F32.BF16 R100, R12, R50, R24 ;  /* 0x000000320c64723c */ /* 0x000fe20000041818 */
[----:B-1----:R-:W-:-:S07]  /*5250*/  FFMA.FTZ R5, R160, c[0x0][0x2d0], -R4 ;  /* 0x0000b400a0057a23 */ /* 0x002fce0000010804 */
[----:B------:R-:W-:Y:S01]  /*5260*/  HMMA.16816.F32.BF16 R112, R12, R48, R64 ;  /* 0x000000300c70723c */ /* 0x000fe20000041840 */
[----:B------:R-:W-:-:S07]  /*5270*/  IMAD.MOV.U32 R138, RZ, RZ, R212 ;  /* 0x000000ffff8a7224 */ /* 0x000fce00078e00d4 */
[----:B------:R-:W-:Y:S08]  /*5280*/  HMMA.16816.F32.BF16 R108, R12, R72, R20 ;  /* 0x000000480c6c723c */ /* 0x000ff00000041814 */
        /* <DEDUP_REMOVED lines=8> */
[----:B------:R-:W-:-:S02]  /*5310*/  F2FP.BF16.PACK_AB R11, R251, R211 ;  /* 0x000000d3fb0b723e */ /* 0x000fc400000010ff */
[----:B------:R1:W-:Y:S01]  /*5320*/  MUFU.EX2 R211, R5 ;  /* 0x0000000500d37308 */ /* 0x0003e20000000800 */
[----:B------:R-:W-:Y:S02]  /*5330*/  IMAD.MOV.U32 R128, RZ, RZ, R213 ;  /* 0x000000ffff807224 */ /* 0x000fe400078e00d5 */
[----:B------:R-:W-:Y:S02]  /*5340*/  IMAD.MOV.U32 R129, RZ, RZ, R214 ;  /* 0x000000ffff817224 */ /* 0x000fe400078e00d6 */
[----:B-1----:R-:W-:-:S04]  /*5350*/  FFMA.FTZ R5, R159, c[0x0][0x2d0], -R4 ;  /* 0x0000b4009f057a23 */ /* 0x002fc80000010804 */
[----:B------:R1:W-:Y:S01]  /*5360*/  MUFU.EX2 R212, R5 ;  /* 0x0000000500d47308 */ /* 0x0003e20000000800 */
[----:B------:R-:W-:Y:S02]  /*5370*/  IMAD.MOV.U32 R133, RZ, RZ, R207 ;  /* 0x000000ffff857224 */ /* 0x000fe400078e00cf */
[----:B-1----:R-:W-:-:S05]  /*5380*/  FFMA.FTZ R5, R158, c[0x0][0x2d0], -R4 ;  /* 0x0000b4009e057a23 */ /* 0x002fca0000010804 */
[----:B------:R1:W-:Y:S01]  /*5390*/  MUFU.EX2 R213, R5 ;  /* 0x0000000500d57308 */ /* 0x0003e20000000800 */
[----:B------:R-:W-:Y:S02]  /*53a0*/  F2FP.BF16.PACK_AB R8, R6, R243 ;  /* 0x000000f30608723e */ /* 0x000fe400000010ff */
[----:B------:R-:W-:Y:S02]  /*53b0*/  F2FP.BF16.PACK_AB R9, R178, R179 ;  /* 0x000000b3b209723e */ /* 0x000fe400000010ff */
[----:B------:R-:W-:Y:S01]  /*53c0*/  F2FP.BF16.PACK_AB R10, R71, R68 ;  /* 0x00000044470a723e */ /* 0x000fe200000010ff */
[----:B-1----:R-:W-:-:S04]  /*53d0*/  FFMA.FTZ R5, R157, c[0x0][0x2d0], -R4 ;  /* 0x0000b4009d057a23 */ /* 0x002fc80000010804 */
[----:B------:R1:W-:Y:S01]  /*53e0*/  MUFU.EX2 R214, R5 ;  /* 0x0000000500d67308 */ /* 0x0003e20000000800 */
[----:B------:R-:W-:Y:S01]  /*53f0*/  IMAD.MOV.U32 R132, RZ, RZ, R206 ;  /* 0x000000ffff847224 */ /* 0x000fe200078e00ce */
[----:B------:R-:W-:Y:S01]  /*5400*/  HMMA.16816.F32.BF16 R80, R8, R56, R60 ;  /* 0x000000380850723c */ /* 0x000fe2000004183c */
[----:B-1----:R-:W-:-:S05]  /*5410*/  FFMA.FTZ R5, R124, c[0x0][0x2d0], -R0 ;  /* 0x0000b4007c057a23 */ /* 0x002fca0000010800 */
[----:B------:R1:W-:Y:S02]  /*5420*/  MUFU.EX2 R207, R5 ;  /* 0x0000000500cf7308 */ /* 0x0003e40000000800 */
[----:B------:R-:W-:Y:S01]  /*5430*/  HMMA.16816.F32.BF16 R64, R8, R52, R28 ;  /* 0x000000340840723c */ /* 0x000fe2000004181c */
[----:B------:R-:W-:Y:S02]  /*5440*/  IMAD.MOV.U32 R7, RZ, RZ, R209 ;  /* 0x000000ffff077224 */ /* 0x000fe400078e00d1 */
[----:B-1----:R-:W-:-:S04]  /*5450*/  FFMA.FTZ R5, R156, c[0x0][0x2d0], -R3 ;  /* 0x0000b4009c057a23 */ /* 0x002fc80000010803 */
[----:B------:R1:W-:Y:S01]  /*5460*/  MUFU.EX2 R206, R5 ;  /* 0x0000000500ce7308 */ /* 0x0003e20000000800 */
[C---:B------:R-:W-:Y:S01]  /*5470*/  HMMA.16816.F32.BF16 R40, R8.reuse, R48, R20 ;  /* 0x000000300828723c */ /* 0x040fe20000041814 */
[----:B------:R-:W2:Y:S07]  /*5480*/  LDSM.16.MT88.4 R20, [R229+0x1000] ;  /* 0x00100000e514783b */ /* 0x000eae0000004200 */
[----:B------:R-:W-:Y:S01]  /*5490*/  HMMA.16816.F32.BF16 R60, R8, R72, R12 ;  /* 0x00000048083c723c */ /* 0x000fe2000004180c */
[----:B------:R-:W-:Y:S01]  /*54a0*/  LDSM.16.MT88.4 R12, [R230+0x1000] ;  /* 0x00100000e60c783b */ /* 0x000fe20000004200 */
[----:B-1----:R-:W-:-:S06]  /*54b0*/  FFMA.FTZ R5, R155, c[0x0][0x2d0], -R3 ;  /* 0x0000b4009b057a23 */ /* 0x002fcc0000010803 */
[C---:B------:R-:W-:Y:S01]  /*54c0*/  HMMA.16816.F32.BF16 R52, R8.reuse, R54, R24 ;  /* 0x000000360834723c */ /* 0x040fe20000041818 */
[----:B------:R-:W-:Y:S01]  /*54d0*/  IMAD.MOV.U32 R155, RZ, RZ, R208 ;  /* 0x000000ffff9b7224 */ /* 0x000fe200078e00d0 */
[----:B------:R-:W-:Y:S01]  /*54e0*/  LDSM.16.MT88.4 R24, [R232+0x1000] ;  /* 0x00100000e818783b */ /* 0x000fe20000004200 */
[----:B------:R1:W1:Y:S05]  /*54f0*/  MUFU.EX2 R208, R5 ;  /* 0x0000000500d07308 */ /* 0x00026a0000000800 */
[----:B------:R-:W-:Y:S01]  /*5500*/  HMMA.16816.F32.BF16 R28, R8, R50, R16 ;  /* 0x00000032081c723c */ /* 0x000fe20000041810 */
[----:B------:R-:W2:Y:S01]  /*5510*/  LDSM.16.MT88.4 R16, [R233+0x1000] ;  /* 0x00100000e910783b */ /* 0x000ea20000004200 */
[----:B-1----:R-:W-:-:S04]  /*5520*/  FFMA.FTZ R5, R149, c[0x0][0x2d0], -R3 ;  /* 0x0000b40095057a23 */ /* 0x002fc80000010803 */
[----:B------:R1:W-:Y:S02]  /*5530*/  MUFU.EX2 R209, R5 ;  /* 0x0000000500d17308 */ /* 0x0003e40000000800 */
[----:B-1----:R-:W-:Y:S02]  /*5540*/  FFMA.FTZ R5, R148, c[0x0][0x2d0], -R3 ;  /* 0x0000b40094057a23 */ /* 0x002fe40000010803 */
[----:B------:R-:W-:-:S04]  /*5550*/  IMAD.MOV.U32 R148, RZ, RZ, R210 ;  /* 0x000000ffff947224 */ /* 0x000fc800078e00d2 */
[----:B------:R1:W-:Y:S02]  /*5560*/  MUFU.EX2 R210, R5 ;  /* 0x0000000500d27308 */ /* 0x0003e40000000800 */
[----:B-1----:R-:W-:Y:S02]  /*5570*/  FFMA.FTZ R5, R150, c[0x0][0x2d0], -R2 ;  /* 0x0000b40096057a23 */ /* 0x002fe40000010802 */
[----:B------:R-:W-:Y:S02]  /*5580*/  IMAD.MOV.U32 R150, RZ, RZ, R132 ;  /* 0x000000ffff967224 */ /* 0x000fe400078e0084 */
[----:B------:R-:W-:Y:S02]  /*5590*/  IMAD.MOV.U32 R132, RZ, RZ, R133 ;  /* 0x000000ffff847224 */ /* 0x000fe400078e0085 */
[----:B------:R-:W-:Y:S02]  /*55a0*/  IMAD.MOV.U32 R133, RZ, RZ, R134 ;  /* 0x000000ffff857224 */ /* 0x000fe400078e0086 */
[----:B------:R-:W-:-:S02]  /*55b0*/  IMAD.MOV.U32 R134, RZ, RZ, R138 ;  /* 0x000000ffff867224 */ /* 0x000fc400078e008a */
[----:B------:R-:W-:Y:S02]  /*55c0*/  IMAD.MOV.U32 R138, RZ, RZ, R128 ;  /* 0x000000ffff8a7224 */ /* 0x000fe400078e0080 */
[----:B------:R-:W-:Y:S01]  /*55d0*/  IMAD.MOV.U32 R128, RZ, RZ, R130 ;  /* 0x000000ffff807224 */ /* 0x000fe200078e0082 */
[----:B------:R-:W-:Y:S01]  /*55e0*/  MOV R130, R68 ;  /* 0x0000004400827202 */ /* 0x000fe20000000f00 */
[----:B------:R-:W-:Y:S02]  /*55f0*/  IMAD.MOV.U32 R68, RZ, RZ, R205 ;  /* 0x000000ffff447224 */ /* 0x000fe400078e00cd */
[----:B------:R1:W-:Y:S01]  /*5600*/  MUFU.EX2 R205, R5 ;  /* 0x0000000500cd7308 */ /* 0x0003e20000000800 */
[----:B------:R-:W-:Y:S01]  /*5610*/  HMMA.16816.F32.BF16 R32, R8, R58, R32 ;  /* 0x0000003a0820723c */ /* 0x000fe20000041820 */
[----:B-1----:R-:W-:Y:S02]  /*5620*/  FFMA.FTZ R5, R151, c[0x0][0x2d0], -R2 ;  /* 0x0000b40097057a23 */ /* 0x002fe40000010802 */
[----:B------:R-:W-:-:S04]  /*5630*/  IMAD.MOV.U32 R151, RZ, RZ, R202 ;  /* 0x000000ffff977224 */ /* 0x000fc800078e00ca */
[----:B------:R1:W1:Y:S01]  /*5640*/  MUFU.EX2 R202, R5 ;  /* 0x0000000500ca7308 */ /* 0x0002620000000800 */
[----:B------:R-:W-:Y:S07]  /*5650*/  HMMA.16816.F32.BF16 R36, R8, R74, R36 ;  /* 0x0000004a0824723c */ /* 0x000fee0000041824 */
[----:B---3--:R-:W-:Y:S01]  /*5660*/  F2FP.BF16.PACK_AB R8, R226, R222 ;  /* 0x000000dee208723e */ /* 0x008fe200000010ff */
[----:B-1----:R-:W-:Y:S02]  /*5670*/  FFMA.FTZ R5, R145, c[0x0][0x2d0], -R2 ;  /* 0x0000b40091057a23 */ /* 0x002fe40000010802 */
[----:B------:R-:W-:-:S02]  /*5680*/  IMAD.MOV.U32 R145, RZ, RZ, R203 ;  /* 0x000000ffff917224 */ /* 0x000fc400078e00cb */
[----:B------:R1:W-:Y:S01]  /*5690*/  MUFU.EX2 R203, R5 ;  /* 0x0000000500cb7308 */ /* 0x0003e20000000800 */
[----:B----4-:R-:W-:Y:S02]  /*56a0*/  F2FP.BF16.PACK_AB R9, R221, R220 ;  /* 0x000000dcdd09723e */ /* 0x010fe400000010ff */
[----:B------:R-:W-:Y:S02]  /*56b0*/  F2FP.BF16.PACK_AB R10, R248, R247 ;  /* 0x000000f7f80a723e */ /* 0x000fe400000010ff */
[----:B--2---:R-:W-:Y:S01]  /*56c0*/  F2FP.BF16.PACK_AB R11, R219, R218 ;  /* 0x000000dadb0b723e */ /* 0x004fe200000010ff */
[----:B------:R-:W-:Y:S02]  /*56d0*/  IMAD.MOV.U32 R160, RZ, RZ, R138 ;  /* 0x000000ffffa07224 */ /* 0x000fe400078e008a */
[----:B-1----:R-:W-:Y:S02]  /*56e0*/  FFMA.FTZ R5, R144, c[0x0][0x2d0], -R2 ;  /* 0x0000b40090057a23 */ /* 0x002fe40000010802 */
[----:B------:R-:W-:-:S02]  /*56f0*/  IMAD.MOV.U32 R144, RZ, RZ, R204 ;  /* 0x000000ffff907224 */ /* 0x000fc400078e00cc */
[----:B------:R1:W2:Y:S01]  /*5700*/  MUFU.EX2 R204, R5 ;  /* 0x0000000500cc7308 */ /* 0x0002a20000000800 */
[----:B------:R-:W-:Y:S01]  /*5710*/  HMMA.16816.F32.BF16 R56, R8, R20, R120 ;  /* 0x000000140838723c */ /* 0x000fe20000041878 */
[----:B------:R-:W-:Y:S02]  /*5720*/  IMAD.MOV.U32 R138, RZ, RZ, R128 ;  /* 0x000000ffff8a7224 */ /* 0x000fe400078e0080 */
[----:B------:R-:W-:Y:S02]  /*5730*/  IMAD.MOV.U32 R128, RZ, RZ, R130 ;  /* 0x000000ffff807224 */ /* 0x000fe400078e0082 */
[----:B------:R-:W-:-:S03]  /*5740*/  IMAD.MOV.U32 R130, RZ, RZ, R200 ;  /* 0x000000ffff827224 */ /* 0x000fc600078e00c8 */
[----:B------:R-:W-:Y:S01]  /*5750*/  HMMA.16816.F32.BF16 R48, R8, R16, R116 ;  /* 0x000000100830723c */ /* 0x000fe20000041874 */
[----:B-1----:R-:W-:Y:S02]  /*5760*/  FFMA.FTZ R5, R127, c[0x0][0x2d0], -R0 ;  /* 0x0000b4007f057a23 */ /* 0x002fe40000010800 */
[----:B------:R-:W-:-:S05]  /*5770*/  IMAD.MOV.U32 R127, RZ, RZ, R201 ;  /* 0x000000ffff7f7224 */ /* 0x000fca00078e00c9 */
[C---:B------:R-:W-:Y:S01]  /*5780*/  HMMA.16816.F32.BF16 R84, R8.reuse, R12, R112 ;  /* 0x0000000c0854723c */ /* 0x040fe20000041870 */
[----:B------:R1:W3:Y:S07]  /*5790*/  MUFU.EX2 R201, R5 ;  /* 0x0000000500c97308 */ /* 0x0002ee0000000800 */
[C---:B------:R-:W-:Y:S08]  /*57a0*/  HMMA.16816.F32.BF16 R96, R8.reuse, R24, R108 ;  /* 0x000000180860723c */ /* 0x040ff0000004186c */
[----:B------:R-:W-:Y:S01]  /*57b0*/  HMMA.16816.F32.BF16 R44, R8, R22, R104 ;  /* 0x00000016082c723c */ /* 0x000fe20000041868 */
[----:B-1----:R-:W-:-:S07]  /*57c0*/  FFMA.FTZ R5, R125, c[0x0][0x2d0], -R0 ;  /* 0x0000b4007d057a23 */ /* 0x002fce0000010800 */
[C---:B------:R-:W-:Y:S01]  /*57d0*/  HMMA.16816.F32.BF16 R76, R8.reuse, R18, R76 ;  /* 0x00000012084c723c */ /* 0x040fe2000004184c */
[----:B------:R1:W-:Y:S07]  /*57e0*/  MUFU.EX2 R200, R5 ;  /* 0x0000000500c87308 */ /* 0x0003ee0000000800 */
[C---:B------:R-:W-:Y:S08]  /*57f0*/  HMMA.16816.F32.BF16 R88, R8.reuse, R14, R100 ;  /* 0x0000000e0858723c */ /* 0x040ff00000041864 */
[----:B------:R-:W-:Y:S01]  /*5800*/  HMMA.16816.F32.BF16 R92, R8, R26, R92 ;  /* 0x0000001a085c723c */ /* 0x000fe2000004185c */
[----:B-1----:R-:W-:-:S06]  /*5810*/  FFMA.FTZ R5, R126, c[0x0][0x2d0], -R0 ;  /* 0x0000b4007e057a23 */ /* 0x002fcc0000010800 */
[----:B------:R-:W-:Y:S02]  /*5820*/  F2FP.BF16.PACK_AB R8, R250, R249 ;  /* 0x000000f9fa08723e */ /* 0x000fe400000010ff */
[----:B------:R-:W-:Y:S02]  /*5830*/  F2FP.BF16.PACK_AB R9, R217, R224 ;  /* 0x000000e0d909723e */ /* 0x000fe400000010ff */
[----:B------:R-:W-:Y:S02]  /*5840*/  F2FP.BF16.PACK_AB R10, R131, R252 ;  /* 0x000000fc830a723e */ /* 0x000fe400000010ff */
[----:B------:R-:W-:Y:S01]  /*5850*/  F2FP.BF16.PACK_AB R11, R215, R216 ;  /* 0x000000d8d70b723e */ /* 0x000fe200000010ff */
[----:B------:R-:W-:Y:S02]  /*5860*/  IMAD.MOV.U32 R126, RZ, RZ, R199 ;  /* 0x000000ffff7e7224 */ /* 0x000fe400078e00c7 */
[----:B------:R1:W4:Y:S04]  /*5870*/  MUFU.EX2 R199, R5 ;  /* 0x0000000500c77308 */ /* 0x0003280000000800 */
[C---:B------:R-:W-:Y:S08]  /*5880*/  HMMA.16816.F32.BF16 R100, R8.reuse, R20, R80 ;  /* 0x000000140864723c */ /* 0x040ff00000041850 */
[----:B------:R-:W-:Y:S01]  /*5890*/  HMMA.16816.F32.BF16 R80, R8, R16, R64 ;  /* 0x000000100850723c */ /* 0x000fe20000041840 */
[----:B-1----:R-:W-:-:S07]  /*58a0*/  FFMA.FTZ R5, R182, c[0x0][0x2d0], -R4 ;  /* 0x0000b400b6057a23 */ /* 0x002fce0000010804 */
[C---:B------:R-:W-:Y:S01]  /*58b0*/  HMMA.16816.F32.BF16 R64, R8.reuse, R12, R40 ;  /* 0x0000000c0840723c */ /* 0x040fe20000041828 */
[----:B------:R-:W-:Y:S02]  /*58c0*/  IMAD.MOV.U32 R182, RZ, RZ, R193 ;  /* 0x000000ffffb67224 */ /* 0x000fe400078e00c1 */
[----:B------:R1:W-:Y:S05]  /*58d0*/  MUFU.EX2 R193, R5 ;  /* 0x0000000500c17308 */ /* 0x0003ea0000000800 */
[----:B------:R-:W-:Y:S01]  /*58e0*/  HMMA.16816.F32.BF16 R104, R8, R22, R32 ;  /* 0x000000160868723c */ /* 0x000fe20000041820 */
[----:B------:R-:W2:Y:S01]  /*58f0*/  LDSM.16.MT88.4 R20, [R229+0x1800] ;  /* 0x00180000e514783b */ /* 0x000ea20000004200 */
[----:B------:R-:W-:-:S06]  /*5900*/  IMAD.MOV.U32 R156, RZ, RZ, R128 ;  /* 0x000000ffff9c7224 */ /* 0x000fcc00078e0080 */
[----:B------:R-:W-:Y:S01]  /*5910*/  HMMA.16816.F32.BF16 R72, R8, R18, R52 ;  /* 0x000000120848723c */ /* 0x000fe20000041834 */
[----:B------:R-:W2:Y:S01]  /*5920*/  LDSM.16.MT88.4 R16, [R233+0x1800] ;  /* 0x00180000e910783b */ /* 0x000ea20000004200 */
[----:B-1----:R-:W-:-:S06]  /*5930*/  FFMA.FTZ R5, R183, c[0x0][0x2d0], -R4 ;  /* 0x0000b400b7057a23 */ /* 0x002fcc0000010804 */
[----:B------:R-:W-:Y:S01]  /*5940*/  HMMA.16816.F32.BF16 R40, R8, R14, R28 ;  /* 0x0000000e0828723c */ /* 0x000fe2000004181c */
[----:B------:R-:W1:Y:S01]  /*5950*/  LDSM.16.MT88.4 R12, [R230+0x1800] ;  /* 0x00180000e60c783b */ /* 0x000e620000004200 */
[----:B------:R-:W-:-:S06]  /*5960*/  IMAD.MOV.U32 R128, RZ, RZ, R195 ;  /* 0x000000ffff807224 */ /* 0x000fcc00078e00c3 */
[C---:B------:R-:W-:Y:S01]  /*5970*/  HMMA.16816.F32.BF16 R32, R8.reuse, R24, R60 ;  /* 0x000000180820723c */ /* 0x040fe2000004183c */
[----:B------:R3:W-:Y:S07]  /*5980*/  MUFU.EX2 R195, R5 ;  /* 0x0000000500c37308 */ /* 0x0007ee0000000800 */
[----:B------:R-:W-:Y:S01]  /*5990*/  HMMA.16816.F32.BF16 R28, R8, R26, R36 ;  /* 0x0000001a081c723c */ /* 0x000fe20000041824 */
[----:B------:R-:W1:Y:S01]  /*59a0*/  LDSM.16.MT88.4 R24, [R232+0x1800] ;  /* 0x00180000e818783b */ /* 0x000e620000004200 */
[----:B---3--:R-:W-:-:S02]  /*59b0*/  FFMA.FTZ R5, R184, c[0x0][0x2d0], -R4 ;  /* 0x0000b400b8057a23 */ /* 0x008fc40000010804 */
[----:B------:R-:W-:Y:S02]  /*59c0*/  IMAD.MOV.U32 R184, RZ, RZ, R197 ;  /* 0x000000ffffb87224 */ /* 0x000fe400078e00c5 */
[----:B------:R3:W-:Y:S01]  /*59d0*/  MUFU.EX2 R197, R5 ;  /* 0x0000000500c57308 */ /* 0x0007e20000000800 */
[----:B------:R-:W-:Y:S02]  /*59e0*/  IMAD.MOV.U32 R157, RZ, RZ, R198 ;  /* 0x000000ffff9d7224 */ /* 0x000fe400078e00c6 */
[----:B------:R-:W-:Y:S02]  /*59f0*/  IMAD.MOV.U32 R149, RZ, RZ, R191 ;  /* 0x000000ffff957224 */ /* 0x000fe400078e00bf */
[----:B---3--:R-:W-:-:S04]  /*5a00*/  FFMA.FTZ R5, R185, c[0x0][0x2d0], -R4 ;  /* 0x0000b400b9057a23 */ /* 0x008fc80000010804 */
[----:B------:R3:W-:Y:S01]  /*5a10*/  MUFU.EX2 R198, R5 ;  /* 0x0000000500c67308 */ /* 0x0007e20000000800 */
[----:B------:R-:W-:Y:S01]  /*5a20*/  F2FP.BF16.PACK_AB R8, R208, R206 ;  /* 0x000000ced008723e */ /* 0x000fe200000010ff */
[----:B---3--:R-:W-:-:S06]  /*5a30*/  FFMA.FTZ R5, R140, c[0x0][0x2d0], -R0 ;  /* 0x0000b4008c057a23 */ /* 0x008fcc0000010800 */
[----:B------:R3:W-:Y:S01]  /*5a40*/  MUFU.EX2 R191, R5 ;  /* 0x0000000500bf7308 */ /* 0x0007e20000000800 */
[----:B------:R-:W-:Y:S02]  /*5a50*/  MOV R140, R192 ;  /* 0x000000c0008c7202 */ /* 0x000fe40000000f00 */
[----:B------:R-:W-:Y:S02]  /*5a60*/  F2FP.BF16.PACK_AB R9, R202, R205 ;  /* 0x000000cdca09723e */ /* 0x000fe400000010ff */
[----:B------:R-:W-:Y:S01]  /*5a70*/  F2FP.BF16.PACK_AB R10, R210, R209 ;  /* 0x000000d1d20a723e */ /* 0x000fe200000010ff */
[----:B---3--:R-:W-:Y:S02]  /*5a80*/  FFMA.FTZ R5, R177, c[0x0][0x2d0], -R3 ;  /* 0x0000b400b1057a23 */ /* 0x008fe40000010803 */
[----:B------:R-:W-:Y:S02]  /*5a90*/  IMAD.MOV.U32 R177, RZ, RZ, R190 ;  /* 0x000000ffffb17224 */ /* 0x000fe400078e00be */
[----:B------:R3:W-:Y:S01]  /*5aa0*/  MUFU.EX2 R190, R5 ;  /* 0x0000000500be7308 */ /* 0x0007e20000000800 */
[----:B--2---:R-:W-:Y:S01]  /*5ab0*/  F2FP.BF16.PACK_AB R11, R204, R203 ;  /* 0x000000cbcc0b723e */ /* 0x004fe200000010ff */
[----:B------:R-:W-:-:S02]  /*5ac0*/  IMAD.MOV.U32 R185, RZ, RZ, R194 ;  /* 0x000000ffffb97224 */ /* 0x000fc400078e00c2 */
[----:B------:R-:W-:Y:S02]  /*5ad0*/  IMAD.MOV.U32 R124, RZ, RZ, R68 ;  /* 0x000000ffff7c7224 */ /* 0x000fe400078e0044 */
[----:B---3--:R-:W-:-:S04]  /*5ae0*/  FFMA.FTZ R5, R176, c[0x0][0x2d0], -R3 ;  /* 0x0000b400b0057a23 */ /* 0x008fc80000010803 */
[----:B------:R2:W3:Y:S01]  /*5af0*/  MUFU.EX2 R192, R5 ;  /* 0x0000000500c07308 */ /* 0x0004e20000000800 */
[----:B------:R-:W-:Y:S01]  /*5b00*/  HMMA.16816.F32.BF16 R112, R8, R20, R56 ;  /* 0x000000140870723c */ /* 0x000fe20000041838 */
[----:B------:R-:W-:-:S07]  /*5b10*/  IMAD.MOV.U32 R68, RZ, RZ, R196 ;  /* 0x000000ffff447224 */ /* 0x000fce00078e00c4 */
[----:B------:R-:W-:Y:S01]  /*5b20*/  HMMA.16816.F32.BF16 R108, R8, R22, R44 ;  /* 0x00000016086c723c */ /* 0x000fe2000004182c */
[----:B--2---:R-:W-:-:S07]  /*5b30*/  FFMA.FTZ R5, R181, c[0x0][0x2d0], -R3 ;  /* 0x0000b400b5057a23 */ /* 0x004fce0000010803 */
[C---:B------:R-:W-:Y:S01]  /*5b40*/  HMMA.16816.F32.BF16 R60, R8.reuse, R16, R48 ;  /* 0x00000010083c723c */ /* 0x040fe20000041830 */
[----:B------:R2:W-:Y:S07]  /*5b50*/  MUFU.EX2 R194, R5 ;  /* 0x0000000500c27308 */ /* 0x0005ee0000000800 */
[----:B------:R-:W-:Y:S01]  /*5b60*/  HMMA.16816.F32.BF16 R56, R8, R18, R76 ;  /* 0x000000120838723c */ /* 0x000fe2000004184c */
[----:B------:R-:W-:-:S07]  /*5b70*/  IMAD.MOV.U32 R154, RZ, RZ, R189 ;  /* 0x000000ffff9a7224 */ /* 0x000fce00078e00bd */
[----:B-1----:R-:W-:Y:S01]  /*5b80*/  HMMA.16816.F32.BF16 R52, R8, R12, R84 ;  /* 0x0000000c0834723c */ /* 0x002fe20000041854 */
[----:B--2---:R-:W-:-:S04]  /*5b90*/  FFMA.FTZ R5, R180, c[0x0][0x2d0], -R3 ;  /* 0x0000b400b4057a23 */ /* 0x004fc80000010803 */
        /* <DEDUP_REMOVED lines=8> */
[----:B----4-:R-:W-:Y:S01]  /*5c20*/  F2FP.BF16.PACK_AB R11, R199, R200 ;  /* 0x000000c8c70b723e */ /* 0x010fe200000010ff */
[----:B------:R1:W-:Y:S01]  /*5c30*/  MUFU.EX2 R189, R5 ;  /* 0x0000000500bd7308 */ /* 0x0003e20000000800 */
[----:B------:R-:W-:-:S05]  /*5c40*/  IMAD.MOV.U32 R183, RZ, RZ, R138 ;  /* 0x000000ffffb77224 */ /* 0x000fca00078e008a */
[C---:B------:R-:W-:Y:S08]  /*5c50*/  HMMA.16816.F32.BF16 R88, R8.reuse, R18, R72 ;  /* 0x000000120858723c */ /* 0x040ff00000041848 */
[----:B------:R-:W-:Y:S01]  /*5c60*/  HMMA.16816.F32.BF16 R100, R8, R20, R100 ;  /* 0x000000140864723c */ /* 0x000fe20000041864 */
[----:B-1----:R-:W-:-:S04]  /*5c70*/  FFMA.FTZ R5, R173, c[0x0][0x2d0], -R2 ;  /* 0x0000b400ad057a23 */ /* 0x002fc80000010802 */
[----:B------:R1:W2:Y:S03]  /*5c80*/  MUFU.EX2 R138, R5 ;  /* 0x00000005008a7308 */ /* 0x0002a60000000800 */
[C---:B------:R-:W-:Y:S01]  /*5c90*/  HMMA.16816.F32.BF16 R104, R8.reuse, R22, R104 ;  /* 0x000000160868723c */ /* 0x040fe20000041868 */
[----:B------:R-:W4:Y:S07]  /*5ca0*/  LDSM.16.MT88.4 R20, [R229+0x2000] ;  /* 0x00200000e514783b */ /* 0x000f2e0000004200 */
[C---:B------:R-:W-:Y:S08]  /*5cb0*/  HMMA.16816.F32.BF16 R84, R8.reuse, R12, R64 ;  /* 0x0000000c0854723c */ /* 0x040ff00000041840 */
[----:B------:R-:W-:Y:S01]  /*5cc0*/  HMMA.16816.F32.BF16 R72, R8, R14, R40 ;  /* 0x0000000e0848723c */ /* 0x000fe20000041828 */
[----:B------:R-:W2:Y:S01]  /*5cd0*/  LDSM.16.MT88.4 R12, [R230+0x2000] ;  /* 0x00200000e60c783b */ /* 0x000ea20000004200 */
[----:B-1----:R-:W-:-:S06]  /*5ce0*/  FFMA.FTZ R5, R174, c[0x0][0x2d0], -R2 ;  /* 0x0000b400ae057a23 */ /* 0x002fcc0000010802 */
[C---:B------:R-:W-:Y:S01]  /*5cf0*/  HMMA.16816.F32.BF16 R96, R8.reuse, R16, R80 ;  /* 0x000000100860723c */ /* 0x040fe20000041850 */
[----:B------:R-:W1:Y:S01]  /*5d00*/  LDSM.16.MT88.4 R16, [R233+0x2000] ;  /* 0x00200000e910783b */ /* 0x000e620000004200 */
[----:B------:R3:W-:Y:S06]  /*5d10*/  MUFU.EX2 R139, R5 ;  /* 0x00000005008b7308 */ /* 0x0007ec0000000800 */
[C---:B------:R-:W-:Y:S08]  /*5d20*/  HMMA.16816.F32.BF16 R32, R8.reuse, R24, R32 ;  /* 0x000000180820723c */ /* 0x040ff00000041820 */
[----:B------:R-:W-:Y:S01]  /*5d30*/  HMMA.16816.F32.BF16 R28, R8, R26, R28 ;  /* 0x0000001a081c723c */ /* 0x000fe2000004181c */
[----:B------:R-:W1:Y:S01]  /*5d40*/  LDSM.16.MT88.4 R24, [R232+0x2000] ;  /* 0x00200000e818783b */ /* 0x000e620000004200 */
[----:B---3--:R-:W-:-:S02]  /*5d50*/  FFMA.FTZ R5, R172, c[0x0][0x2d0], -R2 ;  /* 0x0000b400ac057a23 */ /* 0x008fc40000010802 */
[----:B------:R-:W-:Y:S02]  /*5d60*/  IMAD.MOV.U32 R176, RZ, RZ, R188 ;  /* 0x000000ffffb07224 */ /* 0x000fe400078e00bc */
[----:B------:R3:W1:Y:S01]  /*5d70*/  MUFU.EX2 R188, R5 ;  /* 0x0000000500bc7308 */ /* 0x0006620000000800 */
[----:B------:R-:W-:Y:S02]  /*5d80*/  IMAD.MOV.U32 R159, RZ, RZ, R134 ;  /* 0x000000ffff9f7224 */ /* 0x000fe400078e0086 */
[----:B------:R-:W-:Y:S02]  /*5d90*/  IMAD.MOV.U32 R158, RZ, RZ, R133 ;  /* 0x000000ffff9e7224 */ /* 0x000fe400078e0085 */
[----:B---3--:R-:W-:-:S04]  /*5da0*/  FFMA.FTZ R5, R142, c[0x0][0x2d0], -R0 ;  /* 0x0000b4008e057a23 */ /* 0x008fc80000010800 */
[----:B------:R3:W1:Y:S01]  /*5db0*/  MUFU.EX2 R134, R5 ;  /* 0x0000000500867308 */ /* 0x0006620000000800 */
[----:B------:R-:W-:Y:S02]  /*5dc0*/  IMAD.MOV.U32 R125, RZ, RZ, R132 ;  /* 0x000000ffff7d7224 */ /* 0x000fe400078e0084 */
[----:B---3--:R-:W-:-:S05]  /*5dd0*/  FFMA.FTZ R5, R141, c[0x0][0x2d0], -R0 ;  /* 0x0000b4008d057a23 */ /* 0x008fca0000010800 */
[----:B------:R3:W-:Y:S01]  /*5de0*/  MUFU.EX2 R133, R5 ;  /* 0x0000000500857308 */ /* 0x0007e20000000800 */
[----:B------:R-:W-:Y:S02]  /*5df0*/  F2FP.BF16.PACK_AB R8, R192, R190 ;  /* 0x000000bec008723e */ /* 0x000fe400000010ff */
[----:B--2---:R-:W-:Y:S02]  /*5e00*/  F2FP.BF16.PACK_AB R9, R138, R189 ;  /* 0x000000bd8a09723e */ /* 0x004fe400000010ff */
[----:B------:R-:W-:Y:S01]  /*5e10*/  F2FP.BF16.PACK_AB R10, R196, R194 ;  /* 0x000000c2c40a723e */ /* 0x000fe200000010ff */
[----:B---3--:R-:W-:-:S04]  /*5e20*/  FFMA.FTZ R5, R143, c[0x0][0x2d0], -R0 ;  /* 0x0000b4008f057a23 */ /* 0x008fc80000010800 */
[----:B------:R2:W3:Y:S01]  /*5e30*/  MUFU.EX2 R132, R5 ;  /* 0x0000000500847308 */ /* 0x0004e20000000800 */
[----:B-1----:R-:W-:-:S07]  /*5e40*/  F2FP.BF16.PACK_AB R11, R188, R139 ;  /* 0x0000008bbc0b723e */ /* 0x002fce00000010ff */
[C---:B----4-:R-:W-:Y:S08]  /*5e50*/  HMMA.16816.F32.BF16 R120, R8.reuse, R20, R112 ;  /* 0x000000140878723c */ /* 0x050ff00000041870 */
[----:B------:R-:W-:Y:S01]  /*5e60*/  HMMA.16816.F32.BF16 R116, R8, R22, R108 ;  /* 0x000000160874723c */ /* 0x000fe2000004186c */
[----:B--2---:R-:W-:-:S07]  /*5e70*/  FFMA.FTZ R5, R176, c[0x0][0x2d0], -R4 ;  /* 0x0000b400b0057a23 */ /* 0x004fce0000010804 */
[----:B------:R-:W-:Y:S01]  /*5e80*/  HMMA.16816.F32.BF16 R92, R8, R12, R52 ;  /* 0x0000000c085c723c */ /* 0x000fe20000041834 */
[----:B------:R-:W-:-:S07]  /*5e90*/  IMAD.MOV.U32 R176, RZ, RZ, R177 ;  /* 0x000000ffffb07224 */ /* 0x000fce00078e00b1 */
[----:B------:R-:W-:Y:S01]  /*5ea0*/  HMMA.16816.F32.BF16 R112, R8, R16, R60 ;  /* 0x000000100870723c */ /* 0x000fe2000004183c */
[----:B------:R-:W-:-:S07]  /*5eb0*/  IMAD.MOV.U32 R177, RZ, RZ, R140 ;  /* 0x000000ffffb17224 */ /* 0x000fce00078e008c */
[C---:B------:R-:W-:Y:S08]  /*5ec0*/  HMMA.16816.F32.BF16 R108, R8.reuse, R18, R56 ;  /* 0x00000012086c723c */ /* 0x040ff00000041838 */
[C---:B------:R-:W-:Y:S08]  /*5ed0*/  HMMA.16816.F32.BF16 R80, R8.reuse, R14, R48 ;  /* 0x0000000e0850723c */ /* 0x040ff00000041830 */
[C---:B------:R-:W-:Y:S08]  /*5ee0*/  HMMA.16816.F32.BF16 R76, R8.reuse, R24, R44 ;  /* 0x00000018084c723c */ /* 0x040ff0000004182c */
[----:B------:R-:W-:Y:S07]  /*5ef0*/  HMMA.16816.F32.BF16 R52, R8, R26, R36 ;  /* 0x0000001a0834723c */ /* 0x000fee0000041824 */
[----:B------:R-:W-:-:S02]  /*5f00*/  F2FP.BF16.PACK_AB R8, R195, R193 ;  /* 0x000000c1c308723e */ /* 0x000fc400000010ff */
[----:B------:R-:W-:Y:S02]  /*5f10*/  F2FP.BF16.PACK_AB R9, R134, R191 ;  /* 0x000000bf8609723e */ /* 0x000fe400000010ff */
[----:B------:R-:W-:Y:S02]  /*5f20*/  F2FP.BF16.PACK_AB R10, R198, R197 ;  /* 0x000000c5c60a723e */ /* 0x000fe400000010ff */
[----:B---3--:R-:W-:Y:S01]  /*5f30*/  F2FP.BF16.PACK_AB R11, R132, R133 ;  /* 0x00000085840b723e */ /* 0x008fe200000010ff */
[----:B------:R-:W-:Y:S02]  /*5f40*/  IMAD.MOV.U32 R140, RZ, RZ, R185 ;  /* 0x000000ffff8c7224 */ /* 0x000fe400078e00b9 */
[----:B------:R-:W-:-:S04]  /*5f50*/  IMAD.MOV.U32 R185, RZ, RZ, R184 ;  /* 0x000000ffffb97224 */ /* 0x000fc800078e00b8 */
[C---:B------:R-:W-:Y:S01]  /*5f60*/  HMMA.16816.F32.BF16 R48, R8.reuse, R16, R96 ;  /* 0x000000100830723c */ /* 0x040fe20000041860 */
[----:B------:R1:W-:Y:S01]  /*5f70*/  MUFU.EX2 R98, R5 ;  /* 0x0000000500627308 */ /* 0x0003e20000000800 */
[----:B------:R-:W-:Y:S02]  /*5f80*/  IMAD.MOV.U32 R184, RZ, RZ, R183 ;  /* 0x000000ffffb87224 */ /* 0x000fe400078e00b7 */
[----:B------:R-:W-:Y:S02]  /*5f90*/  IMAD.MOV.U32 R183, RZ, RZ, R182 ;  /* 0x000000ffffb77224 */ /* 0x000fe400078e00b6 */
[----:B------:R-:W-:Y:S02]  /*5fa0*/  IMAD.MOV.U32 R182, RZ, RZ, R126 ;  /* 0x000000ffffb67224 */ /* 0x000fe400078e007e */
[----:B------:R-:W-:Y:S01]  /*5fb0*/  IMAD.MOV.U32 R126, RZ, RZ, R125 ;  /* 0x000000ffff7e7224 */ /* 0x000fe200078e007d */
[----:B------:R-:W-:Y:S01]  /*5fc0*/  HMMA.16816.F32.BF16 R64, R8, R20, R100 ;  /* 0x000000140840723c */ /* 0x000fe20000041864 */
[----:B------:R-:W-:-:S02]  /*5fd0*/  IMAD.MOV.U32 R125, RZ, RZ, R127 ;  /* 0x000000ffff7d7224 */ /* 0x000fc400078e007f */
[----:B-1----:R-:W-:Y:S02]  /*5fe0*/  FFMA.FTZ R5, R176, c[0x0][0x2d0], -R3 ;  /* 0x0000b400b0057a23 */ /* 0x002fe40000010803 */
[----:B------:R-:W-:Y:S01]  /*5ff0*/  IMAD.MOV.U32 R176, RZ, RZ, R177 ;  /* 0x000000ffffb07224 */ /* 0x000fe200078e00b1 */
[----:B------:R-:W-:Y:S01]  /*6000*/  MOV R177, R140 ;  /* 0x0000008c00b17202 */ /* 0x000fe20000000f00 */
[----:B------:R1:W-:Y:S01]  /*6010*/  MUFU.EX2 R99, R5 ;  /* 0x0000000500637308 */ /* 0x0003e20000000800 */
[----:B------:R-:W-:Y:S02]  /*6020*/  IMAD.MOV.U32 R140, RZ, RZ, R185 ;  /* 0x000000ffff8c7224 */ /* 0x000fe400078e00b9 */
[----:B------:R-:W-:Y:S02]  /*6030*/  IMAD.MOV.U32 R185, RZ, RZ, R184 ;  /* 0x000000ffffb97224 */ /* 0x000fe400078e00b8 */
[----:B------:R-:W-:Y:S02]  /*6040*/  IMAD.MOV.U32 R127, RZ, RZ, R144 ;  /* 0x000000ffff7f7224 */ /* 0x000fe400078e0090 */
[----:B------:R-:W-:-:S02]  /*6050*/  IMAD.MOV.U32 R184, RZ, RZ, R183 ;  /* 0x000000ffffb87224 */ /* 0x000fc400078e00b7 */
[----:B------:R-:W-:Y:S02]  /*6060*/  IMAD.MOV.U32 R144, RZ, RZ, R145 ;  /* 0x000000ffff907224 */ /* 0x000fe400078e0091 */
[----:B------:R-:W-:Y:S02]  /*6070*/  IMAD.MOV.U32 R183, RZ, RZ, R182 ;  /* 0x000000ffffb77224 */ /* 0x000fe400078e00b6 */
[----:B-1----:R-:W-:Y:S02]  /*6080*/  FFMA.FTZ R5, R176, c[0x0][0x2d0], -R3 ;  /* 0x0000b400b0057a23 */ /* 0x002fe40000010803 */
[----:B------:R-:W-:Y:S02]  /*6090*/  IMAD.MOV.U32 R145, RZ, RZ, R151 ;  /* 0x000000ffff917224 */ /* 0x000fe400078e0097 */
[----:B------:R1:W2:Y:S01]  /*60a0*/  MUFU.EX2 R101, R5 ;  /* 0x0000000500657308 */ /* 0x0002a20000000800 */
[----:B------:R-:W-:Y:S02]  /*60b0*/  IMAD.MOV.U32 R182, RZ, RZ, R126 ;  /* 0x000000ffffb67224 */ /* 0x000fe400078e007e */
[----:B------:R-:W-:-:S02]  /*60c0*/  IMAD.MOV.U32 R126, RZ, RZ, R125 ;  /* 0x000000ffff7e7224 */ /* 0x000fc400078e007d */
[----:B------:R-:W-:Y:S02]  /*60d0*/  IMAD.MOV.U32 R125, RZ, RZ, R127 ;  /* 0x000000ffff7d7224 */ /* 0x000fe400078e007f */
[----:B------:R-:W-:Y:S02]  /*60e0*/  IMAD.MOV.U32 R151, RZ, RZ, R150 ;  /* 0x000000ffff977224 */ /* 0x000fe400078e0096 */
[----:B------:R-:W-:Y:S02]  /*60f0*/  IMAD.MOV.U32 R127, RZ, RZ, R144 ;  /* 0x000000ffff7f7224 */ /* 0x000fe400078e0090 */
[----:B------:R-:W-:Y:S02]  /*6100*/  IMAD.MOV.U32 R150, RZ, RZ, R148 ;  /* 0x000000ffff967224 */ /* 0x000fe400078e0094 */
[----:B-1----:R-:W-:Y:S02]  /*6110*/  FFMA.FTZ R5, R177, c[0x0][0x2d0], -R3 ;  /* 0x0000b400b1057a23 */ /* 0x002fe40000010803 */
        /* <DEDUP_REMOVED lines=11> */
[----:B------:R-:W-:Y:S01]  /*61d0*/  HMMA.16816.F32.BF16 R40, R8, R12, R84 ;  /* 0x0000000c0828723c */ /* 0x000fe20000041854 */
[----:B------:R-:W-:Y:S02]  /*61e0*/  IMAD.MOV.U32 R145, RZ, RZ, R151 ;  /* 0x000000ffff917224 */ /* 0x000fe400078e0097 */
[----:B------:R-:W-:-:S02]  /*61f0*/  IMAD.MOV.U32 R126, RZ, RZ, R125 ;  /* 0x000000ffff7e7224 */ /* 0x000fc400078e007d */
[----:B------:R-:W-:Y:S02]  /*6200*/  IMAD.MOV.U32 R151, RZ, RZ, R150 ;  /* 0x000000ffff977224 */ /* 0x000fe400078e0096 */
[----:B------:R-:W-:Y:S01]  /*6210*/  IMAD.MOV.U32 R125, RZ, RZ, R127 ;  /* 0x000000ffff7d7224 */ /* 0x000fe200078e007f */
[----:B------:R-:W-:Y:S01]  /*6220*/  HMMA.16816.F32.BF16 R84, R8, R24, R32 ;  /* 0x000000180854723c */ /* 0x000fe20000041820 */
[----:B------:R-:W-:Y:S01]  /*6230*/  IMAD.MOV.U32 R140, RZ, RZ, R185 ;  /* 0x000000ffff8c7224 */ /* 0x000fe200078e00b9 */
[----:B------:R-:W-:Y:S01]  /*6240*/  MOV R127, R144 ;  /* 0x00000090007f7202 */ /* 0x000fe20000000f00 */
[----:B------:R-:W-:Y:S02]  /*6250*/  IMAD.MOV.U32 R150, RZ, RZ, R148 ;  /* 0x000000ffff967224 */ /* 0x000fe400078e0094 */
[----:B------:R-:W-:Y:S02]  /*6260*/  IMAD.MOV.U32 R185, RZ, RZ, R184 ;  /* 0x000000ffffb97224 */ /* 0x000fe400078e00b8 */
[----:B------:R-:W-:-:S02]  /*6270*/  IMAD.MOV.U32 R148, RZ, RZ, R155 ;  /* 0x000000ffff947224 */ /* 0x000fc400078e009b */
[----:B------:R-:W-:Y:S02]  /*6280*/  IMAD.MOV.U32 R184, RZ, RZ, R183 ;  /* 0x000000ffffb87224 */ /* 0x000fe400078e00b7 */
[----:B------:R-:W-:Y:S01]  /*6290*/  FFMA.FTZ R35, R176, c[0x0][0x2d0], -R4 ;  /* 0x0000b400b0237a23 */ /* 0x000fe20000010804 */
[----:B------:R-:W-:Y:S01]  /*62a0*/  MOV R176, R177 ;  /* 0x000000b100b07202 */ /* 0x000fe20000000f00 */
        /* <DEDUP_REMOVED lines=35> */
[----:B------:R-:W-:Y:S01]  /*64e0*/  IMAD.MOV.U32 R182, RZ, RZ, R126 ;  /* 0x000000ffffb67224 */ /* 0x000fe200078e007e */
[C---:B------:R-:W-:Y:S01]  /*64f0*/  HMMA.16816.F32.BF16 R60, R8.reuse, R22, R104 ;  /* 0x00000016083c723c */ /* 0x040fe20000041868 */
[----:B------:R-:W-:Y:S01]  /*6500*/  IMAD.MOV.U32 R148, RZ, RZ, R149 ;  /* 0x000000ffff947224 */ /* 0x000fe200078e0095 */
[----:B------:R-:W1:Y:S01]  /*6510*/  LDSM.16.MT88.4 R20, [R229+0x2800] ;  /* 0x00280000e514783b */ /* 0x000e620000004200 */
[----:B------:R-:W-:Y:S01]  /*6520*/  IMAD.MOV.U32 R126, RZ, RZ, R125 ;  /* 0x000000ffff7e7224 */ /* 0x000fe200078e007d */
[----:B------:R-:W-:Y:S01]  /*6530*/  MOV R125, R127 ;  /* 0x0000007f007d7202 */ /* 0x000fe20000000f00 */
[----:B------:R-:W-:Y:S02]  /*6540*/  IMAD.MOV.U32 R149, RZ, RZ, R68 ;  /* 0x000000ffff957224 */ /* 0x000fe400078e0044 */
[--C-:B------:R-:W-:Y:S01]  /*6550*/  FFMA.FTZ R6, R241, c[0x0][0x2d0], -R4.reuse ;  /* 0x0000b400f1067a23 */ /* 0x100fe20000010804 */
[----:B------:R-:W-:Y:S01]  /*6560*/  HMMA.16816.F32.BF16 R44, R8, R18, R88 ;  /* 0x00000012082c723c */ /* 0x000fe20000041858 */
[--C-:B------:R-:W-:Y:S01]  /*6570*/  FFMA.FTZ R34, R239, c[0x0][0x2d0], -R4.reuse ;  /* 0x0000b400ef227a23 */ /* 0x100fe20000010804 */
[----:B------:R-:W3:Y:S01]  /*6580*/  LDSM.16.MT88.4 R16, [R233+0x2800] ;  /* 0x00280000e910783b */ /* 0x000ee20000004200 */
[----:B------:R-:W-:-:S02]  /*6590*/  FFMA.FTZ R68, R238, c[0x0][0x2d0], -R4 ;  /* 0x0000b400ee447a23 */ /* 0x000fc40000010804 */
[--C-:B------:R-:W-:Y:S02]  /*65a0*/  FFMA.FTZ R100, R235, c[0x0][0x2d0], -R4.reuse ;  /* 0x0000b400eb647a23 */ /* 0x100fe40000010804 */
[--C-:B------:R-:W-:Y:S02]  /*65b0*/  FFMA.FTZ R89, R236, c[0x0][0x2d0], -R4.reuse ;  /* 0x0000b400ec597a23 */ /* 0x100fe40000010804 */
[----:B------:R-:W-:Y:S02]  /*65c0*/  FFMA.FTZ R104, R234, c[0x0][0x2d0], -R4 ;  /* 0x0000b400ea687a23 */ /* 0x000fe40000010804 */
[----:B------:R-:W-:Y:S02]  /*65d0*/  IMAD.MOV.U32 R127, RZ, RZ, R144 ;  /* 0x000000ffff7f7224 */ /* 0x000fe400078e0090 */
[----:B------:R-:W-:Y:S02]  /*65e0*/  IMAD.MOV.U32 R144, RZ, RZ, R145 ;  /* 0x000000ffff907224 */ /* 0x000fe400078e0091 */
[----:B------:R-:W-:-:S02]  /*65f0*/  FFMA.FTZ R4, R181, c[0x0][0x2d0], -R2 ;  /* 0x0000b400b5047a23 */ /* 0x000fc40000010802 */
[----:B------:R-:W-:Y:S02]  /*6600*/  IMAD.MOV.U32 R145, RZ, RZ, R151 ;  /* 0x000000ffff917224 */ /* 0x000fe400078e0097 */
[----:B------:R-:W-:Y:S01]  /*6610*/  IMAD.MOV.U32 R181, RZ, RZ, R185 ;  /* 0x000000ffffb57224 */ /* 0x000fe200078e00b9 */
[C---:B------:R-:W-:Y:S01]  /*6620*/  HMMA.16816.F32.BF16 R56, R8.reuse, R14, R72 ;  /* 0x0000000e0838723c */ /* 0x040fe20000041848 */
[----:B------:R-:W-:Y:S01]  /*6630*/  IMAD.MOV.U32 R151, RZ, RZ, R150 ;  /* 0x000000ffff977224 */ /* 0x000fe200078e0096 */
[----:B------:R-:W4:Y:S01]  /*6640*/  LDSM.16.MT88.4 R12, [R230+0x2800] ;  /* 0x00280000e60c783b */ /* 0x000f220000004200 */
[----:B------:R-:W-:Y:S02]  /*6650*/  IMAD.MOV.U32 R185, RZ, RZ, R184 ;  /* 0x000000ffffb97224 */ /* 0x000fe400078e00b8 */
[----:B------:R-:W-:Y:S02]  /*6660*/  IMAD.MOV.U32 R150, RZ, RZ, R148 ;  /* 0x000000ffff967224 */ /* 0x000fe400078e0094 */
[----:B------:R-:W-:Y:S01]  /*6670*/  IMAD.MOV.U32 R184, RZ, RZ, R183 ;  /* 0x000000ffffb87224 */ /* 0x000fe200078e00b7 */
[----:B------:R-:W-:Y:S01]  /*6680*/  HMMA.16816.F32.BF16 R72, R8, R26, R28 ;  /* 0x0000001a0848723c */ /* 0x000fe2000004181c */
[----:B------:R-:W-:Y:S01]  /*6690*/  IMAD.MOV.U32 R148, RZ, RZ, R149 ;  /* 0x000000ffff947224 */ /* 0x000fe200078e0095 */
[----:B------:R-:W1:Y:S01]  /*66a0*/  LDSM.16.MT88.4 R8, [R232+0x2800] ;  /* 0x00280000e808783b */ /* 0x000e620000004200 */
        /* <DEDUP_REMOVED lines=8> */
[----:B------:R-:W-:Y:S01]  /*6730*/  MOV R149, R124 ;  /* 0x0000007c00957202 */ /* 0x000fe20000000f00 */
[----:B------:R-:W-:Y:S02]  /*6740*/  IMAD.MOV.U32 R124, RZ, RZ, R128 ;  /* 0x000000ffff7c7224 */ /* 0x000fe400078e0080 */
[--C-:B------:R-:W-:Y:S02]  /*6750*/  FFMA.FTZ R33, R168, c[0x0][0x2d0], -R0.reuse ;  /* 0x0000b400a8217a23 */ /* 0x100fe40000010800 */
[--C-:B------:R-:W-:Y:S02]  /*6760*/  FFMA.FTZ R32, R167, c[0x0][0x2d0], -R0.reuse ;  /* 0x0000b400a7207a23 */ /* 0x100fe40000010800 */
[--C-:B------:R-:W-:Y:S02]  /*6770*/  FFMA.FTZ R25, R164, c[0x0][0x2d0], -R0.reuse ;  /* 0x0000b400a4197a23 */ /* 0x100fe40000010800 */
[----:B------:R-:W-:-:S02]  /*6780*/  FFMA.FTZ R24, R165, c[0x0][0x2d0], -R0 ;  /* 0x0000b400a5187a23 */ /* 0x000fc40000010800 */
[--C-:B------:R-:W-:Y:S02]  /*6790*/  FFMA.FTZ R105, R163, c[0x0][0x2d0], -R0.reuse ;  /* 0x0000b400a3697a23 */ /* 0x100fe40000010800 */
[--C-:B------:R-:W-:Y:S02]  /*67a0*/  FFMA.FTZ R106, R162, c[0x0][0x2d0], -R0.reuse ;  /* 0x0000b400a26a7a23 */ /* 0x100fe40000010800 */
[--C-:B------:R-:W-:Y:S02]  /*67b0*/  FFMA.FTZ R107, R161, c[0x0][0x2d0], -R0.reuse ;  /* 0x0000b400a16b7a23 */ /* 0x100fe40000010800 */
[----:B------:R-:W-:Y:S02]  /*67c0*/  FFMA.FTZ R128, R147, c[0x0][0x2d0], -R0 ;  /* 0x0000b40093807a23 */ /* 0x000fe40000010800 */
[----:B------:R-:W-:Y:S02]  /*67d0*/  IMAD.MOV.U32 R176, RZ, RZ, R125 ;  /* 0x000000ffffb07224 */ /* 0x000fe400078e007d */
[----:B------:R-:W-:-:S02]  /*67e0*/  FFMA.FTZ R0, R180, c[0x0][0x2d0], -R2 ;  /* 0x0000b400b4007a23 */ /* 0x000fc40000010802 */
[----:B------:R-:W-:Y:S01]  /*67f0*/  IMAD.MOV.U32 R125, RZ, RZ, R144 ;  /* 0x000000ffff7d7224 */ /* 0x000fe200078e0090 */
[----:B------:R1:W-:Y:S01]  /*6800*/  MUFU.EX2 R102, R5 ;  /* 0x0000000500667308 */ /* 0x0003e20000000800 */
[----:B------:R-:W-:Y:S02]  /*6810*/  IMAD.MOV.U32 R144, RZ, RZ, R151 ;  /* 0x000000ffff907224 */ /* 0x000fe400078e0097 */
[----:B------:R-:W-:Y:S02]  /*6820*/  IMAD.MOV.U32 R151, RZ, RZ, R148 ;  /* 0x000000ffff977224 */ /* 0x000fe400078e0094 */
[----:B------:R-:W-:Y:S02]  /*6830*/  IMAD.MOV.U32 R148, RZ, RZ, R156 ;  /* 0x000000ffff947224 */ /* 0x000fe400078e009c */
[--C-:B------:R-:W-:Y:S01]  /*6840*/  FFMA.FTZ R26, R181, c[0x0][0x2d0], -R3.reuse ;  /* 0x0000b400b51a7a23 */ /* 0x100fe20000010803 */
[----:B------:R2:W-:Y:S01]  /*6850*/  MUFU.EX2 R90, R0 ;  /* 0x00000000005a7308 */ /* 0x0005e20000000800 */
[----:B------:R-:W-:-:S02]  /*6860*/  FFMA.FTZ R27, R176, c[0x0][0x2d0], -R3 ;  /* 0x0000b400b01b7a23 */ /* 0x000fc40000010803 */
[--C-:B------:R-:W-:Y:S02]  /*6870*/  FFMA.FTZ R31, R177, c[0x0][0x2d0], -R3.reuse ;  /* 0x0000b400b11f7a23 */ /* 0x100fe40000010803 */
[----:B------:R-:W-:Y:S02]  /*6880*/  FFMA.FTZ R30, R140, c[0x0][0x2d0], -R3 ;  /* 0x0000b4008c1e7a23 */ /* 0x000fe40000010803 */
[----:B------:R-:W-:Y:S02]  /*6890*/  IMAD.MOV.U32 R156, RZ, RZ, R157 ;  /* 0x000000ffff9c7224 */ /* 0x000fe400078e009d */
[----:B-1----:R-:W-:Y:S02]  /*68a0*/  FFMA.FTZ R5, R237, c[0x0][0x2d0], -R3 ;  /* 0x0000b400ed057a23 */ /* 0x002fe40000010803 */
[----:B------:R-:W-:Y:S02]  /*68b0*/  FFMA.FTZ R3, R184, c[0x0][0x2d0], -R2 ;  /* 0x0000b400b8037a23 */ /* 0x000fe40000010802 */
[----:B------:R-:W-:-:S02]  /*68c0*/  IMAD.MOV.U32 R157, RZ, RZ, R228 ;  /* 0x000000ffff9d7224 */ /* 0x000fc400078e00e4 */
[----:B--2---:R-:W-:Y:S01]  /*68d0*/  FFMA.FTZ R0, R185, c[0x0][0x2d0], -R2 ;  /* 0x0000b400b9007a23 */ /* 0x004fe20000010802 */
[----:B------:R-:W-:Y:S01]  /*68e0*/  MUFU.EX2 R103, R5 ;  /* 0x0000000500677308 */ /* 0x000fe20000000800 */
[----:B------:R-:W-:Y:S02]  /*68f0*/  IMAD.MOV.U32 R185, RZ, RZ, R156 ;  /* 0x000000ffffb97224 */ /* 0x000fe400078e009c */
[----:B------:R-:W-:Y:S02]  /*6900*/  IMAD.MOV.U32 R156, RZ, RZ, R124 ;  /* 0x000000ffff9c7224 */ /* 0x000fe400078e007c */
[----:B------:R-:W-:-:S03]  /*6910*/  IMAD.MOV.U32 R124, RZ, RZ, R157 ;  /* 0x000000ffff7c7224 */ /* 0x000fc600078e009d */
[----:B------:R-:W1:Y:S01]  /*6920*/  MUFU.EX2 R97, R4 ;  /* 0x0000000400617308 */ /* 0x000e620000000800 */
[----:B------:R-:W-:Y:S02]  /*6930*/  IMAD.MOV.U32 R157, RZ, RZ, R158 ;  /* 0x000000ffff9d7224 */ /* 0x000fe400078e009e */
[----:B------:R-:W-:-:S05]  /*6940*/  IMAD.MOV.U32 R158, RZ, RZ, R159 ;  /* 0x000000ffff9e7224 */ /* 0x000fca00078e009f */
[----:B------:R2:W-:Y:S01]  /*6950*/  MUFU.EX2 R91, R0 ;  /* 0x00000000005b7308 */ /* 0x0005e20000000800 */
[----:B------:R-:W-:-:S07]  /*6960*/  IMAD.MOV.U32 R159, RZ, RZ, R160 ;  /* 0x000000ffff9f7224 */ /* 0x000fce00078e00a0 */
[----:B------:R1:W1:Y:S01]  /*6970*/  MUFU.EX2 R96, R3 ;  /* 0x0000000300607308 */ /* 0x0002620000000800 */
[----:B------:R-:W-:Y:S02]  /*6980*/  IMAD.MOV.U32 R160, RZ, RZ, R71 ;  /* 0x000000ffffa07224 */ /* 0x000fe400078e0047 */
[----:B------:R-:W-:-:S05]  /*6990*/  FFMA.FTZ R29, R183, c[0x0][0x2d0], -R2 ;  /* 0x0000b400b71d7a23 */ /* 0x000fca0000010802 */
[----:B------:R-:W-:Y:S01]  /*69a0*/  MUFU.EX2 R71, R35 ;  /* 0x0000002300477308 */ /* 0x000fe20000000800 */
[----:B--2---:R-:W-:Y:S02]  /*69b0*/  FADD.FTZ R0, R225, R186 ;  /* 0x000000bae1007221 */ /* 0x004fe40000010000 */
[----:B-1----:R-:W-:-:S05]  /*69c0*/  FADD.FTZ R3, R146, R69 ;  /* 0x0000004592037221 */ /* 0x002fca0000010000 */
[----:B------:R1:W2:Y:S01]  /*69d0*/  MUFU.EX2 R88, R6 ;  /* 0x0000000600587308 */ /* 0x0002a20000000800 */
[--C-:B------:R-:W-:Y:S02]  /*69e0*/  FFMA.FTZ R28, R182, c[0x0][0x2d0], -R2.reuse ;  /* 0x0000b400b61c7a23 */ /* 0x100fe40000010802 */
[----:B------:R-:W-:-:S05]  /*69f0*/  FFMA.FTZ R36, R126, c[0x0][0x2d0], -R2 ;  /* 0x0000b4007e247a23 */ /* 0x000fca0000010802 */
[----:B------:R-:W-:Y:S01]  /*6a00*/  MUFU.EX2 R69, R34 ;  /* 0x0000002200457308 */ /* 0x000fe20000000800 */
[----:B------:R-:W-:Y:S02]  /*6a10*/  FFMA.FTZ R37, R125, c[0x0][0x2d0], -R2 ;  /* 0x0000b4007d257a23 */ /* 0x000fe40000010802 */
[----:B------:R-:W-:-:S05]  /*6a20*/  IMAD.MOV.U32 R153, RZ, RZ, R243 ;  /* 0x000000ffff997224 */ /* 0x000fca00078e00f3 */
[----:B------:R-:W-:Y:S01]  /*6a30*/  MUFU.EX2 R39, R33 ;  /* 0x0000002100277308 */ /* 0x000fe20000000800 */
[----:B------:R-:W-:-:S07]  /*6a40*/  FADD.FTZ R2, R170, R0 ;  /* 0x00000000aa027221 */ /* 0x000fce0000010000 */
[----:B------:R-:W1:Y:S01]  /*6a50*/  MUFU.EX2 R38, R32 ;  /* 0x0000002000267308 */ /* 0x000e620000000800 */
[----:B------:R-:W-:-:S07]  /*6a60*/  IMAD.MOV.U32 R183, RZ, RZ, R129 ;  /* 0x000000ffffb77224 */ /* 0x000fce00078e0081 */
[----:B------:R-:W-:Y:S01]  /*6a70*/  MUFU.EX2 R35, R25 ;  /* 0x0000001900237308 */ /* 0x000fe20000000800 */
[----:B------:R-:W-:-:S07]  /*6a80*/  IMAD.MOV.U32 R129, RZ, RZ, R7 ;  /* 0x000000ffff817224 */ /* 0x000fce00078e0007 */
[----:B------:R2:W2:Y:S01]  /*6a90*/  MUFU.EX2 R34, R24 ;  /* 0x0000001800227308 */ /* 0x0004a20000000800 */
[----:B------:R-:W-:Y:S01]  /*6aa0*/  F2FP.BF16.PACK_AB R4, R101, R99 ;  /* 0x000000636504723e */ /* 0x000fe200000010ff */
[----:B------:R-:W-:Y:S01]  /*6ab0*/  FADD.FTZ R0, R166, R3 ;  /* 0x00000003a6007221 */ /* 0x000fe20000010000 */
[----:B------:R-:W-:Y:S01]  /*6ac0*/  F2FP.BF16.PACK_AB R5, R90, R97 ;  /* 0x000000615a05723e */ /* 0x000fe200000010ff */
[----:B------:R-:W-:Y:S01]  /*6ad0*/  IMAD.MOV.U32 R140, RZ, RZ, R153 ;  /* 0x000000ffff8c7224 */ /* 0x000fe200078e0099 */
[----:B-1----:R-:W-:Y:S01]  /*6ae0*/  F2FP.BF16.PACK_AB R6, R103, R102 ;  /* 0x000000666706723e */ /* 0x002fe200000010ff */
[----:B------:R-:W-:Y:S01]  /*6af0*/  FADD.FTZ R2, R171, R2 ;  /* 0x00000002ab027221 */ /* 0x000fe20000010000 */
[----:B------:R-:W-:Y:S01]  /*6b00*/  F2FP.BF16.PACK_AB R7, R96, R91 ;  /* 0x0000005b6007723e */ /* 0x000fe200000010ff */
[----:B------:R-:W-:Y:S02]  /*6b10*/  IMAD.MOV.U32 R125, RZ, RZ, R145 ;  /* 0x000000ffff7d7224 */ /* 0x000fe400078e0091 */
[----:B------:R-:W-:-:S02]  /*6b20*/  IMAD.MOV.U32 R182, RZ, RZ, R127 ;  /* 0x000000ffffb67224 */ /* 0x000fc400078e007f */
[----:B------:R-:W-:Y:S02]  /*6b30*/  IMAD.MOV.U32 R184, RZ, RZ, R149 ;  /* 0x000000ffffb87224 */ /* 0x000fe400078e0095 */
[----:B------:R-:W-:Y:S02]  /*6b40*/  IMAD.MOV.U32 R155, RZ, RZ, R242 ;  /* 0x000000ffff9b7224 */ /* 0x000fe400078e00f2 */
[----:B------:R-:W-:Y:S01]  /*6b50*/  IMAD.MOV.U32 R173, RZ, RZ, R156 ;  /* 0x000000ffffad7224 */ /* 0x000fe200078e009c */
[----:B------:R-:W-:Y:S01]  /*6b60*/  MUFU.EX2 R29, R29 ;  /* 0x0000001d001d7308 */ /* 0x000fe20000000800 */
[----:B------:R-:W-:Y:S01]  /*6b70*/  IMAD.MOV.U32 R126, RZ, RZ, R144 ;  /* 0x000000ffff7e7224 */ /* 0x000fe200078e0090 */
[----:B------:R1:W5:Y:S01]  /*6b80*/  LDL.LU R243, [R1+0xac] ;  /* 0x0000ac0001f37983 */ /* 0x0003620000300800 */
[----:B------:R-:W-:Y:S02]  /*6b90*/  IMAD.MOV.U32 R145, RZ, RZ, R148 ;  /* 0x000000ffff917224 */ /* 0x000fe400078e0094 */
[----:B------:R-:W-:-:S02]  /*6ba0*/  FADD.FTZ R0, R169, R0 ;  /* 0x00000000a9007221 */ /* 0x000fc40000010000 */
[----:B------:R-:W-:Y:S01]  /*6bb0*/  FADD.FTZ R2, R140, R2 ;  /* 0x000000028c027221 */ /* 0x000fe20000010000 */
[----:B------:R-:W-:Y:S01]  /*6bc0*/  HMMA.16816.F32.BF16 R120, R4, R20, R120 ;  /* 0x000000140478723c */ /* 0x000fe20000041878 */
[----:B------:R-:W-:Y:S01]  /*6bd0*/  IMAD.MOV.U32 R127, RZ, RZ, R151 ;  /* 0x000000ffff7f7224 */ /* 0x000fe200078e0097 */
[----:B------:R-:W-:Y:S01]  /*6be0*/  MUFU.EX2 R33, R26 ;  /* 0x0000001a00217308 */ /* 0x000fe20000000800 */
[----:B------:R-:W-:Y:S01]  /*6bf0*/  IMAD.MOV.U32 R144, RZ, RZ, R150 ;  /* 0x000000ffff907224 */ /* 0x000fe200078e0096 */
[----:B------:R-:W-:Y:S01]  /*6c00*/  LDSM.16.MT88.4 R168, [R233+0x3000] ;  /* 0x00300000e9a8783b */ /* 0x000fe20000004200 */
[----:B--2---:R-:W-:-:S03]  /*6c10*/  FADD.FTZ R24, R227, R187 ;  /* 0x000000bbe3187221 */ /* 0x004fc60000010000 */
[----:B------:R-:W-:Y:S01]  /*6c20*/  HMMA.16816.F32.BF16 R148, R4, R22, R116 ;  /* 0x000000160494723c */ /* 0x000fe20000041874 */
[----:B------:R-:W-:Y:S01]  /*6c30*/  FADD.FTZ R0, R179, R0 ;  /* 0x00000000b3007221 */ /* 0x000fe20000010000 */
[----:B------:R-:W-:Y:S01]  /*6c40*/  MUFU.EX2 R32, R27 ;  /* 0x0000001b00207308 */ /* 0x000fe20000000800 */
[----:B------:R-:W-:Y:S01]  /*6c50*/  FADD.FTZ R2, R126, R2 ;  /* 0x000000027e027221 */ /* 0x000fe20000010000 */
[----:B------:R1:W5:Y:S01]  /*6c60*/  LDL.LU R242, [R1+0xa8] ;  /* 0x0000a80001f27983 */ /* 0x0003620000300800 */
[----:B------:R-:W-:-:S03]  /*6c70*/  IMAD.MOV.U32 R174, RZ, RZ, R145 ;  /* 0x000000ffffae7224 */ /* 0x000fc600078e0091 */
[----:B---3--:R-:W-:Y:S01]  /*6c80*/  HMMA.16816.F32.BF16 R112, R4, R16, R112 ;  /* 0x000000100470723c */ /* 0x008fe20000041870 */
[----:B------:R-:W-:Y:S02]  /*6c90*/  IMAD.MOV.U32 R156, RZ, RZ, R157 ;  /* 0x000000ffff9c7224 */ /* 0x000fe400078e009d */
[----:B------:R-:W-:-:S05]  /*6ca0*/  IMAD.MOV.U32 R177, RZ, RZ, R155 ;  /* 0x000000ffffb17224 */ /* 0x000fca00078e009b */
[----:B------:R-:W-:Y:S01]  /*6cb0*/  HMMA.16816.F32.BF16 R108, R4, R18, R108 ;  /* 0x00000012046c723c */ /* 0x000fe2000004186c */
[----:B------:R-:W-:Y:S02]  /*6cc0*/  IMAD.MOV.U32 R157, RZ, RZ, R158 ;  /* 0x000000ffff9d7224 */ /* 0x000fe400078e009e */
[----:B------:R-:W-:-:S05]  /*6cd0*/  FADD.FTZ R3, R223, R24 ;  /* 0x00000018df037221 */ /* 0x000fca0000010000 */
[----:B----4-:R-:W-:Y:S01]  /*6ce0*/  HMMA.16816.F32.BF16 R92, R4, R12, R92 ;  /* 0x0000000c045c723c */ /* 0x010fe2000004185c */
[----:B------:R-:W-:-:S07]  /*6cf0*/  IMAD.MOV.U32 R158, RZ, RZ, R159 ;  /* 0x000000ffff9e7224 */ /* 0x000fce00078e009f */
[----:B------:R-:W-:Y:S01]  /*6d00*/  HMMA.16816.F32.BF16 R80, R4, R14, R80 ;  /* 0x0000000e0450723c */ /* 0x000fe20000041850 */
[----:B------:R-:W-:-:S07]  /*6d10*/  IMAD.MOV.U32 R159, RZ, RZ, R160 ;  /* 0x000000ffff9f7224 */ /* 0x000fce00078e00a0 */
[----:B------:R-:W-:Y:S01]  /*6d20*/  HMMA.16816.F32.BF16 R76, R4, R8, R76 ;  /* 0x00000008044c723c */ /* 0x000fe2000004184c */
[----:B------:R-:W-:-:S07]  /*6d30*/  FADD.FTZ R0, R178, R0 ;  /* 0x00000000b2007221 */ /* 0x000fce0000010000 */
[----:B------:R-:W-:Y:S01]  /*6d40*/  HMMA.16816.F32.BF16 R52, R4, R10, R52 ;  /* 0x0000000a0434723c */ /* 0x000fe20000041834 */
[----:B------:R-:W-:Y:S02]  /*6d50*/  FADD.FTZ R2, R174, R2 ;  /* 0x00000002ae027221 */ /* 0x000fe40000010000 */
[----:B------:R-:W-:Y:S02]  /*6d60*/  IMAD.MOV.U32 R176, RZ, RZ, R182 ;  /* 0x000000ffffb07224 */ /* 0x000fe400078e00b6 */
[----:B------:R-:W-:Y:S02]  /*6d70*/  IMAD.MOV.U32 R175, RZ, RZ, R127 ;  /* 0x000000ffffaf7224 */ /* 0x000fe400078e007f */
[----:B------:R-:W-:Y:S01]  /*6d80*/  FADD.FTZ R25, R184, R185 ;  /* 0x000000b9b8197221 */ /* 0x000fe20000010000 */
[----:B------:R-:W-:Y:S01]  /*6d90*/  F2FP.BF16.PACK_AB R4, R88, R98 ;  /* 0x000000625804723e */ /* 0x000fe200000010ff */
[----:B------:R-:W-:Y:S01]  /*6da0*/  FADD.FTZ R3, R177, R3 ;  /* 0x00000003b1037221 */ /* 0x000fe20000010000 */
[----:B------:R-:W-:Y:S01]  /*6db0*/  F2FP.BF16.PACK_AB R5, R38, R39 ;  /* 0x000000272605723e */ /* 0x000fe200000010ff */
[----:B------:R-:W-:Y:S01]  /*6dc0*/  IMAD.MOV.U32 R172, RZ, RZ, R144 ;  /* 0x000000ffffac7224 */ /* 0x000fe200078e0090 */
[----:B------:R-:W-:Y:S01]  /*6dd0*/  F2FP.BF16.PACK_AB R6, R69, R71 ;  /* 0x000000474506723e */ /* 0x000fe200000010ff */
[----:B------:R-:W-:Y:S01]  /*6de0*/  IMAD.MOV.U32 R142, RZ, RZ, R125 ;  /* 0x000000ffff8e7224 */ /* 0x000fe200078e007d */
[----:B------:R-:W-:Y:S01]  /*6df0*/  F2FP.BF16.PACK_AB R7, R34, R35 ;  /* 0x000000232207723e */ /* 0x000fe200000010ff */
[----:B------:R-:W-:Y:S01]  /*6e00*/  FADD.FTZ R0, R156, R0 ;  /* 0x000000009c007221 */ /* 0x000fe20000010000 */
[----:B------:R-:W-:Y:S01]  /*6e10*/  MOV R182, R154 ;  /* 0x0000009a00b67202 */ /* 0x000fe20000000f00 */
[----:B------:R-:W-:Y:S01]  /*6e20*/  IMAD.MOV.U32 R140, RZ, RZ, R124 ;  /* 0x000000ffff8c7224 */ /* 0x000fe200078e007c */
[----:B------:R2:W-:Y:S08]  /*6e30*/  MUFU.EX2 R26, R37 ;  /* 0x00000025001a7308 */ /* 0x0005f00000000800 */
[----:B------:R3:W-:Y:S01]  /*6e40*/  MUFU.EX2 R27, R36 ;  /* 0x00000024001b7308 */ /* 0x0007e20000000800 */
[C---:B------:R-:W-:Y:S01]  /*6e50*/  HMMA.16816.F32.BF16 R48, R4.reuse, R16, R48 ;  /* 0x000000100430723c */ /* 0x040fe20000041830 */
[----:B------:R-:W-:Y:S01]  /*6e60*/  FADD.FTZ R3, R182, R3 ;  /* 0x00000003b6037221 */ /* 0x000fe20000010000 */
[----:B------:R-:W-:Y:S05]  /*6e70*/  LDSM.16.MT88.4 R184, [R230+0x3000] ;  /* 0x00300000e6b8783b */ /* 0x000fea0000004200 */
[----:B------:R-:W-:Y:S01]  /*6e80*/  MUFU.EX2 R28, R28 ;  /* 0x0000001c001c7308 */ /* 0x000fe20000000800 */
[C---:B------:R-:W-:Y:S01]  /*6e90*/  HMMA.16816.F32.BF16 R44, R4.reuse, R18, R44 ;  /* 0x00000012042c723c */ /* 0x040fe2000004182c */
[----:B------:R1:W5:Y:S07]  /*6ea0*/  LDL.LU R241, [R1+0xa4] ;  /* 0x0000a40001f17983 */ /* 0x00036e0000300800 */
[C---:B------:R-:W-:Y:S08]  /*6eb0*/  HMMA.16816.F32.BF16 R64, R4.reuse, R20, R64 ;  /* 0x000000140440723c */ /* 0x040ff00000041840 */
[C---:B------:R-:W-:Y:S08]  /*6ec0*/  HMMA.16816.F32.BF16 R60, R4.reuse, R22, R60 ;  /* 0x00000016043c723c */ /* 0x040ff0000004183c */
[C---:B------:R-:W-:Y:S08]  /*6ed0*/  HMMA.16816.F32.BF16 R40, R4.reuse, R12, R40 ;  /* 0x0000000c0428723c */ /* 0x040ff00000041828 */
[C---:B------:R-:W-:Y:S08]  /*6ee0*/  HMMA.16816.F32.BF16 R56, R4.reuse, R14, R56 ;  /* 0x0000000e0438723c */ /* 0x040ff00000041838 */
[C---:B------:R-:W-:Y:S08]  /*6ef0*/  HMMA.16816.F32.BF16 R116, R4.reuse, R8, R84 ;  /* 0x000000080474723c */ /* 0x040ff00000041854 */
[----:B------:R-:W-:Y:S01]  /*6f00*/  HMMA.16816.F32.BF16 R16, R4, R10, R72 ;  /* 0x0000000a0410723c */ /* 0x000fe20000041848 */
[----:B------:R-:W-:-:S02]  /*6f10*/  FADD.FTZ R25, R183, R25 ;  /* 0x00000019b7197221 */ /* 0x000fc40000010000 */
[----:B------:R-:W-:Y:S02]  /*6f20*/  FADD.FTZ R3, R172, R3 ;  /* 0x00000003ac037221 */ /* 0x000fe40000010000 */
[----:B--2---:R-:W-:Y:S02]  /*6f30*/  IMAD.MOV.U32 R37, RZ, RZ, R173 ;  /* 0x000000ffff257224 */ /* 0x004fe400078e00ad */
[----:B---3--:R-:W-:Y:S02]  /*6f40*/  IMAD.MOV.U32 R36, RZ, RZ, R140 ;  /* 0x000000ffff247224 */ /* 0x008fe400078e008c */
[----:B------:R-:W-:Y:S01]  /*6f50*/  IMAD.MOV.U32 R223, RZ, RZ, R131 ;  /* 0x000000ffffdf7224 */ /* 0x000fe200078e0083 */
[----:B------:R-:W2:Y:S01]  /*6f60*/  MUFU.EX2 R22, R68 ;  /* 0x0000004400167308 */ /* 0x000ea20000000800 */
[----:B------:R-:W-:Y:S01]  /*6f70*/  FADD.FTZ R7, R159, R2 ;  /* 0x000000029f077221 */ /* 0x000fe20000010000 */
[----:B------:R-:W-:Y:S01]  /*6f80*/  LDSM.16.MT88.4 R12, [R232+0x3000] ;  /* 0x00300000e80c783b */ /* 0x000fe20000004200 */
[----:B------:R-:W-:-:S03]  /*6f90*/  @P4 IMAD.HI.U32 R2, R175, c[0x0][0x2c8], RZ ;  /* 0x0000b200af024a27 */ /* 0x000fc600078e00ff */
[----:B------:R1:W5:Y:S01]  /*6fa0*/  LDL.LU R240, [R1+0xa0] ;  /* 0x0000a00001f07983 */ /* 0x0003620000300800 */
[----:B------:R-:W-:Y:S02]  /*6fb0*/  FADD.FTZ R6, R251, R0 ;  /* 0x00000000fb067221 */ /* 0x000fe40000010000 */
[----:B------:R-:W-:Y:S01]  /*6fc0*/  IMAD.MOV.U32 R0, RZ, RZ, R175 ;  /* 0x000000ffff007224 */ /* 0x000fe200078e00af */
[----:B------:R-:W-:Y:S01]  /*6fd0*/  @P4 SHF.R.U32.HI R0, RZ, c[0x0][0x2cc], R2 ;  /* 0x0000b300ff004a19 */ /* 0x000fe20000011602 */
[----:B------:R-:W-:Y:S01]  /*6fe0*/  IMAD.MOV.U32 R2, RZ, RZ, c[0x0][0x168] ;  /* 0x00005a00ff027624 */ /* 0x000fe200078e00ff */
[----:B------:R-:W3:Y:S01]  /*6ff0*/  MUFU.EX2 R9, R105 ;  /* 0x0000006900097308 */ /* 0x000ee20000000800 */
[----:B------:R-:W-:Y:S01]  /*7000*/  IMAD.MOV.U32 R183, RZ, RZ, R152 ;  /* 0x000000ffffb77224 */ /* 0x000fe200078e0098 */
[----:B------:R1:W5:Y:S01]  /*7010*/  LDL.LU R239, [R1+0x9c] ;  /* 0x00009c0001ef7983 */ /* 0x0003620000300800 */
[----:B------:R-:W-:Y:S02]  /*7020*/  FADD.FTZ R8, R176, R25 ;  /* 0x00000019b0087221 */ /* 0x000fe40000010000 */
[----:B------:R-:W-:Y:S01]  /*7030*/  FADD.FTZ R5, R158, R3 ;  /* 0x000000039e057221 */ /* 0x000fe20000010000 */
[----:B------:R-:W-:Y:S01]  /*7040*/  IADD3 R3, R0, c[0x0][0x1d0], -R2 ;  /* 0x0000740000037a10 */ /* 0x000fe20007ffe802 */
[----:B------:R-:W-:Y:S01]  /*7050*/  IMAD.MOV.U32 R2, RZ, RZ, RZ ;  /* 0x000000ffff027224 */ /* 0x000fe200078e00ff */
[----:B------:R-:W4:Y:S01]  /*7060*/  MUFU.EX2 R10, R89 ;  /* 0x00000059000a7308 */ /* 0x000f220000000800 */
[----:B------:R-:W-:Y:S01]  /*7070*/  FADD.FTZ R8, R183, R8 ;  /* 0x00000008b7087221 */ /* 0x000fe20000010000 */
[----:B------:R-:W1:Y:S01]  /*7080*/  LDSM.16.MT88.4 R152, [R229+0x3000] ;  /* 0x00300000e598783b */ /* 0x000e620000004200 */
[----:B------:R-:W-:-:S03]  /*7090*/  IMAD.HI R2, R3, -0x6db6db6d, R2 ;  /* 0x9249249303027827 */ /* 0x000fc600078e0202 */
[----:B------:R1:W5:Y:S01]  /*70a0*/  LDL.LU R238, [R1+0x98] ;  /* 0x0000980001ee7983 */ /* 0x0003620000300800 */
[----:B------:R-:W-:Y:S01]  /*70b0*/  FADD.FTZ R4, R142, R8 ;  /* 0x000000088e047221 */ /* 0x000fe20000010000 */
[----:B------:R-:W-:Y:S01]  /*70c0*/  SHF.R.U32.HI R0, RZ, 0x1f, R2 ;  /* 0x0000001fff007819 */ /* 0x000fe20000011602 */
[----:B------:R-:W-:Y:S01]  /*70d0*/  FADD.FTZ R5, R36, R5 ;  /* 0x0000000524057221 */ /* 0x000fe20000010000 */
[----:B------:R-:W1:Y:S01]  /*70e0*/  MUFU.EX2 R11, R106 ;  /* 0x0000006a000b7308 */ /* 0x000e620000000800 */
[----:B------:R-:W-:Y:S01]  /*70f0*/  FADD.FTZ R4, R157, R4 ;  /* 0x000000049d047221 */ /* 0x000fe20000010000 */
[----:B------:R-:W-:Y:S01]  /*7100*/  LEA.HI.SX32 R8, R2, R0, 0x1a ;  /* 0x0000000002087211 */ /* 0x000fe200078fd2ff */
[----:B------:R-:W-:Y:S01]  /*7110*/  FADD.FTZ R0, R249, R7 ;  /* 0x00000007f9007221 */ /* 0x000fe20000010000 */
[----:B------:R1:W5:Y:S01]  /*7120*/  LDL.LU R237, [R1+0x94] ;  /* 0x0000940001ed7983 */ /* 0x0003620000300800 */
[----:B------:R-:W-:Y:S02]  /*7130*/  FADD.FTZ R2, R37, R4 ;  /* 0x0000000425027221 */ /* 0x000fe40000010000 */
[----:B------:R-:W-:Y:S01]  /*7140*/  FADD.FTZ R3, R224, R6 ;  /* 0x00000006e0037221 */ /* 0x000fe20000010000 */
[----:B------:R-:W1:Y:S01]  /*7150*/  MUFU.EX2 R20, R100 ;  /* 0x0000006400147308 */ /* 0x000e620000000800 */
[----:B------:R-:W-:Y:S01]  /*7160*/  FADD.FTZ R4, R222, R2 ;  /* 0x00000002de047221 */ /* 0x000fe20000010000 */
[----:B------:R1:W5:Y:S01]  /*7170*/  LDL.LU R236, [R1+0x90] ;  /* 0x0000900001ec7983 */ /* 0x0003620000300800 */
[----:B------:R-:W-:-:S02]  /*7180*/  FADD.FTZ R5, R220, R5 ;  /* 0x00000005dc057221 */ /* 0x000fc40000010000 */
[----:B------:R-:W-:Y:S01]  /*7190*/  FADD.FTZ R0, R250, R0 ;  /* 0x00000000fa007221 */ /* 0x000fe20000010000 */
[----:B------:R1:W5:Y:S01]  /*71a0*/  LDL.LU R235, [R1+0x8c] ;  /* 0x00008c0001eb7983 */ /* 0x0003620000300800 */
[----:B------:R-:W-:Y:S02]  /*71b0*/  FADD.FTZ R3, R217, R3 ;  /* 0x00000003d9037221 */ /* 0x000fe40000010000 */
[----:B------:R-:W-:Y:S01]  /*71c0*/  FADD.FTZ R4, R226, R4 ;  /* 0x00000004e2047221 */ /* 0x000fe20000010000 */
[----:B------:R-:W1:Y:S01]  /*71d0*/  MUFU.EX2 R21, R107 ;  /* 0x0000006b00157308 */ /* 0x000e620000000800 */
[----:B------:R-:W-:Y:S01]  /*71e0*/  FADD.FTZ R5, R221, R5 ;  /* 0x00000005dd057221 */ /* 0x000fe20000010000 */
[----:B------:R1:W5:Y:S01]  /*71f0*/  LDL.LU R234, [R1+0x88] ;  /* 0x0000880001ea7983 */ /* 0x0003620000300800 */
[----:B------:R-:W-:Y:S02]  /*7200*/  FADD.FTZ R0, R252, R0 ;  /* 0x00000000fc007221 */ /* 0x000fe40000010000 */
[----:B------:R-:W-:Y:S01]  /*7210*/  FADD.FTZ R3, R216, R3 ;  /* 0x00000003d8037221 */ /* 0x000fe20000010000 */
[----:B------:R1:W5:Y:S01]  /*7220*/  LDL.LU R231, [R1+0x84] ;  /* 0x0000840001e77983 */ /* 0x0003620000300800 */
[----:B------:R-:W-:-:S02]  /*7230*/  FADD.FTZ R4, R247, R4 ;  /* 0x00000004f7047221 */ /* 0x000fc40000010000 */
[----:B------:R-:W-:Y:S01]  /*7240*/  FADD.FTZ R5, R218, R5 ;  /* 0x00000005da057221 */ /* 0x000fe20000010000 */
[----:B------:R-:W1:Y:S01]  /*7250*/  MUFU.EX2 R31, R31 ;  /* 0x0000001f001f7308 */ /* 0x000e620000000800 */
[----:B------:R-:W-:Y:S01]  /*7260*/  FADD.FTZ R0, R223, R0 ;  /* 0x00000000df007221 */ /* 0x000fe20000010000 */
[----:B------:R1:W5:Y:S01]  /*7270*/  LDL.LU R228, [R1+0x80] ;  /* 0x0000800001e47983 */ /* 0x0003620000300800 */
        /* <DEDUP_REMOVED lines=45> */
[----:B------:R-:W-:Y:S01]  /*7550*/  FADD.FTZ R4, R102, R4 ;  /* 0x0000000466047221 */ /* 0x000fe20000010000 */
[----:B------:R-:W-:Y:S01]  /*7560*/  MUFU.EX2 R23, R104 ;  /* 0x0000006800177308 */ /* 0x000fe20000000800 */
[----:B------:R-:W-:-:S02]  /*7570*/  FADD.FTZ R5, R91, R5 ;  /* 0x000000055b057221 */ /* 0x000fc40000010000 */
[----:B------:R-:W-:Y:S02]  /*7580*/  FADD.FTZ R2, R69, R0 ;  /* 0x0000000045027221 */ /* 0x000fe40000010000 */
[----:B------:R-:W-:Y:S02]  /*7590*/  FADD.FTZ R0, R34, R3 ;  /* 0x0000000322007221 */ /* 0x000fe40000010000 */
[----:B------:R-:W-:Y:S01]  /*75a0*/  FADD.FTZ R4, R103, R4 ;  /* 0x0000000467047221 */ /* 0x000fe20000010000 */
[----:B------:R-:W-:Y:S01]  /*75b0*/  MUFU.EX2 R24, R128 ;  /* 0x0000008000187308 */ /* 0x000fe20000000800 */
[----:B------:R-:W-:Y:S02]  /*75c0*/  FADD.FTZ R5, R96, R5 ;  /* 0x0000000560057221 */ /* 0x000fe40000010000 */
[----:B--2---:R-:W-:Y:S02]  /*75d0*/  FADD.FTZ R3, R22, R2 ;  /* 0x0000000216037221 */ /* 0x004fe40000010000 */
[----:B------:R-:W-:-:S03]  /*75e0*/  IMAD.MOV.U32 R225, RZ, RZ, R130 ;  /* 0x000000ffffe17224 */ /* 0x000fc600078e0082 */
[----:B------:R-:W2:Y:S01]  /*75f0*/  MUFU.EX2 R30, R30 ;  /* 0x0000001e001e7308 */ /* 0x000ea20000000800 */
[----:B---3--:R-:W-:Y:S02]  /*7600*/  FADD.FTZ R2, R9, R0 ;  /* 0x0000000009027221 */ /* 0x008fe40000010000 */
[----:B------:R-:W-:Y:S02]  /*7610*/  IMAD.MOV.U32 R227, RZ, RZ, R129 ;  /* 0x000000ffffe37224 */ /* 0x000fe400078e0081 */
[----:B------:R-:W-:Y:S02]  /*7620*/  FADD.FTZ R0, R33, R4 ;  /* 0x0000000421007221 */ /* 0x000fe40000010000 */
[----:B------:R-:W-:Y:S02]  /*7630*/  FADD.FTZ R4, R29, R5 ;  /* 0x000000051d047221 */ /* 0x000fe40000010000 */
[----:B----4-:R-:W-:Y:S01]  /*7640*/  FADD.FTZ R3, R10, R3 ;  /* 0x000000030a037221 */ /* 0x010fe20000010000 */
[----:B------:R-:W-:Y:S01]  /*7650*/  IMNMX R5, R225, R8, !PT ;  /* 0x00000008e1057217 */ /* 0x000fe20007800200 */
[----:B-1----:R-:W-:Y:S01]  /*7660*/  FADD.FTZ R2, R11, R2 ;  /* 0x000000020b027221 */ /* 0x002fe20000010000 */
[----:B------:R-:W-:Y:S01]  /*7670*/  IADD3 R247, R227, -0x2, RZ ;  /* 0xfffffffee3f77810 */ /* 0x000fe20007ffe0ff */
[----:B------:R-:W-:-:S02]  /*7680*/  FADD.FTZ R0, R32, R0 ;  /* 0x0000000020007221 */ /* 0x000fc40000010000 */
[----:B------:R-:W-:Y:S02]  /*7690*/  FADD.FTZ R4, R28, R4 ;  /* 0x000000041c047221 */ /* 0x000fe40000010000 */
[----:B------:R-:W-:Y:S02]  /*76a0*/  FADD.FTZ R3, R20, R3 ;  /* 0x0000000314037221 */ /* 0x000fe40000010000 */
[----:B------:R-:W-:Y:S01]  /*76b0*/  FADD.FTZ R2, R21, R2 ;  /* 0x0000000215027221 */ /* 0x000fe20000010000 */
[----:B------:R1:W-:Y:S01]  /*76c0*/  STL [R1+0x2c], R5 ;  /* 0x00002c0501007387 */ /* 0x0003e20000100800 */
[----:B------:R-:W-:Y:S01]  /*76d0*/  FADD.FTZ R0, R31, R0 ;  /* 0x000000001f007221 */ /* 0x000fe20000010000 */
[----:B------:R-:W-:Y:S01]  /*76e0*/  ISETP.GE.AND P0, PT, R247, R5, PT ;  /* 0x00000005f700720c */ /* 0x000fe20003f06270 */
[----:B------:R-:W-:Y:S01]  /*76f0*/  FADD.FTZ R4, R27, R4 ;  /* 0x000000041b047221 */ /* 0x000fe20000010000 */
[----:B------:R-:W-:Y:S02]  /*7700*/  F2FP.BF16.PACK_AB R124, R32, R33 ;  /* 0x00000021207c723e */ /* 0x000fe400000010ff */
[----:B------:R-:W-:-:S02]  /*7710*/  F2FP.BF16.PACK_AB R125, R28, R29 ;  /* 0x0000001d1c7d723e */ /* 0x000fc400000010ff */
[----:B--2---:R-:W-:Y:S01]  /*7720*/  F2FP.BF16.PACK_AB R126, R30, R31 ;  /* 0x0000001f1e7e723e */ /* 0x004fe200000010ff */
[----:B-1----:R-:W-:Y:S02]  /*7730*/  FADD.FTZ R5, R23, R3 ;  /* 0x0000000317057221 */ /* 0x002fe40000010000 */
[----:B------:R-:W-:Y:S02]  /*7740*/  FADD.FTZ R3, R24, R2 ;  /* 0x0000000218037221 */ /* 0x000fe40000010000 */
[----:B------:R-:W-:Y:S02]  /*7750*/  FADD.FTZ R2, R30, R0 ;  /* 0x000000001e027221 */ /* 0x000fe40000010000 */
[C---:B------:R-:W-:Y:S01]  /*7760*/  FADD.FTZ R0, R26.reuse, R4 ;  /* 0x000000041a007221 */ /* 0x040fe20000010000 */
[----:B------:R1:W-:Y:S04]  /*7770*/  STL [R1+0x18], R5 ;  /* 0x0000180501007387 */ /* 0x0003e80000100800 */
[----:B------:R1:W-:Y:S04]  /*7780*/  STL [R1+0x1c], R3 ;  /* 0x00001c0301007387 */ /* 0x0003e80000100800 */
[----:B------:R1:W-:Y:S04]  /*7790*/  STL [R1+0x20], R0 ;  /* 0x0000200001007387 */ /* 0x0003e80000100800 */
[----:B------:R1:W-:Y:S01]  /*77a0*/  STL [R1+0x24], R2 ;  /* 0x0000240201007387 */ /* 0x0003e20000100800 */
[----:B------:R-:W-:-:S02]  /*77b0*/  F2FP.BF16.PACK_AB R127, R26, R27 ;  /* 0x0000001b1a7f723e */ /* 0x000fc400000010ff */
        /* <DEDUP_REMOVED lines=13> */
[----:B------:R-:W-:Y:S08]  /*7890*/  HMMA.16816.F32.BF16 R120, R124, R12, R76 ;  /* 0x0000000c7c78723c */ /* 0x000ff0000004184c */
        /* <DEDUP_REMOVED lines=16> */
.L_x_2755:
[----:B------:R-:W-:Y:S04]  /*79a0*/  DEPBAR.LE SB0, 0x0 ;  /* 0x000080000000791a */ /* 0x000fe80000000000 */
[----:B------:R-:W-:Y:S01]  /*79b0*/  WARPSYNC 0xffffffff ;  /* 0xffffffff00007948 */ /* 0x000fe20003800000 */
[----:B------:R-:W-:Y:S08]  /*79c0*/  BAR.SYNC.DEFER_BLOCKING 0x0 ;  /* 0x0000000000007b1d */ /* 0x000ff00000010000 */
[----:B-----5:R-:W-:Y:S08]  /*79d0*/  LDSM.16.M88.4 R112, [R235] ;  /* 0x00000000eb70783b */ /* 0x020ff00000000200 */
[----:B--2---:R-:W2:Y:S08]  /*79e0*/  LDSM.16.M88.4 R16, [R228] ;  /* 0x00000000e410783b */ /* 0x004eb00000000200 */
[----:B------:R-:W3:Y:S08]  /*79f0*/  LDSM.16.M88.4 R108, [R235+0x2000] ;  /* 0x00200000eb6c783b */ /* 0x000ef00000000200 */
[----:B------:R-:W3:Y:S08]  /*7a00*/  LDSM.16.M88.4 R32, [R228+0x800] ;  /* 0x00080000e420783b */ /* 0x000ef00000000200 */
[----:B------:R-:W4:Y:S04]  /*7a10*/  LDL R247, [R1+0x28] ;  /* 0x0000280001f77983 */ /* 0x000f280000100800 */
[----:B------:R-:W1:Y:S08]  /*7a20*/  LDSM.16.M88.4 R48, [R228+0x1000] ;  /* 0x00100000e430783b */ /* 0x000e700000000200 */
[----:B------:R-:W4:Y:S01]  /*7a30*/  LDL R2, [R1+0x48] ;  /* 0x0000480001027983 */ /* 0x000f220000100800 */
[-C--:B--2---:R-:W-:Y:S03]  /*7a40*/  HMMA.16816.F32.BF16 R4, R112, R16.reuse, RZ ;  /* 0x000000107004723c */ /* 0x084fe600000418ff */
[----:B------:R-:W2:Y:S05]  /*7a50*/  LDSM.16.M88.4 R64, [R228+0x1800] ;  /* 0x00180000e440783b */ /* 0x000eaa0000000200 */
[C---:B---3--:R-:W-:Y:S03]  /*7a60*/  HMMA.16816.F32.BF16 R8, R108.reuse, R16, RZ ;  /* 0x000000106c08723c */ /* 0x048fe600000418ff */
[----:B------:R-:W3:Y:S05]  /*7a70*/  LDSM.16.M88.4 R80, [R228+0x2000] ;  /* 0x00200000e450783b */ /* 0x000eea0000000200 */
[-C--:B------:R-:W-:Y:S03]  /*7a80*/  HMMA.16816.F32.BF16 R12, R108, R18.reuse, RZ ;  /* 0x000000126c0c723c */ /* 0x080fe600000418ff */
[----:B------:R-:W4:Y:S06]  /*7a90*/  LDL.64 R206, [R1+0x40] ;  /* 0x0000400001ce7983 */ /* 0x000f2c0000100a00 */
[----:B------:R-:W1:Y:S01]  /*7aa0*/  LDSM.16.M88.4 R96, [R228+0x2800] ;  /* 0x00280000e460783b */ /* 0x000e620000000200 */
[C---:B------:R-:W-:Y:S07]  /*7ab0*/  HMMA.16816.F32.BF16 R16, R112.reuse, R18, RZ ;  /* 0x000000127010723c */ /* 0x040fee00000418ff */
[----:B------:R-:W2:Y:S01]  /*7ac0*/  LDSM.16.M88.4 R136, [R228+0x3000] ;  /* 0x00300000e488783b */ /* 0x000ea20000000200 */
[-C--:B------:R-:W-:Y:S07]  /*7ad0*/  HMMA.16816.F32.BF16 R20, R112, R32.reuse, RZ ;  /* 0x000000207014723c */ /* 0x080fee00000418ff */
[----:B------:R-:W-:Y:S01]  /*7ae0*/  LDSM.16.M88.4 R188, [R238] ;  /* 0x00000000eebc783b */ /* 0x000fe20000000200 */
[C---:B------:R-:W-:Y:S07]  /*7af0*/  HMMA.16816.F32.BF16 R24, R108.reuse, R32, RZ ;  /* 0x000000206c18723c */ /* 0x040fee00000418ff */
[----:B------:R-:W2:Y:S01]  /*7b00*/  LDSM.16.M88.4 R192, [R239] ;  /* 0x00000000efc0783b */ /* 0x000ea20000000200 */
[-C--:B------:R-:W-:Y:S07]  /*7b10*/  HMMA.16816.F32.BF16 R28, R108, R34.reuse, RZ ;  /* 0x000000226c1c723c */ /* 0x080fee00000418ff */
[----:B------:R-:W2:Y:S01]  /*7b20*/  LDSM.16.M88.4 R196, [R238+0x2000] ;  /* 0x00200000eec4783b */ /* 0x000ea20000000200 */
[C---:B------:R-:W-:Y:S07]  /*7b30*/  HMMA.16816.F32.BF16 R32, R112.reuse, R34, RZ ;  /* 0x000000227020723c */ /* 0x040fee00000418ff */
[----:B------:R-:W3:Y:S01]  /*7b40*/  LDSM.16.M88.4 R200, [R245] ;  /* 0x00000000f5c8783b */ /* 0x000ee20000000200 */
[-C--:B-1----:R-:W-:Y:S07]  /*7b50*/  HMMA.16816.F32.BF16 R36, R112, R48.reuse, RZ ;  /* 0x000000307024723c */ /* 0x082fee00000418ff */
[----:B------:R-:W-:Y:S01]  /*7b60*/  STL [R1+0x80], R235 ;  /* 0x000080eb01007387 */ /* 0x000fe20000100800 */
[C---:B------:R-:W-:Y:S03]  /*7b70*/  HMMA.16816.F32.BF16 R40, R108.reuse, R48, RZ ;  /* 0x000000306c28723c */ /* 0x040fe600000418ff */
[----:B------:R-:W-:Y:S04]  /*7b80*/  STL [R1+0x84], R228 ;  /* 0x000084e401007387 */ /* 0x000fe80000100800 */
[----:B------:R-:W-:Y:S01]  /*7b90*/  STL [R1+0x88], R239 ;  /* 0x000088ef01007387 */ /* 0x000fe20000100800 */
[-C--:B------:R-:W-:Y:S03]  /*7ba0*/  HMMA.16816.F32.BF16 R44, R108, R50.reuse, RZ ;  /* 0x000000326c2c723c */ /* 0x080fe600000418ff */
[----:B------:R-:W-:Y:S04]  /*7bb0*/  STL [R1+0x8c], R238 ;  /* 0x00008cee01007387 */ /* 0x000fe80000100800 */
[----:B------:R-:W-:Y:S01]  /*7bc0*/  STL [R1+0x90], R245 ;  /* 0x000090f501007387 */ /* 0x000fe20000100800 */
[C---:B------:R-:W-:Y:S03]  /*7bd0*/  HMMA.16816.F32.BF16 R48, R112.reuse, R50, RZ ;  /* 0x000000327030723c */ /* 0x040fe600000418ff */
[----:B------:R-:W-:Y:S04]  /*7be0*/  STL [R1+0x94], R244 ;  /* 0x000094f401007387 */ /* 0x000fe80000100800 */
[----:B------:R-:W-:Y:S01]  /*7bf0*/  STL [R1+0x98], R243 ;  /* 0x000098f301007387 */ /* 0x000fe20000100800 */
[-C--:B--2---:R-:W-:Y:S03]  /*7c00*/  HMMA.16816.F32.BF16 R52, R112, R64.reuse, RZ ;  /* 0x000000407034723c */ /* 0x084fe600000418ff */
[----:B------:R-:W-:Y:S04]  /*7c10*/  STL [R1+0x9c], R242 ;  /* 0x00009cf201007387 */ /* 0x000fe80000100800 */
[----:B------:R-:W-:Y:S01]  /*7c20*/  STL [R1+0xa0], R241 ;  /* 0x0000a0f101007387 */ /* 0x000fe20000100800 */
[C---:B------:R-:W-:Y:S03]  /*7c30*/  HMMA.16816.F32.BF16 R56, R108.reuse, R64, RZ ;  /* 0x000000406c38723c */ /* 0x040fe600000418ff */
[----:B------:R-:W-:Y:S04]  /*7c40*/  STL [R1+0xa4], R240 ;  /* 0x0000a4f001007387 */ /* 0x000fe80000100800 */
[----:B------:R-:W2:Y:S01]  /*7c50*/  LDL R205, [R1+0x50] ;  /* 0x0000500001cd7983 */ /* 0x000ea20000100800 */
[-C--:B------:R-:W-:Y:S08]  /*7c60*/  HMMA.16816.F32.BF16 R60, R108, R66.reuse, RZ ;  /* 0x000000426c3c723c */ /* 0x080ff000000418ff */
[C---:B------:R-:W-:Y:S08]  /*7c70*/  HMMA.16816.F32.BF16 R64, R112.reuse, R66, RZ ;  /* 0x000000427040723c */ /* 0x040ff000000418ff */
[-C--:B---3--:R-:W-:Y:S08]  /*7c80*/  HMMA.16816.F32.BF16 R68, R112, R80.reuse, RZ ;  /* 0x000000507044723c */ /* 0x088ff000000418ff */
        /* <DEDUP_REMOVED lines=16> */
[----:B------:R-:W3:Y:S07]  /*7d90*/  LDSM.16.M88.4 R192, [R243] ;  /* 0x00000000f3c0783b */ /* 0x000eee0000000200 */
[-C--:B------:R-:W-:Y:S08]  /*7da0*/  HMMA.16816.F32.BF16 R20, R188, R200.reuse, R20 ;  /* 0x000000c8bc14723c */ /* 0x080ff00000041814 */
[C---:B------:R-:W-:Y:S08]  /*7db0*/  HMMA.16816.F32.BF16 R24, R196.reuse, R200, R24 ;  /* 0x000000c8c418723c */ /* 0x040ff00000041818 */
[-C--:B------:R-:W-:Y:S08]  /*7dc0*/  HMMA.16816.F32.BF16 R28, R196, R202.reuse, R28 ;  /* 0x000000cac41c723c */ /* 0x080ff0000004181c */
[C---:B------:R-:W-:Y:S01]  /*7dd0*/  HMMA.16816.F32.BF16 R32, R188.reuse, R202, R32 ;  /* 0x000000cabc20723c */ /* 0x040fe20000041820 */
[----:B------:R-:W3:Y:S01]  /*7de0*/  LDSM.16.M88.4 R200, [R242] ;  /* 0x00000000f2c8783b */ /* 0x000ee20000000200 */
[----:B----4-:R-:W-:Y:S06]  /*7df0*/  ISETP.GT.AND P2, PT, R247, R204, PT ;  /* 0x000000ccf700720c */ /* 0x010fec0003f44270 */
[-C--:B-1----:R-:W-:Y:S08]  /*7e00*/  HMMA.16816.F32.BF16 R36, R188, R136.reuse, R36 ;  /* 0x00000088bc24723c */ /* 0x082ff00000041824 */
[C---:B------:R-:W-:Y:S01]  /*7e10*/  HMMA.16816.F32.BF16 R40, R196.reuse, R136, R40 ;  /* 0x00000088c428723c */ /* 0x040fe20000041828 */
[----:B------:R-:W-:Y:S03]  /*7e20*/  @!P2 IMAD.MOV.U32 R135, RZ, RZ, c[0x0][0x208] ;  /* 0x00008200ff87a624 */ /* 0x000fe600078e00ff */
[----:B------:R-:W-:Y:S04]  /*7e30*/  @!P2 SHF.R.S32.HI R0, RZ, 0x1f, R204 ;  /* 0x0000001fff00a819 */ /* 0x000fe800000114cc */
[-C--:B------:R-:W-:Y:S01]  /*7e40*/  HMMA.16816.F32.BF16 R44, R196, R138.reuse, R44 ;  /* 0x0000008ac42c723c */ /* 0x080fe2000004182c */
[----:B------:R-:W-:Y:S04]  /*7e50*/  @!P2 IMAD R0, R0, c[0x0][0x208], RZ ;  /* 0x000082000000aa24 */ /* 0x000fe800078e02ff */
[C---:B------:R-:W-:Y:S03]  /*7e60*/  @!P2 IMAD R0, R204.reuse, c[0x0][0x20c], R0 ;  /* 0x00008300cc00aa24 */ /* 0x040fe600078e0200 */
[C---:B------:R-:W-:Y:S01]  /*7e70*/  HMMA.16816.F32.BF16 R48, R188.reuse, R138, R48 ;  /* 0x0000008abc30723c */ /* 0x040fe20000041830 */
[----:B------:R-:W1:Y:S07]  /*7e80*/  LDSM.16.M88.4 R136, [R241] ;  /* 0x00000000f188783b */ /* 0x000e6e0000000200 */
[-C--:B---3--:R-:W-:Y:S08]  /*7e90*/  HMMA.16816.F32.BF16 R52, R188, R192.reuse, R52 ;  /* 0x000000c0bc34723c */ /* 0x088ff00000041834 */
[C---:B------:R-:W-:Y:S08]  /*7ea0*/  HMMA.16816.F32.BF16 R56, R196.reuse, R192, R56 ;  /* 0x000000c0c438723c */ /* 0x040ff00000041838 */
[-C--:B------:R-:W-:Y:S08]  /*7eb0*/  HMMA.16816.F32.BF16 R60, R196, R194.reuse, R60 ;  /* 0x000000c2c43c723c */ /* 0x080ff0000004183c */
[C---:B------:R-:W-:Y:S01]  /*7ec0*/  HMMA.16816.F32.BF16 R64, R188.reuse, R194, R64 ;  /* 0x000000c2bc40723c */ /* 0x040fe20000041840 */
[----:B------:R-:W3:Y:S07]  /*7ed0*/  LDSM.16.M88.4 R192, [R240] ;  /* 0x00000000f0c0783b */ /* 0x000eee0000000200 */
[-C--:B------:R-:W-:Y:S08]  /*7ee0*/  HMMA.16816.F32.BF16 R68, R188, R200.reuse, R68 ;  /* 0x000000c8bc44723c */ /* 0x080ff00000041844 */
[C---:B------:R-:W-:Y:S07]  /*7ef0*/  HMMA.16816.F32.BF16 R72, R196.reuse, R200, R72 ;  /* 0x000000c8c448723c */ /* 0x040fee0000041848 */
[----:B------:R-:W-:Y:S01]  /*7f00*/  @!P2 IMAD.MOV.U32 R200, RZ, RZ, R206 ;  /* 0x000000ffffc8a224 */ /* 0x000fe200078e00ce */
[-C--:B------:R-:W-:Y:S01]  /*7f10*/  HMMA.16816.F32.BF16 R76, R196, R202.reuse, R76 ;  /* 0x000000cac44c723c */ /* 0x080fe2000004184c */
[----:B------:R-:W4:Y:S03]  /*7f20*/  LDL R206, [R1+0x30] ;  /* 0x0000300001ce7983 */ /* 0x000f260000100800 */
[----:B------:R-:W-:Y:S01]  /*7f30*/  @!P2 MOV R201, R2 ;  /* 0x0000000200c9a202 */ /* 0x000fe20000000f00 */
[----:B------:R-:W-:Y:S01]  /*7f40*/  STL [R1+0xa8], R236 ;  /* 0x0000a8ec01007387 */ /* 0x000fe20000100800 */
[----:B------:R-:W-:Y:S02]  /*7f50*/  @!P2 IMAD.SHL.U32 R2, R135, 0x20, RZ ;  /* 0x000000208702a824 */ /* 0x000fe400078e00ff */
[C---:B------:R-:W-:Y:S01]  /*7f60*/  HMMA.16816.F32.BF16 R80, R188.reuse, R202, R80 ;  /* 0x000000cabc50723c */ /* 0x040fe20000041850 */
[----:B------:R-:W-:Y:S04]  /*7f70*/  STL [R1+0xac], R234 ;  /* 0x0000acea01007387 */ /* 0x000fe80000100800 */
[----:B------:R-:W-:Y:S02]  /*7f80*/  STL [R1+0xb0], R237 ;  /* 0x0000b0ed01007387 */ /* 0x000fe40000100800 */
[----:B------:R-:W-:Y:S01]  /*7f90*/  @!P2 IMAD.WIDE.U32 R202, R204, c[0x0][0x208], RZ ;  /* 0x00008200cccaaa25 */ /* 0x000fe200078e00ff */
[-C--:B-1----:R-:W-:Y:S04]  /*7fa0*/  HMMA.16816.F32.BF16 R84, R188, R136.reuse, R84 ;  /* 0x00000088bc54723c */ /* 0x082fe80000041854 */
[----:B------:R-:W-:Y:S02]  /*7fb0*/  @!P2 IMAD.IADD R0, R203, 0x1, R0 ;  /* 0x00000001cb00a824 */ /* 0x000fe400078e0200 */
[----:B------:R-:W-:Y:S02]  /*7fc0*/  @!P2 IMAD.WIDE.U32 R200, R202, 0x70, R200 ;  /* 0x00000070cac8a825 */ /* 0x000fe400078e00c8 */
[C---:B------:R-:W-:Y:S04]  /*7fd0*/  HMMA.16816.F32.BF16 R88, R196.reuse, R136, R88 ;  /* 0x00000088c458723c */ /* 0x040fe80000041858 */
[----:B------:R-:W-:Y:S03]  /*7fe0*/  @!P2 IMAD R0, R0, 0x70, RZ ;  /* 0x000000700000a824 */ /* 0x000fe600078e02ff */
[C---:B------:R-:W-:Y:S01]  /*7ff0*/  @!P2 LEA R136, P0, R200.reuse, c[0x0][0x1f8], 0x1 ;  /* 0x00007e00c888aa11 */ /* 0x040fe200078008ff */
[-C--:B------:R-:W-:Y:S01]  /*8000*/  HMMA.16816.F32.BF16 R92, R196, R138.reuse, R92 ;  /* 0x0000008ac45c723c */ /* 0x080fe2000004185c */
[----:B------:R-:W-:Y:S05]  /*8010*/  @!P2 IMAD.IADD R0, R201, 0x1, R0 ;  /* 0x00000001c900a824 */ /* 0x000fea00078e0200 */
[----:B------:R-:W-:Y:S02]  /*8020*/  @!P2 LEA.HI.X R137, R200, c[0x0][0x1fc], R0, 0x1, P0 ;  /* 0x00007f00c889aa11 */ /* 0x000fe400000f0c00 */
[C---:B------:R-:W-:Y:S01]  /*8030*/  HMMA.16816.F32.BF16 R96, R188.reuse, R138, R96 ;  /* 0x0000008abc60723c */ /* 0x040fe20000041860 */
[----:B------:R-:W-:Y:S02]  /*8040*/  @!P2 MOV R0, 0x5 ;  /* 0x000000050000a802 */ /* 0x000fe40000000f00 */
[----:B------:R-:W-:Y:S01]  /*8050*/  @!PT LDS RZ, [RZ] ;  /* 0x00000000fffff984 */ /* 0x000fe20000000800 */
[----:B------:R-:W-:Y:S01]  /*8060*/  @!PT LDS RZ, [RZ] ;  /* 0x00000000fffff984 */ /* 0x000fe20000000800 */
[----:B------:R-:W-:Y:S01]  /*8070*/  @!PT LDS RZ, [RZ] ;  /* 0x00000000fffff984 */ /* 0x000fe20000000800 */
[----:B------:R1:W-:Y:S01]  /*8080*/  @!P2 LDGSTS.E.BYPASS.LTC128B.128 [R246+0x100], [R136.64], !P6 ;  /* 0x0010000088f6afae */ /* 0x0003e2000f101d48 */
[----:B------:R-:W-:Y:S02]  /*8090*/  @!P2 IADD3 R200, P0, R136, R2, RZ ;  /* 0x0000000288c8a210 */ /* 0x000fe40007f1e0ff */
[----:B------:R-:W-:Y:S02]  /*80a0*/  @!P2 SHF.L.U64.HI R0, R135, R0, c[0x0][0x20c] ;  /* 0x000083008700a619 */ /* 0x000fe40000010200 */
[-C--:B---3--:R-:W-:Y:S04]  /*80b0*/  HMMA.16816.F32.BF16 R100, R188, R192.reuse, R100 ;  /* 0x000000c0bc64723c */ /* 0x088fe80000041864 */
[--C-:B------:R-:W-:Y:S04]  /*80c0*/  @!P2 IMAD.X R201, R137, 0x1, R0.reuse, P0 ;  /* 0x0000000189c9a824 */ /* 0x100fe800000e0600 */
[C---:B------:R-:W-:Y:S01]  /*80d0*/  HMMA.16816.F32.BF16 R104, R196.reuse, R192, R104 ;  /* 0x000000c0c468723c */ /* 0x040fe20000041868 */
[----:B------:R3:W-:Y:S07]  /*80e0*/  @!P2 LDGSTS.E.BYPASS.LTC128B.128 [R246+0x900], [R200.64], !P6 ;  /* 0x00900000c8f6afae */ /* 0x0007ee000f101d48 */
[-C--:B------:R-:W-:Y:S01]  /*80f0*/  HMMA.16816.F32.BF16 R108, R196, R194.reuse, R108 ;  /* 0x000000c2c46c723c */ /* 0x080fe2000004186c */
[----:B-1----:R-:W-:Y:S07]  /*8100*/  @!P2 IADD3 R136, P0, R200, R2, RZ ;  /* 0x00000002c888a210 */ /* 0x002fee0007f1e0ff */
[----:B------:R-:W-:Y:S01]  /*8110*/  HMMA.16816.F32.BF16 R112, R188, R194, R112 ;  /* 0x000000c2bc70723c */ /* 0x000fe20000041870 */
[----:B------:R-:W-:Y:S05]  /*8120*/  @!P2 IADD3.X R137, R201, R0, RZ, P0, !PT ;  /* 0x00000000c989a210 */ /* 0x000fea00007fe4ff */
[----:B------:R1:W-:Y:S01]  /*8130*/  @!P2 LDGSTS.E.BYPASS.LTC128B.128 [R246+0x1100], [R136.64], !P6 ;  /* 0x0110000088f6afae */ /* 0x0003e2000f101d48 */
[-C--:B---3--:R-:W-:Y:S05]  /*8140*/  @!P2 IADD3 R200, P1, R136, R2.reuse, RZ ;  /* 0x0000000288c8a210 */ /* 0x088fea0007f3e0ff */
[-C--:B------:R-:W-:Y:S01]  /*8150*/  @!P2 IADD3 R138, P0, R200, R2.reuse, RZ ;  /* 0x00000002c88aa210 */ /* 0x080fe20007f1e0ff */
        /* <DEDUP_REMOVED lines=10> */
[----:B------:R1:W4:Y:S04]  /*8200*/  LDL R0, [R1+0x4c] ;  /* 0x00004c0001007983 */ /* 0x0003280000100800 */
[----:B------:R-:W-:Y:S08]  /*8210*/  LDSM.16.M88.4 R196, [R236+0x2000] ;  /* 0x00200000ecc4783b */ /* 0x000ff00000000200 */
[----:B--2---:R-:W-:Y:S08]  /*8220*/  LDSM.16.M88.4 R136, [R236] ;  /* 0x00000000ec88783b */ /* 0x004ff00000000200 */
[----:B---3--:R-:W2:Y:S08]  /*8230*/  LDSM.16.M88.4 R200, [R234] ;  /* 0x00000000eac8783b */ /* 0x008eb00000000200 */
[----:B------:R-:W3:Y:S08]  /*8240*/  LDSM.16.M88.4 R188, [R234+0x800] ;  /* 0x00080000eabc783b */ /* 0x000ef00000000200 */
[----:B------:R-:W0:Y:S08]  /*8250*/  LDGDEPBAR ;  /* 0x00000000000079af */ /* 0x000e300000000000 */
[----:B------:R-:W1:Y:S01]  /*8260*/  LDSM.16.M88.4 R192, [R234+0x1000] ;  /* 0x00100000eac0783b */ /* 0x000e620000000200 */
[-C--:B--2---:R-:W-:Y:S08]  /*8270*/  HMMA.16816.F32.BF16 R4, R136, R200.reuse, R4 ;  /* 0x000000c88804723c */ /* 0x084ff00000041804 */
[C---:B------:R-:W-:Y:S08]  /*8280*/  HMMA.16816.F32.BF16 R8, R196.reuse, R200, R8 ;  /* 0x000000c8c408723c */ /* 0x040ff00000041808 */
[-C--:B------:R-:W-:Y:S08]  /*8290*/  HMMA.16816.F32.BF16 R12, R196, R202.reuse, R12 ;  /* 0x000000cac40c723c */ /* 0x080ff0000004180c */
[C---:B------:R-:W-:Y:S01]  /*82a0*/  HMMA.16816.F32.BF16 R16, R136.reuse, R202, R16 ;  /* 0x000000ca8810723c */ /* 0x040fe20000041810 */
[----:B------:R-:W2:Y:S07]  /*82b0*/  LDSM.16.M88.4 R200, [R234+0x1800] ;  /* 0x00180000eac8783b */ /* 0x000eae0000000200 */
[-C--:B---3--:R-:W-:Y:S08]  /*82c0*/  HMMA.16816.F32.BF16 R20, R136, R188.reuse, R20 ;  /* 0x000000bc8814723c */ /* 0x088ff00000041814 */
[C---:B------:R-:W-:Y:S08]  /*82d0*/  HMMA.16816.F32.BF16 R24, R196.reuse, R188, R24 ;  /* 0x000000bcc418723c */ /* 0x040ff00000041818 */
[-C--:B------:R-:W-:Y:S08]  /*82e0*/  HMMA.16816.F32.BF16 R28, R196, R190.reuse, R28 ;  /* 0x000000bec41c723c */ /* 0x080ff0000004181c */
[C---:B------:R-:W-:Y:S01]  /*82f0*/  HMMA.16816.F32.BF16 R32, R136.reuse, R190, R32 ;  /* 0x000000be8820723c */ /* 0x040fe20000041820 */
[----:B------:R-:W3:Y:S07]  /*8300*/  LDSM.16.M88.4 R188, [R234+0x2000] ;  /* 0x00200000eabc783b */ /* 0x000eee0000000200 */
        /* <DEDUP_REMOVED lines=14> */
[----:B------:R-:W-:Y:S07]  /*83f0*/  LDSM.16.M88.4 R188, [R237] ;  /* 0x00000000edbc783b */ /* 0x000fee0000000200 */
[-C--:B-1----:R-:W-:Y:S08]  /*8400*/  HMMA.16816.F32.BF16 R84, R136, R192.reuse, R84 ;  /* 0x000000c08854723c */ /* 0x082ff00000041854 */
[C---:B------:R-:W-:Y:S08]  /*8410*/  HMMA.16816.F32.BF16 R88, R196.reuse, R192, R88 ;  /* 0x000000c0c458723c */ /* 0x040ff00000041858 */
[-C--:B------:R-:W-:Y:S08]  /*8420*/  HMMA.16816.F32.BF16 R92, R196, R194.reuse, R92 ;  /* 0x000000c2c45c723c */ /* 0x080ff0000004185c */
[C---:B------:R-:W-:Y:S01]  /*8430*/  HMMA.16816.F32.BF16 R96, R136.reuse, R194, R96 ;  /* 0x000000c28860723c */ /* 0x040fe20000041860 */
[----:B------:R-:W1:Y:S07]  /*8440*/  LDSM.16.M88.4 R192, [R231] ;  /* 0x00000000e7c0783b */ /* 0x000e6e0000000200 */
[-C--:B--2---:R-:W-:Y:S08]  /*8450*/  HMMA.16816.F32.BF16 R100, R136, R200.reuse, R100 ;  /* 0x000000c88864723c */ /* 0x084ff00000041864 */
[C---:B------:R-:W-:Y:S07]  /*8460*/  HMMA.16816.F32.BF16 R104, R196.reuse, R200, R104 ;  /* 0x000000c8c468723c */ /* 0x040fee0000041868 */
[----:B------:R-:W-:Y:S01]  /*8470*/  IMAD R200, R204, -0x70, RZ ;  /* 0xffffff90ccc87824 */ /* 0x000fe200078e02ff */
[-C--:B------:R-:W-:Y:S01]  /*8480*/  HMMA.16816.F32.BF16 R108, R196, R202.reuse, R108 ;  /* 0x000000cac46c723c */ /* 0x080fe2000004186c */
[----:B------:R-:W2:Y:S03]  /*8490*/  LDSM.16.M88.4 R196, [R237+0x2000] ;  /* 0x00200000edc4783b */ /* 0x000ea60000000200 */
[----:B------:R-:W-:Y:S04]  /*84a0*/  IADD3 R200, -R205, 0x1, R200 ;  /* 0x00000001cdc87810 */ /* 0x000fe80007ffe1c8 */
[----:B------:R-:W-:Y:S01]  /*84b0*/  HMMA.16816.F32.BF16 R112, R136, R202, R112 ;  /* 0x000000ca8870723c */ /* 0x000fe20000041870 */
[----:B------:R-:W-:Y:S03]  /*84c0*/  LDSM.16.M88.4 R136, [R231+0x800] ;  /* 0x00080000e788783b */ /* 0x000fe60000000200 */
[----:B------:R-:W-:Y:S04]  /*84d0*/  IADD3 R200, R200, c[0x0][0x1d0], RZ ;  /* 0x00007400c8c87a10 */ /* 0x000fe80007ffe0ff */
[----:B------:R-:W-:Y:S01]  /*84e0*/  IADD3 R200, R200, -c[0x0][0x168], RZ ;  /* 0x80005a00c8c87a10 */ /* 0x000fe20007ffe0ff */
[-C--:B-1----:R-:W-:Y:S03]  /*84f0*/  HMMA.16816.F32.BF16 R4, R188, R192.reuse, R4 ;  /* 0x000000c0bc04723c */ /* 0x082fe60000041804 */
[----:B----4-:R-:W-:Y:S05]  /*8500*/  @P4 IMAD.MOV.U32 R0, RZ, RZ, R206 ;  /* 0x000000ffff004224 */ /* 0x010fea00078e00ce */
[----:B------:R-:W1:Y:S01]  /*8510*/  SHFL.IDX PT, R135, R0, 0x1, 0x1c1f ;  /* 0x003c1f0000877f89 */ /* 0x000e6200000e0000 */
[C---:B--2---:R-:W-:Y:S07]  /*8520*/  HMMA.16816.F32.BF16 R8, R196.reuse, R192, R8 ;  /* 0x000000c0c408723c */ /* 0x044fee0000041808 */
[----:B------:R-:W2:Y:S01]  /*8530*/  SHFL.IDX PT, R202, R0, RZ, 0x1c1f ;  /* 0x001c1fff00ca7589 */ /* 0x000ea200000e0000 */
[-C--:B------:R-:W-:Y:S07]  /*8540*/  HMMA.16816.F32.BF16 R12, R196, R194.reuse, R12 ;  /* 0x000000c2c40c723c */ /* 0x080fee000004180c */
[----:B------:R-:W-:Y:S01]  /*8550*/  SHFL.IDX PT, R201, R0, 0x3, 0x1c1f ;  /* 0x007c1f0000c97f89 */ /* 0x000fe200000e0000 */
[C---:B------:R-:W-:Y:S07]  /*8560*/  HMMA.16816.F32.BF16 R16, R188.reuse, R194, R16 ;  /* 0x000000c2bc10723c */ /* 0x040fee0000041810 */
[----:B------:R2:W3:Y:S01]  /*8570*/  SHFL.IDX PT, R2, R0, 0x2, 0x1c1f ;  /* 0x005c1f0000027f89 */ /* 0x0004e200000e0000 */
[----:B-1----:R-:W-:Y:S01]  /*8580*/  IMAD.IADD R135, R200, 0x1, R135 ;  /* 0x00000001c8877824 */ /* 0x002fe200078e0287 */
[-C--:B------:R-:W-:Y:S04]  /*8590*/  HMMA.16816.F32.BF16 R20, R188, R136.reuse, R20 ;  /* 0x00000088bc14723c */ /* 0x080fe80000041814 */
[C---:B------:R-:W-:Y:S02]  /*85a0*/  ISETP.GT.AND P1, PT, R135.reuse, RZ, PT ;  /* 0x000000ff8700720c */ /* 0x040fe40003f24270 */
[----:B------:R-:W1:Y:S01]  /*85b0*/  LDSM.16.M88.4 R192, [R231+0x1000] ;  /* 0x00100000e7c0783b */ /* 0x000e620000000200 */
[----:B------:R-:W-:Y:S02]  /*85c0*/  ISETP.GT.AND P0, PT, R135, 0x1, PT ;  /* 0x000000018700780c */ /* 0x000fe40003f04270 */
[----:B------:R-:W-:Y:S01]  /*85d0*/  FSEL R205, R6, -INF , P1 ;  /* 0xff80000006cd7808 */ /* 0x000fe20000800000 */
[C---:B------:R-:W-:Y:S02]  /*85e0*/  HMMA.16816.F32.BF16 R24, R196.reuse, R136, R24 ;  /* 0x00000088c418723c */ /* 0x040fe40000041818 */
[----:B------:R-:W-:Y:S06]  /*85f0*/  FSEL R203, R7, -INF , P0 ;  /* 0xff80000007cb7808 */ /* 0x000fec0000000000 */
[-C--:B------:R-:W-:Y:S01]  /*8600*/  HMMA.16816.F32.BF16 R28, R196, R138.reuse, R28 ;  /* 0x0000008ac41c723c */ /* 0x080fe2000004181c */
[C---:B--2---:R-:W-:Y:S03]  /*8610*/  IADD3 R0, R200.reuse, R202, RZ ;  /* 0x000000cac8007210 */ /* 0x044fe60007ffe0ff */
[C---:B---3--:R-:W-:Y:S01]  /*8620*/  IMAD.IADD R2, R200.reuse, 0x1, R2 ;  /* 0x00000001c8027824 */ /* 0x048fe200078e0202 */
[----:B------:R-:W-:Y:S02]  /*8630*/  IADD3 R200, R200, R201, RZ ;  /* 0x000000c9c8c87210 */ /* 0x000fe40007ffe0ff */
[C---:B------:R-:W-:Y:S01]  /*8640*/  ISETP.GT.AND P3, PT, R0.reuse, RZ, PT ;  /* 0x000000ff0000720c */ /* 0x040fe20003f64270 */
[C---:B------:R-:W-:Y:S01]  /*8650*/  HMMA.16816.F32.BF16 R32, R188.reuse, R138, R32 ;  /* 0x0000008abc20723c */ /* 0x040fe20000041820 */
[----:B------:R-:W-:Y:S03]  /*8660*/  ISETP.GT.AND P2, PT, R0, 0x1, PT ;  /* 0x000000010000780c */ /* 0x000fe60003f44270 */
[----:B------:R-:W-:Y:S02]  /*8670*/  FSEL R201, R4, -INF , P3 ;  /* 0xff80000004c97808 */ /* 0x000fe40001800000 */
[----:B------:R-:W-:Y:S02]  /*8680*/  FSEL R202, R5, -INF , P2 ;  /* 0xff80000005ca7808 */ /* 0x000fe40001000000 */
[----:B------:R-:W2:Y:S01]  /*8690*/  LDSM.16.M88.4 R4, [R231+0x1800] ;  /* 0x00180000e704783b */ /* 0x000ea20000000200 */
[C---:B------:R-:W-:Y:S02]  /*86a0*/  ISETP.GT.AND P3, PT, R2.reuse, RZ, PT ;  /* 0x000000ff0200720c */ /* 0x040fe40003f64270 */
[----:B------:R-:W-:Y:S02]  /*86b0*/  ISETP.GT.AND P2, PT, R2, 0x1, PT ;  /* 0x000000010200780c */ /* 0x000fe40003f44270 */
[C---:B------:R-:W-:Y:S02]  /*86c0*/  ISETP.GT.AND P1, PT, R200.reuse, RZ, PT ;  /* 0x000000ffc800720c */ /* 0x040fe40003f24270 */
[----:B------:R-:W-:Y:S02]  /*86d0*/  ISETP.GT.AND P0, PT, R200, 0x1, PT ;  /* 0x00000001c800780c */ /* 0x000fe40003f04270 */
[----:B------:R-:W-:Y:S02]  /*86e0*/  FSEL R206, R8, -INF , P3 ;  /* 0xff80000008ce7808 */ /* 0x000fe40001800000 */
[----:B------:R-:W-:Y:S01]  /*86f0*/  FSEL R207, R9, -INF , P2 ;  /* 0xff80000009cf7808 */ /* 0x000fe20001000000 */
[-C--:B-1----:R-:W-:Y:S01]  /*8700*/  HMMA.16816.F32.BF16 R36, R188, R192.reuse, R36 ;  /* 0x000000c0bc24723c */ /* 0x082fe20000041824 */
[----:B------:R-:W-:Y:S02]  /*8710*/  FSEL R209, R10, -INF , P1 ;  /* 0xff8000000ad17808 */ /* 0x000fe40000800000 */
[----:B------:R-:W-:Y:S02]  /*8720*/  FSEL R208, R11, -INF , P0 ;  /* 0xff8000000bd07808 */ /* 0x000fe40000000000 */
[----:B------:R-:W1:Y:S01]  /*8730*/  LDSM.16.M88.4 R8, [R231+0x2000] ;  /* 0x00200000e708783b */ /* 0x000e620000000200 */
[----:B------:R-:W-:Y:S02]  /*8740*/  ISETP.GT.AND P2, PT, R2, 0x9, PT ;  /* 0x000000090200780c */ /* 0x000fe40003f44270 */
[C---:B------:R-:W-:Y:S01]  /*8750*/  HMMA.16816.F32.BF16 R40, R196.reuse, R192, R40 ;  /* 0x000000c0c428723c */ /* 0x040fe20000041828 */
[C---:B------:R-:W-:Y:S02]  /*8760*/  ISETP.GT.AND P1, PT, R200.reuse, 0x8, PT ;  /* 0x00000008c800780c */ /* 0x040fe40003f24270 */
[----:B------:R-:W-:Y:S02]  /*8770*/  ISETP.GT.AND P0, PT, R200, 0x9, PT ;  /* 0x00000009c800780c */ /* 0x000fe40003f04270 */
[----:B------:R-:W-:Y:S02]  /*8780*/  FSEL R139, R13, -INF , P2 ;  /* 0xff8000000d8b7808 */ /* 0x000fe40001000000 */
[----:B------:R-:W-:Y:S01]  /*8790*/  ISETP.GT.AND P2, PT, R0, 0x9, PT ;  /* 0x000000090000780c */ /* 0x000fe20003f44270 */
[-C--:B------:R-:W-:Y:S01]  /*87a0*/  HMMA.16816.F32.BF16 R44, R196, R194.reuse, R44 ;  /* 0x000000c2c42c723c */ /* 0x080fe2000004182c */
[----:B------:R-:W-:Y:S02]  /*87b0*/  FSEL R14, R14, -INF , P1 ;  /* 0xff8000000e0e7808 */ /* 0x000fe40000800000 */
[----:B------:R-:W-:Y:S02]  /*87c0*/  ISETP.GT.AND P1, PT, R135, 0x8, PT ;  /* 0x000000088700780c */ /* 0x000fe40003f24270 */
[----:B------:R-:W-:Y:S02]  /*87d0*/  FSEL R17, R17, -INF , P2 ;  /* 0xff80000011117808 */ /* 0x000fe40001000000 */
[----:B------:R-:W-:Y:S01]  /*87e0*/  ISETP.GT.AND P2, PT, R0, 0x11, PT ;  /* 0x000000110000780c */ /* 0x000fe20003f44270 */
[C---:B------:R-:W-:Y:S01]  /*87f0*/  HMMA.16816.F32.BF16 R48, R188.reuse, R194, R48 ;  /* 0x000000c2bc30723c */ /* 0x040fe20000041830 */
[----:B------:R-:W-:Y:S02]  /*8800*/  FSEL R15, R15, -INF , P0 ;  /* 0xff8000000f0f7808 */ /* 0x000fe40000000000 */
[----:B------:R-:W-:Y:S02]  /*8810*/  ISETP.GT.AND P0, PT, R135, 0x9, PT ;  /* 0x000000098700780c */ /* 0x000fe40003f04270 */
[----:B------:R-:W-:Y:S02]  /*8820*/  FSEL R211, R21, -INF , P2 ;  /* 0xff80000015d37808 */ /* 0x000fe40001000000 */
[----:B------:R-:W-:Y:S01]  /*8830*/  ISETP.GT.AND P2, PT, R2, 0x11, PT ;  /* 0x000000110200780c */ /* 0x000fe20003f44270 */
[-C--:B--2---:R-:W-:Y:S01]  /*8840*/  HMMA.16816.F32.BF16 R52, R188, R4.reuse, R52 ;  /* 0x00000004bc34723c */ /* 0x084fe20000041834 */
        /* <DEDUP_REMOVED lines=8> */
[C---:B------:R-:W-:Y:S01]  /*88d0*/  ISETP.GT.AND P2, PT, R0.reuse, 0x19, PT ;  /* 0x000000190000780c */ /* 0x040fe20003f44270 */
[-C--:B------:R-:W-:Y:S01]  /*88e0*/  HMMA.16816.F32.BF16 R60, R196, R6.reuse, R60 ;  /* 0x00000006c43c723c */ /* 0x080fe2000004183c */
[----:B------:R-:W-:Y:S02]  /*88f0*/  FSEL R19, R19, -INF , P0 ;  /* 0xff80000013137808 */ /* 0x000fe40000000000 */
[----:B------:R-:W-:Y:S02]  /*8900*/  ISETP.GT.AND P0, PT, R135, 0x11, PT ;  /* 0x000000118700780c */ /* 0x000fe40003f04270 */
[----:B------:R-:W-:Y:S02]  /*8910*/  FSEL R193, R33, -INF , P2 ;  /* 0xff80000021c17808 */ /* 0x000fe40001000000 */
[----:B------:R-:W-:Y:S01]  /*8920*/  ISETP.GT.AND P2, PT, R0, 0x21, PT ;  /* 0x000000210000780c */ /* 0x000fe20003f44270 */
[C---:B------:R-:W-:Y:S01]  /*8930*/  HMMA.16816.F32.BF16 R64, R188.reuse, R6, R64 ;  /* 0x00000006bc40723c */ /* 0x040fe20000041840 */
[----:B------:R-:W2:Y:S01]  /*8940*/  LDSM.16.M88.4 R4, [R231+0x2800] ;  /* 0x00280000e704783b */ /* 0x000ea20000000200 */
[C---:B------:R-:W-:Y:S02]  /*8950*/  ISETP.GT.AND P3, PT, R2.reuse, 0x8, PT ;  /* 0x000000080200780c */ /* 0x040fe40003f64270 */
[----:B------:R-:W-:Y:S02]  /*8960*/  FSEL R250, R37, -INF , P2 ;  /* 0xff80000025fa7808 */ /* 0x000fe40001000000 */
[----:B------:R-:W-:Y:S02]  /*8970*/  ISETP.GT.AND P2, PT, R2, 0x21, PT ;  /* 0x000000210200780c */ /* 0x000fe40003f44270 */
[-C--:B-1----:R-:W-:Y:S01]  /*8980*/  HMMA.16816.F32.BF16 R68, R188, R8.reuse, R68 ;  /* 0x00000008bc44723c */ /* 0x082fe20000041844 */
        /* <DEDUP_REMOVED lines=9> */
[-C--:B------:R-:W-:Y:S01]  /*8a20*/  HMMA.16816.F32.BF16 R76, R196, R10.reuse, R76 ;  /* 0x0000000ac44c723c */ /* 0x080fe2000004184c */
[----:B------:R-:W-:Y:S02]  /*8a30*/  FSEL R221, R27, -INF , P0 ;  /* 0xff8000001bdd7808 */ /* 0x000fe40000000000 */
[----:B------:R-:W-:Y:S02]  /*8a40*/  ISETP.GT.AND P0, PT, R200, 0x19, PT ;  /* 0x00000019c800780c */ /* 0x000fe40003f04270 */
[----:B------:R-:W-:Y:S01]  /*8a50*/  FSEL R248, R49, -INF , P2 ;  /* 0xff80000031f87808 */ /* 0x000fe20001000000 */
[----:B------:R-:W-:Y:S01]  /*8a60*/  IMAD.MOV.U32 R49, RZ, RZ, R226 ;  /* 0x000000ffff317224 */ /* 0x000fe200078e00e2 */
[----:B------:R-:W-:Y:S01]  /*8a70*/  ISETP.GT.AND P2, PT, R0, 0x31, PT ;  /* 0x000000310000780c */ /* 0x000fe20003f44270 */
[C---:B------:R-:W-:Y:S01]  /*8a80*/  HMMA.16816.F32.BF16 R80, R188.reuse, R10, R80 ;  /* 0x0000000abc50723c */ /* 0x040fe20000041850 */
[----:B------:R-:W-:Y:S02]  /*8a90*/  FSEL R219, R30, -INF , P1 ;  /* 0xff8000001edb7808 */ /* 0x000fe40000800000 */
[----:B------:R-:W-:Y:S02]  /*8aa0*/  ISETP.GT.AND P1, PT, R135, 0x18, PT ;  /* 0x000000188700780c */ /* 0x000fe40003f24270 */
[----:B------:R-:W-:Y:S02]  /*8ab0*/  FSEL R53, R53, -INF , P2 ;  /* 0xff80000035357808 */ /* 0x000fe40001000000 */
[----:B------:R-:W-:Y:S02]  /*8ac0*/  ISETP.GT.AND P2, PT, R2, 0x31, PT ;  /* 0x000000310200780c */ /* 0x000fe40003f44270 */
[----:B------:R-:W-:Y:S01]  /*8ad0*/  FSEL R220, R31, -INF , P0 ;  /* 0xff8000001fdc7808 */ /* 0x000fe20000000000 */
[-C--:B--2---:R-:W-:Y:S01]  /*8ae0*/  HMMA.16816.F32.BF16 R84, R188, R4.reuse, R84 ;  /* 0x00000004bc54723c */ /* 0x084fe20000041854 */
[----:B------:R-:W-:Y:S02]  /*8af0*/  ISETP.GT.AND P0, PT, R135, 0x19, PT ;  /* 0x000000198700780c */ /* 0x000fe40003f04270 */
[----:B------:R-:W-:Y:S02]  /*8b00*/  FSEL R8, R57, -INF , P2 ;  /* 0xff80000039087808 */ /* 0x000fe40001000000 */
[----:B------:R-:W-:Y:S02]  /*8b10*/  FSEL R195, R34, -INF , P1 ;  /* 0xff80000022c37808 */ /* 0x000fe40000800000 */
[----:B------:R-:W-:Y:S01]  /*8b20*/  ISETP.GT.AND P1, PT, R135, 0x20, PT ;  /* 0x000000208700780c */ /* 0x000fe20003f24270 */
[----:B------:R1:W-:Y:S01]  /*8b30*/  STL [R1], R8 ;  /* 0x0000000801007387 */ /* 0x0003e20000100800 */
[----:B------:R-:W-:Y:S01]  /*8b40*/  FSEL R194, R35, -INF , P0 ;  /* 0xff80000023c27808 */ /* 0x000fe20000000000 */
[C---:B------:R-:W-:Y:S01]  /*8b50*/  HMMA.16816.F32.BF16 R88, R196.reuse, R4, R88 ;  /* 0x00000004c458723c */ /* 0x040fe20000041858 */
[----:B------:R-:W-:Y:S02]  /*8b60*/  ISETP.GT.AND P0, PT, R135, 0x21, PT ;  /* 0x000000218700780c */ /* 0x000fe40003f04270 */
[----:B------:R-:W-:Y:S02]  /*8b70*/  FSEL R34, R38, -INF , P1 ;  /* 0xff80000026227808 */ /* 0x000fe40000800000 */
[----:B------:R-:W-:Y:S02]  /*8b80*/  ISETP.GT.AND P1, PT, R200, 0x20, PT ;  /* 0x00000020c800780c */ /* 0x000fe40003f24270 */
[----:B------:R-:W-:Y:S01]  /*8b90*/  FSEL R235, R39, -INF , P0 ;  /* 0xff80000027eb7808 */ /* 0x000fe20000000000 */
[-C--:B------:R-:W-:Y:S01]  /*8ba0*/  HMMA.16816.F32.BF16 R92, R196, R6.reuse, R92 ;  /* 0x00000006c45c723c */ /* 0x080fe2000004185c */
[----:B------:R-:W-:Y:S02]  /*8bb0*/  FSEL R224, R42, -INF , P1 ;  /* 0xff8000002ae07808 */ /* 0x000fe40000800000 */
[C---:B------:R-:W-:Y:S01]  /*8bc0*/  ISETP.GT.AND P1, PT, R200.reuse, 0x28, PT ;  /* 0x00000028c800780c */ /* 0x040fe20003f24270 */
[----:B------:R-:W-:Y:S01]  /*8bd0*/  IMAD.MOV.U32 R41, RZ, RZ, R235 ;  /* 0x000000ffff297224 */ /* 0x000fe200078e00eb */
[----:B------:R-:W-:Y:S02]  /*8be0*/  ISETP.GT.AND P0, PT, R200, 0x21, PT ;  /* 0x00000021c800780c */ /* 0x000fe40003f04270 */
[----:B------:R-:W-:Y:S01]  /*8bf0*/  FSEL R222, R46, -INF , P1 ;  /* 0xff8000002ede7808 */ /* 0x000fe20000800000 */
[C---:B------:R-:W-:Y:S01]  /*8c00*/  HMMA.16816.F32.BF16 R96, R188.reuse, R6, R96 ;  /* 0x00000006bc60723c */ /* 0x040fe20000041860 */
[----:B------:R-:W-:Y:S02]  /*8c10*/  ISETP.GT.AND P1, PT, R135, 0x28, PT ;  /* 0x000000288700780c */ /* 0x000fe40003f24270 */
[----:B------:R-:W-:Y:S01]  /*8c20*/  ISETP.GT.AND P2, PT, R2, 0x39, PT ;  /* 0x000000390200780c */ /* 0x000fe20003f44270 */
[----:B------:R-:W-:Y:S01]  /*8c30*/  IMAD.MOV.U32 R57, RZ, RZ, R222 ;  /* 0x000000ffff397224 */ /* 0x000fe200078e00de */
[----:B------:R-:W-:Y:S02]  /*8c40*/  FSEL R223, R43, -INF , P0 ;  /* 0xff8000002bdf7808 */ /* 0x000fe40000000000 */
[----:B------:R-:W-:Y:S02]  /*8c50*/  ISETP.GT.AND P0, PT, R200, 0x29, PT ;  /* 0x00000029c800780c */ /* 0x000fe40003f04270 */
[----:B------:R-:W-:Y:S02]  /*8c60*/  FSEL R251, R50, -INF , P1 ;  /* 0xff80000032fb7808 */ /* 0x000fe40000800000 */
[----:B------:R-:W-:Y:S02]  /*8c70*/  ISETP.GT.AND P1, PT, R135, 0x30, PT ;  /* 0x000000308700780c */ /* 0x000fe40003f24270 */
[----:B------:R-:W-:Y:S02]  /*8c80*/  FSEL R25, R47, -INF , P0 ;  /* 0xff8000002f197808 */ /* 0x000fe40000000000 */
[----:B------:R-:W-:Y:S02]  /*8c90*/  ISETP.GT.AND P0, PT, R135, 0x29, PT ;  /* 0x000000298700780c */ /* 0x000fe40003f04270 */
[----:B------:R-:W-:Y:S02]  /*8ca0*/  FSEL R54, R54, -INF , P1 ;  /* 0xff80000036367808 */ /* 0x000fe40000800000 */
[----:B------:R-:W-:Y:S01]  /*8cb0*/  FSEL R252, R51, -INF , P0 ;  /* 0xff80000033fc7808 */ /* 0x000fe20000000000 */
[----:B------:R-:W-:Y:S01]  /*8cc0*/  IMAD.MOV.U32 R51, RZ, RZ, R223 ;  /* 0x000000ffff337224 */ /* 0x000fe200078e00df */
[----:B------:R-:W-:Y:S02]  /*8cd0*/  ISETP.GT.AND P0, PT, R135, 0x31, PT ;  /* 0x000000318700780c */ /* 0x000fe40003f04270 */
[----:B------:R-:W-:Y:S02]  /*8ce0*/  ISETP.GT.AND P1, PT, R200, 0x30, PT ;  /* 0x00000030c800780c */ /* 0x000fe40003f24270 */
[----:B------:R-:W-:Y:S02]  /*8cf0*/  FSEL R55, R55, -INF , P0 ;  /* 0xff80000037377808 */ /* 0x000fe40000000000 */
[----:B------:R-:W-:Y:S02]  /*8d00*/  FSEL R138, R12, -INF , P3 ;  /* 0xff8000000c8a7808 */ /* 0x000fe40001800000 */
[----:B------:R-:W-:Y:S02]  /*8d10*/  FSEL R30, R58, -INF , P1 ;  /* 0xff8000003a1e7808 */ /* 0x000fe40000800000 */
[----:B------:R-:W-:Y:S02]  /*8d20*/  ISETP.GT.AND P1, PT, R200, 0x38, PT ;  /* 0x00000038c800780c */ /* 0x000fe40003f24270 */
[----:B------:R-:W-:Y:S02]  /*8d30*/  ISETP.GT.AND P3, PT, R0, 0x8, PT ;  /* 0x000000080000780c */ /* 0x000fe40003f64270 */
[----:B------:R-:W-:Y:S02]  /*8d40*/  ISETP.GT.AND P0, PT, R200, 0x31, PT ;  /* 0x00000031c800780c */ /* 0x000fe40003f04270 */
[----:B-1----:R-:W-:Y:S02]  /*8d50*/  FSEL R8, R62, -INF , P1 ;  /* 0xff8000003e087808 */ /* 0x002fe40000800000 */
[----:B------:R-:W-:Y:S02]  /*8d60*/  FSEL R16, R16, -INF , P3 ;  /* 0xff80000010107808 */ /* 0x000fe40001800000 */
[----:B------:R-:W-:Y:S01]  /*8d70*/  ISETP.GT.AND P3, PT, R0, 0x10, PT ;  /* 0x000000100000780c */ /* 0x000fe20003f64270 */
[----:B------:R1:W-:Y:S01]  /*8d80*/  STL [R1+0x4], R8 ;  /* 0x0000040801007387 */ /* 0x0003e20000100800 */
[----:B------:R-:W-:Y:S02]  /*8d90*/  FSEL R31, R59, -INF , P0 ;  /* 0xff8000003b1f7808 */ /* 0x000fe40000000000 */
[----:B------:R-:W-:Y:S01]  /*8da0*/  ISETP.GT.AND P0, PT, R200, 0x39, PT ;  /* 0x00000039c800780c */ /* 0x000fe20003f04270 */
[----:B------:R-:W-:Y:S01]  /*8db0*/  STL [R1+0xb4], R231 ;  /* 0x0000b4e701007387 */ /* 0x000fe20000100800 */
[----:B------:R-:W-:Y:S02]  /*8dc0*/  FSEL R210, R20, -INF , P3 ;  /* 0xff80000014d27808 */ /* 0x000fe40001800000 */
[----:B------:R-:W-:Y:S02]  /*8dd0*/  ISETP.GT.AND P3, PT, R2, 0x10, PT ;  /* 0x000000100200780c */ /* 0x000fe40003f64270 */
[----:B------:R-:W-:Y:S02]  /*8de0*/  FSEL R42, R63, -INF , P0 ;  /* 0xff8000003f2a7808 */ /* 0x000fe40000000000 */
[----:B------:R-:W-:Y:S02]  /*8df0*/  ISETP.GT.AND P0, PT, R135, 0x39, PT ;  /* 0x000000398700780c */ /* 0x000fe40003f04270 */
[----:B------:R-:W-:Y:S02]  /*8e00*/  FSEL R214, R24, -INF , P3 ;  /* 0xff80000018d67808 */ /* 0x000fe40001800000 */
[----:B------:R-:W-:Y:S02]  /*8e10*/  FSEL R24, R67, -INF , P0 ;  /* 0xff80000043187808 */ /* 0x000fe40000000000 */
[----:B------:R-:W-:Y:S02]  /*8e20*/  ISETP.GT.AND P0, PT, R135, 0x41, PT ;  /* 0x000000418700780c */ /* 0x000fe40003f04270 */
[----:B------:R-:W-:Y:S02]  /*8e30*/  ISETP.GT.AND P3, PT, R2, 0x18, PT ;  /* 0x000000180200780c */ /* 0x000fe40003f64270 */
[----:B------:R-:W-:Y:S02]  /*8e40*/  FSEL R5, R71, -INF , P0 ;  /* 0xff80000047057808 */ /* 0x000fe40000000000 */
[----:B------:R-:W-:Y:S02]  /*8e50*/  FSEL R213, R28, -INF , P3 ;  /* 0xff8000001cd57808 */ /* 0x000fe40001800000 */
[----:B------:R-:W-:Y:S01]  /*8e60*/  ISETP.GT.AND P3, PT, R0, 0x18, PT ;  /* 0x000000180000780c */ /* 0x000fe20003f64270 */
[----:B------:R2:W-:Y:S01]  /*8e70*/  STL [R1+0x8], R5 ;  /* 0x0000080501007387 */ /* 0x0005e20000100800 */
[----:B------:R-:W-:Y:S02]  /*8e80*/  FSEL R241, R61, -INF , P2 ;  /* 0xff8000003df17808 */ /* 0x000fe40001000000 */
[----:B------:R-:W-:Y:S02]  /*8e90*/  FSEL R192, R32, -INF , P3 ;  /* 0xff80000020c07808 */ /* 0x000fe40001800000 */
[C---:B------:R-:W-:Y:S02]  /*8ea0*/  ISETP.GT.AND P3, PT, R0.reuse, 0x20, PT ;  /* 0x000000200000780c */ /* 0x040fe40003f64270 */
[----:B------:R-:W-:Y:S02]  /*8eb0*/  ISETP.GT.AND P2, PT, R0, 0x39, PT ;  /* 0x000000390000780c */ /* 0x000fe40003f44270 */
[----:B------:R-:W-:Y:S02]  /*8ec0*/  FSEL R249, R36, -INF , P3 ;  /* 0xff80000024f97808 */ /* 0x000fe40001800000 */
[----:B------:R-:W-:Y:S02]  /*8ed0*/  ISETP.GT.AND P3, PT, R2, 0x20, PT ;  /* 0x000000200200780c */ /* 0x000fe40003f64270 */
[----:B-1----:R-:W-:Y:S02]  /*8ee0*/  FMNMX.FTZ R8, R201, R3, !PT ;  /* 0x00000003c9087209 */ /* 0x002fe40007810000 */
[----:B------:R-:W-:Y:S02]  /*8ef0*/  FSEL R234, R40, -INF , P3 ;  /* 0xff80000028ea7808 */ /* 0x000fe40001800000 */
[----:B------:R-:W-:Y:S02]  /*8f00*/  ISETP.GT.AND P3, PT, R2, 0x28, PT ;  /* 0x000000280200780c */ /* 0x000fe40003f64270 */
[----:B------:R-:W-:Y:S01]  /*8f10*/  FMNMX.FTZ R12, R202, R8, !PT ;  /* 0x00000008ca0c7209 */ /* 0x000fe20007810000 */
[----:B------:R-:W-:Y:S01]  /*8f20*/  IMAD.MOV.U32 R46, RZ, RZ, R234 ;  /* 0x000000ffff2e7224 */ /* 0x000fe200078e00ea */
[----:B------:R-:W-:Y:S01]  /*8f30*/  FSEL R227, R44, -INF , P3 ;  /* 0xff8000002ce37808 */ /* 0x000fe20001800000 */
[----:B------:R-:W1:Y:S01]  /*8f40*/  LDSM.16.M88.4 R8, [R231+0x3000] ;  /* 0x00300000e708783b */ /* 0x000e620000000200 */
[----:B------:R-:W-:Y:S01]  /*8f50*/  FSEL R44, R65, -INF , P2 ;  /* 0xff800000412c7808 */ /* 0x000fe20001000000 */
[----:B------:R-:W-:Y:S04]  /*8f60*/  DEPBAR.LE SB0, 0x0 ;  /* 0x000080000000791a */ /* 0x000fe80000000000 */
[----:B------:R-:W-:Y:S02]  /*8f70*/  ISETP.GT.AND P2, PT, R0, 0x41, PT ;  /* 0x000000410000780c */ /* 0x000fe40003f44270 */
[----:B------:R-:W-:Y:S01]  /*8f80*/  FMNMX.FTZ R4, R16, R12, !PT ;  /* 0x0000000c10047209 */ /* 0x000fe20007810000 */
[----:B------:R-:W-:Y:S01]  /*8f90*/  BAR.SYNC.DEFER_BLOCKING 0x0 ;  /* 0x0000000000007b1d */ /* 0x000fe20000010000 */
[----:B------:R-:W-:Y:S02]  /*8fa0*/  FSEL R242, R69, -INF , P2 ;  /* 0xff80000045f27808 */ /* 0x000fe40001000000 */
[----:B------:R-:W-:Y:S02]  /*8fb0*/  ISETP.GT.AND P2, PT, R2, 0x41, PT ;  /* 0x000000410200780c */ /* 0x000fe40003f44270 */
[----:B------:R-:W-:Y:S02]  /*8fc0*/  ISETP.GT.AND P0, PT, R200, 0x41, PT ;  /* 0x00000041c800780c */ /* 0x000fe40003f04270 */
[----:B------:R-:W-:Y:S02]  /*8fd0*/  FSEL R12, R73, -INF , P2 ;  /* 0xff800000490c7808 */ /* 0x000fe40001000000 */
[----:B--2---:R-:W-:Y:S02]  /*8fe0*/  FSEL R5, R75, -INF , P0 ;  /* 0xff8000004b057808 */ /* 0x004fe40000000000 */
[----:B------:R-:W-:Y:S01]  /*8ff0*/  ISETP.GT.AND P2, PT, R2, 0x49, PT ;  /* 0x000000490200780c */ /* 0x000fe20003f44270 */
[----:B------:R-:W-:Y:S01]  /*9000*/  STL [R1+0xc], R12 ;  /* 0x00000c0c01007387 */ /* 0x000fe20000100800 */
[----:B------:R-:W-:Y:S02]  /*9010*/  ISETP.GT.AND P3, PT, R0, 0x28, PT ;  /* 0x000000280000780c */ /* 0x000fe40003f64270 */
[----:B------:R-:W-:Y:S01]  /*9020*/  FMNMX.FTZ R4, R17, R4, !PT ;  /* 0x0000000411047209 */ /* 0x000fe20007810000 */
[----:B------:R2:W-:Y:S01]  /*9030*/  STL [R1+0x14], R5 ;  /* 0x0000140501007387 */ /* 0x0005e20000100800 */
[----:B------:R-:W-:Y:S01]  /*9040*/  FSEL R225, R48, -INF , P3 ;  /* 0xff80000030e17808 */ /* 0x000fe20001800000 */
[----:B------:R-:W-:Y:S01]  /*9050*/  IMAD.MOV.U32 R48, RZ, RZ, R227 ;  /* 0x000000ffff307224 */ /* 0x000fe200078e00e3 */
[----:B------:R-:W-:Y:S02]  /*9060*/  ISETP.GT.AND P3, PT, R0, 0x30, PT ;  /* 0x000000300000780c */ /* 0x000fe40003f64270 */
[----:B------:R-:W-:Y:S02]  /*9070*/  FMNMX.FTZ R4, R210, R4, !PT ;  /* 0x00000004d2047209 */ /* 0x000fe40007810000 */
[----:B------:R-:W-:Y:S02]  /*9080*/  FSEL R36, R52, -INF , P3 ;  /* 0xff80000034247808 */ /* 0x000fe40001800000 */
[----:B------:R-:W-:Y:S02]  /*9090*/  ISETP.GT.AND P3, PT, R2, 0x30, PT ;  /* 0x000000300200780c */ /* 0x000fe40003f64270 */
[----:B------:R-:W-:Y:S02]  /*90a0*/  FMNMX.FTZ R4, R211, R4, !PT ;  /* 0x00000004d3047209 */ /* 0x000fe40007810000 */
[----:B------:R-:W-:Y:S02]  /*90b0*/  FSEL R26, R56, -INF , P3 ;  /* 0xff800000381a7808 */ /* 0x000fe40001800000 */
[----:B------:R-:W-:Y:S01]  /*90c0*/  ISETP.GT.AND P3, PT, R2, 0x38, PT ;  /* 0x000000380200780c */ /* 0x000fe20003f64270 */
[-C--:B-1----:R-:W-:Y:S01]  /*90d0*/  HMMA.16816.F32.BF16 R100, R188, R8.reuse, R100 ;  /* 0x00000008bc64723c */ /* 0x082fe20000041864 */
[----:B------:R-:W-:Y:S02]  /*90e0*/  FMNMX.FTZ R4, R192, R4, !PT ;  /* 0x00000004c0047209 */ /* 0x000fe40007810000 */
[----:B------:R-:W-:Y:S02]  /*90f0*/  FSEL R236, R60, -INF , P3 ;  /* 0xff8000003cec7808 */ /* 0x000fe40001800000 */
[C---:B------:R-:W-:Y:S02]  /*9100*/  ISETP.GT.AND P3, PT, R0.reuse, 0x38, PT ;  /* 0x000000380000780c */ /* 0x040fe40003f64270 */
[----:B------:R-:W-:Y:S01]  /*9110*/  FMNMX.FTZ R4, R193, R4, !PT ;  /* 0x00000004c1047209 */ /* 0x000fe20007810000 */
[C---:B------:R-:W-:Y:S01]  /*9120*/  HMMA.16816.F32.BF16 R104, R196.reuse, R8, R104 ;  /* 0x00000008c468723c */ /* 0x040fe20000041868 */
[----:B--2---:R-:W-:Y:S02]  /*9130*/  FSEL R5, R77, -INF , P2 ;  /* 0xff8000004d057808 */ /* 0x004fe40001000000 */
[----:B------:R-:W-:Y:S02]  /*9140*/  ISETP.GT.AND P2, PT, R0, 0x49, PT ;  /* 0x000000490000780c */ /* 0x000fe40003f44270 */
[----:B------:R-:W-:Y:S01]  /*9150*/  FSEL R35, R64, -INF , P3 ;  /* 0xff80000040237808 */ /* 0x000fe20001800000 */
[----:B------:R1:W-:Y:S01]  /*9160*/  STL [R1+0x10], R5 ;  /* 0x0000100501007387 */ /* 0x0003e20000100800 */
[----:B------:R-:W-:Y:S01]  /*9170*/  ISETP.GT.AND P3, PT, R0, 0x40, PT ;  /* 0x000000400000780c */ /* 0x000fe20003f64270 */
[-C--:B------:R-:W-:Y:S01]  /*9180*/  HMMA.16816.F32.BF16 R108, R196, R10.reuse, R108 ;  /* 0x0000000ac46c723c */ /* 0x080fe2000004186c */
[----:B------:R-:W-:Y:S01]  /*9190*/  FMNMX.FTZ R4, R249, R4, !PT ;  /* 0x00000004f9047209 */ /* 0x000fe20007810000 */
[----:B------:R-:W-:Y:S01]  /*91a0*/  STL [R1+0xb8], R242 ;  /* 0x0000b8f201007387 */ /* 0x000fe20000100800 */
[----:B------:R-:W-:Y:S02]  /*91b0*/  ISETP.GT.AND P0, PT, R200, 0x49, PT ;  /* 0x00000049c800780c */ /* 0x000fe40003f04270 */
[----:B------:R-:W-:Y:S01]  /*91c0*/  FSEL R43, R68, -INF , P3 ;  /* 0xff800000442b7808 */ /* 0x000fe20001800000 */
[----:B------:R2:W-:Y:S01]  /*91d0*/  STL [R1+0xd0], R251 ;  /* 0x0000d0fb01007387 */ /* 0x0005e20000100800 */
[----:B------:R-:W-:Y:S01]  /*91e0*/  ISETP.GT.AND P3, PT, R2, 0x40, PT ;  /* 0x000000400200780c */ /* 0x000fe20003f64270 */
[----:B------:R-:W-:Y:S01]  /*91f0*/  HMMA.16816.F32.BF16 R112, R188, R10, R112 ;  /* 0x0000000abc70723c */ /* 0x000fe20000041870 */
[----:B------:R-:W-:Y:S02]  /*9200*/  FMNMX.FTZ R4, R250, R4, !PT ;  /* 0x00000004fa047209 */ /* 0x000fe40007810000 */
[----:B------:R-:W-:Y:S02]  /*9210*/  ISETP.GT.AND P1, PT, R135, 0x38, PT ;  /* 0x000000388700780c */ /* 0x000fe40003f24270 */
[----:B------:R-:W-:Y:S02]  /*9220*/  FSEL R32, R72, -INF , P3 ;  /* 0xff80000048207808 */ /* 0x000fe40001800000 */
[----:B------:R-:W-:Y:S02]  /*9230*/  ISETP.GT.AND P3, PT, R2, 0x48, PT ;  /* 0x000000480200780c */ /* 0x000fe40003f64270 */
[----:B------:R-:W-:Y:S02]  /*9240*/  FMNMX.FTZ R4, R225, R4, !PT ;  /* 0x00000004e1047209 */ /* 0x000fe40007810000 */
[----:B------:R-:W-:Y:S02]  /*9250*/  ISETP.GT.AND P5, PT, R0, 0x60, PT ;  /* 0x000000600000780c */ /* 0x000fe40003fa4270 */
[----:B------:R-:W-:Y:S02]  /*9260*/  FSEL R244, R76, -INF , P3 ;  /* 0xff8000004cf47808 */ /* 0x000fe40001800000 */
[----:B-1----:R-:W-:Y:S02]  /*9270*/  FMNMX.FTZ R5, R205, R132, !PT ;  /* 0x00000084cd057209 */ /* 0x002fe40007810000 */
[----:B------:R-:W-:Y:S02]  /*9280*/  ISETP.GT.AND P3, PT, R0, 0x48, PT ;  /* 0x000000480000780c */ /* 0x000fe40003f64270 */
[----:B------:R-:W-:Y:S02]  /*9290*/  FMNMX.FTZ R5, R203, R5, !PT ;  /* 0x00000005cb057209 */ /* 0x000fe40007810000 */
[----:B------:R-:W-:Y:S02]  /*92a0*/  FSEL R231, R80, -INF , P3 ;  /* 0xff80000050e77808 */ /* 0x000fe40001800000 */
        /* <DEDUP_REMOVED lines=17> */
[----:B--2---:R-:W2:Y:S01]  /*93c0*/  LDL.LU R251, [R1] ;  /* 0x0000000001fb7983 */ /* 0x004ea20000300800 */
[----:B------:R-:W-:Y:S02]  /*93d0*/  FSEL R235, R81, -INF , P2 ;  /* 0xff80000051eb7808 */ /* 0x000fe40001000000 */
[----:B------:R-:W-:Y:S01]  /*93e0*/  ISETP.GT.AND P3, PT, R0, 0x50, PT ;  /* 0x000000500000780c */ /* 0x000fe20003f64270 */
[----:B------:R1:W-:Y:S01]  /*93f0*/  STL [R1+0xbc], R231 ;  /* 0x0000bce701007387 */ /* 0x0003e20000100800 */
[----:B------:R-:W-:Y:S02]  /*9400*/  FSEL R29, R79, -INF , P0 ;  /* 0xff8000004f1d7808 */ /* 0x000fe40000000000 */
[----:B------:R-:W-:Y:S02]  /*9410*/  FSEL R243, R84, -INF , P3 ;  /* 0xff80000054f37808 */ /* 0x000fe40001800000 */
[----:B------:R-:W-:Y:S02]  /*9420*/  ISETP.GT.AND P0, PT, R135, 0x49, PT ;  /* 0x000000498700780c */ /* 0x000fe40003f04270 */
[----:B------:R-:W-:Y:S02]  /*9430*/  MOV R47, R228 ;  /* 0x000000e4002f7202 */ /* 0x000fe40000000f00 */
[----:B------:R-:W-:Y:S02]  /*9440*/  FSEL R228, R83, -INF , P0 ;  /* 0xff80000053e47808 */ /* 0x000fe40000000000 */
[----:B------:R-:W-:Y:S02]  /*9450*/  ISETP.GT.AND P0, PT, R135, 0x51, PT ;  /* 0x000000518700780c */ /* 0x000fe40003f04270 */
[----:B------:R-:W-:Y:S02]  /*9460*/  FMNMX.FTZ R137, R235, R4, !PT ;  /* 0x00000004eb897209 */ /* 0x000fe40007810000 */
[----:B------:R-:W-:Y:S02]  /*9470*/  FSEL R237, R87, -INF , P0 ;  /* 0xff80000057ed7808 */ /* 0x000fe40000000000 */
[----:B------:R-:W-:Y:S02]  /*9480*/  FSEL R56, R66, -INF , P1 ;  /* 0xff80000042387808 */ /* 0x000fe40000800000 */
[----:B------:R-:W-:Y:S02]  /*9490*/  ISETP.GT.AND P1, PT, R135, 0x40, PT ;  /* 0x000000408700780c */ /* 0x000fe40003f24270 */
[----:B------:R-:W-:Y:S02]  /*94a0*/  ISETP.GT.AND P0, PT, R0, 0x59, PT ;  /* 0x000000590000780c */ /* 0x000fe40003f04270 */
[----:B------:R-:W-:Y:S01]  /*94b0*/  FMNMX.FTZ R137, R243, R137, !PT ;  /* 0x00000089f3897209 */ /* 0x000fe20007810000 */
[----:B-1----:R-:W3:Y:S01]  /*94c0*/  LDL.LU R231, [R1+0x8] ;  /* 0x0000080001e77983 */ /* 0x002ee20000300800 */
[----:B------:R-:W-:Y:S02]  /*94d0*/  FSEL R97, R97, -INF , P0 ;  /* 0xff80000061617808 */ /* 0x000fe40000000000 */
[----:B------:R-:W-:Y:S01]  /*94e0*/  FSEL R33, R70, -INF , P1 ;  /* 0xff80000046217808 */ /* 0x000fe20000800000 */
[----:B------:R-:W-:Y:S01]  /*94f0*/  STL [R1+0xc0], R235 ;  /* 0x0000c0eb01007387 */ /* 0x000fe20000100800 */
[----:B------:R-:W-:Y:S02]  /*9500*/  ISETP.GT.AND P1, PT, R200, 0x40, PT ;  /* 0x00000040c800780c */ /* 0x000fe40003f24270 */
[----:B------:R-:W-:Y:S01]  /*9510*/  FSEL R198, R100, -INF , P5 ;  /* 0xff80000064c67808 */ /* 0x000fe20002800000 */
[----:B------:R1:W-:Y:S01]  /*9520*/  STL [R1+0xc4], R243 ;  /* 0x0000c4f301007387 */ /* 0x0003e20000100800 */
[----:B------:R-:W-:Y:S02]  /*9530*/  FSEL R13, R74, -INF , P1 ;  /* 0xff8000004a0d7808 */ /* 0x000fe40000800000 */
[----:B------:R-:W-:Y:S02]  /*9540*/  ISETP.GT.AND P1, PT, R200, 0x48, PT ;  /* 0x00000048c800780c */ /* 0x000fe40003f24270 */
[----:B------:R-:W-:Y:S01]  /*9550*/  ISETP.GT.AND P2, PT, R0, 0x51, PT ;  /* 0x000000510000780c */ /* 0x000fe20003f44270 */
[----:B------:R-:W-:Y:S01]  /*9560*/  IMAD.MOV.U32 R197, RZ, RZ, R13 ;  /* 0x000000ffffc57224 */ /* 0x000fe200078e000d */
[----:B------:R-:W-:Y:S02]  /*9570*/  FSEL R12, R78, -INF , P1 ;  /* 0xff8000004e0c7808 */ /* 0x000fe40000800000 */
[----:B------:R-:W-:Y:S02]  /*9580*/  ISETP.GT.AND P1, PT, R135, 0x48, PT ;  /* 0x000000488700780c */ /* 0x000fe40003f24270 */
[----:B------:R-:W-:Y:S01]  /*9590*/  FSEL R28, R85, -INF , P2 ;  /* 0xff800000551c7808 */ /* 0x000fe20001000000 */
[----:B------:R-:W-:Y:S01]  /*95a0*/  IMAD.MOV.U32 R199, RZ, RZ, R12 ;  /* 0x000000ffffc77224 */ /* 0x000fe200078e000c */
[----:B------:R-:W-:Y:S02]  /*95b0*/  FSEL R27, R82, -INF , P1 ;  /* 0xff800000521b7808 */ /* 0x000fe40000800000 */
[----:B------:R-:W-:Y:S02]  /*95c0*/  ISETP.GT.AND P1, PT, R135, 0x50, PT ;  /* 0x000000508700780c */ /* 0x000fe40003f24270 */
[----:B------:R-:W-:Y:S02]  /*95d0*/  FMNMX.FTZ R137, R28, R137, !PT ;  /* 0x000000891c897209 */ /* 0x000fe40007810000 */
[----:B------:R-:W-:Y:S02]  /*95e0*/  FSEL R245, R86, -INF , P1 ;  /* 0xff80000056f57808 */ /* 0x000fe40000800000 */
[----:B------:R-:W-:Y:S02]  /*95f0*/  ISETP.GT.AND P1, PT, R0, 0x58, PT ;  /* 0x000000580000780c */ /* 0x000fe40003f24270 */
[----:B------:R-:W-:Y:S01]  /*9600*/  FMNMX.FTZ R4, R206, R133, !PT ;  /* 0x00000085ce047209 */ /* 0x000fe20007810000 */
[----:B-1----:R-:W4:Y:S01]  /*9610*/  LDL.LU R243, [R1+0xc] ;  /* 0x00000c0001f37983 */ /* 0x002f220000300800 */
[----:B------:R-:W-:Y:S02]  /*9620*/  FSEL R52, R96, -INF , P1 ;  /* 0xff80000060347808 */ /* 0x000fe40000800000 */
[----:B------:R-:W-:Y:S01]  /*9630*/  ISETP.GT.AND P3, PT, R0, 0x61, PT ;  /* 0x000000610000780c */ /* 0x000fe20003f64270 */
[----:B------:R-:W-:Y:S01]  /*9640*/  STL [R1+0xc8], R97 ;  /* 0x0000c86101007387 */ /* 0x000fe20000100800 */
[----:B------:R-:W-:Y:S02]  /*9650*/  FMNMX.FTZ R137, R52, R137, !PT ;  /* 0x0000008934897209 */ /* 0x000fe40007810000 */
[C---:B------:R-:W-:Y:S01]  /*9660*/  ISETP.GT.AND P2, PT, R0.reuse, 0x68, PT ;  /* 0x000000680000780c */ /* 0x040fe20003f44270 */
[----:B------:R1:W-:Y:S01]  /*9670*/  STL [R1+0xcc], R198 ;  /* 0x0000ccc601007387 */ /* 0x0003e20000100800 */
[----:B------:R-:W-:Y:S02]  /*9680*/  FMNMX.FTZ R137, R97, R137, !PT ;  /* 0x0000008961897209 */ /* 0x000fe40007810000 */
[----:B------:R-:W-:Y:S01]  /*9690*/  ISETP.GT.AND P1, PT, R0, 0x69, PT ;  /* 0x000000690000780c */ /* 0x000fe20003f24270 */
[----:B------:R-:W4:Y:S01]  /*96a0*/  LDL.64 R8, [R1+0x38] ;  /* 0x0000380001087983 */ /* 0x000f220000100a00 */
[----:B------:R-:W-:Y:S02]  /*96b0*/  FMNMX.FTZ R137, R198, R137, !PT ;  /* 0x00000089c6897209 */ /* 0x000fe40007810000 */
[----:B------:R-:W-:Y:S02]  /*96c0*/  FMNMX.FTZ R0, R252, R5, !PT ;  /* 0x00000005fc007209 */ /* 0x000fe40007810000 */
[----:B------:R-:W-:Y:S01]  /*96d0*/  FMNMX.FTZ R4, R207, R4, !PT ;  /* 0x00000004cf047209 */ /* 0x000fe20007810000 */
[----:B------:R-:W4:Y:S01]  /*96e0*/  LDL R10, [R1+0x34] ;  /* 0x00003400010a7983 */ /* 0x000f220000100800 */
[----:B------:R-:W-:Y:S02]  /*96f0*/  FMNMX.FTZ R0, R54, R0, !PT ;  /* 0x0000000036007209 */ /* 0x000fe40007810000 */
[----:B------:R-:W-:Y:S02]  /*9700*/  FMNMX.FTZ R4, R138, R4, !PT ;  /* 0x000000048a047209 */ /* 0x000fe40007810000 */
[----:B------:R-:W-:Y:S02]  /*9710*/  FMNMX.FTZ R0, R55, R0, !PT ;  /* 0x0000000037007209 */ /* 0x000fe40007810000 */
[----:B------:R-:W-:Y:S02]  /*9720*/  FSEL R196, R101, -INF , P3 ;  /* 0xff80000065c47808 */ /* 0x000fe40001800000 */
[----:B------:R-:W-:Y:S02]  /*9730*/  FMNMX.FTZ R0, R56, R0, !PT ;  /* 0x0000000038007209 */ /* 0x000fe40007810000 */
[----:B------:R-:W-:Y:S02]  /*9740*/  FMNMX.FTZ R4, R139, R4, !PT ;  /* 0x000000048b047209 */ /* 0x000fe40007810000 */
[----:B------:R-:W-:Y:S01]  /*9750*/  FSEL R190, R112, -INF , P2 ;  /* 0xff80000070be7808 */ /* 0x000fe20001000000 */
[----:B-1----:R-:W4:Y:S01]  /*9760*/  LDL.LU R198, [R1+0x4] ;  /* 0x0000040001c67983 */ /* 0x002f220000300800 */
[----:B------:R-:W-:Y:S02]  /*9770*/  FMNMX.FTZ R137, R196, R137, !PT ;  /* 0x00000089c4897209 */ /* 0x000fe40007810000 */
[----:B------:R-:W-:Y:S01]  /*9780*/  FMNMX.FTZ R5, R209, R134, !PT ;  /* 0x00000086d1057209 */ /* 0x000fe20007810000 */
[----:B------:R-:W4:Y:S01]  /*9790*/  LDL.LU R97, [R1+0x10] ;  /* 0x0000100001617983 */ /* 0x000f220000300800 */
[----:B------:R-:W-:Y:S02]  /*97a0*/  FMNMX.FTZ R0, R24, R0, !PT ;  /* 0x0000000018007209 */ /* 0x000fe40007810000 */
[----:B------:R-:W-:Y:S01]  /*97b0*/  FMNMX.FTZ R4, R214, R4, !PT ;  /* 0x00000004d6047209 */ /* 0x000fe20007810000 */
[----:B------:R-:W4:Y:S01]  /*97c0*/  LDL.LU R242, [R1+0x14] ;  /* 0x0000140001f27983 */ /* 0x000f220000300800 */
[----:B------:R-:W-:Y:S02]  /*97d0*/  FSEL R96, R113, -INF , P1 ;  /* 0xff80000071607808 */ /* 0x000fe40000800000 */
        /* <DEDUP_REMOVED lines=15> */
[----:B------:R-:W-:Y:S02]  /*98d0*/  MOV R50, R224 ;  /* 0x000000e000327202 */ /* 0x000fe40000000f00 */
[----:B------:R-:W-:Y:S02]  /*98e0*/  FMNMX.FTZ R4, R220, R4, !PT ;  /* 0x00000004dc047209 */ /* 0x000fe40007810000 */
[----:B------:R-:W-:Y:S02]  /*98f0*/  ISETP.GT.AND P0, PT, R135, 0x58, PT ;  /* 0x000000588700780c */ /* 0x000fe40003f04270 */
[----:B------:R-:W-:Y:S02]  /*9900*/  FMNMX.FTZ R4, R50, R4, !PT ;  /* 0x0000000432047209 */ /* 0x000fe40007810000 */
[----:B------:R-:W-:Y:S02]  /*9910*/  FSEL R238, R98, -INF , P0 ;  /* 0xff80000062ee7808 */ /* 0x000fe40000000000 */
[----:B------:R-:W-:Y:S02]  /*9920*/  FMNMX.FTZ R4, R51, R4, !PT ;  /* 0x0000000433047209 */ /* 0x000fe40007810000 */
[----:B-1----:R-:W-:Y:S02]  /*9930*/  FMNMX.FTZ R137, R137, R7, !PT ;  /* 0x0000000789897209 */ /* 0x002fe40007810000 */
[----:B------:R-:W-:Y:S02]  /*9940*/  FMNMX.FTZ R4, R57, R4, !PT ;  /* 0x0000000439047209 */ /* 0x000fe40007810000 */
[C---:B------:R-:W-:Y:S02]  /*9950*/  ISETP.GT.AND P5, PT, R135.reuse, 0x59, PT ;  /* 0x000000598700780c */ /* 0x040fe40003fa4270 */
[C---:B------:R-:W-:Y:S02]  /*9960*/  ISETP.GT.AND P3, PT, R135.reuse, 0x60, PT ;  /* 0x000000608700780c */ /* 0x040fe40003f64270 */
[C---:B------:R-:W-:Y:S02]  /*9970*/  ISETP.GT.AND P2, PT, R135.reuse, 0x61, PT ;  /* 0x000000618700780c */ /* 0x040fe40003f44270 */
[C---:B------:R-:W-:Y:S02]  /*9980*/  ISETP.GT.AND P1, PT, R135.reuse, 0x68, PT ;  /* 0x000000688700780c */ /* 0x040fe40003f24270 */
[----:B------:R-:W-:Y:S02]  /*9990*/  ISETP.GT.AND P0, PT, R135, 0x69, PT ;  /* 0x000000698700780c */ /* 0x000fe40003f04270 */
[----:B------:R-:W-:Y:S02]  /*99a0*/  FSEL R98, R99, -INF , P5 ;  /* 0xff80000063627808 */ /* 0x000fe40002800000 */
[----:B------:R-:W-:Y:S02]  /*99b0*/  FSEL R20, R103, -INF , P2 ;  /* 0xff80000067147808 */ /* 0x000fe40001000000 */
[----:B------:R-:W-:Y:S02]  /*99c0*/  FSEL R40, R102, -INF , P3 ;  /* 0xff80000066287808 */ /* 0x000fe40001800000 */
[----:B------:R-:W-:Y:S02]  /*99d0*/  ISETP.GT.AND P3, PT, R2, 0x50, PT ;  /* 0x000000500200780c */ /* 0x000fe40003f64270 */
[----:B------:R-:W-:Y:S02]  /*99e0*/  FSEL R239, R114, -INF , P1 ;  /* 0xff80000072ef7808 */ /* 0x000fe40000800000 */
[----:B------:R-:W-:Y:S02]  /*99f0*/  MOV R114, R20 ;  /* 0x0000001400727202 */ /* 0x000fe40000000f00 */
[----:B------:R-:W-:Y:S01]  /*9a00*/  FSEL R99, R88, -INF , P3 ;  /* 0xff80000058637808 */ /* 0x000fe20001800000 */
[----:B------:R-:W-:Y:S01]  /*9a10*/  IMAD.MOV.U32 R88, RZ, RZ, R34 ;  /* 0x000000ffff587224 */ /* 0x000fe200078e0022 */
[----:B------:R-:W-:Y:S02]  /*9a20*/  ISETP.GT.AND P3, PT, R2, 0x60, PT ;  /* 0x000000600200780c */ /* 0x000fe40003f64270 */
[----:B------:R-:W-:Y:S02]  /*9a30*/  FSEL R235, R115, -INF , P0 ;  /* 0xff80000073eb7808 */ /* 0x000fe40000000000 */
[----:B------:R-:W-:Y:S02]  /*9a40*/  FSEL R188, R104, -INF , P3 ;  /* 0xff80000068bc7808 */ /* 0x000fe40001800000 */
[C---:B------:R-:W-:Y:S02]  /*9a50*/  ISETP.GT.AND P0, PT, R200.reuse, 0x51, PT ;  /* 0x00000051c800780c */ /* 0x040fe40003f04270 */
[----:B------:R-:W-:Y:S02]  /*9a60*/  ISETP.GT.AND P1, PT, R200, 0x50, PT ;  /* 0x00000050c800780c */ /* 0x000fe40003f24270 */
[----:B------:R-:W-:Y:S02]  /*9a70*/  FSEL R240, R91, -INF , P0 ;  /* 0xff8000005bf07808 */ /* 0x000fe40000000000 */
[----:B------:R-:W-:Y:S02]  /*9a80*/  FSEL R45, R90, -INF , P1 ;  /* 0xff8000005a2d7808 */ /* 0x000fe40000800000 */
[C---:B------:R-:W-:Y:S02]  /*9a90*/  ISETP.GT.AND P2, PT, R2.reuse, 0x51, PT ;  /* 0x000000510200780c */ /* 0x040fe40003f44270 */
        /* <DEDUP_REMOVED lines=8> */
[----:B------:R-:W-:Y:S02]  /*9b20*/  ISETP.GT.AND P2, PT, R200, 0x58, PT ;  /* 0x00000058c800780c */ /* 0x000fe40003f44270 */
[----:B------:R-:W-:Y:S01]  /*9b30*/  FSEL R191, R93, -INF , P5 ;  /* 0xff8000005dbf7808 */ /* 0x000fe20002800000 */
[----:B------:R-:W-:Y:S01]  /*9b40*/  IMAD.MOV.U32 R93, RZ, RZ, R24 ;  /* 0x000000ffff5d7224 */ /* 0x000fe200078e0018 */
[----:B------:R-:W-:Y:S01]  /*9b50*/  FSEL R227, R94, -INF , P2 ;  /* 0xff8000005ee37808 */ /* 0x000fe20001000000 */
[----:B------:R-:W-:Y:S01]  /*9b60*/  IMAD.MOV.U32 R94, RZ, RZ, R52 ;  /* 0x000000ffff5e7224 */ /* 0x000fe200078e0034 */
        /* <DEDUP_REMOVED lines=8> */
[----:B------:R-:W-:Y:S01]  /*9bf0*/  FSEL R222, R107, -INF , P0 ;  /* 0xff8000006bde7808 */ /* 0x000fe20000000000 */
[----:B------:R-:W-:Y:S01]  /*9c00*/  IMAD.MOV.U32 R107, RZ, RZ, R40 ;  /* 0x000000ffff6b7224 */ /* 0x000fe200078e0028 */
[----:B------:R-:W-:Y:S01]  /*9c10*/  ISETP.GT.AND P0, PT, R200, 0x69, PT ;  /* 0x00000069c800780c */ /* 0x000fe20003f04270 */
[----:B------:R-:W-:Y:S01]  /*9c20*/  IMAD.MOV.U32 R200, RZ, RZ, R45 ;  /* 0x000000ffffc87224 */ /* 0x000fe200078e002d */
[----:B------:R-:W-:Y:S01]  /*9c30*/  FSEL R189, R110, -INF , P1 ;  /* 0xff8000006ebd7808 */ /* 0x000fe20000800000 */
[----:B------:R-:W-:Y:S01]  /*9c40*/  IMAD.MOV.U32 R110, RZ, RZ, R36 ;  /* 0x000000ffff6e7224 */ /* 0x000fe200078e0024 */
[----:B------:R-:W-:Y:S02]  /*9c50*/  FSEL R71, R111, -INF , P0 ;  /* 0xff8000006f477808 */ /* 0x000fe40000000000 */
[C---:B------:R-:W-:Y:S02]  /*9c60*/  ISETP.GT.AND P5, PT, R204.reuse, R247, PT ;  /* 0x000000f7cc00720c */ /* 0x040fe40003fa4270 */
[----:B------:R-:W-:Y:S02]  /*9c70*/  IADD3 R247, R204, -0x1, RZ ;  /* 0xffffffffccf77810 */ /* 0x000fe40007ffe0ff */
[----:B------:R-:W-:Y:S09]  /*9c80*/  MOV R89, R43 ;  /* 0x0000002b00597202 */ /* 0x000ff20000000f00 */
[----:B------:R-:W-:Y:S05]  /*9c90*/  @P5 SHF.R.S32.HI R7, RZ, 0x1f, R247 ;  /* 0x0000001fff075819 */ /* 0x000fea00000114f7 */
[----:B------:R-:W-:Y:S04]  /*9ca0*/  @P5 IMAD R7, R7, c[0x0][0x1e0], RZ ;  /* 0x0000780007075a24 */ /* 0x000fe800078e02ff */
[----:B------:R-:W-:Y:S01]  /*9cb0*/  @P5 IMAD R7, R247, c[0x0][0x1e4], R7 ;  /* 0x00007900f7075a24 */ /* 0x000fe200078e0207 */
[----:B---3--:R-:W-:Y:S04]  /*9cc0*/  FMNMX.FTZ R0, R231, R0, !PT ;  /* 0x00000000e7007209 */ /* 0x008fe80007810000 */
[----:B------:R-:W-:Y:S04]  /*9cd0*/  FMNMX.FTZ R0, R27, R0, !PT ;  /* 0x000000001b007209 */ /* 0x000fe80007810000 */
[----:B------:R-:W-:Y:S04]  /*9ce0*/  FMNMX.FTZ R0, R228, R0, !PT ;  /* 0x00000000e4007209 */ /* 0x000fe80007810000 */
[----:B------:R-:W-:Y:S04]  /*9cf0*/  FMNMX.FTZ R0, R245, R0, !PT ;  /* 0x00000000f5007209 */ /* 0x000fe80007810000 */
[----:B------:R-:W-:Y:S02]  /*9d00*/  FMNMX.FTZ R136, R237, R0, !PT ;  /* 0x00000000ed887209 */ /* 0x000fe40007810000 */
[----:B------:R-:W-:Y:S02]  /*9d10*/  FMNMX.FTZ R0, R48, R5, !PT ;  /* 0x0000000530007209 */ /* 0x000fe40007810000 */
[----:B------:R-:W1:Y:S01]  /*9d20*/  SHFL.BFLY PT, R5, R137, 0x1, 0x1f ;  /* 0x0c201f0089057f89 */ /* 0x000e6200000e0000 */
        /* <DEDUP_REMOVED lines=8> */
[----:B------:R-:W-:Y:S02]  /*9db0*/  FMNMX.FTZ R136, R239, R136, !PT ;  /* 0x00000088ef887209 */ /* 0x000fe40007810000 */
[----:B------:R-:W-:Y:S02]  /*9dc0*/  FMNMX.FTZ R135, R241, R0, !PT ;  /* 0x00000000f1877209 */ /* 0x000fe40007810000 */
[----:B------:R-:W-:Y:S02]  /*9dd0*/  FMNMX.FTZ R0, R25, R4, !PT ;  /* 0x0000000419007209 */ /* 0x000fe40007810000 */
[----:B------:R-:W-:Y:S02]  /*9de0*/  FMNMX.FTZ R136, R235, R136, !PT ;  /* 0x00000088eb887209 */ /* 0x000fe40007810000 */
[----:B------:R-:W-:Y:S02]  /*9df0*/  FMNMX.FTZ R0, R30, R0, !PT ;  /* 0x000000001e007209 */ /* 0x000fe40007810000 */
[----:B-1----:R-:W-:Y:S01]  /*9e00*/  FMNMX.FTZ R137, R137, R5, !PT ;  /* 0x0000000589897209 */ /* 0x002fe20007810000 */
[----:B------:R-:W1:Y:S01]  /*9e10*/  SHFL.BFLY PT, R4, R136, 0x2, 0x1f ;  /* 0x0c401f0088047f89 */ /* 0x000e6200000e0000 */
[----:B------:R-:W-:Y:S02]  /*9e20*/  FMNMX.FTZ R0, R31, R0, !PT ;  /* 0x000000001f007209 */ /* 0x000fe40007810000 */
[C---:B------:R-:W-:Y:S01]  /*9e30*/  FSETP.NEU.FTZ.AND P3, PT, R137.reuse, -INF , PT ;  /* 0xff8000008900780b */ /* 0x040fe20003f7d000 */
[----:B------:R-:W-:Y:S01]  /*9e40*/  FMUL.FTZ R85, R137, c[0x0][0x2d0] ;  /* 0x0000b40089557a20 */ /* 0x000fe20000410000 */
[----:B------:R-:W-:Y:S02]  /*9e50*/  FMNMX.FTZ R135, R32, R135, !PT ;  /* 0x0000008720877209 */ /* 0x000fe40007810000 */
[----:B----4-:R-:W-:Y:S02]  /*9e60*/  @P5 MOV R9, c[0x0][0x1e0] ;  /* 0x0000780000095a02 */ /* 0x010fe40000000f00 */
[----:B------:R-:W-:Y:S02]  /*9e70*/  FSEL R85, R85, RZ, P3 ;  /* 0x000000ff55557208 */ /* 0x000fe40001800000 */
[----:B------:R-:W-:Y:S03]  /*9e80*/  FMNMX.FTZ R135, R243, R135, !PT ;  /* 0x00000087f3877209 */ /* 0x000fe60007810000 */
[--C-:B------:R-:W-:Y:S01]  /*9e90*/  FFMA.FTZ R89, R89, c[0x0][0x2d0], -R85.reuse ;  /* 0x0000b40059597a23 */ /* 0x100fe20000010855 */
[----:B------:R-:W-:Y:S01]  /*9ea0*/  FMNMX.FTZ R135, R244, R135, !PT ;  /* 0x00000087f4877209 */ /* 0x000fe20007810000 */
[--C-:B------:R-:W-:Y:S01]  /*9eb0*/  FFMA.FTZ R94, R94, c[0x0][0x2d0], -R85.reuse ;  /* 0x0000b4005e5e7a23 */ /* 0x100fe20000010855 */
        /* <DEDUP_REMOVED lines=13> */
[----:B-1----:R-:W-:Y:S01]  /*9f90*/  FMNMX.FTZ R136, R136, R4, !PT ;  /* 0x0000000488887209 */ /* 0x002fe20007810000 */
[----:B------:R-:W-:Y:S01]  /*9fa0*/  IMAD.MOV.U32 R201, RZ, RZ, R28 ;  /* 0x000000ffffc97224 */ /* 0x000fe200078e001c */
[----:B------:R-:W-:Y:S01]  /*9fb0*/  FMNMX.FTZ R2, R240, R2, !PT ;  /* 0x00000002f0027209 */ /* 0x000fe20007810000 */
[----:B------:R1:W-:Y:S01]  /*9fc0*/  MUFU.EX2 R100, R0 ;  /* 0x0000000000647308 */ /* 0x0003e20000000800 */
[----:B------:R-:W-:Y:S01]  /*9fd0*/  FMNMX.FTZ R135, R188, R135, !PT ;  /* 0x00000087bc877209 */ /* 0x000fe20007810000 */
[----:B------:R-:W2:Y:S03]  /*9fe0*/  SHFL.BFLY PT, R5, R136, 0x1, 0x1f ;  /* 0x0c201f0088057f89 */ /* 0x000ea600000e0000 */
[----:B------:R-:W-:Y:S04]  /*9ff0*/  FMNMX.FTZ R135, R105, R135, !PT ;  /* 0x0000008769877209 */ /* 0x000fe80007810000 */
[----:B------:R-:W-:Y:S04]  /*a000*/  FMNMX.FTZ R135, R103, R135, !PT ;  /* 0x0000008767877209 */ /* 0x000fe80007810000 */
[----:B------:R-:W-:Y:S05]  /*a010*/  FMNMX.FTZ R135, R91, R135, !PT ;  /* 0x000000875b877209 */ /* 0x000fea0007810000 */
[----:B------:R-:W3:Y:S01]  /*a020*/  SHFL.BFLY PT, R4, R135, 0x2, 0x1f ;  /* 0x0c401f0087047f89 */ /* 0x000ee200000e0000 */
[----:B-1----:R-:W-:Y:S01]  /*a030*/  FMNMX.FTZ R0, R227, R2, !PT ;  /* 0x00000002e3007209 */ /* 0x002fe20007810000 */
[--C-:B------:R-:W-:Y:S01]  /*a040*/  FFMA.FTZ R2, R202, c[0x0][0x2d0], -R85.reuse ;  /* 0x0000b400ca027a23 */ /* 0x100fe20000010855 */
[----:B--2---:R-:W-:Y:S01]  /*a050*/  FMNMX.FTZ R136, R136, R5, !PT ;  /* 0x0000000588887209 */ /* 0x004fe20007810000 */
[----:B------:R-:W-:Y:S01]  /*a060*/  IMAD.MOV.U32 R202, RZ, RZ, R30 ;  /* 0x000000ffffca7224 */ /* 0x000fe200078e001e */
[----:B------:R-:W-:Y:S01]  /*a070*/  FMNMX.FTZ R0, R226, R0, !PT ;  /* 0x00000000e2007209 */ /* 0x000fe20007810000 */
[----:B------:R-:W1:Y:S01]  /*a080*/  MUFU.EX2 R223, R2 ;  /* 0x0000000200df7308 */ /* 0x000e620000000800 */
[C---:B------:R-:W-:Y:S01]  /*a090*/  FSETP.NEU.FTZ.AND P2, PT, R136.reuse, -INF , PT ;  /* 0xff8000008800780b */ /* 0x040fe20003f5d000 */
[----:B------:R-:W-:Y:S01]  /*a0a0*/  FMUL.FTZ R84, R136, c[0x0][0x2d0] ;  /* 0x0000b40088547a20 */ /* 0x000fe20000410000 */
[----:B------:R-:W-:Y:S04]  /*a0b0*/  FMNMX.FTZ R0, R224, R0, !PT ;  /* 0x00000000e0007209 */ /* 0x000fe80007810000 */
[----:B------:R-:W-:Y:S02]  /*a0c0*/  FSEL R84, R84, RZ, P2 ;  /* 0x000000ff54547208 */ /* 0x000fe40001000000 */
[----:B------:R-:W-:Y:S03]  /*a0d0*/  FMNMX.FTZ R0, R222, R0, !PT ;  /* 0x00000000de007209 */ /* 0x000fe60007810000 */
[--C-:B------:R-:W-:Y:S01]  /*a0e0*/  FFMA.FTZ R6, R19, c[0x0][0x2d0], -R84.reuse ;  /* 0x0000b40013067a23 */ /* 0x100fe20000010854 */
[----:B---3--:R-:W-:Y:S01]  /*a0f0*/  FMNMX.FTZ R135, R135, R4, !PT ;  /* 0x0000000487877209 */ /* 0x008fe20007810000 */
[--C-:B------:R-:W-:Y:S01]  /*a100*/  FFMA.FTZ R4, R205, c[0x0][0x2d0], -R84.reuse ;  /* 0x0000b400cd047a23 */ /* 0x100fe20000010854 */
[----:B------:R-:W-:Y:S01]  /*a110*/  FMNMX.FTZ R0, R189, R0, !PT ;  /* 0x00000000bd007209 */ /* 0x000fe20007810000 */
[----:B------:R2:W-:Y:S01]  /*a120*/  MUFU.EX2 R87, R6 ;  /* 0x0000000600577308 */ /* 0x0005e20000000800 */
[--C-:B------:R-:W-:Y:S01]  /*a130*/  FFMA.FTZ R88, R88, c[0x0][0x2d0], -R84.reuse ;  /* 0x0000b40058587a23 */ /* 0x100fe20000010854 */
[----:B------:R-:W3:Y:S01]  /*a140*/  SHFL.BFLY PT, R5, R135, 0x1, 0x1f ;  /* 0x0c201f0087057f89 */ /* 0x000ee200000e0000 */
[--C-:B------:R-:W-:Y:S01]  /*a150*/  FFMA.FTZ R98, R98, c[0x0][0x2d0], -R84.reuse ;  /* 0x0000b40062627a23 */ /* 0x100fe20000010854 */
[----:B------:R-:W-:Y:S01]  /*a160*/  FMNMX.FTZ R0, R71, R0, !PT ;  /* 0x0000000047007209 */ /* 0x000fe20007810000 */
[----:B------:R-:W-:Y:S02]  /*a170*/  FFMA.FTZ R114, R114, c[0x0][0x2d0], -R84 ;  /* 0x0000b40072727a23 */ /* 0x000fe40000010854 */
[----:B------:R-:W-:Y:S01]  /*a180*/  IMAD.MOV.U32 R205, RZ, RZ, R32 ;  /* 0x000000ffffcd7224 */ /* 0x000fe200078e0020 */
[----:B-1----:R-:W-:Y:S01]  /*a190*/  F2FP.BF16.PACK_AB R72, R223, R100 ;  /* 0x00000064df48723e */ /* 0x002fe200000010ff */
[--C-:B------:R-:W-:Y:S01]  /*a1a0*/  FFMA.FTZ R2, R16, c[0x0][0x2d0], -R85.reuse ;  /* 0x0000b40010027a23 */ /* 0x100fe20000010855 */
[----:B------:R1:W-:Y:S10]  /*a1b0*/  MUFU.EX2 R90, R4 ;  /* 0x00000004005a7308 */ /* 0x0003f40000000800 */
[----:B------:R4:W-:Y:S01]  /*a1c0*/  MUFU.EX2 R13, R2 ;  /* 0x00000002000d7308 */ /* 0x0009e20000000800 */
[----:B--2---:R-:W-:Y:S01]  /*a1d0*/  @P5 IMAD.MOV.U32 R6, RZ, RZ, R8 ;  /* 0x000000ffff065224 */ /* 0x004fe200078e0008 */
[----:B---3--:R-:W-:Y:S04]  /*a1e0*/  FMNMX.FTZ R135, R135, R5, !PT ;  /* 0x0000000587877209 */ /* 0x008fe80007810000 */
[C---:B------:R-:W-:Y:S01]  /*a1f0*/  FSETP.NEU.FTZ.AND P1, PT, R135.reuse, -INF , PT ;  /* 0xff8000008700780b */ /* 0x040fe20003f3d000 */
[----:B------:R-:W-:Y:S02]  /*a200*/  FMUL.FTZ R86, R135, c[0x0][0x2d0] ;  /* 0x0000b40087567a20 */ /* 0x000fe40000410000 */
[----:B-1----:R-:W-:Y:S03]  /*a210*/  FFMA.FTZ R4, R203, c[0x0][0x2d0], -R84 ;  /* 0x0000b400cb047a23 */ /* 0x002fe60000010854 */
[----:B------:R-:W-:Y:S01]  /*a220*/  FSEL R86, R86, RZ, P1 ;  /* 0x000000ff56567208 */ /* 0x000fe20000800000 */
[----:B------:R1:W2:Y:S04]  /*a230*/  MUFU.EX2 R115, R4 ;  /* 0x0000000400737308 */ /* 0x0002a80000000800 */
[--C-:B------:R-:W-:Y:S02]  /*a240*/  FFMA.FTZ R99, R99, c[0x0][0x2d0], -R86.reuse ;  /* 0x0000b40063637a23 */ /* 0x100fe40000010856 */
[--C-:B------:R-:W-:Y:S02]  /*a250*/  FFMA.FTZ R101, R101, c[0x0][0x2d0], -R86.reuse ;  /* 0x0000b40065657a23 */ /* 0x100fe40000010856 */
[----:B----4-:R-:W-:Y:S02]  /*a260*/  FFMA.FTZ R2, R17, c[0x0][0x2d0], -R85 ;  /* 0x0000b40011027a23 */ /* 0x010fe40000010855 */
[----:B------:R-:W-:Y:S02]  /*a270*/  FFMA.FTZ R102, R102, c[0x0][0x2d0], -R86 ;  /* 0x0000b40066667a23 */ /* 0x000fe40000010856 */
[----:B------:R3:W4:Y:S01]  /*a280*/  MUFU.EX2 R12, R2 ;  /* 0x00000002000c7308 */ /* 0x0007220000000800 */
[----:B-1----:R-:W-:Y:S01]  /*a290*/  FFMA.FTZ R4, R18, c[0x0][0x2d0], -R84 ;  /* 0x0000b40012047a23 */ /* 0x002fe20000010854 */
[----:B--2---:R-:W-:Y:S08]  /*a2a0*/  F2FP.BF16.PACK_AB R73, R115, R90 ;  /* 0x0000005a7349723e */ /* 0x004ff000000010ff */
[----:B------:R1:W-:Y:S01]  /*a2b0*/  MUFU.EX2 R16, R4 ;  /* 0x0000000400107308 */ /* 0x0003e20000000800 */
[----:B---3--:R-:W2:Y:S01]  /*a2c0*/  SHFL.BFLY PT, R2, R0, 0x2, 0x1f ;  /* 0x0c401f0000027f89 */ /* 0x008ea200000e0000 */
[----:B-1----:R-:W-:Y:S05]  /*a2d0*/  @P5 IMAD.WIDE.U32 R4, R247, c[0x0][0x1e0], RZ ;  /* 0x00007800f7045a25 */ /* 0x002fea00078e00ff */
[----:B------:R-:W-:Y:S01]  /*a2e0*/  @P5 IADD3 R5, R5, R7, RZ ;  /* 0x0000000705055210 */ /* 0x000fe20007ffe0ff */
[----:B------:R-:W-:Y:S01]  /*a2f0*/  @P5 IMAD.MOV.U32 R7, RZ, RZ, R10 ;  /* 0x000000ffff075224 */ /* 0x000fe200078e000a */
[----:B--2---:R-:W-:Y:S01]  /*a300*/  FMNMX.FTZ R0, R0, R2, !PT ;  /* 0x0000000200007209 */ /* 0x004fe20007810000 */
[----:B------:R-:W-:Y:S02]  /*a310*/  @P5 IMAD.MOV.U32 R10, RZ, RZ, 0x5 ;  /* 0x00000005ff0a5424 */ /* 0x000fe400078e00ff */
[----:B------:R-:W-:Y:S02]  /*a320*/  @P5 IMAD.WIDE.U32 R6, R4, 0x70, R6 ;  /* 0x0000007004065825 */ /* 0x000fe400078e0006 */
[----:B------:R-:W1:Y:S02]  /*a330*/  SHFL.BFLY PT, R2, R0, 0x1, 0x1f ;  /* 0x0c201f0000027f89 */ /* 0x000e6400000e0000 */
[----:B------:R-:W-:Y:S01]  /*a340*/  @P5 IMAD R4, R5, 0x70, RZ ;  /* 0x0000007005045824 */ /* 0x000fe200078e02ff */
[----:B------:R-:W-:Y:S01]  /*a350*/  @P5 LEA R8, P0, R6, c[0x0][0x1c8], 0x1 ;  /* 0x0000720006085a11 */ /* 0x000fe200078008ff */
[----:B------:R-:W-:Y:S02]  /*a360*/  FFMA.FTZ R5, R206, c[0x0][0x2d0], -R86 ;  /* 0x0000b400ce057a23 */ /* 0x000fe40000010856 */
[----:B------:R-:W-:Y:S02]  /*a370*/  IMAD.MOV.U32 R206, RZ, RZ, R55 ;  /* 0x000000ffffce7224 */ /* 0x000fe400078e0037 */
[----:B------:R2:W-:Y:S01]  /*a380*/  MUFU.EX2 R112, R5 ;  /* 0x0000000500707308 */ /* 0x0005e20000000800 */
[----:B------:R-:W-:Y:S01]  /*a390*/  @P5 IMAD.IADD R7, R7, 0x1, R4 ;  /* 0x0000000107075824 */ /* 0x000fe200078e0204 */
[----:B------:R-:W-:Y:S01]  /*a3a0*/  @P5 SHF.L.U64.HI R4, R9, R10, c[0x0][0x1e4] ;  /* 0x0000790009045619 */ /* 0x000fe2000001020a */
[----:B------:R-:W-:Y:S02]  /*a3b0*/  FFMA.FTZ R10, R207, c[0x0][0x2d0], -R86 ;  /* 0x0000b400cf0a7a23 */ /* 0x000fe40000010856 */
[----:B----4-:R-:W-:Y:S05]  /*a3c0*/  IMAD.MOV.U32 R207, RZ, RZ, R12 ;  /* 0x000000ffffcf7224 */ /* 0x010fea00078e000c */
[----:B------:R3:W4:Y:S01]  /*a3d0*/  MUFU.EX2 R113, R10 ;  /* 0x0000000a00717308 */ /* 0x0007220000000800 */
[----:B-1----:R-:W-:Y:S01]  /*a3e0*/  FMNMX.FTZ R70, R0, R2, !PT ;  /* 0x0000000200467209 */ /* 0x002fe20007810000 */
[----:B------:R-:W-:Y:S01]  /*a3f0*/  FFMA.FTZ R0, R138, c[0x0][0x2d0], -R86 ;  /* 0x0000b4008a007a23 */ /* 0x000fe20000010856 */
[----:B------:R-:W-:Y:S07]  /*a400*/  MOV R138, R13 ;  /* 0x0000000d008a7202 */ /* 0x000fee0000000f00 */
[----:B------:R1:W-:Y:S01]  /*a410*/  MUFU.EX2 R106, R0 ;  /* 0x00000000006a7308 */ /* 0x0003e20000000800 */
[----:B------:R-:W-:Y:S01]  /*a420*/  FMUL.FTZ R92, R70, c[0x0][0x2d0] ;  /* 0x0000b400465c7a20 */ /* 0x000fe20000410000 */
[----:B------:R-:W-:Y:S02]  /*a430*/  F2FP.BF16.PACK_AB R74, R207, R138 ;  /* 0x0000008acf4a723e */ /* 0x000fe400000010ff */
[----:B--2---:R-:W-:Y:S02]  /*a440*/  @P5 SHF.L.U32 R5, R9, 0x5, RZ ;  /* 0x0000000509055819 */ /* 0x004fe400000006ff */
[----:B------:R-:W-:Y:S02]  /*a450*/  @P5 LEA.HI.X R9, R6, c[0x0][0x1cc], R7, 0x1, P0 ;  /* 0x0000730006095a11 */ /* 0x000fe400000f0c07 */
[-C--:B------:R-:W-:Y:S03]  /*a460*/  @P5 IADD3 R6, P0, R8, R5.reuse, RZ ;  /* 0x0000000508065210 */ /* 0x080fe60007f1e0ff */
[----:B------:R2:W-:Y:S02]  /*a470*/  @P5 LDGSTS.E.BYPASS.LTC128B.128 [R246+0x3900], [R8.64], !P6 ;  /* 0x0390000008f65fae */ /* 0x0005e4000f101d48 */
[----:B------:R-:W-:Y:S01]  /*a480*/  @P5 IMAD.X R7, R4, 0x1, R9, P0 ;  /* 0x0000000104075824 */ /* 0x000fe200000e0609 */
[-C--:B---3--:R-:W-:Y:S02]  /*a490*/  @P5 IADD3 R10, P0, R6, R5.reuse, RZ ;  /* 0x00000005060a5210 */ /* 0x088fe40007f1e0ff */
[----:B----4-:R-:W-:Y:S03]  /*a4a0*/  F2FP.BF16.PACK_AB R64, R113, R112 ;  /* 0x000000707140723e */ /* 0x010fe600000010ff */
[----:B------:R-:W-:Y:S01]  /*a4b0*/  @P5 IMAD.X R11, R7, 0x1, R4, P0 ;  /* 0x00000001070b5824 */ /* 0x000fe200000e0604 */
[----:B------:R-:W-:Y:S01]  /*a4c0*/  @P5 IADD3 R12, P0, R10, R5, RZ ;  /* 0x000000050a0c5210 */ /* 0x000fe20007f1e0ff */
[----:B------:R3:W-:Y:S01]  /*a4d0*/  @P5 LDGSTS.E.BYPASS.LTC128B.128 [R246+0x4100], [R6.64], !P6 ;  /* 0x0410000006f65fae */ /* 0x0007e2000f101d48 */
[----:B-1----:R-:W-:Y:S03]  /*a4e0*/  FFMA.FTZ R0, R139, c[0x0][0x2d0], -R86 ;  /* 0x0000b4008b007a23 */ /* 0x002fe60000010856 */
[----:B------:R-:W-:Y:S01]  /*a4f0*/  @P5 IMAD.X R13, R11, 0x1, R4, P0 ;  /* 0x000000010b0d5824 */ /* 0x000fe200000e0604 */
[----:B------:R-:W-:Y:S01]  /*a500*/  FSETP.NEU.FTZ.AND P0, PT, R70, -INF , PT ;  /* 0xff8000004600780b */ /* 0x000fe20003f1d000 */
[----:B------:R1:W4:Y:S02]  /*a510*/  MUFU.EX2 R234, R0 ;  /* 0x0000000000ea7308 */ /* 0x0003240000000800 */
[----:B------:R2:W-:Y:S01]  /*a520*/  @P5 LDGSTS.E.BYPASS.LTC128B.128 [R246+0x4900], [R10.64], !P6 ;  /* 0x049000000af65fae */ /* 0x0005e2000f101d48 */
[----:B------:R-:W-:Y:S05]  /*a530*/  FSEL R92, R92, RZ, P0 ;  /* 0x000000ff5c5c7208 */ /* 0x000fea0000000000 */
[--C-:B------:R-:W-:Y:S02]  /*a540*/  FFMA.FTZ R2, R15, c[0x0][0x2d0], -R92.reuse ;  /* 0x0000b4000f027a23 */ /* 0x100fe4000001085c */
[----:B------:R2:W-:Y:S02]  /*a550*/  @P5 LDGSTS.E.BYPASS.LTC128B.128 [R246+0x5100], [R12.64], !P6 ;  /* 0x051000000cf65fae */ /* 0x0005e4000f101d48 */
[----:B------:R-:W-:Y:S01]  /*a560*/  MUFU.EX2 R104, R2 ;  /* 0x0000000200687308 */ /* 0x000fe20000000800 */
[--C-:B-1----:R-:W-:Y:S01]  /*a570*/  FFMA.FTZ R0, R209, c[0x0][0x2d0], -R92.reuse ;  /* 0x0000b400d1007a23 */ /* 0x102fe2000001085c */
[----:B----4-:R-:W-:Y:S01]  /*a580*/  F2FP.BF16.PACK_AB R66, R234, R106 ;  /* 0x0000006aea42723e */ /* 0x010fe200000010ff */
[----:B------:R-:W-:Y:S07]  /*a590*/  IMAD.MOV.U32 R209, RZ, RZ, R29 ;  /* 0x000000ffffd17224 */ /* 0x000fee00078e001d */
[----:B------:R1:W-:Y:S02]  /*a5a0*/  MUFU.EX2 R95, R0 ;  /* 0x00000000005f7308 */ /* 0x0003e40000000800 */
[--C-:B-1----:R-:W-:Y:S02]  /*a5b0*/  FFMA.FTZ R0, R208, c[0x0][0x2d0], -R92.reuse ;  /* 0x0000b400d0007a23 */ /* 0x102fe4000001085c */
[----:B------:R-:W-:Y:S06]  /*a5c0*/  IMAD.MOV.U32 R208, RZ, RZ, R27 ;  /* 0x000000ffffd07224 */ /* 0x000fec00078e001b */
[----:B------:R1:W4:Y:S02]  /*a5d0*/  MUFU.EX2 R111, R0 ;  /* 0x00000000006f7308 */ /* 0x0003240000000800 */
[----:B-1----:R-:W-:Y:S01]  /*a5e0*/  FFMA.FTZ R0, R14, c[0x0][0x2d0], -R92 ;  /* 0x0000b4000e007a23 */ /* 0x002fe2000001085c */
[----:B----4-:R-:W-:Y:S07]  /*a5f0*/  F2FP.BF16.PACK_AB R65, R111, R95 ;  /* 0x0000005f6f41723e */ /* 0x010fee00000010ff */
[----:B------:R1:W4:Y:S02]  /*a600*/  MUFU.EX2 R203, R0 ;  /* 0x0000000000cb7308 */ /* 0x0003240000000800 */
[----:B-1----:R-:W-:Y:S02]  /*a610*/  FSEL R0, R137, RZ, P3 ;  /* 0x000000ff89007208 */ /* 0x002fe40001800000 */
[----:B--2---:R-:W-:Y:S02]  /*a620*/  @P5 IADD3 R8, P3, R12, R5, RZ ;  /* 0x000000050c085210 */ /* 0x004fe40007f7e0ff */
[----:B----4-:R-:W-:Y:S01]  /*a630*/  F2FP.BF16.PACK_AB R67, R104, R203 ;  /* 0x000000cb6843723e */ /* 0x010fe200000010ff */
[----:B------:R-:W-:Y:S01]  /*a640*/  FADD.FTZ R2, -R0, R3 ;  /* 0x0000000300027221 */ /* 0x000fe20000010100 */
[----:B------:R-:W-:Y:S02]  /*a650*/  FSEL R0, R136, RZ, P2 ;  /* 0x000000ff88007208 */ /* 0x000fe40001000000 */
[----:B------:R-:W-:Y:S01]  /*a660*/  @P5 IADD3.X R9, R13, R4, RZ, P3, !PT ;  /* 0x000000040d095210 */ /* 0x000fe20001ffe4ff */
[----:B------:R-:W-:Y:S01]  /*a670*/  FMUL.FTZ R2, R2, c[0x0][0x2d0] ;  /* 0x0000b40002027a20 */ /* 0x000fe20000410000 */
[-C--:B---3--:R-:W-:Y:S01]  /*a680*/  @P5 IADD3 R6, P2, R8, R5.reuse, RZ ;  /* 0x0000000508065210 */ /* 0x088fe20007f5e0ff */
[----:B------:R-:W-:Y:S02]  /*a690*/  FADD.FTZ R0, -R0, R132 ;  /* 0x0000008400007221 */ /* 0x000fe40000010100 */
[----:B------:R1:W2:Y:S01]  /*a6a0*/  MUFU.EX2 R69, R2 ;  /* 0x0000000200457308 */ /* 0x0002a20000000800 */
[----:B------:R3:W-:Y:S01]  /*a6b0*/  @P5 LDGSTS.E.BYPASS.LTC128B.128 [R246+0x5900], [R8.64], !P6 ;  /* 0x0590000008f65fae */ /* 0x0007e2000f101d48 */
[----:B------:R-:W-:Y:S01]  /*a6c0*/  FMUL.FTZ R0, R0, c[0x0][0x2d0] ;  /* 0x0000b40000007a20 */ /* 0x000fe20000410000 */
[----:B------:R-:W-:Y:S01]  /*a6d0*/  @P5 IADD3 R10, P3, R6, R5, RZ ;  /* 0x00000005060a5210 */ /* 0x000fe20007f7e0ff */
[--C-:B------:R-:W-:Y:S04]  /*a6e0*/  @P5 IMAD.X R7, R9, 0x1, R4.reuse, P2 ;  /* 0x0000000109075824 */ /* 0x100fe800010e0604 */
[----:B------:R-:W-:Y:S01]  /*a6f0*/  @P5 IMAD.X R11, R7, 0x1, R4, P3 ;  /* 0x00000001070b5824 */ /* 0x000fe200018e0604 */
[----:B------:R4:W-:Y:S01]  /*a700*/  @P5 LDGSTS.E.BYPASS.LTC128B.128 [R246+0x6100], [R6.64], !P6 ;  /* 0x0610000006f65fae */ /* 0x0009e2000f101d48 */
[----:B------:R3:W4:Y:S07]  /*a710*/  MUFU.EX2 R3, R0 ;  /* 0x0000000000037308 */ /* 0x00072e0000000800 */
[----:B------:R4:W-:Y:S01]  /*a720*/  @P5 LDGSTS.E.BYPASS.LTC128B.128 [R246+0x6900], [R10.64], !P6 ;  /* 0x069000000af65fae */ /* 0x0009e2000f101d48 */
[----:B-1----:R-:W-:Y:S07]  /*a730*/  FSEL R2, R135, RZ, P1 ;  /* 0x000000ff87027208 */ /* 0x002fee0000800000 */
[----:B------:R-:W1:Y:S01]  /*a740*/  LDSM.16.MT88.4 R20, [R229] ;  /* 0x00000000e514783b */ /* 0x000e620000004200 */
[C---:B--2---:R-:W-:Y:S02]  /*a750*/  FMUL.FTZ R4, R69.reuse, R140 ;  /* 0x0000008c45047220 */ /* 0x044fe40000410000 */
[C---:B------:R-:W-:Y:S02]  /*a760*/  FMUL.FTZ R5, R69.reuse, R141 ;  /* 0x0000008d45057220 */ /* 0x040fe40000410000 */
[C---:B------:R-:W-:Y:S02]  /*a770*/  FMUL.FTZ R17, R69.reuse, R153 ;  /* 0x0000009945117220 */ /* 0x040fe40000410000 */
[----:B------:R-:W-:Y:S01]  /*a780*/  FMUL.FTZ R32, R69, R168 ;  /* 0x000000a845207220 */ /* 0x000fe20000410000 */
[----:B------:R-:W-:Y:S01]  /*a790*/  MOV R168, R46 ;  /* 0x0000002e00a87202 */ /* 0x000fe20000000f00 */
[----:B---3--:R-:W-:Y:S01]  /*a7a0*/  FADD.FTZ R0, -R2, R133 ;  /* 0x0000008502007221 */ /* 0x008fe20000010100 */
[----:B------:R-:W-:Y:S01]  /*a7b0*/  FSEL R2, R70, RZ, P0 ;  /* 0x000000ff46027208 */ /* 0x000fe20000000000 */
[C---:B----4-:R-:W-:Y:S01]  /*a7c0*/  FMUL.FTZ R6, R3.reuse, R142 ;  /* 0x0000008e03067220 */ /* 0x050fe20000410000 */
[----:B------:R-:W2:Y:S01]  /*a7d0*/  LDSM.16.MT88.4 R36, [R233] ;  /* 0x00000000e924783b */ /* 0x000ea20000004200 */
[----:B------:R-:W-:Y:S02]  /*a7e0*/  FMUL.FTZ R0, R0, c[0x0][0x2d0] ;  /* 0x0000b40000007a20 */ /* 0x000fe40000410000 */
[C---:B------:R-:W-:Y:S01]  /*a7f0*/  FMUL.FTZ R7, R3.reuse, R143 ;  /* 0x0000008f03077220 */ /* 0x040fe20000410000 */
[----:B------:R-:W-:Y:S01]  /*a800*/  MOV R143, R35 ;  /* 0x00000023008f7202 */ /* 0x000fe20000000f00 */
[----:B------:R3:W4:Y:S01]  /*a810*/  MUFU.EX2 R68, R0 ;  /* 0x0000000000447308 */ /* 0x0007220000000800 */
[C---:B------:R-:W-:Y:S02]  /*a820*/  FMUL.FTZ R18, R3.reuse, R154 ;  /* 0x0000009a03127220 */ /* 0x040fe40000410000 */
[----:B------:R-:W-:Y:S01]  /*a830*/  FMUL.FTZ R19, R3, R155 ;  /* 0x0000009b03137220 */ /* 0x000fe20000410000 */
[----:B------:R-:W-:Y:S01]  /*a840*/  LDSM.16.MT88.4 R76, [R232] ;  /* 0x00000000e84c783b */ /* 0x000fe20000004200 */
[----:B------:R-:W-:Y:S01]  /*a850*/  IMAD.MOV.U32 R142, RZ, RZ, R33 ;  /* 0x000000ffff8e7224 */ /* 0x000fe200078e0021 */
[----:B------:R-:W-:Y:S01]  /*a860*/  MOV R155, R56 ;  /* 0x00000038009b7202 */ /* 0x000fe20000000f00 */
[----:B------:R-:W-:Y:S01]  /*a870*/  FMUL.FTZ R33, R69, R169 ;  /* 0x000000a945217220 */ /* 0x000fe20000410000 */
[----:B------:R-:W-:Y:S01]  /*a880*/  MOV R169, R41 ;  /* 0x0000002900a97202 */ /* 0x000fe20000000f00 */
[C---:B------:R-:W-:Y:S02]  /*a890*/  FMUL.FTZ R34, R3.reuse, R170 ;  /* 0x000000aa03227220 */ /* 0x040fe40000410000 */
[----:B------:R-:W-:Y:S01]  /*a8a0*/  FMUL.FTZ R35, R3, R171 ;  /* 0x000000ab03237220 */ /* 0x000fe20000410000 */
[----:B------:R-:W-:Y:S01]  /*a8b0*/  LDSM.16.MT88.4 R80, [R229+0x800] ;  /* 0x00080000e550783b */ /* 0x000fe20000004200 */
[----:B------:R-:W-:Y:S01]  /*a8c0*/  IMAD.MOV.U32 R170, RZ, RZ, R169 ;  /* 0x000000ffffaa7224 */ /* 0x000fe200078e00a9 */
[----:B------:R-:W-:Y:S06]  /*a8d0*/  MOV R169, R168 ;  /* 0x000000a800a97202 */ /* 0x000fec0000000f00 */
[----:B------:R-:W0:Y:S01]  /*a8e0*/  LDGDEPBAR ;  /* 0x00000000000079af */ /* 0x000e220000000000 */
[----:B---3--:R-:W-:Y:S01]  /*a8f0*/  FADD.FTZ R0, -R2, R134 ;  /* 0x0000008602007221 */ /* 0x008fe20000010100 */
[----:B------:R-:W-:Y:S01]  /*a900*/  MOV R134, R16 ;  /* 0x0000001000867202 */ /* 0x000fe20000000f00 */
[----:B------:R-:W-:Y:S02]  /*a910*/  FFMA.FTZ R2, R210, c[0x0][0x2d0], -R85 ;  /* 0x0000b400d2027a23 */ /* 0x000fe40000010855 */
[----:B------:R-:W-:Y:S01]  /*a920*/  FMUL.FTZ R0, R0, c[0x0][0x2d0] ;  /* 0x0000b40000007a20 */ /* 0x000fe20000410000 */
[----:B------:R-:W-:Y:S01]  /*a930*/  F2FP.BF16.PACK_AB R75, R87, R134 ;  /* 0x00000086574b723e */ /* 0x000fe200000010ff */
[----:B------:R3:W-:Y:S01]  /*a940*/  MUFU.EX2 R139, R2 ;  /* 0x00000002008b7308 */ /* 0x0007e20000000800 */
[C---:B----4-:R-:W-:Y:S02]  /*a950*/  FMUL.FTZ R56, R68.reuse, R120 ;  /* 0x0000007844387220 */ /* 0x050fe40000410000 */
[C---:B------:R-:W-:Y:S02]  /*a960*/  FMUL.FTZ R9, R68.reuse, R145 ;  /* 0x0000009144097220 */ /* 0x040fe40000410000 */
[----:B------:R-:W-:Y:S01]  /*a970*/  IMAD.MOV.U32 R145, RZ, RZ, R53 ;  /* 0x000000ffff917224 */ /* 0x000fe200078e0035 */
[-C--:B-1----:R-:W-:Y:S01]  /*a980*/  HMMA.16816.F32.BF16 R4, R72, R20.reuse, R4 ;  /* 0x000000144804723c */ /* 0x082fe20000041804 */
[----:B------:R-:W-:Y:S02]  /*a990*/  IMAD.MOV.U32 R210, RZ, RZ, R169 ;  /* 0x000000ffffd27224 */ /* 0x000fe400078e00a9 */
[C---:B------:R-:W-:Y:S01]  /*a9a0*/  FMUL.FTZ R8, R68.reuse, R144 ;  /* 0x0000009044087220 */ /* 0x040fe20000410000 */
[----:B------:R-:W1:Y:S01]  /*a9b0*/  MUFU.EX2 R0, R0 ;  /* 0x0000000000007308 */ /* 0x000e620000000800 */
[C---:B------:R-:W-:Y:S02]  /*a9c0*/  FMUL.FTZ R12, R68.reuse, R148 ;  /* 0x00000094440c7220 */ /* 0x040fe40000410000 */
[C---:B------:R-:W-:Y:S02]  /*a9d0*/  FMUL.FTZ R13, R68.reuse, R149 ;  /* 0x00000095440d7220 */ /* 0x040fe40000410000 */
[----:B------:R-:W-:Y:S03]  /*a9e0*/  FMUL.FTZ R16, R69, R152 ;  /* 0x0000009845107220 */ /* 0x000fe60000410000 */
[----:B------:R-:W-:Y:S01]  /*a9f0*/  IMAD.MOV.U32 R149, RZ, RZ, R26 ;  /* 0x000000ffff957224 */ /* 0x000fe200078e001a */
[----:B------:R-:W-:Y:S01]  /*aa00*/  MOV R152, R25 ;  /* 0x0000001900987202 */ /* 0x000fe20000000f00 */
[C---:B------:R-:W-:Y:S01]  /*aa10*/  FMUL.FTZ R28, R68.reuse, R164 ;  /* 0x000000a4441c7220 */ /* 0x040fe20000410000 */
[----:B------:R-:W-:Y:S01]  /*aa20*/  MOV R164, R50 ;  /* 0x0000003200a47202 */ /* 0x000fe20000000f00 */
[C---:B------:R-:W-:Y:S01]  /*aa30*/  FMUL.FTZ R29, R68.reuse, R165 ;  /* 0x000000a5441d7220 */ /* 0x040fe20000410000 */
[----:B------:R-:W-:Y:S01]  /*aa40*/  MOV R165, R49 ;  /* 0x0000003100a57202 */ /* 0x000fe20000000f00 */
[----:B---3--:R-:W-:Y:S02]  /*aa50*/  FFMA.FTZ R2, R211, c[0x0][0x2d0], -R85 ;  /* 0x0000b400d3027a23 */ /* 0x008fe40000010855 */
[C---:B------:R-:W-:Y:S02]  /*aa60*/  FMUL.FTZ R49, R69.reuse, R185 ;  /* 0x000000b945317220 */ /* 0x040fe40000410000 */
[----:B------:R3:W-:Y:S01]  /*aa70*/  MUFU.EX2 R140, R2 ;  /* 0x00000002008c7308 */ /* 0x0007e20000000800 */
[C---:B------:R-:W-:Y:S02]  /*aa80*/  FMUL.FTZ R60, R68.reuse, R124 ;  /* 0x0000007c443c7220 */ /* 0x040fe40000410000 */
[C---:B------:R-:W-:Y:S02]  /*aa90*/  FMUL.FTZ R61, R68.reuse, R125 ;  /* 0x0000007d443d7220 */ /* 0x040fe40000410000 */
[----:B------:R-:W-:Y:S02]  /*aaa0*/  FMUL.FTZ R24, R68, R160 ;  /* 0x000000a044187220 */ /* 0x000fe40000410000 */
[C---:B-1----:R-:W-:Y:S02]  /*aab0*/  FMUL.FTZ R10, R0.reuse, R146 ;  /* 0x00000092000a7220 */ /* 0x042fe40000410000 */
[C---:B------:R-:W-:Y:S01]  /*aac0*/  FMUL.FTZ R11, R0.reuse, R147 ;  /* 0x00000093000b7220 */ /* 0x040fe20000410000 */
[----:B------:R-:W-:Y:S01]  /*aad0*/  MOV R147, R31 ;  /* 0x0000001f00937202 */ /* 0x000fe20000000f00 */
[C---:B------:R-:W-:Y:S02]  /*aae0*/  FMUL.FTZ R14, R0.reuse, R150 ;  /* 0x00000096000e7220 */ /* 0x040fe40000410000 */
[C---:B------:R-:W-:Y:S02]  /*aaf0*/  FMUL.FTZ R15, R0.reuse, R151 ;  /* 0x00000097000f7220 */ /* 0x040fe40000410000 */
[C---:B------:R-:W-:Y:S01]  /*ab00*/  FMUL.FTZ R26, R0.reuse, R162 ;  /* 0x000000a2001a7220 */ /* 0x040fe20000410000 */
[C---:B------:R-:W-:Y:S01]  /*ab10*/  HMMA.16816.F32.BF16 R8, R64.reuse, R20, R8 ;  /* 0x000000144008723c */ /* 0x040fe20000041808 */
[----:B------:R-:W-:Y:S02]  /*ab20*/  IMAD.MOV.U32 R162, RZ, RZ, R57 ;  /* 0x000000ffffa27224 */ /* 0x000fe400078e0039 */
[C---:B------:R-:W-:Y:S01]  /*ab30*/  FMUL.FTZ R27, R0.reuse, R163 ;  /* 0x000000a3001b7220 */ /* 0x040fe20000410000 */
[----:B------:R-:W-:Y:S01]  /*ab40*/  MOV R163, R51 ;  /* 0x0000003300a37202 */ /* 0x000fe20000000f00 */
[----:B------:R-:W-:Y:S02]  /*ab50*/  FMUL.FTZ R30, R0, R166 ;  /* 0x000000a6001e7220 */ /* 0x000fe40000410000 */
[----:B------:R-:W-:Y:S01]  /*ab60*/  IMAD.MOV.U32 R166, RZ, RZ, R48 ;  /* 0x000000ffffa67224 */ /* 0x000fe200078e0030 */
[-C--:B------:R-:W-:Y:S01]  /*ab70*/  HMMA.16816.F32.BF16 R12, R64, R22.reuse, R12 ;  /* 0x00000016400c723c */ /* 0x080fe2000004180c */
[----:B---3--:R-:W-:Y:S03]  /*ab80*/  FFMA.FTZ R2, R192, c[0x0][0x2d0], -R85 ;  /* 0x0000b400c0027a23 */ /* 0x008fe60000010855 */
[----:B------:R-:W-:Y:S02]  /*ab90*/  FMUL.FTZ R31, R0, R167 ;  /* 0x000000a7001f7220 */ /* 0x000fe40000410000 */
[----:B------:R-:W-:Y:S02]  /*aba0*/  IMAD.MOV.U32 R167, RZ, RZ, R47 ;  /* 0x000000ffffa77224 */ /* 0x000fe400078e002f */
[C---:B------:R-:W-:Y:S01]  /*abb0*/  HMMA.16816.F32.BF16 R16, R72.reuse, R22, R16 ;  /* 0x000000164810723c */ /* 0x040fe20000041810 */
[----:B------:R-:W-:Y:S03]  /*abc0*/  FMUL.FTZ R20, R69, R156 ;  /* 0x0000009c45147220 */ /* 0x000fe60000410000 */
[----:B------:R-:W-:Y:S02]  /*abd0*/  IMAD.MOV.U32 R168, RZ, RZ, R167 ;  /* 0x000000ffffa87224 */ /* 0x000fe400078e00a7 */
[----:B------:R-:W-:Y:S01]  /*abe0*/  IMAD.MOV.U32 R167, RZ, RZ, R166 ;  /* 0x000000ffffa77224 */ /* 0x000fe200078e00a6 */
[----:B------:R-:W-:Y:S01]  /*abf0*/  MOV R166, R165 ;  /* 0x000000a500a67202 */ /* 0x000fe20000000f00 */
[C---:B------:R-:W-:Y:S01]  /*ac00*/  FMUL.FTZ R23, R3.reuse, R159 ;  /* 0x0000009f03177220 */ /* 0x040fe20000410000 */
[----:B------:R-:W-:Y:S01]  /*ac10*/  MOV R171, R168 ;  /* 0x000000a800ab7202 */ /* 0x000fe20000000f00 */
[----:B------:R1:W-:Y:S02]  /*ac20*/  MUFU.EX2 R159, R2 ;  /* 0x00000002009f7308 */ /* 0x0003e40000000800 */
[----:B------:R-:W-:Y:S02]  /*ac30*/  IMAD.MOV.U32 R165, RZ, RZ, R164 ;  /* 0x000000ffffa57224 */ /* 0x000fe400078e00a4 */
        /* <DEDUP_REMOVED lines=8> */
[----:B------:R-:W3:Y:S01]  /*acc0*/  LDL.LU R251, [R1+0xd0] ;  /* 0x0000d00001fb7983 */ /* 0x000ee20000300800 */
[----:B------:R-:W-:Y:S01]  /*acd0*/  FMUL.FTZ R22, R3, R158 ;  /* 0x0000009e03167220 */ /* 0x000fe20000410000 */
[----:B------:R-:W-:Y:S01]  /*ace0*/  MOV R162, R143 ;  /* 0x0000008f00a27202 */ /* 0x000fe20000000f00 */
[----:B------:R-:W-:Y:S02]  /*acf0*/  FMUL.FTZ R21, R69, R157 ;  /* 0x0000009d45157220 */ /* 0x000fe40000410000 */
[----:B------:R-:W-:Y:S02]  /*ad00*/  IMAD.MOV.U32 R158, RZ, RZ, R54 ;  /* 0x000000ffff9e7224 */ /* 0x000fe400078e0036 */
[----:B------:R-:W4:Y:S01]  /*ad10*/  LDSM.16.MT88.4 R52, [R230] ;  /* 0x00000000e634783b */ /* 0x000f220000004200 */
[----:B------:R-:W-:Y:S02]  /*ad20*/  FMUL.FTZ R25, R68, R161 ;  /* 0x000000a144197220 */ /* 0x000fe40000410000 */
[-C--:B--2---:R-:W-:Y:S01]  /*ad30*/  HMMA.16816.F32.BF16 R20, R72, R36.reuse, R20 ;  /* 0x000000244814723c */ /* 0x084fe20000041814 */
[----:B------:R-:W-:Y:S02]  /*ad40*/  IMAD.MOV.U32 R160, RZ, RZ, R42 ;  /* 0x000000ffffa07224 */ /* 0x000fe400078e002a */
[--C-:B-1----:R-:W-:Y:S02]  /*ad50*/  FFMA.FTZ R2, R193, c[0x0][0x2d0], -R85.reuse ;  /* 0x0000b400c1027a23 */ /* 0x102fe40000010855 */
[C---:B------:R-:W-:Y:S02]  /*ad60*/  FMUL.FTZ R48, R69.reuse, R184 ;  /* 0x000000b845307220 */ /* 0x040fe40000410000 */
[----:B------:R1:W2:Y:S01]  /*ad70*/  MUFU.EX2 R154, R2 ;  /* 0x00000002009a7308 */ /* 0x0002a20000000800 */
[C---:B------:R-:W-:Y:S01]  /*ad80*/  HMMA.16816.F32.BF16 R24, R64.reuse, R36, R24 ;  /* 0x000000244018723c */ /* 0x040fe20000041818 */
[C---:B------:R-:W-:Y:S03]  /*ad90*/  FMUL.FTZ R42, R0.reuse, R178 ;  /* 0x000000b2002a7220 */ /* 0x040fe60000410000 */
[----:B------:R-:W-:Y:S02]  /*ada0*/  FMUL.FTZ R43, R0, R179 ;  /* 0x000000b3002b7220 */ /* 0x000fe40000410000 */
[C---:B------:R-:W-:Y:S02]  /*adb0*/  FMUL.FTZ R40, R68.reuse, R176 ;  /* 0x000000b044287220 */ /* 0x040fe40000410000 */
[-C--:B------:R-:W-:Y:S01]  /*adc0*/  HMMA.16816.F32.BF16 R28, R64, R38.reuse, R28 ;  /* 0x00000026401c723c */ /* 0x080fe2000004181c */
[C---:B------:R-:W-:Y:S03]  /*add0*/  FMUL.FTZ R36, R69.reuse, R172 ;  /* 0x000000ac45247220 */ /* 0x040fe60000410000 */
[----:B------:R-:W-:Y:S02]  /*ade0*/  FMUL.FTZ R37, R69, R173 ;  /* 0x000000ad45257220 */ /* 0x000fe40000410000 */
[----:B------:R-:W-:Y:S02]  /*adf0*/  FMUL.FTZ R41, R68, R177 ;  /* 0x000000b144297220 */ /* 0x000fe40000410000 */
[C---:B------:R-:W-:Y:S01]  /*ae00*/  HMMA.16816.F32.BF16 R32, R72.reuse, R38, R32 ;  /* 0x000000264820723c */ /* 0x040fe20000041820 */
[C---:B------:R-:W-:Y:S02]  /*ae10*/  FMUL.FTZ R46, R0.reuse, R182 ;  /* 0x000000b6002e7220 */ /* 0x040fe40000410000 */
[----:B------:R-:W-:Y:S01]  /*ae20*/  MUFU.EX2 R182, R89 ;  /* 0x0000005900b67308 */ /* 0x000fe20000000800 */
[----:B------:R-:W-:Y:S02]  /*ae30*/  FMUL.FTZ R47, R0, R183 ;  /* 0x000000b7002f7220 */ /* 0x000fe40000410000 */
[----:B------:R-:W-:Y:S02]  /*ae40*/  IMAD.MOV.U32 R161, RZ, RZ, R44 ;  /* 0x000000ffffa17224 */ /* 0x000fe400078e002c */
[----:B-1----:R-:W-:Y:S04]  /*ae50*/  FFMA.FTZ R2, R212, c[0x0][0x2d0], -R84 ;  /* 0x0000b400d4027a23 */ /* 0x002fe80000010854 */
[C---:B------:R-:W-:Y:S01]  /*ae60*/  FMUL.FTZ R50, R3.reuse, R186 ;  /* 0x000000ba03327220 */ /* 0x040fe20000410000 */
[----:B------:R1:W-:Y:S01]  /*ae70*/  MUFU.EX2 R132, R2 ;  /* 0x0000000200847308 */ /* 0x0003e20000000800 */
[C---:B------:R-:W-:Y:S02]  /*ae80*/  FMUL.FTZ R38, R3.reuse, R174 ;  /* 0x000000ae03267220 */ /* 0x040fe40000410000 */
[C---:B------:R-:W-:Y:S02]  /*ae90*/  FMUL.FTZ R39, R3.reuse, R175 ;  /* 0x000000af03277220 */ /* 0x040fe40000410000 */
[C---:B------:R-:W-:Y:S02]  /*aea0*/  FMUL.FTZ R44, R68.reuse, R180 ;  /* 0x000000b4442c7220 */ /* 0x040fe40000410000 */
[C---:B------:R-:W-:Y:S02]  /*aeb0*/  FMUL.FTZ R45, R68.reuse, R181 ;  /* 0x000000b5442d7220 */ /* 0x040fe40000410000 */
[----:B------:R-:W-:Y:S01]  /*aec0*/  FMUL.FTZ R51, R3, R187 ;  /* 0x000000bb03337220 */ /* 0x000fe20000410000 */
[-C--:B----4-:R-:W-:Y:S01]  /*aed0*/  HMMA.16816.F32.BF16 R36, R72, R52.reuse, R36 ;  /* 0x000000344824723c */ /* 0x090fe20000041824 */
[----:B------:R-:W-:Y:S01]  /*aee0*/  FMUL.FTZ R57, R68, R121 ;  /* 0x0000007944397220 */ /* 0x000fe20000410000 */
[----:B------:R-:W-:Y:S01]  /*aef0*/  LDSM.16.MT88.4 R184, [R230+0x3000] ;  /* 0x00300000e6b8783b */ /* 0x000fe20000004200 */
[C---:B------:R-:W-:Y:S02]  /*af00*/  FMUL.FTZ R58, R0.reuse, R122 ;  /* 0x0000007a003a7220 */ /* 0x040fe40000410000 */
[C---:B------:R-:W-:Y:S02]  /*af10*/  FMUL.FTZ R59, R0.reuse, R123 ;  /* 0x0000007b003b7220 */ /* 0x040fe40000410000 */
[C---:B------:R-:W-:Y:S01]  /*af20*/  FMUL.FTZ R62, R0.reuse, R126 ;  /* 0x0000007e003e7220 */ /* 0x040fe20000410000 */
[C---:B------:R-:W-:Y:S01]  /*af30*/  HMMA.16816.F32.BF16 R40, R64.reuse, R52, R40 ;  /* 0x000000344028723c */ /* 0x040fe20000041828 */
[----:B------:R-:W-:Y:S03]  /*af40*/  FMUL.FTZ R63, R0, R127 ;  /* 0x0000007f003f7220 */ /* 0x000fe60000410000 */
[----:B------:R-:W-:Y:S02]  /*af50*/  IMAD.MOV.U32 R169, RZ, RZ, R166 ;  /* 0x000000ffffa97224 */ /* 0x000fe400078e00a6 */
[--C-:B-1----:R-:W-:Y:S02]  /*af60*/  FFMA.FTZ R2, R195, c[0x0][0x2d0], -R84.reuse ;  /* 0x0000b400c3027a23 */ /* 0x102fe40000010854 */
[----:B------:R-:W-:Y:S01]  /*af70*/  FFMA.FTZ R53, R216, c[0x0][0x2d0], -R84 ;  /* 0x0000b400d8357a23 */ /* 0x000fe20000010854 */
[-C--:B------:R-:W-:Y:S01]  /*af80*/  HMMA.16816.F32.BF16 R44, R64, R54.reuse, R44 ;  /* 0x00000036402c723c */ /* 0x080fe2000004182c */
[----:B------:R1:W-:Y:S02]  /*af90*/  MUFU.EX2 R151, R2 ;  /* 0x0000000200977308 */ /* 0x0003e40000000800 */
[----:B------:R-:W-:Y:S02]  /*afa0*/  FFMA.FTZ R126, R188, c[0x0][0x2d0], -R86 ;  /* 0x0000b400bc7e7a23 */ /* 0x000fe40000010856 */
[----:B------:R-:W-:Y:S02]  /*afb0*/  FMUL.FTZ R52, R69, R116 ;  /* 0x0000007445347220 */ /* 0x000fe40000410000 */
[----:B------:R-:W-:Y:S01]  /*afc0*/  FFMA.FTZ R116, R190, c[0x0][0x2d0], -R85 ;  /* 0x0000b400be747a23 */ /* 0x000fe20000010855 */
[C---:B------:R-:W-:Y:S01]  /*afd0*/  HMMA.16816.F32.BF16 R48, R72.reuse, R54, R48 ;  /* 0x000000364830723c */ /* 0x040fe20000041830 */
[----:B------:R-:W-:Y:S02]  /*afe0*/  IMAD.MOV.U32 R166, RZ, RZ, R163 ;  /* 0x000000ffffa67224 */ /* 0x000fe400078e00a3 */
[----:B------:R4:W-:Y:S01]  /*aff0*/  MUFU.EX2 R133, R53 ;  /* 0x0000003500857308 */ /* 0x0009e20000000800 */
[----:B------:R-:W-:Y:S02]  /*b000*/  IMAD.MOV.U32 R163, RZ, RZ, R145 ;  /* 0x000000ffffa37224 */ /* 0x000fe400078e0091 */
[----:B------:R-:W-:Y:S02]  /*b010*/  IMAD.MOV.U32 R145, RZ, RZ, R87 ;  /* 0x000000ffff917224 */ /* 0x000fe400078e0057 */
[C---:B------:R-:W-:Y:S04]  /*b020*/  FMUL.FTZ R54, R3.reuse, R118 ;  /* 0x0000007603367220 */ /* 0x040fe80000410000 */
[----:B------:R-:W-:Y:S02]  /*b030*/  FMUL.FTZ R55, R3, R119 ;  /* 0x0000007703377220 */ /* 0x000fe40000410000 */
[--C-:B------:R-:W-:Y:S02]  /*b040*/  FFMA.FTZ R87, R252, c[0x0][0x2d0], -R84.reuse ;  /* 0x0000b400fc577a23 */ /* 0x100fe40000010854 */
[--C-:B------:R-:W-:Y:S02]  /*b050*/  FFMA.FTZ R118, R96, c[0x0][0x2d0], -R85.reuse ;  /* 0x0000b40060767a23 */ /* 0x100fe40000010855 */
[----:B-1----:R-:W-:Y:S04]  /*b060*/  FFMA.FTZ R2, R194, c[0x0][0x2d0], -R84 ;  /* 0x0000b400c2027a23 */ /* 0x002fe80000010854 */
[----:B------:R1:W1:Y:S01]  /*b070*/  MUFU.EX2 R153, R2 ;  /* 0x0000000200997308 */ /* 0x0002620000000800 */
[----:B----4-:R-:W-:Y:S07]  /*b080*/  FMUL.FTZ R53, R69, R117 ;  /* 0x0000007545357220 */ /* 0x010fee0000410000 */
[-C--:B------:R-:W-:Y:S08]  /*b090*/  HMMA.16816.F32.BF16 R52, R72, R76.reuse, R52 ;  /* 0x0000004c4834723c */ /* 0x080ff00000041834 */
[C---:B------:R-:W-:Y:S01]  /*b0a0*/  HMMA.16816.F32.BF16 R56, R64.reuse, R76, R56 ;  /* 0x0000004c4038723c */ /* 0x040fe20000041838 */
[----:B-1----:R-:W-:Y:S04]  /*b0b0*/  FFMA.FTZ R2, R214, c[0x0][0x2d0], -R86 ;  /* 0x0000b400d6027a23 */ /* 0x002fe80000010856 */
[----:B------:R1:W-:Y:S03]  /*b0c0*/  MUFU.EX2 R109, R2 ;  /* 0x00000002006d7308 */ /* 0x0003e60000000800 */
[-C--:B------:R-:W-:Y:S07]  /*b0d0*/  HMMA.16816.F32.BF16 R60, R64, R78.reuse, R60 ;  /* 0x0000004e403c723c */ /* 0x080fee000004183c */
[----:B------:R-:W-:Y:S02]  /*b0e0*/  FMUL.FTZ R67, R3, R131 ;  /* 0x0000008303437220 */ /* 0x000fe40000410000 */
[----:B------:R-:W-:Y:S03]  /*b0f0*/  FMUL.FTZ R65, R69, R129 ;  /* 0x0000008145417220 */ /* 0x000fe60000410000 */
[----:B------:R-:W-:Y:S02]  /*b100*/  FMUL.FTZ R66, R3, R130 ;  /* 0x0000008203427220 */ /* 0x000fe40000410000 */
[----:B------:R-:W-:Y:S01]  /*b110*/  MUFU.EX2 R130, R88 ;  /* 0x0000005800827308 */ /* 0x000fe20000000800 */
[----:B------:R-:W-:Y:S02]  /*b120*/  FMUL.FTZ R64, R69, R128 ;  /* 0x0000008045407220 */ /* 0x000fe40000410000 */
[----:B------:R-:W-:Y:S05]  /*b130*/  FFMA.FTZ R129, R224, c[0x0][0x2d0], -R92 ;  /* 0x0000b400e0817a23 */ /* 0x000fea000001085c */
[----:B------:R-:W-:Y:S01]  /*b140*/  HMMA.16816.F32.BF16 R64, R72, R78, R64 ;  /* 0x0000004e4840723c */ /* 0x000fe20000041840 */
[--C-:B-1----:R-:W-:Y:S02]  /*b150*/  FFMA.FTZ R2, R215, c[0x0][0x2d0], -R86.reuse ;  /* 0x0000b400d7027a23 */ /* 0x102fe40000010856 */
[----:B------:R-:W-:Y:S04]  /*b160*/  MUFU.EX2 R215, R87 ;  /* 0x0000005700d77308 */ /* 0x000fe80000000800 */
[----:B--2---:R-:W-:Y:S02]  /*b170*/  F2FP.BF16.PACK_AB R74, R154, R159 ;  /* 0x0000009f9a4a723e */ /* 0x004fe400000010ff */
[----:B------:R-:W-:Y:S03]  /*b180*/  F2FP.BF16.PACK_AB R75, R153, R151 ;  /* 0x00000097994b723e */ /* 0x000fe600000010ff */
[----:B------:R-:W-:Y:S01]  /*b190*/  F2FP.BF16.PACK_AB R72, R140, R139 ;  /* 0x0000008b8c48723e */ /* 0x000fe200000010ff */
[----:B------:R1:W2:Y:S01]  /*b1a0*/  MUFU.EX2 R144, R2 ;  /* 0x0000000200907308 */ /* 0x0002a20000000800 */
[----:B------:R-:W-:Y:S07]  /*b1b0*/  F2FP.BF16.PACK_AB R73, R133, R132 ;  /* 0x000000848549723e */ /* 0x000fee00000010ff */
[-C--:B------:R-:W-:Y:S01]  /*b1c0*/  HMMA.16816.F32.BF16 R4, R72, R80.reuse, R4 ;  /* 0x000000504804723c */ /* 0x080fe20000041804 */
[--C-:B-1----:R-:W-:Y:S01]  /*b1d0*/  FFMA.FTZ R2, R213, c[0x0][0x2d0], -R86.reuse ;  /* 0x0000b400d5027a23 */ /* 0x102fe20000010856 */
[----:B--2---:R-:W-:Y:S03]  /*b1e0*/  F2FP.BF16.PACK_AB R76, R144, R109 ;  /* 0x0000006d904c723e */ /* 0x004fe600000010ff */
        /* <DEDUP_REMOVED lines=21> */
[----:B------:R1:W4:Y:S04]  /*b340*/  MUFU.EX2 R156, R2 ;  /* 0x00000002009c7308 */ /* 0x0003280000000800 */
[--C-:B-1----:R-:W-:Y:S06]  /*b350*/  FFMA.FTZ R2, R225, c[0x0][0x2d0], -R85.reuse ;  /* 0x0000b400e1027a23 */ /* 0x102fec0000010855 */
[----:B------:R1:W-:Y:S01]  /*b360*/  MUFU.EX2 R157, R2 ;  /* 0x00000002009d7308 */ /* 0x0003e20000000800 */
[-C--:B--2---:R-:W-:Y:S08]  /*b370*/  HMMA.16816.F32.BF16 R20, R72, R80.reuse, R20 ;  /* 0x000000504814723c */ /* 0x084ff00000041814 */
[C---:B------:R-:W-:Y:S08]  /*b380*/  HMMA.16816.F32.BF16 R24, R76.reuse, R80, R24 ;  /* 0x000000504c18723c */ /* 0x040ff00000041818 */
[-C--:B------:R-:W-:Y:S01]  /*b390*/  HMMA.16816.F32.BF16 R28, R76, R82.reuse, R28 ;  /* 0x000000524c1c723c */ /* 0x080fe2000004181c */
[----:B-1----:R-:W-:Y:S04]  /*b3a0*/  FFMA.FTZ R2, R248, c[0x0][0x2d0], -R85 ;  /* 0x0000b400f8027a23 */ /* 0x002fe80000010855 */
[----:B------:R1:W2:Y:S03]  /*b3b0*/  MUFU.EX2 R217, R2 ;  /* 0x0000000200d97308 */ /* 0x0002a60000000800 */
[C---:B------:R-:W-:Y:S01]  /*b3c0*/  HMMA.16816.F32.BF16 R32, R72.reuse, R82, R32 ;  /* 0x000000524820723c */ /* 0x040fe20000041820 */
[----:B------:R-:W2:Y:S03]  /*b3d0*/  LDSM.16.MT88.4 R80, [R230+0x800] ;  /* 0x00080000e650783b */ /* 0x000ea60000004200 */
[----:B-1----:R-:W-:Y:S02]  /*b3e0*/  FFMA.FTZ R2, R170, c[0x0][0x2d0], -R84 ;  /* 0x0000b400aa027a23 */ /* 0x002fe40000010854 */
[----:B------:R-:W-:Y:S02]  /*b3f0*/  IMAD.MOV.U32 R170, RZ, RZ, R167 ;  /* 0x000000ffffaa7224 */ /* 0x000fe400078e00a7 */
[----:B------:R-:W-:Y:S01]  /*b400*/  IMAD.MOV.U32 R167, RZ, RZ, R164 ;  /* 0x000000ffffa77224 */ /* 0x000fe200078e00a4 */
[----:B------:R3:W1:Y:S03]  /*b410*/  MUFU.EX2 R143, R2 ;  /* 0x00000002008f7308 */ /* 0x0006660000000800 */
[----:B------:R-:W-:Y:S01]  /*b420*/  IMAD.MOV.U32 R164, RZ, RZ, R149 ;  /* 0x000000ffffa47224 */ /* 0x000fe200078e0095 */
[-C--:B--2---:R-:W-:Y:S08]  /*b430*/  HMMA.16816.F32.BF16 R36, R72, R80.reuse, R36 ;  /* 0x000000504824723c */ /* 0x084ff00000041824 */
[C---:B------:R-:W-:Y:S01]  /*b440*/  HMMA.16816.F32.BF16 R40, R76.reuse, R80, R40 ;  /* 0x000000504c28723c */ /* 0x040fe20000041828 */
[----:B---3--:R-:W-:Y:S04]  /*b450*/  FFMA.FTZ R2, R251, c[0x0][0x2d0], -R84 ;  /* 0x0000b400fb027a23 */ /* 0x008fe80000010854 */
[----:B------:R2:W2:Y:S03]  /*b460*/  MUFU.EX2 R149, R2 ;  /* 0x0000000200957308 */ /* 0x0004a60000000800 */
[-C--:B------:R-:W-:Y:S08]  /*b470*/  HMMA.16816.F32.BF16 R44, R76, R82.reuse, R44 ;  /* 0x000000524c2c723c */ /* 0x080ff0000004182c */
[C---:B------:R-:W-:Y:S01]  /*b480*/  HMMA.16816.F32.BF16 R48, R72.reuse, R82, R48 ;  /* 0x000000524830723c */ /* 0x040fe20000041830 */
[----:B------:R-:W1:Y:S03]  /*b490*/  LDSM.16.MT88.4 R80, [R232+0x800] ;  /* 0x00080000e850783b */ /* 0x000e660000004200 */
[----:B--2---:R-:W-:Y:S02]  /*b4a0*/  FFMA.FTZ R2, R210, c[0x0][0x2d0], -R86 ;  /* 0x0000b400d2027a23 */ /* 0x004fe40000010856 */
[----:B------:R-:W-:Y:S01]  /*b4b0*/  IMAD.MOV.U32 R210, RZ, RZ, R171 ;  /* 0x000000ffffd27224 */ /* 0x000fe200078e00ab */
[----:B------:R-:W-:Y:S01]  /*b4c0*/  MOV R171, R170 ;  /* 0x000000aa00ab7202 */ /* 0x000fe20000000f00 */
[----:B------:R-:W-:Y:S01]  /*b4d0*/  IMAD.MOV.U32 R170, RZ, RZ, R169 ;  /* 0x000000ffffaa7224 */ /* 0x000fe200078e00a9 */
[----:B------:R2:W-:Y:S03]  /*b4e0*/  MUFU.EX2 R131, R2 ;  /* 0x0000000200837308 */ /* 0x0005e60000000800 */
[----:B------:R-:W-:Y:S01]  /*b4f0*/  IMAD.MOV.U32 R169, RZ, RZ, R168 ;  /* 0x000000ffffa97224 */ /* 0x000fe200078e00a8 */
[----:B------:R-:W-:Y:S01]  /*b500*/  MOV R168, R167 ;  /* 0x000000a700a87202 */ /* 0x000fe20000000f00 */
[----:B------:R-:W-:Y:S01]  /*b510*/  IMAD.MOV.U32 R167, RZ, RZ, R166 ;  /* 0x000000ffffa77224 */ /* 0x000fe200078e00a6 */
[----:B------:R-:W-:Y:S01]  /*b520*/  MOV R211, R171 ;  /* 0x000000ab00d37202 */ /* 0x000fe20000000f00 */
[----:B------:R-:W-:Y:S01]  /*b530*/  IMAD.MOV.U32 R166, RZ, RZ, R165 ;  /* 0x000000ffffa67224 */ /* 0x000fe200078e00a5 */
[----:B------:R-:W-:Y:S01]  /*b540*/  MOV R165, R164 ;  /* 0x000000a400a57202 */ /* 0x000fe20000000f00 */
[----:B------:R-:W-:Y:S02]  /*b550*/  IMAD.MOV.U32 R164, RZ, RZ, R163 ;  /* 0x000000ffffa47224 */ /* 0x000fe400078e00a3 */
[----:B------:R-:W-:Y:S01]  /*b560*/  IMAD.MOV.U32 R163, RZ, RZ, R162 ;  /* 0x000000ffffa37224 */ /* 0x000fe200078e00a2 */
[----:B------:R-:W-:Y:S01]  /*b570*/  MOV R162, R161 ;  /* 0x000000a100a27202 */ /* 0x000fe20000000f00 */
[----:B------:R-:W-:Y:S02]  /*b580*/  IMAD.MOV.U32 R161, RZ, RZ, R142 ;  /* 0x000000ffffa17224 */ /* 0x000fe400078e008e */
[----:B------:R-:W-:Y:S02]  /*b590*/  IMAD.MOV.U32 R142, RZ, RZ, R198 ;  /* 0x000000ffff8e7224 */ /* 0x000fe400078e00c6 */
[----:B------:R-:W-:Y:S01]  /*b5a0*/  IMAD.MOV.U32 R171, RZ, RZ, R169 ;  /* 0x000000ffffab7224 */ /* 0x000fe200078e00a9 */
[----:B------:R-:W3:Y:S01]  /*b5b0*/  LDL.LU R198, [R1+0xcc] ;  /* 0x0000cc0001c67983 */ /* 0x000ee20000300800 */
[----:B------:R-:W-:Y:S01]  /*b5c0*/  IMAD.MOV.U32 R169, RZ, RZ, R167 ;  /* 0x000000ffffa97224 */ /* 0x000fe200078e00a7 */
[----:B------:R-:W-:Y:S01]  /*b5d0*/  MOV R167, R165 ;  /* 0x000000a500a77202 */ /* 0x000fe20000000f00 */
[----:B------:R-:W-:Y:S02]  /*b5e0*/  IMAD.MOV.U32 R165, RZ, RZ, R163 ;  /* 0x000000ffffa57224 */ /* 0x000fe400078e00a3 */
[----:B------:R-:W-:Y:S01]  /*b5f0*/  IMAD.MOV.U32 R163, RZ, RZ, R97 ;  /* 0x000000ffffa37224 */ /* 0x000fe200078e0061 */
[-C--:B-1----:R-:W-:Y:S01]  /*b600*/  HMMA.16816.F32.BF16 R52, R72, R80.reuse, R52 ;  /* 0x000000504834723c */ /* 0x082fe20000041834 */
[----:B------:R-:W3:Y:S01]  /*b610*/  LDL.LU R97, [R1+0xc8] ;  /* 0x0000c80001617983 */ /* 0x000ee20000300800 */
[----:B--2---:R-:W-:Y:S02]  /*b620*/  FFMA.FTZ R2, R210, c[0x0][0x2d0], -R86 ;  /* 0x0000b400d2027a23 */ /* 0x004fe40000010856 */
[----:B------:R-:W-:Y:S01]  /*b630*/  IMAD.MOV.U32 R210, RZ, RZ, R170 ;  /* 0x000000ffffd27224 */ /* 0x000fe200078e00aa */
[----:B------:R-:W-:Y:S01]  /*b640*/  MOV R170, R168 ;  /* 0x000000a800aa7202 */ /* 0x000fe20000000f00 */
[----:B------:R-:W-:Y:S02]  /*b650*/  IMAD.MOV.U32 R168, RZ, RZ, R166 ;  /* 0x000000ffffa87224 */ /* 0x000fe400078e00a6 */
[----:B------:R-:W-:Y:S01]  /*b660*/  IMAD.MOV.U32 R166, RZ, RZ, R164 ;  /* 0x000000ffffa67224 */ /* 0x000fe200078e00a4 */
[----:B------:R-:W-:Y:S01]  /*b670*/  MOV R164, R162 ;  /* 0x000000a200a47202 */ /* 0x000fe20000000f00 */
[C---:B------:R-:W-:Y:S02]  /*b680*/  HMMA.16816.F32.BF16 R56, R76.reuse, R80, R56 ;  /* 0x000000504c38723c */ /* 0x040fe40000041838 */
[----:B------:R-:W-:Y:S01]  /*b690*/  IMAD.MOV.U32 R162, RZ, RZ, R142 ;  /* 0x000000ffffa27224 */ /* 0x000fe200078e008e */
[----:B------:R-:W-:Y:S01]  /*b6a0*/  MOV R172, R210 ;  /* 0x000000d200ac7202 */ /* 0x000fe20000000f00 */
[----:B------:R1:W-:Y:S01]  /*b6b0*/  MUFU.EX2 R142, R2 ;  /* 0x00000002008e7308 */ /* 0x0003e20000000800 */
[----:B------:R-:W-:Y:S02]  /*b6c0*/  IMAD.MOV.U32 R210, RZ, RZ, R170 ;  /* 0x000000ffffd27224 */ /* 0x000fe400078e00aa */
[----:B------:R-:W-:Y:S01]  /*b6d0*/  IMAD.MOV.U32 R170, RZ, RZ, R168 ;  /* 0x000000ffffaa7224 */ /* 0x000fe200078e00a8 */
[----:B------:R-:W-:Y:S01]  /*b6e0*/  MOV R168, R166 ;  /* 0x000000a600a87202 */ /* 0x000fe20000000f00 */
[----:B------:R-:W-:Y:S01]  /*b6f0*/  IMAD.MOV.U32 R166, RZ, RZ, R164 ;  /* 0x000000ffffa67224 */ /* 0x000fe200078e00a4 */
[-C--:B------:R-:W-:Y:S01]  /*b700*/  HMMA.16816.F32.BF16 R60, R76, R82.reuse, R60 ;  /* 0x000000524c3c723c */ /* 0x080fe2000004183c */
[----:B------:R-:W2:Y:S01]  /*b710*/  LDSM.16.MT88.4 R76, [R229+0x1000] ;  /* 0x00100000e54c783b */ /* 0x000ea20000004200 */
[----:B------:R-:W-:Y:S06]  /*b720*/  MOV R164, R147 ;  /* 0x0000009300a47202 */ /* 0x000fec0000000f00 */
[----:B------:R-:W-:Y:S07]  /*b730*/  HMMA.16816.F32.BF16 R64, R72, R82, R64 ;  /* 0x000000524840723c */ /* 0x000fee0000041840 */
[----:B----4-:R-:W-:Y:S02]  /*b740*/  F2FP.BF16.PACK_AB R72, R156, R150 ;  /* 0x000000969c48723e */ /* 0x010fe400000010ff */
[----:B------:R-:W-:Y:S03]  /*b750*/  F2FP.BF16.PACK_AB R74, R217, R157 ;  /* 0x0000009dd94a723e */ /* 0x000fe600000010ff */
[--C-:B-1----:R-:W-:Y:S01]  /*b760*/  FFMA.FTZ R2, R211, c[0x0][0x2d0], -R86.reuse ;  /* 0x0000b400d3027a23 */ /* 0x102fe20000010856 */
[----:B------:R-:W-:Y:S01]  /*b770*/  F2FP.BF16.PACK_AB R73, R143, R130 ;  /* 0x000000828f49723e */ /* 0x000fe200000010ff */
[----:B------:R-:W-:Y:S01]  /*b780*/  IMAD.MOV.U32 R211, RZ, RZ, R171 ;  /* 0x000000ffffd37224 */ /* 0x000fe200078e00ab */
[----:B------:R-:W-:Y:S01]  /*b790*/  F2FP.BF16.PACK_AB R75, R215, R149 ;  /* 0x00000095d74b723e */ /* 0x000fe200000010ff */
[----:B------:R1:W-:Y:S01]  /*b7a0*/  MUFU.EX2 R147, R2 ;  /* 0x0000000200937308 */ /* 0x0003e20000000800 */
[----:B------:R-:W-:Y:S01]  /*b7b0*/  MOV R171, R169 ;  /* 0x000000a900ab7202 */ /* 0x000fe20000000f00 */
[----:B------:R-:W-:Y:S02]  /*b7c0*/  IMAD.MOV.U32 R169, RZ, RZ, R167 ;  /* 0x000000ffffa97224 */ /* 0x000fe400078e00a7 */
[----:B------:R-:W-:Y:S02]  /*b7d0*/  IMAD.MOV.U32 R167, RZ, RZ, R165 ;  /* 0x000000ffffa77224 */ /* 0x000fe400078e00a5 */
[----:B------:R-:W-:Y:S02]  /*b7e0*/  IMAD.MOV.U32 R165, RZ, RZ, R243 ;  /* 0x000000ffffa57224 */ /* 0x000fe400078e00f3 */
[----:B------:R-:W4:Y:S01]  /*b7f0*/  LDL.LU R243, [R1+0xc4] ;  /* 0x0000c40001f37983 */ /* 0x000f220000300800 */
[-C--:B--2---:R-:W-:Y:S01]  /*b800*/  HMMA.16816.F32.BF16 R4, R72, R76.reuse, R4 ;  /* 0x0000004c4804723c */ /* 0x084fe20000041804 */
[----:B-1----:R-:W-:Y:S02]  /*b810*/  FFMA.FTZ R2, R172, c[0x0][0x2d0], -R86 ;  /* 0x0000b400ac027a23 */ /* 0x002fe40000010856 */
[----:B------:R-:W-:Y:S02]  /*b820*/  IMAD.MOV.U32 R172, RZ, RZ, R211 ;  /* 0x000000ffffac7224 */ /* 0x000fe400078e00d3 */
[----:B------:R1:W2:Y:S01]  /*b830*/  MUFU.EX2 R216, R2 ;  /* 0x0000000200d87308 */ /* 0x0002a20000000800 */
[----:B------:R-:W-:Y:S01]  /*b840*/  MOV R211, R210 ;  /* 0x000000d200d37202 */ /* 0x000fe20000000f00 */
[----:B------:R-:W-:Y:S02]  /*b850*/  IMAD.MOV.U32 R210, RZ, RZ, R171 ;  /* 0x000000ffffd27224 */ /* 0x000fe400078e00ab */
[----:B------:R-:W-:Y:S03]  /*b860*/  IMAD.MOV.U32 R171, RZ, RZ, R170 ;  /* 0x000000ffffab7224 */ /* 0x000fe600078e00aa */
[----:B------:R-:W-:Y:S01]  /*b870*/  MOV R170, R169 ;  /* 0x000000a900aa7202 */ /* 0x000fe20000000f00 */
[----:B------:R-:W-:Y:S02]  /*b880*/  IMAD.MOV.U32 R169, RZ, RZ, R168 ;  /* 0x000000ffffa97224 */ /* 0x000fe400078e00a8 */
[----:B------:R-:W-:Y:S01]  /*b890*/  IMAD.MOV.U32 R168, RZ, RZ, R167 ;  /* 0x000000ffffa87224 */ /* 0x000fe200078e00a7 */
[----:B------:R-:W-:Y:S01]  /*b8a0*/  MOV R167, R166 ;  /* 0x000000a600a77202 */ /* 0x000fe20000000f00 */
[----:B------:R-:W-:Y:S02]  /*b8b0*/  IMAD.MOV.U32 R166, RZ, RZ, R202 ;  /* 0x000000ffffa67224 */ /* 0x000fe400078e00ca */
[----:B------:R-:W-:Y:S02]  /*b8c0*/  IMAD.MOV.U32 R202, RZ, RZ, R235 ;  /* 0x000000ffffca7224 */ /* 0x000fe400078e00eb */
[----:B------:R-:W3:Y:S01]  /*b8d0*/  LDL.LU R235, [R1+0xc0] ;  /* 0x0000c00001eb7983 */ /* 0x000ee20000300800 */
[----:B-1----:R-:W-:Y:S01]  /*b8e0*/  FFMA.FTZ R2, R172, c[0x0][0x2d0], -R92 ;  /* 0x0000b400ac027a23 */ /* 0x002fe2000001085c */
[----:B--2---:R-:W-:Y:S02]  /*b8f0*/  F2FP.BF16.PACK_AB R82, R216, R147 ;  /* 0x00000093d852723e */ /* 0x004fe400000010ff */
[----:B------:R-:W-:Y:S01]  /*b900*/  MOV R172, R211 ;  /* 0x000000d300ac7202 */ /* 0x000fe20000000f00 */
[----:B------:R1:W-:Y:S01]  /*b910*/  MUFU.EX2 R127, R2 ;  /* 0x00000002007f7308 */ /* 0x0003e20000000800 */
[----:B------:R-:W-:Y:S02]  /*b920*/  IMAD.MOV.U32 R211, RZ, RZ, R210 ;  /* 0x000000ffffd37224 */ /* 0x000fe400078e00d2 */
[----:B------:R-:W-:Y:S01]  /*b930*/  IMAD.MOV.U32 R210, RZ, RZ, R171 ;  /* 0x000000ffffd27224 */ /* 0x000fe200078e00ab */
[----:B------:R-:W-:Y:S01]  /*b940*/  MOV R171, R170 ;  /* 0x000000aa00ab7202 */ /* 0x000fe20000000f00 */
[----:B------:R-:W-:Y:S02]  /*b950*/  IMAD.MOV.U32 R170, RZ, RZ, R169 ;  /* 0x000000ffffaa7224 */ /* 0x000fe400078e00a9 */
[----:B------:R-:W-:Y:S01]  /*b960*/  IMAD.MOV.U32 R169, RZ, RZ, R168 ;  /* 0x000000ffffa97224 */ /* 0x000fe200078e00a8 */
[----:B------:R-:W-:Y:S01]  /*b970*/  MOV R168, R167 ;  /* 0x000000a700a87202 */ /* 0x000fe20000000f00 */
[----:B------:R-:W-:Y:S02]  /*b980*/  IMAD.MOV.U32 R167, RZ, RZ, R158 ;  /* 0x000000ffffa77224 */ /* 0x000fe400078e009e */
[----:B------:R-:W-:Y:S02]  /*b990*/  IMAD.MOV.U32 R158, RZ, RZ, R231 ;  /* 0x000000ffff9e7224 */ /* 0x000fe400078e00e7 */
[----:B------:R-:W2:Y:S01]  /*b9a0*/  LDL.LU R231, [R1+0xbc] ;  /* 0x0000bc0001e77983 */ /* 0x000ea20000300800 */
[----:B-1----:R-:W-:Y:S01]  /*b9b0*/  FFMA.FTZ R2, R172, c[0x0][0x2d0], -R92 ;  /* 0x0000b400ac027a23 */ /* 0x002fe2000001085c */
[----:B------:R-:W-:Y:S01]  /*b9c0*/  MOV R172, R211 ;  /* 0x000000d300ac7202 */ /* 0x000fe20000000f00 */
[----:B------:R-:W-:Y:S02]  /*b9d0*/  IMAD.MOV.U32 R211, RZ, RZ, R210 ;  /* 0x000000ffffd37224 */ /* 0x000fe400078e00d2 */
[----:B------:R1:W1:Y:S01]  /*b9e0*/  MUFU.EX2 R128, R2 ;  /* 0x0000000200807308 */ /* 0x0002620000000800 */
        /* <DEDUP_REMOVED lines=9> */
[----:B------:R-:W-:Y:S02]  /*ba80*/  F2FP.BF16.PACK_AB R81, R128, R127 ;  /* 0x0000007f8051723e */ /* 0x000fe400000010ff */
[----:B------:R-:W-:Y:S01]  /*ba90*/  MOV R172, R211 ;  /* 0x000000d300ac7202 */ /* 0x000fe20000000f00 */
[----:B------:R1:W-:Y:S01]  /*baa0*/  MUFU.EX2 R175, R2 ;  /* 0x0000000200af7308 */ /* 0x0003e20000000800 */
        /* <DEDUP_REMOVED lines=9> */
[----:B------:R-:W-:Y:S02]  /*bb40*/  FFMA.FTZ R80, R173, c[0x0][0x2d0], -R85 ;  /* 0x0000b400ad507a23 */ /* 0x000fe40000010855 */
[----:B------:R-:W-:Y:S02]  /*bb50*/  IMAD.MOV.U32 R173, RZ, RZ, R211 ;  /* 0x000000ffffad7224 */ /* 0x000fe400078e00d3 */
[----:B------:R1:W-:Y:S01]  /*bb60*/  MUFU.EX2 R211, R80 ;  /* 0x0000005000d37308 */ /* 0x0003e20000000800 */
[----:B------:R-:W-:Y:S02]  /*bb70*/  IMAD.MOV.U32 R170, RZ, RZ, R169 ;  /* 0x000000ffffaa7224 */ /* 0x000fe400078e00a9 */
[----:B------:R-:W-:Y:S02]  /*bb80*/  IMAD.MOV.U32 R167, RZ, RZ, R155 ;  /* 0x000000ffffa77224 */ /* 0x000fe400078e009b */
[----:B------:R-:W-:Y:S03]  /*bb90*/  IMAD.MOV.U32 R169, RZ, RZ, R168 ;  /* 0x000000ffffa97224 */ /* 0x000fe600078e00a8 */
[----:B------:R-:W-:Y:S01]  /*bba0*/  MOV R168, R167 ;  /* 0x000000a700a87202 */ /* 0x000fe20000000f00 */
[----:B-1----:R-:W-:Y:S02]  /*bbb0*/  FFMA.FTZ R2, R172, c[0x0][0x2d0], -R92 ;  /* 0x0000b400ac027a23 */ /* 0x002fe4000001085c */
[----:B------:R-:W-:Y:S02]  /*bbc0*/  IMAD.MOV.U32 R172, RZ, RZ, R210 ;  /* 0x000000ffffac7224 */ /* 0x000fe400078e00d2 */
[----:B------:R1:W1:Y:S01]  /*bbd0*/  MUFU.EX2 R210, R2 ;  /* 0x0000000200d27308 */ /* 0x0002620000000800 */
[----:B------:R-:W-:Y:S02]  /*bbe0*/  IMAD.MOV.U32 R167, RZ, RZ, R93 ;  /* 0x000000ffffa77224 */ /* 0x000fe400078e005d */
[----:B------:R-:W-:Y:S01]  /*bbf0*/  MOV R174, R172 ;  /* 0x000000ac00ae7202 */ /* 0x000fe20000000f00 */
[----:B------:R-:W-:Y:S01]  /*bc00*/  IMAD.MOV.U32 R172, RZ, RZ, R171 ;  /* 0x000000ffffac7224 */ /* 0x000fe200078e00ab */
[----:B------:R-:W-:Y:S01]  /*bc10*/  MOV R171, R170 ;  /* 0x000000aa00ab7202 */ /* 0x000fe20000000f00 */
[----:B------:R-:W-:Y:S02]  /*bc20*/  IMAD.MOV.U32 R170, RZ, RZ, R169 ;  /* 0x000000ffffaa7224 */ /* 0x000fe400078e00a9 */
[----:B------:R-:W-:Y:S01]  /*bc30*/  IMAD.MOV.U32 R169, RZ, RZ, R168 ;  /* 0x000000ffffa97224 */ /* 0x000fe200078e00a8 */
[----:B------:R-:W-:Y:S01]  /*bc40*/  MOV R168, R167 ;  /* 0x000000a700a87202 */ /* 0x000fe20000000f00 */
[----:B------:R-:W-:Y:S01]  /*bc50*/  IMAD.MOV.U32 R167, RZ, RZ, R152 ;  /* 0x000000ffffa77224 */ /* 0x000fe200078e0098 */
[----:B------:R-:W-:Y:S01]  /*bc60*/  F2FP.BF16.PACK_AB R80, R142, R131 ;  /* 0x000000838e50723e */ /* 0x000fe200000010ff */
[----:B------:R-:W-:Y:S02]  /*bc70*/  IMAD.MOV.U32 R93, RZ, RZ, R237 ;  /* 0x000000ffff5d7224 */ /* 0x000fe400078e00ed */
[----:B------:R-:W-:Y:S02]  /*bc80*/  IMAD.MOV.U32 R152, RZ, RZ, R234 ;  /* 0x000000ffff987224 */ /* 0x000fe400078e00ea */
[----:B------:R-:W-:Y:S02]  /*bc90*/  FFMA.FTZ R93, R93, c[0x0][0x2d0], -R84 ;  /* 0x0000b4005d5d7a23 */ /* 0x000fe40000010854 */
[----:B-1----:R-:W-:Y:S01]  /*bca0*/  FFMA.FTZ R2, R174, c[0x0][0x2d0], -R85 ;  /* 0x0000b400ae027a23 */ /* 0x002fe20000010855 */
[----:B------:R-:W-:Y:S01]  /*bcb0*/  MOV R174, R173 ;  /* 0x000000ad00ae7202 */ /* 0x000fe20000000f00 */
[----:B------:R-:W-:Y:S01]  /*bcc0*/  IMAD.MOV.U32 R173, RZ, RZ, R172 ;  /* 0x000000ffffad7224 */ /* 0x000fe200078e00ac */
[----:B------:R-:W-:Y:S01]  /*bcd0*/  F2FP.BF16.PACK_AB R83, R210, R175 ;  /* 0x000000afd253723e */ /* 0x000fe200000010ff */
[----:B------:R1:W-:Y:S01]  /*bce0*/  MUFU.EX2 R212, R2 ;  /* 0x0000000200d47308 */ /* 0x0003e20000000800 */
[----:B------:R-:W-:Y:S01]  /*bcf0*/  IMAD.MOV.U32 R172, RZ, RZ, R171 ;  /* 0x000000ffffac7224 */ /* 0x000fe200078e00ab */
[----:B------:R-:W-:Y:S01]  /*bd00*/  MOV R171, R170 ;  /* 0x000000aa00ab7202 */ /* 0x000fe20000000f00 */
[----:B------:R-:W-:Y:S02]  /*bd10*/  IMAD.MOV.U32 R170, RZ, RZ, R169 ;  /* 0x000000ffffaa7224 */ /* 0x000fe400078e00a9 */
[----:B------:R-:W-:Y:S01]  /*bd20*/  IMAD.MOV.U32 R169, RZ, RZ, R168 ;  /* 0x000000ffffa97224 */ /* 0x000fe200078e00a8 */
[C---:B------:R-:W-:Y:S01]  /*bd30*/  HMMA.16816.F32.BF16 R8, R80.reuse, R76, R8 ;  /* 0x0000004c5008723c */ /* 0x040fe20000041808 */
[----:B------:R-:W-:Y:S01]  /*bd40*/  MOV R168, R167 ;  /* 0x000000a700a87202 */ /* 0x000fe20000000f00 */
[----:B------:R-:W-:Y:S02]  /*bd50*/  IMAD.MOV.U32 R167, RZ, RZ, R110 ;  /* 0x000000ffffa77224 */ /* 0x000fe400078e006e */
[----:B------:R-:W-:Y:S04]  /*bd60*/  IMAD.MOV.U32 R110, RZ, RZ, R236 ;  /* 0x000000ffff6e7224 */ /* 0x000fe800078e00ec */
[-C--:B------:R-:W-:Y:S08]  /*bd70*/  HMMA.16816.F32.BF16 R12, R80, R78.reuse, R12 ;  /* 0x0000004e500c723c */ /* 0x080ff0000004180c */
[C---:B------:R-:W-:Y:S01]  /*bd80*/  HMMA.16816.F32.BF16 R16, R72.reuse, R78, R16 ;  /* 0x0000004e4810723c */ /* 0x040fe20000041810 */
[----:B------:R-:W1:Y:S03]  /*bd90*/  LDSM.16.MT88.4 R76, [R233+0x1000] ;  /* 0x00100000e94c783b */ /* 0x000e660000004200 */
[----:B-1----:R-:W-:Y:S01]  /*bda0*/  FFMA.FTZ R2, R174, c[0x0][0x2d0], -R85 ;  /* 0x0000b400ae027a23 */ /* 0x002fe20000010855 */
[----:B------:R-:W-:Y:S01]  /*bdb0*/  MOV R174, R173 ;  /* 0x000000ad00ae7202 */ /* 0x000fe20000000f00 */
[----:B------:R-:W-:Y:S02]  /*bdc0*/  IMAD.MOV.U32 R173, RZ, RZ, R172 ;  /* 0x000000ffffad7224 */ /* 0x000fe400078e00ac */
[----:B------:R1:W-:Y:S01]  /*bdd0*/  MUFU.EX2 R214, R2 ;  /* 0x0000000200d67308 */ /* 0x0003e20000000800 */
[----:B------:R-:W-:Y:S03]  /*bde0*/  IMAD.MOV.U32 R172, RZ, RZ, R171 ;  /* 0x000000ffffac7224 */ /* 0x000fe600078e00ab */
[----:B------:R-:W-:Y:S01]  /*bdf0*/  MOV R171, R170 ;  /* 0x000000aa00ab7202 */ /* 0x000fe20000000f00 */
[----:B------:R-:W-:Y:S02]  /*be00*/  IMAD.MOV.U32 R170, RZ, RZ, R169 ;  /* 0x000000ffffaa7224 */ /* 0x000fe400078e00a9 */
[----:B------:R-:W-:Y:S01]  /*be10*/  IMAD.MOV.U32 R169, RZ, RZ, R168 ;  /* 0x000000ffffa97224 */ /* 0x000fe200078e00a8 */
[----:B------:R-:W-:Y:S01]  /*be20*/  MOV R168, R167 ;  /* 0x000000a700a87202 */ /* 0x000fe20000000f00 */
[----:B------:R-:W-:Y:S02]  /*be30*/  IMAD.MOV.U32 R167, RZ, RZ, R110 ;  /* 0x000000ffffa77224 */ /* 0x000fe400078e006e */
[----:B------:R-:W-:Y:S01]  /*be40*/  IMAD.MOV.U32 R110, RZ, RZ, R107 ;  /* 0x000000ffff6e7224 */ /* 0x000fe200078e006b */
[----:B------:R-:W-:Y:S03]  /*be50*/  MOV R107, R240 ;  /* 0x000000f0006b7202 */ /* 0x000fe60000000f00 */
[----:B------:R-:W-:Y:S02]  /*be60*/  FFMA.FTZ R110, R110, c[0x0][0x2d0], -R84 ;  /* 0x0000b4006e6e7a23 */ /* 0x000fe40000010854 */
[----:B-1----:R-:W-:Y:S02]  /*be70*/  FFMA.FTZ R2, R174, c[0x0][0x2d0], -R85 ;  /* 0x0000b400ae027a23 */ /* 0x002fe40000010855 */
[----:B------:R-:W-:Y:S02]  /*be80*/  IMAD.MOV.U32 R174, RZ, RZ, R173 ;  /* 0x000000ffffae7224 */ /* 0x000fe400078e00ad */
[----:B------:R1:W-:Y:S01]  /*be90*/  MUFU.EX2 R213, R2 ;  /* 0x0000000200d57308 */ /* 0x0003e20000000800 */
[----:B------:R-:W-:Y:S01]  /*bea0*/  IMAD.MOV.U32 R173, RZ, RZ, R172 ;  /* 0x000000ffffad7224 */ /* 0x000fe200078e00ac */
[----:B------:R-:W-:Y:S01]  /*beb0*/  MOV R172, R171 ;  /* 0x000000ab00ac7202 */ /* 0x000fe20000000f00 */
[----:B------:R-:W-:Y:S01]  /*bec0*/  IMAD.MOV.U32 R171, RZ, RZ, R170 ;  /* 0x000000ffffab7224 */ /* 0x000fe200078e00aa */
[-C--:B------:R-:W-:Y:S01]  /*bed0*/  HMMA.16816.F32.BF16 R20, R72, R76.reuse, R20 ;  /* 0x0000004c4814723c */ /* 0x080fe20000041814 */
[----:B------:R-:W-:Y:S01]  /*bee0*/  IMAD.MOV.U32 R170, RZ, RZ, R169 ;  /* 0x000000ffffaa7224 */ /* 0x000fe200078e00a9 */
[----:B------:R-:W-:Y:S01]  /*bef0*/  MOV R169, R168 ;  /* 0x000000a800a97202 */ /* 0x000fe20000000f00 */
[----:B------:R-:W-:Y:S01]  /*bf00*/  IMAD.MOV.U32 R168, RZ, RZ, R167 ;  /* 0x000000ffffa87224 */ /* 0x000fe200078e00a7 */
[----:B------:R-:W-:Y:S01]  /*bf10*/  MOV R176, R173 ;  /* 0x000000ad00b07202 */ /* 0x000fe20000000f00 */
[----:B------:R-:W-:Y:S02]  /*bf20*/  IMAD.MOV.U32 R167, RZ, RZ, R241 ;  /* 0x000000ffffa77224 */ /* 0x000fe400078e00f1 */
[----:B------:R-:W-:Y:S01]  /*bf30*/  IMAD.MOV.U32 R173, RZ, RZ, R172 ;  /* 0x000000ffffad7224 */ /* 0x000fe200078e00ac */
[C---:B------:R-:W-:Y:S01]  /*bf40*/  HMMA.16816.F32.BF16 R24, R80.reuse, R76, R24 ;  /* 0x0000004c5018723c */ /* 0x040fe20000041818 */
[----:B------:R-:W-:Y:S03]  /*bf50*/  IMAD.MOV.U32 R172, RZ, RZ, R171 ;  /* 0x000000ffffac7224 */ /* 0x000fe600078e00ab */
[----:B------:R-:W-:Y:S01]  /*bf60*/  MOV R171, R170 ;  /* 0x000000aa00ab7202 */ /* 0x000fe20000000f00 */
[----:B------:R-:W-:Y:S01]  /*bf70*/  IMAD.MOV.U32 R170, RZ, RZ, R169 ;  /* 0x000000ffffaa7224 */ /* 0x000fe200078e00a9 */
[----:B------:R-:W-:Y:S01]  /*bf80*/  MOV R177, R173 ;  /* 0x000000ad00b17202 */ /* 0x000fe20000000f00 */
[----:B------:R-:W-:Y:S01]  /*bf90*/  IMAD.MOV.U32 R169, RZ, RZ, R168 ;  /* 0x000000ffffa97224 */ /* 0x000fe200078e00a8 */
[-C--:B------:R-:W-:Y:S01]  /*bfa0*/  HMMA.16816.F32.BF16 R28, R80, R78.reuse, R28 ;  /* 0x0000004e501c723c */ /* 0x080fe2000004181c */
[----:B------:R-:W-:Y:S03]  /*bfb0*/  MOV R168, R167 ;  /* 0x000000a700a87202 */ /* 0x000fe60000000f00 */
[--C-:B-1----:R-:W-:Y:S02]  /*bfc0*/  FFMA.FTZ R2, R174, c[0x0][0x2d0], -R84.reuse ;  /* 0x0000b400ae027a23 */ /* 0x102fe40000010854 */
[----:B------:R-:W-:Y:S02]  /*bfd0*/  FFMA.FTZ R88, R177, c[0x0][0x2d0], -R84 ;  /* 0x0000b400b1587a23 */ /* 0x000fe40000010854 */
[----:B------:R1:W-:Y:S01]  /*bfe0*/  MUFU.EX2 R174, R2 ;  /* 0x0000000200ae7308 */ /* 0x0003e20000000800 */
[C---:B------:R-:W-:Y:S01]  /*bff0*/  HMMA.16816.F32.BF16 R32, R72.reuse, R78, R32 ;  /* 0x0000004e4820723c */ /* 0x040fe20000041820 */
[----:B------:R-:W4:Y:S02]  /*c000*/  LDSM.16.MT88.4 R76, [R230+0x1000] ;  /* 0x00100000e64c783b */ /* 0x000f240000004200 */
[----:B------:R-:W-:Y:S02]  /*c010*/  IMAD.MOV.U32 R167, RZ, RZ, R166 ;  /* 0x000000ffffa77224 */ /* 0x000fe400078e00a6 */
[----:B------:R-:W-:Y:S01]  /*c020*/  IMAD.MOV.U32 R166, RZ, RZ, R165 ;  /* 0x000000ffffa67224 */ /* 0x000fe200078e00a5 */
[----:B------:R-:W-:Y:S01]  /*c030*/  MOV R165, R164 ;  /* 0x000000a400a57202 */ /* 0x000fe20000000f00 */
[----:B------:R-:W-:Y:S02]  /*c040*/  IMAD.MOV.U32 R164, RZ, RZ, R163 ;  /* 0x000000ffffa47224 */ /* 0x000fe400078e00a3 */
[----:B------:R-:W-:Y:S03]  /*c050*/  IMAD.MOV.U32 R163, RZ, RZ, R162 ;  /* 0x000000ffffa37224 */ /* 0x000fe600078e00a2 */
[----:B------:R-:W-:Y:S01]  /*c060*/  MOV R162, R161 ;  /* 0x000000a100a27202 */ /* 0x000fe20000000f00 */
[----:B------:R-:W-:Y:S02]  /*c070*/  IMAD.MOV.U32 R161, RZ, RZ, R160 ;  /* 0x000000ffffa17224 */ /* 0x000fe400078e00a0 */
[----:B------:R-:W-:Y:S02]  /*c080*/  IMAD.MOV.U32 R173, RZ, RZ, R171 ;  /* 0x000000ffffad7224 */ /* 0x000fe400078e00ab */
[----:B------:R-:W-:Y:S01]  /*c090*/  IMAD.MOV.U32 R171, RZ, RZ, R169 ;  /* 0x000000ffffab7224 */ /* 0x000fe200078e00a9 */
[----:B------:R-:W-:Y:S01]  /*c0a0*/  MOV R169, R167 ;  /* 0x000000a700a97202 */ /* 0x000fe20000000f00 */
[----:B------:R-:W-:Y:S01]  /*c0b0*/  IMAD.MOV.U32 R167, RZ, RZ, R165 ;  /* 0x000000ffffa77224 */ /* 0x000fe200078e00a5 */
[----:B------:R-:W-:Y:S01]  /*c0c0*/  MOV R177, R173 ;  /* 0x000000ad00b17202 */ /* 0x000fe20000000f00 */
[----:B------:R-:W-:Y:S01]  /*c0d0*/  IMAD.MOV.U32 R165, RZ, RZ, R163 ;  /* 0x000000ffffa57224 */ /* 0x000fe200078e00a3 */
[----:B------:R-:W-:Y:S01]  /*c0e0*/  MOV R163, R161 ;  /* 0x000000a100a37202 */ /* 0x000fe20000000f00 */
[----:B-1----:R-:W-:Y:S02]  /*c0f0*/  FFMA.FTZ R2, R176, c[0x0][0x2d0], -R84 ;  /* 0x0000b400b0027a23 */ /* 0x002fe40000010854 */
[----:B------:R-:W-:Y:S01]  /*c100*/  IMAD.MOV.U32 R176, RZ, RZ, R172 ;  /* 0x000000ffffb07224 */ /* 0x000fe200078e00ac */
[----:B------:R-:W-:Y:S01]  /*c110*/  MOV R172, R170 ;  /* 0x000000aa00ac7202 */ /* 0x000fe20000000f00 */
[----:B------:R-:W-:Y:S02]  /*c120*/  IMAD.MOV.U32 R170, RZ, RZ, R168 ;  /* 0x000000ffffaa7224 */ /* 0x000fe400078e00a8 */
[----:B------:R-:W-:Y:S01]  /*c130*/  IMAD.MOV.U32 R168, RZ, RZ, R166 ;  /* 0x000000ffffa87224 */ /* 0x000fe200078e00a6 */
[----:B------:R-:W-:Y:S01]  /*c140*/  MOV R166, R164 ;  /* 0x000000a400a67202 */ /* 0x000fe20000000f00 */
[----:B------:R-:W-:Y:S02]  /*c150*/  IMAD.MOV.U32 R164, RZ, RZ, R162 ;  /* 0x000000ffffa47224 */ /* 0x000fe400078e00a2 */
[----:B------:R-:W-:Y:S02]  /*c160*/  IMAD.MOV.U32 R161, RZ, RZ, R158 ;  /* 0x000000ffffa17224 */ /* 0x000fe400078e009e */
[----:B------:R-:W-:Y:S02]  /*c170*/  IMAD.MOV.U32 R178, RZ, RZ, R176 ;  /* 0x000000ffffb27224 */ /* 0x000fe400078e00b0 */
[----:B------:R-:W-:Y:S02]  /*c180*/  IMAD.MOV.U32 R173, RZ, RZ, R171 ;  /* 0x000000ffffad7224 */ /* 0x000fe400078e00ab */
[----:B------:R-:W-:Y:S01]  /*c190*/  IMAD.MOV.U32 R171, RZ, RZ, R169 ;  /* 0x000000ffffab7224 */ /* 0x000fe200078e00a9 */
[----:B------:R-:W-:Y:S01]  /*c1a0*/  MOV R169, R167 ;  /* 0x000000a700a97202 */ /* 0x000fe20000000f00 */
[----:B------:R-:W-:Y:S01]  /*c1b0*/  IMAD.MOV.U32 R167, RZ, RZ, R165 ;  /* 0x000000ffffa77224 */ /* 0x000fe200078e00a5 */
[-C--:B----4-:R-:W-:Y:S01]  /*c1c0*/  HMMA.16816.F32.BF16 R36, R72, R76.reuse, R36 ;  /* 0x0000004c4824723c */ /* 0x090fe20000041824 */
[----:B------:R-:W-:Y:S01]  /*c1d0*/  IMAD.MOV.U32 R165, RZ, RZ, R163 ;  /* 0x000000ffffa57224 */ /* 0x000fe200078e00a3 */
[----:B------:R-:W-:Y:S01]  /*c1e0*/  MOV R163, R161 ;  /* 0x000000a100a37202 */ /* 0x000fe20000000f00 */
[----:B------:R-:W-:Y:S02]  /*c1f0*/  IMAD.MOV.U32 R179, RZ, RZ, R177 ;  /* 0x000000ffffb37224 */ /* 0x000fe400078e00b1 */
[----:B------:R-:W-:Y:S01]  /*c200*/  IMAD.MOV.U32 R177, RZ, RZ, R173 ;  /* 0x000000ffffb17224 */ /* 0x000fe200078e00ad */
[----:B------:R-:W-:Y:S01]  /*c210*/  MOV R173, R171 ;  /* 0x000000ab00ad7202 */ /* 0x000fe20000000f00 */
[----:B------:R-:W-:Y:S01]  /*c220*/  IMAD.MOV.U32 R171, RZ, RZ, R169 ;  /* 0x000000ffffab7224 */ /* 0x000fe200078e00a9 */
[C---:B------:R-:W-:Y:S01]  /*c230*/  HMMA.16816.F32.BF16 R40, R80.reuse, R76, R40 ;  /* 0x0000004c5028723c */ /* 0x040fe20000041828 */
[----:B------:R-:W-:Y:S03]  /*c240*/  IMAD.MOV.U32 R169, RZ, RZ, R167 ;  /* 0x000000ffffa97224 */ /* 0x000fe600078e00a7 */
[----:B------:R-:W-:Y:S01]  /*c250*/  IMAD.MOV.U32 R158, RZ, RZ, R243 ;  /* 0x000000ffff9e7224 */ /* 0x000fe200078e00f3 */
[----:B------:R-:W-:Y:S01]  /*c260*/  MOV R167, R165 ;  /* 0x000000a500a77202 */ /* 0x000fe20000000f00 */
[----:B------:R-:W-:Y:S02]  /*c270*/  IMAD.MOV.U32 R165, RZ, RZ, R163 ;  /* 0x000000ffffa57224 */ /* 0x000fe400078e00a3 */
[----:B------:R-:W-:Y:S01]  /*c280*/  IMAD.MOV.U32 R161, RZ, RZ, R158 ;  /* 0x000000ffffa17224 */ /* 0x000fe200078e009e */
[-C--:B------:R-:W-:Y:S03]  /*c290*/  HMMA.16816.F32.BF16 R44, R80, R78.reuse, R44 ;  /* 0x0000004e502c723c */ /* 0x080fe6000004182c */
[----:B------:R-:W-:Y:S02]  /*c2a0*/  IMAD.MOV.U32 R158, RZ, RZ, R244 ;  /* 0x000000ffff9e7224 */ /* 0x000fe400078e00f4 */
[----:B------:R-:W-:Y:S02]  /*c2b0*/  IMAD.MOV.U32 R163, RZ, RZ, R161 ;  /* 0x000000ffffa37224 */ /* 0x000fe400078e00a1 */
[----:B------:R-:W-:Y:S01]  /*c2c0*/  IMAD.MOV.U32 R176, RZ, RZ, R172 ;  /* 0x000000ffffb07224 */ /* 0x000fe200078e00ac */
[----:B------:R-:W-:Y:S01]  /*c2d0*/  MOV R161, R158 ;  /* 0x0000009e00a17202 */ /* 0x000fe20000000f00 */
[----:B------:R-:W-:Y:S01]  /*c2e0*/  IMAD.MOV.U32 R158, RZ, RZ, R208 ;  /* 0x000000ffff9e7224 */ /* 0x000fe200078e00d0 */
[C---:B------:R-:W-:Y:S02]  /*c2f0*/  HMMA.16816.F32.BF16 R48, R72.reuse, R78, R48 ;  /* 0x0000004e4830723c */ /* 0x040fe40000041830 */
[----:B------:R-:W-:Y:S01]  /*c300*/  MOV R172, R170 ;  /* 0x000000aa00ac7202 */ /* 0x000fe20000000f00 */
[----:B------:R-:W-:Y:S02]  /*c310*/  IMAD.MOV.U32 R170, RZ, RZ, R168 ;  /* 0x000000ffffaa7224 */ /* 0x000fe400078e00a8 */
[----:B------:R-:W-:Y:S01]  /*c320*/  IMAD.MOV.U32 R168, RZ, RZ, R166 ;  /* 0x000000ffffa87224 */ /* 0x000fe200078e00a6 */
[----:B------:R-:W-:Y:S01]  /*c330*/  MOV R166, R164 ;  /* 0x000000a400a67202 */ /* 0x000fe20000000f00 */
[----:B---3--:R-:W-:Y:S04]  /*c340*/  FFMA.FTZ R97, R97, c[0x0][0x2d0], -R85 ;  /* 0x0000b40061617a23 */ /* 0x008fe80000010855 */
[----:B------:R-:W-:Y:S10]  /*c350*/  MUFU.EX2 R188, R97 ;  /* 0x0000006100bc7308 */ /* 0x000ff40000000800 */
[----:B------:R-:W-:Y:S01]  /*c360*/  MUFU.EX2 R97, R129 ;  /* 0x0000008100617308 */ /* 0x000fe20000000800 */
[----:B--2---:R-:W-:Y:S02]  /*c370*/  IMAD.MOV.U32 R155, RZ, RZ, R231 ;  /* 0x000000ffff9b7224 */ /* 0x004fe400078e00e7 */
[----:B------:R1:W5:Y:S04]  /*c380*/  LDL.LU R231, [R1+0xb4] ;  /* 0x0000b40001e77983 */ /* 0x0003680000300800 */
[----:B------:R1:W5:Y:S04]  /*c390*/  LDL.LU R237, [R1+0xb0] ;  /* 0x0000b00001ed7983 */ /* 0x0003680000300800 */
[----:B------:R1:W5:Y:S04]  /*c3a0*/  LDL.LU R234, [R1+0xac] ;  /* 0x0000ac0001ea7983 */ /* 0x0003680000300800 */
[----:B------:R1:W5:Y:S04]  /*c3b0*/  LDL.LU R236, [R1+0xa8] ;  /* 0x0000a80001ec7983 */ /* 0x0003680000300800 */
[----:B------:R1:W5:Y:S04]  /*c3c0*/  LDL.LU R240, [R1+0xa4] ;  /* 0x0000a40001f07983 */ /* 0x0003680000300800 */
[----:B------:R1:W5:Y:S01]  /*c3d0*/  LDL.LU R241, [R1+0xa0] ;  /* 0x0000a00001f17983 */ /* 0x0003620000300800 */
[----:B------:R-:W-:Y:S03]  /*c3e0*/  IMAD.MOV.U32 R160, RZ, RZ, R242 ;  /* 0x000000ffffa07224 */ /* 0x000fe600078e00f2 */
[----:B------:R1:W5:Y:S01]  /*c3f0*/  LDL.LU R242, [R1+0x9c] ;  /* 0x00009c0001f27983 */ /* 0x0003620000300800 */
[----:B------:R-:W-:Y:S01]  /*c400*/  IMAD.MOV.U32 R162, RZ, RZ, R160 ;  /* 0x000000ffffa27224 */ /* 0x000fe200078e00a0 */
[----:B------:R-:W-:Y:S02]  /*c410*/  MOV R160, R209 ;  /* 0x000000d100a07202 */ /* 0x000fe40000000f00 */
[----:B------:R1:W5:Y:S01]  /*c420*/  LDL.LU R243, [R1+0x98] ;  /* 0x0000980001f37983 */ /* 0x0003620000300800 */
[----:B------:R2:W-:Y:S01]  /*c430*/  MUFU.EX2 R209, R2 ;  /* 0x0000000200d17308 */ /* 0x0005e20000000800 */
[----:B------:R-:W-:Y:S02]  /*c440*/  IMAD.MOV.U32 R164, RZ, RZ, R162 ;  /* 0x000000ffffa47224 */ /* 0x000fe400078e00a2 */
[----:B------:R-:W-:Y:S01]  /*c450*/  IMAD.MOV.U32 R162, RZ, RZ, R160 ;  /* 0x000000ffffa27224 */ /* 0x000fe200078e00a0 */
[----:B------:R-:W-:Y:S01]  /*c460*/  MOV R160, R206 ;  /* 0x000000ce00a07202 */ /* 0x000fe20000000f00 */
[----:B------:R1:W5:Y:S05]  /*c470*/  LDL.LU R244, [R1+0x94] ;  /* 0x0000940001f47983 */ /* 0x00036a0000300800 */
[----:B------:R-:W-:Y:S01]  /*c480*/  MUFU.EX2 R206, R88 ;  /* 0x0000005800ce7308 */ /* 0x000fe20000000800 */
[----:B--2---:R-:W-:Y:S01]  /*c490*/  FFMA.FTZ R2, R178, c[0x0][0x2d0], -R84 ;  /* 0x0000b400b2027a23 */ /* 0x004fe20000010854 */
[----:B------:R-:W-:Y:S01]  /*c4a0*/  MOV R178, R176 ;  /* 0x000000b000b27202 */ /* 0x000fe20000000f00 */
[----:B------:R-:W-:Y:S07]  /*c4b0*/  IMAD.MOV.U32 R176, RZ, RZ, R172 ;  /* 0x000000ffffb07224 */ /* 0x000fee00078e00ac */
[----:B------:R2:W-:Y:S01]  /*c4c0*/  MUFU.EX2 R208, R2 ;  /* 0x0000000200d07308 */ /* 0x0005e20000000800 */
        /* <DEDUP_REMOVED lines=8> */
[----:B------:R-:W-:Y:S01]  /*c550*/  IMAD.MOV.U32 R160, RZ, RZ, R155 ;  /* 0x000000ffffa07224 */ /* 0x000fe200078e009b */
[----:B------:R-:W-:Y:S01]  /*c560*/  MOV R155, R245 ;  /* 0x000000f5009b7202 */ /* 0x000fe20000000f00 */
[----:B------:R-:W-:Y:S01]  /*c570*/  FFMA.FTZ R87, R192, c[0x0][0x2d0], -R86 ;  /* 0x0000b400c0577a23 */ /* 0x000fe20000010856 */
[----:B------:R1:W5:Y:S01]  /*c580*/  LDL.LU R245, [R1+0x90] ;  /* 0x0000900001f57983 */ /* 0x0003620000300800 */
[----:B------:R-:W-:Y:S02]  /*c590*/  IMAD.MOV.U32 R192, RZ, RZ, R178 ;  /* 0x000000ffffc07224 */ /* 0x000fe400078e00b2 */
[----:B------:R-:W-:Y:S01]  /*c5a0*/  IMAD.MOV.U32 R176, RZ, RZ, R172 ;  /* 0x000000ffffb07224 */ /* 0x000fe200078e00ac */
[----:B------:R-:W-:Y:S01]  /*c5b0*/  MOV R172, R171 ;  /* 0x000000ab00ac7202 */ /* 0x000fe20000000f00 */
[----:B------:R-:W-:Y:S01]  /*c5c0*/  IMAD.MOV.U32 R171, RZ, RZ, R169 ;  /* 0x000000ffffab7224 */ /* 0x000fe200078e00a9 */
[----:B------:R-:W-:Y:S01]  /*c5d0*/  MUFU.EX2 R178, R87 ;  /* 0x0000005700b27308 */ /* 0x000fe20000000800 */
[----:B------:R-:W-:Y:S01]  /*c5e0*/  IMAD.MOV.U32 R169, RZ, RZ, R168 ;  /* 0x000000ffffa97224 */ /* 0x000fe200078e00a8 */
[----:B------:R-:W-:Y:S01]  /*c5f0*/  MOV R168, R167 ;  /* 0x000000a700a87202 */ /* 0x000fe20000000f00 */
[----:B------:R-:W-:Y:S02]  /*c600*/  IMAD.MOV.U32 R167, RZ, RZ, R166 ;  /* 0x000000ffffa77224 */ /* 0x000fe400078e00a6 */
[----:B--2---:R-:W-:Y:S02]  /*c610*/  FFMA.FTZ R2, R179, c[0x0][0x2d0], -R86 ;  /* 0x0000b400b3027a23 */ /* 0x004fe40000010856 */
[----:B------:R-:W-:Y:S02]  /*c620*/  IMAD.MOV.U32 R179, RZ, RZ, R177 ;  /* 0x000000ffffb37224 */ /* 0x000fe400078e00b1 */
[----:B------:R-:W-:Y:S02]  /*c630*/  IMAD.MOV.U32 R177, RZ, RZ, R173 ;  /* 0x000000ffffb17224 */ /* 0x000fe400078e00ad */
[----:B------:R2:W3:Y:S01]  /*c640*/  MUFU.EX2 R173, R2 ;  /* 0x0000000200ad7308 */ /* 0x0004e20000000800 */
        /* <DEDUP_REMOVED lines=15> */
[----:B------:R-:W-:Y:S01]  /*c740*/  IMAD.MOV.U32 R155, RZ, RZ, R238 ;  /* 0x000000ffff9b7224 */ /* 0x000fe200078e00ee */
[----:B------:R-:W-:Y:S01]  /*c750*/  MOV R158, R207 ;  /* 0x000000cf009e7202 */ /* 0x000fe20000000f00 */
[----:B------:R1:W5:Y:S01]  /*c760*/  LDL.LU R238, [R1+0x8c] ;  /* 0x00008c0001ee7983 */ /* 0x0003620000300800 */
[--C-:B--2---:R-:W-:Y:S04]  /*c770*/  FFMA.FTZ R2, R179, c[0x0][0x2d0], -R86.reuse ;  /* 0x0000b400b3027a23 */ /* 0x104fe80000010856 */
[----:B------:R2:W-:Y:S02]  /*c780*/  MUFU.EX2 R179, R2 ;  /* 0x0000000200b37308 */ /* 0x0005e40000000800 */
[----:B--2---:R-:W-:Y:S02]  /*c790*/  FFMA.FTZ R2, R192, c[0x0][0x2d0], -R86 ;  /* 0x0000b400c0027a23 */ /* 0x004fe40000010856 */
[----:B------:R-:W-:Y:S01]  /*c7a0*/  IMAD.MOV.U32 R192, RZ, RZ, R172 ;  /* 0x000000ffffc07224 */ /* 0x000fe200078e00ac */
[----:B------:R-:W-:Y:S05]  /*c7b0*/  MOV R172, R169 ;  /* 0x000000a900ac7202 */ /* 0x000fea0000000f00 */
[----:B------:R2:W-:Y:S01]  /*c7c0*/  MUFU.EX2 R207, R2 ;  /* 0x0000000200cf7308 */ /* 0x0005e20000000800 */
[----:B------:R-:W-:Y:S02]  /*c7d0*/  IMAD.MOV.U32 R169, RZ, RZ, R167 ;  /* 0x000000ffffa97224 */ /* 0x000fe400078e00a7 */
[----:B------:R-:W-:Y:S02]  /*c7e0*/  IMAD.MOV.U32 R180, RZ, RZ, R192 ;  /* 0x000000ffffb47224 */ /* 0x000fe400078e00c0 */
        /* <DEDUP_REMOVED lines=9> */
[----:B------:R-:W-:Y:S02]  /*c880*/  IMAD.MOV.U32 R107, RZ, RZ, R239 ;  /* 0x000000ffff6b7224 */ /* 0x000fe400078e00ef */
[----:B------:R-:W-:Y:S01]  /*c890*/  FFMA.FTZ R88, R169, c[0x0][0x2d0], -R85 ;  /* 0x0000b400a9587a23 */ /* 0x000fe20000010855 */
[----:B------:R1:W5:Y:S01]  /*c8a0*/  LDL.LU R239, [R1+0x88] ;  /* 0x0000880001ef7983 */ /* 0x0003620000300800 */
[----:B------:R-:W-:Y:S02]  /*c8b0*/  IMAD.MOV.U32 R169, RZ, RZ, R168 ;  /* 0x000000ffffa97224 */ /* 0x000fe400078e00a8 */
[----:B--2---:R-:W-:Y:S01]  /*c8c0*/  FFMA.FTZ R2, R193, c[0x0][0x2d0], -R92 ;  /* 0x0000b400c1027a23 */ /* 0x004fe2000001085c */
[----:B------:R-:W-:Y:S01]  /*c8d0*/  MOV R193, R177 ;  /* 0x000000b100c17202 */ /* 0x000fe20000000f00 */
[----:B------:R-:W-:Y:S01]  /*c8e0*/  IMAD.MOV.U32 R177, RZ, RZ, R171 ;  /* 0x000000ffffb17224 */ /* 0x000fe200078e00ab */
[----:B------:R-:W-:Y:S01]  /*c8f0*/  MOV R171, R164 ;  /* 0x000000a400ab7202 */ /* 0x000fe20000000f00 */
[----:B------:R2:W-:Y:S01]  /*c900*/  MUFU.EX2 R172, R2 ;  /* 0x0000000200ac7308 */ /* 0x0005e20000000800 */
[----:B------:R-:W-:Y:S01]  /*c910*/  MOV R181, R193 ;  /* 0x000000c100b57202 */ /* 0x000fe20000000f00 */
[----:B------:R-:W-:Y:S02]  /*c920*/  IMAD.MOV.U32 R193, RZ, RZ, R177 ;  /* 0x000000ffffc17224 */ /* 0x000fe400078e00b1 */
        /* <DEDUP_REMOVED lines=12> */
[----:B------:R-:W-:Y:S01]  /*c9f0*/  MOV R167, R166 ;  /* 0x000000a600a77202 */ /* 0x000fe20000000f00 */
[----:B------:R-:W-:Y:S01]  /*ca00*/  IMAD.MOV.U32 R166, RZ, RZ, R201 ;  /* 0x000000ffffa67224 */ /* 0x000fe200078e00c9 */
[----:B------:R1:W5:Y:S01]  /*ca10*/  LDL.LU R228, [R1+0x84] ;  /* 0x0000840001e47983 */ /* 0x0003620000300800 */
[----:B--2---:R-:W-:Y:S01]  /*ca20*/  FFMA.FTZ R2, R180, c[0x0][0x2d0], -R92 ;  /* 0x0000b400b4027a23 */ /* 0x004fe2000001085c */
[----:B------:R-:W-:Y:S01]  /*ca30*/  MUFU.EX2 R201, R88 ;  /* 0x0000005800c97308 */ /* 0x000fe20000000800 */
[----:B------:R-:W-:Y:S01]  /*ca40*/  IMAD.MOV.U32 R180, RZ, RZ, R192 ;  /* 0x000000ffffb47224 */ /* 0x000fe200078e00c0 */
[----:B------:R-:W-:Y:S01]  /*ca50*/  MOV R192, R176 ;  /* 0x000000b000c07202 */ /* 0x000fe20000000f00 */
[----:B------:R-:W-:Y:S02]  /*ca60*/  IMAD.MOV.U32 R176, RZ, RZ, R235 ;  /* 0x000000ffffb07224 */ /* 0x000fe400078e00eb */
[----:B------:R1:W5:Y:S01]  /*ca70*/  LDL.LU R235, [R1+0x80] ;  /* 0x0000800001eb7983 */ /* 0x0003620000300800 */
[----:B------:R-:W-:Y:S02]  /*ca80*/  FFMA.FTZ R76, R171, c[0x0][0x2d0], -R86 ;  /* 0x0000b400ab4c7a23 */ /* 0x000fe40000010856 */
[----:B------:R-:W-:Y:S01]  /*ca90*/  IMAD.MOV.U32 R171, RZ, RZ, R170 ;  /* 0x000000ffffab7224 */ /* 0x000fe200078e00aa */
[----:B------:R-:W2:Y:S01]  /*caa0*/  LDL.LU R122, [R1+0x18] ;  /* 0x00001800017a7983 */ /* 0x000ea20000300800 */
[----:B------:R4:W1:Y:S01]  /*cab0*/  MUFU.EX2 R177, R2 ;  /* 0x0000000200b17308 */ /* 0x0008620000000800 */
[----:B------:R-:W-:Y:S02]  /*cac0*/  MOV R170, R197 ;  /* 0x000000c500aa7202 */ /* 0x000fe40000000f00 */
[----:B------:R-:W2:Y:S04]  /*cad0*/  LDL.LU R89, [R1+0x1c] ;  /* 0x00001c0001597983 */ /* 0x000ea80000300800 */
[----:B------:R-:W2:Y:S04]  /*cae0*/  LDL.LU R121, [R1+0x24] ;  /* 0x0000240001797983 */ /* 0x000ea80000300800 */
[----:B------:R-:W2:Y:S04]  /*caf0*/  LDL.LU R120, [R1+0x20] ;  /* 0x0000200001787983 */ /* 0x000ea80000300800 */
[----:B------:R-:W2:Y:S01]  /*cb00*/  LDL R218, [R1+0x2c] ;  /* 0x00002c0001da7983 */ /* 0x000ea20000100800 */
[--C-:B----4-:R-:W-:Y:S02]  /*cb10*/  FFMA.FTZ R2, R181, c[0x0][0x2d0], -R92.reuse ;  /* 0x0000b400b5027a23 */ /* 0x110fe4000001085c */
[----:B------:R-:W-:Y:S01]  /*cb20*/  IMAD.MOV.U32 R181, RZ, RZ, R193 ;  /* 0x000000ffffb57224 */ /* 0x000fe200078e00c1 */
[----:B------:R-:W-:Y:S02]  /*cb30*/  MOV R193, R176 ;  /* 0x000000b000c17202 */ /* 0x000fe40000000f00 */
[----:B------:R4:W-:Y:S03]  /*cb40*/  MUFU.EX2 R176, R2 ;  /* 0x0000000200b07308 */ /* 0x0009e60000000800 */
[--C-:B------:R-:W-:Y:S01]  /*cb50*/  FFMA.FTZ R87, R193, c[0x0][0x2d0], -R85.reuse ;  /* 0x0000b400c1577a23 */ /* 0x100fe20000010855 */
[----:B------:R-:W-:Y:S06]  /*cb60*/  MOV R193, R205 ;  /* 0x000000cd00c17202 */ /* 0x000fec0000000f00 */
[----:B------:R-:W-:Y:S01]  /*cb70*/  MUFU.EX2 R205, R87 ;  /* 0x0000005700cd7308 */ /* 0x000fe20000000800 */
[----:B----4-:R-:W-:Y:S09]  /*cb80*/  FFMA.FTZ R2, R181, c[0x0][0x2d0], -R92 ;  /* 0x0000b400b5027a23 */ /* 0x010ff2000001085c */
[----:B------:R4:W1:Y:S02]  /*cb90*/  MUFU.EX2 R183, R2 ;  /* 0x0000000200b77308 */ /* 0x0008640000000800 */
[----:B----4-:R-:W-:Y:S02]  /*cba0*/  FFMA.FTZ R2, R164, c[0x0][0x2d0], -R85 ;  /* 0x0000b400a4027a23 */ /* 0x010fe40000010855 */
[----:B------:R-:W-:Y:S01]  /*cbb0*/  IMAD.MOV.U32 R164, RZ, RZ, R163 ;  /* 0x000000ffffa47224 */ /* 0x000fe200078e00a3 */
[----:B------:R-:W-:Y:S01]  /*cbc0*/  MOV R163, R162 ;  /* 0x000000a200a37202 */ /* 0x000fe20000000f00 */
[----:B------:R-:W-:Y:S02]  /*cbd0*/  IMAD.MOV.U32 R162, RZ, RZ, R161 ;  /* 0x000000ffffa27224 */ /* 0x000fe400078e00a1 */
[----:B------:R-:W-:Y:S01]  /*cbe0*/  IMAD.MOV.U32 R161, RZ, RZ, R158 ;  /* 0x000000ffffa17224 */ /* 0x000fe200078e009e */
[----:B------:R-:W-:Y:S01]  /*cbf0*/  MOV R158, R145 ;  /* 0x00000091009e7202 */ /* 0x000fe20000000f00 */
[----:B------:R-:W-:Y:S02]  /*cc00*/  IMAD.MOV.U32 R145, RZ, RZ, R203 ;  /* 0x000000ffff917224 */ /* 0x000fe400078e00cb */
[----:B------:R-:W-:Y:S02]  /*cc10*/  IMAD.MOV.U32 R203, RZ, RZ, R202 ;  /* 0x000000ffffcb7224 */ /* 0x000fe400078e00ca */
[----:B------:R4:W-:Y:S02]  /*cc20*/  MUFU.EX2 R202, R2 ;  /* 0x0000000200ca7308 */ /* 0x0009e40000000800 */
[--C-:B----4-:R-:W-:Y:S08]  /*cc30*/  FFMA.FTZ R2, R180, c[0x0][0x2d0], -R84.reuse ;  /* 0x0000b400b4027a23 */ /* 0x110ff00000010854 */
[----:B------:R4:W-:Y:S02]  /*cc40*/  MUFU.EX2 R181, R2 ;  /* 0x0000000200b57308 */ /* 0x0009e40000000800 */
[----:B----4-:R-:W-:Y:S02]  /*cc50*/  FFMA.FTZ R2, R169, c[0x0][0x2d0], -R84 ;  /* 0x0000b400a9027a23 */ /* 0x010fe40000010854 */
[----:B------:R-:W-:Y:S02]  /*cc60*/  IMAD.MOV.U32 R169, RZ, RZ, R168 ;  /* 0x000000ffffa97224 */ /* 0x000fe400078e00a8 */
[----:B------:R-:W-:Y:S01]  /*cc70*/  IMAD.MOV.U32 R168, RZ, RZ, R167 ;  /* 0x000000ffffa87224 */ /* 0x000fe200078e00a7 */
[----:B------:R-:W-:Y:S01]  /*cc80*/  MOV R167, R166 ;  /* 0x000000a600a77202 */ /* 0x000fe20000000f00 */
[----:B------:R-:W-:Y:S02]  /*cc90*/  IMAD.MOV.U32 R166, RZ, RZ, R199 ;  /* 0x000000ffffa67224 */ /* 0x000fe400078e00c7 */
[----:B------:R4:W-:Y:S01]  /*cca0*/  MUFU.EX2 R199, R2 ;  /* 0x0000000200c77308 */ /* 0x0009e20000000800 */
[--C-:B------:R-:W-:Y:S02]  /*ccb0*/  FFMA.FTZ R87, R169, c[0x0][0x2d0], -R85.reuse ;  /* 0x0000b400a9577a23 */ /* 0x100fe40000010855 */
[----:B------:R-:W-:Y:S02]  /*ccc0*/  IMAD.MOV.U32 R169, RZ, RZ, R168 ;  /* 0x000000ffffa97224 */ /* 0x000fe400078e00a8 */
[----:B------:R-:W-:Y:S02]  /*ccd0*/  IMAD.MOV.U32 R168, RZ, RZ, R166 ;  /* 0x000000ffffa87224 */ /* 0x000fe400078e00a6 */
[----:B------:R-:W-:Y:S01]  /*cce0*/  FFMA.FTZ R88, R167, c[0x0][0x2d0], -R85 ;  /* 0x0000b400a7587a23 */ /* 0x000fe20000010855 */
[----:B------:R-:W-:Y:S03]  /*ccf0*/  MOV R167, R165 ;  /* 0x000000a500a77202 */ /* 0x000fe60000000f00 */
[----:B------:R-:W-:Y:S01]  /*cd00*/  MUFU.EX2 R195, R88 ;  /* 0x0000005800c37308 */ /* 0x000fe20000000800 */
[----:B----4-:R-:W-:Y:S02]  /*cd10*/  FFMA.FTZ R2, R164, c[0x0][0x2d0], -R84 ;  /* 0x0000b400a4027a23 */ /* 0x010fe40000010854 */
[----:B------:R-:W-:Y:S01]  /*cd20*/  IMAD.MOV.U32 R164, RZ, RZ, R163 ;  /* 0x000000ffffa47224 */ /* 0x000fe200078e00a3 */
[----:B------:R-:W-:Y:S01]  /*cd30*/  MOV R163, R162 ;  /* 0x000000a200a37202 */ /* 0x000fe20000000f00 */
[----:B------:R-:W-:Y:S05]  /*cd40*/  IMAD.MOV.U32 R162, RZ, RZ, R200 ;  /* 0x000000ffffa27224 */ /* 0x000fea00078e00c8 */
[----:B------:R4:W-:Y:S01]  /*cd50*/  MUFU.EX2 R200, R2 ;  /* 0x0000000200c87308 */ /* 0x0009e20000000800 */
[----:B------:R-:W-:Y:S01]  /*cd60*/  IMAD.MOV.U32 R166, RZ, RZ, R164 ;  /* 0x000000ffffa67224 */ /* 0x000fe200078e00a4 */
[----:B------:R-:W-:Y:S01]  /*cd70*/  MOV R165, R163 ;  /* 0x000000a300a57202 */ /* 0x000fe20000000f00 */
[----:B------:R-:W-:Y:S01]  /*cd80*/  IMAD.MOV.U32 R164, RZ, RZ, R162 ;  /* 0x000000ffffa47224 */ /* 0x000fe200078e00a2 */
[----:B------:R-:W-:Y:S01]  /*cd90*/  MOV R163, R107 ;  /* 0x0000006b00a37202 */ /* 0x000fe20000000f00 */
[----:B------:R-:W-:Y:S02]  /*cda0*/  IMAD.MOV.U32 R162, RZ, RZ, R106 ;  /* 0x000000ffffa27224 */ /* 0x000fe400078e006a */
[--C-:B------:R-:W-:Y:S02]  /*cdb0*/  FFMA.FTZ R106, R196, c[0x0][0x2d0], -R85.reuse ;  /* 0x0000b400c46a7a23 */ /* 0x100fe40000010855 */
[----:B------:R-:W-:Y:S02]  /*cdc0*/  FFMA.FTZ R107, R198, c[0x0][0x2d0], -R85 ;  /* 0x0000b400c66b7a23 */ /* 0x000fe40000010855 */
[----:B------:R1:W-:Y:S01]  /*cdd0*/  MUFU.EX2 R198, R76 ;  /* 0x0000004c00c67308 */ /* 0x0003e20000000800 */
[--C-:B------:R-:W-:Y:S01]  /*cde0*/  FFMA.FTZ R96, R165, c[0x0][0x2d0], -R84.reuse ;  /* 0x0000b400a5607a23 */ /* 0x100fe20000010854 */
[----:B------:R-:W-:Y:S01]  /*cdf0*/  MOV R165, R160 ;  /* 0x000000a000a57202 */ /* 0x000fe20000000f00 */
[--C-:B------:R-:W-:Y:S02]  /*ce00*/  FFMA.FTZ R117, R164, c[0x0][0x2d0], -R84.reuse ;  /* 0x0000b400a4757a23 */ /* 0x100fe40000010854 */
[----:B------:R-:W-:Y:S01]  /*ce10*/  FFMA.FTZ R119, R163, c[0x0][0x2d0], -R84 ;  /* 0x0000b400a3777a23 */ /* 0x000fe20000010854 */
[----:B------:R-:W-:Y:S01]  /*ce20*/  MOV R163, R152 ;  /* 0x0000009800a37202 */ /* 0x000fe20000000f00 */
[--C-:B------:R-:W-:Y:S02]  /*ce30*/  FFMA.FTZ R152, R105, c[0x0][0x2d0], -R86.reuse ;  /* 0x0000b40069987a23 */ /* 0x100fe40000010856 */
[----:B------:R-:W-:Y:S01]  /*ce40*/  IMAD.MOV.U32 R164, RZ, RZ, R155 ;  /* 0x000000ffffa47224 */ /* 0x000fe200078e009b */
[----:B------:R-:W-:Y:S01]  /*ce50*/  MUFU.EX2 R107, R107 ;  /* 0x0000006b006b7308 */ /* 0x000fe20000000800 */
[----:B------:R-:W-:Y:S02]  /*ce60*/  FFMA.FTZ R155, R103, c[0x0][0x2d0], -R86 ;  /* 0x0000b400679b7a23 */ /* 0x000fe40000010856 */
[----:B----4-:R-:W-:Y:S02]  /*ce70*/  FFMA.FTZ R2, R203, c[0x0][0x2d0], -R84 ;  /* 0x0000b400cb027a23 */ /* 0x010fe40000010854 */
[--C-:B------:R-:W-:Y:S02]  /*ce80*/  FFMA.FTZ R103, R227, c[0x0][0x2d0], -R92.reuse ;  /* 0x0000b400e3677a23 */ /* 0x100fe4000001085c */
[--C-:B------:R-:W-:Y:S02]  /*ce90*/  FFMA.FTZ R105, R226, c[0x0][0x2d0], -R92.reuse ;  /* 0x0000b400e2697a23 */ /* 0x100fe4000001085c */
[----:B------:R-:W-:Y:S01]  /*cea0*/  FFMA.FTZ R160, R71, c[0x0][0x2d0], -R92 ;  /* 0x0000b40047a07a23 */ /* 0x000fe2000001085c */
[----:B------:R4:W-:Y:S01]  /*ceb0*/  MUFU.EX2 R203, R2 ;  /* 0x0000000200cb7308 */ /* 0x0009e20000000800 */
[----:B-1----:R-:W1:Y:S09]  /*cec0*/  LDSM.16.MT88.4 R76, [R232+0x1000] ;  /* 0x00100000e84c783b */ /* 0x002e720000004200 */
[----:B------:R-:W-:Y:S01]  /*ced0*/  MUFU.EX2 R106, R106 ;  /* 0x0000006a006a7308 */ /* 0x000fe20000000800 */
[--C-:B----4-:R-:W-:Y:S09]  /*cee0*/  FFMA.FTZ R2, R193, c[0x0][0x2d0], -R86.reuse ;  /* 0x0000b400c1027a23 */ /* 0x110ff20000010856 */
[----:B------:R-:W-:Y:S10]  /*cef0*/  MUFU.EX2 R193, R87 ;  /* 0x0000005700c17308 */ /* 0x000ff40000000800 */
[----:B------:R4:W-:Y:S01]  /*cf00*/  MUFU.EX2 R180, R2 ;  /* 0x0000000200b47308 */ /* 0x0009e20000000800 */
[-C--:B-1----:R-:W-:Y:S08]  /*cf10*/  HMMA.16816.F32.BF16 R52, R72, R76.reuse, R52 ;  /* 0x0000004c4834723c */ /* 0x082ff00000041834 */
[C---:B------:R-:W-:Y:S07]  /*cf20*/  HMMA.16816.F32.BF16 R56, R80.reuse, R76, R56 ;  /* 0x0000004c5038723c */ /* 0x040fee0000041838 */
[----:B---3--:R-:W-:Y:S01]  /*cf30*/  F2FP.BF16.PACK_AB R76, R178, R173 ;  /* 0x000000adb24c723e */ /* 0x008fe200000010ff */
[-C--:B------:R-:W-:Y:S01]  /*cf40*/  HMMA.16816.F32.BF16 R60, R80, R78.reuse, R60 ;  /* 0x0000004e503c723c */ /* 0x080fe2000004183c */
[----:B----4-:R-:W-:Y:S01]  /*cf50*/  FFMA.FTZ R2, R192, c[0x0][0x2d0], -R86 ;  /* 0x0000b400c0027a23 */ /* 0x010fe20000010856 */
[----:B------:R-:W-:Y:S02]  /*cf60*/  LDSM.16.MT88.4 R80, [R233+0x1800] ;  /* 0x00180000e950783b */ /* 0x000fe40000004200 */
[----:B------:R-:W-:Y:S01]  /*cf70*/  F2FP.BF16.PACK_AB R77, R177, R172 ;  /* 0x000000acb14d723e */ /* 0x000fe200000010ff */
[----:B------:R1:W-:Y:S03]  /*cf80*/  MUFU.EX2 R197, R2 ;  /* 0x0000000200c57308 */ /* 0x0003e60000000800 */
[----:B------:R-:W-:Y:S07]  /*cf90*/  HMMA.16816.F32.BF16 R64, R72, R78, R64 ;  /* 0x0000004e4840723c */ /* 0x000fee0000041840 */
[----:B------:R-:W-:Y:S02]  /*cfa0*/  F2FP.BF16.PACK_AB R72, R212, R211 ;  /* 0x000000d3d448723e */ /* 0x000fe400000010ff */
[----:B------:R-:W-:Y:S03]  /*cfb0*/  F2FP.BF16.PACK_AB R74, R213, R214 ;  /* 0x000000d6d54a723e */ /* 0x000fe600000010ff */
[----:B------:R-:W-:Y:S02]  /*cfc0*/  F2FP.BF16.PACK_AB R73, R209, R174 ;  /* 0x000000aed149723e */ /* 0x000fe400000010ff */
[----:B------:R-:W-:Y:S02]  /*cfd0*/  F2FP.BF16.PACK_AB R75, R208, R206 ;  /* 0x000000ced04b723e */ /* 0x000fe400000010ff */
[----:B------:R-:W-:Y:S01]  /*cfe0*/  F2FP.BF16.PACK_AB R78, R207, R179 ;  /* 0x000000b3cf4e723e */ /* 0x000fe200000010ff */
[----:B--2---:R-:W-:Y:S01]  /*cff0*/  FFMA.FTZ R69, R69, R122, R100 ;  /* 0x0000007a45457223 */ /* 0x004fe20000010064 */
[----:B------:R-:W-:Y:S01]  /*d000*/  F2FP.BF16.PACK_AB R79, R183, R176 ;  /* 0x000000b0b74f723e */ /* 0x000fe200000010ff */
[----:B------:R-:W-:Y:S01]  /*d010*/  MUFU.EX2 R122, R93 ;  /* 0x0000005d007a7308 */ /* 0x000fe20000000800 */
[----:B------:R-:W-:Y:S02]  /*d020*/  FFMA.FTZ R100, R145, c[0x0][0x2d0], -R92 ;  /* 0x0000b40091647a23 */ /* 0x000fe4000001085c */
[----:B-1----:R-:W-:Y:S02]  /*d030*/  FFMA.FTZ R2, R171, c[0x0][0x2d0], -R86 ;  /* 0x0000b400ab027a23 */ /* 0x002fe40000010856 */
[----:B------:R-:W-:Y:S02]  /*d040*/  FFMA.FTZ R3, R3, R89, R90 ;  /* 0x0000005903037223 */ /* 0x000fe4000001005a */
[----:B------:R-:W-:Y:S02]  /*d050*/  FFMA.FTZ R145, R222, c[0x0][0x2d0], -R92 ;  /* 0x0000b400de917a23 */ /* 0x000fe4000001085c */
[----:B------:R-:W-:Y:S01]  /*d060*/  FADD.FTZ R3, R115, R3 ;  /* 0x0000000373037221 */ /* 0x000fe20000010000 */
[----:B------:R1:W-:Y:S01]  /*d070*/  MUFU.EX2 R196, R2 ;  /* 0x0000000200c47308 */ /* 0x0003e20000000800 */
[----:B------:R-:W-:Y:S02]  /*d080*/  FFMA.FTZ R0, R0, R120, R95 ;  /* 0x0000007800007223 */ /* 0x000fe4000001005f */
[----:B------:R-:W-:Y:S01]  /*d090*/  FADD.FTZ R71, R223, R69 ;  /* 0x00000045df477221 */ /* 0x000fe20000010000 */
[----:B------:R-:W-:Y:S01]  /*d0a0*/  ISETP.GT.AND P0, PT, R204, R218, PT ;  /* 0x000000dacc00720c */ /* 0x000fe20003f04270 */
[----:B------:R-:W-:Y:S01]  /*d0b0*/  FADD.FTZ R69, R111, R0 ;  /* 0x000000006f457221 */ /* 0x000fe20000010000 */
[----:B------:R-:W-:Y:S01]  /*d0c0*/  MOV R204, R247 ;  /* 0x000000f700cc7202 */ /* 0x000fe20000000f00 */
[----:B------:R-:W-:Y:S03]  /*d0d0*/  FFMA.FTZ R68, R68, R121, R112 ;  /* 0x0000007944447223 */ /* 0x000fe60000010070 */
[----:B------:R-:W-:Y:S01]  /*d0e0*/  MUFU.EX2 R112, R100 ;  /* 0x0000006400707308 */ /* 0x000fe20000000800 */
[----:B------:R-:W-:Y:S09]  /*d0f0*/  FADD.FTZ R68, R113, R68 ;  /* 0x0000004471447221 */ /* 0x000ff20000010000 */
[----:B------:R-:W-:Y:S01]  /*d100*/  MUFU.EX2 R100, R119 ;  /* 0x0000007700647308 */ /* 0x000fe20000000800 */
[--C-:B-1----:R-:W-:Y:S09]  /*d110*/  FFMA.FTZ R2, R170, c[0x0][0x2d0], -R92.reuse ;  /* 0x0000b400aa027a23 */ /* 0x102ff2000001085c */
[----:B------:R1:W-:Y:S10]  /*d120*/  MUFU.EX2 R123, R2 ;  /* 0x00000002007b7308 */ /* 0x0003f40000000800 */
[----:B------:R-:W-:Y:S10]  /*d130*/  MUFU.EX2 R113, R102 ;  /* 0x0000006600717308 */ /* 0x000ff40000000800 */
[----:B------:R-:W-:Y:S01]  /*d140*/  MUFU.EX2 R102, R118 ;  /* 0x0000007600667308 */ /* 0x000fe20000000800 */
[----:B-1----:R-:W-:Y:S02]  /*d150*/  FFMA.FTZ R2, R169, c[0x0][0x2d0], -R92 ;  /* 0x0000b400a9027a23 */ /* 0x002fe4000001085c */
[----:B------:R-:W-:Y:S07]  /*d160*/  IMAD.MOV.U32 R169, RZ, RZ, R138 ;  /* 0x000000ffffa97224 */ /* 0x000fee00078e008a */
[----:B------:R1:W-:Y:S01]  /*d170*/  MUFU.EX2 R190, R2 ;  /* 0x0000000200be7308 */ /* 0x0003e20000000800 */
[----:B------:R-:W-:Y:S09]  /*d180*/  FADD.FTZ R0, R169, R71 ;  /* 0x00000047a9007221 */ /* 0x000ff20000010000 */
[----:B------:R-:W-:Y:S10]  /*d190*/  MUFU.EX2 R138, R96 ;  /* 0x00000060008a7308 */ /* 0x000ff40000000800 */
[----:B------:R-:W-:Y:S01]  /*d1a0*/  MUFU.EX2 R121, R99 ;  /* 0x0000006300797308 */ /* 0x000fe20000000800 */
[--C-:B-1----:R-:W-:Y:S01]  /*d1b0*/  FFMA.FTZ R2, R168, c[0x0][0x2d0], -R92.reuse ;  /* 0x0000b400a8027a23 */ /* 0x102fe2000001085c */
[----:B------:R-:W-:Y:S08]  /*d1c0*/  MOV R168, R134 ;  /* 0x0000008600a87202 */ /* 0x000ff00000000f00 */
[----:B------:R1:W-:Y:S01]  /*d1d0*/  MUFU.EX2 R192, R2 ;  /* 0x0000000200c07308 */ /* 0x0003e20000000800 */
[----:B------:R-:W-:Y:S02]  /*d1e0*/  FADD.FTZ R3, R168, R3 ;  /* 0x00000003a8037221 */ /* 0x000fe40000010000 */
[----:B------:R-:W-:Y:S02]  /*d1f0*/  LDSM.16.MT88.4 R168, [R233+0x3000] ;  /* 0x00300000e9a8783b */ /* 0x000fe40000004200 */
[----:B------:R-:W-:Y:S04]  /*d200*/  FADD.FTZ R3, R164, R3 ;  /* 0x00000003a4037221 */ /* 0x000fe80000010000 */
[----:B------:R-:W-:Y:S01]  /*d210*/  FADD.FTZ R3, R132, R3 ;  /* 0x0000000384037221 */ /* 0x000fe20000010000 */
[----:B------:R-:W-:Y:S01]  /*d220*/  MUFU.EX2 R134, R98 ;  /* 0x0000006200867308 */ /* 0x000fe20000000800 */
[----:B------:R-:W-:Y:S09]  /*d230*/  MOV R132, R136 ;  /* 0x0000008800847202 */ /* 0x000ff20000000f00 */
[----:B------:R-:W-:Y:S01]  /*d240*/  MUFU.EX2 R98, R152 ;  /* 0x0000009800627308 */ /* 0x000fe20000000800 */
[----:B-1----:R-:W-:Y:S01]  /*d250*/  FFMA.FTZ R2, R167, c[0x0][0x2d0], -R92 ;  /* 0x0000b400a7027a23 */ /* 0x002fe2000001085c */
[----:B------:R-:W-:Y:S01]  /*d260*/  MOV R167, R162 ;  /* 0x000000a200a77202 */ /* 0x000fe20000000f00 */
[----:B------:R-:W-:Y:S02]  /*d270*/  IMAD.MOV.U32 R162, RZ, RZ, R104 ;  /* 0x000000ffffa27224 */ /* 0x000fe400078e0068 */
[----:B------:R-:W-:Y:S05]  /*d280*/  FFMA.FTZ R104, R191, c[0x0][0x2d0], -R86 ;  /* 0x0000b400bf687a23 */ /* 0x000fea0000010856 */
[----:B------:R1:W-:Y:S10]  /*d290*/  MUFU.EX2 R194, R2 ;  /* 0x0000000200c27308 */ /* 0x0003f40000000800 */
[----:B------:R-:W-:Y:S10]  /*d2a0*/  MUFU.EX2 R120, R101 ;  /* 0x0000006500787308 */ /* 0x000ff40000000800 */
[----:B------:R-:W-:Y:S01]  /*d2b0*/  MUFU.EX2 R101, R117 ;  /* 0x0000007500657308 */ /* 0x000fe20000000800 */
[----:B-1----:R-:W-:Y:S02]  /*d2c0*/  FFMA.FTZ R2, R166, c[0x0][0x2d0], -R84 ;  /* 0x0000b400a6027a23 */ /* 0x002fe40000010854 */
[----:B------:R-:W-:Y:S02]  /*d2d0*/  IMAD.MOV.U32 R166, RZ, RZ, R161 ;  /* 0x000000ffffa67224 */ /* 0x000fe400078e00a1 */
[----:B------:R-:W-:Y:S02]  /*d2e0*/  FFMA.FTZ R161, R91, c[0x0][0x2d0], -R86 ;  /* 0x0000b4005ba17a23 */ /* 0x000fe40000010856 */
[----:B------:R-:W1:Y:S03]  /*d2f0*/  LDSM.16.MT88.4 R84, [R229+0x1800] ;  /* 0x00180000e554783b */ /* 0x000e660000004200 */
[----:B------:R2:W-:Y:S01]  /*d300*/  MUFU.EX2 R191, R2 ;  /* 0x0000000200bf7308 */ /* 0x0005e20000000800 */
[----:B------:R-:W-:Y:S04]  /*d310*/  FADD.FTZ R69, R166, R69 ;  /* 0x00000045a6457221 */ /* 0x000fe80000010000 */
[----:B------:R-:W3:Y:S05]  /*d320*/  LDSM.16.MT88.4 R88, [R230+0x1800] ;  /* 0x00180000e658783b */ /* 0x000eea0000004200 */
[----:B------:R-:W-:Y:S10]  /*d330*/  MUFU.EX2 R111, R104 ;  /* 0x00000068006f7308 */ /* 0x000ff40000000800 */
[----:B------:R-:W-:Y:S01]  /*d340*/  MUFU.EX2 R104, R116 ;  /* 0x0000007400687308 */ /* 0x000fe20000000800 */
[--C-:B--2---:R-:W-:Y:S02]  /*d350*/  FFMA.FTZ R2, R158, c[0x0][0x2d0], -R92.reuse ;  /* 0x0000b4009e027a23 */ /* 0x104fe4000001085c */
[----:B------:R-:W-:Y:S07]  /*d360*/  FFMA.FTZ R158, R189, c[0x0][0x2d0], -R92 ;  /* 0x0000b400bd9e7a23 */ /* 0x000fee000001085c */
[----:B------:R2:W-:Y:S01]  /*d370*/  MUFU.EX2 R189, R94 ;  /* 0x0000005e00bd7308 */ /* 0x0005e20000000800 */
[-C--:B-1----:R-:W-:Y:S09]  /*d380*/  HMMA.16816.F32.BF16 R4, R72, R84.reuse, R4 ;  /* 0x000000544804723c */ /* 0x082ff20000041804 */
[----:B------:R1:W-:Y:S01]  /*d390*/  MUFU.EX2 R115, R2 ;  /* 0x0000000200737308 */ /* 0x0003e20000000800 */
[C---:B------:R-:W-:Y:S09]  /*d3a0*/  HMMA.16816.F32.BF16 R8, R76.reuse, R84, R8 ;  /* 0x000000544c08723c */ /* 0x040ff20000041808 */
[----:B------:R-:W4:Y:S01]  /*d3b0*/  MUFU.EX2 R99, R126 ;  /* 0x0000007e00637308 */ /* 0x000f220000000800 */
[----:B--2---:R-:W2:Y:S01]  /*d3c0*/  LDSM.16.MT88.4 R92, [R232+0x1800] ;  /* 0x00180000e85c783b */ /* 0x004ea20000004200 */
[-C--:B------:R-:W-:Y:S08]  /*d3d0*/  HMMA.16816.F32.BF16 R12, R76, R86.reuse, R12 ;  /* 0x000000564c0c723c */ /* 0x080ff0000004180c */
[C---:B------:R-:W-:Y:S01]  /*d3e0*/  HMMA.16816.F32.BF16 R16, R72.reuse, R86, R16 ;  /* 0x000000564810723c */ /* 0x040fe20000041810 */
[----:B------:R-:W-:Y:S03]  /*d3f0*/  LDSM.16.MT88.4 R84, [R233+0x2000] ;  /* 0x00200000e954783b */ /* 0x000fe60000004200 */
[----:B-1----:R-:W-:Y:S02]  /*d400*/  FADD.FTZ R2, R167, R68 ;  /* 0x00000044a7027221 */ /* 0x002fe40000010000 */
[----:B------:R-:W-:Y:S02]  /*d410*/  FADD.FTZ R68, R165, R0 ;  /* 0x00000000a5447221 */ /* 0x000fe40000010000 */
[-C--:B------:R-:W-:Y:S01]  /*d420*/  HMMA.16816.F32.BF16 R20, R72, R80.reuse, R20 ;  /* 0x000000504814723c */ /* 0x080fe20000041814 */
[----:B------:R-:W-:Y:S03]  /*d430*/  FADD.FTZ R2, R163, R2 ;  /* 0x00000002a3027221 */ /* 0x000fe60000010000 */
[----:B------:R-:W-:Y:S02]  /*d440*/  FADD.FTZ R0, R162, R69 ;  /* 0x00000045a2007221 */ /* 0x000fe40000010000 */
[----:B------:R-:W-:Y:S02]  /*d450*/  FADD.FTZ R71, R109, R2 ;  /* 0x000000026d477221 */ /* 0x000fe40000010000 */
[C---:B------:R-:W-:Y:S01]  /*d460*/  HMMA.16816.F32.BF16 R24, R76.reuse, R80, R24 ;  /* 0x000000504c18723c */ /* 0x040fe20000041818 */
[----:B------:R-:W-:Y:S01]  /*d470*/  FADD.FTZ R69, R108, R0 ;  /* 0x000000006c457221 */ /* 0x000fe20000010000 */
[----:B------:R-:W-:Y:S02]  /*d480*/  MUFU.EX2 R109, R103 ;  /* 0x00000067006d7308 */ /* 0x000fe40000000800 */
[----:B------:R-:W-:Y:S02]  /*d490*/  FADD.FTZ R68, R139, R68 ;  /* 0x000000448b447221 */ /* 0x000fe40000010000 */
[----:B------:R-:W-:Y:S01]  /*d4a0*/  FADD.FTZ R0, R133, R3 ;  /* 0x0000000385007221 */ /* 0x000fe20000010000 */
[----:B------:R-:W-:Y:S01]  /*d4b0*/  MOV R133, R135 ;  /* 0x0000008700857202 */ /* 0x000fe20000000f00 */
[-C--:B------:R-:W-:Y:S01]  /*d4c0*/  HMMA.16816.F32.BF16 R28, R76, R82.reuse, R28 ;  /* 0x000000524c1c723c */ /* 0x080fe2000004181c */
[----:B------:R-:W-:Y:S03]  /*d4d0*/  FADD.FTZ R2, R140, R68 ;  /* 0x000000448c027221 */ /* 0x000fe60000010000 */
[----:B------:R-:W-:Y:S01]  /*d4e0*/  FADD.FTZ R0, R151, R0 ;  /* 0x0000000097007221 */ /* 0x000fe20000010000 */
[----:B------:R-:W-:Y:S01]  /*d4f0*/  MUFU.EX2 R103, R114 ;  /* 0x0000007200677308 */ /* 0x000fe20000000800 */
[----:B------:R-:W-:Y:S02]  /*d500*/  FADD.FTZ R2, R159, R2 ;  /* 0x000000029f027221 */ /* 0x000fe40000010000 */
[C---:B------:R-:W-:Y:S01]  /*d510*/  HMMA.16816.F32.BF16 R32, R72.reuse, R82, R32 ;  /* 0x000000524820723c */ /* 0x040fe20000041820 */
[----:B------:R-:W1:Y:S03]  /*d520*/  LDSM.16.MT88.4 R80, [R229+0x2000] ;  /* 0x00200000e550783b */ /* 0x000e660000004200 */
[----:B------:R-:W-:Y:S02]  /*d530*/  FADD.FTZ R96, R154, R2 ;  /* 0x000000029a607221 */ /* 0x000fe40000010000 */
[----:B------:R-:W-:Y:S01]  /*d540*/  FADD.FTZ R3, R124, R69 ;  /* 0x000000457c037221 */ /* 0x000fe20000010000 */
[----:B------:R-:W-:Y:S01]  /*d550*/  MUFU.EX2 R108, R105 ;  /* 0x00000069006c7308 */ /* 0x000fe20000000800 */
[-C--:B---3--:R-:W-:Y:S01]  /*d560*/  HMMA.16816.F32.BF16 R36, R72, R88.reuse, R36 ;  /* 0x000000584824723c */ /* 0x088fe20000041824 */
[----:B------:R-:W-:Y:S03]  /*d570*/  FADD.FTZ R69, R153, R0 ;  /* 0x0000000099457221 */ /* 0x000fe60000010000 */
[----:B------:R-:W-:Y:S01]  /*d580*/  FADD.FTZ R68, R144, R71 ;  /* 0x0000004790447221 */ /* 0x000fe20000010000 */
[----:B----4-:R-:W-:Y:S01]  /*d590*/  F2FP.BF16.PACK_AB R124, R98, R99 ;  /* 0x00000063627c723e */ /* 0x010fe200000010ff */
[----:B------:R-:W-:Y:S02]  /*d5a0*/  FADD.FTZ R3, R125, R3 ;  /* 0x000000037d037221 */ /* 0x000fe40000010000 */
[C---:B------:R-:W-:Y:S01]  /*d5b0*/  HMMA.16816.F32.BF16 R40, R76.reuse, R88, R40 ;  /* 0x000000584c28723c */ /* 0x040fe20000041828 */
[----:B------:R-:W-:Y:S03]  /*d5c0*/  MUFU.EX2 R71, R160 ;  /* 0x000000a000477308 */ /* 0x000fe60000000800 */
[----:B------:R-:W-:Y:S02]  /*d5d0*/  FADD.FTZ R2, R141, R3 ;  /* 0x000000038d027221 */ /* 0x000fe40000010000 */
[----:B------:R-:W-:Y:S01]  /*d5e0*/  FADD.FTZ R3, R130, R69 ;  /* 0x0000004582037221 */ /* 0x000fe20000010000 */
[----:B------:R-:W-:Y:S01]  /*d5f0*/  F2FP.BF16.PACK_AB R130, R102, R104 ;  /* 0x000000686682723e */ /* 0x000fe200000010ff */
[-C--:B------:R-:W-:Y:S01]  /*d600*/  HMMA.16816.F32.BF16 R44, R76, R90.reuse, R44 ;  /* 0x0000005a4c2c723c */ /* 0x080fe2000004182c */
[----:B------:R-:W-:Y:S02]  /*d610*/  FADD.FTZ R2, R127, R2 ;  /* 0x000000027f027221 */ /* 0x000fe40000010000 */
[----:B------:R-:W3:Y:S01]  /*d620*/  MUFU.EX2 R105, R110 ;  /* 0x0000006e00697308 */ /* 0x000ee20000000800 */
[----:B------:R-:W-:Y:S02]  /*d630*/  FADD.FTZ R3, R143, R3 ;  /* 0x000000038f037221 */ /* 0x000fe40000010000 */
[----:B------:R-:W-:Y:S01]  /*d640*/  FADD.FTZ R2, R128, R2 ;  /* 0x0000000280027221 */ /* 0x000fe20000010000 */
[----:B------:R-:W-:Y:S01]  /*d650*/  F2FP.BF16.PACK_AB R128, R106, R107 ;  /* 0x0000006b6a80723e */ /* 0x000fe200000010ff */
[C---:B------:R-:W-:Y:S01]  /*d660*/  HMMA.16816.F32.BF16 R48, R72.reuse, R90, R48 ;  /* 0x0000005a4830723c */ /* 0x040fe20000041830 */
[----:B------:R-:W4:Y:S03]  /*d670*/  LDSM.16.MT88.4 R88, [R230+0x2000] ;  /* 0x00200000e658783b */ /* 0x000f260000004200 */
[----:B------:R-:W-:Y:S02]  /*d680*/  FADD.FTZ R68, R146, R68 ;  /* 0x0000004492447221 */ /* 0x000fe40000010000 */
[----:B------:R-:W-:Y:S02]  /*d690*/  FADD.FTZ R2, R175, R2 ;  /* 0x00000002af027221 */ /* 0x000fe40000010000 */
[-C--:B--2---:R-:W-:Y:S01]  /*d6a0*/  HMMA.16816.F32.BF16 R52, R72, R92.reuse, R52 ;  /* 0x0000005c4834723c */ /* 0x084fe20000041834 */
[----:B------:R-:W-:Y:S03]  /*d6b0*/  FADD.FTZ R0, R148, R68 ;  /* 0x0000004494007221 */ /* 0x000fe60000010000 */
[----:B------:R-:W-:Y:S02]  /*d6c0*/  FADD.FTZ R2, R210, R2 ;  /* 0x00000002d2027221 */ /* 0x000fe40000010000 */
[----:B------:R-:W-:Y:S01]  /*d6d0*/  FADD.FTZ R0, R131, R0 ;  /* 0x0000000083007221 */ /* 0x000fe20000010000 */
[----:B------:R-:W-:Y:S01]  /*d6e0*/  F2FP.BF16.PACK_AB R131, R100, R101 ;  /* 0x000000656483723e */ /* 0x000fe200000010ff */
[C---:B------:R-:W-:Y:S01]  /*d6f0*/  HMMA.16816.F32.BF16 R56, R76.reuse, R92, R56 ;  /* 0x0000005c4c38723c */ /* 0x040fe20000041838 */
[----:B------:R-:W-:Y:S03]  /*d700*/  FADD.FTZ R3, R149, R3 ;  /* 0x0000000395037221 */ /* 0x000fe60000010000 */
[----:B------:R-:W-:Y:S01]  /*d710*/  FADD.FTZ R0, R142, R0 ;  /* 0x000000008e007221 */ /* 0x000fe20000010000 */
[----:B---3--:R-:W-:Y:S01]  /*d720*/  F2FP.BF16.PACK_AB R129, R103, R105 ;  /* 0x000000696781723e */ /* 0x008fe200000010ff */
[----:B------:R-:W-:Y:S02]  /*d730*/  FADD.FTZ R68, R150, R96 ;  /* 0x0000006096447221 */ /* 0x000fe40000010000 */
[-C--:B------:R-:W-:Y:S01]  /*d740*/  HMMA.16816.F32.BF16 R60, R76, R94.reuse, R60 ;  /* 0x0000005e4c3c723c */ /* 0x080fe2000004183c */
[----:B------:R-:W-:Y:S03]  /*d750*/  FADD.FTZ R69, R147, R0 ;  /* 0x0000000093457221 */ /* 0x000fe60000010000 */
[----:B------:R-:W-:Y:S03]  /*d760*/  FADD.FTZ R68, R156, R68 ;  /* 0x000000449c447221 */ /* 0x000fe60000010000 */
[----:B------:R-:W-:Y:S01]  /*d770*/  F2FP.BF16.PACK_AB R76, R197, R180 ;  /* 0x000000b4c54c723e */ /* 0x000fe200000010ff */
[----:B------:R-:W-:Y:S01]  /*d780*/  HMMA.16816.F32.BF16 R64, R72, R94, R64 ;  /* 0x0000005e4840723c */ /* 0x000fe20000041840 */
[----:B------:R-:W-:Y:S01]  /*d790*/  F2FP.BF16.PACK_AB R78, R196, R198 ;  /* 0x000000c6c44e723e */ /* 0x000fe200000010ff */
[----:B------:R-:W2:Y:S02]  /*d7a0*/  LDSM.16.MT88.4 R92, [R232+0x2000] ;  /* 0x00200000e85c783b */ /* 0x000ea40000004200 */
[----:B------:R-:W-:Y:S01]  /*d7b0*/  F2FP.BF16.PACK_AB R77, R190, R123 ;  /* 0x0000007bbe4d723e */ /* 0x000fe200000010ff */
[----:B------:R-:W-:Y:S01]  /*d7c0*/  FADD.FTZ R68, R157, R68 ;  /* 0x000000449d447221 */ /* 0x000fe20000010000 */
[----:B------:R-:W-:Y:S02]  /*d7d0*/  F2FP.BF16.PACK_AB R79, R194, R192 ;  /* 0x000000c0c24f723e */ /* 0x000fe400000010ff */
[----:B------:R-:W-:Y:S01]  /*d7e0*/  F2FP.BF16.PACK_AB R72, R201, R182 ;  /* 0x000000b6c948723e */ /* 0x000fe200000010ff */
[----:B------:R-:W-:Y:S03]  /*d7f0*/  FADD.FTZ R0, R217, R68 ;  /* 0x00000044d9007221 */ /* 0x000fe60000010000 */
[----:B------:R-:W-:Y:S01]  /*d800*/  F2FP.BF16.PACK_AB R74, R205, R202 ;  /* 0x000000cacd4a723e */ /* 0x000fe200000010ff */
[----:B------:R-:W-:Y:S01]  /*d810*/  FADD.FTZ R0, R211, R0 ;  /* 0x00000000d3007221 */ /* 0x000fe20000010000 */
[----:B------:R-:W-:Y:S02]  /*d820*/  F2FP.BF16.PACK_AB R73, R199, R181 ;  /* 0x000000b5c749723e */ /* 0x000fe400000010ff */
[----:B------:R-:W-:Y:S07]  /*d830*/  F2FP.BF16.PACK_AB R75, R203, R200 ;  /* 0x000000c8cb4b723e */ /* 0x000fee00000010ff */
[-C--:B-1----:R-:W-:Y:S08]  /*d840*/  HMMA.16816.F32.BF16 R4, R72, R80.reuse, R4 ;  /* 0x000000504804723c */ /* 0x082ff00000041804 */
        /* <DEDUP_REMOVED lines=8> */
[----:B------:R-:W3:Y:S07]  /*d8d0*/  LDSM.16.MT88.4 R84, [R233+0x2800] ;  /* 0x00280000e954783b */ /* 0x000eee0000004200 */
[-C--:B----4-:R-:W-:Y:S08]  /*d8e0*/  HMMA.16816.F32.BF16 R36, R72, R88.reuse, R36 ;  /* 0x000000584824723c */ /* 0x090ff00000041824 */
[C---:B------:R-:W-:Y:S08]  /*d8f0*/  HMMA.16816.F32.BF16 R40, R76.reuse, R88, R40 ;  /* 0x000000584c28723c */ /* 0x040ff00000041828 */
[-C--:B------:R-:W-:Y:S08]  /*d900*/  HMMA.16816.F32.BF16 R44, R76, R90.reuse, R44 ;  /* 0x0000005a4c2c723c */ /* 0x080ff0000004182c */
[C---:B------:R-:W-:Y:S01]  /*d910*/  HMMA.16816.F32.BF16 R48, R72.reuse, R90, R48 ;  /* 0x0000005a4830723c */ /* 0x040fe20000041830 */
[----:B------:R-:W4:Y:S07]  /*d920*/  LDSM.16.MT88.4 R88, [R230+0x2800] ;  /* 0x00280000e658783b */ /* 0x000f2e0000004200 */
[-C--:B--2---:R-:W-:Y:S08]  /*d930*/  HMMA.16816.F32.BF16 R52, R72, R92.reuse, R52 ;  /* 0x0000005c4834723c */ /* 0x084ff00000041834 */
[C---:B------:R-:W-:Y:S08]  /*d940*/  HMMA.16816.F32.BF16 R56, R76.reuse, R92, R56 ;  /* 0x0000005c4c38723c */ /* 0x040ff00000041838 */
[-C--:B------:R-:W-:Y:S07]  /*d950*/  HMMA.16816.F32.BF16 R60, R76, R94.reuse, R60 ;  /* 0x0000005e4c3c723c */ /* 0x080fee000004183c */
[----:B------:R-:W-:Y:S01]  /*d960*/  F2FP.BF16.PACK_AB R76, R120, R121 ;  /* 0x00000079784c723e */ /* 0x000fe200000010ff */
[----:B------:R-:W-:Y:S01]  /*d970*/  HMMA.16816.F32.BF16 R64, R72, R94, R64 ;  /* 0x0000005e4840723c */ /* 0x000fe20000041840 */
[----:B------:R-:W-:Y:S01]  /*d980*/  F2FP.BF16.PACK_AB R77, R112, R115 ;  /* 0x00000073704d723e */ /* 0x000fe200000010ff */
[----:B------:R-:W2:Y:S02]  /*d990*/  LDSM.16.MT88.4 R92, [R232+0x2800] ;  /* 0x00280000e85c783b */ /* 0x000ea40000004200 */
[----:B------:R-:W-:Y:S02]  /*d9a0*/  F2FP.BF16.PACK_AB R78, R111, R113 ;  /* 0x000000716f4e723e */ /* 0x000fe400000010ff */
[----:B------:R-:W-:Y:S02]  /*d9b0*/  F2FP.BF16.PACK_AB R79, R108, R109 ;  /* 0x0000006d6c4f723e */ /* 0x000fe400000010ff */
[----:B------:R-:W-:Y:S04]  /*d9c0*/  F2FP.BF16.PACK_AB R72, R195, R193 ;  /* 0x000000c1c348723e */ /* 0x000fe800000010ff */
[----:B------:R-:W-:Y:S02]  /*d9d0*/  F2FP.BF16.PACK_AB R73, R122, R191 ;  /* 0x000000bf7a49723e */ /* 0x000fe400000010ff */
[----:B------:R-:W-:Y:S02]  /*d9e0*/  F2FP.BF16.PACK_AB R74, R188, R189 ;  /* 0x000000bdbc4a723e */ /* 0x000fe400000010ff */
[----:B------:R-:W-:Y:S07]  /*d9f0*/  F2FP.BF16.PACK_AB R75, R134, R138 ;  /* 0x0000008a864b723e */ /* 0x000fee00000010ff */
[-C--:B-1----:R-:W-:Y:S08]  /*da00*/  HMMA.16816.F32.BF16 R4, R72, R80.reuse, R4 ;  /* 0x000000504804723c */ /* 0x082ff00000041804 */
[C---:B------:R-:W-:Y:S01]  /*da10*/  HMMA.16816.F32.BF16 R8, R76.reuse, R80, R8 ;  /* 0x000000504c08723c */ /* 0x040fe20000041808 */
[----:B------:R-:W-:Y:S07]  /*da20*/  MUFU.EX2 R81, R161 ;  /* 0x000000a100517308 */ /* 0x000fee0000000800 */
[-C--:B------:R-:W-:Y:S03]  /*da30*/  HMMA.16816.F32.BF16 R12, R76, R82.reuse, R12 ;  /* 0x000000524c0c723c */ /* 0x080fe6000004180c */
[----:B------:R-:W1:Y:S05]  /*da40*/  MUFU.EX2 R80, R158 ;  /* 0x0000009e00507308 */ /* 0x000e6a0000000800 */
[C---:B------:R-:W-:Y:S05]  /*da50*/  HMMA.16816.F32.BF16 R16, R72.reuse, R82, R16 ;  /* 0x000000524810723c */ /* 0x040fea0000041810 */
[----:B------:R2:W2:Y:S03]  /*da60*/  MUFU.EX2 R82, R155 ;  /* 0x0000009b00527308 */ /* 0x0004a60000000800 */
[-C--:B---3--:R-:W-:Y:S07]  /*da70*/  HMMA.16816.F32.BF16 R20, R72, R84.reuse, R20 ;  /* 0x000000544814723c */ /* 0x088fee0000041814 */
[----:B------:R-:W3:Y:S01]  /*da80*/  MUFU.EX2 R83, R145 ;  /* 0x0000009100537308 */ /* 0x000ee20000000800 */
[C---:B------:R-:W-:Y:S01]  /*da90*/  HMMA.16816.F32.BF16 R24, R76.reuse, R84, R24 ;  /* 0x000000544c18723c */ /* 0x040fe20000041818 */
[----:B-1----:R-:W-:Y:S07]  /*daa0*/  F2FP.BF16.PACK_AB R127, R71, R80 ;  /* 0x00000050477f723e */ /* 0x002fee00000010ff */
[-C--:B------:R-:W-:Y:S01]  /*dab0*/  HMMA.16816.F32.BF16 R28, R76, R86.reuse, R28 ;  /* 0x000000564c1c723c */ /* 0x080fe2000004181c */
[----:B--2---:R-:W1:Y:S03]  /*dac0*/  LDSM.16.MT88.4 R152, [R229+0x3000] ;  /* 0x00300000e598783b */ /* 0x004e660000004200 */
[----:B------:R-:W-:Y:S04]  /*dad0*/  F2FP.BF16.PACK_AB R126, R81, R82 ;  /* 0x00000052517e723e */ /* 0x000fe800000010ff */
[C---:B------:R-:W-:Y:S01]  /*dae0*/  HMMA.16816.F32.BF16 R32, R72.reuse, R86, R32 ;  /* 0x000000564820723c */ /* 0x040fe20000041820 */
[----:B---3--:R-:W-:Y:S07]  /*daf0*/  F2FP.BF16.PACK_AB R125, R83, R97 ;  /* 0x00000061537d723e */ /* 0x008fee00000010ff */
[-C--:B----4-:R-:W-:Y:S08]  /*db00*/  HMMA.16816.F32.BF16 R36, R72, R88.reuse, R36 ;  /* 0x000000584824723c */ /* 0x090ff00000041824 */
        /* <DEDUP_REMOVED lines=56> */
[-C--:B-1----:R-:W-:Y:S01]  /*de90*/  HMMA.16816.F32.BF16 R116, R128, R4.reuse, R52 ;  /* 0x000000048074723c */ /* 0x082fe20000041834 */
[----:B------:R-:W-:Y:S03]  /*dea0*/  FADD.FTZ R0, R115, R9 ;  /* 0x0000000973007221 */ /* 0x000fe60000010000 */
[----:B------:R-:W-:Y:S02]  /*deb0*/  FADD.FTZ R11, R195, R8 ;  /* 0x00000008c30b7221 */ /* 0x000fe40000010000 */
[----:B------:R-:W-:Y:S02]  /*dec0*/  FADD.FTZ R10, R122, R3 ;  /* 0x000000037a0a7221 */ /* 0x000fe40000010000 */
[----:B------:R-:W-:Y:S02]  /*ded0*/  FADD.FTZ R9, R120, R2 ;  /* 0x0000000278097221 */ /* 0x000fe40000010000 */
[C---:B------:R-:W-:Y:S02]  /*dee0*/  HMMA.16816.F32.BF16 R120, R124.reuse, R4, R56 ;  /* 0x000000047c78723c */ /* 0x040fe40000041838 */
        /* <DEDUP_REMOVED lines=27> */
[----:B------:R-:W-:Y:S01]  /*e0a0*/  FADD.FTZ R0, R71, R0 ;  /* 0x0000000047007221 */ /* 0x000fe20000010000 */
[----:B------:R1:W-:Y:S01]  /*e0b0*/  STL [R1+0x1c], R3 ;  /* 0x00001c0301007387 */ /* 0x0003e20000100800 */
[----:B------:R-:W-:Y:S03]  /*e0c0*/  IMAD.MOV.U32 R134, RZ, RZ, R70 ;  /* 0x000000ffff867224 */ /* 0x000fe600078e0046 */
[----:B------:R2:W-:Y:S04]  /*e0d0*/  STL [R1+0x24], R2 ;  /* 0x0000240201007387 */ /* 0x0005e80000100800 */
[----:B------:R2:W-:Y:S01]  /*e0e0*/  STL [R1+0x20], R0 ;  /* 0x0000200001007387 */ /* 0x0005e20000100800 */
[----:B-1----:R-:W-:Y:S01]  /*e0f0*/  IMAD.MOV.U32 R3, RZ, RZ, R137 ;  /* 0x000000ffff037224 */ /* 0x002fe200078e0089 */
[----:B------:R-:W-:-:S05]  /*e100*/  @P0 BRA `(.L_x_2755) ;  /* 0xffff989000000947 */ /* 0x000fca000383ffff */
.L_x_2754:
[----:B-12---:R-:W2:Y:S02]  /*e110*/  LDL R0, [R1+0x28] ;  /* 0x0000280001007983 */ /* 0x006ea40000100800 */
[----:B--2---:R-:W-:-:S13]  /*e120*/  ISETP.GE.AND P0, PT, R247, R0, PT ;  /* 0x00000000f700720c */ /* 0x004fda0003f06270 */
[----:B------:R-:W-:Y:S05]  /*e130*/  @!P0 BRA `(.L_x_2756) ;  /* 0x0000404000008947 */ /* 0x000fea0003800000 */
[----:B------:R-:W-:Y:S01]  /*e140*/  IMAD.MOV.U32 R3, RZ, RZ, R136 ;  /* 0x000000ffff037224 */ /* 0x000fe200078e0088 */
[----:B------:R-:W-:Y:S01]  /*e150*/  MOV R138, R70 ;  /* 0x00000046008a7202 */ /* 0x000fe20000000f00 */
[----:B------:R-:W-:Y:S01]  /*e160*/  IMAD.MOV.U32 R0, RZ, RZ, R137 ;  /* 0x000000ffff007224 */ /* 0x000fe200078e0089 */
[----:B------:R-:W-:Y:S02]  /*e170*/  MOV R132, R135 ;  /* 0x0000008700847202 */ /* 0x000fe40000000f00 */
.L_x_2757:
        /* <DEDUP_REMOVED lines=9> */
[----:B------:R-:W-:Y:S02]  /*e210*/  SHF.L.U32 R104, R78, 0x5, RZ ;  /* 0x000000054e687819 */ /* 0x000fe400000006ff */
[----:B------:R-:W-:Y:S01]  /*e220*/  MOV R252, 0x5 ;  /* 0x0000000500fc7802 */ /* 0x000fe20000000f00 */
[----:B------:R-:W-:Y:S05]  /*e230*/  IMAD R2, R247, c[0x0][0x20c], R2 ;  /* 0x00008300f7027a24 */ /* 0x000fea00078e0202 */
[----:B------:R-:W-:Y:S05]  /*e240*/  IADD3 R2, R73, R2, RZ ;  /* 0x0000000249027210 */ /* 0x000fea0007ffe0ff */
[----:B------:R-:W-:Y:S01]  /*e250*/  IMAD R2, R2, 0x70, RZ ;  /* 0x0000007002027824 */ /* 0x000fe200078e02ff */
[----:B-----5:R-:W-:Y:S08]  /*e260*/  LDSM.16.M88.4 R112, [R235] ;  /* 0x00000000eb70783b */ /* 0x020ff00000000200 */
[----:B------:R-:W1:Y:S08]  /*e270*/  LDSM.16.M88.4 R16, [R228] ;  /* 0x00000000e410783b */ /* 0x000e700000000200 */
[----:B------:R-:W4:Y:S08]  /*e280*/  LDSM.16.M88.4 R108, [R235+0x2000] ;  /* 0x00200000eb6c783b */ /* 0x000f300000000200 */
[----:B------:R-:W4:Y:S08]  /*e290*/  LDSM.16.M88.4 R32, [R228+0x800] ;  /* 0x00080000e420783b */ /* 0x000f300000000200 */
[----:B------:R-:W4:Y:S08]  /*e2a0*/  LDSM.16.M88.4 R48, [R228+0x1000] ;  /* 0x00100000e430783b */ /* 0x000f300000000200 */
[----:B------:R-:W4:Y:S01]  /*e2b0*/  LDSM.16.M88.4 R64, [R228+0x1800] ;  /* 0x00180000e440783b */ /* 0x000f220000000200 */
[-C--:B-1----:R-:W-:Y:S07]  /*e2c0*/  HMMA.16816.F32.BF16 R4, R112, R16.reuse, RZ ;  /* 0x000000107004723c */ /* 0x082fee00000418ff */
[----:B------:R-:W1:Y:S01]  /*e2d0*/  LDSM.16.M88.4 R80, [R228+0x2000] ;  /* 0x00200000e450783b */ /* 0x000e620000000200 */
[C---:B----4-:R-:W-:Y:S07]  /*e2e0*/  HMMA.16816.F32.BF16 R8, R108.reuse, R16, RZ ;  /* 0x000000106c08723c */ /* 0x050fee00000418ff */
[----:B------:R-:W4:Y:S01]  /*e2f0*/  LDSM.16.M88.4 R96, [R228+0x2800] ;  /* 0x00280000e460783b */ /* 0x000f220000000200 */
[-C--:B------:R-:W-:Y:S07]  /*e300*/  HMMA.16816.F32.BF16 R12, R108, R18.reuse, RZ ;  /* 0x000000126c0c723c */ /* 0x080fee00000418ff */
[----:B------:R-:W1:Y:S01]  /*e310*/  LDSM.16.M88.4 R188, [R228+0x3000] ;  /* 0x00300000e4bc783b */ /* 0x000e620000000200 */
[C---:B------:R-:W-:Y:S07]  /*e320*/  HMMA.16816.F32.BF16 R16, R112.reuse, R18, RZ ;  /* 0x000000127010723c */ /* 0x040fee00000418ff */
[----:B------:R-:W-:Y:S01]  /*e330*/  LDSM.16.M88.4 R192, [R238] ;  /* 0x00000000eec0783b */ /* 0x000fe20000000200 */
[-C--:B------:R-:W-:Y:S07]  /*e340*/  HMMA.16816.F32.BF16 R20, R112, R32.reuse, RZ ;  /* 0x000000207014723c */ /* 0x080fee00000418ff */
[----:B------:R-:W1:Y:S01]  /*e350*/  LDSM.16.M88.4 R196, [R239] ;  /* 0x00000000efc4783b */ /* 0x000e620000000200 */
        /* <DEDUP_REMOVED lines=11> */
[----:B------:R-:W1:Y:S01]  /*e410*/  LDSM.16.M88.4 R220, [R241] ;  /* 0x00000000f1dc783b */ /* 0x000e620000000200 */
[C---:B------:R-:W-:Y:S07]  /*e420*/  HMMA.16816.F32.BF16 R48, R112.reuse, R50, RZ ;  /* 0x000000327030723c */ /* 0x040fee00000418ff */
[----:B------:R-:W2:Y:S01]  /*e430*/  LDSM.16.M88.4 R224, [R240] ;  /* 0x00000000f0e0783b */ /* 0x000ea20000000200 */
[-C--:B------:R-:W-:Y:S08]  /*e440*/  HMMA.16816.F32.BF16 R52, R112, R64.reuse, RZ ;  /* 0x000000407034723c */ /* 0x080ff000000418ff */
[C---:B------:R-:W-:Y:S08]  /*e450*/  HMMA.16816.F32.BF16 R56, R108.reuse, R64, RZ ;  /* 0x000000406c38723c */ /* 0x040ff000000418ff */
[-C--:B------:R-:W-:Y:S08]  /*e460*/  HMMA.16816.F32.BF16 R60, R108, R66.reuse, RZ ;  /* 0x000000426c3c723c */ /* 0x080ff000000418ff */
[C---:B------:R-:W-:Y:S08]  /*e470*/  HMMA.16816.F32.BF16 R64, R112.reuse, R66, RZ ;  /* 0x000000427040723c */ /* 0x040ff000000418ff */
[-C--:B-1----:R-:W-:Y:S01]  /*e480*/  HMMA.16816.F32.BF16 R68, R112, R80.reuse, RZ ;  /* 0x000000507044723c */ /* 0x082fe200000418ff */
[----:B--2---:R-:W-:Y:S03]  /*e490*/  MOV R77, R76 ;  /* 0x0000004c004d7202 */ /* 0x004fe60000000f00 */
[----:B---3--:R-:W-:Y:S05]  /*e4a0*/  MOV R76, R74 ;  /* 0x0000004a004c7202 */ /* 0x008fea0000000f00 */
[----:B------:R-:W-:Y:S02]  /*e4b0*/  IMAD.WIDE.U32 R76, R72, 0x70, R76 ;  /* 0x00000070484c7825 */ /* 0x000fe400078e004c */
[C---:B------:R-:W-:Y:S03]  /*e4c0*/  HMMA.16816.F32.BF16 R72, R108.reuse, R80, RZ ;  /* 0x000000506c48723c */ /* 0x040fe600000418ff */
[----:B------:R-:W-:Y:S02]  /*e4d0*/  LEA R90, P0, R76, c[0x0][0x1f8], 0x1 ;  /* 0x00007e004c5a7a11 */ /* 0x000fe400078008ff */
[----:B------:R-:W-:Y:S02]  /*e4e0*/  IADD3 R2, R77, R2, RZ ;  /* 0x000000024d027210 */ /* 0x000fe40007ffe0ff */
[----:B------:R-:W-:Y:S02]  /*e4f0*/  IADD3 R88, P1, R90, R104, RZ ;  /* 0x000000685a587210 */ /* 0x000fe40007f3e0ff */
[----:B------:R-:W-:Y:S03]  /*e500*/  LEA.HI.X R91, R76, c[0x0][0x1fc], R2, 0x1, P0 ;  /* 0x00007f004c5b7a11 */ /* 0x000fe600000f0c02 */
[----:B------:R-:W-:Y:S02]  /*e510*/  SHF.L.U64.HI R2, R78, R252, c[0x0][0x20c] ;  /* 0x000083004e027619 */ /* 0x000fe400000102fc */
[-C--:B------:R-:W-:Y:S01]  /*e520*/  HMMA.16816.F32.BF16 R76, R108, R82.reuse, RZ ;  /* 0x000000526c4c723c */ /* 0x080fe200000418ff */
[----:B------:R-:W-:Y:S01]  /*e530*/  @!PT LDS RZ, [RZ] ;  /* 0x00000000fffff984 */ /* 0x000fe20000000800 */
[----:B------:R-:W-:Y:S01]  /*e540*/  @!PT LDS RZ, [RZ] ;  /* 0x00000000fffff984 */ /* 0x000fe20000000800 */
[----:B------:R-:W-:Y:S01]  /*e550*/  @!PT LDS RZ, [RZ] ;  /* 0x00000000fffff984 */ /* 0x000fe20000000800 */
[----:B------:R1:W-:Y:S01]  /*e560*/  LDGSTS.E.BYPASS.LTC128B.128 [R246+0x100], [R90.64], !P6 ;  /* 0x001000005af67fae */ /* 0x0003e2000f101d48 */
[----:B------:R-:W-:Y:S02]  /*e570*/  IADD3.X R89, R91, R2, RZ, P1, !PT ;  /* 0x000000025b597210 */ /* 0x000fe40000ffe4ff */
[----:B------:R-:W-:Y:S04]  /*e580*/  IADD3 R94, P0, R88, R104, RZ ;  /* 0x00000068585e7210 */ /* 0x000fe80007f1e0ff */
[C---:B------:R-:W-:Y:S01]  /*e590*/  HMMA.16816.F32.BF16 R80, R112.reuse, R82, RZ ;  /* 0x000000527050723c */ /* 0x040fe200000418ff */
[----:B------:R1:W-:Y:S03]  /*e5a0*/  LDGSTS.E.BYPASS.LTC128B.128 [R246+0x900], [R88.64], !P6 ;  /* 0x0090000058f67fae */ /* 0x0003e6000f101d48 */
[----:B------:R-:W-:Y:S02]  /*e5b0*/  IADD3.X R95, R89, R2, RZ, P0, !PT ;  /* 0x00000002595f7210 */ /* 0x000fe400007fe4ff */
[----:B------:R-:W-:Y:S02]  /*e5c0*/  IADD3 R92, P1, R94, R104, RZ ;  /* 0x000000685e5c7210 */ /* 0x000fe40007f3e0ff */
[-C--:B----4-:R-:W-:Y:S01]  /*e5d0*/  HMMA.16816.F32.BF16 R84, R112, R96.reuse, RZ ;  /* 0x000000607054723c */ /* 0x090fe200000418ff */
[----:B------:R2:W-:Y:S03]  /*e5e0*/  LDGSTS.E.BYPASS.LTC128B.128 [R246+0x1100], [R94.64], !P6 ;  /* 0x011000005ef67fae */ /* 0x0005e6000f101d48 */
[----:B------:R-:W-:Y:S02]  /*e5f0*/  IADD3.X R93, R95, R2, RZ, P1, !PT ;  /* 0x000000025f5d7210 */ /* 0x000fe40000ffe4ff */
[----:B------:R-:W-:Y:S03]  /*e600*/  IADD3 R102, P0, R92, R104, RZ ;  /* 0x000000685c667210 */ /* 0x000fe60007f1e0ff */
[----:B------:R2:W-:Y:S03]  /*e610*/  LDGSTS.E.BYPASS.LTC128B.128 [R246+0x1900], [R92.64], !P6 ;  /* 0x019000005cf67fae */ /* 0x0005e6000f101d48 */
[----:B------:R-:W-:Y:S02]  /*e620*/  IADD3.X R103, R93, R2, RZ, P0, !PT ;  /* 0x000000025d677210 */ /* 0x000fe400007fe4ff */
[----:B------:R-:W-:Y:S03]  /*e630*/  IADD3 R100, P0, R102, R104, RZ ;  /* 0x0000006866647210 */ /* 0x000fe60007f1e0ff */
[----:B------:R3:W-:Y:S01]  /*e640*/  LDGSTS.E.BYPASS.LTC128B.128 [R246+0x2100], [R102.64], !P6 ;  /* 0x0210000066f67fae */ /* 0x0007e2000f101d48 */
[----:B------:R-:W-:Y:S01]  /*e650*/  IADD3.X R101, R103, R2, RZ, P0, !PT ;  /* 0x0000000267657210 */ /* 0x000fe200007fe4ff */
[C---:B-1----:R-:W-:Y:S06]  /*e660*/  HMMA.16816.F32.BF16 R88, R108.reuse, R96, RZ ;  /* 0x000000606c58723c */ /* 0x042fec00000418ff */
[----:B------:R1:W-:Y:S02]  /*e670*/  LDGSTS.E.BYPASS.LTC128B.128 [R246+0x2900], [R100.64], !P6 ;  /* 0x0290000064f67fae */ /* 0x0003e4000f101d48 */
[-C--:B--2---:R-:W-:Y:S08]  /*e680*/  HMMA.16816.F32.BF16 R92, R108, R98.reuse, RZ ;  /* 0x000000626c5c723c */ /* 0x084ff000000418ff */
[C---:B------:R-:W-:Y:S04]  /*e690*/  HMMA.16816.F32.BF16 R96, R112.reuse, R98, RZ ;  /* 0x000000627060723c */ /* 0x040fe800000418ff */
[----:B---3--:R-:W-:Y:S04]  /*e6a0*/  IADD3 R102, P0, R100, R104, RZ ;  /* 0x0000006864667210 */ /* 0x008fe80007f1e0ff */
        /* <DEDUP_REMOVED lines=73> */
[----:B------:R-:W1:Y:S07]  /*eb40*/  LDSM.16.M88.4 R192, [R237] ;  /* 0x00000000edc0783b */ /* 0x000e6e0000000200 */
        /* <DEDUP_REMOVED lines=35> */
[C---:B------:R-:W-:Y:S01]  /*ed80*/  HMMA.16816.F32.BF16 R48, R192.reuse, R214, R48 ;  /* 0x000000d6c030723c */ /* 0x040fe20000041830 */
[----:B------:R-:W4:Y:S03]  /*ed90*/  LDL R214, [R1+0x34] ;  /* 0x0000340001d67983 */ /* 0x000f260000100800 */
        /* <DEDUP_REMOVED lines=15> */
[-C--:B--2---:R-:W-:Y:S04]  /*ee90*/  HMMA.16816.F32.BF16 R68, R192, R204.reuse, R68 ;  /* 0x000000ccc044723c */ /* 0x084fe80000041844 */
[----:B------:R-:W-:Y:S02]  /*eea0*/  FMNMX.FTZ R134, R25, R134, !PT ;  /* 0x0000008619867209 */ /* 0x000fe40007810000 */
[----:B------:R-:W-:Y:S02]  /*eeb0*/  FMNMX.FTZ R2, R49, R2, !PT ;  /* 0x0000000231027209 */ /* 0x000fe40007810000 */
[C---:B------:R-:W-:Y:S01]  /*eec0*/  HMMA.16816.F32.BF16 R72, R200.reuse, R204, R72 ;  /* 0x000000ccc848723c */ /* 0x040fe20000041848 */
[----:B------:R-:W2:Y:S03]  /*eed0*/  LDL.64 R204, [R1+0x38] ;  /* 0x0000380001cc7983 */ /* 0x000ea60000100a00 */
        /* <DEDUP_REMOVED lines=72> */
[----:B------:R-:W3:Y:S01]  /*f360*/  SHFL.BFLY PT, R136, R2, 0x2, 0x1f ;  /* 0x0c401f0002887f89 */ /* 0x000ee200000e0000 */
        /* <DEDUP_REMOVED lines=14> */
[----:B---3--:R-:W-:Y:S02]  /*f450*/  FMNMX.FTZ R2, R2, R136, !PT ;  /* 0x0000008802027209 */ /* 0x008fe40007810000 */
[----:B------:R-:W-:Y:S02]  /*f460*/  FMNMX.FTZ R133, R108, R133, !PT ;  /* 0x000000856c857209 */ /* 0x000fe40007810000 */
[----:B------:R-:W-:Y:S01]  /*f470*/  FMNMX.FTZ R134, R78, R134, !PT ;  /* 0x000000864e867209 */ /* 0x000fe20007810000 */
[----:B------:R-:W3:Y:S01]  /*f480*/  SHFL.BFLY PT, R136, R2, 0x1, 0x1f ;  /* 0x0c201f0002887f89 */ /* 0x000ee200000e0000 */
[----:B------:R-:W-:Y:S02]  /*f490*/  FMNMX.FTZ R133, R109, R133, !PT ;  /* 0x000000856d857209 */ /* 0x000fe40007810000 */
        /* <DEDUP_REMOVED lines=11> */
[----:B---3--:R-:W-:Y:S01]  /*f550*/  FMNMX.FTZ R136, R2, R136, !PT ;  /* 0x0000008802887209 */ /* 0x008fe20007810000 */
[----:B------:R-:W-:Y:S01]  /*f560*/  FMUL.FTZ R2, R0, c[0x0][0x2d0] ;  /* 0x0000b40000027a20 */ /* 0x000fe20000410000 */
[----:B------:R-:W-:Y:S01]  /*f570*/  FMNMX.FTZ R0, R107, R134, !PT ;  /* 0x000000866b007209 */ /* 0x000fe20007810000 */
[----:B------:R-:W-:Y:S01]  /*f580*/  MUFU.EX2 R217, R4 ;  /* 0x0000000400d97308 */ /* 0x000fe20000000800 */
[--C-:B------:R-:W-:Y:S02]  /*f590*/  FFMA.FTZ R20, R20, c[0x0][0x2d0], -R139.reuse ;  /* 0x0000b40014147a23 */ /* 0x100fe4000001088b */
[--C-:B------:R-:W-:Y:S01]  /*f5a0*/  FFMA.FTZ R21, R21, c[0x0][0x2d0], -R139.reuse ;  /* 0x0000b40015157a23 */ /* 0x100fe2000001088b */
[----:B------:R-:W-:Y:S01]  /*f5b0*/  FMNMX.FTZ R133, R133, R135, !PT ;  /* 0x0000008785857209 */ /* 0x000fe20007810000 */
[--C-:B------:R-:W-:Y:S01]  /*f5c0*/  FFMA.FTZ R36, R36, c[0x0][0x2d0], -R139.reuse ;  /* 0x0000b40024247a23 */ /* 0x100fe2000001088b */
[----:B------:R-:W-:Y:S01]  /*f5d0*/  FMNMX.FTZ R0, R110, R0, !PT ;  /* 0x000000006e007209 */ /* 0x000fe20007810000 */
[--C-:B------:R-:W-:Y:S02]  /*f5e0*/  FFMA.FTZ R37, R37, c[0x0][0x2d0], -R139.reuse ;  /* 0x0000b40025257a23 */ /* 0x100fe4000001088b */
[--C-:B------:R-:W-:Y:S01]  /*f5f0*/  FFMA.FTZ R64, R64, c[0x0][0x2d0], -R139.reuse ;  /* 0x0000b40040407a23 */ /* 0x100fe2000001088b */
[----:B------:R1:W3:Y:S01]  /*f600*/  MUFU.EX2 R134, R2 ;  /* 0x0000000200867308 */ /* 0x0002e20000000800 */
[----:B------:R-:W1:Y:S01]  /*f610*/  SHFL.BFLY PT, R135, R133, 0x1, 0x1f ;  /* 0x0c201f0085877f89 */ /* 0x000e6200000e0000 */
[----:B------:R-:W-:Y:S01]  /*f620*/  FMNMX.FTZ R0, R111, R0, !PT ;  /* 0x000000006f007209 */ /* 0x000fe20007810000 */
[----:B------:R-:W-:Y:S02]  /*f630*/  FMUL.FTZ R188, R136, c[0x0][0x2d0] ;  /* 0x0000b40088bc7a20 */ /* 0x000fe40000410000 */
[--C-:B------:R-:W-:Y:S02]  /*f640*/  FFMA.FTZ R5, R5, c[0x0][0x2d0], -R139.reuse ;  /* 0x0000b40005057a23 */ /* 0x100fe4000001088b */
[--C-:B------:R-:W-:Y:S02]  /*f650*/  FFMA.FTZ R6, R6, c[0x0][0x2d0], -R188.reuse ;  /* 0x0000b40006067a23 */ /* 0x100fe400000108bc */
[--C-:B------:R-:W-:Y:S01]  /*f660*/  FFMA.FTZ R22, R22, c[0x0][0x2d0], -R188.reuse ;  /* 0x0000b40016167a23 */ /* 0x100fe200000108bc */
[----:B------:R-:W-:Y:S01]  /*f670*/  MUFU.EX2 R218, R5 ;  /* 0x0000000500da7308 */ /* 0x000fe20000000800 */
[--C-:B------:R-:W-:Y:S02]  /*f680*/  FFMA.FTZ R23, R23, c[0x0][0x2d0], -R188.reuse ;  /* 0x0000b40017177a23 */ /* 0x100fe400000108bc */
[--C-:B------:R-:W-:Y:S02]  /*f690*/  FFMA.FTZ R38, R38, c[0x0][0x2d0], -R188.reuse ;  /* 0x0000b40026267a23 */ /* 0x100fe400000108bc */
[--C-:B------:R-:W-:Y:S02]  /*f6a0*/  FFMA.FTZ R39, R39, c[0x0][0x2d0], -R188.reuse ;  /* 0x0000b40027277a23 */ /* 0x100fe400000108bc */
[----:B------:R-:W-:Y:S02]  /*f6b0*/  FFMA.FTZ R65, R65, c[0x0][0x2d0], -R139 ;  /* 0x0000b40041417a23 */ /* 0x000fe4000001088b */
[--C-:B------:R-:W-:Y:S01]  /*f6c0*/  FFMA.FTZ R66, R66, c[0x0][0x2d0], -R188.reuse ;  /* 0x0000b40042427a23 */ /* 0x100fe200000108bc */
[----:B------:R-:W-:Y:S01]  /*f6d0*/  MUFU.EX2 R215, R6 ;  /* 0x0000000600d77308 */ /* 0x000fe20000000800 */
[--C-:B------:R-:W-:Y:S02]  /*f6e0*/  FFMA.FTZ R7, R7, c[0x0][0x2d0], -R188.reuse ;  /* 0x0000b40007077a23 */ /* 0x100fe400000108bc */
[--C-:B------:R-:W-:Y:S02]  /*f6f0*/  FFMA.FTZ R67, R67, c[0x0][0x2d0], -R188.reuse ;  /* 0x0000b40043437a23 */ /* 0x100fe400000108bc */
[----:B-1----:R-:W-:Y:S01]  /*f700*/  FADD.FTZ R2, -R136, R3 ;  /* 0x0000000388027221 */ /* 0x002fe20000010100 */
[----:B------:R-:W-:Y:S01]  /*f710*/  FMNMX.FTZ R135, R133, R135, !PT ;  /* 0x0000008785877209 */ /* 0x000fe20007810000 */
[----:B------:R-:W1:Y:S01]  /*f720*/  SHFL.BFLY PT, R3, R0, 0x2, 0x1f ;  /* 0x0c401f0000037f89 */ /* 0x000e6200000e0000 */
[--C-:B------:R-:W-:Y:S02]  /*f730*/  FFMA.FTZ R68, R68, c[0x0][0x2d0], -R139.reuse ;  /* 0x0000b40044447a23 */ /* 0x100fe4000001088b */
[----:B------:R-:W-:Y:S01]  /*f740*/  MUFU.EX2 R216, R7 ;  /* 0x0000000700d87308 */ /* 0x000fe20000000800 */
[----:B------:R-:W-:Y:S02]  /*f750*/  FMUL.FTZ R2, R2, c[0x0][0x2d0] ;  /* 0x0000b40002027a20 */ /* 0x000fe40000410000 */
[--C-:B------:R-:W-:Y:S02]  /*f760*/  FFMA.FTZ R69, R69, c[0x0][0x2d0], -R139.reuse ;  /* 0x0000b40045457a23 */ /* 0x100fe4000001088b */
[--C-:B------:R-:W-:Y:S02]  /*f770*/  FFMA.FTZ R70, R70, c[0x0][0x2d0], -R188.reuse ;  /* 0x0000b40046467a23 */ /* 0x100fe400000108bc */
[--C-:B------:R-:W-:Y:S02]  /*f780*/  FFMA.FTZ R71, R71, c[0x0][0x2d0], -R188.reuse ;  /* 0x0000b40047477a23 */ /* 0x100fe400000108bc */
[--C-:B------:R-:W-:Y:S01]  /*f790*/  FFMA.FTZ R16, R16, c[0x0][0x2d0], -R139.reuse ;  /* 0x0000b40010107a23 */ /* 0x100fe2000001088b */
[----:B------:R2:W2:Y:S01]  /*f7a0*/  MUFU.EX2 R133, R2 ;  /* 0x0000000200857308 */ /* 0x0004a20000000800 */
[--C-:B------:R-:W-:Y:S02]  /*f7b0*/  FFMA.FTZ R17, R17, c[0x0][0x2d0], -R139.reuse ;  /* 0x0000b40011117a23 */ /* 0x100fe4000001088b */
[--C-:B------:R-:W-:Y:S02]  /*f7c0*/  FFMA.FTZ R18, R18, c[0x0][0x2d0], -R188.reuse ;  /* 0x0000b40012127a23 */ /* 0x100fe400000108bc */
[--C-:B------:R-:W-:Y:S02]  /*f7d0*/  FFMA.FTZ R19, R19, c[0x0][0x2d0], -R188.reuse ;  /* 0x0000b40013137a23 */ /* 0x100fe400000108bc */
[--C-:B------:R-:W-:Y:S02]  /*f7e0*/  FFMA.FTZ R52, R52, c[0x0][0x2d0], -R139.reuse ;  /* 0x0000b40034347a23 */ /* 0x100fe4000001088b */
[----:B------:R-:W-:Y:S01]  /*f7f0*/  FFMA.FTZ R53, R53, c[0x0][0x2d0], -R139 ;  /* 0x0000b40035357a23 */ /* 0x000fe2000001088b */
[----:B------:R-:W-:Y:S01]  /*f800*/  MUFU.EX2 R249, R20 ;  /* 0x0000001400f97308 */ /* 0x000fe20000000800 */
[----:B-1----:R-:W-:Y:S01]  /*f810*/  FMNMX.FTZ R0, R0, R3, !PT ;  /* 0x0000000300007209 */ /* 0x002fe20007810000 */
[--C-:B------:R-:W-:Y:S01]  /*f820*/  FFMA.FTZ R54, R54, c[0x0][0x2d0], -R188.reuse ;  /* 0x0000b40036367a23 */ /* 0x100fe200000108bc */
[----:B----4-:R-:W-:Y:S01]  /*f830*/  ISETP.GT.AND P0, PT, R247, R219, PT ;  /* 0x000000dbf700720c */ /* 0x010fe20003f04270 */
[--C-:B------:R-:W-:Y:S01]  /*f840*/  FFMA.FTZ R55, R55, c[0x0][0x2d0], -R188.reuse ;  /* 0x0000b40037377a23 */ /* 0x100fe200000108bc */
[----:B------:R-:W-:Y:S01]  /*f850*/  IADD3 R247, R247, -0x1, RZ ;  /* 0xfffffffff7f77810 */ /* 0x000fe20007ffe0ff */
[C---:B---3--:R-:W-:Y:S02]  /*f860*/  FMUL.FTZ R128, R134.reuse, R128 ;  /* 0x0000008086807220 */ /* 0x048fe40000410000 */
[----:B------:R-:W-:Y:S02]  /*f870*/  FMUL.FTZ R129, R134, R129 ;  /* 0x0000008186817220 */ /* 0x000fe40000410000 */
[----:B------:R-:W-:Y:S01]  /*f880*/  MUFU.EX2 R223, R21 ;  /* 0x0000001500df7308 */ /* 0x000fe20000000800 */
[--C-:B------:R-:W-:Y:S02]  /*f890*/  FFMA.FTZ R82, R82, c[0x0][0x2d0], -R188.reuse ;  /* 0x0000b40052527a23 */ /* 0x100fe400000108bc */
[----:B------:R-:W-:Y:S02]  /*f8a0*/  FFMA.FTZ R83, R83, c[0x0][0x2d0], -R188 ;  /* 0x0000b40053537a23 */ /* 0x000fe400000108bc */
[----:B--2---:R-:W-:Y:S01]  /*f8b0*/  FADD.FTZ R2, -R135, R132 ;  /* 0x0000008487027221 */ /* 0x004fe20000010100 */
[----:B------:R-:W-:Y:S01]  /*f8c0*/  @P0 SHF.R.S32.HI R4, RZ, 0x1f, R247 ;  /* 0x0000001fff040819 */ /* 0x000fe200000114f7 */
[C---:B------:R-:W-:Y:S02]  /*f8d0*/  FMUL.FTZ R118, R133.reuse, R118 ;  /* 0x0000007685767220 */ /* 0x040fe40000410000 */
[----:B------:R-:W-:Y:S01]  /*f8e0*/  FMUL.FTZ R2, R2, c[0x0][0x2d0] ;  /* 0x0000b40002027a20 */ /* 0x000fe20000410000 */
[----:B------:R-:W-:Y:S01]  /*f8f0*/  MUFU.EX2 R209, R22 ;  /* 0x0000001600d17308 */ /* 0x000fe20000000800 */
[C---:B------:R-:W-:Y:S02]  /*f900*/  FMUL.FTZ R119, R133.reuse, R119 ;  /* 0x0000007785777220 */ /* 0x040fe40000410000 */
[C---:B------:R-:W-:Y:S02]  /*f910*/  FMUL.FTZ R130, R133.reuse, R130 ;  /* 0x0000008285827220 */ /* 0x040fe40000410000 */
[----:B------:R-:W-:Y:S02]  /*f920*/  FMUL.FTZ R131, R133, R131 ;  /* 0x0000008385837220 */ /* 0x000fe40000410000 */
[--C-:B------:R-:W-:Y:S02]  /*f930*/  FFMA.FTZ R32, R32, c[0x0][0x2d0], -R139.reuse ;  /* 0x0000b40020207a23 */ /* 0x100fe4000001088b */
[----:B------:R-:W-:Y:S01]  /*f940*/  FFMA.FTZ R34, R34, c[0x0][0x2d0], -R188 ;  /* 0x0000b40022227a23 */ /* 0x000fe200000108bc */
[----:B------:R1:W2:Y:S01]  /*f950*/  MUFU.EX2 R132, R2 ;  /* 0x0000000200847308 */ /* 0x0002a20000000800 */
[----:B------:R-:W-:Y:S02]  /*f960*/  @P0 IMAD R6, R4, c[0x0][0x1e0], RZ ;  /* 0x0000780004060a24 */ /* 0x000fe400078e02ff */
[C---:B------:R-:W-:Y:S04]  /*f970*/  @P0 IMAD.WIDE.U32 R4, R247.reuse, c[0x0][0x1e0], RZ ;  /* 0x00007800f7040a25 */ /* 0x040fe800078e00ff */
[----:B------:R-:W-:Y:S02]  /*f980*/  @P0 IMAD R6, R247, c[0x0][0x1e4], R6 ;  /* 0x00007900f7060a24 */ /* 0x000fe400078e0206 */
[--C-:B------:R-:W-:Y:S01]  /*f990*/  FFMA.FTZ R35, R35, c[0x0][0x2d0], -R188.reuse ;  /* 0x0000b40023237a23 */ /* 0x100fe200000108bc */
[----:B------:R-:W-:Y:S01]  /*f9a0*/  MUFU.EX2 R224, R23 ;  /* 0x0000001700e07308 */ /* 0x000fe20000000800 */
[--C-:B------:R-:W-:Y:S01]  /*f9b0*/  FFMA.FTZ R48, R48, c[0x0][0x2d0], -R139.reuse ;  /* 0x0000b40030307a23 */ /* 0x100fe2000001088b */
[----:B------:R-:W-:Y:S01]  /*f9c0*/  @P0 IADD3 R6, R5, R6, RZ ;  /* 0x0000000605060210 */ /* 0x000fe20007ffe0ff */
[--C-:B------:R-:W-:Y:S02]  /*f9d0*/  FFMA.FTZ R49, R49, c[0x0][0x2d0], -R139.reuse ;  /* 0x0000b40031317a23 */ /* 0x100fe4000001088b */
[--C-:B------:R-:W-:Y:S02]  /*f9e0*/  FFMA.FTZ R50, R50, c[0x0][0x2d0], -R188.reuse ;  /* 0x0000b40032327a23 */ /* 0x100fe400000108bc */
[----:B------:R-:W-:Y:S02]  /*f9f0*/  @P0 IMAD R6, R6, 0x70, RZ ;  /* 0x0000007006060824 */ /* 0x000fe400078e02ff */
[--C-:B------:R-:W-:Y:S01]  /*fa00*/  FFMA.FTZ R51, R51, c[0x0][0x2d0], -R188.reuse ;  /* 0x0000b40033337a23 */ /* 0x100fe200000108bc */
[----:B------:R3:W-:Y:S01]  /*fa10*/  MUFU.EX2 R221, R16 ;  /* 0x0000001000dd7308 */ /* 0x0007e20000000800 */
[C---:B------:R-:W-:Y:S02]  /*fa20*/  FMUL.FTZ R116, R134.reuse, R116 ;  /* 0x0000007486747220 */ /* 0x040fe40000410000 */
[----:B------:R-:W-:Y:S01]  /*fa30*/  FMUL.FTZ R117, R134, R117 ;  /* 0x0000007586757220 */ /* 0x000fe20000410000 */
[----:B-1----:R-:W1:Y:S01]  /*fa40*/  SHFL.BFLY PT, R2, R0, 0x1, 0x1f ;  /* 0x0c201f0000027f89 */ /* 0x002e6200000e0000 */
[C---:B--2---:R-:W-:Y:S02]  /*fa50*/  FMUL.FTZ R120, R132.reuse, R120 ;  /* 0x0000007884787220 */ /* 0x044fe40000410000 */
[C---:B------:R-:W-:Y:S02]  /*fa60*/  FMUL.FTZ R121, R132.reuse, R121 ;  /* 0x0000007984797220 */ /* 0x040fe40000410000 */
[C---:B------:R-:W-:Y:S01]  /*fa70*/  FMUL.FTZ R124, R132.reuse, R124 ;  /* 0x0000007c847c7220 */ /* 0x040fe20000410000 */
[----:B------:R2:W-:Y:S01]  /*fa80*/  MUFU.EX2 R251, R17 ;  /* 0x0000001100fb7308 */ /* 0x0005e20000000800 */
        /* <DEDUP_REMOVED lines=8> */
[----:B---3--:R-:W-:Y:S02]  /*fb10*/  FMUL.FTZ R16, R134, R152 ;  /* 0x0000009886107220 */ /* 0x008fe40000410000 */
[----:B------:R-:W-:Y:S01]  /*fb20*/  FFMA.FTZ R99, R99, c[0x0][0x2d0], -R188 ;  /* 0x0000b40063637a23 */ /* 0x000fe200000108bc */
[----:B-1----:R-:W-:Y:S01]  /*fb30*/  FMNMX.FTZ R2, R0, R2, !PT ;  /* 0x0000000200027209 */ /* 0x002fe20007810000 */
[--C-:B------:R-:W-:Y:S01]  /*fb40*/  FFMA.FTZ R84, R84, c[0x0][0x2d0], -R139.reuse ;  /* 0x0000b40054547a23 */ /* 0x100fe2000001088b */
[----:B------:R1:W-:Y:S01]  /*fb50*/  MUFU.EX2 R250, R19 ;  /* 0x0000001300fa7308 */ /* 0x0003e20000000800 */
[----:B------:R-:W-:Y:S02]  /*fb60*/  FFMA.FTZ R85, R85, c[0x0][0x2d0], -R139 ;  /* 0x0000b40055557a23 */ /* 0x000fe4000001088b */
[C---:B------:R-:W-:Y:S02]  /*fb70*/  FMUL.FTZ R3, R2.reuse, c[0x0][0x2d0] ;  /* 0x0000b40002037a20 */ /* 0x040fe40000410000 */
[----:B------:R-:W-:Y:S02]  /*fb80*/  FADD.FTZ R0, -R2, R138 ;  /* 0x0000008a02007221 */ /* 0x000fe40000010100 */
[--C-:B------:R-:W-:Y:S02]  /*fb90*/  FFMA.FTZ R10, R10, c[0x0][0x2d0], -R3.reuse ;  /* 0x0000b4000a0a7a23 */ /* 0x100fe40000010803 */
[--C-:B------:R-:W-:Y:S01]  /*fba0*/  FFMA.FTZ R11, R11, c[0x0][0x2d0], -R3.reuse ;  /* 0x0000b4000b0b7a23 */ /* 0x100fe20000010803 */
[----:B------:R-:W-:Y:S01]  /*fbb0*/  MUFU.EX2 R198, R36 ;  /* 0x0000002400c67308 */ /* 0x000fe20000000800 */
[----:B--2---:R-:W-:Y:S02]  /*fbc0*/  FMUL.FTZ R17, R134, R153 ;  /* 0x0000009986117220 */ /* 0x004fe40000410000 */
[--C-:B------:R-:W-:Y:S02]  /*fbd0*/  FFMA.FTZ R58, R58, c[0x0][0x2d0], -R3.reuse ;  /* 0x0000b4003a3a7a23 */ /* 0x100fe40000010803 */
[----:B----4-:R-:W-:Y:S02]  /*fbe0*/  FMUL.FTZ R18, R133, R154 ;  /* 0x0000009a85127220 */ /* 0x010fe40000410000 */
[--C-:B------:R-:W-:Y:S02]  /*fbf0*/  FFMA.FTZ R59, R59, c[0x0][0x2d0], -R3.reuse ;  /* 0x0000b4003b3b7a23 */ /* 0x100fe40000010803 */
[--C-:B------:R-:W-:Y:S01]  /*fc00*/  FFMA.FTZ R74, R74, c[0x0][0x2d0], -R3.reuse ;  /* 0x0000b4004a4a7a23 */ /* 0x100fe20000010803 */
[----:B------:R2:W-:Y:S01]  /*fc10*/  MUFU.EX2 R189, R10 ;  /* 0x0000000a00bd7308 */ /* 0x0005e20000000800 */
[--C-:B------:R-:W-:Y:S02]  /*fc20*/  FFMA.FTZ R75, R75, c[0x0][0x2d0], -R3.reuse ;  /* 0x0000b4004b4b7a23 */ /* 0x100fe40000010803 */
[----:B------:R-:W-:Y:S02]  /*fc30*/  FMUL.FTZ R138, R135, c[0x0][0x2d0] ;  /* 0x0000b400878a7a20 */ /* 0x000fe40000410000 */
[----:B-1----:R-:W-:Y:S02]  /*fc40*/  FMUL.FTZ R19, R133, R155 ;  /* 0x0000009b85137220 */ /* 0x002fe40000410000 */
        /* <DEDUP_REMOVED lines=10> */
[--C-:B------:R-:W-:Y:S01]  /*fcf0*/  FFMA.FTZ R15, R15, c[0x0][0x2d0], -R3.reuse ;  /* 0x0000b4000f0f7a23 */ /* 0x100fe20000010803 */
[----:B--2---:R-:W-:Y:S01]  /*fd00*/  @P0 MOV R10, R204 ;  /* 0x000000cc000a0202 */ /* 0x004fe20000000f00 */
[--C-:B------:R-:W-:Y:S02]  /*fd10*/  FFMA.FTZ R13, R13, c[0x0][0x2d0], -R138.reuse ;  /* 0x0000b4000d0d7a23 */ /* 0x100fe4000001088a */
[--C-:B------:R-:W-:Y:S02]  /*fd20*/  FFMA.FTZ R60, R60, c[0x0][0x2d0], -R138.reuse ;  /* 0x0000b4003c3c7a23 */ /* 0x100fe4000001088a */
[----:B------:R-:W-:Y:S01]  /*fd30*/  FFMA.FTZ R61, R61, c[0x0][0x2d0], -R138 ;  /* 0x0000b4003d3d7a23 */ /* 0x000fe2000001088a */
[----:B------:R-:W-:Y:S01]  /*fd40*/  MUFU.EX2 R204, R37 ;  /* 0x0000002500cc7308 */ /* 0x000fe20000000800 */
[--C-:B------:R-:W-:Y:S02]  /*fd50*/  FFMA.FTZ R62, R62, c[0x0][0x2d0], -R3.reuse ;  /* 0x0000b4003e3e7a23 */ /* 0x100fe40000010803 */
[--C-:B------:R-:W-:Y:S01]  /*fd60*/  FFMA.FTZ R63, R63, c[0x0][0x2d0], -R3.reuse ;  /* 0x0000b4003f3f7a23 */ /* 0x100fe20000010803 */
[----:B-1----:R-:W-:Y:S01]  /*fd70*/  @P0 MOV R11, R214 ;  /* 0x000000d6000b0202 */ /* 0x002fe20000000f00 */
[----:B------:R-:W-:Y:S02]  /*fd80*/  FFMA.FTZ R78, R78, c[0x0][0x2d0], -R3 ;  /* 0x0000b4004e4e7a23 */ /* 0x000fe40000010803 */
[----:B------:R-:W-:Y:S02]  /*fd90*/  FMUL.FTZ R0, R0, c[0x0][0x2d0] ;  /* 0x0000b40000007a20 */ /* 0x000fe40000410000 */
[----:B------:R-:W-:Y:S01]  /*fda0*/  @P0 IMAD.WIDE.U32 R10, R4, 0x70, R10 ;  /* 0x00000070040a0825 */ /* 0x000fe200078e000a */
[----:B------:R1:W-:Y:S01]  /*fdb0*/  MUFU.EX2 R213, R9 ;  /* 0x0000000900d57308 */ /* 0x0003e20000000800 */
[----:B------:R-:W-:Y:S02]  /*fdc0*/  @P0 MOV R4, c[0x0][0x1e0] ;  /* 0x0000780000040a02 */ /* 0x000fe40000000f00 */
[--C-:B------:R-:W-:Y:S01]  /*fdd0*/  FFMA.FTZ R24, R24, c[0x0][0x2d0], -R138.reuse ;  /* 0x0000b40018187a23 */ /* 0x100fe2000001088a */
[----:B---3--:R-:W-:Y:S01]  /*fde0*/  @P0 LEA R8, P2, R10, c[0x0][0x1c8], 0x1 ;  /* 0x000072000a080a11 */ /* 0x008fe200078408ff */
[--C-:B------:R-:W-:Y:S01]  /*fdf0*/  FFMA.FTZ R25, R25, c[0x0][0x2d0], -R138.reuse ;  /* 0x0000b40019197a23 */ /* 0x100fe2000001088a */
[----:B------:R-:W-:Y:S01]  /*fe00*/  @P0 IADD3 R7, R11, R6, RZ ;  /* 0x000000060b070210 */ /* 0x000fe20007ffe0ff */
[--C-:B------:R-:W-:Y:S01]  /*fe10*/  FFMA.FTZ R26, R26, c[0x0][0x2d0], -R3.reuse ;  /* 0x0000b4001a1a7a23 */ /* 0x100fe20000010803 */
[C---:B------:R-:W-:Y:S01]  /*fe20*/  @P0 SHF.L.U32 R5, R4.reuse, 0x5, RZ ;  /* 0x0000000504050819 */ /* 0x040fe200000006ff */
[--C-:B------:R-:W-:Y:S01]  /*fe30*/  FFMA.FTZ R27, R27, c[0x0][0x2d0], -R3.reuse ;  /* 0x0000b4001b1b7a23 */ /* 0x100fe20000010803 */
[----:B------:R-:W-:Y:S01]  /*fe40*/  MUFU.EX2 R202, R38 ;  /* 0x0000002600ca7308 */ /* 0x000fe20000000800 */
[----:B------:R-:W-:Y:S01]  /*fe50*/  @P0 SHF.L.U64.HI R4, R4, R252, c[0x0][0x1e4] ;  /* 0x0000790004040619 */ /* 0x000fe200000102fc */
[--C-:B------:R-:W-:Y:S01]  /*fe60*/  FFMA.FTZ R28, R28, c[0x0][0x2d0], -R138.reuse ;  /* 0x0000b4001c1c7a23 */ /* 0x100fe2000001088a */
[-C--:B------:R-:W-:Y:S01]  /*fe70*/  @P0 IADD3 R6, P1, R8, R5.reuse, RZ ;  /* 0x0000000508060210 */ /* 0x080fe20007f3e0ff */
[--C-:B------:R-:W-:Y:S02]  /*fe80*/  FFMA.FTZ R29, R29, c[0x0][0x2d0], -R138.reuse ;  /* 0x0000b4001d1d7a23 */ /* 0x100fe4000001088a */
[--C-:B------:R-:W-:Y:S02]  /*fe90*/  FFMA.FTZ R30, R30, c[0x0][0x2d0], -R3.reuse ;  /* 0x0000b4001e1e7a23 */ /* 0x100fe40000010803 */
[----:B------:R-:W-:Y:S02]  /*fea0*/  FFMA.FTZ R31, R31, c[0x0][0x2d0], -R3 ;  /* 0x0000b4001f1f7a23 */ /* 0x000fe40000010803 */
[----:B------:R2:W-:Y:S01]  /*feb0*/  MUFU.EX2 R226, R12 ;  /* 0x0000000c00e27308 */ /* 0x0005e20000000800 */
[--C-:B------:R-:W-:Y:S02]  /*fec0*/  FFMA.FTZ R40, R40, c[0x0][0x2d0], -R138.reuse ;  /* 0x0000b40028287a23 */ /* 0x100fe4000001088a */
[--C-:B------:R-:W-:Y:S01]  /*fed0*/  FFMA.FTZ R41, R41, c[0x0][0x2d0], -R138.reuse ;  /* 0x0000b40029297a23 */ /* 0x100fe2000001088a */
[----:B-1----:R-:W-:Y:S01]  /*fee0*/  @P0 LEA.HI.X R9, R10, c[0x0][0x1cc], R7, 0x1, P2 ;  /* 0x000073000a090a11 */ /* 0x002fe200010f0c07 */
[--C-:B------:R-:W-:Y:S02]  /*fef0*/  FFMA.FTZ R42, R42, c[0x0][0x2d0], -R3.reuse ;  /* 0x0000b4002a2a7a23 */ /* 0x100fe40000010803 */
[--C-:B------:R-:W-:Y:S01]  /*ff00*/  FFMA.FTZ R43, R43, c[0x0][0x2d0], -R3.reuse ;  /* 0x0000b4002b2b7a23 */ /* 0x100fe20000010803 */
[-C--:B------:R-:W-:Y:S01]  /*ff10*/  @P0 IADD3.X R7, R9, R4.reuse, RZ, P1, !PT ;  /* 0x0000000409070210 */ /* 0x080fe20000ffe4ff */
[----:B------:R1:W-:Y:S01]  /*ff20*/  @P0 LDGSTS.E.BYPASS.LTC128B.128 [R246+0x3900], [R8.64], !P6 ;  /* 0x0390000008f60fae */ /* 0x0003e2000f101d48 */
[----:B------:R-:W-:Y:S01]  /*ff30*/  MUFU.EX2 R200, R39 ;  /* 0x0000002700c87308 */ /* 0x000fe20000000800 */
[--C-:B------:R-:W-:Y:S02]  /*ff40*/  FFMA.FTZ R44, R44, c[0x0][0x2d0], -R138.reuse ;  /* 0x0000b4002c2c7a23 */ /* 0x100fe4000001088a */
[--C-:B------:R-:W-:Y:S02]  /*ff50*/  FFMA.FTZ R45, R45, c[0x0][0x2d0], -R138.reuse ;  /* 0x0000b4002d2d7a23 */ /* 0x100fe4000001088a */
[--C-:B------:R-:W-:Y:S02]  /*ff60*/  FFMA.FTZ R46, R46, c[0x0][0x2d0], -R3.reuse ;  /* 0x0000b4002e2e7a23 */ /* 0x100fe40000010803 */
[----:B------:R3:W-:Y:S01]  /*ff70*/  @P0 LDGSTS.E.BYPASS.LTC128B.128 [R246+0x4100], [R6.64], !P6 ;  /* 0x0410000006f60fae */ /* 0x0007e2000f101d48 */
[--C-:B------:R-:W-:Y:S02]  /*ff80*/  FFMA.FTZ R47, R47, c[0x0][0x2d0], -R3.reuse ;  /* 0x0000b4002f2f7a23 */ /* 0x100fe40000010803 */
[----:B------:R4:W-:Y:S01]  /*ff90*/  MUFU.EX2 R227, R13 ;  /* 0x0000000d00e37308 */ /* 0x0009e20000000800 */
[--C-:B------:R-:W-:Y:S02]  /*ffa0*/  FFMA.FTZ R79, R79, c[0x0][0x2d0], -R3.reuse ;  /* 0x0000b4004f4f7a23 */ /* 0x100fe40000010803 */
[--C-:B------:R-:W-:Y:S01]  /*ffb0*/  FFMA.FTZ R90, R90, c[0x0][0x2d0], -R3.reuse ;  /* 0x0000b4005a5a7a23 */ /* 0x100fe20000010803 */
[-C--:B--2---:R-:W-:Y:S01]  /*ffc0*/  @P0 IADD3 R12, P3, R6, R5.reuse, RZ ;  /* 0x00000005060c0210 */ /* 0x084fe20007f7e0ff */
[--C-:B------:R-:W-:Y:S02]  /*ffd0*/  FFMA.FTZ R91, R91, c[0x0][0x2d0], -R3.reuse ;  /* 0x0000b4005b5b7a23 */ /* 0x100fe40000010803 */
[--C-:B------:R-:W-:Y:S01]  /*ffe0*/  FFMA.FTZ R94, R94, c[0x0][0x2d0], -R3.reuse ;  /* 0x0000b4005e5e7a23 */ /* 0x100fe20000010803 */
[-C--:B------:R-:W-:Y:S01]  /*fff0*/  @P0 IADD3 R10, P2, R12, R5.reuse, RZ ;  /* 0x000000050c0a0210 */ /* 0x080fe20007f5e0ff */
[--C-:B------:R-:W-:Y:S01]  /*10000*/  FFMA.FTZ R95, R95, c[0x0][0x2d0], -R3.reuse ;  /* 0x0000b4005f5f7a23 */ /* 0x100fe20000010803 */
[----:B------:R-:W2:Y:S01]  /*10010*/  MUFU.EX2 R0, R0 ;  /* 0x0000000000007308 */ /* 0x000ea20000000800 */
[--C-:B------:R-:W-:Y:S02]  /*10020*/  FFMA.FTZ R107, R107, c[0x0][0x2d0], -R3.reuse ;  /* 0x0000b4006b6b7a23 */ /* 0x100fe40000010803 */
[----:B------:R-:W-:Y:S02]  /*10030*/  FFMA.FTZ R110, R110, c[0x0][0x2d0], -R3 ;  /* 0x0000b4006e6e7a23 */ /* 0x000fe40000010803 */
[--C-:B------:R-:W-:Y:S01]  /*10040*/  FFMA.FTZ R76, R76, c[0x0][0x2d0], -R138.reuse ;  /* 0x0000b4004c4c7a23 */ /* 0x100fe2000001088a */
[-C--:B-1----:R-:W-:Y:S01]  /*10050*/  @P0 IADD3 R8, P1, R10, R5.reuse, RZ ;  /* 0x000000050a080210 */ /* 0x082fe20007f3e0ff */
[----:B------:R-:W-:Y:S02]  /*10060*/  FFMA.FTZ R77, R77, c[0x0][0x2d0], -R138 ;  /* 0x0000b4004d4d7a23 */ /* 0x000fe4000001088a */
[--C-:B------:R-:W-:Y:S01]  /*10070*/  FFMA.FTZ R86, R86, c[0x0][0x2d0], -R188.reuse ;  /* 0x0000b40056567a23 */ /* 0x100fe200000108bc */
[----:B------:R1:W-:Y:S01]  /*10080*/  MUFU.EX2 R191, R14 ;  /* 0x0000000e00bf7308 */ /* 0x0003e20000000800 */
[----:B------:R-:W-:Y:S02]  /*10090*/  FFMA.FTZ R87, R87, c[0x0][0x2d0], -R188 ;  /* 0x0000b40057577a23 */ /* 0x000fe400000108bc */
[--C-:B------:R-:W-:Y:S01]  /*100a0*/  FFMA.FTZ R100, R100, c[0x0][0x2d0], -R139.reuse ;  /* 0x0000b40064647a23 */ /* 0x100fe2000001088b */
[-C--:B----4-:R-:W-:Y:S01]  /*100b0*/  @P0 IADD3.X R13, R7, R4.reuse, RZ, P3, !PT ;  /* 0x00000004070d0210 */ /* 0x090fe20001ffe4ff */
[--C-:B------:R-:W-:Y:S02]  /*100c0*/  FFMA.FTZ R101, R101, c[0x0][0x2d0], -R139.reuse ;  /* 0x0000b40065657a23 */ /* 0x100fe4000001088b */
[--C-:B------:R-:W-:Y:S01]  /*100d0*/  FFMA.FTZ R112, R112, c[0x0][0x2d0], -R139.reuse ;  /* 0x0000b40070707a23 */ /* 0x100fe2000001088b */
[-C--:B------:R-:W-:Y:S01]  /*100e0*/  @P0 IADD3.X R11, R13, R4.reuse, RZ, P2, !PT ;  /* 0x000000040d0b0210 */ /* 0x080fe200017fe4ff */
[----:B------:R4:W-:Y:S01]  /*100f0*/  @P0 LDGSTS.E.BYPASS.LTC128B.128 [R246+0x4900], [R12.64], !P6 ;  /* 0x049000000cf60fae */ /* 0x0009e2000f101d48 */
[----:B---3--:R-:W-:Y:S01]  /*10100*/  @P0 IADD3 R6, P2, R8, R5, RZ ;  /* 0x0000000508060210 */ /* 0x008fe20007f5e0ff */
[----:B------:R3:W3:Y:S01]  /*10110*/  MUFU.EX2 R193, R15 ;  /* 0x0000000f00c17308 */ /* 0x0006e20000000800 */
[----:B------:R-:W-:Y:S01]  /*10120*/  @P0 IADD3.X R9, R11, R4, RZ, P1, !PT ;  /* 0x000000040b090210 */ /* 0x000fe20000ffe4ff */
[----:B------:R-:W-:Y:S02]  /*10130*/  FFMA.FTZ R139, R113, c[0x0][0x2d0], -R139 ;  /* 0x0000b400718b7a23 */ /* 0x000fe4000001088b */
[C---:B--2---:R-:W-:Y:S01]  /*10140*/  FMUL.FTZ R122, R0.reuse, R122 ;  /* 0x0000007a007a7220 */ /* 0x044fe20000410000 */
[----:B------:R-:W-:Y:S01]  /*10150*/  @P0 IADD3.X R7, R9, R4, RZ, P2, !PT ;  /* 0x0000000409070210 */ /* 0x000fe200017fe4ff */
[----:B------:R2:W-:Y:S01]  /*10160*/  @P0 LDGSTS.E.BYPASS.LTC128B.128 [R246+0x5100], [R10.64], !P6 ;  /* 0x051000000af60fae */ /* 0x0005e2000f101d48 */
[C---:B------:R-:W-:Y:S02]  /*10170*/  FMUL.FTZ R123, R0.reuse, R123 ;  /* 0x0000007b007b7220 */ /* 0x040fe40000410000 */
[C---:B------:R-:W-:Y:S01]  /*10180*/  FMUL.FTZ R126, R0.reuse, R126 ;  /* 0x0000007e007e7220 */ /* 0x040fe20000410000 */
[----:B------:R2:W-:Y:S01]  /*10190*/  MUFU.EX2 R222, R24 ;  /* 0x0000001800de7308 */ /* 0x0005e20000000800 */
[C---:B------:R-:W-:Y:S02]  /*101a0*/  FMUL.FTZ R127, R0.reuse, R127 ;  /* 0x0000007f007f7220 */ /* 0x040fe40000410000 */
[----:B-1----:R-:W-:Y:S01]  /*101b0*/  FMUL.FTZ R14, R0, R150 ;  /* 0x00000096000e7220 */ /* 0x002fe20000410000 */
[----:B------:R1:W-:Y:S01]  /*101c0*/  @P0 LDGSTS.E.BYPASS.LTC128B.128 [R246+0x5900], [R8.64], !P6 ;  /* 0x0590000008f60fae */ /* 0x0003e2000f101d48 */
[--C-:B------:R-:W-:Y:S02]  /*101d0*/  FFMA.FTZ R88, R88, c[0x0][0x2d0], -R138.reuse ;  /* 0x0000b40058587a23 */ /* 0x100fe4000001088a */
[--C-:B------:R-:W-:Y:S02]  /*101e0*/  FFMA.FTZ R89, R89, c[0x0][0x2d0], -R138.reuse ;  /* 0x0000b40059597a23 */ /* 0x100fe4000001088a */
[--C-:B------:R-:W-:Y:S01]  /*101f0*/  FFMA.FTZ R92, R92, c[0x0][0x2d0], -R138.reuse ;  /* 0x0000b4005c5c7a23 */ /* 0x100fe2000001088a */
[----:B------:R1:W-:Y:S01]  /*10200*/  MUFU.EX2 R220, R25 ;  /* 0x0000001900dc7308 */ /* 0x0003e20000000800 */
[----:B------:R-:W-:Y:S01]  /*10210*/  FFMA.FTZ R93, R93, c[0x0][0x2d0], -R138 ;  /* 0x0000b4005d5d7a23 */ /* 0x000fe2000001088a */
[----:B------:R1:W-:Y:S01]  /*10220*/  @P0 LDGSTS.E.BYPASS.LTC128B.128 [R246+0x6100], [R6.64], !P6 ;  /* 0x0610000006f60fae */ /* 0x0003e2000f101d48 */
[--C-:B------:R-:W-:Y:S01]  /*10230*/  FFMA.FTZ R102, R102, c[0x0][0x2d0], -R188.reuse ;  /* 0x0000b40066667a23 */ /* 0x100fe200000108bc */
[----:B----4-:R-:W-:Y:S01]  /*10240*/  @P0 IADD3 R12, P1, R6, R5, RZ ;  /* 0x00000005060c0210 */ /* 0x010fe20007f3e0ff */
[----:B------:R-:W-:Y:S01]  /*10250*/  FMUL.FTZ R5, R134, R141 ;  /* 0x0000008d86057220 */ /* 0x000fe20000410000 */
[----:B------:R-:W-:Y:S01]  /*10260*/  F2FP.BF16.PACK_AB R141, R216, R215 ;  /* 0x000000d7d88d723e */ /* 0x000fe200000010ff */
[----:B---3--:R-:W-:Y:S01]  /*10270*/  FMUL.FTZ R15, R0, R151 ;  /* 0x00000097000f7220 */ /* 0x008fe20000410000 */
[----:B------:R-:W-:Y:S01]  /*10280*/  @P0 IADD3.X R13, R7, R4, RZ, P1, !PT ;  /* 0x00000004070d0210 */ /* 0x000fe20000ffe4ff */
[----:B------:R-:W-:Y:S01]  /*10290*/  FMUL.FTZ R4, R134, R140 ;  /* 0x0000008c86047220 */ /* 0x000fe20000410000 */
[----:B------:R-:W-:Y:S01]  /*102a0*/  F2FP.BF16.PACK_AB R140, R218, R217 ;  /* 0x000000d9da8c723e */ /* 0x000fe200000010ff */
[----:B------:R3:W-:Y:S01]  /*102b0*/  MUFU.EX2 R194, R26 ;  /* 0x0000001a00c27308 */ /* 0x0007e20000000800 */
[C---:B--2---:R-:W-:Y:S01]  /*102c0*/  FMUL.FTZ R10, R0.reuse, R146 ;  /* 0x00000092000a7220 */ /* 0x044fe20000410000 */
[----:B------:R2:W-:Y:S01]  /*102d0*/  @P0 LDGSTS.E.BYPASS.LTC128B.128 [R246+0x6900], [R12.64], !P6 ;  /* 0x069000000cf60fae */ /* 0x0005e2000f101d48 */
[----:B------:R-:W-:Y:S01]  /*102e0*/  F2FP.BF16.PACK_AB R146, R227, R226 ;  /* 0x000000e2e392723e */ /* 0x000fe200000010ff */
[----:B------:R-:W-:Y:S01]  /*102f0*/  FMUL.FTZ R11, R0, R147 ;  /* 0x00000093000b7220 */ /* 0x000fe20000410000 */
[----:B------:R-:W-:Y:S01]  /*10300*/  F2FP.BF16.PACK_AB R147, R193, R191 ;  /* 0x000000bfc193723e */ /* 0x000fe200000010ff */
[C---:B------:R-:W-:Y:S02]  /*10310*/  FMUL.FTZ R24, R132.reuse, R160 ;  /* 0x000000a084187220 */ /* 0x040fe40000410000 */
[----:B------:R-:W-:Y:S02]  /*10320*/  FFMA.FTZ R103, R103, c[0x0][0x2d0], -R188 ;  /* 0x0000b40067677a23 */ /* 0x000fe400000108bc */
[----:B------:R-:W4:Y:S01]  /*10330*/  LDSM.16.MT88.4 R20, [R229] ;  /* 0x00000000e514783b */ /* 0x000f220000004200 */
[C---:B-1----:R-:W-:Y:S01]  /*10340*/  FMUL.FTZ R8, R132.reuse, R144 ;  /* 0x0000009084087220 */ /* 0x042fe20000410000 */
[----:B------:R-:W-:Y:S01]  /*10350*/  F2FP.BF16.PACK_AB R144, R213, R212 ;  /* 0x000000d4d590723e */ /* 0x000fe200000010ff */
[----:B------:R-:W-:Y:S01]  /*10360*/  FMUL.FTZ R9, R132, R145 ;  /* 0x0000009184097220 */ /* 0x000fe20000410000 */
[----:B------:R-:W-:Y:S01]  /*10370*/  F2FP.BF16.PACK_AB R145, R190, R189 ;  /* 0x000000bdbe91723e */ /* 0x000fe200000010ff */
[----:B------:R1:W-:Y:S01]  /*10380*/  MUFU.EX2 R195, R27 ;  /* 0x0000001b00c37308 */ /* 0x0003e20000000800 */
[----:B------:R-:W-:Y:S02]  /*10390*/  FMUL.FTZ R25, R132, R161 ;  /* 0x000000a184197220 */ /* 0x000fe40000410000 */
[----:B------:R-:W-:Y:S01]  /*103a0*/  FMUL.FTZ R6, R133, R142 ;  /* 0x0000008e85067220 */ /* 0x000fe20000410000 */
[----:B------:R-:W-:Y:S01]  /*103b0*/  F2FP.BF16.PACK_AB R142, R251, R221 ;  /* 0x000000ddfb8e723e */ /* 0x000fe200000010ff */
[C---:B------:R-:W-:Y:S01]  /*103c0*/  FMUL.FTZ R7, R133.reuse, R143 ;  /* 0x0000008f85077220 */ /* 0x040fe20000410000 */
[----:B------:R-:W-:Y:S01]  /*103d0*/  F2FP.BF16.PACK_AB R143, R250, R248 ;  /* 0x000000f8fa8f723e */ /* 0x000fe200000010ff */
[----:B------:R-:W4:Y:S01]  /*103e0*/  LDSM.16.MT88.4 R36, [R233] ;  /* 0x00000000e924783b */ /* 0x000f220000004200 */
[--C-:B------:R-:W-:Y:S02]  /*103f0*/  FFMA.FTZ R108, R108, c[0x0][0x2d0], -R138.reuse ;  /* 0x0000b4006c6c7a23 */ /* 0x100fe4000001088a */
[----:B------:R-:W-:Y:S01]  /*10400*/  MUFU.EX2 R219, R67 ;  /* 0x0000004300db7308 */ /* 0x000fe20000000800 */
[----:B---3--:R-:W-:Y:S02]  /*10410*/  FMUL.FTZ R26, R0, R162 ;  /* 0x000000a2001a7220 */ /* 0x008fe40000410000 */
[C---:B--2---:R-:W-:Y:S02]  /*10420*/  FMUL.FTZ R12, R132.reuse, R148 ;  /* 0x00000094840c7220 */ /* 0x044fe40000410000 */
[----:B------:R-:W-:Y:S01]  /*10430*/  LDSM.16.MT88.4 R152, [R232] ;  /* 0x00000000e898783b */ /* 0x000fe20000004200 */
[----:B------:R-:W-:Y:S04]  /*10440*/  FMUL.FTZ R13, R132, R149 ;  /* 0x00000095840d7220 */ /* 0x000fe80000410000 */
[----:B------:R2:W-:Y:S03]  /*10450*/  MUFU.EX2 R199, R29 ;  /* 0x0000001d00c77308 */ /* 0x0005e60000000800 */
[----:B------:R-:W3:Y:S01]  /*10460*/  LDSM.16.MT88.4 R148, [R230] ;  /* 0x00000000e694783b */ /* 0x000ee20000004200 */
[----:B-1----:R-:W-:Y:S06]  /*10470*/  FMUL.FTZ R27, R0, R163 ;  /* 0x000000a3001b7220 */ /* 0x002fec0000410000 */
[----:B------:R-:W-:Y:S01]  /*10480*/  MUFU.EX2 R208, R32 ;  /* 0x0000002000d07308 */ /* 0x000fe20000000800 */
[----:B------:R-:W0:Y:S01]  /*10490*/  LDGDEPBAR ;  /* 0x00000000000079af */ /* 0x000e220000000000 */
[-C--:B----4-:R-:W-:Y:S08]  /*104a0*/  HMMA.16816.F32.BF16 R4, R140, R20.reuse, R4 ;  /* 0x000000148c04723c */ /* 0x090ff00000041804 */
[----:B------:R-:W-:Y:S01]  /*104b0*/  MUFU.EX2 R211, R34 ;  /* 0x0000002200d37308 */ /* 0x000fe20000000800 */
[C---:B------:R-:W-:Y:S04]  /*104c0*/  HMMA.16816.F32.BF16 R8, R144.reuse, R20, R8 ;  /* 0x000000149008723c */ /* 0x040fe80000041808 */
[----:B--2---:R-:W-:Y:S01]  /*104d0*/  FMUL.FTZ R29, R132, R165 ;  /* 0x000000a5841d7220 */ /* 0x004fe20000410000 */
[----:B------:R-:W-:Y:S04]  /*104e0*/  MOV R165, R204 ;  /* 0x000000cc00a57202 */ /* 0x000fe80000000f00 */
[----:B------:R-:W-:Y:S01]  /*104f0*/  MUFU.EX2 R204, R72 ;  /* 0x0000004800cc7308 */ /* 0x000fe20000000800 */
[-C--:B------:R-:W-:Y:S03]  /*10500*/  HMMA.16816.F32.BF16 R12, R144, R22.reuse, R12 ;  /* 0x00000016900c723c */ /* 0x080fe6000004180c */
[C---:B------:R-:W-:Y:S02]  /*10510*/  FMUL.FTZ R20, R134.reuse, R156 ;  /* 0x0000009c86147220 */ /* 0x040fe40000410000 */
[----:B------:R-:W-:Y:S03]  /*10520*/  FMUL.FTZ R21, R134, R157 ;  /* 0x0000009d86157220 */ /* 0x000fe60000410000 */
[C---:B------:R-:W-:Y:S01]  /*10530*/  HMMA.16816.F32.BF16 R16, R140.reuse, R22, R16 ;  /* 0x000000168c10723c */ /* 0x040fe20000041810 */
[----:B------:R1:W2:Y:S06]  /*10540*/  MUFU.EX2 R192, R28 ;  /* 0x0000001c00c07308 */ /* 0x0002ac0000000800 */
[C---:B------:R-:W-:Y:S02]  /*10550*/  FMUL.FTZ R22, R133.reuse, R158 ;  /* 0x0000009e85167220 */ /* 0x040fe40000410000 */
[C---:B------:R-:W-:Y:S02]  /*10560*/  FMUL.FTZ R23, R133.reuse, R159 ;  /* 0x0000009f85177220 */ /* 0x040fe40000410000 */
[----:B------:R4:W-:Y:S05]  /*10570*/  MUFU.EX2 R197, R30 ;  /* 0x0000001e00c57308 */ /* 0x0009ea0000000800 */
[-C--:B------:R-:W-:Y:S05]  /*10580*/  HMMA.16816.F32.BF16 R20, R140, R36.reuse, R20 ;  /* 0x000000248c14723c */ /* 0x080fea0000041814 */
[----:B------:R3:W-:Y:S03]  /*10590*/  MUFU.EX2 R196, R31 ;  /* 0x0000001f00c47308 */ /* 0x0007e60000000800 */
[C---:B------:R-:W-:Y:S04]  /*105a0*/  HMMA.16816.F32.BF16 R24, R144.reuse, R36, R24 ;  /* 0x000000249018723c */ /* 0x040fe80000041818 */
[----:B-1----:R-:W-:Y:S01]  /*105b0*/  FMUL.FTZ R28, R132, R164 ;  /* 0x000000a4841c7220 */ /* 0x002fe20000410000 */
[----:B--2---:R-:W-:Y:S02]  /*105c0*/  MOV R162, R192 ;  /* 0x000000c000a27202 */ /* 0x004fe40000000f00 */
[----:B------:R-:W1:Y:S01]  /*105d0*/  MUFU.EX2 R210, R35 ;  /* 0x0000002300d27308 */ /* 0x000e620000000800 */
[----:B------:R-:W-:Y:S04]  /*105e0*/  FMUL.FTZ R36, R134, R172 ;  /* 0x000000ac86247220 */ /* 0x000fe80000410000 */
[----:B----4-:R-:W-:Y:S02]  /*105f0*/  FMUL.FTZ R30, R0, R166 ;  /* 0x000000a6001e7220 */ /* 0x010fe40000410000 */
[----:B------:R-:W-:Y:S03]  /*10600*/  FMUL.FTZ R37, R134, R173 ;  /* 0x000000ad86257220 */ /* 0x000fe60000410000 */
[----:B------:R-:W2:Y:S01]  /*10610*/  MUFU.EX2 R225, R33 ;  /* 0x0000002100e17308 */ /* 0x000ea20000000800 */
[----:B---3--:R-:W-:Y:S01]  /*10620*/  FMUL.FTZ R31, R0, R167 ;  /* 0x000000a7001f7220 */ /* 0x008fe20000410000 */
[----:B------:R-:W-:Y:S08]  /*10630*/  MOV R167, R202 ;  /* 0x000000ca00a77202 */ /* 0x000ff00000000f00 */
[----:B------:R-:W3:Y:S01]  /*10640*/  MUFU.EX2 R32, R48 ;  /* 0x0000003000207308 */ /* 0x000ee20000000800 */
[-C--:B------:R-:W-:Y:S03]  /*10650*/  HMMA.16816.F32.BF16 R28, R144, R38.reuse, R28 ;  /* 0x00000026901c723c */ /* 0x080fe6000004181c */
[----:B-1----:R-:W-:Y:S06]  /*10660*/  MOV R160, R210 ;  /* 0x000000d200a07202 */ /* 0x002fec0000000f00 */
[----:B------:R-:W1:Y:S03]  /*10670*/  MUFU.EX2 R35, R49 ;  /* 0x0000003100237308 */ /* 0x000e660000000800 */
[----:B--2---:R-:W-:Y:S07]  /*10680*/  MOV R161, R225 ;  /* 0x000000e100a17202 */ /* 0x004fee0000000f00 */
[----:B------:R-:W2:Y:S01]  /*10690*/  MUFU.EX2 R33, R50 ;  /* 0x0000003200217308 */ /* 0x000ea20000000800 */
[----:B---3--:R-:W-:Y:S01]  /*106a0*/  MOV R163, R32 ;  /* 0x0000002000a37202 */ /* 0x008fe20000000f00 */
[C---:B------:R-:W-:Y:S01]  /*106b0*/  FMUL.FTZ R32, R134.reuse, R168 ;  /* 0x000000a886207220 */ /* 0x040fe20000410000 */
[----:B------:R-:W-:Y:S01]  /*106c0*/  MOV R168, R209 ;  /* 0x000000d100a87202 */ /* 0x000fe20000000f00 */
[C---:B------:R-:W-:Y:S01]  /*106d0*/  FMUL.FTZ R48, R134.reuse, R184 ;  /* 0x000000b886307220 */ /* 0x040fe20000410000 */
[----:B------:R-:W-:Y:S05]  /*106e0*/  MOV R184, R211 ;  /* 0x000000d300b87202 */ /* 0x000fea0000000f00 */
[----:B------:R-:W3:Y:S01]  /*106f0*/  MUFU.EX2 R34, R51 ;  /* 0x0000003300227308 */ /* 0x000ee20000000800 */
[----:B-1----:R-:W-:Y:S01]  /*10700*/  MOV R156, R35 ;  /* 0x00000023009c7202 */ /* 0x002fe20000000f00 */
[C---:B------:R-:W-:Y:S01]  /*10710*/  FMUL.FTZ R35, R133.reuse, R171 ;  /* 0x000000ab85237220 */ /* 0x040fe20000410000 */
[----:B------:R-:W-:Y:S01]  /*10720*/  MOV R171, R224 ;  /* 0x000000e000ab7202 */ /* 0x000fe20000000f00 */
[C---:B------:R-:W-:Y:S06]  /*10730*/  FMUL.FTZ R49, R134.reuse, R185 ;  /* 0x000000b986317220 */ /* 0x040fec0000410000 */
[----:B------:R1:W4:Y:S01]  /*10740*/  MUFU.EX2 R203, R40 ;  /* 0x0000002800cb7308 */ /* 0x0003220000000800 */
[----:B--2---:R-:W-:Y:S01]  /*10750*/  MOV R159, R33 ;  /* 0x00000021009f7202 */ /* 0x004fe20000000f00 */
[----:B------:R-:W-:Y:S01]  /*10760*/  FMUL.FTZ R33, R134, R169 ;  /* 0x000000a986217220 */ /* 0x000fe20000410000 */
[----:B------:R-:W-:Y:S01]  /*10770*/  MOV R169, R222 ;  /* 0x000000de00a97202 */ /* 0x000fe20000000f00 */
[C---:B------:R-:W-:Y:S01]  /*10780*/  FMUL.FTZ R50, R133.reuse, R186 ;  /* 0x000000ba85327220 */ /* 0x040fe20000410000 */
[----:B------:R-:W-:Y:S05]  /*10790*/  MOV R186, R200 ;  /* 0x000000c800ba7202 */ /* 0x000fea0000000f00 */
[----:B------:R-:W2:Y:S01]  /*107a0*/  MUFU.EX2 R201, R41 ;  /* 0x0000002900c97308 */ /* 0x000ea20000000800 */
[----:B---3--:R-:W-:Y:S01]  /*107b0*/  MOV R157, R34 ;  /* 0x00000022009d7202 */ /* 0x008fe20000000f00 */
[C---:B------:R-:W-:Y:S01]  /*107c0*/  FMUL.FTZ R34, R133.reuse, R170 ;  /* 0x000000aa85227220 */ /* 0x040fe20000410000 */
[----:B------:R-:W-:Y:S01]  /*107d0*/  MOV R170, R223 ;  /* 0x000000df00aa7202 */ /* 0x000fe20000000f00 */
[C---:B------:R-:W-:Y:S01]  /*107e0*/  FMUL.FTZ R51, R133.reuse, R187 ;  /* 0x000000bb85337220 */ /* 0x040fe20000410000 */
[----:B------:R-:W-:Y:S05]  /*107f0*/  MOV R187, R208 ;  /* 0x000000d000bb7202 */ /* 0x000fea0000000f00 */
[----:B------:R3:W-:Y:S01]  /*10800*/  MUFU.EX2 R164, R42 ;  /* 0x0000002a00a47308 */ /* 0x0007e20000000800 */
[C---:B------:R-:W-:Y:S04]  /*10810*/  HMMA.16816.F32.BF16 R32, R140.reuse, R38, R32 ;  /* 0x000000268c20723c */ /* 0x040fe80000041820 */
[C---:B-1----:R-:W-:Y:S01]  /*10820*/  FMUL.FTZ R40, R132.reuse, R176 ;  /* 0x000000b084287220 */ /* 0x042fe20000410000 */
[----:B----4-:R-:W-:Y:S02]  /*10830*/  MOV R166, R203 ;  /* 0x000000cb00a67202 */ /* 0x010fe40000000f00 */
[C---:B------:R-:W-:Y:S02]  /*10840*/  FMUL.FTZ R38, R133.reuse, R174 ;  /* 0x000000ae85267220 */ /* 0x040fe40000410000 */
[----:B------:R1:W2:Y:S03]  /*10850*/  MUFU.EX2 R192, R43 ;  /* 0x0000002b00c07308 */ /* 0x0002a60000000800 */
[----:B------:R-:W-:Y:S01]  /*10860*/  FMUL.FTZ R39, R133, R175 ;  /* 0x000000af85277220 */ /* 0x000fe20000410000 */
[----:B--2---:R-:W-:Y:S01]  /*10870*/  MOV R185, R201 ;  /* 0x000000c900b97202 */ /* 0x004fe20000000f00 */
[----:B------:R-:W-:Y:S05]  /*10880*/  FMUL.FTZ R41, R132, R177 ;  /* 0x000000b184297220 */ /* 0x000fea0000410000 */
[-C--:B------:R-:W-:Y:S01]  /*10890*/  HMMA.16816.F32.BF16 R36, R140, R148.reuse, R36 ;  /* 0x000000948c24723c */ /* 0x080fe20000041824 */
[----:B------:R2:W-:Y:S02]  /*108a0*/  MUFU.EX2 R252, R44 ;  /* 0x0000002c00fc7308 */ /* 0x0005e40000000800 */
[C---:B---3--:R-:W-:Y:S08]  /*108b0*/  FMUL.FTZ R42, R0.reuse, R178 ;  /* 0x000000b2002a7220 */ /* 0x048ff00000410000 */
[----:B------:R3:W3:Y:S01]  /*108c0*/  MUFU.EX2 R158, R45 ;  /* 0x0000002d009e7308 */ /* 0x0006e20000000800 */
[----:B-1----:R-:W-:Y:S09]  /*108d0*/  FMUL.FTZ R43, R0, R179 ;  /* 0x000000b3002b7220 */ /* 0x002ff20000410000 */
[----:B------:R1:W-:Y:S01]  /*108e0*/  MUFU.EX2 R172, R46 ;  /* 0x0000002e00ac7308 */ /* 0x0003e20000000800 */
[C---:B------:R-:W-:Y:S04]  /*108f0*/  HMMA.16816.F32.BF16 R40, R144.reuse, R148, R40 ;  /* 0x000000949028723c */ /* 0x040fe80000041828 */
[C---:B--2---:R-:W-:Y:S05]  /*10900*/  FMUL.FTZ R44, R132.reuse, R180 ;  /* 0x000000b4842c7220 */ /* 0x044fea0000410000 */
[----:B------:R2:W2:Y:S03]  /*10910*/  MUFU.EX2 R173, R47 ;  /* 0x0000002f00ad7308 */ /* 0x0004a60000000800 */
[----:B---3--:R-:W-:Y:S07]  /*10920*/  FMUL.FTZ R45, R132, R181 ;  /* 0x000000b5842d7220 */ /* 0x008fee0000410000 */
[----:B------:R3:W-:Y:S01]  /*10930*/  MUFU.EX2 R225, R52 ;  /* 0x0000003400e17308 */ /* 0x0007e20000000800 */
[C---:B-1----:R-:W-:Y:S09]  /*10940*/  FMUL.FTZ R46, R0.reuse, R182 ;  /* 0x000000b6002e7220 */ /* 0x042ff20000410000 */
[----:B------:R1:W-:Y:S01]  /*10950*/  MUFU.EX2 R224, R53 ;  /* 0x0000003500e07308 */ /* 0x0003e20000000800 */
[----:B--2---:R-:W-:Y:S09]  /*10960*/  FMUL.FTZ R47, R0, R183 ;  /* 0x000000b7002f7220 */ /* 0x004ff20000410000 */
[----:B------:R-:W-:Y:S01]  /*10970*/  MUFU.EX2 R223, R64 ;  /* 0x0000004000df7308 */ /* 0x000fe20000000800 */
[-C--:B------:R-:W-:Y:S03]  /*10980*/  HMMA.16816.F32.BF16 R44, R144, R150.reuse, R44 ;  /* 0x00000096902c723c */ /* 0x080fe6000004182c */
[----:B---3--:R-:W-:Y:S05]  /*10990*/  F2FP.BF16.PACK_AB R52, R170, R249 ;  /* 0x000000f9aa34723e */ /* 0x008fea00000010ff */
[C---:B------:R-:W-:Y:S01]  /*109a0*/  HMMA.16816.F32.BF16 R48, R140.reuse, R150, R48 ;  /* 0x000000968c30723c */ /* 0x040fe20000041830 */
[----:B------:R-:W2:Y:S01]  /*109b0*/  LDSM.16.MT88.4 R148, [R229+0x800] ;  /* 0x00080000e594783b */ /* 0x000ea20000004200 */
[----:B------:R-:W-:Y:S02]  /*109c0*/  MUFU.EX2 R222, R65 ;  /* 0x0000004100de7308 */ /* 0x000fe40000000800 */
[----:B-1----:R-:W-:Y:S04]  /*109d0*/  F2FP.BF16.PACK_AB R53, R171, R168 ;  /* 0x000000a8ab35723e */ /* 0x002fe800000010ff */
[-C--:B------:R-:W-:Y:S04]  /*109e0*/  HMMA.16816.F32.BF16 R116, R140, R152.reuse, R116 ;  /* 0x000000988c74723c */ /* 0x080fe80000041874 */
[----:B------:R1:W-:Y:S04]  /*109f0*/  MUFU.EX2 R179, R66 ;  /* 0x0000004200b37308 */ /* 0x0003e80000000800 */
[C---:B------:R-:W-:Y:S06]  /*10a00*/  HMMA.16816.F32.BF16 R120, R144.reuse, R152, R120 ;  /* 0x000000989078723c */ /* 0x040fec0000041878 */
[----:B------:R3:W-:Y:S01]  /*10a10*/  MUFU.EX2 R175, R54 ;  /* 0x0000003600af7308 */ /* 0x0007e20000000800 */
[----:B------:R-:W-:Y:S01]  /*10a20*/  MOV R153, R220 ;  /* 0x000000dc00997202 */ /* 0x000fe20000000f00 */
[-C--:B------:R-:W-:Y:S01]  /*10a30*/  HMMA.16816.F32.BF16 R124, R144, R154.reuse, R124 ;  /* 0x0000009a907c723c */ /* 0x080fe2000004187c */
[----:B------:R-:W2:Y:S03]  /*10a40*/  LDSM.16.MT88.4 R144, [R233+0x800] ;  /* 0x00080000e990783b */ /* 0x000ea60000004200 */
[----:B------:R-:W-:Y:S04]  /*10a50*/  MOV R152, R199 ;  /* 0x000000c700987202 */ /* 0x000fe80000000f00 */
[----:B------:R-:W-:Y:S01]  /*10a60*/  HMMA.16816.F32.BF16 R128, R140, R154, R128 ;  /* 0x0000009a8c80723c */ /* 0x000fe20000041880 */
[----:B------:R2:W-:Y:S01]  /*10a70*/  MUFU.EX2 R220, R55 ;  /* 0x0000003700dc7308 */ /* 0x0005e20000000800 */
[----:B------:R-:W4:Y:S04]  /*10a80*/  LDL.LU R155, [R1+0x1c] ;  /* 0x00001c00019b7983 */ /* 0x000f280000300800 */
[----:B-1----:R-:W1:Y:S01]  /*10a90*/  LDSM.16.MT88.4 R64, [R230+0x800] ;  /* 0x00080000e640783b */ /* 0x002e620000004200 */
[----:B------:R-:W-:Y:S02]  /*10aa0*/  F2FP.BF16.PACK_AB R140, R153, R169 ;  /* 0x000000a9998c723e */ /* 0x000fe400000010ff */
[----:B------:R-:W-:Y:S02]  /*10ab0*/  F2FP.BF16.PACK_AB R142, R152, R162 ;  /* 0x000000a2988e723e */ /* 0x000fe400000010ff */
[----:B------:R-:W-:Y:S01]  /*10ac0*/  MUFU.EX2 R174, R56 ;  /* 0x0000003800ae7308 */ /* 0x000fe20000000800 */
[----:B------:R-:W-:Y:S02]  /*10ad0*/  F2FP.BF16.PACK_AB R141, R195, R194 ;  /* 0x000000c2c38d723e */ /* 0x000fe400000010ff */
[----:B---3--:R-:W-:Y:S01]  /*10ae0*/  F2FP.BF16.PACK_AB R54, R161, R187 ;  /* 0x000000bba136723e */ /* 0x008fe200000010ff */
[----:B------:R-:W3:Y:S01]  /*10af0*/  LDL.LU R154, [R1+0x24] ;  /* 0x00002400019a7983 */ /* 0x000ee20000300800 */
[----:B------:R-:W-:Y:S05]  /*10b00*/  F2FP.BF16.PACK_AB R143, R196, R197 ;  /* 0x000000c5c48f723e */ /* 0x000fea00000010ff */
[----:B------:R-:W1:Y:S01]  /*10b10*/  MUFU.EX2 R178, R57 ;  /* 0x0000003900b27308 */ /* 0x000e620000000800 */
[----:B--2---:R-:W-:Y:S09]  /*10b20*/  F2FP.BF16.PACK_AB R55, R160, R184 ;  /* 0x000000b8a037723e */ /* 0x004ff200000010ff */
[----:B------:R-:W-:Y:S01]  /*10b30*/  MUFU.EX2 R177, R58 ;  /* 0x0000003a00b17308 */ /* 0x000fe20000000800 */
[-C--:B------:R-:W-:Y:S08]  /*10b40*/  HMMA.16816.F32.BF16 R4, R52, R148.reuse, R4 ;  /* 0x000000943404723c */ /* 0x080ff00000041804 */
[C---:B------:R-:W-:Y:S01]  /*10b50*/  HMMA.16816.F32.BF16 R8, R140.reuse, R148, R8 ;  /* 0x000000948c08723c */ /* 0x040fe20000041808 */
[----:B------:R2:W1:Y:S07]  /*10b60*/  MUFU.EX2 R176, R59 ;  /* 0x0000003b00b07308 */ /* 0x00046e0000000800 */
[-C--:B------:R-:W-:Y:S03]  /*10b70*/  HMMA.16816.F32.BF16 R12, R140, R150.reuse, R12 ;  /* 0x000000968c0c723c */ /* 0x080fe6000004180c */
[----:B------:R-:W-:Y:S05]  /*10b80*/  MUFU.EX2 R182, R68 ;  /* 0x0000004400b67308 */ /* 0x000fea0000000800 */
[C---:B------:R-:W-:Y:S01]  /*10b90*/  HMMA.16816.F32.BF16 R16, R52.reuse, R150, R16 ;  /* 0x000000963410723c */ /* 0x040fe20000041810 */
[----:B------:R-:W1:Y:S04]  /*10ba0*/  LDSM.16.MT88.4 R148, [R232+0x800] ;  /* 0x00080000e894783b */ /* 0x000e680000004200 */
[----:B------:R-:W-:Y:S03]  /*10bb0*/  MUFU.EX2 R211, R69 ;  /* 0x0000004500d37308 */ /* 0x000fe60000000800 */
[-C--:B------:R-:W-:Y:S01]  /*10bc0*/  HMMA.16816.F32.BF16 R20, R52, R144.reuse, R20 ;  /* 0x000000903414723c */ /* 0x080fe20000041814 */
[----:B--2---:R-:W2:Y:S06]  /*10bd0*/  LDSM.16.MT88.4 R56, [R229+0x1000] ;  /* 0x00100000e538783b */ /* 0x004eac0000004200 */
[----:B------:R-:W-:Y:S01]  /*10be0*/  MUFU.EX2 R210, R70 ;  /* 0x0000004600d27308 */ /* 0x000fe20000000800 */
[C---:B------:R-:W-:Y:S01]  /*10bf0*/  HMMA.16816.F32.BF16 R24, R140.reuse, R144, R24 ;  /* 0x000000908c18723c */ /* 0x040fe20000041818 */
[----:B------:R-:W3:Y:S06]  /*10c00*/  LDL.LU R145, [R1+0x20] ;  /* 0x0000200001917983 */ /* 0x000eec0000300800 */
[----:B------:R-:W-:Y:S01]  /*10c10*/  MOV R144, R198 ;  /* 0x000000c600907202 */ /* 0x000fe20000000f00 */
[-C--:B------:R-:W-:Y:S01]  /*10c20*/  HMMA.16816.F32.BF16 R28, R140, R146.reuse, R28 ;  /* 0x000000928c1c723c */ /* 0x080fe2000004181c */
[----:B------:R2:W-:Y:S07]  /*10c30*/  MUFU.EX2 R209, R71 ;  /* 0x0000004700d17308 */ /* 0x0005ee0000000800 */
[C---:B------:R-:W-:Y:S01]  /*10c40*/  HMMA.16816.F32.BF16 R32, R52.reuse, R146, R32 ;  /* 0x000000923420723c */ /* 0x040fe20000041820 */
[----:B------:R-:W3:Y:S02]  /*10c50*/  LDL.LU R147, [R1+0x18] ;  /* 0x0000180001937983 */ /* 0x000ee40000300800 */
[----:B------:R-:W-:Y:S04]  /*10c60*/  MUFU.EX2 R203, R73 ;  /* 0x0000004900cb7308 */ /* 0x000fe80000000800 */
[----:B------:R-:W-:Y:S01]  /*10c70*/  MOV R146, R171 ;  /* 0x000000ab00927202 */ /* 0x000fe20000000f00 */
[-C--:B-1----:R-:W-:Y:S05]  /*10c80*/  HMMA.16816.F32.BF16 R36, R52, R64.reuse, R36 ;  /* 0x000000403424723c */ /* 0x082fea0000041824 */
[----:B------:R1:W-:Y:S03]  /*10c90*/  MUFU.EX2 R214, R60 ;  /* 0x0000003c00d67308 */ /* 0x0003e60000000800 */
[C---:B------:R-:W-:Y:S01]  /*10ca0*/  HMMA.16816.F32.BF16 R40, R140.reuse, R64, R40 ;  /* 0x000000408c28723c */ /* 0x040fe20000041828 */
[----:B--2---:R-:W-:Y:S06]  /*10cb0*/  LDSM.16.MT88.4 R68, [R230+0x1000] ;  /* 0x00100000e644783b */ /* 0x004fec0000004200 */
[----:B------:R2:W2:Y:S01]  /*10cc0*/  MUFU.EX2 R183, R61 ;  /* 0x0000003d00b77308 */ /* 0x0004a20000000800 */
[-C--:B------:R-:W-:Y:S08]  /*10cd0*/  HMMA.16816.F32.BF16 R44, R140, R66.reuse, R44 ;  /* 0x000000428c2c723c */ /* 0x080ff0000004182c */
[C---:B------:R-:W-:Y:S01]  /*10ce0*/  HMMA.16816.F32.BF16 R48, R52.reuse, R66, R48 ;  /* 0x000000423430723c */ /* 0x040fe20000041830 */
[----:B------:R-:W2:Y:S01]  /*10cf0*/  LDSM.16.MT88.4 R64, [R233+0x1000] ;  /* 0x00100000e940783b */ /* 0x000ea20000004200 */
[----:B------:R2:W-:Y:S02]  /*10d00*/  MUFU.EX2 R181, R62 ;  /* 0x0000003e00b57308 */ /* 0x0005e40000000800 */
[----:B-1----:R-:W-:Y:S04]  /*10d10*/  F2FP.BF16.PACK_AB R60, R185, R166 ;  /* 0x000000a6b93c723e */ /* 0x002fe800000010ff */
[-C--:B------:R-:W-:Y:S04]  /*10d20*/  HMMA.16816.F32.BF16 R116, R52, R148.reuse, R116 ;  /* 0x000000943474723c */ /* 0x080fe80000041874 */
[----:B------:R1:W1:Y:S01]  /*10d30*/  MUFU.EX2 R180, R63 ;  /* 0x0000003f00b47308 */ /* 0x0002620000000800 */
[----:B--2---:R-:W-:Y:S03]  /*10d40*/  F2FP.BF16.PACK_AB R61, R192, R164 ;  /* 0x000000a4c03d723e */ /* 0x004fe600000010ff */
[C---:B------:R-:W-:Y:S06]  /*10d50*/  HMMA.16816.F32.BF16 R120, R140.reuse, R148, R120 ;  /* 0x000000948c78723c */ /* 0x040fec0000041878 */
[----:B------:R-:W-:Y:S01]  /*10d60*/  MUFU.EX2 R206, R82 ;  /* 0x0000005200ce7308 */ /* 0x000fe20000000800 */
[----:B------:R-:W-:Y:S01]  /*10d70*/  MOV R149, R170 ;  /* 0x000000aa00957202 */ /* 0x000fe20000000f00 */
[-C--:B------:R-:W-:Y:S04]  /*10d80*/  HMMA.16816.F32.BF16 R124, R140, R150.reuse, R124 ;  /* 0x000000968c7c723c */ /* 0x080fe8000004187c */
[----:B------:R-:W-:Y:S02]  /*10d90*/  F2FP.BF16.PACK_AB R62, R158, R252 ;  /* 0x000000fc9e3e723e */ /* 0x000fe400000010ff */
[----:B------:R-:W-:Y:S02]  /*10da0*/  MOV R148, R169 ;  /* 0x000000a900947202 */ /* 0x000fe40000000f00 */
[----:B------:R-:W-:Y:S01]  /*10db0*/  HMMA.16816.F32.BF16 R128, R52, R150, R128 ;  /* 0x000000963480723c */ /* 0x000fe20000041880 */
[----:B------:R-:W-:Y:S03]  /*10dc0*/  MUFU.EX2 R82, R75 ;  /* 0x0000004b00527308 */ /* 0x000fe60000000800 */
[----:B-1----:R-:W-:Y:S02]  /*10dd0*/  F2FP.BF16.PACK_AB R63, R173, R172 ;  /* 0x000000acad3f723e */ /* 0x002fe400000010ff */
[----:B------:R-:W-:Y:S02]  /*10de0*/  MOV R143, R168 ;  /* 0x000000a8008f7202 */ /* 0x000fe40000000f00 */
[----:B------:R-:W-:Y:S01]  /*10df0*/  F2FP.BF16.PACK_AB R53, R186, R167 ;  /* 0x000000a7ba35723e */ /* 0x000fe200000010ff */
[----:B------:R-:W-:Y:S02]  /*10e00*/  LDSM.16.MT88.4 R168, [R233+0x3000] ;  /* 0x00300000e9a8783b */ /* 0x000fe40000004200 */
[----:B------:R-:W-:Y:S01]  /*10e10*/  MUFU.EX2 R205, R83 ;  /* 0x0000005300cd7308 */ /* 0x000fe20000000800 */
[----:B------:R-:W-:Y:S02]  /*10e20*/  F2FP.BF16.PACK_AB R52, R165, R144 ;  /* 0x00000090a534723e */ /* 0x000fe400000010ff */
[----:B------:R-:W-:Y:S02]  /*10e30*/  F2FP.BF16.PACK_AB R54, R156, R163 ;  /* 0x000000a39c36723e */ /* 0x000fe400000010ff */
[----:B------:R-:W-:Y:S05]  /*10e40*/  F2FP.BF16.PACK_AB R55, R157, R159 ;  /* 0x0000009f9d37723e */ /* 0x000fea00000010ff */
[----:B------:R1:W2:Y:S02]  /*10e50*/  MUFU.EX2 R83, R74 ;  /* 0x0000004a00537308 */ /* 0x0002a40000000800 */
[-C--:B------:R-:W-:Y:S08]  /*10e60*/  HMMA.16816.F32.BF16 R4, R52, R56.reuse, R4 ;  /* 0x000000383404723c */ /* 0x080ff00000041804 */
[C---:B------:R-:W-:Y:S01]  /*10e70*/  HMMA.16816.F32.BF16 R8, R60.reuse, R56, R8 ;  /* 0x000000383c08723c */ /* 0x040fe20000041808 */
[----:B------:R-:W-:Y:S07]  /*10e80*/  MUFU.EX2 R139, R139 ;  /* 0x0000008b008b7308 */ /* 0x000fee0000000800 */
[-C--:B------:R-:W-:Y:S03]  /*10e90*/  HMMA.16816.F32.BF16 R12, R60, R58.reuse, R12 ;  /* 0x0000003a3c0c723c */ /* 0x080fe6000004180c */
[----:B------:R-:W-:Y:S01]  /*10ea0*/  MUFU.EX2 R208, R80 ;  /* 0x0000005000d07308 */ /* 0x000fe20000000800 */
[----:B-1----:R-:W-:Y:S04]  /*10eb0*/  LDSM.16.MT88.4 R72, [R232+0x1800] ;  /* 0x00180000e848783b */ /* 0x002fe80000004200 */
[C---:B------:R-:W-:Y:S05]  /*10ec0*/  HMMA.16816.F32.BF16 R16, R52.reuse, R58, R16 ;  /* 0x0000003a3410723c */ /* 0x040fea0000041810 */
[----:B------:R-:W-:Y:S01]  /*10ed0*/  MUFU.EX2 R80, R78 ;  /* 0x0000004e00507308 */ /* 0x000fe20000000800 */
[----:B------:R-:W1:Y:S02]  /*10ee0*/  LDSM.16.MT88.4 R56, [R232+0x1000] ;  /* 0x00100000e838783b */ /* 0x000e640000004200 */
[-C--:B------:R-:W-:Y:S07]  /*10ef0*/  HMMA.16816.F32.BF16 R20, R52, R64.reuse, R20 ;  /* 0x000000403414723c */ /* 0x080fee0000041814 */
[----:B------:R-:W-:Y:S01]  /*10f00*/  MUFU.EX2 R207, R81 ;  /* 0x0000005100cf7308 */ /* 0x000fe20000000800 */
[C---:B------:R-:W-:Y:S08]  /*10f10*/  HMMA.16816.F32.BF16 R24, R60.reuse, R64, R24 ;  /* 0x000000403c18723c */ /* 0x040ff00000041818 */
[-C--:B------:R-:W-:Y:S01]  /*10f20*/  HMMA.16816.F32.BF16 R28, R60, R66.reuse, R28 ;  /* 0x000000423c1c723c */ /* 0x080fe2000004181c */
[----:B------:R-:W-:Y:S07]  /*10f30*/  MUFU.EX2 R202, R76 ;  /* 0x0000004c00ca7308 */ /* 0x000fee0000000800 */
[C---:B------:R-:W-:Y:S01]  /*10f40*/  HMMA.16816.F32.BF16 R32, R52.reuse, R66, R32 ;  /* 0x000000423420723c */ /* 0x040fe20000041820 */
[----:B------:R-:W2:Y:S02]  /*10f50*/  LDSM.16.MT88.4 R64, [R229+0x1800] ;  /* 0x00180000e540783b */ /* 0x000ea40000004200 */
[----:B------:R-:W1:Y:S05]  /*10f60*/  MUFU.EX2 R201, R77 ;  /* 0x0000004d00c97308 */ /* 0x000e6a0000000800 */
[-C--:B------:R-:W-:Y:S05]  /*10f70*/  HMMA.16816.F32.BF16 R36, R52, R68.reuse, R36 ;  /* 0x000000443424723c */ /* 0x080fea0000041824 */
[----:B------:R1:W1:Y:S03]  /*10f80*/  MUFU.EX2 R81, R79 ;  /* 0x0000004f00517308 */ /* 0x0002660000000800 */
[C---:B------:R-:W-:Y:S07]  /*10f90*/  HMMA.16816.F32.BF16 R40, R60.reuse, R68, R40 ;  /* 0x000000443c28723c */ /* 0x040fee0000041828 */
[----:B------:R2:W-:Y:S01]  /*10fa0*/  MUFU.EX2 R200, R84 ;  /* 0x0000005400c87308 */ /* 0x0005e20000000800 */
[-C--:B------:R-:W-:Y:S08]  /*10fb0*/  HMMA.16816.F32.BF16 R44, R60, R70.reuse, R44 ;  /* 0x000000463c2c723c */ /* 0x080ff0000004182c */
[C---:B------:R-:W-:Y:S01]  /*10fc0*/  HMMA.16816.F32.BF16 R48, R52.reuse, R70, R48 ;  /* 0x000000463430723c */ /* 0x040fe20000041830 */
[----:B------:R-:W-:Y:S01]  /*10fd0*/  LDSM.16.MT88.4 R68, [R230+0x1800] ;  /* 0x00180000e644783b */ /* 0x000fe20000004200 */
[----:B------:R4:W-:Y:S02]  /*10fe0*/  MUFU.EX2 R199, R85 ;  /* 0x0000005500c77308 */ /* 0x0009e40000000800 */
[--C-:B-1----:R-:W-:Y:S01]  /*10ff0*/  FFMA.FTZ R79, R106, c[0x0][0x2d0], -R3.reuse ;  /* 0x0000b4006a4f7a23 */ /* 0x102fe20000010803 */
[----:B------:R-:W-:Y:S01]  /*11000*/  MOV R106, R185 ;  /* 0x000000b9006a7202 */ /* 0x000fe20000000f00 */
[----:B------:R-:W-:Y:S02]  /*11010*/  FFMA.FTZ R3, R111, c[0x0][0x2d0], -R3 ;  /* 0x0000b4006f037a23 */ /* 0x000fe40000010803 */
[-C--:B------:R-:W-:Y:S04]  /*11020*/  HMMA.16816.F32.BF16 R116, R52, R56.reuse, R116 ;  /* 0x000000383474723c */ /* 0x080fe80000041874 */
[----:B------:R-:W-:Y:S01]  /*11030*/  MOV R111, R186 ;  /* 0x000000ba006f7202 */ /* 0x000fe20000000f00 */
[----:B------:R1:W-:Y:S01]  /*11040*/  MUFU.EX2 R198, R86 ;  /* 0x0000005600c67308 */ /* 0x0003e20000000800 */
[--C-:B--2---:R-:W-:Y:S02]  /*11050*/  FFMA.FTZ R84, R105, c[0x0][0x2d0], -R138.reuse ;  /* 0x0000b40069547a23 */ /* 0x104fe4000001088a */
[C---:B------:R-:W-:Y:S04]  /*11060*/  HMMA.16816.F32.BF16 R120, R60.reuse, R56, R120 ;  /* 0x000000383c78723c */ /* 0x040fe80000041878 */
[----:B------:R-:W-:Y:S03]  /*11070*/  MOV R105, R159 ;  /* 0x0000009f00697202 */ /* 0x000fe60000000f00 */
[----:B------:R-:W-:Y:S01]  /*11080*/  F2FP.BF16.PACK_AB R56, R178, R174 ;  /* 0x000000aeb238723e */ /* 0x000fe200000010ff */
[-C--:B------:R-:W-:Y:S01]  /*11090*/  HMMA.16816.F32.BF16 R124, R60, R58.reuse, R124 ;  /* 0x0000003a3c7c723c */ /* 0x080fe2000004187c */
[----:B------:R-:W2:Y:S01]  /*110a0*/  LDSM.16.MT88.4 R60, [R233+0x1800] ;  /* 0x00180000e93c783b */ /* 0x000ea20000004200 */
[----:B------:R-:W-:Y:S02]  /*110b0*/  MUFU.EX2 R84, R84 ;  /* 0x0000005400547308 */ /* 0x000fe40000000800 */
[----:B------:R-:W-:Y:S01]  /*110c0*/  F2FP.BF16.PACK_AB R57, R176, R177 ;  /* 0x000000b1b039723e */ /* 0x000fe200000010ff */
[--C-:B----4-:R-:W-:Y:S01]  /*110d0*/  FFMA.FTZ R85, R104, c[0x0][0x2d0], -R138.reuse ;  /* 0x0000b40068557a23 */ /* 0x110fe2000001088a */
[----:B------:R-:W-:Y:S01]  /*110e0*/  MOV R104, R156 ;  /* 0x0000009c00687202 */ /* 0x000fe20000000f00 */
[----:B------:R-:W-:Y:S01]  /*110f0*/  FFMA.FTZ R138, R109, c[0x0][0x2d0], -R138 ;  /* 0x0000b4006d8a7a23 */ /* 0x000fe2000001088a */
[----:B------:R-:W-:Y:S04]  /*11100*/  HMMA.16816.F32.BF16 R128, R52, R58, R128 ;  /* 0x0000003a3480723c */ /* 0x000fe80000041880 */
[----:B------:R-:W-:Y:S01]  /*11110*/  MOV R109, R163 ;  /* 0x000000a3006d7202 */ /* 0x000fe20000000f00 */
[----:B------:R-:W-:Y:S01]  /*11120*/  MUFU.EX2 R138, R138 ;  /* 0x0000008a008a7308 */ /* 0x000fe20000000800 */
[--C-:B-1----:R-:W-:Y:S01]  /*11130*/  FFMA.FTZ R86, R114, c[0x0][0x2d0], -R188.reuse ;  /* 0x0000b40072567a23 */ /* 0x102fe200000108bc */
[----:B------:R-:W-:Y:S01]  /*11140*/  F2FP.BF16.PACK_AB R52, R224, R225 ;  /* 0x000000e1e034723e */ /* 0x000fe200000010ff */
[----:B------:R-:W-:Y:S01]  /*11150*/  FFMA.FTZ R133, R133, R155, R215 ;  /* 0x0000009b85857223 */ /* 0x000fe200000100d7 */
[----:B------:R-:W-:Y:S03]  /*11160*/  F2FP.BF16.PACK_AB R54, R222, R223 ;  /* 0x000000dfde36723e */ /* 0x000fe600000010ff */
[----:B------:R-:W-:Y:S01]  /*11170*/  F2FP.BF16.PACK_AB R53, R220, R175 ;  /* 0x000000afdc35723e */ /* 0x000fe200000010ff */
[----:B------:R-:W-:Y:S01]  /*11180*/  FADD.FTZ R133, R216, R133 ;  /* 0x00000085d8857221 */ /* 0x000fe20000010000 */
[----:B------:R-:W-:Y:S01]  /*11190*/  F2FP.BF16.PACK_AB R55, R219, R179 ;  /* 0x000000b3db37723e */ /* 0x000fe200000010ff */
[----:B------:R-:W-:Y:S01]  /*111a0*/  FFMA.FTZ R188, R115, c[0x0][0x2d0], -R188 ;  /* 0x0000b40073bc7a23 */ /* 0x000fe200000108bc */
[----:B------:R-:W-:Y:S01]  /*111b0*/  F2FP.BF16.PACK_AB R58, R183, R214 ;  /* 0x000000d6b73a723e */ /* 0x000fe200000010ff */
[----:B------:R-:W-:Y:S01]  /*111c0*/  MUFU.EX2 R86, R86 ;  /* 0x0000005600567308 */ /* 0x000fe20000000800 */
[----:B------:R-:W-:Y:S01]  /*111d0*/  F2FP.BF16.PACK_AB R59, R180, R181 ;  /* 0x000000b5b43b723e */ /* 0x000fe200000010ff */
[----:B---3--:R-:W-:Y:S02]  /*111e0*/  FFMA.FTZ R132, R132, R154, R212 ;  /* 0x0000009a84847223 */ /* 0x008fe400000100d4 */
[-C--:B------:R-:W-:Y:S03]  /*111f0*/  HMMA.16816.F32.BF16 R4, R52, R64.reuse, R4 ;  /* 0x000000403404723c */ /* 0x080fe60000041804 */
[----:B------:R-:W-:Y:S01]  /*11200*/  FADD.FTZ R132, R213, R132 ;  /* 0x00000084d5847221 */ /* 0x000fe20000010000 */
[----:B------:R-:W-:Y:S02]  /*11210*/  MOV R114, R158 ;  /* 0x0000009e00727202 */ /* 0x000fe40000000f00 */
[----:B------:R-:W-:Y:S01]  /*11220*/  MUFU.EX2 R188, R188 ;  /* 0x000000bc00bc7308 */ /* 0x000fe20000000800 */
[----:B------:R-:W-:Y:S01]  /*11230*/  MOV R115, R157 ;  /* 0x0000009d00737202 */ /* 0x000fe20000000f00 */
[C---:B------:R-:W-:Y:S08]  /*11240*/  HMMA.16816.F32.BF16 R8, R56.reuse, R64, R8 ;  /* 0x000000403808723c */ /* 0x040ff00000041808 */
[-C--:B------:R-:W-:Y:S01]  /*11250*/  HMMA.16816.F32.BF16 R12, R56, R66.reuse, R12 ;  /* 0x00000042380c723c */ /* 0x080fe2000004180c */
[----:B------:R-:W-:Y:S07]  /*11260*/  MUFU.EX2 R113, R87 ;  /* 0x0000005700717308 */ /* 0x000fee0000000800 */
[C---:B------:R-:W-:Y:S01]  /*11270*/  HMMA.16816.F32.BF16 R16, R52.reuse, R66, R16 ;  /* 0x000000423410723c */ /* 0x040fe20000041810 */
[----:B------:R-:W-:Y:S02]  /*11280*/  LDSM.16.MT88.4 R64, [R233+0x2000] ;  /* 0x00200000e940783b */ /* 0x000fe40000004200 */
[----:B------:R-:W-:Y:S05]  /*11290*/  MUFU.EX2 R87, R112 ;  /* 0x0000007000577308 */ /* 0x000fea0000000800 */
[-C--:B--2---:R-:W-:Y:S05]  /*112a0*/  HMMA.16816.F32.BF16 R20, R52, R60.reuse, R20 ;  /* 0x0000003c3414723c */ /* 0x084fea0000041814 */
[----:B------:R-:W-:Y:S03]  /*112b0*/  MUFU.EX2 R96, R96 ;  /* 0x0000006000607308 */ /* 0x000fe60000000800 */
[C---:B------:R-:W-:Y:S07]  /*112c0*/  HMMA.16816.F32.BF16 R24, R56.reuse, R60, R24 ;  /* 0x0000003c3818723c */ /* 0x040fee0000041818 */
[----:B------:R-:W-:Y:S01]  /*112d0*/  MUFU.EX2 R97, R97 ;  /* 0x0000006100617308 */ /* 0x000fe20000000800 */
[-C--:B------:R-:W-:Y:S08]  /*112e0*/  HMMA.16816.F32.BF16 R28, R56, R62.reuse, R28 ;  /* 0x0000003e381c723c */ /* 0x080ff0000004181c */
[C---:B------:R-:W-:Y:S01]  /*112f0*/  HMMA.16816.F32.BF16 R32, R52.reuse, R62, R32 ;  /* 0x0000003e3420723c */ /* 0x040fe20000041820 */
[----:B------:R-:W1:Y:S01]  /*11300*/  LDSM.16.MT88.4 R60, [R229+0x2000] ;  /* 0x00200000e53c783b */ /* 0x000e620000004200 */
[----:B------:R-:W-:Y:S02]  /*11310*/  MUFU.EX2 R98, R98 ;  /* 0x0000006200627308 */ /* 0x000fe40000000800 */
[----:B------:R-:W-:Y:S01]  /*11320*/  FFMA.FTZ R0, R0, R145, R189 ;  /* 0x0000009100007223 */ /* 0x000fe200000100bd */
[----:B------:R-:W-:Y:S03]  /*11330*/  MOV R145, R152 ;  /* 0x0000009800917202 */ /* 0x000fe60000000f00 */
[-C--:B------:R-:W-:Y:S04]  /*11340*/  HMMA.16816.F32.BF16 R36, R52, R68.reuse, R36 ;  /* 0x000000443424723c */ /* 0x080fe80000041824 */
[----:B------:R-:W-:Y:S01]  /*11350*/  MOV R215, R145 ;  /* 0x0000009100d77202 */ /* 0x000fe20000000f00 */
[----:B------:R-:W-:Y:S01]  /*11360*/  MUFU.EX2 R99, R99 ;  /* 0x0000006300637308 */ /* 0x000fe20000000800 */
[----:B------:R-:W-:Y:S02]  /*11370*/  FADD.FTZ R76, R190, R0 ;  /* 0x00000000be4c7221 */ /* 0x000fe40000010000 */
[C---:B------:R-:W-:Y:S04]  /*11380*/  HMMA.16816.F32.BF16 R40, R56.reuse, R68, R40 ;  /* 0x000000443828723c */ /* 0x040fe80000041828 */
[----:B------:R-:W-:Y:S01]  /*11390*/  FFMA.FTZ R134, R134, R147, R217 ;  /* 0x0000009386867223 */ /* 0x000fe200000100d9 */
[----:B------:R-:W-:Y:S01]  /*113a0*/  MOV R147, R153 ;  /* 0x0000009900937202 */ /* 0x000fe20000000f00 */
[----:B------:R-:W-:Y:S01]  /*113b0*/  FADD.FTZ R0, R226, R132 ;  /* 0x00000084e2007221 */ /* 0x000fe20000010000 */
[----:B------:R-:W-:Y:S01]  /*113c0*/  LDSM.16.MT88.4 R152, [R229+0x3000] ;  /* 0x00300000e598783b */ /* 0x000fe20000004200 */
[-C--:B------:R-:W-:Y:S01]  /*113d0*/  HMMA.16816.F32.BF16 R44, R56, R70.reuse, R44 ;  /* 0x00000046382c723c */ /* 0x080fe2000004182c */
[----:B------:R-:W-:Y:S03]  /*113e0*/  MUFU.EX2 R88, R88 ;  /* 0x0000005800587308 */ /* 0x000fe60000000800 */
[----:B------:R-:W-:Y:S01]  /*113f0*/  FADD.FTZ R0, R227, R0 ;  /* 0x00000000e3007221 */ /* 0x000fe20000010000 */
[----:B------:R-:W-:Y:S01]  /*11400*/  MOV R217, R144 ;  /* 0x0000009000d97202 */ /* 0x000fe20000000f00 */
[----:B------:R-:W-:Y:S01]  /*11410*/  FADD.FTZ R134, R218, R134 ;  /* 0x00000086da867221 */ /* 0x000fe20000010000 */
[----:B------:R-:W-:Y:S01]  /*11420*/  MOV R132, R135 ;  /* 0x0000008700847202 */ /* 0x000fe20000000f00 */
[C---:B------:R-:W-:Y:S01]  /*11430*/  HMMA.16816.F32.BF16 R48, R52.reuse, R70, R48 ;  /* 0x000000463430723c */ /* 0x040fe20000041830 */
[----:B------:R-:W2:Y:S02]  /*11440*/  LDSM.16.MT88.4 R68, [R230+0x2000] ;  /* 0x00200000e644783b */ /* 0x000ea40000004200 */
[----:B------:R-:W-:Y:S01]  /*11450*/  MUFU.EX2 R89, R89 ;  /* 0x0000005900597308 */ /* 0x000fe20000000800 */
[----:B------:R-:W-:Y:S02]  /*11460*/  FADD.FTZ R0, R148, R0 ;  /* 0x0000000094007221 */ /* 0x000fe40000010000 */
[----:B------:R-:W-:Y:S02]  /*11470*/  FADD.FTZ R134, R221, R134 ;  /* 0x00000086dd867221 */ /* 0x000fe40000010000 */
[-C--:B------:R-:W-:Y:S05]  /*11480*/  HMMA.16816.F32.BF16 R116, R52, R72.reuse, R116 ;  /* 0x000000483474723c */ /* 0x080fea0000041874 */
[----:B------:R-:W-:Y:S03]  /*11490*/  MUFU.EX2 R90, R90 ;  /* 0x0000005a005a7308 */ /* 0x000fe60000000800 */
[C---:B------:R-:W-:Y:S07]  /*114a0*/  HMMA.16816.F32.BF16 R120, R56.reuse, R72, R120 ;  /* 0x000000483878723c */ /* 0x040fee0000041878 */
[----:B------:R-:W-:Y:S01]  /*114b0*/  MUFU.EX2 R91, R91 ;  /* 0x0000005b005b7308 */ /* 0x000fe20000000800 */
[-C--:B------:R-:W-:Y:S07]  /*114c0*/  HMMA.16816.F32.BF16 R124, R56, R74.reuse, R124 ;  /* 0x0000004a387c723c */ /* 0x080fee000004187c */
[----:B------:R-:W-:Y:S01]  /*114d0*/  F2FP.BF16.PACK_AB R56, R203, R204 ;  /* 0x000000cccb38723e */ /* 0x000fe200000010ff */
[----:B------:R-:W-:Y:S01]  /*114e0*/  HMMA.16816.F32.BF16 R128, R52, R74, R128 ;  /* 0x0000004a3480723c */ /* 0x000fe20000041880 */
[----:B------:R-:W3:Y:S01]  /*114f0*/  LDSM.16.MT88.4 R72, [R232+0x2000] ;  /* 0x00200000e848783b */ /* 0x000ee20000004200 */
[----:B------:R-:W-:Y:S02]  /*11500*/  MUFU.EX2 R92, R92 ;  /* 0x0000005c005c7308 */ /* 0x000fe40000000800 */
[----:B------:R-:W-:Y:S02]  /*11510*/  F2FP.BF16.PACK_AB R57, R82, R83 ;  /* 0x000000535239723e */ /* 0x000fe400000010ff */
[----:B------:R-:W-:Y:S02]  /*11520*/  F2FP.BF16.PACK_AB R58, R201, R202 ;  /* 0x000000cac93a723e */ /* 0x000fe400000010ff */
[----:B------:R-:W-:Y:S04]  /*11530*/  F2FP.BF16.PACK_AB R52, R211, R182 ;  /* 0x000000b6d334723e */ /* 0x000fe800000010ff */
[----:B------:R-:W-:Y:S01]  /*11540*/  F2FP.BF16.PACK_AB R53, R209, R210 ;  /* 0x000000d2d135723e */ /* 0x000fe200000010ff */
[----:B------:R-:W4:Y:S01]  /*11550*/  MUFU.EX2 R93, R93 ;  /* 0x0000005d005d7308 */ /* 0x000f220000000800 */
[----:B------:R-:W-:Y:S02]  /*11560*/  F2FP.BF16.PACK_AB R54, R207, R208 ;  /* 0x000000d0cf36723e */ /* 0x000fe400000010ff */
[----:B------:R-:W-:Y:S02]  /*11570*/  F2FP.BF16.PACK_AB R55, R205, R206 ;  /* 0x000000cecd37723e */ /* 0x000fe400000010ff */
[----:B------:R-:W-:Y:S05]  /*11580*/  F2FP.BF16.PACK_AB R59, R81, R80 ;  /* 0x00000050513b723e */ /* 0x000fea00000010ff */
[-C--:B-1----:R-:W-:Y:S01]  /*11590*/  HMMA.16816.F32.BF16 R4, R52, R60.reuse, R4 ;  /* 0x0000003c3404723c */ /* 0x082fe20000041804 */
[----:B------:R-:W-:Y:S07]  /*115a0*/  MUFU.EX2 R94, R94 ;  /* 0x0000005e005e7308 */ /* 0x000fee0000000800 */
[C---:B------:R-:W-:Y:S03]  /*115b0*/  HMMA.16816.F32.BF16 R8, R56.reuse, R60, R8 ;  /* 0x0000003c3808723c */ /* 0x040fe60000041808 */
[----:B------:R-:W1:Y:S05]  /*115c0*/  MUFU.EX2 R95, R95 ;  /* 0x0000005f005f7308 */ /* 0x000e6a0000000800 */
[-C--:B------:R-:W-:Y:S05]  /*115d0*/  HMMA.16816.F32.BF16 R12, R56, R62.reuse, R12 ;  /* 0x0000003e380c723c */ /* 0x080fea000004180c */
[----:B------:R-:W-:Y:S03]  /*115e0*/  MUFU.EX2 R100, R100 ;  /* 0x0000006400647308 */ /* 0x000fe60000000800 */
[C---:B------:R-:W-:Y:S01]  /*115f0*/  HMMA.16816.F32.BF16 R16, R52.reuse, R62, R16 ;  /* 0x0000003e3410723c */ /* 0x040fe20000041810 */
[----:B------:R-:W1:Y:S06]  /*11600*/  LDSM.16.MT88.4 R60, [R229+0x2800] ;  /* 0x00280000e53c783b */ /* 0x000e6c0000004200 */
[----:B------:R-:W-:Y:S01]  /*11610*/  MUFU.EX2 R101, R101 ;  /* 0x0000006500657308 */ /* 0x000fe20000000800 */
[-C--:B------:R-:W-:Y:S08]  /*11620*/  HMMA.16816.F32.BF16 R20, R52, R64.reuse, R20 ;  /* 0x000000403414723c */ /* 0x080ff00000041814 */
[C---:B------:R-:W-:Y:S01]  /*11630*/  HMMA.16816.F32.BF16 R24, R56.reuse, R64, R24 ;  /* 0x000000403818723c */ /* 0x040fe20000041818 */
[----:B------:R-:W-:Y:S07]  /*11640*/  MUFU.EX2 R102, R102 ;  /* 0x0000006600667308 */ /* 0x000fee0000000800 */
[-C--:B------:R-:W-:Y:S03]  /*11650*/  HMMA.16816.F32.BF16 R28, R56, R66.reuse, R28 ;  /* 0x00000042381c723c */ /* 0x080fe6000004181c */
[----:B------:R-:W-:Y:S05]  /*11660*/  MUFU.EX2 R103, R103 ;  /* 0x0000006700677308 */ /* 0x000fea0000000800 */
[C---:B------:R-:W-:Y:S01]  /*11670*/  HMMA.16816.F32.BF16 R32, R52.reuse, R66, R32 ;  /* 0x000000423420723c */ /* 0x040fe20000041820 */
[----:B------:R-:W1:Y:S04]  /*11680*/  LDSM.16.MT88.4 R64, [R233+0x2800] ;  /* 0x00280000e940783b */ /* 0x000e680000004200 */
[----:B------:R-:W-:Y:S03]  /*11690*/  MUFU.EX2 R85, R85 ;  /* 0x0000005500557308 */ /* 0x000fe60000000800 */
[-C--:B--2---:R-:W-:Y:S07]  /*116a0*/  HMMA.16816.F32.BF16 R36, R52, R68.reuse, R36 ;  /* 0x000000443424723c */ /* 0x084fee0000041824 */
[----:B------:R-:W-:Y:S01]  /*116b0*/  MUFU.EX2 R79, R79 ;  /* 0x0000004f004f7308 */ /* 0x000fe20000000800 */
[C---:B------:R-:W-:Y:S07]  /*116c0*/  HMMA.16816.F32.BF16 R40, R56.reuse, R68, R40 ;  /* 0x000000443828723c */ /* 0x040fee0000041828 */
[----:B------:R-:W-:Y:S01]  /*116d0*/  FADD.FTZ R68, R248, R133 ;  /* 0x00000085f8447221 */ /* 0x000fe20000010000 */
[-C--:B------:R-:W-:Y:S04]  /*116e0*/  HMMA.16816.F32.BF16 R44, R56, R70.reuse, R44 ;  /* 0x00000046382c723c */ /* 0x080fe8000004182c */
[----:B------:R-:W-:Y:S04]  /*116f0*/  FADD.FTZ R78, R250, R68 ;  /* 0x00000044fa4e7221 */ /* 0x000fe80000010000 */
[C---:B------:R-:W-:Y:S01]  /*11700*/  HMMA.16816.F32.BF16 R48, R52.reuse, R70, R48 ;  /* 0x000000463430723c */ /* 0x040fe20000041830 */
[----:B------:R-:W2:Y:S07]  /*11710*/  LDSM.16.MT88.4 R68, [R230+0x2800] ;  /* 0x00280000e644783b */ /* 0x000eae0000004200 */
[-C--:B---3--:R-:W-:Y:S08]  /*11720*/  HMMA.16816.F32.BF16 R116, R52, R72.reuse, R116 ;  /* 0x000000483474723c */ /* 0x088ff00000041874 */
[C---:B------:R-:W-:Y:S08]  /*11730*/  HMMA.16816.F32.BF16 R120, R56.reuse, R72, R120 ;  /* 0x000000483878723c */ /* 0x040ff00000041878 */
[-C--:B------:R-:W-:Y:S07]  /*11740*/  HMMA.16816.F32.BF16 R124, R56, R74.reuse, R124 ;  /* 0x0000004a387c723c */ /* 0x080fee000004187c */
[----:B----4-:R-:W-:Y:S01]  /*11750*/  F2FP.BF16.PACK_AB R58, R93, R92 ;  /* 0x0000005c5d3a723e */ /* 0x010fe200000010ff */
[----:B------:R-:W-:Y:S01]  /*11760*/  HMMA.16816.F32.BF16 R128, R52, R74, R128 ;  /* 0x0000004a3480723c */ /* 0x000fe20000041880 */
[----:B------:R-:W3:Y:S03]  /*11770*/  LDSM.16.MT88.4 R72, [R232+0x2800] ;  /* 0x00280000e848783b */ /* 0x000ee60000004200 */
[----:B------:R-:W-:Y:S01]  /*11780*/  FADD.FTZ R57, R191, R76 ;  /* 0x0000004cbf397221 */ /* 0x000fe20000010000 */
[----:B-1----:R-:W-:Y:S01]  /*11790*/  F2FP.BF16.PACK_AB R59, R95, R94 ;  /* 0x0000005e5f3b723e */ /* 0x002fe200000010ff */
[----:B------:R-:W-:Y:S01]  /*117a0*/  FADD.FTZ R56, R251, R134 ;  /* 0x00000086fb387221 */ /* 0x000fe20000010000 */
[----:B------:R-:W-:Y:S01]  /*117b0*/  F2FP.BF16.PACK_AB R52, R199, R200 ;  /* 0x000000c8c734723e */ /* 0x000fe200000010ff */
[----:B------:R-:W-:Y:S01]  /*117c0*/  FADD.FTZ R77, R193, R57 ;  /* 0x00000039c14d7221 */ /* 0x000fe20000010000 */
[----:B------:R-:W-:Y:S03]  /*117d0*/  F2FP.BF16.PACK_AB R53, R113, R198 ;  /* 0x000000c67135723e */ /* 0x000fe600000010ff */
[----:B------:R-:W-:Y:S01]  /*117e0*/  F2FP.BF16.PACK_AB R54, R97, R96 ;  /* 0x000000606136723e */ /* 0x000fe200000010ff */
[----:B------:R-:W-:Y:S01]  /*117f0*/  FADD.FTZ R76, R249, R56 ;  /* 0x00000038f94c7221 */ /* 0x000fe20000010000 */
[----:B------:R-:W-:Y:S02]  /*11800*/  F2FP.BF16.PACK_AB R55, R99, R98 ;  /* 0x000000626337723e */ /* 0x000fe400000010ff */
[----:B------:R-:W-:Y:S02]  /*11810*/  F2FP.BF16.PACK_AB R56, R89, R88 ;  /* 0x000000585938723e */ /* 0x000fe400000010ff */
[----:B------:R-:W-:Y:S03]  /*11820*/  F2FP.BF16.PACK_AB R57, R91, R90 ;  /* 0x0000005a5b39723e */ /* 0x000fe600000010ff */
[-C--:B------:R-:W-:Y:S08]  /*11830*/  HMMA.16816.F32.BF16 R4, R52, R60.reuse, R4 ;  /* 0x0000003c3404723c */ /* 0x080ff00000041804 */
[C---:B------:R-:W-:Y:S08]  /*11840*/  HMMA.16816.F32.BF16 R8, R56.reuse, R60, R8 ;  /* 0x0000003c3808723c */ /* 0x040ff00000041808 */
[-C--:B------:R-:W-:Y:S08]  /*11850*/  HMMA.16816.F32.BF16 R12, R56, R62.reuse, R12 ;  /* 0x0000003e380c723c */ /* 0x080ff0000004180c */
[C---:B------:R-:W-:Y:S01]  /*11860*/  HMMA.16816.F32.BF16 R16, R52.reuse, R62, R16 ;  /* 0x0000003e3410723c */ /* 0x040fe20000041810 */
[----:B------:R1:W-:Y:S06]  /*11870*/  MUFU.EX2 R63, R3 ;  /* 0x00000003003f7308 */ /* 0x0003ec0000000800 */
[----:B------:R-:W-:Y:S01]  /*11880*/  FADD.FTZ R62, R147, R0 ;  /* 0x00000000933e7221 */ /* 0x000fe20000010000 */
[-C--:B------:R-:W-:Y:S08]  /*11890*/  HMMA.16816.F32.BF16 R20, R52, R64.reuse, R20 ;  /* 0x000000403414723c */ /* 0x080ff00000041814 */
[C---:B------:R-:W-:Y:S01]  /*118a0*/  HMMA.16816.F32.BF16 R24, R56.reuse, R64, R24 ;  /* 0x000000403818723c */ /* 0x040fe20000041818 */
[----:B------:R-:W-:Y:S07]  /*118b0*/  MUFU.EX2 R64, R110 ;  /* 0x0000006e00407308 */ /* 0x000fee0000000800 */
[-C--:B------:R-:W-:Y:S03]  /*118c0*/  HMMA.16816.F32.BF16 R28, R56, R66.reuse, R28 ;  /* 0x00000042381c723c */ /* 0x080fe6000004181c */
[----:B------:R-:W-:Y:S01]  /*118d0*/  MUFU.EX2 R65, R107 ;  /* 0x0000006b00417308 */ /* 0x000fe20000000800 */
[----:B-1----:R-:W-:Y:S04]  /*118e0*/  FADD.FTZ R3, R143, R78 ;  /* 0x0000004e8f037221 */ /* 0x002fe80000010000 */
[C---:B------:R-:W-:Y:S04]  /*118f0*/  HMMA.16816.F32.BF16 R32, R52.reuse, R66, R32 ;  /* 0x000000423420723c */ /* 0x040fe80000041820 */
[----:B------:R-:W-:Y:S01]  /*11900*/  FADD.FTZ R3, R146, R3 ;  /* 0x0000000392037221 */ /* 0x000fe20000010000 */
[----:B------:R-:W1:Y:S03]  /*11910*/  MUFU.EX2 R66, R108 ;  /* 0x0000006c00427308 */ /* 0x000e660000000800 */
[-C--:B--2---:R-:W-:Y:S04]  /*11920*/  HMMA.16816.F32.BF16 R36, R52, R68.reuse, R36 ;  /* 0x000000443424723c */ /* 0x084fe80000041824 */
[----:B------:R-:W-:Y:S04]  /*11930*/  FADD.FTZ R60, R184, R3 ;  /* 0x00000003b83c7221 */ /* 0x000fe80000010000 */
[C---:B------:R-:W-:Y:S08]  /*11940*/  HMMA.16816.F32.BF16 R40, R56.reuse, R68, R40 ;  /* 0x000000443828723c */ /* 0x040ff00000041828 */
[-C--:B------:R-:W-:Y:S08]  /*11950*/  HMMA.16816.F32.BF16 R44, R56, R70.reuse, R44 ;  /* 0x00000046382c723c */ /* 0x080ff0000004182c */
[C---:B------:R-:W-:Y:S07]  /*11960*/  HMMA.16816.F32.BF16 R48, R52.reuse, R70, R48 ;  /* 0x000000463430723c */ /* 0x040fee0000041830 */
[----:B------:R-:W-:Y:S01]  /*11970*/  MOV R70, R2 ;  /* 0x0000000200467202 */ /* 0x000fe20000000f00 */
[-C--:B---3--:R-:W-:Y:S08]  /*11980*/  HMMA.16816.F32.BF16 R116, R52, R72.reuse, R116 ;  /* 0x000000483474723c */ /* 0x088ff00000041874 */
[C---:B------:R-:W-:Y:S08]  /*11990*/  HMMA.16816.F32.BF16 R120, R56.reuse, R72, R120 ;  /* 0x000000483878723c */ /* 0x040ff00000041878 */
[-C--:B------:R-:W-:Y:S07]  /*119a0*/  HMMA.16816.F32.BF16 R124, R56, R74.reuse, R124 ;  /* 0x0000004a387c723c */ /* 0x080fee000004187c */
[----:B------:R-:W-:Y:S01]  /*119b0*/  FADD.FTZ R57, R194, R77 ;  /* 0x0000004dc2397221 */ /* 0x000fe20000010000 */
[----:B------:R-:W-:Y:S04]  /*119c0*/  HMMA.16816.F32.BF16 R128, R52, R74, R128 ;  /* 0x0000004a3480723c */ /* 0x000fe80000041880 */
[----:B------:R-:W-:Y:S01]  /*119d0*/  FADD.FTZ R56, R149, R76 ;  /* 0x0000004c95387221 */ /* 0x000fe20000010000 */
[----:B-1----:R-:W-:Y:S01]  /*119e0*/  F2FP.BF16.PACK_AB R58, R138, R66 ;  /* 0x000000428a3a723e */ /* 0x002fe200000010ff */
[----:B------:R-:W-:Y:S01]  /*119f0*/  FADD.FTZ R61, R195, R57 ;  /* 0x00000039c33d7221 */ /* 0x000fe20000010000 */
[----:B------:R-:W-:Y:S01]  /*11a00*/  F2FP.BF16.PACK_AB R52, R101, R100 ;  /* 0x000000646534723e */ /* 0x000fe200000010ff */
[----:B------:R-:W-:Y:S01]  /*11a10*/  FADD.FTZ R0, R187, R56 ;  /* 0x00000038bb007221 */ /* 0x000fe20000010000 */
[----:B------:R-:W-:Y:S01]  /*11a20*/  F2FP.BF16.PACK_AB R53, R103, R102 ;  /* 0x000000666735723e */ /* 0x000fe200000010ff */
[----:B------:R-:W1:Y:S02]  /*11a30*/  LDSM.16.MT88.4 R184, [R230+0x3000] ;  /* 0x00300000e6b8783b */ /* 0x000e640000004200 */
[----:B------:R-:W-:Y:S01]  /*11a40*/  FADD.FTZ R3, R197, R61 ;  /* 0x0000003dc5037221 */ /* 0x000fe20000010000 */
[----:B------:R-:W-:Y:S01]  /*11a50*/  F2FP.BF16.PACK_AB R54, R139, R87 ;  /* 0x000000578b36723e */ /* 0x000fe200000010ff */
[----:B------:R-:W-:Y:S01]  /*11a60*/  FADD.FTZ R0, R161, R0 ;  /* 0x00000000a1007221 */ /* 0x000fe20000010000 */
[----:B------:R-:W-:Y:S01]  /*11a70*/  F2FP.BF16.PACK_AB R55, R188, R86 ;  /* 0x00000056bc37723e */ /* 0x000fe200000010ff */
[----:B------:R-:W-:Y:S01]  /*11a80*/  FADD.FTZ R3, R196, R3 ;  /* 0x00000003c4037221 */ /* 0x000fe20000010000 */
[----:B------:R-:W-:Y:S01]  /*11a90*/  F2FP.BF16.PACK_AB R56, R84, R85 ;  /* 0x000000555438723e */ /* 0x000fe200000010ff */
[----:B------:R-:W-:Y:S01]  /*11aa0*/  FADD.FTZ R0, R217, R0 ;  /* 0x00000000d9007221 */ /* 0x000fe20000010000 */
[----:B------:R-:W-:Y:S02]  /*11ab0*/  F2FP.BF16.PACK_AB R57, R65, R79 ;  /* 0x0000004f4139723e */ /* 0x000fe400000010ff */
[----:B------:R-:W-:Y:S01]  /*11ac0*/  F2FP.BF16.PACK_AB R59, R63, R64 ;  /* 0x000000403f3b723e */ /* 0x000fe200000010ff */
[-C--:B------:R-:W-:Y:S07]  /*11ad0*/  HMMA.16816.F32.BF16 R140, R52, R152.reuse, R4 ;  /* 0x00000098348c723c */ /* 0x080fee0000041804 */
        /* <DEDUP_REMOVED lines=103> */
[----:B-1----:R-:W-:Y:S02]  /*12150*/  MOV R3, R136 ;  /* 0x0000008800037202 */ /* 0x002fe40000000f00 */
[----:B--2---:R-:W-:Y:S01]  /*12160*/  MOV R0, R137 ;  /* 0x0000008900007202 */ /* 0x004fe20000000f00 */
[----:B------:R-:W-:-:S05]  /*12170*/  @P0 BRA `(.L_x_2757) ;  /* 0xffffc00000000947 */ /* 0x000fca000383ffff */
.L_x_2756:
[----:B------:R-:W-:Y:S02]  /*12180*/  MOV R10, 0x1f ;  /* 0x0000001f000a7802 */ /* 0x000fe40000000f00 */
[----:B------:R-:W-:Y:S01]  /*12190*/  MOV R7, 0xffffffff ;  /* 0xffffffff00077802 */ /* 0x000fe20000000f00 */
[----:B------:R-:W-:Y:S05]  /*121a0*/  BRA.DIV ~URZ, `(.L_x_2758) ;  /* 0x000025527f007947 */ /* 0x000fea000b800000 */
[----:B------:R-:W2:Y:S04]  /*121b0*/  LDL R0, [R1+0x18] ;  /* 0x0000180001007983 */ /* 0x000ea80000100800 */
[----:B--2---:R1:W2:Y:S02]  /*121c0*/  SHFL.BFLY PT, R2, R0, 0x2, 0x1f ;  /* 0x0c401f0000027f89 */ /* 0x0042a400000e0000 */
.L_x_2788:
        /* <DEDUP_REMOVED lines=19> */
.L_x_2789:
        /* <DEDUP_REMOVED lines=102> */
.L_x_2725:
        /* <DEDUP_REMOVED lines=19> */
.L_x_2761:
[----:B---3--:R-:W-:Y:S05]  /*12a90*/  BSYNC B0 ;  /* 0x0000000000007941 */ /* 0x008fea0003800000 */
.L_x_2760:
        /* <DEDUP_REMOVED lines=14> */
[----:B-1----:R-:W-:Y:S05]  /*12b80*/  CALL.REL.NOINC `($__internal_43_$__cuda_sm70_shflsync_idx_p) ;  /* 0x00001ef000007944 */ /* 0x002fea0003c00000 */
.L_x_2764:
        /* <DEDUP_REMOVED lines=152> */
.L_x_2766:
[----:B----4-:R-:W-:Y:S05]  /*13510*/  BSYNC B0 ;  /* 0x0000000000007941 */ /* 0x010fea0003800000 */
.L_x_2765:
        /* <DEDUP_REMOVED lines=36> */
.L_x_2768:
[----:B------:R-:W-:Y:S05]  /*13760*/  BSYNC B0 ;  /* 0x0000000000007941 */ /* 0x000fea0003800000 */
.L_x_2767:
        /* <DEDUP_REMOVED lines=36> */
.L_x_2770:
[----:B------:R-:W-:Y:S05]  /*139b0*/  BSYNC B0 ;  /* 0x0000000000007941 */ /* 0x000fea0003800000 */
.L_x_2769:
        /* <DEDUP_REMOVED lines=37> */
.L_x_2763:
        /* <DEDUP_REMOVED lines=44> */
.L_x_2771:
[----:B------:R-:W-:Y:S05]  /*13ed0*/  BSYNC B1 ;  /* 0x0000000000017941 */ /* 0x000fea0003800000 */
.L_x_2762:
        /* <DEDUP_REMOVED lines=10> */
.L_x_2790:
[----:B------:R-:W5:Y:S01]  /*13f80*/  S2R R2, SR_TID.X ;  /* 0x0000000000027919 */ /* 0x000f620000002100 */
[----:B------:R-:W-:Y:S03]  /*13f90*/  WARPSYNC 0xffffffff ;  /* 0xffffffff00007948 */ /* 0x000fe60003800000 */
[----:B------:R-:W-:Y:S06]  /*13fa0*/  BAR.SYNC.DEFER_BLOCKING 0x4, 0x80 ;  /* 0x0102000000007b1d */ /* 0x000fec0000010000 */
[----:B---3--:R3:W-:Y:S01]  /*13fb0*/  STL [R1+0x6c], R0 ;  /* 0x00006c0001007387 */ /* 0x0087e20000100800 */
[----:B-----5:R-:W-:-:S13]  /*13fc0*/  LOP3.LUT P0, RZ, R2, 0x7f, RZ, 0xc0, !PT ;  /* 0x0000007f02ff7812 */ /* 0x020fda000780c0ff */
[----:B------:R3:W-:Y:S04]  /*13fd0*/  @!P0 STS [0xb100], R26 ;  /* 0x00b1001aff008388 */ /* 0x0007e80000000800 */
[----:B------:R-:W-:Y:S06]  /*13fe0*/  BAR.ARV 0x5, 0x80 ;  /* 0x0142000000007b1d */ /* 0x000fec0000002000 */
.L_x_2772:
[----:B--23--:R-:W2:Y:S02]  /*13ff0*/  LDL R0, [R1+0x6c] ;  /* 0x00006c0001007983 */ /* 0x00cea40000100800 */
[----:B--2---:R-:W-:-:S13]  /*14000*/  ISETP.GE.AND P0, PT, R0, c[0x0][0x538], PT ;  /* 0x00014e0000007a0c */ /* 0x004fda0003f06270 */
[----:B-1--4-:R-:W-:Y:S01]  /*14010*/  @P0 CALL.REL.NOINC `(.L_x_2774) ;  /* 0x0000001000000944 */ /* 0x012fe20003c00000 */
[----:B------:R-:W-:Y:S05]  /*14020*/  BRA `(.L_x_2775) ;  /* 0xfffec6f000007947 */ /* 0x000fea000383ffff */
.L_x_2774:
[----:B------:R-:W-:Y:S05]  /*14030*/  EXIT ;  /* 0x000000000000794d */ /* 0x000fea0003800000 */
.L_x_2726:
[----:B------:R-:W-:Y:S01]  /*14040*/  IMAD.MOV.U32 R10, RZ, RZ, R2 ;  /* 0x000000ffff0a7224 */ /* 0x000fe200078e0002 */
[----:B-1----:R-:W-:Y:S01]  /*14050*/  MOV R8, RZ ;  /* 0x000000ff00087202 */ /* 0x002fe20000000f00 */
[----:B------:R-:W-:Y:S01]  /*14060*/  IMAD.MOV.U32 R7, RZ, RZ, 0x181f ;  /* 0x0000181fff077424 */ /* 0x000fe200078e00ff */
[----:B------:R-:W-:Y:S02]  /*14070*/  MOV R9, 0x14090 ;  /* 0x0001409000097802 */ /* 0x000fe40000000f00 */
[----:B------:R-:W-:Y:S05]  /*14080*/  CALL.REL.NOINC `($__internal_43_$__cuda_sm70_shflsync_idx_p) ;  /* 0x000009f000007944 */ /* 0x000fea0003c00000 */
[----:B------:R-:W-:Y:S01]  /*14090*/  MOV R5, R7 ;  /* 0x0000000700057202 */ /* 0x000fe20000000f00 */
[----:B------:R-:W-:Y:S05]  /*140a0*/  BRA `(.L_x_2776) ;  /* 0xfffed4d000007947 */ /* 0x000fea000383ffff */
.L_x_2727:
[----:B------:R-:W-:Y:S01]  /*140b0*/  IMAD.MOV.U32 R10, RZ, RZ, R3 ;  /* 0x000000ffff0a7224 */ /* 0x000fe200078e0003 */
[----:B-1----:R-:W-:Y:S01]  /*140c0*/  MOV R8, RZ ;  /* 0x000000ff00087202 */ /* 0x002fe20000000f00 */
[----:B------:R-:W-:Y:S01]  /*140d0*/  IMAD.MOV.U32 R7, RZ, RZ, 0x181f ;  /* 0x0000181fff077424 */ /* 0x000fe200078e00ff */
[----:B------:R-:W-:Y:S02]  /*140e0*/  MOV R9, 0x14100 ;  /* 0x0001410000097802 */ /* 0x000fe40000000f00 */
[----:B--23--:R-:W-:Y:S05]  /*140f0*/  CALL.REL.NOINC `($__internal_43_$__cuda_sm70_shflsync_idx_p) ;  /* 0x0000098000007944 */ /* 0x00cfea0003c00000 */
[----:B------:R-:W-:Y:S01]  /*14100*/  MOV R4, R7 ;  /* 0x0000000700047202 */ /* 0x000fe20000000f00 */
[----:B------:R-:W-:Y:S05]  /*14110*/  BRA `(.L_x_2777) ;  /* 0xfffed48000007947 */ /* 0x000fea000383ffff */
.L_x_2730:
[----:B------:R-:W-:Y:S01]  /*14120*/  IMAD.MOV.U32 R10, RZ, RZ, R2 ;  /* 0x000000ffff0a7224 */ /* 0x000fe200078e0002 */
[----:B------:R-:W-:Y:S01]  /*14130*/  MOV R8, 0x1 ;  /* 0x0000000100087802 */ /* 0x000fe20000000f00 */
[----:B------:R-:W-:Y:S01]  /*14140*/  IMAD.MOV.U32 R7, RZ, RZ, 0x181f ;  /* 0x0000181fff077424 */ /* 0x000fe200078e00ff */
[----:B------:R-:W-:-:S02]  /*14150*/  MOV R9, 0x14170 ;  /* 0x0001417000097802 */ /* 0x000fc40000000f00 */
[----:B-1234-:R-:W-:Y:S05]  /*14160*/  CALL.REL.NOINC `($__internal_43_$__cuda_sm70_shflsync_idx_p) ;  /* 0x0000091000007944 */ /* 0x01efea0003c00000 */
[----:B------:R-:W-:Y:S01]  /*14170*/  IMAD.MOV.U32 R6, RZ, RZ, R7 ;  /* 0x000000ffff067224 */ /* 0x000fe200078e0007 */
[----:B------:R-:W-:Y:S01]  /*14180*/  MOV R8, 0x1 ;  /* 0x0000000100087802 */ /* 0x000fe20000000f00 */
[----:B------:R-:W-:Y:S01]  /*14190*/  IMAD.MOV.U32 R10, RZ, RZ, R3 ;  /* 0x000000ffff0a7224 */ /* 0x000fe200078e0003 */
[----:B------:R-:W-:-:S02]  /*141a0*/  MOV R7, 0x181f ;  /* 0x0000181f00077802 */ /* 0x000fc40000000f00 */
[----:B------:R-:W-:Y:S02]  /*141b0*/  MOV R9, 0x141d0 ;  /* 0x000141d000097802 */ /* 0x000fe40000000f00 */
[----:B------:R-:W-:Y:S05]  /*141c0*/  CALL.REL.NOINC `($__internal_43_$__cuda_sm70_shflsync_idx_p) ;  /* 0x000008b000007944 */ /* 0x000fea0003c00000 */
[----:B------:R-:W-:Y:S01]  /*141d0*/  MOV R4, R7 ;  /* 0x0000000700047202 */ /* 0x000fe20000000f00 */
[----:B------:R-:W-:Y:S05]  /*141e0*/  BRA `(.L_x_2778) ;  /* 0xfffed4b000007947 */ /* 0x000fea000383ffff */
.L_x_2733:
[----:B------:R-:W-:Y:S01]  /*141f0*/  IMAD.MOV.U32 R10, RZ, RZ, R2 ;  /* 0x000000ffff0a7224 */ /* 0x000fe200078e0002 */
[----:B------:R-:W-:Y:S01]  /*14200*/  MOV R8, 0x2 ;  /* 0x0000000200087802 */ /* 0x000fe20000000f00 */
[----:B------:R-:W-:Y:S01]  /*14210*/  IMAD.MOV.U32 R7, RZ, RZ, 0x181f ;  /* 0x0000181fff077424 */ /* 0x000fe200078e00ff */
[----:B------:R-:W-:Y:S02]  /*14220*/  MOV R9, 0x14240 ;  /* 0x0001424000097802 */ /* 0x000fe40000000f00 */
[----:B-123--:R-:W-:Y:S05]  /*14230*/  CALL.REL.NOINC `($__internal_43_$__cuda_sm70_shflsync_idx_p) ;  /* 0x0000084000007944 */ /* 0x00efea0003c00000 */
[----:B------:R-:W-:Y:S01]  /*14240*/  MOV R6, R7 ;  /* 0x0000000700067202 */ /* 0x000fe20000000f00 */
[----:B------:R-:W-:Y:S05]  /*14250*/  BRA `(.L_x_2779) ;  /* 0xfffed52000007947 */ /* 0x000fea000383ffff */
.L_x_2734:
[----:B------:R-:W-:Y:S01]  /*14260*/  IMAD.MOV.U32 R10, RZ, RZ, R3 ;  /* 0x000000ffff0a7224 */ /* 0x000fe200078e0003 */
[----:B------:R-:W-:Y:S01]  /*14270*/  MOV R8, 0x2 ;  /* 0x0000000200087802 */ /* 0x000fe20000000f00 */
[----:B------:R-:W-:Y:S01]  /*14280*/  IMAD.MOV.U32 R7, RZ, RZ, 0x181f ;  /* 0x0000181fff077424 */ /* 0x000fe200078e00ff */
[----:B------:R-:W-:Y:S02]  /*14290*/  MOV R9, 0x142b0 ;  /* 0x000142b000097802 */ /* 0x000fe40000000f00 */
[----:B-1234-:R-:W-:Y:S05]  /*142a0*/  CALL.REL.NOINC `($__internal_43_$__cuda_sm70_shflsync_idx_p) ;  /* 0x000007d000007944 */ /* 0x01efea0003c00000 */
[----:B------:R-:W-:Y:S01]  /*142b0*/  MOV R4, R7 ;  /* 0x0000000700047202 */ /* 0x000fe20000000f00 */
[----:B------:R-:W-:Y:S05]  /*142c0*/  BRA `(.L_x_2780) ;  /* 0xfffed4d000007947 */ /* 0x000fea000383ffff */
.L_x_2737:
        /* <DEDUP_REMOVED lines=13> */
.L_x_2740:
[----:B------:R-:W-:Y:S01]  /*143a0*/  IMAD.MOV.U32 R10, RZ, RZ, R2 ;  /* 0x000000ffff0a7224 */ /* 0x000fe200078e0002 */
[----:B------:R-:W-:Y:S01]  /*143b0*/  MOV R8, 0x4 ;  /* 0x0000000400087802 */ /* 0x000fe20000000f00 */
[----:B------:R-:W-:Y:S01]  /*143c0*/  IMAD.MOV.U32 R7, RZ, RZ, 0x181f ;  /* 0x0000181fff077424 */ /* 0x000fe200078e00ff */
[----:B------:R-:W-:Y:S02]  /*143d0*/  MOV R9, 0x143f0 ;  /* 0x000143f000097802 */ /* 0x000fe40000000f00 */
[----:B-1234-:R-:W-:Y:S05]  /*143e0*/  CALL.REL.NOINC `($__internal_43_$__cuda_sm70_shflsync_idx_p) ;  /* 0x0000069000007944 */ /* 0x01efea0003c00000 */
[----:B------:R-:W-:Y:S01]  /*143f0*/  MOV R6, R7 ;  /* 0x0000000700067202 */ /* 0x000fe20000000f00 */
[----:B------:R-:W-:Y:S05]  /*14400*/  BRA `(.L_x_2782) ;  /* 0xfffed56000007947 */ /* 0x000fea000383ffff */
.L_x_2741:
[----:B------:R-:W-:Y:S01]  /*14410*/  IMAD.MOV.U32 R10, RZ, RZ, R3 ;  /* 0x000000ffff0a7224 */ /* 0x000fe200078e0003 */
[----:B------:R-:W-:Y:S01]  /*14420*/  MOV R8, 0x4 ;  /* 0x0000000400087802 */ /* 0x000fe20000000f00 */
[----:B------:R-:W-:Y:S01]  /*14430*/  IMAD.MOV.U32 R7, RZ, RZ, 0x181f ;  /* 0x0000181fff077424 */ /* 0x000fe200078e00ff */
[----:B------:R-:W-:Y:S02]  /*14440*/  MOV R9, 0x14460 ;  /* 0x0001446000097802 */ /* 0x000fe40000000f00 */
[----:B-1234-:R-:W-:Y:S05]  /*14450*/  CALL.REL.NOINC `($__internal_43_$__cuda_sm70_shflsync_idx_p) ;  /* 0x0000062000007944 */ /* 0x01efea0003c00000 */
[----:B------:R-:W-:Y:S01]  /*14460*/  MOV R4, R7 ;  /* 0x0000000700047202 */ /* 0x000fe20000000f00 */
[----:B------:R-:W-:Y:S05]  /*14470*/  BRA `(.L_x_2783) ;  /* 0xfffed51000007947 */ /* 0x000fea000383ffff */
.L_x_2744:
        /* <DEDUP_REMOVED lines=13> */
.L_x_2747:
[----:B------:R-:W-:Y:S01]  /*14550*/  IMAD.MOV.U32 R10, RZ, RZ, R2 ;  /* 0x000000ffff0a7224 */ /* 0x000fe200078e0002 */
[----:B------:R-:W-:Y:S01]  /*14560*/  MOV R8, 0x6 ;  /* 0x0000000600087802 */ /* 0x000fe20000000f00 */
[----:B------:R-:W-:Y:S01]  /*14570*/  IMAD.MOV.U32 R7, RZ, RZ, 0x181f ;  /* 0x0000181fff077424 */ /* 0x000fe200078e00ff */
[----:B------:R-:W-:Y:S02]  /*14580*/  MOV R9, 0x145a0 ;  /* 0x000145a000097802 */ /* 0x000fe40000000f00 */
[----:B-1234-:R-:W-:Y:S05]  /*14590*/  CALL.REL.NOINC `($__internal_43_$__cuda_sm70_shflsync_idx_p) ;  /* 0x000004e000007944 */ /* 0x01efea0003c00000 */
[----:B------:R-:W-:Y:S01]  /*145a0*/  MOV R6, R7 ;  /* 0x0000000700067202 */ /* 0x000fe20000000f00 */
[----:B------:R-:W-:Y:S05]  /*145b0*/  BRA `(.L_x_2785) ;  /* 0xfffed5a000007947 */ /* 0x000fea000383ffff */
.L_x_2748:
[----:B------:R-:W-:Y:S01]  /*145c0*/  IMAD.MOV.U32 R10, RZ, RZ, R3 ;  /* 0x000000ffff0a7224 */ /* 0x000fe200078e0003 */
[----:B------:R-:W-:Y:S01]  /*145d0*/  MOV R8, 0x6 ;  /* 0x0000000600087802 */ /* 0x000fe20000000f00 */
[----:B------:R-:W-:Y:S01]  /*145e0*/  IMAD.MOV.U32 R7, RZ, RZ, 0x181f ;  /* 0x0000181fff077424 */ /* 0x000fe200078e00ff */
[----:B------:R-:W-:Y:S02]  /*145f0*/  MOV R9, 0x14610 ;  /* 0x0001461000097802 */ /* 0x000fe40000000f00 */
[----:B-1234-:R-:W-:Y:S05]  /*14600*/  CALL.REL.NOINC `($__internal_43_$__cuda_sm70_shflsync_idx_p) ;  /* 0x0000047000007944 */ /* 0x01efea0003c00000 */
[----:B------:R-:W-:Y:S01]  /*14610*/  MOV R4, R7 ;  /* 0x0000000700047202 */ /* 0x000fe20000000f00 */
[----:B------:R-:W-:Y:S05]  /*14620*/  BRA `(.L_x_2786) ;  /* 0xfffed55000007947 */ /* 0x000fea000383ffff */
.L_x_2751:
        /* <DEDUP_REMOVED lines=13> */
.L_x_2758:
[----:B------:R1:W5:Y:S01]  /*14700*/  LDL R0, [R1+0x18] ;  /* 0x0000180001007983 */ /* 0x0003620000100800 */
[----:B------:R-:W-:Y:S02]  /*14710*/  MOV R3, 0x2 ;  /* 0x0000000200037802 */ /* 0x000fe40000000f00 */
[----:B------:R-:W-:Y:S02]  /*14720*/  MOV R8, 0x14740 ;  /* 0x0001474000087802 */ /* 0x000fe40000000f00 */
[----:B-1---5:R-:W-:Y:S05]  /*14730*/  CALL.REL.NOINC `($__internal_42_$__cuda_sm70_shflsync_bfly_p) ;  /* 0x0000030000007944 */ /* 0x022fea0003c00000 */
[----:B--2---:R-:W-:Y:S01]  /*14740*/  MOV R2, R3 ;  /* 0x0000000300027202 */ /* 0x004fe20000000f00 */
[----:B-1----:R-:W-:Y:S05]  /*14750*/  BRA `(.L_x_2788) ;  /* 0xffffda7000007947 */ /* 0x002fea000383ffff */
.L_x_2759:
[----:B------:R-:W-:Y:S01]  /*14760*/  IMAD.MOV.U32 R0, RZ, RZ, R2 ;  /* 0x000000ffff007224 */ /* 0x000fe200078e0002 */
[----:B------:R-:W-:Y:S02]  /*14770*/  MOV R3, 0x1 ;  /* 0x0000000100037802 */ /* 0x000fe40000000f00 */
[----:B------:R-:W-:Y:S02]  /*14780*/  MOV R8, 0x147a0 ;  /* 0x000147a000087802 */ /* 0x000fe40000000f00 */
[----:B-----5:R-:W-:Y:S05]  /*14790*/  CALL.REL.NOINC `($__internal_42_$__cuda_sm70_shflsync_bfly_p) ;  /* 0x000002a000007944 */ /* 0x020fea0003c00000 */
[----:B-1----:R1:W5:Y:S01]  /*147a0*/  LDL R0, [R1+0x1c] ;  /* 0x00001c0001007983 */ /* 0x0023620000100800 */
[----:B--2---:R-:W-:Y:S01]  /*147b0*/  FADD.FTZ R2, R2, R3 ;  /* 0x0000000302027221 */ /* 0x004fe20000010000 */
[----:B------:R-:W-:-:S02]  /*147c0*/  MOV R3, 0x2 ;  /* 0x0000000200037802 */ /* 0x000fc40000000f00 */
[----:B------:R-:W-:Y:S02]  /*147d0*/  MOV R8, 0x147f0 ;  /* 0x000147f000087802 */ /* 0x000fe40000000f00 */
[----:B-1---5:R-:W-:Y:S05]  /*147e0*/  CALL.REL.NOINC `($__internal_42_$__cuda_sm70_shflsync_bfly_p) ;  /* 0x0000025000007944 */ /* 0x022fea0003c00000 */
[----:B-1----:R-:W3:Y:S01]  /*147f0*/  LDL.LU R0, [R1+0x1c] ;  /* 0x00001c0001007983 */ /* 0x002ee20000300800 */
[----:B------:R-:W-:Y:S01]  /*14800*/  MOV R8, 0x14850 ;  /* 0x0001485000087802 */ /* 0x000fe20000000f00 */
[----:B--23--:R-:W-:Y:S01]  /*14810*/  FADD.FTZ R4, R0, R3 ;  /* 0x0000000300047221 */ /* 0x00cfe20000010000 */
[----:B------:R-:W-:-:S04]  /*14820*/  MOV R3, 0x1 ;  /* 0x0000000100037802 */ /* 0x000fc80000000f00 */
[----:B------:R-:W-:Y:S02]  /*14830*/  MOV R0, R4 ;  /* 0x0000000400007202 */ /* 0x000fe40000000f00 */
[----:B------:R-:W-:Y:S05]  /*14840*/  CALL.REL.NOINC `($__internal_42_$__cuda_sm70_shflsync_bfly_p) ;  /* 0x000001f000007944 */ /* 0x000fea0003c00000 */
[----:B-1----:R1:W5:Y:S01]  /*14850*/  LDL R0, [R1+0x24] ;  /* 0x0000240001007983 */ /* 0x0023620000100800 */
[----:B--2---:R-:W-:Y:S01]  /*14860*/  FADD.FTZ R4, R4, R3 ;  /* 0x0000000304047221 */ /* 0x004fe20000010000 */
[----:B------:R-:W-:Y:S02]  /*14870*/  MOV R3, 0x2 ;  /* 0x0000000200037802 */ /* 0x000fe40000000f00 */
        /* <DEDUP_REMOVED lines=19> */
[----:B--2---:R-:W-:Y:S01]  /*149b0*/  MOV R8, R3 ;  /* 0x0000000300087202 */ /* 0x004fe20000000f00 */
[----:B-1----:R-:W-:Y:S05]  /*149c0*/  BRA `(.L_x_2789) ;  /* 0xffffd93000007947 */ /* 0x002fea000383ffff */
.L_x_2773:
[----:B------:R-:W-:Y:S01]  /*149d0*/  IMAD.MOV.U32 R10, RZ, RZ, R26 ;  /* 0x000000ffff0a7224 */ /* 0x000fe200078e001a */
[----:B-1----:R-:W-:Y:S01]  /*149e0*/  MOV R8, RZ ;  /* 0x000000ff00087202 */ /* 0x002fe20000000f00 */
[----:B------:R-:W-:Y:S01]  /*149f0*/  IMAD.MOV.U32 R7, RZ, RZ, 0x1f ;  /* 0x0000001fff077424 */ /* 0x000fe200078e00ff */
[----:B----4-:R-:W-:Y:S02]  /*14a00*/  MOV R9, 0x14a20 ;  /* 0x00014a2000097802 */ /* 0x010fe40000000f00 */
[----:B--23--:R-:W-:Y:S05]  /*14a10*/  CALL.REL.NOINC `($__internal_43_$__cuda_sm70_shflsync_idx_p) ;  /* 0x0000006000007944 */ /* 0x00cfea0003c00000 */
[----:B------:R-:W-:Y:S01]  /*14a20*/  MOV R0, R7 ;  /* 0x0000000700007202 */ /* 0x000fe20000000f00 */
[----:B------:R-:W-:Y:S05]  /*14a30*/  BRA `(.L_x_2790) ;  /* 0xfffff54000007947 */ /* 0x000fea000383ffff */
        .weak           $__internal_42_$__cuda_sm70_shflsync_bfly_p
        .type           $__internal_42_$__cuda_sm70_shflsync_bfly_p,@function
        .size           $__internal_42_$__cuda_sm70_shflsync_bfly_p,($__internal_43_$__cuda_sm70_shflsync_idx_p - $__internal_42_$__cuda_sm70_shflsync_bfly_p)
$__internal_42_$__cuda_sm70_shflsync_bfly_p:
[----:B------:R-:W-:Y:S01]  /*14a40*/  MOV R9, 0x0 ;  /* 0x0000000000097802 */ /* 0x000fe20000000f00 */
[----:B------:R-:W-:Y:S04]  /*14a50*/  WARPSYNC R7 ;  /* 0x0000000700007348 */ /* 0x000fe80003800000 */
[----:B------:R1:W2:Y:S01]  /*14a60*/  SHFL.BFLY PT, R3, R0, R3, R10 ;  /* 0x0c00000300037389 */ /* 0x0002a200000e000a */
[----:B------:R-:W-:Y:S05]  /*14a70*/  RET.REL.NODEC R8 `(_ZN7cutlass13device_kernelIN5flash19enable_sm80_to_sm89INS1_16FlashAttnFwdSm80INS1_25CollectiveMainloopFwdSm80ILi4ELi1ELb0EN4cute5tupleIJNS5_1CILi128EEENS7_ILi112EEENS7_ILi64EEEEEELi64ENS_10bfloat16_tEfNS_4arch4Sm80ELb1ELb0ELb0ELb0ELb0ELb0ELb1ELb1EEENS1_21CollectiveEpilogueFwdINS6_IJS8_SA_S9_EEENS6_IJNS7_ILi1EEESI_SI_EEESC_SE_Li128ELb0ELb1ELb1ELb0EEENS1_30DynamicPersistentTileSchedulerILi128ELi128ELb1ELb1ELb0EEEEEEEEEvNT_6ParamsE) ;  /* 0xfffeb58008007950 */ /* 0x000fea0003c3ffff */
        .weak           $__internal_43_$__cuda_sm70_shflsync_idx_p
        .type           $__internal_43_$__cuda_sm70_shflsync_idx_p,@function
        .size           $__internal_43_$__cuda_sm70_shflsync_idx_p,(.L_x_3285 - $__internal_43_$__cuda_sm70_shflsync_idx_p)
$__internal_43_$__cuda_sm70_shflsync_idx_p:
[----:B------:R-:W-:-:S04]  /*14a80*/  MOV R12, 0xffffffff ;  /* 0xffffffff000c7802 */ /* 0x000fc80000000f00 */
[----:B------:R-:W-:Y:S04]  /*14a90*/  WARPSYNC R12 ;  /* 0x0000000c00007348 */ /* 0x000fe80003800000 */
[----:B------:R1:W2:Y:S02]  /*14aa0*/  SHFL.IDX PT, R7, R10, R8, R7 ;  /* 0x000000080a077389 */ /* 0x0002a400000e0007 */
[----:B-1----:R-:W-:Y:S02]  /*14ab0*/  MOV R8, R9 ;  /* 0x0000000900087202 */ /* 0x002fe40000000f00 */
[----:B------:R-:W-:-:S04]  /*14ac0*/  MOV R9, 0x0 ;  /* 0x0000000000097802 */ /* 0x000fc80000000f00 */
[----:B--2---:R-:W-:Y:S05]  /*14ad0*/  RET.REL.NODEC R8 `(_ZN7cutlass13device_kernelIN5flash19enable_sm80_to_sm89INS1_16FlashAttnFwdSm80INS1_25CollectiveMainloopFwdSm80ILi4ELi1ELb0EN4cute5tupleIJNS5_1CILi128EEENS7_ILi112EEENS7_ILi64EEEEEELi64ENS_10bfloat16_tEfNS_4arch4Sm80ELb1ELb0ELb0ELb0ELb0ELb0ELb1ELb1EEENS1_21CollectiveEpilogueFwdINS6_IJS8_SA_S9_EEENS6_IJNS7_ILi1EEESI_SI_EEESC_SE_Li128ELb0ELb1ELb1ELb0EEENS1_30DynamicPersistentTileSchedulerILi128ELi128ELb1ELb1ELb0EEEEEEEEEvNT_6ParamsE) ;  /* 0xfffeb52008007950 */ /* 0x004fea0003c3ffff */
.L_x_2791:
        /* <DEDUP_REMOVED lines=10> */
.L_x_3285:


//--------------------- .text._ZN7cutlass13device_kernelIN5flash19enable_sm80_to_sm89INS1_16FlashAttnFwdSm80INS1_25CollectiveMainloopFwdSm80ILi4ELi1ELb0EN4cute5tupleIJNS5_1CILi128EEENS7_ILi80EEENS7_ILi64EEEEEELi64ENS_10bfloat16_tEfNS_4arch4Sm80ELb1ELb0ELb0ELb1ELb0ELb0ELb1ELb1EEENS1_21CollectiveEpilogueFwdINS6_IJS8_SA_S9_EEENS6_IJNS7_ILi1EEESI_SI_EEESC_SE_Li128ELb1ELb1ELb1ELb0EEENS1_36VarlenDynamicPersistentTileSchedulerILi128ELi80ELi128ELi128ELb1ELb1ELb0ELb1ELb1ELb1EEEEEEEEEvNT_6ParamsE --------------------------
	.section	.text._ZN7cutlass13device_kernelIN5flash19enable_sm80_to_sm89INS1_16FlashAttnFwdSm80INS1_25CollectiveMainloopFwdSm80ILi4ELi1ELb0EN4cute5tupleIJNS5_1CILi128EEENS7_ILi80EEENS7_ILi64EEEEEELi64ENS_10bfloat16_tEfNS_4arch4Sm80ELb1ELb0ELb0ELb1ELb0ELb0ELb1ELb1EEENS1_21CollectiveEpilogueFwdINS6_IJS8_SA_S9_EEENS6_IJNS7_ILi1EEESI_SI_EEESC_SE_Li128ELb1ELb1ELb1ELb0EEENS1_36VarlenDynamicPersistentTileSchedulerILi128ELi80ELi128ELi128ELb1ELb1ELb0ELb1ELb1ELb1EEEEEEEEEvNT_6ParamsE,"ax",@progbits
	.sectioninfo	@"SHI_REGISTERS=255"
	.align	128
.text._ZN7cutlass13device_kernelIN5flash19enable_sm80_to_sm89INS1_16FlashAttnFwdSm80INS1_25CollectiveMainloopFwdSm80ILi4ELi1ELb0EN4cute5tupleIJNS5_1CILi128EEENS7_ILi80EEENS7_ILi64EEEEEELi64ENS_10bfloat16_tEfNS_4arch4Sm80ELb1ELb0ELb0ELb1ELb0ELb0ELb1ELb1EEENS1_21CollectiveEpilogueFwdINS6_IJS8_SA_S9_EEENS6_IJNS7_ILi1EEESI_SI_EEESC_SE_Li128ELb1ELb1ELb1ELb0EEENS1_36VarlenDynamicPersistentTileSchedulerILi128ELi80ELi128ELi128ELb1ELb1ELb0ELb1ELb1ELb1EEEEEEEEEvNT_6ParamsE:
        .type           _ZN7cutlass13device_kernelIN5flash19enable_sm80_to_sm89INS1_16FlashAttnFwdSm80INS1_25CollectiveMainloopFwdSm80ILi4ELi1ELb0EN4cute5tupleIJNS5_1CILi128EEENS7_ILi80EEENS7_ILi64EEEEEELi64ENS_10bfloat16_tEfNS_4arch4Sm80ELb1ELb0ELb0ELb1ELb0ELb0ELb1ELb1EEENS1_21CollectiveEpilogueFwdINS6_IJS8_SA_S9_EEENS6_IJNS7_ILi1EEESI_SI_EEESC_SE_Li128ELb1ELb1ELb1ELb0EEENS1_36VarlenDynamicPersistentTileSchedulerILi128ELi80ELi128ELi128ELb1ELb1ELb0ELb1ELb1ELb1EEEEEEEEEvNT_6ParamsE,@function
        .size           _ZN7cutlass13device_kernelIN5flash19enable_sm80_to_sm89INS1_16FlashAttnFwdSm80INS1_25CollectiveMainloopFwdSm80ILi4ELi1ELb0EN4cute5tupleIJNS5_1CILi128EEENS7_ILi80EEENS7_ILi64EEEEEELi64ENS_10bfloat16_tEfNS_4arch4Sm80ELb1ELb0ELb0ELb1ELb0ELb0ELb1ELb1EEENS1_21CollectiveEpilogueFwdINS6_IJS8_SA_S9_EEENS6_IJNS7_ILi1EEESI_SI_EEESC_SE_Li128ELb1ELb1ELb1ELb0EEENS1_36VarlenDynamicPersistentTileSchedulerILi128ELi80ELi128ELi128ELb1ELb1ELb0ELb1ELb1ELb1EEEEEEEEEvNT_6ParamsE,(.L_x_3288 - _ZN7cutlass13device_kernelIN5flash19enable_sm80_to_sm89INS1_16FlashAttnFwdSm80INS1_25CollectiveMainloopFwdSm80ILi4ELi1ELb0EN4cute5tupleIJNS5_1CILi128EEENS7_ILi80EEENS7_ILi64EEEEEELi64ENS_10bfloat16_tEfNS_4arch4Sm80ELb1ELb0ELb0ELb1ELb0ELb0ELb1ELb1EEENS1_21CollectiveEpilogueFwdINS6_IJS8_SA_S9_EEENS6_IJNS7_ILi1EEESI_SI_EEESC_SE_Li128ELb1ELb1ELb1ELb0EEENS1_36VarlenDynamicPersistentTileSchedulerILi128ELi80ELi128ELi128ELb1ELb1ELb0ELb1ELb1ELb1EEEEEEEEEvNT_6ParamsE)
        .other          _ZN7cutlass13device_kernelIN5flash19enable_sm80_to_sm89INS1_16FlashAttnFwdSm80INS1_25CollectiveMainloopFwdSm80ILi4ELi1ELb0EN4cute5tupleIJNS5_1CILi128EEENS7_ILi80EEENS7_ILi64EEEEEELi64ENS_10bfloat16_tEfNS_4arch4Sm80ELb1ELb0ELb0ELb1ELb0ELb0ELb1ELb1EEENS1_21CollectiveEpilogueFwdINS6_IJS8_SA_S9_EEENS6_IJNS7_ILi1EEESI_SI_EEESC_SE_Li128ELb1ELb1ELb1ELb0EEENS1_36VarlenDynamicPersistentTileSchedulerILi128ELi80ELi128ELi128ELb1ELb1ELb0ELb1ELb1ELb1EEEEEEEEEvNT_6ParamsE,@"STO_CUDA_ENTRY STV_DEFAULT"
_ZN7cutlass13device_kernelIN5flash19enable_sm80_to_sm89INS1_16FlashAttnFwdSm80INS1_25CollectiveMainloopFwdSm80ILi4ELi1ELb0EN4cute5tupleIJNS5_1CILi128EEENS7_ILi80EEENS7_ILi64EEEEEELi64ENS_10bfloat16_tEfNS_4arch4Sm80ELb1ELb0ELb0ELb1ELb0ELb0ELb1ELb1EEENS1_21CollectiveEpilogueFwdINS6_IJS8_SA_S9_EEENS6_IJNS7_ILi1EEESI_SI_EEESC_SE_Li128ELb1ELb1ELb1ELb0EEENS1_36VarlenDynamicPersistentTileSchedulerILi128ELi80ELi128ELi128ELb1ELb1ELb0ELb1ELb1ELb1EEEEEEEEEvNT_6ParamsE:
        /* <DEDUP_REMOVED lines=55> */
.L_x_2797:
        /* <DEDUP_REMOVED lines=17> */
.L_x_2915:
        /* <DEDUP_REMOVED lines=16> */
.L_x_2916:
[----:B--2---:R-:W-:-:S05]  /*0580*/  IMAD R0, R0, c[0x0][0x538], RZ ;  /* 0x00014e0000007a24 */ /* 0x004fca00078e02ff */
[----:B------:R-:W-:-:S04]  /*0590*/  IADD3 R6, R0, R6, RZ ;  /* 0x0000000600067210 */ /* 0x000fc80007ffe0ff */
[----:B------:R-:W-:-:S13]  /*05a0*/  ISETP.GT.AND P0, PT, R6, UR4, PT ;  /* 0x0000000406007c0c */ /* 0x000fda000bf04270 */
[----:B-1----:R-:W-:Y:S05]  /*05b0*/  @!P0 BRA `(.L_x_2797) ;  /* 0xfffffdb000008947 */ /* 0x002fea000383ffff */
.L_x_2793:
[----:B------:R-:W-:-:S05]  /*05c0*/  IADD3 R12, -R0, R6, RZ ;  /* 0x00000006000c7210 */ /* 0x000fca0007ffe1ff */
[----:B------:R-:W-:-:S05]  /*05d0*/  IMAD R0, R4, c[0x0][0x538], R12 ;  /* 0x00014e0004007a24 */ /* 0x000fca00078e020c */
[----:B------:R-:W-:Y:S01]  /*05e0*/  ISETP.GT.AND P0, PT, R0, UR4, PT ;  /* 0x0000000400007c0c */ /* 0x000fe2000bf04270 */
[----:B------:R-:W-:-:S12]  /*05f0*/  BRA.DIV ~URZ, `(.L_x_2798) ;  /* 0x00011b627f007947 */ /* 0x000fd8000b800000 */
[----:B------:R-:W-:-:S04]  /*0600*/  VOTE.ANY R11, PT, !P0 ;  /* 0x00000000000b7806 */ /* 0x000fc800040e0100 */
.L_x_2917:
[----:B------:R-:W1:Y:S02]  /*0610*/  POPC R0, R11 ;  /* 0x0000000b00007309 */ /* 0x000e640000000000 */
[----:B-1----:R-:W-:-:S05]  /*0620*/  IADD3 R2, R0, R7, RZ ;  /* 0x0000000700027210 */ /* 0x002fca0007ffe0ff */
[----:B------:R1:W-:Y:S01]  /*0630*/  STL [R1+0x54], R2 ;  /* 0x0000540201007387 */ /* 0x0003e20000100800 */
[----:B------:R-:W-:Y:S05]  /*0640*/  BRA.DIV ~URZ, `(.L_x_2799) ;  /* 0x00011b627f007947 */ /* 0x000fea000b800000 */
[----:B------:R2:W3:Y:S01]  /*0650*/  SHFL.IDX PT, R13, R10, R0, 0x1f ;  /* 0x00001f000a0d7589 */ /* 0x0004e200000e0000 */
[----:B------:R-:W-:-:S03]  /*0660*/  MOV R6, RZ ;  /* 0x000000ff00067202 */ /* 0x000fc60000000f00 */
[----:B------:R2:W4:Y:S04]  /*0670*/  SHFL.IDX PT, R10, R8, R0, 0x1f ;  /* 0x00001f00080a7589 */ /* 0x00052800000e0000 */
.L_x_2918:
[----:B------:R-:W-:Y:S01]  /*0680*/  ISETP.NE.AND P0, PT, R11, RZ, PT ;  /* 0x000000ff0b00720c */ /* 0x000fe20003f05270 */
[----:B------:R-:W-:-:S12]  /*0690*/  BSSY B0, `(.L_x_2800) ;  /* 0x0000005000007945 */ /* 0x000fd80003800000 */
[----:B------:R-:W-:Y:S05]  /*06a0*/  @!P0 BRA `(.L_x_2801) ;  /* 0x0000003000008947 */ /* 0x000fea0003800000 */
[----:B------:R-:W-:Y:S01]  /*06b0*/  IADD3 R5, R0, -0x1, RZ ;  /* 0xffffffff00057810 */ /* 0x000fe20007ffe0ff */
[----:B------:R-:W-:Y:S05]  /*06c0*/  BRA.DIV ~URZ, `(.L_x_2802) ;  /* 0x00011bc27f007947 */ /* 0x000fea000b800000 */
[----:B------:R1:W2:Y:S02]  /*06d0*/  SHFL.IDX PT, R6, R4, R5, 0x1f ;  /* 0x00001f0504067589 */ /* 0x0002a400000e0000 */
.L_x_2801:
[----:B------:R-:W-:Y:S05]  /*06e0*/  BSYNC B0 ;  /* 0x0000000000007941 */ /* 0x000fea0003800000 */
.L_x_2800:
        /* <DEDUP_REMOVED lines=69> */
.L_x_2804:
        /* <DEDUP_REMOVED lines=46> */
[----:B------:R-:W-:Y:S02]  /*0e20*/  IMAD.MOV.U32 R7, RZ, RZ, R0 ;  /* 0x000000ffff077224 */ /* 0x000fe400078e0000 */
[----:B------:R-:W-:Y:S01]  /*0e30*/  IMAD.MOV.U32 R2, RZ, RZ, RZ ;  /* 0x000000ffff027224 */ /* 0x000fe200078e00ff */
[----:B------:R-:W-:Y:S01]  /*0e40*/  IABS R0, R8 ;  /* 0x0000000800007213 */ /* 0x000fe20000000000 */
[----:B------:R-:W-:-:S04]  /*0e50*/  IMAD R7, R7, R5, RZ ;  /* 0x0000000507077224 */ /* 0x000fc800078e02ff */
        /* <DEDUP_REMOVED lines=20> */
.L_x_2805:
[----:B------:R-:W-:Y:S05]  /*0fa0*/  BSYNC B0 ;  /* 0x0000000000007941 */ /* 0x000fea0003800000 */
.L_x_2803:
[----:B------:R-:W-:-:S04]  /*0fb0*/  LOP3.LUT R0, RZ, R0, RZ, 0x33, !PT ;  /* 0x00000000ff007212 */ /* 0x000fc800078e33ff */
[----:B------:R-:W-:-:S05]  /*0fc0*/  IADD3 R0, R0, R13, RZ ;  /* 0x0000000d00007210 */ /* 0x000fca0007ffe0ff */
[----:B------:R2:W-:Y:S01]  /*0fd0*/  STL [R1+0x4c], R0 ;  /* 0x00004c0001007387 */ /* 0x0005e20000100800 */
[----:B------:R-:W-:Y:S05]  /*0fe0*/  BRA `(.L_x_2806) ;  /* 0x0000006000007947 */ /* 0x000fea0003800000 */
.L_x_2794:
[----:B------:R-:W-:Y:S01]  /*0ff0*/  MOV R0, UR4 ;  /* 0x0000000400007c02 */ /* 0x000fe20008000f00 */
[----:B------:R-:W-:Y:S04]  /*1000*/  STL [R1+0x4c], RZ ;  /* 0x00004cff01007387 */ /* 0x000fe80000100800 */
[----:B------:R-:W-:Y:S04]  /*1010*/  STL [R1+0x50], RZ ;  /* 0x000050ff01007387 */ /* 0x000fe80000100800 */
[----:B------:R1:W-:Y:S02]  /*1020*/  STL [R1+0x48], R0 ;  /* 0x0000480001007387 */ /* 0x0003e40000100800 */
[----:B-1----:R-:W-:-:S05]  /*1030*/  MOV R0, c[0x0][0x53c] ;  /* 0x00014f0000007a02 */ /* 0x002fca0000000f00 */
[----:B------:R1:W-:Y:S02]  /*1040*/  STL [R1+0x54], R0 ;  /* 0x0000540001007387 */ /* 0x0003e40000100800 */
.L_x_2806:
        /* <DEDUP_REMOVED lines=8> */
.L_x_2792:
        /* <DEDUP_REMOVED lines=72> */
[----:B------:R-:W-:Y:S01]  /*1550*/  SHF.R.U32.HI R2, RZ, 0x3, R0 ;  /* 0x00000003ff027819 */ /* 0x000fe20000011600 */
[----:B------:R-:W-:Y:S01]  /*1560*/  IMAD.SHL.U32 R5, R12, 0x40, RZ ;  /* 0x000000400c057824 */ /* 0x000fe200078e00ff */
[----:B------:R-:W-:Y:S01]  /*1570*/  LOP3.LUT R0, R3, 0x1c0, RZ, 0xc0, !PT ;  /* 0x000001c003007812 */ /* 0x000fe200078ec0ff */
[--C-:B------:R-:W-:Y:S01]  /*1580*/  IMAD R6, R6, 0x2, R4.reuse ;  /* 0x0000000206067824 */ /* 0x100fe200078e0204 */
[----:B------:R-:W-:Y:S01]  /*1590*/  LOP3.LUT R3, R7, R2, RZ, 0x3c, !PT ;  /* 0x0000000207037212 */ /* 0x000fe200078e3cff */
[----:B------:R-:W-:Y:S01]  /*15a0*/  IMAD.MOV.U32 R7, RZ, RZ, -0x10 ;  /* 0xfffffff0ff077424 */ /* 0x000fe200078e00ff */
[----:B------:R-:W-:Y:S01]  /*15b0*/  LOP3.LUT R5, R5, 0xfffffe00, RZ, 0xc0, !PT ;  /* 0xfffffe0005057812 */ /* 0x000fe200078ec0ff */
[----:B------:R-:W-:Y:S01]  /*15c0*/  IMAD.MOV.U32 R12, RZ, RZ, 0x40 ;  /* 0x00000040ff0c7424 */ /* 0x000fe200078e00ff */
[----:B------:R-:W-:Y:S01]  /*15d0*/  LEA.HI R2, R0, R0, RZ, 0x1d ;  /* 0x0000000000027211 */ /* 0x000fe200078fe8ff */
[----:B------:R-:W-:Y:S01]  /*15e0*/  IMAD R0, R14, 0x200, R15 ;  /* 0x000002000e007824 */ /* 0x000fe200078e020f */
[CC--:B------:R-:W-:Y:S01]  /*15f0*/  IADD3 R4, R3.reuse, R5.reuse, R4 ;  /* 0x0000000503047210 */ /* 0x0c0fe20007ffe004 */
[----:B------:R-:W-:Y:S01]  /*1600*/  STL [R1+0x98], R16 ;  /* 0x0000981001007387 */ /* 0x000fe20000100800 */
[----:B------:R-:W-:Y:S01]  /*1610*/  LOP3.LUT R5, R3, R5, RZ, 0xfc, !PT ;  /* 0x0000000503057212 */ /* 0x000fe200078efcff */
[----:B------:R-:W-:Y:S01]  /*1620*/  IMAD.IADD R9, R6, 0x1, R2 ;  /* 0x0000000106097824 */ /* 0x000fe200078e0202 */
[----:B------:R-:W-:Y:S01]  /*1630*/  LOP3.LUT P6, RZ, R10, 0x2, RZ, 0xc0, !PT ;  /* 0x000000020aff7812 */ /* 0x000fe200078cc0ff */
[----:B------:R-:W-:Y:S01]  /*1640*/  IMAD R6, R8, 0x10, R18 ;  /* 0x0000001008067824 */ /* 0x000fe200078e0212 */
[----:B------:R-:W-:Y:S01]  /*1650*/  LOP3.LUT P5, RZ, R10, 0x4, RZ, 0xc0, !PT ;  /* 0x000000040aff7812 */ /* 0x000fe200078ac0ff */
[----:B------:R-:W-:Y:S01]  /*1660*/  IMAD.MOV.U32 R10, RZ, RZ, 0x20 ;  /* 0x00000020ff0a7424 */ /* 0x000fe200078e00ff */
[----:B------:R-:W-:-:S02]  /*1670*/  LOP3.LUT R3, R11, 0x7ffffffc, RZ, 0xc0, !PT ;  /* 0x7ffffffc0b037812 */ /* 0x000fc400078ec0ff */
[----:B------:R-:W-:Y:S01]  /*1680*/  LOP3.LUT P3, RZ, R8, 0x4, RZ, 0xc0, !PT ;  /* 0x0000000408ff7812 */ /* 0x000fe2000786c0ff */
[----:B------:R-:W-:Y:S01]  /*1690*/  IMAD.IADD R8, R16, 0x1, R13 ;  /* 0x0000000110087824 */ /* 0x000fe200078e020d */
[----:B------:R-:W-:Y:S01]  /*16a0*/  LEA R119, R0, 0x2900, 0x1 ;  /* 0x0000290000777811 */ /* 0x000fe200078e08ff */
[----:B------:R-:W-:Y:S01]  /*16b0*/  IMAD.IADD R3, R17, 0x1, -R3 ;  /* 0x0000000111037824 */ /* 0x000fe200078e0a03 */
[----:B------:R-:W-:Y:S01]  /*16c0*/  SEL R7, R7, 0x10, !P0 ;  /* 0x0000001007077807 */ /* 0x000fe20004000000 */
[----:B------:R1:W-:Y:S01]  /*16d0*/  STL [R1+0x88], R6 ;  /* 0x0000880601007387 */ /* 0x0003e20000100800 */
[----:B------:R-:W-:Y:S01]  /*16e0*/  LEA R9, R9, 0x80, 0x1 ;  /* 0x0000008009097811 */ /* 0x000fe200078e08ff */
        /* <DEDUP_REMOVED lines=41> */
.L_x_2914:
        /* <DEDUP_REMOVED lines=41> */
.L_x_2807:
[----:B------:R-:W-:-:S04]  /*1c10*/  ISETP.NE.U32.AND P2, PT, RZ, c[0x0][0x368], PT ;  /* 0x0000da00ff007a0c */ /* 0x000fc80003f45070 */
[----:B------:R-:W-:-:S13]  /*1c20*/  ISETP.NE.AND.EX P2, PT, RZ, c[0x0][0x36c], PT, P2 ;  /* 0x0000db00ff007a0c */ /* 0x000fda0003f45320 */
[----:B------:R-:W-:Y:S05]  /*1c30*/  @!P2 BRA `(.L_x_2808) ;  /* 0x000000400000a947 */ /* 0x000fea0003800000 */
[----:B-1----:R-:W-:-:S04]  /*1c40*/  LEA R2, P2, R23, c[0x0][0x368], 0x2 ;  /* 0x0000da0017027a11 */ /* 0x002fc800078410ff */
[----:B------:R-:W-:-:S05]  /*1c50*/  LEA.HI.X R3, R23, c[0x0][0x36c], R13, 0x2, P2 ;  /* 0x0000db0017037a11 */ /* 0x000fca00010f140d */
[----:B------:R1:W5:Y:S01]  /*1c60*/  LDG.E R0, [R2.64] ;  /* 0x0000000802007981 */ /* 0x000362000c1e1900 */
[----:B------:R-:W-:Y:S05]  /*1c70*/  BRA `(.L_x_2809) ;  /* 0x0000005000007947 */ /* 0x000fea0003800000 */
.L_x_2808:
[----:B-1----:R-:W-:Y:S01]  /*1c80*/  MOV R0, c[0x0][0x1d0] ;  /* 0x0000740000007a02 */ /* 0x002fe20000000f00 */
[----:B------:R-:W-:Y:S05]  /*1c90*/  @!P0 BRA `(.L_x_2809) ;  /* 0x0000003000008947 */ /* 0x000fea0003800000 */
[----:B------:R-:W2:Y:S04]  /*1ca0*/  LDG.E R4, [R2.64] ;  /* 0x0000000802047981 */ /* 0x000ea8000c1e1900 */
[----:B------:R-:W2:Y:S02]  /*1cb0*/  LDG.E R0, [R2.64+0x4] ;  /* 0x0000040802007981 */ /* 0x000ea4000c1e1900 */
[----:B--2---:R-:W-:Y:S02]  /*1cc0*/  IADD3 R0, -R4, R0, RZ ;  /* 0x0000000004007210 */ /* 0x004fe40007ffe1ff */
.L_x_2809:
        /* <DEDUP_REMOVED lines=66> */
.L_x_2811:
[----:B------:R-:W-:Y:S05]  /*20f0*/  BSYNC B0 ;  /* 0x0000000000007941 */ /* 0x000fea0003800000 */
.L_x_2810:
        /* <DEDUP_REMOVED lines=129> */
.L_x_2919:
[----:B------:R-:W-:Y:S05]  /*2910*/  BRA.DIV ~URZ, `(.L_x_2814) ;  /* 0x0000fa427f007947 */ /* 0x000fea000b800000 */
[----:B------:R3:W4:Y:S02]  /*2920*/  SHFL.IDX PT, R2, R7, RZ, 0x181f ;  /* 0x00181fff07027589 */ /* 0x00072400000e0000 */
.L_x_2920:
        /* <DEDUP_REMOVED lines=12> */
.L_x_2816:
[----:B------:R-:W-:Y:S05]  /*29f0*/  BSYNC B0 ;  /* 0x0000000000007941 */ /* 0x000fea0003800000 */
.L_x_2815:
[----:B------:R-:W-:Y:S05]  /*2a00*/  BRA.DIV ~URZ, `(.L_x_2817) ;  /* 0x0000f9c27f007947 */ /* 0x000fea000b800000 */
[----:B--2---:R2:W1:Y:S04]  /*2a10*/  SHFL.IDX PT, R8, R6, 0x1, 0x181f ;  /* 0x00381f0006087f89 */ /* 0x00446800000e0000 */
[----:B----4-:R2:W4:Y:S02]  /*2a20*/  SHFL.IDX PT, R2, R7, 0x1, 0x181f ;  /* 0x00381f0007027f89 */ /* 0x01052400000e0000 */
.L_x_2921:
        /* <DEDUP_REMOVED lines=11> */
.L_x_2819:
[----:B------:R-:W-:Y:S05]  /*2ae0*/  BSYNC B0 ;  /* 0x0000000000007941 */ /* 0x000fea0003800000 */
.L_x_2818:
[----:B------:R-:W-:Y:S05]  /*2af0*/  BRA.DIV ~URZ, `(.L_x_2820) ;  /* 0x0000f9a27f007947 */ /* 0x000fea000b800000 */
[----:B-1----:R1:W2:Y:S02]  /*2b00*/  SHFL.IDX PT, R8, R6, 0x2, 0x181f ;  /* 0x00581f0006087f89 */ /* 0x0022a400000e0000 */
.L_x_2922:
[----:B------:R-:W-:Y:S05]  /*2b10*/  BRA.DIV ~URZ, `(.L_x_2821) ;  /* 0x0000f9f27f007947 */ /* 0x000fea000b800000 */
[----:B----4-:R4:W1:Y:S02]  /*2b20*/  SHFL.IDX PT, R2, R7, 0x2, 0x181f ;  /* 0x00581f0007027f89 */ /* 0x01086400000e0000 */
.L_x_2923:
        /* <DEDUP_REMOVED lines=11> */
.L_x_2823:
[----:B------:R-:W-:Y:S05]  /*2be0*/  BSYNC B0 ;  /* 0x0000000000007941 */ /* 0x000fea0003800000 */
.L_x_2822:
[----:B------:R-:W-:Y:S05]  /*2bf0*/  BRA.DIV ~URZ, `(.L_x_2824) ;  /* 0x0000f9827f007947 */ /* 0x000fea000b800000 */
[----:B--2---:R2:W3:Y:S04]  /*2c00*/  SHFL.IDX PT, R8, R6, 0x3, 0x181f ;  /* 0x00781f0006087f89 */ /* 0x0044e800000e0000 */
[----:B-1----:R2:W1:Y:S02]  /*2c10*/  SHFL.IDX PT, R2, R7, 0x3, 0x181f ;  /* 0x00781f0007027f89 */ /* 0x00246400000e0000 */
.L_x_2924:
        /* <DEDUP_REMOVED lines=11> */
.L_x_2826:
[----:B------:R-:W-:Y:S05]  /*2cd0*/  BSYNC B0 ;  /* 0x0000000000007941 */ /* 0x000fea0003800000 */
.L_x_2825:
[----:B------:R-:W-:Y:S05]  /*2ce0*/  BRA.DIV ~URZ, `(.L_x_2827) ;  /* 0x0000f9627f007947 */ /* 0x000fea000b800000 */
[----:B---3--:R3:W2:Y:S02]  /*2cf0*/  SHFL.IDX PT, R8, R6, 0x4, 0x181f ;  /* 0x00981f0006087f89 */ /* 0x0086a400000e0000 */
.L_x_2925:
[----:B------:R-:W-:Y:S05]  /*2d00*/  BRA.DIV ~URZ, `(.L_x_2828) ;  /* 0x0000f9b27f007947 */ /* 0x000fea000b800000 */
[----:B-1----:R1:W3:Y:S02]  /*2d10*/  SHFL.IDX PT, R2, R7, 0x4, 0x181f ;  /* 0x00981f0007027f89 */ /* 0x0022e400000e0000 */
.L_x_2926:
        /* <DEDUP_REMOVED lines=11> */
.L_x_2830:
[----:B------:R-:W-:Y:S05]  /*2dd0*/  BSYNC B0 ;  /* 0x0000000000007941 */ /* 0x000fea0003800000 */
.L_x_2829:
[----:B------:R-:W-:Y:S05]  /*2de0*/  BRA.DIV ~URZ, `(.L_x_2831) ;  /* 0x0000f9427f007947 */ /* 0x000fea000b800000 */
[----:B--2---:R2:W1:Y:S04]  /*2df0*/  SHFL.IDX PT, R8, R6, 0x5, 0x181f ;  /* 0x00b81f0006087f89 */ /* 0x00446800000e0000 */
[----:B---3--:R2:W3:Y:S02]  /*2e00*/  SHFL.IDX PT, R2, R7, 0x5, 0x181f ;  /* 0x00b81f0007027f89 */ /* 0x0084e400000e0000 */
.L_x_2927:
        /* <DEDUP_REMOVED lines=11> */
.L_x_2833:
[----:B------:R-:W-:Y:S05]  /*2ec0*/  BSYNC B0 ;  /* 0x0000000000007941 */ /* 0x000fea0003800000 */
.L_x_2832:
[----:B------:R-:W-:Y:S05]  /*2ed0*/  BRA.DIV ~URZ, `(.L_x_2834) ;  /* 0x0000f9227f007947 */ /* 0x000fea000b800000 */
[----:B-1----:R1:W2:Y:S02]  /*2ee0*/  SHFL.IDX PT, R8, R6, 0x6, 0x181f ;  /* 0x00d81f0006087f89 */ /* 0x0022a400000e0000 */
.L_x_2928:
[----:B------:R-:W-:Y:S05]  /*2ef0*/  BRA.DIV ~URZ, `(.L_x_2835) ;  /* 0x0000f9727f007947 */ /* 0x000fea000b800000 */
[----:B---3--:R3:W1:Y:S02]  /*2f00*/  SHFL.IDX PT, R2, R7, 0x6, 0x181f ;  /* 0x00d81f0007027f89 */ /* 0x00866400000e0000 */
.L_x_2929:
        /* <DEDUP_REMOVED lines=11> */
.L_x_2837:
[----:B------:R-:W-:Y:S05]  /*2fc0*/  BSYNC B0 ;  /* 0x0000000000007941 */ /* 0x000fea0003800000 */
.L_x_2836:
[----:B------:R-:W-:Y:S05]  /*2fd0*/  BRA.DIV ~URZ, `(.L_x_2838) ;  /* 0x0000f9027f007947 */ /* 0x000fea000b800000 */
[----:B-12---:R-:W1:Y:S04]  /*2fe0*/  SHFL.IDX PT, R6, R6, 0x7, 0x181f ;  /* 0x00f81f0006067f89 */ /* 0x006e6800000e0000 */
[----:B------:R2:W3:Y:S02]  /*2ff0*/  SHFL.IDX PT, R2, R7, 0x7, 0x181f ;  /* 0x00f81f0007027f89 */ /* 0x0004e400000e0000 */
.L_x_2930:
        /* <DEDUP_REMOVED lines=18> */
[----:B------:R-:W-:Y:S01]  /*3120*/  IMAD.MOV.U32 R61, RZ, RZ, -0x50 ;  /* 0xffffffb0ff3d7424 */ /* 0x000fe200078e00ff */
[----:B------:R-:W-:Y:S01]  /*3130*/  SHF.R.S32.HI R21, RZ, 0x1f, R60 ;  /* 0x0000001fff157819 */ /* 0x000fe2000001143c */
[----:B-1----:R-:W-:Y:S01]  /*3140*/  IMAD.WIDE.U32 R2, R60, c[0x0][0x1e0], RZ ;  /* 0x000078003c027a25 */ /* 0x002fe200078e00ff */
[----:B------:R-:W4:Y:S01]  /*3150*/  LDL R248, [R1+0x10] ;  /* 0x0000100001f87983 */ /* 0x000f220000100800 */
[----:B------:R-:W-:-:S02]  /*3160*/  ULDC.64 UR4, c[0x0][0x208] ;  /* 0x0000820000047ab9 */ /* 0x000fc40000000a00 */
[----:B------:R-:W-:Y:S02]  /*3170*/  IMAD R61, R245, R61, 0x50 ;  /* 0x00000050f53d7424 */ /* 0x000fe400078e023d */
        /* <DEDUP_REMOVED lines=8> */
[----:B------:R-:W-:Y:S01]  /*3200*/  IMAD.MOV.U32 R117, RZ, RZ, c[0x0][0x1e4] ;  /* 0x00007900ff757624 */ /* 0x000fe200078e00ff */
[----:B------:R-:W-:Y:S02]  /*3210*/  USHF.L.U32 UR7, UR4, 0x5, URZ ;  /* 0x0000000504077899 */ /* 0x000fe4000800063f */
[----:B------:R-:W-:Y:S02]  /*3220*/  UMOV UR6, 0x5 ;  /* 0x0000000500067882 */ /* 0x000fe40000000000 */
[----:B------:R-:W-:Y:S01]  /*3230*/  USHF.L.U64.HI UR5, UR4, UR6, UR5 ;  /* 0x0000000604057299 */ /* 0x000fe20008010205 */
[----:B------:R-:W-:Y:S01]  /*3240*/  BAR.SYNC.DEFER_BLOCKING 0x0 ;  /* 0x0000000000007b1d */ /* 0x000fe20000010000 */
[----:B---3--:R-:W-:-:S04]  /*3250*/  IADD3 R20, R61, R249, -R7 ;  /* 0x000000f93d147210 */ /* 0x008fc80007ffe807 */
[C---:B------:R-:W-:Y:S02]  /*3260*/  ISETP.GE.AND P5, PT, R20.reuse, 0x11, PT ;  /* 0x000000111400780c */ /* 0x040fe40003fa6270 */
[----:B------:R-:W-:Y:S01]  /*3270*/  ISETP.GE.AND P1, PT, R20, 0x1, PT ;  /* 0x000000011400780c */ /* 0x000fe20003f26270 */
[----:B-----5:R-:W-:Y:S02]  /*3280*/  IMAD.MOV.U32 R63, RZ, RZ, R5 ;  /* 0x000000ffff3f7224 */ /* 0x020fe400078e0005 */
[----:B--2---:R-:W-:-:S04]  /*3290*/  IMAD.MOV.U32 R62, RZ, RZ, R8 ;  /* 0x000000ffff3e7224 */ /* 0x004fc800078e0008 */
[----:B------:R-:W-:Y:S01]  /*32a0*/  IMAD.WIDE.U32 R2, R2, 0x50, R62 ;  /* 0x0000005002027825 */ /* 0x000fe200078e003e */
[----:B------:R-:W-:-:S03]  /*32b0*/  ISETP.GE.AND P3, PT, R20, 0x21, PT ;  /* 0x000000211400780c */ /* 0x000fc60003f66270 */
[----:B------:R-:W-:Y:S01]  /*32c0*/  IMAD.IADD R3, R3, 0x1, R0 ;  /* 0x0000000103037824 */ /* 0x000fe200078e0200 */
[----:B------:R-:W-:Y:S02]  /*32d0*/  @P5 LEA R0, P2, R116, R2, 0x4 ;  /* 0x0000000274005211 */ /* 0x000fe400078420ff */
[----:B------:R-:W-:Y:S02]  /*32e0*/  @P1 LEA R4, P0, R2, c[0x0][0x1c8], 0x1 ;  /* 0x0000720002041a11 */ /* 0x000fe400078008ff */
[----:B------:R-:W-:Y:S02]  /*32f0*/  @P5 LEA.HI.X R6, R116, R3, R117, 0x4, P2 ;  /* 0x0000000374065211 */ /* 0x000fe400010f2475 */
[----:B------:R-:W-:Y:S02]  /*3300*/  @P1 LEA.HI.X R5, R2, c[0x0][0x1cc], R3, 0x1, P0 ;  /* 0x0000730002051a11 */ /* 0x000fe400000f0c03 */
[----:B------:R-:W-:Y:S01]  /*3310*/  ISETP.GE.AND P2, PT, R20, 0x31, PT ;  /* 0x000000311400780c */ /* 0x000fe20003f46270 */
        /* <DEDUP_REMOVED lines=8> */
[----:B------:R-:W-:-:S02]  /*33a0*/  @P3 IADD3 R0, P0, R2, R8, RZ ;  /* 0x0000000802003210 */ /* 0x000fc40007f1e0ff */
[----:B------:R-:W-:Y:S01]  /*33b0*/  ISETP.GE.AND P1, PT, R20, 0x41, PT ;  /* 0x000000411400780c */ /* 0x000fe20003f26270 */
[----:B------:R2:W-:Y:S01]  /*33c0*/  @P5 LDGSTS.E.BYPASS.LTC128B.128 [R216+0x3100], [R10.64], !P6 ;  /* 0x031000000ad85fae */ /* 0x0005e2000f101d48 */
[----:B------:R-:W-:Y:S01]  /*33d0*/  @P3 IADD3.X R6, R3, R9, R6, P0, !PT ;  /* 0x0000000903063210 */ /* 0x000fe200007fe406 */
[----:B------:R-:W-:Y:S01]  /*33e0*/  @P2 IMAD R7, R117, 0x30, RZ ;  /* 0x0000003075072824 */ /* 0x000fe200078e02ff */
        /* <DEDUP_REMOVED lines=18> */
[----:B------:R-:W1:Y:S04]  /*3510*/  LDSM.16.M88.4 R16, [R119] ;  /* 0x000000007710783b */ /* 0x000e680000000200 */
[----:B------:R-:W5:Y:S04]  /*3520*/  LDSM.16.M88.4 R12, [R119+0x800] ;  /* 0x00080000770c783b */ /* 0x000f680000000200 */
[----:B------:R-:W4:Y:S04]  /*3530*/  LDSM.16.M88.4 R24, [R119+0x1000] ;  /* 0x001000007718783b */ /* 0x000f280000000200 */
[----:B------:R-:W4:Y:S04]  /*3540*/  LDSM.16.M88.4 R32, [R119+0x1800] ;  /* 0x001800007720783b */ /* 0x000f280000000200 */
[----:B------:R-:W4:Y:S04]  /*3550*/  LDSM.16.M88.4 R28, [R119+0x2000] ;  /* 0x00200000771c783b */ /* 0x000f280000000200 */
[----:B--2---:R-:W2:Y:S01]  /*3560*/  LDSM.16.M88.4 R8, [R206] ;  /* 0x00000000ce08783b */ /* 0x004ea20000000200 */
[----:B------:R-:W-:-:S02]  /*3570*/  IMAD R0, R21, c[0x0][0x208], RZ ;  /* 0x0000820015007a24 */ /* 0x000fc400078e02ff */
[C---:B---3--:R-:W-:Y:S01]  /*3580*/  IMAD.WIDE.U32 R2, R60.reuse, c[0x0][0x208], RZ ;  /* 0x000082003c027a25 */ /* 0x048fe200078e00ff */
[----:B------:R-:W-:Y:S03]  /*3590*/  LDSM.16.M88.4 R36, [R213] ;  /* 0x00000000d524783b */ /* 0x000fe60000000200 */
[----:B------:R-:W-:Y:S01]  /*35a0*/  IMAD R0, R60, c[0x0][0x20c], R0 ;  /* 0x000083003c007a24 */ /* 0x000fe200078e0200 */
[----:B------:R-:W-:Y:S03]  /*35b0*/  LDSM.16.M88.4 R56, [R214] ;  /* 0x00000000d638783b */ /* 0x000fe60000000200 */
[----:B------:R-:W-:Y:S01]  /*35c0*/  IMAD.IADD R0, R3, 0x1, R0 ;  /* 0x0000000103007824 */ /* 0x000fe200078e0200 */
[----:B------:R-:W-:Y:S01]  /*35d0*/  ISETP.GE.AND P1, PT, R22, c[0x0][0x1d4], PT ;  /* 0x0000750016007a0c */ /* 0x000fe20003f26270 */
[----:B------:R-:W-:Y:S02]  /*35e0*/  LDSM.16.M88.4 R64, [R210] ;  /* 0x00000000d240783b */ /* 0x000fe40000000200 */
[----:B------:R-:W-:Y:S01]  /*35f0*/  IMAD R0, R0, 0x50, RZ ;  /* 0x0000005000007824 */ /* 0x000fe200078e02ff */
[C---:B-1----:R-:W-:Y:S08]  /*3600*/  HMMA.16816.F32.BF16 R40, R4.reuse, R16, RZ ;  /* 0x000000100428723c */ /* 0x042ff000000418ff */
[C---:B-----5:R-:W-:Y:S08]  /*3610*/  HMMA.16816.F32.BF16 R44, R4.reuse, R12, RZ ;  /* 0x0000000c042c723c */ /* 0x060ff000000418ff */
[C---:B----4-:R-:W-:Y:S08]  /*3620*/  HMMA.16816.F32.BF16 R48, R4.reuse, R24, RZ ;  /* 0x000000180430723c */ /* 0x050ff000000418ff */
[C---:B------:R-:W-:Y:S08]  /*3630*/  HMMA.16816.F32.BF16 R52, R4.reuse, R32, RZ ;  /* 0x000000200434723c */ /* 0x040ff000000418ff */
[C---:B------:R-:W-:Y:S08]  /*3640*/  HMMA.16816.F32.BF16 R68, R4.reuse, R28, RZ ;  /* 0x0000001c0444723c */ /* 0x040ff000000418ff */
[C---:B------:R-:W-:Y:S08]  /*3650*/  HMMA.16816.F32.BF16 R72, R4.reuse, R18, RZ ;  /* 0x000000120448723c */ /* 0x040ff000000418ff */
[C---:B------:R-:W-:Y:S08]  /*3660*/  HMMA.16816.F32.BF16 R80, R4.reuse, R14, RZ ;  /* 0x0000000e0450723c */ /* 0x040ff000000418ff */
[C---:B------:R-:W-:Y:S08]  /*3670*/  HMMA.16816.F32.BF16 R100, R4.reuse, R26, RZ ;  /* 0x0000001a0464723c */ /* 0x040ff000000418ff */
[C---:B------:R-:W-:Y:S08]  /*3680*/  HMMA.16816.F32.BF16 R120, R4.reuse, R34, RZ ;  /* 0x000000220478723c */ /* 0x040ff000000418ff */
[----:B------:R-:W-:Y:S01]  /*3690*/  HMMA.16816.F32.BF16 R112, R4, R30, RZ ;  /* 0x0000001e0470723c */ /* 0x000fe200000418ff */
[----:B------:R-:W1:Y:S07]  /*36a0*/  LDSM.16.M88.4 R4, [R209+0x2000] ;  /* 0x00200000d104783b */ /* 0x000e6e0000000200 */
[C---:B--2---:R-:W-:Y:S08]  /*36b0*/  HMMA.16816.F32.BF16 R124, R8.reuse, R16, RZ ;  /* 0x00000010087c723c */ /* 0x044ff000000418ff */
[C---:B------:R-:W-:Y:S08]  /*36c0*/  HMMA.16816.F32.BF16 R148, R8.reuse, R18, RZ ;  /* 0x000000120894723c */ /* 0x040ff000000418ff */
[C---:B------:R-:W-:Y:S08]  /*36d0*/  HMMA.16816.F32.BF16 R108, R8.reuse, R12, RZ ;  /* 0x0000000c086c723c */ /* 0x040ff000000418ff */
[C---:B------:R-:W-:Y:S08]  /*36e0*/  HMMA.16816.F32.BF16 R144, R8.reuse, R14, RZ ;  /* 0x0000000e0890723c */ /* 0x040ff000000418ff */
[C---:B------:R-:W-:Y:S08]  /*36f0*/  HMMA.16816.F32.BF16 R104, R8.reuse, R24, RZ ;  /* 0x000000180868723c */ /* 0x040ff000000418ff */
[C---:B------:R-:W-:Y:S01]  /*3700*/  HMMA.16816.F32.BF16 R128, R8.reuse, R26, RZ ;  /* 0x0000001a0880723c */ /* 0x040fe200000418ff */
[----:B------:R-:W-:Y:S07]  /*3710*/  LDSM.16.M88.4 R24, [R211] ;  /* 0x00000000d318783b */ /* 0x000fee0000000200 */
[C---:B------:R-:W-:Y:S08]  /*3720*/  HMMA.16816.F32.BF16 R96, R8.reuse, R32, RZ ;  /* 0x000000200860723c */ /* 0x040ff000000418ff */
[C---:B------:R-:W-:Y:S01]  /*3730*/  HMMA.16816.F32.BF16 R132, R8.reuse, R34, RZ ;  /* 0x000000220884723c */ /* 0x040fe200000418ff */
[----:B------:R-:W2:Y:S07]  /*3740*/  LDSM.16.M88.4 R32, [R212] ;  /* 0x00000000d420783b */ /* 0x000eae0000000200 */
        /* <DEDUP_REMOVED lines=9> */
[----:B------:R-:W-:Y:S02]  /*37e0*/  IADD3 R14, P2, R16, UR7, RZ ;  /* 0x00000007100e7c10 */ /* 0x000fe4000ff5e0ff */
[----:B------:R-:W-:Y:S02]  /*37f0*/  LEA.HI.X R17, R2, c[0x0][0x1fc], R0, 0x1, P0 ;  /* 0x00007f0002117a11 */ /* 0x000fe400000f0c00 */
[----:B------:R-:W-:Y:S02]  /*3800*/  ISETP.LT.OR P0, PT, R20, 0x1, P1 ;  /* 0x000000011400780c */ /* 0x000fe40000f01670 */
[----:B------:R-:W-:Y:S02]  /*3810*/  IADD3 R12, P3, R14, UR7, RZ ;  /* 0x000000070e0c7c10 */ /* 0x000fe4000ff7e0ff */
[----:B------:R-:W-:Y:S02]  /*3820*/  IADD3.X R15, R17, UR5, RZ, P2, !PT ;  /* 0x00000005110f7c10 */ /* 0x000fe400097fe4ff */
[----:B------:R-:W-:-:S02]  /*3830*/  IADD3 R2, P2, R12, UR7, RZ ;  /* 0x000000070c027c10 */ /* 0x000fc4000ff5e0ff */
[----:B------:R-:W-:Y:S02]  /*3840*/  IADD3.X R13, R15, UR5, RZ, P3, !PT ;  /* 0x000000050f0d7c10 */ /* 0x000fe40009ffe4ff */
[C---:B------:R-:W-:Y:S02]  /*3850*/  ISETP.LT.OR P3, PT, R20.reuse, 0x21, P1 ;  /* 0x000000211400780c */ /* 0x040fe40000f61670 */
[----:B------:R-:W-:Y:S01]  /*3860*/  IADD3.X R3, R13, UR5, RZ, P2, !PT ;  /* 0x000000050d037c10 */ /* 0x000fe200097fe4ff */
[----:B------:R-:W-:Y:S01]  /*3870*/  @!PT LDS RZ, [RZ] ;  /* 0x00000000fffff984 */ /* 0x000fe20000000800 */
[----:B------:R-:W-:Y:S01]  /*3880*/  @!PT LDS RZ, [RZ] ;  /* 0x00000000fffff984 */ /* 0x000fe20000000800 */
[----:B------:R-:W-:Y:S01]  /*3890*/  @!PT LDS RZ, [RZ] ;  /* 0x00000000fffff984 */ /* 0x000fe20000000800 */
[----:B------:R4:W-:Y:S01]  /*38a0*/  LDGSTS.E.BYPASS.LTC128B.128 [R216+0x100], [R16.64], !P0 ;  /* 0x0010000010d87fae */ /* 0x0009e2000c101d48 */
[C---:B------:R-:W-:Y:S02]  /*38b0*/  ISETP.LT.OR P2, PT, R20.reuse, 0x31, P1 ;  /* 0x000000311400780c */ /* 0x040fe40000f41670 */
[----:B------:R-:W-:Y:S01]  /*38c0*/  ISETP.LT.OR P1, PT, R20, 0x41, P1 ;  /* 0x000000411400780c */ /* 0x000fe20000f21670 */
[----:B------:R5:W-:Y:S01]  /*38d0*/  LDGSTS.E.BYPASS.LTC128B.128 [R216+0x900], [R14.64], !P5 ;  /* 0x009000000ed87fae */ /* 0x000be2000e901d48 */
[C---:B-1----:R-:W-:Y:S05]  /*38e0*/  HMMA.16816.F32.BF16 R28, R4.reuse, R36, R48 ;  /* 0x00000024041c723c */ /* 0x042fea0000041830 */
[----:B------:R5:W-:Y:S04]  /*38f0*/  LDGSTS.E.BYPASS.LTC128B.128 [R216+0x1100], [R12.64], !P3 ;  /* 0x011000000cd87fae */ /* 0x000be8000d901d48 */
[----:B------:R1:W-:Y:S01]  /*3900*/  LDGSTS.E.BYPASS.LTC128B.128 [R216+0x1900], [R2.64], !P2 ;  /* 0x0190000002d87fae */ /* 0x0003e2000d101d48 */
[----:B------:R-:W-:Y:S01]  /*3910*/  HMMA.16816.F32.BF16 R76, R4, R56, R44 ;  /* 0x00000038044c723c */ /* 0x000fe2000004182c */
[----:B----4-:R-:W-:-:S04]  /*3920*/  IADD3 R16, P0, R2, UR7, RZ ;  /* 0x0000000702107c10 */ /* 0x010fc8000ff1e0ff */
[----:B------:R-:W-:-:S05]  /*3930*/  IADD3.X R17, R3, UR5, RZ, P0, !PT ;  /* 0x0000000503117c10 */ /* 0x000fca00087fe4ff */
        /* <DEDUP_REMOVED lines=10> */
[C---:B------:R-:W-:Y:S08]  /*39e0*/  HMMA.16816.F32.BF16 R20, R4.reuse, R58, R80 ;  /* 0x0000003a0414723c */ /* 0x040ff00000041850 */
[C---:B------:R-:W-:Y:S01]  /*39f0*/  HMMA.16816.F32.BF16 R84, R4.reuse, R64, R40 ;  /* 0x000000400454723c */ /* 0x040fe20000041828 */
[----:B------:R-:W4:Y:S07]  /*3a00*/  LDSM.16.M88.4 R40, [R205+0x1800] ;  /* 0x00180000cd28783b */ /* 0x000f2e0000000200 */
[----:B------:R-:W-:Y:S08]  /*3a10*/  HMMA.16816.F32.BF16 R72, R4, R66, R72 ;  /* 0x000000420448723c */ /* 0x000ff00000041848 */
[C---:B---3--:R-:W-:Y:S08]  /*3a20*/  HMMA.16816.F32.BF16 R136, R8.reuse, R64, R124 ;  /* 0x000000400888723c */ /* 0x048ff0000004187c */
[C---:B------:R-:W-:Y:S08]  /*3a30*/  HMMA.16816.F32.BF16 R152, R8.reuse, R56, R108 ;  /* 0x000000380898723c */ /* 0x040ff0000004186c */
[----:B------:R-:W-:Y:S08]  /*3a40*/  HMMA.16816.F32.BF16 R64, R8, R66, R148 ;  /* 0x000000420840723c */ /* 0x000ff00000041894 */
[C---:B------:R-:W-:Y:S08]  /*3a50*/  HMMA.16816.F32.BF16 R164, R4.reuse, R34, R120 ;  /* 0x0000002204a4723c */ /* 0x040ff00000041878 */
[----:B------:R-:W-:Y:S08]  /*3a60*/  HMMA.16816.F32.BF16 R80, R4, R26, R112 ;  /* 0x0000001a0450723c */ /* 0x000ff00000041870 */
[----:B------:R-:W-:Y:S08]  /*3a70*/  HMMA.16816.F32.BF16 R56, R8, R58, R144 ;  /* 0x0000003a0838723c */ /* 0x000ff00000041890 */
[----:B------:R-:W-:Y:S01]  /*3a80*/  HMMA.16816.F32.BF16 R172, R4, R38, R100 ;  /* 0x0000002604ac723c */ /* 0x000fe20000041864 */
[----:B------:R-:W-:Y:S07]  /*3a90*/  LDSM.16.M88.4 R4, [R208+0x2000] ;  /* 0x00200000d004783b */ /* 0x000fee0000000200 */
[C---:B------:R-:W-:Y:S08]  /*3aa0*/  HMMA.16816.F32.BF16 R156, R8.reuse, R36, R104 ;  /* 0x00000024089c723c */ /* 0x040ff00000041868 */
[C---:B------:R-:W-:Y:S01]  /*3ab0*/  HMMA.16816.F32.BF16 R120, R8.reuse, R38, R128 ;  /* 0x000000260878723c */ /* 0x040fe20000041880 */
[----:B------:R-:W-:Y:S07]  /*3ac0*/  LDSM.16.M88.4 R36, [R202] ;  /* 0x00000000ca24783b */ /* 0x000fee0000000200 */
[C---:B------:R-:W-:Y:S08]  /*3ad0*/  HMMA.16816.F32.BF16 R168, R8.reuse, R32, R96 ;  /* 0x0000002008a8723c */ /* 0x040ff00000041860 */
[C---:B------:R-:W-:Y:S08]  /*3ae0*/  HMMA.16816.F32.BF16 R176, R8.reuse, R24, R88 ;  /* 0x0000001808b0723c */ /* 0x040ff00000041858 */
        /* <DEDUP_REMOVED lines=22> */
[C---:B----4-:R-:W-:Y:S08]  /*3c50*/  HMMA.16816.F32.BF16 R104, R16.reuse, R40, R140 ;  /* 0x000000281068723c */ /* 0x050ff0000004188c */
[C---:B------:R-:W-:Y:S08]  /*3c60*/  HMMA.16816.F32.BF16 R100, R16.reuse, R68, R160 ;  /* 0x000000441064723c */ /* 0x040ff000000418a0 */
[----:B------:R-:W-:Y:S08]  /*3c70*/  HMMA.16816.F32.BF16 R84, R16, R42, R164 ;  /* 0x0000002a1054723c */ /* 0x000ff000000418a4 */
[C---:B------:R-:W-:Y:S08]  /*3c80*/  HMMA.16816.F32.BF16 R44, R12.reuse, R40, R168 ;  /* 0x000000280c2c723c */ /* 0x040ff000000418a8 */
[C---:B------:R-:W-:Y:S08]  /*3c90*/  HMMA.16816.F32.BF16 R40, R12.reuse, R42, R132 ;  /* 0x0000002a0c28723c */ /* 0x040ff00000041884 */
[C---:B------:R-:W-:Y:S08]  /*3ca0*/  HMMA.16816.F32.BF16 R16, R12.reuse, R68, R176 ;  /* 0x000000440c10723c */ /* 0x040ff000000418b0 */
[----:B------:R-:W-:Y:S01]  /*3cb0*/  HMMA.16816.F32.BF16 R12, R12, R70, R128 ;  /* 0x000000460c0c723c */ /* 0x000fe20000041880 */
[----:B------:R-:W-:Y:S07]  /*3cc0*/  BSSY B0, `(.L_x_2839) ;  /* 0x0000035000007945 */ /* 0x000fee0003800000 */
[----:B--2---:R-:W-:Y:S08]  /*3cd0*/  HMMA.16816.F32.BF16 R144, R4, R22, R80 ;  /* 0x000000160490723c */ /* 0x004ff00000041850 */
[-C--:B---3--:R-:W-:Y:S08]  /*3ce0*/  HMMA.16816.F32.BF16 R80, R8, R28.reuse, R52 ;  /* 0x0000001c0850723c */ /* 0x088ff00000041834 */
[C---:B------:R-:W-:Y:S08]  /*3cf0*/  HMMA.16816.F32.BF16 R108, R4.reuse, R28, R108 ;  /* 0x0000001c046c723c */ /* 0x040ff0000004186c */
[-C--:B------:R-:W-:Y:S08]  /*3d00*/  HMMA.16816.F32.BF16 R88, R4, R30.reuse, R88 ;  /* 0x0000001e0458723c */ /* 0x080ff00000041858 */
[----:B------:R-:W-:Y:S08]  /*3d10*/  HMMA.16816.F32.BF16 R52, R8, R30, R48 ;  /* 0x0000001e0834723c */ /* 0x000ff00000041830 */
[----:B------:R-:W-:Y:S08]  /*3d20*/  HMMA.16816.F32.BF16 R128, R4, R36, R124 ;  /* 0x000000240480723c */ /* 0x000ff0000004187c */
        /* <DEDUP_REMOVED lines=46> */
.L_x_2840:
[----:B-1----:R-:W-:Y:S05]  /*4010*/  BSYNC B0 ;  /* 0x0000000000007941 */ /* 0x002fea0003800000 */
.L_x_2839:
[----:B------:R-:W2:Y:S04]  /*4020*/  LDL R247, [R1+0x60] ;  /* 0x0000600001f77983 */ /* 0x000ea80000100800 */
[----:B------:R-:W2:Y:S04]  /*4030*/  LDL R246, [R1+0x84] ;  /* 0x0000840001f67983 */ /* 0x000ea80000100800 */
[----:B------:R-:W3:Y:S04]  /*4040*/  LDL R5, [R1+0x44] ;  /* 0x0000440001057983 */ /* 0x000ee80000100800 */
        /* <DEDUP_REMOVED lines=14> */
[----:B--2---:R-:W-:-:S05]  /*4130*/  IMAD.IADD R3, R0, 0x1, R4 ;  /* 0x0000000100037824 */ /* 0x004fca00078e0204 */
[----:B------:R-:W-:-:S04]  /*4140*/  IMNMX R3, R5, R3, PT ;  /* 0x0000000305037217 */ /* 0x000fc80003800200 */
[C---:B------:R-:W-:Y:S02]  /*4150*/  ISETP.GT.AND P0, PT, R3.reuse, 0x1, PT ;  /* 0x000000010300780c */ /* 0x040fe40003f04270 */
[----:B------:R-:W-:Y:S02]  /*4160*/  ISETP.GT.AND P1, PT, R3, RZ, PT ;  /* 0x000000ff0300720c */ /* 0x000fe40003f24270 */
[----:B------:R-:W-:Y:S02]  /*4170*/  FSEL R33, R79, -INF , P0 ;  /* 0xff8000004f217808 */ /* 0x000fe40000000000 */
[----:B------:R-:W-:Y:S02]  /*4180*/  ISETP.GT.AND P0, PT, R3, 0x9, PT ;  /* 0x000000090300780c */ /* 0x000fe40003f04270 */
[----:B------:R-:W-:Y:S01]  /*4190*/  IMNMX R4, R5, R2, PT ;  /* 0x0000000205047217 */ /* 0x000fe20003800200 */
[----:B-----5:R-:W-:Y:S01]  /*41a0*/  IMAD.IADD R6, R0, 0x1, R6 ;  /* 0x0000000100067824 */ /* 0x020fe200078e0206 */
[----:B------:R-:W-:-:S02]  /*41b0*/  FSEL R32, R78, -INF , P1 ;  /* 0xff8000004e207808 */ /* 0x000fc40000800000 */
[----:B------:R-:W-:Y:S01]  /*41c0*/  FSEL R36, R75, -INF , P0 ;  /* 0xff8000004b247808 */ /* 0x000fe20000000000 */
[----:B------:R-:W-:Y:S01]  /*41d0*/  IMAD.IADD R0, R0, 0x1, R7 ;  /* 0x0000000100007824 */ /* 0x000fe200078e0207 */
[----:B------:R-:W-:Y:S02]  /*41e0*/  ISETP.GT.AND P2, PT, R4, 0x1, PT ;  /* 0x000000010400780c */ /* 0x000fe40003f44270 */
[C---:B------:R-:W-:Y:S02]  /*41f0*/  ISETP.GT.AND P1, PT, R3.reuse, 0x8, PT ;  /* 0x000000080300780c */ /* 0x040fe40003f24270 */
[----:B------:R-:W-:Y:S02]  /*4200*/  ISETP.GT.AND P0, PT, R3, 0x11, PT ;  /* 0x000000110300780c */ /* 0x000fe40003f04270 */
[----:B------:R-:W-:Y:S02]  /*4210*/  FSEL R25, R77, -INF , P2 ;  /* 0xff8000004d197808 */ /* 0x000fe40001000000 */
[----:B------:R-:W-:-:S02]  /*4220*/  FSEL R34, R74, -INF , P1 ;  /* 0xff8000004a227808 */ /* 0x000fc40000800000 */
[----:B------:R-:W-:Y:S02]  /*4230*/  FSEL R116, R67, -INF , P0 ;  /* 0xff80000043747808 */ /* 0x000fe40000000000 */
[C---:B------:R-:W-:Y:S02]  /*4240*/  ISETP.GT.AND P3, PT, R4.reuse, RZ, PT ;  /* 0x000000ff0400720c */ /* 0x040fe40003f64270 */
[----:B------:R-:W-:Y:S02]  /*4250*/  ISETP.GT.AND P2, PT, R4, 0x9, PT ;  /* 0x000000090400780c */ /* 0x000fe40003f44270 */
[C---:B------:R-:W-:Y:S02]  /*4260*/  ISETP.GT.AND P1, PT, R3.reuse, 0x10, PT ;  /* 0x000000100300780c */ /* 0x040fe40003f24270 */
[----:B------:R-:W-:Y:S02]  /*4270*/  ISETP.GT.AND P0, PT, R3, 0x19, PT ;  /* 0x000000190300780c */ /* 0x000fe40003f04270 */
[----:B------:R-:W-:-:S02]  /*4280*/  IMNMX R0, R5, R0, PT ;  /* 0x0000000005007217 */ /* 0x000fc40003800200 */
[----:B------:R-:W-:Y:S02]  /*4290*/  FSEL R9, R76, -INF , P3 ;  /* 0xff8000004c097808 */ /* 0x000fe40001800000 */
[----:B------:R-:W-:Y:S02]  /*42a0*/  FSEL R27, R73, -INF , P2 ;  /* 0xff800000491b7808 */ /* 0x000fe40001000000 */
[----:B------:R-:W-:Y:S02]  /*42b0*/  FSEL R115, R66, -INF , P1 ;  /* 0xff80000042737808 */ /* 0x000fe40000800000 */
[----:B------:R-:W-:Y:S02]  /*42c0*/  FSEL R118, R59, -INF , P0 ;  /* 0xff8000003b767808 */ /* 0x000fe40000000000 */
[C---:B------:R-:W-:Y:S02]  /*42d0*/  ISETP.GT.AND P3, PT, R4.reuse, 0x8, PT ;  /* 0x000000080400780c */ /* 0x040fe40003f64270 */
[----:B------:R-:W-:-:S02]  /*42e0*/  ISETP.GT.AND P2, PT, R4, 0x11, PT ;  /* 0x000000110400780c */ /* 0x000fc40003f44270 */
[----:B------:R-:W-:Y:S02]  /*42f0*/  ISETP.GT.AND P1, PT, R3, 0x18, PT ;  /* 0x000000180300780c */ /* 0x000fe40003f24270 */
[----:B------:R-:W-:Y:S02]  /*4300*/  ISETP.GT.AND P0, PT, R0, 0x1, PT ;  /* 0x000000010000780c */ /* 0x000fe40003f04270 */
[----:B------:R-:W-:Y:S02]  /*4310*/  FSEL R26, R72, -INF , P3 ;  /* 0xff800000481a7808 */ /* 0x000fe40001800000 */
[----:B------:R-:W-:Y:S02]  /*4320*/  FSEL R71, R65, -INF , P2 ;  /* 0xff80000041477808 */ /* 0x000fe40001000000 */
[----:B------:R-:W-:Y:S02]  /*4330*/  FSEL R117, R58, -INF , P1 ;  /* 0xff8000003a757808 */ /* 0x000fe40000800000 */
[----:B------:R-:W-:-:S02]  /*4340*/  FSEL R15, R131, -INF , P0 ;  /* 0xff800000830f7808 */ /* 0x000fc40000000000 */
[C---:B------:R-:W-:Y:S02]  /*4350*/  ISETP.GT.AND P3, PT, R4.reuse, 0x10, PT ;  /* 0x000000100400780c */ /* 0x040fe40003f64270 */
[----:B------:R-:W-:Y:S02]  /*4360*/  ISETP.GT.AND P2, PT, R4, 0x19, PT ;  /* 0x000000190400780c */ /* 0x000fe40003f44270 */
[C---:B------:R-:W-:Y:S02]  /*4370*/  ISETP.GT.AND P1, PT, R0.reuse, RZ, PT ;  /* 0x000000ff0000720c */ /* 0x040fe40003f24270 */
[----:B------:R-:W-:Y:S02]  /*4380*/  ISETP.GT.AND P0, PT, R0, 0x9, PT ;  /* 0x000000090000780c */ /* 0x000fe40003f04270 */
[----:B------:R-:W-:Y:S02]  /*4390*/  IMNMX R2, R5, R6, PT ;  /* 0x0000000605027217 */ /* 0x000fe40003800200 */
        /* <DEDUP_REMOVED lines=8> */
[----:B------:R-:W-:Y:S02]  /*4420*/  FSEL R96, R56, -INF , P3 ;  /* 0xff80000038607808 */ /* 0x000fe40001800000 */
[----:B------:R-:W-:Y:S02]  /*4430*/  FSEL R11, R129, -INF , P2 ;  /* 0xff800000810b7808 */ /* 0x000fe40001000000 */
[----:B------:R-:W-:Y:S02]  /*4440*/  FSEL R20, R126, -INF , P1 ;  /* 0xff8000007e147808 */ /* 0x000fe40000800000 */
[----:B------:R-:W-:Y:S02]  /*4450*/  FSEL R45, R123, -INF , P0 ;  /* 0xff8000007b2d7808 */ /* 0x000fe40000000000 */
[----:B------:R-:W-:-:S02]  /*4460*/  ISETP.GT.AND P3, PT, R2, RZ, PT ;  /* 0x000000ff0200720c */ /* 0x000fc40003f64270 */
[----:B------:R-:W-:Y:S02]  /*4470*/  ISETP.GT.AND P2, PT, R2, 0x9, PT ;  /* 0x000000090200780c */ /* 0x000fe40003f44270 */
[C---:B------:R-:W-:Y:S02]  /*4480*/  ISETP.GT.AND P1, PT, R0.reuse, 0x10, PT ;  /* 0x000000100000780c */ /* 0x040fe40003f24270 */
[----:B------:R-:W-:Y:S02]  /*4490*/  ISETP.GT.AND P0, PT, R0, 0x19, PT ;  /* 0x000000190000780c */ /* 0x000fe40003f04270 */
[----:B------:R-:W-:Y:S02]  /*44a0*/  FSEL R10, R128, -INF , P3 ;  /* 0xff800000800a7808 */ /* 0x000fe40001800000 */
[----:B------:R-:W-:Y:S02]  /*44b0*/  FSEL R13, R125, -INF , P2 ;  /* 0xff8000007d0d7808 */ /* 0x000fe40001000000 */
[----:B------:R-:W-:-:S02]  /*44c0*/  FSEL R44, R122, -INF , P1 ;  /* 0xff8000007a2c7808 */ /* 0x000fc40000800000 */
[----:B------:R-:W-:Y:S02]  /*44d0*/  FSEL R68, R95, -INF , P0 ;  /* 0xff8000005f447808 */ /* 0x000fe40000000000 */
[C---:B------:R-:W-:Y:S02]  /*44e0*/  ISETP.GT.AND P3, PT, R2.reuse, 0x8, PT ;  /* 0x000000080200780c */ /* 0x040fe40003f64270 */
[----:B------:R-:W-:Y:S02]  /*44f0*/  ISETP.GT.AND P2, PT, R2, 0x11, PT ;  /* 0x000000110200780c */ /* 0x000fe40003f44270 */
[C---:B------:R-:W-:Y:S02]  /*4500*/  ISETP.GT.AND P1, PT, R0.reuse, 0x18, PT ;  /* 0x000000180000780c */ /* 0x040fe40003f24270 */
[----:B------:R-:W-:Y:S02]  /*4510*/  ISETP.GT.AND P0, PT, R0, 0x21, PT ;  /* 0x000000210000780c */ /* 0x000fe40003f04270 */
[----:B------:R-:W-:-:S02]  /*4520*/  FSEL R12, R124, -INF , P3 ;  /* 0xff8000007c0c7808 */ /* 0x000fc40001800000 */
[----:B------:R-:W-:Y:S02]  /*4530*/  FSEL R37, R121, -INF , P2 ;  /* 0xff80000079257808 */ /* 0x000fe40001000000 */
[----:B------:R-:W-:Y:S02]  /*4540*/  FSEL R46, R94, -INF , P1 ;  /* 0xff8000005e2e7808 */ /* 0x000fe40000800000 */
[----:B------:R-:W-:Y:S02]  /*4550*/  FSEL R134, R111, -INF , P0 ;  /* 0xff8000006f867808 */ /* 0x000fe40000000000 */
[C---:B------:R-:W-:Y:S02]  /*4560*/  ISETP.GT.AND P3, PT, R2.reuse, 0x10, PT ;  /* 0x000000100200780c */ /* 0x040fe40003f64270 */
[----:B------:R-:W-:Y:S02]  /*4570*/  ISETP.GT.AND P2, PT, R2, 0x19, PT ;  /* 0x000000190200780c */ /* 0x000fe40003f44270 */
[----:B------:R-:W-:-:S02]  /*4580*/  ISETP.GT.AND P1, PT, R0, 0x20, PT ;  /* 0x000000200000780c */ /* 0x000fc40003f24270 */
[----:B------:R-:W-:Y:S02]  /*4590*/  ISETP.GT.AND P0, PT, R4, 0x21, PT ;  /* 0x000000210400780c */ /* 0x000fe40003f04270 */
[----:B------:R-:W-:Y:S02]  /*45a0*/  FSEL R35, R120, -INF , P3 ;  /* 0xff80000078237808 */ /* 0x000fe40001800000 */
[----:B------:R-:W-:Y:S02]  /*45b0*/  FSEL R39, R93, -INF , P2 ;  /* 0xff8000005d277808 */ /* 0x000fe40001000000 */
[----:B------:R-:W-:Y:S02]  /*45c0*/  FSEL R133, R110, -INF , P1 ;  /* 0xff8000006e857808 */ /* 0x000fe40000800000 */
[----:B------:R-:W-:Y:S02]  /*45d0*/  FSEL R138, R81, -INF , P0 ;  /* 0xff800000518a7808 */ /* 0x000fe40000000000 */
[----:B------:R-:W-:-:S02]  /*45e0*/  ISETP.GT.AND P3, PT, R2, 0x18, PT ;  /* 0x000000180200780c */ /* 0x000fc40003f64270 */
[----:B------:R-:W-:Y:S02]  /*45f0*/  ISETP.GT.AND P2, PT, R2, 0x21, PT ;  /* 0x000000210200780c */ /* 0x000fe40003f44270 */
[C---:B------:R-:W-:Y:S02]  /*4600*/  ISETP.GT.AND P1, PT, R4.reuse, 0x28, PT ;  /* 0x000000280400780c */ /* 0x040fe40003f24270 */
[----:B------:R-:W-:Y:S02]  /*4610*/  ISETP.GT.AND P0, PT, R4, 0x31, PT ;  /* 0x000000310400780c */ /* 0x000fe40003f04270 */
[----:B------:R-:W-:Y:S02]  /*4620*/  FSEL R38, R92, -INF , P3 ;  /* 0xff8000005c267808 */ /* 0x000fe40001800000 */
[----:B------:R-:W-:Y:S02]  /*4630*/  FSEL R132, R109, -INF , P2 ;  /* 0xff8000006d847808 */ /* 0x000fe40001000000 */
[----:B------:R-:W-:-:S02]  /*4640*/  FSEL R137, R52, -INF , P1 ;  /* 0xff80000034897808 */ /* 0x000fc40000800000 */
[----:B------:R-:W-:Y:S02]  /*4650*/  FSEL R148, R49, -INF , P0 ;  /* 0xff80000031947808 */ /* 0x000fe40000000000 */
[----:B------:R-:W-:Y:S02]  /*4660*/  ISETP.GT.AND P3, PT, R2, 0x20, PT ;  /* 0x000000200200780c */ /* 0x000fe40003f64270 */
[C---:B------:R-:W-:Y:S02]  /*4670*/  ISETP.GT.AND P2, PT, R4.reuse, 0x29, PT ;  /* 0x000000290400780c */ /* 0x040fe40003f44270 */
[----:B------:R-:W-:Y:S02]  /*4680*/  ISETP.GT.AND P1, PT, R4, 0x38, PT ;  /* 0x000000380400780c */ /* 0x000fe40003f24270 */
        /* <DEDUP_REMOVED lines=14> */
[C---:B------:R-:W-:Y:S02]  /*4770*/  ISETP.GT.AND P5, PT, R4.reuse, 0x40, PT ;  /* 0x000000400400780c */ /* 0x040fe40003fa4270 */
[C---:B------:R-:W-:Y:S02]  /*4780*/  ISETP.GT.AND P2, PT, R4.reuse, 0x41, PT ;  /* 0x000000410400780c */ /* 0x040fe40003f44270 */
[C---:B------:R-:W-:Y:S02]  /*4790*/  ISETP.GT.AND P1, PT, R4.reuse, 0x48, PT ;  /* 0x000000480400780c */ /* 0x040fe40003f24270 */
[----:B------:R-:W-:Y:S02]  /*47a0*/  ISETP.GT.AND P0, PT, R4, 0x49, PT ;  /* 0x000000490400780c */ /* 0x000fe40003f04270 */
        /* <DEDUP_REMOVED lines=9> */
[----:B------:R-:W-:Y:S02]  /*4840*/  ISETP.GT.AND P3, PT, R0, 0x29, PT ;  /* 0x000000290000780c */ /* 0x000fe40003f64270 */
[----:B------:R-:W-:Y:S02]  /*4850*/  FMNMX.FTZ R5, R35, R5, !PT ;  /* 0x0000000523057209 */ /* 0x000fe40007810000 */
[----:B------:R-:W-:Y:S02]  /*4860*/  FMNMX.FTZ R4, R96, R4, !PT ;  /* 0x0000000460047209 */ /* 0x000fe40007810000 */
[----:B------:R-:W-:Y:S02]  /*4870*/  FSEL R136, R91, -INF , P3 ;  /* 0xff8000005b887808 */ /* 0x000fe40001800000 */
[----:B------:R-:W-:-:S02]  /*4880*/  FSEL R188, R29, -INF , P2 ;  /* 0xff8000001dbc7808 */ /* 0x000fc40001000000 */
[----:B------:R-:W-:Y:S02]  /*4890*/  FSEL R190, R16, -INF , P1 ;  /* 0xff80000010be7808 */ /* 0x000fe40000800000 */
[----:B------:R-:W-:Y:S02]  /*48a0*/  FMNMX.FTZ R5, R37, R5, !PT ;  /* 0x0000000525057209 */ /* 0x000fe40007810000 */
        /* <DEDUP_REMOVED lines=16> */
[----:B------:R-:W-:-:S04]  /*49b0*/  FMNMX.FTZ R4, R39, R5, !PT ;  /* 0x0000000527047209 */ /* 0x000fc80007810000 */
        /* <DEDUP_REMOVED lines=37> */
[----:B------:R-:W-:Y:S02]  /*4c10*/  ISETP.GT.AND P0, PT, R0, 0x31, PT ;  /* 0x000000310000780c */ /* 0x000fe40003f04270 */
        /* <DEDUP_REMOVED lines=8> */
[----:B------:R-:W-:Y:S01]  /*4ca0*/  FMNMX.FTZ R4, R34, R4, !PT ;  /* 0x0000000422047209 */ /* 0x000fe20007810000 */
[----:B------:R-:W1:Y:S01]  /*4cb0*/  SHFL.BFLY PT, R7, R2, 0x2, 0x1f ;  /* 0x0c401f0002077f89 */ /* 0x000e6200000e0000 */
[----:B------:R-:W-:-:S02]  /*4cc0*/  FSEL R141, R86, -INF , P0 ;  /* 0xff800000568d7808 */ /* 0x000fc40000000000 */
[C---:B------:R-:W-:Y:S02]  /*4cd0*/  ISETP.GT.AND P5, PT, R0.reuse, 0x39, PT ;  /* 0x000000390000780c */ /* 0x040fe40003fa4270 */
[C---:B------:R-:W-:Y:S02]  /*4ce0*/  ISETP.GT.AND P3, PT, R0.reuse, 0x40, PT ;  /* 0x000000400000780c */ /* 0x040fe40003f64270 */
[C---:B------:R-:W-:Y:S02]  /*4cf0*/  ISETP.GT.AND P2, PT, R0.reuse, 0x41, PT ;  /* 0x000000410000780c */ /* 0x040fe40003f44270 */
[C---:B------:R-:W-:Y:S02]  /*4d00*/  ISETP.GT.AND P1, PT, R0.reuse, 0x48, PT ;  /* 0x000000480000780c */ /* 0x040fe40003f24270 */
[----:B------:R-:W-:Y:S02]  /*4d10*/  ISETP.GT.AND P0, PT, R0, 0x49, PT ;  /* 0x000000490000780c */ /* 0x000fe40003f04270 */
[----:B------:R-:W-:-:S02]  /*4d20*/  FMNMX.FTZ R0, R157, R5, !PT ;  /* 0x000000059d007209 */ /* 0x000fc40007810000 */
[----:B------:R-:W-:Y:S01]  /*4d30*/  FMNMX.FTZ R5, R36, R4, !PT ;  /* 0x0000000424057209 */ /* 0x000fe20007810000 */
[----:B------:R-:W2:Y:S03]  /*4d40*/  SHFL.BFLY PT, R8, R6, 0x2, 0x1f ;  /* 0x0c401f0006087f89 */ /* 0x000ea600000e0000 */
[----:B------:R-:W-:Y:S02]  /*4d50*/  FMNMX.FTZ R5, R115, R5, !PT ;  /* 0x0000000573057209 */ /* 0x000fe40007810000 */
[----:B------:R-:W-:Y:S02]  /*4d60*/  FSEL R142, R87, -INF , P5 ;  /* 0xff800000578e7808 */ /* 0x000fe40002800000 */
[----:B------:R-:W-:Y:S02]  /*4d70*/  FMNMX.FTZ R5, R116, R5, !PT ;  /* 0x0000000574057209 */ /* 0x000fe40007810000 */
[----:B------:R-:W-:-:S02]  /*4d80*/  FMNMX.FTZ R0, R141, R0, !PT ;  /* 0x000000008d007209 */ /* 0x000fc40007810000 */
[----:B------:R-:W-:Y:S02]  /*4d90*/  FSEL R189, R102, -INF , P3 ;  /* 0xff80000066bd7808 */ /* 0x000fe40001800000 */
[----:B------:R-:W-:Y:S02]  /*4da0*/  ISETP.GT.AND P3, PT, R3, 0x20, PT ;  /* 0x000000200300780c */ /* 0x000fe40003f64270 */
[----:B------:R-:W-:Y:S02]  /*4db0*/  FMNMX.FTZ R5, R117, R5, !PT ;  /* 0x0000000575057209 */ /* 0x000fe40007810000 */
[----:B------:R-:W-:Y:S02]  /*4dc0*/  FMNMX.FTZ R0, R142, R0, !PT ;  /* 0x000000008e007209 */ /* 0x000fe40007810000 */
[----:B------:R-:W-:Y:S02]  /*4dd0*/  FSEL R197, R103, -INF , P2 ;  /* 0xff80000067c57808 */ /* 0x000fe40001000000 */
[----:B------:R-:W-:-:S02]  /*4de0*/  ISETP.GT.AND P2, PT, R3, 0x21, PT ;  /* 0x000000210300780c */ /* 0x000fc40003f44270 */
[----:B------:R-:W-:Y:S02]  /*4df0*/  FSEL R129, R82, -INF , P3 ;  /* 0xff80000052817808 */ /* 0x000fe40001800000 */
[----:B------:R-:W-:Y:S02]  /*4e00*/  FMNMX.FTZ R5, R118, R5, !PT ;  /* 0x0000000576057209 */ /* 0x000fe40007810000 */
[----:B------:R-:W-:Y:S02]  /*4e10*/  FMNMX.FTZ R0, R189, R0, !PT ;  /* 0x00000000bd007209 */ /* 0x000fe40007810000 */
[----:B------:R-:W-:Y:S02]  /*4e20*/  FSEL R192, R146, -INF , P1 ;  /* 0xff80000092c07808 */ /* 0x000fe40000800000 */
[----:B------:R-:W-:Y:S02]  /*4e30*/  FSEL R131, R83, -INF , P2 ;  /* 0xff80000053837808 */ /* 0x000fe40001000000 */
[----:B------:R-:W-:-:S02]  /*4e40*/  ISETP.GT.AND P1, PT, R3, 0x28, PT ;  /* 0x000000280300780c */ /* 0x000fc40003f24270 */
[----:B------:R-:W-:Y:S02]  /*4e50*/  FMNMX.FTZ R5, R129, R5, !PT ;  /* 0x0000000581057209 */ /* 0x000fe40007810000 */
[----:B------:R-:W-:Y:S02]  /*4e60*/  FMNMX.FTZ R4, R197, R0, !PT ;  /* 0x00000000c5047209 */ /* 0x000fe40007810000 */
[----:B-1----:R-:W-:Y:S02]  /*4e70*/  FMNMX.FTZ R0, R2, R7, !PT ;  /* 0x0000000702007209 */ /* 0x002fe40007810000 */
[----:B------:R-:W-:Y:S02]  /*4e80*/  FSEL R218, R147, -INF , P0 ;  /* 0xff80000093da7808 */ /* 0x000fe40000000000 */
[----:B------:R-:W-:Y:S02]  /*4e90*/  ISETP.GT.AND P0, PT, R3, 0x29, PT ;  /* 0x000000290300780c */ /* 0x000fe40003f04270 */
[----:B------:R-:W-:-:S02]  /*4ea0*/  FSEL R126, R54, -INF , P1 ;  /* 0xff800000367e7808 */ /* 0x000fc40000800000 */
[----:B------:R-:W-:Y:S02]  /*4eb0*/  FMNMX.FTZ R5, R131, R5, !PT ;  /* 0x0000000583057209 */ /* 0x000fe40007810000 */
[----:B------:R-:W-:Y:S01]  /*4ec0*/  FMNMX.FTZ R2, R192, R4, !PT ;  /* 0x00000004c0027209 */ /* 0x000fe20007810000 */
[----:B------:R-:W1:Y:S01]  /*4ed0*/  SHFL.BFLY PT, R7, R0, 0x1, 0x1f ;  /* 0x0c201f0000077f89 */ /* 0x000e6200000e0000 */
[----:B------:R-:W-:Y:S02]  /*4ee0*/  FSEL R128, R55, -INF , P0 ;  /* 0xff80000037807808 */ /* 0x000fe40000000000 */
[----:B------:R-:W-:Y:S02]  /*4ef0*/  ISETP.GT.AND P1, PT, R3, 0x30, PT ;  /* 0x000000300300780c */ /* 0x000fe40003f24270 */
[----:B------:R-:W-:Y:S02]  /*4f00*/  FMNMX.FTZ R5, R126, R5, !PT ;  /* 0x000000057e057209 */ /* 0x000fe40007810000 */
[----:B------:R-:W-:-:S02]  /*4f10*/  FMNMX.FTZ R2, R218, R2, !PT ;  /* 0x00000002da027209 */ /* 0x000fc40007810000 */
[----:B--2---:R-:W-:Y:S02]  /*4f20*/  FMNMX.FTZ R4, R6, R8, !PT ;  /* 0x0000000806047209 */ /* 0x004fe40007810000 */
[----:B------:R-:W-:Y:S02]  /*4f30*/  ISETP.GT.AND P0, PT, R3, 0x31, PT ;  /* 0x000000310300780c */ /* 0x000fe40003f04270 */
[----:B------:R-:W-:Y:S02]  /*4f40*/  FSEL R143, R50, -INF , P1 ;  /* 0xff800000328f7808 */ /* 0x000fe40000800000 */
[----:B------:R-:W-:Y:S01]  /*4f50*/  FMNMX.FTZ R5, R128, R5, !PT ;  /* 0x0000000580057209 */ /* 0x000fe20007810000 */
[----:B------:R-:W2:Y:S01]  /*4f60*/  SHFL.BFLY PT, R6, R2, 0x2, 0x1f ;  /* 0x0c401f0002067f89 */ /* 0x000ea200000e0000 */
[----:B------:R-:W-:Y:S02]  /*4f70*/  FSEL R144, R51, -INF , P0 ;  /* 0xff80000033907808 */ /* 0x000fe40000000000 */
[----:B------:R-:W-:Y:S01]  /*4f80*/  ISETP.GT.AND P0, PT, R3, 0x38, PT ;  /* 0x000000380300780c */ /* 0x000fe20003f04270 */
[----:B------:R-:W3:Y:S01]  /*4f90*/  SHFL.BFLY PT, R8, R4, 0x1, 0x1f ;  /* 0x0c201f0004087f89 */ /* 0x000ee200000e0000 */
[----:B------:R-:W-:-:S02]  /*4fa0*/  FMNMX.FTZ R5, R143, R5, !PT ;  /* 0x000000058f057209 */ /* 0x000fc40007810000 */
[C---:B------:R-:W-:Y:S02]  /*4fb0*/  ISETP.GT.AND P5, PT, R3.reuse, 0x39, PT ;  /* 0x000000390300780c */ /* 0x040fe40003fa4270 */
[----:B------:R-:W-:Y:S02]  /*4fc0*/  FSEL R153, R42, -INF , P0 ;  /* 0xff8000002a997808 */ /* 0x000fe40000000000 */
[----:B------:R-:W-:Y:S02]  /*4fd0*/  FMNMX.FTZ R5, R144, R5, !PT ;  /* 0x0000000590057209 */ /* 0x000fe40007810000 */
[C---:B------:R-:W-:Y:S02]  /*4fe0*/  ISETP.GT.AND P3, PT, R3.reuse, 0x40, PT ;  /* 0x000000400300780c */ /* 0x040fe40003f64270 */
[C---:B------:R-:W-:Y:S02]  /*4ff0*/  ISETP.GT.AND P2, PT, R3.reuse, 0x41, PT ;  /* 0x000000410300780c */ /* 0x040fe40003f44270 */
[----:B------:R-:W-:-:S02]  /*5000*/  ISETP.GT.AND P1, PT, R3, 0x48, PT ;  /* 0x000000480300780c */ /* 0x000fc40003f24270 */
[----:B------:R-:W-:Y:S02]  /*5010*/  ISETP.GT.AND P0, PT, R3, 0x49, PT ;  /* 0x000000490300780c */ /* 0x000fe40003f04270 */
[----:B------:R-:W-:Y:S02]  /*5020*/  FSEL R155, R43, -INF , P5 ;  /* 0xff8000002b9b7808 */ /* 0x000fe40002800000 */
[----:B------:R-:W-:Y:S01]  /*5030*/  FMNMX.FTZ R3, R153, R5, !PT ;  /* 0x0000000599037209 */ /* 0x000fe20007810000 */
[----:B------:R-:W-:Y:S01]  /*5040*/  LDSM.16.MT88.4 R40, [R203] ;  /* 0x00000000cb28783b */ /* 0x000fe20000004200 */
[----:B------:R-:W-:Y:S02]  /*5050*/  FSEL R191, R30, -INF , P3 ;  /* 0xff8000001ebf7808 */ /* 0x000fe40001800000 */
[----:B------:R-:W-:Y:S02]  /*5060*/  FMNMX.FTZ R3, R155, R3, !PT ;  /* 0x000000039b037209 */ /* 0x000fe40007810000 */
[----:B-1----:R-:W-:-:S02]  /*5070*/  FMNMX.FTZ R114, R0, R7, !PT ;  /* 0x0000000700727209 */ /* 0x002fc40007810000 */
[----:B------:R-:W-:Y:S02]  /*5080*/  FSEL R193, R31, -INF , P2 ;  /* 0xff8000001fc17808 */ /* 0x000fe40001000000 */
[----:B------:R-:W-:Y:S01]  /*5090*/  FMNMX.FTZ R0, R191, R3, !PT ;  /* 0x00000003bf007209 */ /* 0x000fe20007810000 */
[----:B------:R-:W-:Y:S01]  /*50a0*/  LDSM.16.MT88.4 R28, [R201] ;  /* 0x00000000c91c783b */ /* 0x000fe20000004200 */
[----:B------:R-:W-:Y:S02]  /*50b0*/  FSEL R199, R18, -INF , P1 ;  /* 0xff80000012c77808 */ /* 0x000fe40000800000 */
[----:B------:R-:W-:Y:S02]  /*50c0*/  FMNMX.FTZ R0, R193, R0, !PT ;  /* 0x00000000c1007209 */ /* 0x000fe40007810000 */
[----:B--2---:R-:W-:Y:S02]  /*50d0*/  FMNMX.FTZ R5, R2, R6, !PT ;  /* 0x0000000602057209 */ /* 0x004fe40007810000 */
[----:B---3--:R-:W-:-:S02]  /*50e0*/  FMNMX.FTZ R112, R4, R8, !PT ;  /* 0x0000000804707209 */ /* 0x008fc40007810000 */
[----:B------:R-:W-:Y:S02]  /*50f0*/  FSEL R220, R19, -INF , P0 ;  /* 0xff80000013dc7808 */ /* 0x000fe40000000000 */
[----:B------:R-:W-:Y:S01]  /*5100*/  FMNMX.FTZ R4, R199, R0, !PT ;  /* 0x00000000c7047209 */ /* 0x000fe20007810000 */
[----:B------:R-:W1:Y:S03]  /*5110*/  SHFL.BFLY PT, R7, R5, 0x1, 0x1f ;  /* 0x0c201f0005077f89 */ /* 0x000e6600000e0000 */
[----:B------:R-:W-:Y:S01]  /*5120*/  FMNMX.FTZ R4, R220, R4, !PT ;  /* 0x00000004dc047209 */ /* 0x000fe20007810000 */
[C---:B------:R-:W-:Y:S01]  /*5130*/  FMUL.FTZ R3, R114.reuse, c[0x0][0x2d0] ;  /* 0x0000b40072037a20 */ /* 0x040fe20000410000 */
[----:B------:R-:W-:Y:S01]  /*5140*/  FSETP.NEU.FTZ.AND P2, PT, R114, -INF , PT ;  /* 0xff8000007200780b */ /* 0x000fe20003f5d000 */
[C---:B------:R-:W-:Y:S01]  /*5150*/  FMUL.FTZ R2, R112.reuse, c[0x0][0x2d0] ;  /* 0x0000b40070027a20 */ /* 0x040fe20000410000 */
[----:B------:R-:W-:Y:S01]  /*5160*/  FSETP.NEU.FTZ.AND P1, PT, R112, -INF , PT ;  /* 0xff8000007000780b */ /* 0x000fe20003f3d000 */
[----:B------:R-:W2:Y:S01]  /*5170*/  SHFL.BFLY PT, R6, R4, 0x2, 0x1f ;  /* 0x0c401f0004067f89 */ /* 0x000ea200000e0000 */
[----:B------:R-:W-:-:S02]  /*5180*/  FSEL R3, R3, RZ, P2 ;  /* 0x000000ff03037208 */ /* 0x000fc40001000000 */
[----:B------:R-:W-:Y:S01]  /*5190*/  FSEL R2, R2, RZ, P1 ;  /* 0x000000ff02027208 */ /* 0x000fe20000800000 */
[----:B------:R-:W-:Y:S02]  /*51a0*/  LDSM.16.MT88.4 R16, [R200] ;  /* 0x00000000c810783b */ /* 0x000fe40000004200 */
[----:B------:R-:W-:-:S04]  /*51b0*/  FFMA.FTZ R0, R9, c[0x0][0x2d0], -R3 ;  /* 0x0000b40009007a23 */ /* 0x000fc80000010803 */
[----:B------:R3:W-:Y:S01]  /*51c0*/  MUFU.EX2 R242, R0 ;  /* 0x0000000000f27308 */ /* 0x0007e20000000800 */
[----:B-1----:R-:W-:Y:S01]  /*51d0*/  FMNMX.FTZ R70, R5, R7, !PT ;  /* 0x0000000705467209 */ /* 0x002fe20007810000 */
[----:B---3--:R-:W-:-:S06]  /*51e0*/  FFMA.FTZ R0, R10, c[0x0][0x2d0], -R2 ;  /* 0x0000b4000a007a23 */ /* 0x008fcc0000010802 */
[----:B------:R1:W-:Y:S01]  /*51f0*/  MUFU.EX2 R241, R0 ;  /* 0x0000000000f17308 */ /* 0x0003e20000000800 */
[--C-:B------:R-:W-:Y:S01]  /*5200*/  FFMA.FTZ R5, R12, c[0x0][0x2d0], -R2.reuse ;  /* 0x0000b4000c057a23 */ /* 0x100fe20000010802 */
[----:B------:R-:W-:Y:S02]  /*5210*/  FSETP.NEU.FTZ.AND P0, PT, R70, -INF , PT ;  /* 0xff8000004600780b */ /* 0x000fe40003f1d000 */
[----:B--2---:R-:W-:Y:S01]  /*5220*/  FMNMX.FTZ R4, R4, R6, !PT ;  /* 0x0000000604047209 */ /* 0x004fe20007810000 */
[----:B-1----:R-:W-:-:S04]  /*5230*/  FFMA.FTZ R0, R11, c[0x0][0x2d0], -R2 ;  /* 0x0000b4000b007a23 */ /* 0x002fc80000010802 */
[----:B------:R1:W2:Y:S01]  /*5240*/  MUFU.EX2 R240, R0 ;  /* 0x0000000000f07308 */ /* 0x0002a20000000800 */
[----:B------:R-:W3:Y:S07]  /*5250*/  SHFL.BFLY PT, R6, R4, 0x1, 0x1f ;  /* 0x0c201f0004067f89 */ /* 0x000eee00000e0000 */
[----:B------:R4:W-:Y:S01]  /*5260*/  MUFU.EX2 R243, R5 ;  /* 0x0000000500f37308 */ /* 0x0009e20000000800 */
[----:B-1----:R-:W-:-:S05]  /*5270*/  FMUL.FTZ R0, R70, c[0x0][0x2d0] ;  /* 0x0000b40046007a20 */ /* 0x002fca0000410000 */
[----:B------:R-:W-:Y:S01]  /*5280*/  FSEL R0, R0, RZ, P0 ;  /* 0x000000ff00007208 */ /* 0x000fe20000000000 */
[----:B----4-:R-:W-:-:S04]  /*5290*/  FFMA.FTZ R5, R13, c[0x0][0x2d0], -R2 ;  /* 0x0000b4000d057a23 */ /* 0x010fc80000010802 */
[----:B------:R1:W4:Y:S02]  /*52a0*/  MUFU.EX2 R244, R5 ;  /* 0x0000000500f47308 */ /* 0x0003240000000800 */
[----:B-1----:R-:W-:-:S06]  /*52b0*/  FFMA.FTZ R5, R14, c[0x0][0x2d0], -R0 ;  /* 0x0000b4000e057a23 */ /* 0x002fcc0000010800 */
[----:B------:R1:W-:Y:S01]  /*52c0*/  MUFU.EX2 R237, R5 ;  /* 0x0000000500ed7308 */ /* 0x0003e20000000800 */
[----:B---3--:R-:W-:Y:S01]  /*52d0*/  FMNMX.FTZ R113, R4, R6, !PT ;  /* 0x0000000604717209 */ /* 0x008fe20007810000 */
[----:B-1----:R-:W-:-:S06]  /*52e0*/  FFMA.FTZ R5, R15, c[0x0][0x2d0], -R0 ;  /* 0x0000b4000f057a23 */ /* 0x002fcc0000010800 */
[----:B------:R1:W3:Y:S01]  /*52f0*/  MUFU.EX2 R236, R5 ;  /* 0x0000000500ec7308 */ /* 0x0002e20000000800 */
[----:B------:R-:W-:Y:S02]  /*5300*/  FFMA.FTZ R4, R26, c[0x0][0x2d0], -R3 ;  /* 0x0000b4001a047a23 */ /* 0x000fe40000010803 */
[----:B-1----:R-:W-:Y:S01]  /*5310*/  FFMA.FTZ R5, R20, c[0x0][0x2d0], -R0 ;  /* 0x0000b40014057a23 */ /* 0x002fe20000010800 */
[----:B------:R-:W-:-:S04]  /*5320*/  FSETP.NEU.FTZ.AND P0, PT, R113, -INF , PT ;  /* 0xff8000007100780b */ /* 0x000fc80003f1d000 */
[----:B------:R-:W-:Y:S01]  /*5330*/  MUFU.EX2 R229, R4 ;  /* 0x0000000400e57308 */ /* 0x000fe20000000800 */
[----:B------:R-:W1:Y:S07]  /*5340*/  LDSM.16.MT88.4 R20, [R204] ;  /* 0x00000000cc14783b */ /* 0x000e6e0000004200 */
[----:B------:R5:W-:Y:S02]  /*5350*/  MUFU.EX2 R238, R5 ;  /* 0x0000000500ee7308 */ /* 0x000be40000000800 */
[----:B-----5:R-:W-:-:S06]  /*5360*/  FFMA.FTZ R5, R24, c[0x0][0x2d0], -R0 ;  /* 0x0000b40018057a23 */ /* 0x020fcc0000010800 */
[----:B------:R5:W1:Y:S02]  /*5370*/  MUFU.EX2 R239, R5 ;  /* 0x0000000500ef7308 */ /* 0x000a640000000800 */
[----:B-----5:R-:W-:-:S06]  /*5380*/  FFMA.FTZ R5, R25, c[0x0][0x2d0], -R3 ;  /* 0x0000b40019057a23 */ /* 0x020fcc0000010803 */
[----:B------:R5:W1:Y:S02]  /*5390*/  MUFU.EX2 R230, R5 ;  /* 0x0000000500e67308 */ /* 0x000a640000000800 */
[----:B-----5:R-:W-:-:S05]  /*53a0*/  FMUL.FTZ R5, R113, c[0x0][0x2d0] ;  /* 0x0000b40071057a20 */ /* 0x020fca0000410000 */
[----:B------:R-:W-:Y:S01]  /*53b0*/  FSEL R4, R5, RZ, P0 ;  /* 0x000000ff05047208 */ /* 0x000fe20000000000 */
[----:B------:R-:W-:Y:S01]  /*53c0*/  FFMA.FTZ R5, R27, c[0x0][0x2d0], -R3 ;  /* 0x0000b4001b057a23 */ /* 0x000fe20000010803 */
[----:B--2---:R-:W-:Y:S01]  /*53d0*/  F2FP.BF16.PACK_AB R8, R240, R241 ;  /* 0x000000f1f008723e */ /* 0x004fe200000010ff */
[----:B------:R-:W-:Y:S02]  /*53e0*/  LDSM.16.MT88.4 R24, [R200+0x800] ;  /* 0x00080000c818783b */ /* 0x000fe40000004200 */
[----:B------:R2:W5:Y:S02]  /*53f0*/  MUFU.EX2 R232, R5 ;  /* 0x0000000500e87308 */ /* 0x0005640000000800 */
        /* <DEDUP_REMOVED lines=8> */
[--C-:B--2---:R-:W-:Y:S01]  /*5480*/  FFMA.FTZ R5, R35, c[0x0][0x2d0], -R2.reuse ;  /* 0x0000b40023057a23 */ /* 0x104fe20000010802 */
[----:B----4-:R-:W-:Y:S01]  /*5490*/  F2FP.BF16.PACK_AB R10, R244, R243 ;  /* 0x000000f3f40a723e */ /* 0x010fe200000010ff */
[----:B------:R-:W-:Y:S04]  /*54a0*/  LDSM.16.MT88.4 R32, [R203+0x800] ;  /* 0x00080000cb20783b */ /* 0x000fe80000004200 */
[----:B------:R2:W-:Y:S02]  /*54b0*/  MUFU.EX2 R231, R5 ;  /* 0x0000000500e77308 */ /* 0x0005e40000000800 */
[----:B--2---:R-:W-:-:S06]  /*54c0*/  FFMA.FTZ R5, R37, c[0x0][0x2d0], -R2 ;  /* 0x0000b40025057a23 */ /* 0x004fcc0000010802 */
[----:B------:R2:W4:Y:S02]  /*54d0*/  MUFU.EX2 R235, R5 ;  /* 0x0000000500eb7308 */ /* 0x0005240000000800 */
[----:B--2---:R-:W-:-:S06]  /*54e0*/  FFMA.FTZ R5, R38, c[0x0][0x2d0], -R2 ;  /* 0x0000b40026057a23 */ /* 0x004fcc0000010802 */
[----:B------:R2:W-:Y:S02]  /*54f0*/  MUFU.EX2 R234, R5 ;  /* 0x0000000500ea7308 */ /* 0x0005e40000000800 */
[----:B--2---:R-:W-:Y:S01]  /*5500*/  FFMA.FTZ R5, R39, c[0x0][0x2d0], -R2 ;  /* 0x0000b40027057a23 */ /* 0x004fe20000010802 */
[----:B---3--:R-:W-:Y:S01]  /*5510*/  F2FP.BF16.PACK_AB R9, R236, R237 ;  /* 0x000000edec09723e */ /* 0x008fe200000010ff */
[----:B------:R-:W2:Y:S04]  /*5520*/  LDSM.16.MT88.4 R36, [R204+0x800] ;  /* 0x00080000cc24783b */ /* 0x000ea80000004200 */
[----:B------:R3:W-:Y:S02]  /*5530*/  MUFU.EX2 R233, R5 ;  /* 0x0000000500e97308 */ /* 0x0007e40000000800 */
[----:B---3--:R-:W-:-:S06]  /*5540*/  FFMA.FTZ R5, R44, c[0x0][0x2d0], -R0 ;  /* 0x0000b4002c057a23 */ /* 0x008fcc0000010800 */
[----:B------:R3:W-:Y:S02]  /*5550*/  MUFU.EX2 R224, R5 ;  /* 0x0000000500e07308 */ /* 0x0007e40000000800 */
[----:B---3--:R-:W-:-:S06]  /*5560*/  FFMA.FTZ R5, R45, c[0x0][0x2d0], -R0 ;  /* 0x0000b4002d057a23 */ /* 0x008fcc0000010800 */
[----:B------:R3:W1:Y:S02]  /*5570*/  MUFU.EX2 R223, R5 ;  /* 0x0000000500df7308 */ /* 0x0006640000000800 */
        /* <DEDUP_REMOVED lines=11> */
[----:B------:R3:W-:Y:S02]  /*5630*/  MUFU.EX2 R194, R5 ;  /* 0x0000000500c27308 */ /* 0x0007e40000000800 */
[----:B---3--:R-:W-:-:S06]  /*5640*/  FFMA.FTZ R5, R115, c[0x0][0x2d0], -R4 ;  /* 0x0000b40073057a23 */ /* 0x008fcc0000010804 */
[----:B------:R3:W-:Y:S02]  /*5650*/  MUFU.EX2 R186, R5 ;  /* 0x0000000500ba7308 */ /* 0x0007e40000000800 */
[----:B---3--:R-:W-:-:S06]  /*5660*/  FFMA.FTZ R5, R116, c[0x0][0x2d0], -R4 ;  /* 0x0000b40074057a23 */ /* 0x008fcc0000010804 */
[----:B------:R3:W2:Y:S01]  /*5670*/  MUFU.EX2 R184, R5 ;  /* 0x0000000500b87308 */ /* 0x0006a20000000800 */
[----:B-1----:R-:W-:Y:S01]  /*5680*/  F2FP.BF16.PACK_AB R11, R239, R238 ;  /* 0x000000eeef0b723e */ /* 0x002fe200000010ff */
[----:B---3--:R-:W-:-:S06]  /*5690*/  FFMA.FTZ R5, R117, c[0x0][0x2d0], -R4 ;  /* 0x0000b40075057a23 */ /* 0x008fcc0000010804 */
[----:B------:R1:W-:Y:S01]  /*56a0*/  MUFU.EX2 R185, R5 ;  /* 0x0000000500b97308 */ /* 0x0003e20000000800 */
[----:B------:R-:W-:Y:S02]  /*56b0*/  F2FP.BF16.PACK_AB R12, R230, R242 ;  /* 0x000000f2e60c723e */ /* 0x000fe400000010ff */
[----:B-----5:R-:W-:Y:S02]  /*56c0*/  F2FP.BF16.PACK_AB R14, R232, R229 ;  /* 0x000000e5e80e723e */ /* 0x020fe400000010ff */
[----:B------:R-:W-:Y:S01]  /*56d0*/  F2FP.BF16.PACK_AB R13, R6, R227 ;  /* 0x000000e3060d723e */ /* 0x000fe200000010ff */
[----:B-1----:R-:W-:-:S04]  /*56e0*/  FFMA.FTZ R5, R118, c[0x0][0x2d0], -R4 ;  /* 0x0000b40076057a23 */ /* 0x002fc80000010804 */
[----:B------:R1:W3:Y:S01]  /*56f0*/  MUFU.EX2 R183, R5 ;  /* 0x0000000500b77308 */ /* 0x0002e20000000800 */
[----:B------:R-:W-:Y:S01]  /*5700*/  F2FP.BF16.PACK_AB R15, R228, R7 ;  /* 0x00000007e40f723e */ /* 0x000fe200000010ff */
[----:B------:R-:W-:Y:S01]  /*5710*/  HMMA.16816.F32.BF16 R84, R8, R16, RZ ;  /* 0x000000100854723c */ /* 0x000fe200000418ff */
[----:B-1----:R-:W-:-:S05]  /*5720*/  FFMA.FTZ R5, R124, c[0x0][0x2d0], -R3 ;  /* 0x0000b4007c057a23 */ /* 0x002fca0000010803 */
[----:B------:R1:W-:Y:S02]  /*5730*/  MUFU.EX2 R181, R5 ;  /* 0x0000000500b57308 */ /* 0x0003e40000000800 */
[----:B------:R-:W-:Y:S08]  /*5740*/  HMMA.16816.F32.BF16 R72, R8, R18, RZ ;  /* 0x000000120848723c */ /* 0x000ff000000418ff */
[----:B------:R-:W-:Y:S01]  /*5750*/  HMMA.16816.F32.BF16 R88, R12, R16, RZ ;  /* 0x000000100c58723c */ /* 0x000fe200000418ff */
[----:B-1----:R-:W-:-:S07]  /*5760*/  FFMA.FTZ R5, R125, c[0x0][0x2d0], -R2 ;  /* 0x0000b4007d057a23 */ /* 0x002fce0000010802 */
[----:B------:R-:W-:Y:S01]  /*5770*/  HMMA.16816.F32.BF16 R92, R12, R18, RZ ;  /* 0x000000120c5c723c */ /* 0x000fe200000418ff */
[----:B------:R-:W1:Y:S01]  /*5780*/  LDSM.16.MT88.4 R16, [R201+0x800] ;  /* 0x00080000c910783b */ /* 0x000e620000004200 */
[----:B------:R5:W-:Y:S02]  /*5790*/  MUFU.EX2 R179, R5 ;  /* 0x0000000500b37308 */ /* 0x000be40000000800 */
[----:B-----5:R-:W-:-:S06]  /*57a0*/  FFMA.FTZ R5, R132, c[0x0][0x2d0], -R2 ;  /* 0x0000b40084057a23 */ /* 0x020fcc0000010802 */
[----:B------:R5:W1:Y:S01]  /*57b0*/  MUFU.EX2 R180, R5 ;  /* 0x0000000500b47308 */ /* 0x000a620000000800 */
[----:B------:R-:W-:Y:S01]  /*57c0*/  HMMA.16816.F32.BF16 R80, R8, R20, RZ ;  /* 0x000000140850723c */ /* 0x000fe200000418ff */
[----:B-----5:R-:W-:-:S06]  /*57d0*/  FFMA.FTZ R5, R127, c[0x0][0x2d0], -R2 ;  /* 0x0000b4007f057a23 */ /* 0x020fcc0000010802 */
[----:B------:R5:W-:Y:S01]  /*57e0*/  MUFU.EX2 R178, R5 ;  /* 0x0000000500b27308 */ /* 0x000be20000000800 */
[----:B------:R-:W-:Y:S01]  /*57f0*/  HMMA.16816.F32.BF16 R76, R8, R28, RZ ;  /* 0x0000001c084c723c */ /* 0x000fe200000418ff */
[----:B-----5:R-:W-:-:S06]  /*5800*/  FFMA.FTZ R5, R130, c[0x0][0x2d0], -R2 ;  /* 0x0000b40082057a23 */ /* 0x020fcc0000010802 */
[----:B------:R5:W-:Y:S01]  /*5810*/  MUFU.EX2 R177, R5 ;  /* 0x0000000500b17308 */ /* 0x000be20000000800 */
[C---:B------:R-:W-:Y:S08]  /*5820*/  HMMA.16816.F32.BF16 R56, R8.reuse, R40, RZ ;  /* 0x000000280838723c */ /* 0x040ff000000418ff */
[----:B------:R-:W-:Y:S01]  /*5830*/  HMMA.16816.F32.BF16 R64, R8, R22, RZ ;  /* 0x000000160840723c */ /* 0x000fe200000418ff */
[----:B-----5:R-:W-:-:S07]  /*5840*/  FFMA.FTZ R5, R133, c[0x0][0x2d0], -R0 ;  /* 0x0000b40085057a23 */ /* 0x020fce0000010800 */
[C---:B------:R-:W-:Y:S01]  /*5850*/  HMMA.16816.F32.BF16 R60, R8.reuse, R30, RZ ;  /* 0x0000001e083c723c */ /* 0x040fe200000418ff */
[----:B------:R5:W-:Y:S07]  /*5860*/  MUFU.EX2 R176, R5 ;  /* 0x0000000500b07308 */ /* 0x000bee0000000800 */
[----:B------:R-:W-:Y:S01]  /*5870*/  HMMA.16816.F32.BF16 R52, R8, R42, RZ ;  /* 0x0000002a0834723c */ /* 0x000fe200000418ff */
[----:B-----5:R-:W-:-:S04]  /*5880*/  FFMA.FTZ R5, R134, c[0x0][0x2d0], -R0 ;  /* 0x0000b40086057a23 */ /* 0x020fc80000010800 */
[----:B------:R5:W1:Y:S03]  /*5890*/  MUFU.EX2 R175, R5 ;  /* 0x0000000500af7308 */ /* 0x000a660000000800 */
[----:B------:R-:W-:Y:S01]  /*58a0*/  HMMA.16816.F32.BF16 R48, R12, R20, RZ ;  /* 0x000000140c30723c */ /* 0x000fe200000418ff */
[----:B----4-:R-:W-:-:S07]  /*58b0*/  F2FP.BF16.PACK_AB R8, R235, R231 ;  /* 0x000000e7eb08723e */ /* 0x010fce00000010ff */
[----:B------:R-:W-:Y:S01]  /*58c0*/  HMMA.16816.F32.BF16 R108, R12, R22, RZ ;  /* 0x000000160c6c723c */ /* 0x000fe200000418ff */
[----:B-----5:R-:W-:-:S07]  /*58d0*/  FFMA.FTZ R5, R135, c[0x0][0x2d0], -R0 ;  /* 0x0000b40087057a23 */ /* 0x020fce0000010800 */
[----:B------:R-:W-:Y:S01]  /*58e0*/  HMMA.16816.F32.BF16 R20, R12, R40, RZ ;  /* 0x000000280c14723c */ /* 0x000fe200000418ff */
[----:B------:R-:W-:Y:S01]  /*58f0*/  F2FP.BF16.PACK_AB R9, R223, R224 ;  /* 0x000000e0df09723e */ /* 0x000fe200000010ff */
[----:B------:R-:W-:Y:S01]  /*5900*/  LDSM.16.MT88.4 R132, [R200+0x2000] ;  /* 0x00200000c884783b */ /* 0x000fe20000004200 */
[----:B------:R4:W-:Y:S01]  /*5910*/  MUFU.EX2 R174, R5 ;  /* 0x0000000500ae7308 */ /* 0x0009e20000000800 */
[----:B------:R-:W-:Y:S02]  /*5920*/  F2FP.BF16.PACK_AB R10, R233, R234 ;  /* 0x000000eae90a723e */ /* 0x000fe400000010ff */
[----:B------:R-:W-:Y:S01]  /*5930*/  F2FP.BF16.PACK_AB R11, R225, R226 ;  /* 0x000000e2e10b723e */ /* 0x000fe200000010ff */
[----:B----4-:R-:W-:-:S04]  /*5940*/  FFMA.FTZ R5, R136, c[0x0][0x2d0], -R0 ;  /* 0x0000b40088057a23 */ /* 0x010fc80000010800 */
[----:B------:R4:W5:Y:S02]  /*5950*/  MUFU.EX2 R173, R5 ;  /* 0x0000000500ad7308 */ /* 0x0009640000000800 */
[----:B--2---:R-:W-:Y:S01]  /*5960*/  HMMA.16816.F32.BF16 R96, R8, R36, R80 ;  /* 0x000000240860723c */ /* 0x004fe20000041850 */
[----:B----4-:R-:W-:-:S05]  /*5970*/  FFMA.FTZ R5, R138, c[0x0][0x2d0], -R3 ;  /* 0x0000b4008a057a23 */ /* 0x010fca0000010803 */
[----:B------:R2:W4:Y:S02]  /*5980*/  MUFU.EX2 R172, R5 ;  /* 0x0000000500ac7308 */ /* 0x0005240000000800 */
[C---:B-1----:R-:W-:Y:S08]  /*5990*/  HMMA.16816.F32.BF16 R80, R8.reuse, R16, R76 ;  /* 0x000000100850723c */ /* 0x042ff0000004184c */
[----:B------:R-:W-:Y:S01]  /*59a0*/  HMMA.16816.F32.BF16 R104, R8, R24, R84 ;  /* 0x000000180868723c */ /* 0x000fe20000041854 */
[----:B--2---:R-:W-:-:S07]  /*59b0*/  FFMA.FTZ R5, R137, c[0x0][0x2d0], -R3 ;  /* 0x0000b40089057a23 */ /* 0x004fce0000010803 */
[C---:B------:R-:W-:Y:S01]  /*59c0*/  HMMA.16816.F32.BF16 R76, R8.reuse, R32, R56 ;  /* 0x00000020084c723c */ /* 0x040fe20000041838 */
[----:B------:R1:W-:Y:S07]  /*59d0*/  MUFU.EX2 R171, R5 ;  /* 0x0000000500ab7308 */ /* 0x0003ee0000000800 */
        /* <DEDUP_REMOVED lines=9> */
[----:B---3--:R-:W-:Y:S01]  /*5a70*/  F2FP.BF16.PACK_AB R11, R183, R185 ;  /* 0x000000b9b70b723e */ /* 0x008fe200000010ff */
[----:B-1----:R-:W-:Y:S01]  /*5a80*/  FFMA.FTZ R5, R140, c[0x0][0x2d0], -R3 ;  /* 0x0000b4008c057a23 */ /* 0x002fe20000010803 */
[----:B------:R-:W-:Y:S03]  /*5a90*/  HMMA.16816.F32.BF16 R100, R12, R42, RZ ;  /* 0x0000002a0c64723c */ /* 0x000fe600000418ff */
[----:B------:R1:W-:Y:S05]  /*5aa0*/  MUFU.EX2 R169, R5 ;  /* 0x0000000500a97308 */ /* 0x0003ea0000000800 */
[C---:B------:R-:W-:Y:S08]  /*5ab0*/  HMMA.16816.F32.BF16 R56, R8.reuse, R24, R88 ;  /* 0x000000180838723c */ /* 0x040ff00000041858 */
[----:B------:R-:W-:Y:S01]  /*5ac0*/  HMMA.16816.F32.BF16 R40, R8, R26, R92 ;  /* 0x0000001a0828723c */ /* 0x000fe2000004185c */
[----:B-1----:R-:W-:-:S07]  /*5ad0*/  FFMA.FTZ R5, R129, c[0x0][0x2d0], -R4 ;  /* 0x0000b40081057a23 */ /* 0x002fce0000010804 */
[C---:B------:R-:W-:Y:S01]  /*5ae0*/  HMMA.16816.F32.BF16 R48, R8.reuse, R36, R48 ;  /* 0x000000240830723c */ /* 0x040fe20000041830 */
[----:B------:R1:W-:Y:S07]  /*5af0*/  MUFU.EX2 R168, R5 ;  /* 0x0000000500a87308 */ /* 0x0003ee0000000800 */
[----:B------:R-:W-:Y:S01]  /*5b00*/  HMMA.16816.F32.BF16 R24, R8, R38, R108 ;  /* 0x000000260818723c */ /* 0x000fe2000004186c */
[----:B------:R-:W2:Y:S07]  /*5b10*/  LDSM.16.MT88.4 R36, [R203+0x1000] ;  /* 0x00100000cb24783b */ /* 0x000eae0000004200 */
[----:B------:R-:W-:Y:S01]  /*5b20*/  HMMA.16816.F32.BF16 R44, R12, R28, RZ ;  /* 0x0000001c0c2c723c */ /* 0x000fe200000418ff */
[----:B-1----:R-:W-:-:S07]  /*5b30*/  FFMA.FTZ R5, R131, c[0x0][0x2d0], -R4 ;  /* 0x0000b40083057a23 */ /* 0x002fce0000010804 */
[----:B------:R-:W-:Y:S01]  /*5b40*/  HMMA.16816.F32.BF16 R120, R12, R30, RZ ;  /* 0x0000001e0c78723c */ /* 0x000fe200000418ff */
[----:B------:R-:W1:Y:S04]  /*5b50*/  LDSM.16.MT88.4 R12, [R200+0x1000] ;  /* 0x00100000c80c783b */ /* 0x000e680000004200 */
[----:B------:R-:W-:Y:S03]  /*5b60*/  LDSM.16.MT88.4 R28, [R201+0x1000] ;  /* 0x00100000c91c783b */ /* 0x000fe60000004200 */
[----:B------:R-:W-:Y:S01]  /*5b70*/  HMMA.16816.F32.BF16 R88, R8, R32, R20 ;  /* 0x000000200858723c */ /* 0x000fe20000041814 */
[----:B------:R-:W3:Y:S01]  /*5b80*/  LDSM.16.MT88.4 R20, [R204+0x1000] ;  /* 0x00100000cc14783b */ /* 0x000ee20000004200 */
[----:B------:R2:W1:Y:S02]  /*5b90*/  MUFU.EX2 R167, R5 ;  /* 0x0000000500a77308 */ /* 0x0004640000000800 */
        /* <DEDUP_REMOVED lines=8> */
[----:B------:R-:W-:Y:S07]  /*5c20*/  HMMA.16816.F32.BF16 R84, R8, R34, R100 ;  /* 0x000000220854723c */ /* 0x000fee0000041864 */
[----:B------:R-:W-:Y:S01]  /*5c30*/  F2FP.BF16.PACK_AB R8, R180, R179 ;  /* 0x000000b3b408723e */ /* 0x000fe200000010ff */
[----:B--2---:R-:W-:Y:S01]  /*5c40*/  FFMA.FTZ R5, R151, c[0x0][0x2d0], -R3 ;  /* 0x0000b40097057a23 */ /* 0x004fe20000010803 */
[----:B------:R-:W-:-:S03]  /*5c50*/  F2FP.BF16.PACK_AB R9, R175, R176 ;  /* 0x000000b0af09723e */ /* 0x000fc600000010ff */
[----:B------:R2:W-:Y:S01]  /*5c60*/  MUFU.EX2 R163, R5 ;  /* 0x0000000500a37308 */ /* 0x0005e20000000800 */
[----:B------:R-:W-:Y:S02]  /*5c70*/  F2FP.BF16.PACK_AB R10, R177, R178 ;  /* 0x000000b2b10a723e */ /* 0x000fe400000010ff */
[----:B-----5:R-:W-:Y:S01]  /*5c80*/  F2FP.BF16.PACK_AB R11, R173, R174 ;  /* 0x000000aead0b723e */ /* 0x020fe200000010ff */
[----:B--2---:R-:W-:-:S04]  /*5c90*/  FFMA.FTZ R5, R149, c[0x0][0x2d0], -R2 ;  /* 0x0000b40095057a23 */ /* 0x004fc80000010802 */
[----:B------:R2:W-:Y:S02]  /*5ca0*/  MUFU.EX2 R162, R5 ;  /* 0x0000000500a27308 */ /* 0x0005e40000000800 */
[C---:B------:R-:W-:Y:S08]  /*5cb0*/  HMMA.16816.F32.BF16 R92, R8.reuse, R36, R76 ;  /* 0x00000024085c723c */ /* 0x040ff0000004184c */
[----:B-1----:R-:W-:Y:S01]  /*5cc0*/  HMMA.16816.F32.BF16 R76, R8, R14, R72 ;  /* 0x0000000e084c723c */ /* 0x002fe20000041848 */
[----:B--2---:R-:W-:-:S07]  /*5cd0*/  FFMA.FTZ R5, R150, c[0x0][0x2d0], -R2 ;  /* 0x0000b40096057a23 */ /* 0x004fce0000010802 */
[C---:B---3--:R-:W-:Y:S01]  /*5ce0*/  HMMA.16816.F32.BF16 R72, R8.reuse, R22, R64 ;  /* 0x000000160848723c */ /* 0x048fe20000041840 */
[----:B------:R1:W2:Y:S07]  /*5cf0*/  MUFU.EX2 R161, R5 ;  /* 0x0000000500a17308 */ /* 0x0002ae0000000800 */
[C---:B------:R-:W-:Y:S08]  /*5d00*/  HMMA.16816.F32.BF16 R64, R8.reuse, R30, R60 ;  /* 0x0000001e0840723c */ /* 0x040ff0000004183c */
[----:B------:R-:W-:Y:S01]  /*5d10*/  HMMA.16816.F32.BF16 R104, R8, R12, R104 ;  /* 0x0000000c0868723c */ /* 0x000fe20000041868 */
[----:B-1----:R-:W-:-:S04]  /*5d20*/  FFMA.FTZ R5, R152, c[0x0][0x2d0], -R2 ;  /* 0x0000b40098057a23 */ /* 0x002fc80000010802 */
[----:B------:R1:W-:Y:S03]  /*5d30*/  MUFU.EX2 R160, R5 ;  /* 0x0000000500a07308 */ /* 0x0003e60000000800 */
[C---:B------:R-:W-:Y:S08]  /*5d40*/  HMMA.16816.F32.BF16 R96, R8.reuse, R20, R96 ;  /* 0x000000140860723c */ /* 0x040ff00000041860 */
[C---:B------:R-:W-:Y:S08]  /*5d50*/  HMMA.16816.F32.BF16 R80, R8.reuse, R28, R80 ;  /* 0x0000001c0850723c */ /* 0x040ff00000041850 */
[----:B------:R-:W-:Y:S01]  /*5d60*/  HMMA.16816.F32.BF16 R60, R8, R38, R52 ;  /* 0x00000026083c723c */ /* 0x000fe20000041834 */
[----:B-1----:R-:W-:-:S06]  /*5d70*/  FFMA.FTZ R5, R154, c[0x0][0x2d0], -R2 ;  /* 0x0000b4009a057a23 */ /* 0x002fcc0000010802 */
[----:B----4-:R-:W-:Y:S02]  /*5d80*/  F2FP.BF16.PACK_AB R8, R172, R181 ;  /* 0x000000b5ac08723e */ /* 0x010fe400000010ff */
[----:B------:R-:W-:Y:S02]  /*5d90*/  F2FP.BF16.PACK_AB R9, R167, R168 ;  /* 0x000000a8a709723e */ /* 0x000fe400000010ff */
[----:B------:R-:W-:Y:S02]  /*5da0*/  F2FP.BF16.PACK_AB R10, R170, R171 ;  /* 0x000000abaa0a723e */ /* 0x000fe400000010ff */
[----:B------:R-:W-:Y:S01]  /*5db0*/  F2FP.BF16.PACK_AB R11, R164, R165 ;  /* 0x000000a5a40b723e */ /* 0x000fe200000010ff */
[----:B------:R1:W-:Y:S06]  /*5dc0*/  MUFU.EX2 R159, R5 ;  /* 0x00000005009f7308 */ /* 0x0003ec0000000800 */
[----:B------:R-:W-:Y:S01]  /*5dd0*/  HMMA.16816.F32.BF16 R32, R8, R22, R24 ;  /* 0x000000160820723c */ /* 0x000fe20000041818 */
[----:B------:R-:W3:Y:S01]  /*5de0*/  LDSM.16.MT88.4 R24, [R200+0x1800] ;  /* 0x00180000c818783b */ /* 0x000ee20000004200 */
[----:B-1----:R-:W-:-:S04]  /*5df0*/  FFMA.FTZ R5, R156, c[0x0][0x2d0], -R0 ;  /* 0x0000b4009c057a23 */ /* 0x002fc80000010800 */
[----:B------:R1:W-:Y:S02]  /*5e00*/  MUFU.EX2 R158, R5 ;  /* 0x00000005009e7308 */ /* 0x0003e40000000800 */
[----:B------:R-:W-:Y:S01]  /*5e10*/  HMMA.16816.F32.BF16 R48, R8, R20, R48 ;  /* 0x000000140830723c */ /* 0x000fe20000041830 */
[----:B------:R-:W4:Y:S01]  /*5e20*/  LDSM.16.MT88.4 R20, [R204+0x1800] ;  /* 0x00180000cc14783b */ /* 0x000f220000004200 */
[----:B-1----:R-:W-:-:S04]  /*5e30*/  FFMA.FTZ R5, R157, c[0x0][0x2d0], -R0 ;  /* 0x0000b4009d057a23 */ /* 0x002fc80000010800 */
[----:B------:R1:W5:Y:S02]  /*5e40*/  MUFU.EX2 R157, R5 ;  /* 0x00000005009d7308 */ /* 0x0003640000000800 */
[----:B-1----:R-:W-:-:S06]  /*5e50*/  FFMA.FTZ R5, R141, c[0x0][0x2d0], -R0 ;  /* 0x0000b4008d057a23 */ /* 0x002fcc0000010800 */
[----:B------:R1:W-:Y:S02]  /*5e60*/  MUFU.EX2 R118, R5 ;  /* 0x0000000500767308 */ /* 0x0003e40000000800 */
[----:B-1----:R-:W-:-:S06]  /*5e70*/  FFMA.FTZ R5, R142, c[0x0][0x2d0], -R0 ;  /* 0x0000b4008e057a23 */ /* 0x002fcc0000010800 */
[----:B------:R1:W1:Y:S01]  /*5e80*/  MUFU.EX2 R156, R5 ;  /* 0x00000005009c7308 */ /* 0x0002620000000800 */
[----:B------:R-:W-:Y:S01]  /*5e90*/  HMMA.16816.F32.BF16 R52, R8, R14, R40 ;  /* 0x0000000e0834723c */ /* 0x000fe20000041828 */
[----:B-1----:R-:W-:-:S06]  /*5ea0*/  FFMA.FTZ R5, R187, c[0x0][0x2d0], -R3 ;  /* 0x0000b400bb057a23 */ /* 0x002fcc0000010803 */
[----:B------:R1:W-:Y:S01]  /*5eb0*/  MUFU.EX2 R117, R5 ;  /* 0x0000000500757308 */ /* 0x0003e20000000800 */
[C---:B------:R-:W-:Y:S08]  /*5ec0*/  HMMA.16816.F32.BF16 R40, R8.reuse, R28, R44 ;  /* 0x0000001c0828723c */ /* 0x040ff0000004182c */
[----:B------:R-:W-:Y:S01]  /*5ed0*/  HMMA.16816.F32.BF16 R44, R8, R36, R88 ;  /* 0x00000024082c723c */ /* 0x000fe20000041858 */
[----:B-1----:R-:W-:-:S07]  /*5ee0*/  FFMA.FTZ R5, R182, c[0x0][0x2d0], -R3 ;  /* 0x0000b400b6057a23 */ /* 0x002fce0000010803 */
[C---:B------:R-:W-:Y:S01]  /*5ef0*/  HMMA.16816.F32.BF16 R56, R8.reuse, R12, R56 ;  /* 0x0000000c0838723c */ /* 0x040fe20000041838 */
[----:B------:R-:W-:Y:S01]  /*5f00*/  LDSM.16.MT88.4 R12, [R203+0x1800] ;  /* 0x00180000cb0c783b */ /* 0x000fe20000004200 */
[----:B------:R1:W-:Y:S06]  /*5f10*/  MUFU.EX2 R116, R5 ;  /* 0x0000000500747308 */ /* 0x0003ec0000000800 */
[C---:B------:R-:W-:Y:S01]  /*5f20*/  HMMA.16816.F32.BF16 R28, R8.reuse, R30, R16 ;  /* 0x0000001e081c723c */ /* 0x040fe20000041810 */
[----:B------:R-:W4:Y:S07]  /*5f30*/  LDSM.16.MT88.4 R16, [R201+0x1800] ;  /* 0x00180000c910783b */ /* 0x000f2e0000004200 */
[----:B------:R-:W-:Y:S01]  /*5f40*/  HMMA.16816.F32.BF16 R36, R8, R38, R84 ;  /* 0x000000260824723c */ /* 0x000fe20000041854 */
[----:B------:R-:W4:Y:S01]  /*5f50*/  LDSM.16.MT88.4 R84, [R204+0x2000] ;  /* 0x00200000cc54783b */ /* 0x000f220000004200 */
[----:B-1----:R-:W-:-:S05]  /*5f60*/  FFMA.FTZ R5, R188, c[0x0][0x2d0], -R3 ;  /* 0x0000b400bc057a23 */ /* 0x002fca0000010803 */
[----:B--2---:R-:W-:Y:S02]  /*5f70*/  F2FP.BF16.PACK_AB R8, R161, R162 ;  /* 0x000000a2a108723e */ /* 0x004fe400000010ff */
[----:B-----5:R-:W-:Y:S02]  /*5f80*/  F2FP.BF16.PACK_AB R9, R157, R158 ;  /* 0x0000009e9d09723e */ /* 0x020fe400000010ff */
[----:B------:R-:W-:Y:S02]  /*5f90*/  F2FP.BF16.PACK_AB R10, R159, R160 ;  /* 0x000000a09f0a723e */ /* 0x000fe400000010ff */
[----:B------:R-:W-:Y:S01]  /*5fa0*/  F2FP.BF16.PACK_AB R11, R156, R118 ;  /* 0x000000769c0b723e */ /* 0x000fe200000010ff */
[----:B------:R1:W-:Y:S06]  /*5fb0*/  MUFU.EX2 R115, R5 ;  /* 0x0000000500737308 */ /* 0x0003ec0000000800 */
[----:B---3--:R-:W-:Y:S01]  /*5fc0*/  HMMA.16816.F32.BF16 R128, R8, R26, R76 ;  /* 0x0000001a0880723c */ /* 0x008fe2000004184c */
[----:B-1----:R-:W-:-:S04]  /*5fd0*/  FFMA.FTZ R5, R190, c[0x0][0x2d0], -R3 ;  /* 0x0000b400be057a23 */ /* 0x002fc80000010803 */
[----:B------:R1:W-:Y:S02]  /*5fe0*/  MUFU.EX2 R77, R5 ;  /* 0x00000005004d7308 */ /* 0x0003e40000000800 */
[----:B-1----:R-:W-:-:S06]  /*5ff0*/  FFMA.FTZ R5, R143, c[0x0][0x2d0], -R4 ;  /* 0x0000b4008f057a23 */ /* 0x002fcc0000010804 */
[----:B------:R1:W-:Y:S02]  /*6000*/  MUFU.EX2 R76, R5 ;  /* 0x00000005004c7308 */ /* 0x0003e40000000800 */
[--C-:B-1----:R-:W-:Y:S02]  /*6010*/  FFMA.FTZ R5, R144, c[0x0][0x2d0], -R4.reuse ;  /* 0x0000b40090057a23 */ /* 0x102fe40000010804 */
[----:B----4-:R-:W-:Y:S04]  /*6020*/  HMMA.16816.F32.BF16 R144, R8, R22, R72 ;  /* 0x000000160890723c */ /* 0x010fe80000041848 */
[----:B------:R1:W2:Y:S01]  /*6030*/  MUFU.EX2 R74, R5 ;  /* 0x00000005004a7308 */ /* 0x0002a20000000800 */
[----:B------:R-:W-:Y:S02]  /*6040*/  FFMA.FTZ R3, R222, c[0x0][0x2d0], -R3 ;  /* 0x0000b400de037a23 */ /* 0x000fe40000010803 */
[----:B-1----:R-:W-:-:S05]  /*6050*/  FFMA.FTZ R5, R153, c[0x0][0x2d0], -R4 ;  /* 0x0000b40099057a23 */ /* 0x002fca0000010804 */
[----:B------:R1:W-:Y:S02]  /*6060*/  MUFU.EX2 R73, R5 ;  /* 0x0000000500497308 */ /* 0x0003e40000000800 */
[----:B-1----:R-:W-:-:S06]  /*6070*/  FFMA.FTZ R5, R155, c[0x0][0x2d0], -R4 ;  /* 0x0000b4009b057a23 */ /* 0x002fcc0000010804 */
[----:B------:R-:W1:Y:S01]  /*6080*/  MUFU.EX2 R72, R5 ;  /* 0x0000000500487308 */ /* 0x000e620000000800 */
[C---:B------:R-:W-:Y:S07]  /*6090*/  HMMA.16816.F32.BF16 R124, R8.reuse, R24, R104 ;  /* 0x00000018087c723c */ /* 0x040fee0000041868 */
[----:B------:R3:W-:Y:S01]  /*60a0*/  MUFU.EX2 R75, R3 ;  /* 0x00000003004b7308 */ /* 0x0007e20000000800 */
[C---:B------:R-:W-:Y:S01]  /*60b0*/  HMMA.16816.F32.BF16 R140, R8.reuse, R20, R96 ;  /* 0x00000014088c723c */ /* 0x040fe20000041860 */
[----:B------:R-:W4:Y:S07]  /*60c0*/  LDSM.16.MT88.4 R96, [R201+0x2000] ;  /* 0x00200000c960783b */ /* 0x000f2e0000004200 */
[----:B------:R-:W-:Y:S01]  /*60d0*/  HMMA.16816.F32.BF16 R80, R8, R16, R80 ;  /* 0x000000100850723c */ /* 0x000fe20000041850 */
[----:B---3--:R-:W-:-:S07]  /*60e0*/  FFMA.FTZ R3, R198, c[0x0][0x2d0], -R2 ;  /* 0x0000b400c6037a23 */ /* 0x008fce0000010802 */
[C---:B------:R-:W-:Y:S01]  /*60f0*/  HMMA.16816.F32.BF16 R64, R8.reuse, R18, R64 ;  /* 0x000000120840723c */ /* 0x040fe20000041840 */
[----:B------:R3:W-:Y:S07]  /*6100*/  MUFU.EX2 R68, R3 ;  /* 0x0000000300447308 */ /* 0x0007ee0000000800 */
[C---:B------:R-:W-:Y:S08]  /*6110*/  HMMA.16816.F32.BF16 R104, R8.reuse, R12, R92 ;  /* 0x0000000c0868723c */ /* 0x040ff0000004185c */
[----:B------:R-:W-:Y:S01]  /*6120*/  HMMA.16816.F32.BF16 R60, R8, R14, R60 ;  /* 0x0000000e083c723c */ /* 0x000fe2000004183c */
[----:B---3--:R-:W-:-:S06]  /*6130*/  FFMA.FTZ R3, R221, c[0x0][0x2d0], -R2 ;  /* 0x0000b400dd037a23 */ /* 0x008fcc0000010802 */
[----:B------:R-:W-:Y:S02]  /*6140*/  F2FP.BF16.PACK_AB R8, R166, R169 ;  /* 0x000000a9a608723e */ /* 0x000fe400000010ff */
[----:B--2---:R-:W-:Y:S02]  /*6150*/  F2FP.BF16.PACK_AB R9, R74, R76 ;  /* 0x0000004c4a09723e */ /* 0x004fe400000010ff */
[----:B------:R-:W-:Y:S02]  /*6160*/  F2FP.BF16.PACK_AB R10, R117, R163 ;  /* 0x000000a3750a723e */ /* 0x000fe400000010ff */
[----:B-1----:R-:W-:Y:S01]  /*6170*/  F2FP.BF16.PACK_AB R11, R72, R73 ;  /* 0x00000049480b723e */ /* 0x002fe200000010ff */
[----:B------:R1:W-:Y:S06]  /*6180*/  MUFU.EX2 R71, R3 ;  /* 0x0000000300477308 */ /* 0x0003ec0000000800 */
[----:B------:R-:W-:Y:S01]  /*6190*/  HMMA.16816.F32.BF16 R56, R8, R24, R56 ;  /* 0x000000180838723c */ /* 0x000fe20000041838 */
[----:B-1----:R-:W-:-:S02]  /*61a0*/  FFMA.FTZ R3, R219, c[0x0][0x2d0], -R2 ;  /* 0x0000b400db037a23 */ /* 0x002fc40000010802 */
[----:B------:R-:W-:-:S04]  /*61b0*/  FFMA.FTZ R2, R217, c[0x0][0x2d0], -R2 ;  /* 0x0000b400d9027a23 */ /* 0x000fc80000010802 */
[----:B------:R1:W-:Y:S01]  /*61c0*/  MUFU.EX2 R25, R2 ;  /* 0x0000000200197308 */ /* 0x0003e20000000800 */
[----:B------:R-:W-:Y:S01]  /*61d0*/  HMMA.16816.F32.BF16 R32, R8, R22, R32 ;  /* 0x000000160820723c */ /* 0x000fe20000041820 */
[----:B-1----:R-:W-:-:S06]  /*61e0*/  FFMA.FTZ R2, R189, c[0x0][0x2d0], -R0 ;  /* 0x0000b400bd027a23 */ /* 0x002fcc0000010800 */
[----:B------:R1:W-:Y:S01]  /*61f0*/  MUFU.EX2 R24, R2 ;  /* 0x0000000200187308 */ /* 0x0003e20000000800 */
[----:B------:R-:W-:Y:S01]  /*6200*/  HMMA.16816.F32.BF16 R48, R8, R20, R48 ;  /* 0x000000140830723c */ /* 0x000fe20000041830 */
[----:B-1----:R-:W-:-:S06]  /*6210*/  FFMA.FTZ R2, R197, c[0x0][0x2d0], -R0 ;  /* 0x0000b400c5027a23 */ /* 0x002fcc0000010800 */
[----:B------:R1:W-:Y:S01]  /*6220*/  MUFU.EX2 R22, R2 ;  /* 0x0000000200167308 */ /* 0x0003e20000000800 */
[----:B------:R-:W-:Y:S01]  /*6230*/  HMMA.16816.F32.BF16 R44, R8, R12, R44 ;  /* 0x0000000c082c723c */ /* 0x000fe2000004182c */
[--C-:B-1----:R-:W-:Y:S02]  /*6240*/  FFMA.FTZ R2, R192, c[0x0][0x2d0], -R0.reuse ;  /* 0x0000b400c0027a23 */ /* 0x102fe40000010800 */
[----:B------:R-:W-:-:S04]  /*6250*/  FFMA.FTZ R0, R218, c[0x0][0x2d0], -R0 ;  /* 0x0000b400da007a23 */ /* 0x000fc80000010800 */
[----:B------:R1:W-:Y:S01]  /*6260*/  MUFU.EX2 R20, R0 ;  /* 0x0000000000147308 */ /* 0x0003e20000000800 */
[----:B------:R-:W-:Y:S01]  /*6270*/  HMMA.16816.F32.BF16 R52, R8, R26, R52 ;  /* 0x0000001a0834723c */ /* 0x000fe20000041834 */
[----:B-1----:R-:W-:-:S06]  /*6280*/  FFMA.FTZ R0, R191, c[0x0][0x2d0], -R4 ;  /* 0x0000b400bf007a23 */ /* 0x002fcc0000010804 */
[----:B------:R1:W2:Y:S01]  /*6290*/  MUFU.EX2 R12, R0 ;  /* 0x00000000000c7308 */ /* 0x0002a20000000800 */
[C---:B------:R-:W-:Y:S08]  /*62a0*/  HMMA.16816.F32.BF16 R40, R8.reuse, R16, R40 ;  /* 0x000000100828723c */ /* 0x040ff00000041828 */
[----:B------:R-:W-:Y:S01]  /*62b0*/  HMMA.16816.F32.BF16 R28, R8, R18, R28 ;  /* 0x00000012081c723c */ /* 0x000fe2000004181c */
[----:B------:R3:W-:Y:S01]  /*62c0*/  MUFU.EX2 R21, R2 ;  /* 0x0000000200157308 */ /* 0x0007e20000000800 */
[----:B------:R-:W5:Y:S01]  /*62d0*/  LDSM.16.MT88.4 R16, [R203+0x2000] ;  /* 0x00200000cb10783b */ /* 0x000f620000004200 */
[----:B-1----:R-:W-:-:S05]  /*62e0*/  FFMA.FTZ R0, R193, c[0x0][0x2d0], -R4 ;  /* 0x0000b400c1007a23 */ /* 0x002fca0000010804 */
[----:B------:R-:W-:Y:S01]  /*62f0*/  HMMA.16816.F32.BF16 R36, R8, R14, R36 ;  /* 0x0000000e0824723c */ /* 0x000fe20000041824 */
[----:B------:R1:W1:Y:S01]  /*6300*/  MUFU.EX2 R8, R0 ;  /* 0x0000000000087308 */ /* 0x0002620000000800 */
[----:B---3--:R-:W-:-:S04]  /*6310*/  @P4 IMAD.HI.U32 R2, R247, c[0x0][0x2c8], RZ ;  /* 0x0000b200f7024a27 */ /* 0x008fc800078e00ff */
[----:B-1----:R-:W-:-:S04]  /*6320*/  FFMA.FTZ R0, R199, c[0x0][0x2d0], -R4 ;  /* 0x0000b400c7007a23 */ /* 0x002fc80000010804 */
[----:B------:R1:W3:Y:S02]  /*6330*/  MUFU.EX2 R9, R0 ;  /* 0x0000000000097308 */ /* 0x0002e40000000800 */
        /* <DEDUP_REMOVED lines=76> */
[----:B------:R-:W-:Y:S02]  /*6800*/  FADD.FTZ R4, R22, R4 ;  /* 0x0000000416047221 */ /* 0x000fe40000010000 */
[----:B------:R-:W-:Y:S02]  /*6810*/  FADD.FTZ R3, R77, R3 ;  /* 0x000000034d037221 */ /* 0x000fe40000010000 */
[----:B---3--:R-:W-:-:S02]  /*6820*/  FADD.FTZ R2, R9, R2 ;  /* 0x0000000209027221 */ /* 0x008fc40000010000 */
        /* <DEDUP_REMOVED lines=8> */
[----:B------:R1:W-:Y:S01]  /*68b0*/  STL [R1], R5 ;  /* 0x0000000501007387 */ /* 0x0003e20000100800 */
        /* <DEDUP_REMOVED lines=13> */
[C---:B------:R-:W-:Y:S08]  /*6990*/  HMMA.16816.F32.BF16 R124, R152.reuse, R132, R124 ;  /* 0x00000084987c723c */ /* 0x040ff0000004187c */
[C---:B------:R-:W-:Y:S08]  /*69a0*/  HMMA.16816.F32.BF16 R128, R152.reuse, R134, R128 ;  /* 0x000000869880723c */ /* 0x040ff00000041880 */
[C---:B------:R-:W-:Y:S08]  /*69b0*/  HMMA.16816.F32.BF16 R140, R152.reuse, R84, R140 ;  /* 0x00000054988c723c */ /* 0x040ff0000004188c */
[C---:B------:R-:W-:Y:S08]  /*69c0*/  HMMA.16816.F32.BF16 R144, R152.reuse, R86, R144 ;  /* 0x000000569890723c */ /* 0x040ff00000041890 */
[C---:B----4-:R-:W-:Y:S08]  /*69d0*/  HMMA.16816.F32.BF16 R88, R152.reuse, R96, R80 ;  /* 0x000000609858723c */ /* 0x050ff00000041850 */
        /* <DEDUP_REMOVED lines=17> */
[----:B------:R1:W-:Y:S01]  /*6af0*/  STL [R1+0x14], R0 ;  /* 0x0000140001007387 */ /* 0x0003e20000100800 */
[----:B------:R-:W-:Y:S01]  /*6b00*/  MOV R196, R215 ;  /* 0x000000d700c47202 */ /* 0x000fe20000000f00 */
[----:B-1----:R-:W-:-:S05]  /*6b10*/  @P4 IMAD.HI.U32 R0, R0, c[0x0][0x2c8], RZ ;  /* 0x0000b20000004a27 */ /* 0x002fca00078e00ff */
[----:B------:R-:W-:-:S05]  /*6b20*/  @P4 SHF.R.U32.HI R0, RZ, c[0x0][0x2cc], R0 ;  /* 0x0000b300ff004a19 */ /* 0x000fca0000011600 */
[----:B------:R1:W-:Y:S02]  /*6b30*/  @P4 STL [R1+0x24], R0 ;  /* 0x0000240001004387 */ /* 0x0003e40000100800 */
.L_x_2842:
        /* <DEDUP_REMOVED lines=11> */
[----:B------:R-:W1:Y:S01]  /*6bf0*/  LDSM.16.M88.4 R64, [R119+0x1800] ;  /* 0x001800007740783b */ /* 0x000e620000000200 */
[-C--:B----4-:R-:W-:Y:S07]  /*6c00*/  HMMA.16816.F32.BF16 R4, R80, R16.reuse, RZ ;  /* 0x000000105004723c */ /* 0x090fee00000418ff */
[----:B------:R-:W4:Y:S01]  /*6c10*/  LDSM.16.M88.4 R156, [R119+0x2000] ;  /* 0x00200000779c783b */ /* 0x000f220000000200 */
[C---:B-----5:R-:W-:Y:S07]  /*6c20*/  HMMA.16816.F32.BF16 R8, R76.reuse, R16, RZ ;  /* 0x000000104c08723c */ /* 0x060fee00000418ff */
[----:B------:R-:W-:Y:S01]  /*6c30*/  LDSM.16.M88.4 R160, [R209] ;  /* 0x00000000d1a0783b */ /* 0x000fe20000000200 */
[-C--:B------:R-:W-:Y:S07]  /*6c40*/  HMMA.16816.F32.BF16 R12, R76, R18.reuse, RZ ;  /* 0x000000124c0c723c */ /* 0x080fee00000418ff */
[----:B------:R-:W5:Y:S01]  /*6c50*/  LDSM.16.M88.4 R164, [R210] ;  /* 0x00000000d2a4783b */ /* 0x000f620000000200 */
[C---:B------:R-:W-:Y:S07]  /*6c60*/  HMMA.16816.F32.BF16 R16, R80.reuse, R18, RZ ;  /* 0x000000125010723c */ /* 0x040fee00000418ff */
[----:B------:R-:W4:Y:S01]  /*6c70*/  LDSM.16.M88.4 R168, [R209+0x2000] ;  /* 0x00200000d1a8783b */ /* 0x000f220000000200 */
[-C--:B-1----:R-:W-:Y:S07]  /*6c80*/  HMMA.16816.F32.BF16 R20, R80, R32.reuse, RZ ;  /* 0x000000205014723c */ /* 0x082fee00000418ff */
[----:B------:R-:W-:Y:S01]  /*6c90*/  LDSM.16.M88.4 R176, [R212] ;  /* 0x00000000d4b0783b */ /* 0x000fe20000000200 */
[C---:B------:R-:W-:Y:S07]  /*6ca0*/  HMMA.16816.F32.BF16 R24, R76.reuse, R32, RZ ;  /* 0x000000204c18723c */ /* 0x040fee00000418ff */
[----:B------:R-:W-:Y:S01]  /*6cb0*/  LDSM.16.M88.4 R180, [R211] ;  /* 0x00000000d3b4783b */ /* 0x000fe20000000200 */
[-C--:B------:R-:W-:Y:S07]  /*6cc0*/  HMMA.16816.F32.BF16 R28, R76, R34.reuse, RZ ;  /* 0x000000224c1c723c */ /* 0x080fee00000418ff */
[----:B------:R-:W3:Y:S04]  /*6cd0*/  LDL R118, [R1+0x24] ;  /* 0x0000240001767983 */ /* 0x000ee80000100800 */
[----:B------:R-:W3:Y:S01]  /*6ce0*/  LDL R199, [R1+0x44] ;  /* 0x0000440001c77983 */ /* 0x000ee20000100800 */
[C---:B------:R-:W-:Y:S03]  /*6cf0*/  HMMA.16816.F32.BF16 R32, R80.reuse, R34, RZ ;  /* 0x000000225020723c */ /* 0x040fe600000418ff */
[----:B------:R-:W3:Y:S04]  /*6d00*/  LDL R198, [R1+0x4c] ;  /* 0x00004c0001c67983 */ /* 0x000ee80000100800 */
[----:B------:R-:W3:Y:S01]  /*6d10*/  LDL R197, [R1+0x40] ;  /* 0x0000400001c57983 */ /* 0x000ee20000100800 */
[-C--:B------:R-:W-:Y:S03]  /*6d20*/  HMMA.16816.F32.BF16 R36, R80, R48.reuse, RZ ;  /* 0x000000305024723c */ /* 0x080fe600000418ff */
[----:B------:R-:W3:Y:S04]  /*6d30*/  LDL R231, [R1+0x38] ;  /* 0x0000380001e77983 */ /* 0x000ee80000100800 */
[----:B------:R-:W3:Y:S01]  /*6d40*/  LDL.64 R232, [R1+0x28] ;  /* 0x0000280001e87983 */ /* 0x000ee20000100a00 */
[C---:B------:R-:W-:Y:S08]  /*6d50*/  HMMA.16816.F32.BF16 R40, R76.reuse, R48, RZ ;  /* 0x000000304c28723c */ /* 0x040ff000000418ff */
[-C--:B------:R-:W-:Y:S08]  /*6d60*/  HMMA.16816.F32.BF16 R44, R76, R50.reuse, RZ ;  /* 0x000000324c2c723c */ /* 0x080ff000000418ff */
        /* <DEDUP_REMOVED lines=8> */
[----:B------:R-:W-:Y:S01]  /*6df0*/  HMMA.16816.F32.BF16 R80, R80, R158, RZ ;  /* 0x0000009e5050723c */ /* 0x000fe200000418ff */
[----:B------:R-:W1:Y:S07]  /*6e00*/  LDSM.16.M88.4 R156, [R214] ;  /* 0x00000000d69c783b */ /* 0x000e6e0000000200 */
[-C--:B-----5:R-:W-:Y:S08]  /*6e10*/  HMMA.16816.F32.BF16 R4, R160, R164.reuse, R4 ;  /* 0x000000a4a004723c */ /* 0x0a0ff00000041804 */
[C---:B------:R-:W-:Y:S08]  /*6e20*/  HMMA.16816.F32.BF16 R8, R168.reuse, R164, R8 ;  /* 0x000000a4a808723c */ /* 0x040ff00000041808 */
[-C--:B------:R-:W-:Y:S08]  /*6e30*/  HMMA.16816.F32.BF16 R12, R168, R166.reuse, R12 ;  /* 0x000000a6a80c723c */ /* 0x080ff0000004180c */
[C---:B------:R-:W-:Y:S08]  /*6e40*/  HMMA.16816.F32.BF16 R16, R160.reuse, R166, R16 ;  /* 0x000000a6a010723c */ /* 0x040ff00000041810 */
[-C--:B-1----:R-:W-:Y:S08]  /*6e50*/  HMMA.16816.F32.BF16 R20, R160, R156.reuse, R20 ;  /* 0x0000009ca014723c */ /* 0x082ff00000041814 */
[C---:B------:R-:W-:Y:S08]  /*6e60*/  HMMA.16816.F32.BF16 R24, R168.reuse, R156, R24 ;  /* 0x0000009ca818723c */ /* 0x040ff00000041818 */
[-C--:B------:R-:W-:Y:S03]  /*6e70*/  HMMA.16816.F32.BF16 R28, R168, R158.reuse, R28 ;  /* 0x0000009ea81c723c */ /* 0x080fe6000004181c */
[----:B--2---:R-:W-:Y:S05]  /*6e80*/  ISETP.GT.AND P2, PT, R215, R196, PT ;  /* 0x000000c4d700720c */ /* 0x004fea0003f44270 */
[C---:B------:R-:W-:Y:S08]  /*6e90*/  HMMA.16816.F32.BF16 R32, R160.reuse, R158, R32 ;  /* 0x0000009ea020723c */ /* 0x040ff00000041820 */
[----:B------:R-:W-:Y:S01]  /*6ea0*/  @!P2 SHF.R.S32.HI R0, RZ, 0x1f, R196 ;  /* 0x0000001fff00a819 */ /* 0x000fe200000114c4 */
[----:B------:R-:W-:Y:S04]  /*6eb0*/  @!P2 IMAD.WIDE.U32 R112, R196, c[0x0][0x208], RZ ;  /* 0x00008200c470aa25 */ /* 0x000fe800078e00ff */
[----:B------:R-:W-:Y:S02]  /*6ec0*/  @!P2 IMAD R0, R0, c[0x0][0x208], RZ ;  /* 0x000082000000aa24 */ /* 0x000fe400078e02ff */
[----:B------:R-:W-:Y:S02]  /*6ed0*/  @!P2 IMAD.MOV.U32 R173, RZ, RZ, R2 ;  /* 0x000000ffffada224 */ /* 0x000fe400078e0002 */
[----:B------:R-:W-:Y:S02]  /*6ee0*/  @!P2 IMAD R0, R196, c[0x0][0x20c], R0 ;  /* 0x00008300c400aa24 */ /* 0x000fe400078e0200 */
[----:B------:R-:W-:Y:S02]  /*6ef0*/  @!P2 IMAD.MOV.U32 R114, RZ, RZ, 0x5 ;  /* 0x00000005ff72a424 */ /* 0x000fe400078e00ff */
[----:B------:R-:W-:Y:S02]  /*6f00*/  @!P2 IMAD.IADD R0, R113, 0x1, R0 ;  /* 0x000000017100a824 */ /* 0x000fe400078e0200 */
[----:B------:R-:W-:Y:S02]  /*6f10*/  @!P2 IMAD.MOV.U32 R113, RZ, RZ, c[0x0][0x208] ;  /* 0x00008200ff71a624 */ /* 0x000fe400078e00ff */
[----:B------:R-:W-:Y:S04]  /*6f20*/  @!P2 IMAD.WIDE.U32 R172, R112, 0x50, R172 ;  /* 0x0000005070aca825 */ /* 0x000fe800078e00ac */
[----:B------:R-:W-:Y:S01]  /*6f30*/  @!P2 IMAD R112, R0, 0x50, RZ ;  /* 0x000000500070a824 */ /* 0x000fe200078e02ff */
[C---:B------:R-:W-:Y:S01]  /*6f40*/  @!P2 SHF.L.U64.HI R0, R113.reuse, R114, c[0x0][0x20c] ;  /* 0x000083007100a619 */ /* 0x040fe20000010272 */
[----:B------:R-:W-:Y:S01]  /*6f50*/  @!P2 IMAD.SHL.U32 R2, R113, 0x20, RZ ;  /* 0x000000207102a824 */ /* 0x000fe200078e00ff */
[----:B------:R-:W-:Y:S01]  /*6f60*/  @!P2 LEA R188, P0, R172, c[0x0][0x1f8], 0x1 ;  /* 0x00007e00acbcaa11 */ /* 0x000fe200078008ff */
[----:B------:R-:W-:Y:S03]  /*6f70*/  @!P2 IMAD.IADD R113, R173, 0x1, R112 ;  /* 0x00000001ad71a824 */ /* 0x000fe600078e0270 */
[-C--:B------:R-:W-:Y:S02]  /*6f80*/  @!P2 IADD3 R112, P1, R188, R2.reuse, RZ ;  /* 0x00000002bc70a210 */ /* 0x080fe40007f3e0ff */
[----:B------:R-:W-:Y:S02]  /*6f90*/  @!P2 LEA.HI.X R189, R172, c[0x0][0x1fc], R113, 0x1, P0 ;  /* 0x00007f00acbdaa11 */ /* 0x000fe400000f0c71 */
[----:B------:R-:W1:Y:S01]  /*6fa0*/  LDSM.16.M88.4 R172, [R213] ;  /* 0x00000000d5ac783b */ /* 0x000e620000000200 */
[-C--:B------:R-:W-:Y:S02]  /*6fb0*/  @!P2 IADD3 R186, P0, R112, R2.reuse, RZ ;  /* 0x0000000270baa210 */ /* 0x080fe40007f1e0ff */
[--C-:B------:R-:W-:Y:S02]  /*6fc0*/  @!P2 IMAD.X R113, R189, 0x1, R0.reuse, P1 ;  /* 0x00000001bd71a824 */ /* 0x100fe400008e0600 */
[-C--:B------:R-:W-:Y:S02]  /*6fd0*/  @!P2 IADD3 R184, P1, R186, R2.reuse, RZ ;  /* 0x00000002bab8a210 */ /* 0x080fe40007f3e0ff */
[--C-:B------:R-:W-:Y:S01]  /*6fe0*/  @!P2 IMAD.X R187, R113, 0x1, R0.reuse, P0 ;  /* 0x0000000171bba824 */ /* 0x100fe200000e0600 */
[----:B------:R-:W-:Y:S01]  /*6ff0*/  @!PT LDS RZ, [RZ] ;  /* 0x00000000fffff984 */ /* 0x000fe20000000800 */
[----:B------:R-:W-:Y:S01]  /*7000*/  @!PT LDS RZ, [RZ] ;  /* 0x00000000fffff984 */ /* 0x000fe20000000800 */
[----:B------:R-:W-:Y:S01]  /*7010*/  @!PT LDS RZ, [RZ] ;  /* 0x00000000fffff984 */ /* 0x000fe20000000800 */
[----:B------:R2:W-:Y:S03]  /*7020*/  @!P2 LDGSTS.E.BYPASS.LTC128B.128 [R216+0x100], [R188.64], !P6 ;  /* 0x00100000bcd8afae */ /* 0x0005e6000f101d48 */
[--C-:B------:R-:W-:Y:S05]  /*7030*/  @!P2 IMAD.X R185, R187, 0x1, R0.reuse, P1 ;  /* 0x00000001bbb9a824 */ /* 0x100fea00008e0600 */
[----:B------:R4:W-:Y:S08]  /*7040*/  @!P2 LDGSTS.E.BYPASS.LTC128B.128 [R216+0x900], [R112.64], !P6 ;  /* 0x0090000070d8afae */ /* 0x0009f0000f101d48 */
[----:B------:R5:W-:Y:S08]  /*7050*/  @!P2 LDGSTS.E.BYPASS.LTC128B.128 [R216+0x1100], [R186.64], !P6 ;  /* 0x01100000bad8afae */ /* 0x000bf0000f101d48 */
[----:B------:R5:W-:Y:S01]  /*7060*/  @!P2 LDGSTS.E.BYPASS.LTC128B.128 [R216+0x1900], [R184.64], !P6 ;  /* 0x01900000b8d8afae */ /* 0x000be2000f101d48 */
[----:B--2---:R-:W-:Y:S01]  /*7070*/  @!P2 IADD3 R188, P0, R184, R2, RZ ;  /* 0x00000002b8bca210 */ /* 0x004fe20007f1e0ff */
[-C--:B-1----:R-:W-:Y:S04]  /*7080*/  HMMA.16816.F32.BF16 R36, R160, R172.reuse, R36 ;  /* 0x000000aca024723c */ /* 0x082fe80000041824 */
[----:B------:R-:W-:Y:S02]  /*7090*/  @!P2 IMAD.X R189, R185, 0x1, R0, P0 ;  /* 0x00000001b9bda824 */ /* 0x000fe400000e0600 */
[----:B------:R1:W3:Y:S02]  /*70a0*/  LDL R0, [R1+0x14] ;  /* 0x0000140001007983 */ /* 0x0002e40000100800 */
[C---:B------:R-:W-:Y:S02]  /*70b0*/  HMMA.16816.F32.BF16 R40, R168.reuse, R172, R40 ;  /* 0x000000aca828723c */ /* 0x040fe40000041828 */
[----:B------:R2:W-:Y:S06]  /*70c0*/  @!P2 LDGSTS.E.BYPASS.LTC128B.128 [R216+0x2100], [R188.64], !P6 ;  /* 0x02100000bcd8afae */ /* 0x0005ec000f101d48 */
[-C--:B------:R-:W-:Y:S02]  /*70d0*/  HMMA.16816.F32.BF16 R44, R168, R174.reuse, R44 ;  /* 0x000000aea82c723c */ /* 0x080fe4000004182c */
[----:B------:R-:W-:Y:S06]  /*70e0*/  LDSM.16.M88.4 R164, [R207+0x2000] ;  /* 0x00200000cfa4783b */ /* 0x000fec0000000200 */
[C---:B------:R-:W-:Y:S02]  /*70f0*/  HMMA.16816.F32.BF16 R48, R160.reuse, R174, R48 ;  /* 0x000000aea030723c */ /* 0x040fe40000041830 */
[----:B------:R-:W0:Y:S06]  /*7100*/  LDGDEPBAR ;  /* 0x00000000000079af */ /* 0x000e2c0000000000 */
[-C--:B------:R-:W-:Y:S02]  /*7110*/  HMMA.16816.F32.BF16 R52, R160, R176.reuse, R52 ;  /* 0x000000b0a034723c */ /* 0x080fe40000041834 */
[----:B-----5:R-:W-:Y:S06]  /*7120*/  LDSM.16.M88.4 R184, [R207] ;  /* 0x00000000cfb8783b */ /* 0x020fec0000000200 */
[C---:B------:R-:W-:Y:S02]  /*7130*/  HMMA.16816.F32.BF16 R56, R168.reuse, R176, R56 ;  /* 0x000000b0a838723c */ /* 0x040fe40000041838 */
[----:B--2---:R-:W2:Y:S06]  /*7140*/  LDSM.16.M88.4 R188, [R205] ;  /* 0x00000000cdbc783b */ /* 0x004eac0000000200 */
[-C--:B------:R-:W-:Y:S02]  /*7150*/  HMMA.16816.F32.BF16 R60, R168, R178.reuse, R60 ;  /* 0x000000b2a83c723c */ /* 0x080fe4000004183c */
[----:B------:R-:W5:Y:S06]  /*7160*/  LDSM.16.M88.4 R156, [R205+0x800] ;  /* 0x00080000cd9c783b */ /* 0x000f6c0000000200 */
[C---:B------:R-:W-:Y:S02]  /*7170*/  HMMA.16816.F32.BF16 R64, R160.reuse, R178, R64 ;  /* 0x000000b2a040723c */ /* 0x040fe40000041840 */
[----:B------:R-:W-:Y:S06]  /*7180*/  LDSM.16.M88.4 R172, [R205+0x2000] ;  /* 0x00200000cdac783b */ /* 0x000fec0000000200 */
[-C--:B------:R-:W-:Y:S02]  /*7190*/  HMMA.16816.F32.BF16 R68, R160, R180.reuse, R68 ;  /* 0x000000b4a044723c */ /* 0x080fe40000041844 */
[----:B------:R-:W-:Y:S06]  /*71a0*/  LDSM.16.M88.4 R176, [R208] ;  /* 0x00000000d0b0783b */ /* 0x000fec0000000200 */
[C---:B------:R-:W-:Y:S02]  /*71b0*/  HMMA.16816.F32.BF16 R72, R168.reuse, R180, R72 ;  /* 0x000000b4a848723c */ /* 0x040fe40000041848 */
[----:B------:R-:W-:Y:S06]  /*71c0*/  LDSM.16.M88.4 R192, [R208+0x2000] ;  /* 0x00200000d0c0783b */ /* 0x000fec0000000200 */
[-C--:B------:R-:W-:Y:S02]  /*71d0*/  HMMA.16816.F32.BF16 R76, R168, R182.reuse, R76 ;  /* 0x000000b6a84c723c */ /* 0x080fe4000004184c */
[----:B------:R-:W-:Y:S06]  /*71e0*/  LDSM.16.M88.4 R168, [R205+0x1800] ;  /* 0x00180000cda8783b */ /* 0x000fec0000000200 */
[----:B------:R-:W-:Y:S02]  /*71f0*/  HMMA.16816.F32.BF16 R80, R160, R182, R80 ;  /* 0x000000b6a050723c */ /* 0x000fe40000041850 */
[----:B------:R-:W1:Y:S06]  /*7200*/  LDSM.16.M88.4 R160, [R205+0x1000] ;  /* 0x00100000cda0783b */ /* 0x000e6c0000000200 */
[-C--:B--2---:R-:W-:Y:S02]  /*7210*/  HMMA.16816.F32.BF16 R4, R184, R188.reuse, R4 ;  /* 0x000000bcb804723c */ /* 0x084fe40000041804 */
[----:B------:R-:W2:Y:S06]  /*7220*/  LDSM.16.M88.4 R180, [R202] ;  /* 0x00000000cab4783b */ /* 0x000eac0000000200 */
        /* <DEDUP_REMOVED lines=23> */
[C---:B------:R-:W-:Y:S08]  /*73a0*/  HMMA.16816.F32.BF16 R8, R192.reuse, R180, R8 ;  /* 0x000000b4c008723c */ /* 0x040ff00000041808 */
[-C--:B------:R-:W-:Y:S08]  /*73b0*/  HMMA.16816.F32.BF16 R12, R192, R182.reuse, R12 ;  /* 0x000000b6c00c723c */ /* 0x080ff0000004180c */
[C---:B------:R-:W-:Y:S08]  /*73c0*/  HMMA.16816.F32.BF16 R16, R176.reuse, R182, R16 ;  /* 0x000000b6b010723c */ /* 0x040ff00000041810 */
[-C--:B------:R-:W-:Y:S08]  /*73d0*/  HMMA.16816.F32.BF16 R20, R176, R188.reuse, R20 ;  /* 0x000000bcb014723c */ /* 0x080ff00000041814 */
[C---:B------:R-:W-:Y:S08]  /*73e0*/  HMMA.16816.F32.BF16 R24, R192.reuse, R188, R24 ;  /* 0x000000bcc018723c */ /* 0x040ff00000041818 */
[-C--:B------:R-:W-:Y:S04]  /*73f0*/  HMMA.16816.F32.BF16 R28, R192, R190.reuse, R28 ;  /* 0x000000bec01c723c */ /* 0x080fe8000004181c */
[----:B---3--:R-:W-:Y:S04]  /*7400*/  @P4 IMAD.MOV.U32 R0, RZ, RZ, R118 ;  /* 0x000000ffff004224 */ /* 0x008fe800078e0076 */
[C---:B------:R-:W-:Y:S01]  /*7410*/  HMMA.16816.F32.BF16 R32, R176.reuse, R190, R32 ;  /* 0x000000beb020723c */ /* 0x040fe20000041820 */
[----:B------:R-:W-:Y:S07]  /*7420*/  SHFL.IDX PT, R118, R0, 0x2, 0x1c1f ;  /* 0x005c1f0000767f89 */ /* 0x000fee00000e0000 */
[-C--:B-----5:R-:W-:Y:S01]  /*7430*/  HMMA.16816.F32.BF16 R36, R176, R156.reuse, R36 ;  /* 0x0000009cb024723c */ /* 0x0a0fe20000041824 */
[----:B----4-:R-:W2:Y:S07]  /*7440*/  SHFL.IDX PT, R112, R0, RZ, 0x1c1f ;  /* 0x001c1fff00707589 */ /* 0x010eae00000e0000 */
[C---:B------:R-:W-:Y:S01]  /*7450*/  HMMA.16816.F32.BF16 R40, R192.reuse, R156, R40 ;  /* 0x0000009cc028723c */ /* 0x040fe20000041828 */
[----:B------:R-:W-:Y:S07]  /*7460*/  SHFL.IDX PT, R114, R0, 0x3, 0x1c1f ;  /* 0x007c1f0000727f89 */ /* 0x000fee00000e0000 */
[-C--:B------:R-:W-:Y:S01]  /*7470*/  HMMA.16816.F32.BF16 R44, R192, R158.reuse, R44 ;  /* 0x0000009ec02c723c */ /* 0x080fe2000004182c */
[----:B------:R3:W4:Y:S07]  /*7480*/  SHFL.IDX PT, R2, R0, 0x1, 0x1c1f ;  /* 0x003c1f0000027f89 */ /* 0x00072e00000e0000 */
[C---:B------:R-:W-:Y:S08]  /*7490*/  HMMA.16816.F32.BF16 R48, R176.reuse, R158, R48 ;  /* 0x0000009eb030723c */ /* 0x040ff00000041830 */
[-C--:B-1----:R-:W-:Y:S04]  /*74a0*/  HMMA.16816.F32.BF16 R52, R176, R160.reuse, R52 ;  /* 0x000000a0b034723c */ /* 0x082fe80000041834 */
[----:B---3--:R-:W-:Y:S04]  /*74b0*/  IMAD R0, R196, -0x50, RZ ;  /* 0xffffffb0c4007824 */ /* 0x008fe800078e02ff */
[C---:B------:R-:W-:Y:S04]  /*74c0*/  HMMA.16816.F32.BF16 R56, R192.reuse, R160, R56 ;  /* 0x000000a0c038723c */ /* 0x040fe80000041838 */
[----:B------:R-:W-:Y:S04]  /*74d0*/  IADD3 R0, -R199, 0x1, R0 ;  /* 0x00000001c7007810 */ /* 0x000fe80007ffe100 */
[----:B------:R-:W-:Y:S01]  /*74e0*/  IADD3 R113, -R197, R0, R198 ;  /* 0x00000000c5717210 */ /* 0x000fe20007ffe1c6 */
[-C--:B------:R-:W-:Y:S04]  /*74f0*/  HMMA.16816.F32.BF16 R60, R192, R162.reuse, R60 ;  /* 0x000000a2c03c723c */ /* 0x080fe8000004183c */
[C---:B--2---:R-:W-:Y:S02]  /*7500*/  IMAD.IADD R112, R113.reuse, 0x1, R112 ;  /* 0x0000000171707824 */ /* 0x044fe400078e0270 */
[C---:B----4-:R-:W-:Y:S02]  /*7510*/  IMAD.IADD R2, R113.reuse, 0x1, R2 ;  /* 0x0000000171027824 */ /* 0x050fe400078e0202 */
[C---:B------:R-:W-:Y:S04]  /*7520*/  HMMA.16816.F32.BF16 R64, R176.reuse, R162, R64 ;  /* 0x000000a2b040723c */ /* 0x040fe80000041840 */
[C---:B------:R-:W-:Y:S01]  /*7530*/  ISETP.GT.AND P3, PT, R112.reuse, RZ, PT ;  /* 0x000000ff7000720c */ /* 0x040fe20003f64270 */
[C---:B------:R-:W-:Y:S01]  /*7540*/  IMAD.IADD R0, R113.reuse, 0x1, R118 ;  /* 0x0000000171007824 */ /* 0x040fe200078e0276 */
[----:B------:R-:W-:Y:S01]  /*7550*/  ISETP.GT.AND P2, PT, R112, 0x1, PT ;  /* 0x000000017000780c */ /* 0x000fe20003f44270 */
[----:B------:R-:W-:Y:S01]  /*7560*/  IMAD.IADD R113, R113, 0x1, R114 ;  /* 0x0000000171717824 */ /* 0x000fe200078e0272 */
[C---:B------:R-:W-:Y:S02]  /*7570*/  ISETP.GT.AND P1, PT, R2.reuse, RZ, PT ;  /* 0x000000ff0200720c */ /* 0x040fe40003f24270 */
[----:B------:R-:W-:Y:S02]  /*7580*/  ISETP.GT.AND P0, PT, R2, 0x1, PT ;  /* 0x000000010200780c */ /* 0x000fe40003f04270 */
[----:B------:R-:W-:Y:S02]  /*7590*/  FSEL R156, R4, -INF , P3 ;  /* 0xff800000049c7808 */ /* 0x000fe40001800000 */
[----:B------:R-:W-:Y:S02]  /*75a0*/  FSEL R157, R5, -INF , P2 ;  /* 0xff800000059d7808 */ /* 0x000fe40001000000 */
[----:B------:R-:W-:Y:S02]  /*75b0*/  FSEL R165, R6, -INF , P1 ;  /* 0xff80000006a57808 */ /* 0x000fe40000800000 */
[----:B------:R-:W-:Y:S02]  /*75c0*/  FSEL R164, R7, -INF , P0 ;  /* 0xff80000007a47808 */ /* 0x000fe40000000000 */
[----:B------:R-:W1:Y:S01]  /*75d0*/  LDSM.16.M88.4 R4, [R202+0x2000] ;  /* 0x00200000ca04783b */ /* 0x000e620000000200 */
[----:B------:R-:W-:Y:S01]  /*75e0*/  ISETP.GT.AND P3, PT, R0, RZ, PT ;  /* 0x000000ff0000720c */ /* 0x000fe20003f64270 */
[----:B------:R-:W-:Y:S04]  /*75f0*/  DEPBAR.LE SB0, 0x0 ;  /* 0x000080000000791a */ /* 0x000fe80000000000 */
[----:B------:R-:W-:Y:S02]  /*7600*/  FSEL R166, R8, -INF , P3 ;  /* 0xff80000008a67808 */ /* 0x000fe40001800000 */
[----:B------:R-:W-:Y:S01]  /*7610*/  BAR.SYNC.DEFER_BLOCKING 0x0 ;  /* 0x0000000000007b1d */ /* 0x000fe20000010000 */
[C---:B------:R-:W-:Y:S02]  /*7620*/  ISETP.GT.AND P2, PT, R0.reuse, 0x1, PT ;  /* 0x000000010000780c */ /* 0x040fe40003f44270 */
[C---:B------:R-:W-:Y:S02]  /*7630*/  ISETP.GT.AND P3, PT, R0.reuse, 0x8, PT ;  /* 0x000000080000780c */ /* 0x040fe40003f64270 */
[----:B------:R-:W-:Y:S02]  /*7640*/  FSEL R167, R9, -INF , P2 ;  /* 0xff80000009a77808 */ /* 0x000fe40001000000 */
[----:B------:R-:W-:Y:S02]  /*7650*/  ISETP.GT.AND P2, PT, R0, 0x9, PT ;  /* 0x000000090000780c */ /* 0x000fe40003f44270 */
[----:B------:R-:W-:Y:S02]  /*7660*/  FMNMX.FTZ R8, R156, R3, !PT ;  /* 0x000000039c087209 */ /* 0x000fe40007810000 */
[----:B------:R-:W-:Y:S02]  /*7670*/  FSEL R158, R12, -INF , P3 ;  /* 0xff8000000c9e7808 */ /* 0x000fe40001800000 */
[----:B------:R-:W-:Y:S02]  /*7680*/  ISETP.GT.AND P3, PT, R112, 0x8, PT ;  /* 0x000000087000780c */ /* 0x000fe40003f64270 */
[----:B------:R-:W-:Y:S02]  /*7690*/  FSEL R159, R13, -INF , P2 ;  /* 0xff8000000d9f7808 */ /* 0x000fe40001000000 */
[----:B------:R-:W-:Y:S02]  /*76a0*/  FSEL R9, R16, -INF , P3 ;  /* 0xff80000010097808 */ /* 0x000fe40001800000 */
[C---:B------:R-:W-:Y:S02]  /*76b0*/  ISETP.GT.AND P2, PT, R112.reuse, 0x9, PT ;  /* 0x000000097000780c */ /* 0x040fe40003f44270 */
[----:B------:R-:W-:Y:S02]  /*76c0*/  FMNMX.FTZ R8, R157, R8, !PT ;  /* 0x000000089d087209 */ /* 0x000fe40007810000 */
[----:B------:R-:W-:Y:S02]  /*76d0*/  ISETP.GT.AND P3, PT, R112, 0x10, PT ;  /* 0x000000107000780c */ /* 0x000fe40003f64270 */
[C---:B------:R-:W-:Y:S02]  /*76e0*/  ISETP.GT.AND P1, PT, R113.reuse, RZ, PT ;  /* 0x000000ff7100720c */ /* 0x040fe40003f24270 */
[----:B------:R-:W-:Y:S02]  /*76f0*/  ISETP.GT.AND P0, PT, R113, 0x1, PT ;  /* 0x000000017100780c */ /* 0x000fe40003f04270 */
[----:B------:R-:W-:Y:S02]  /*7700*/  FSEL R16, R20, -INF , P3 ;  /* 0xff80000014107808 */ /* 0x000fe40001800000 */
[----:B------:R-:W-:Y:S01]  /*7710*/  FSEL R171, R10, -INF , P1 ;  /* 0xff8000000aab7808 */ /* 0x000fe20000800000 */
[-C--:B-1----:R-:W-:Y:S05]  /*7720*/  HMMA.16816.F32.BF16 R68, R176, R4.reuse, R68 ;  /* 0x00000004b044723c */ /* 0x082fea0000041844 */
[----:B------:R-:W-:Y:S02]  /*7730*/  FSEL R10, R17, -INF , P2 ;  /* 0xff800000110a7808 */ /* 0x000fe40001000000 */
[----:B------:R-:W-:Y:S01]  /*7740*/  ISETP.GT.AND P2, PT, R112, 0x11, PT ;  /* 0x000000117000780c */ /* 0x000fe20003f44270 */
[C---:B------:R-:W-:Y:S04]  /*7750*/  HMMA.16816.F32.BF16 R72, R192.reuse, R4, R72 ;  /* 0x00000004c048723c */ /* 0x040fe80000041848 */
[----:B------:R-:W-:Y:S02]  /*7760*/  FSEL R170, R11, -INF , P0 ;  /* 0xff8000000baa7808 */ /* 0x000fe40000000000 */
[----:B------:R-:W-:Y:S02]  /*7770*/  ISETP.GT.AND P0, PT, R113, 0x9, PT ;  /* 0x000000097100780c */ /* 0x000fe40003f04270 */
[----:B------:R-:W-:Y:S01]  /*7780*/  FMNMX.FTZ R4, R9, R8, !PT ;  /* 0x0000000809047209 */ /* 0x000fe20007810000 */
[-C--:B------:R-:W-:Y:S03]  /*7790*/  HMMA.16816.F32.BF16 R76, R192, R6.reuse, R76 ;  /* 0x00000006c04c723c */ /* 0x080fe6000004184c */
[----:B------:R-:W-:Y:S02]  /*77a0*/  ISETP.GT.AND P3, PT, R0, 0x10, PT ;  /* 0x000000100000780c */ /* 0x000fe40003f64270 */
[----:B------:R-:W-:Y:S02]  /*77b0*/  FSEL R168, R15, -INF , P0 ;  /* 0xff8000000fa87808 */ /* 0x000fe40000000000 */
[----:B------:R-:W-:Y:S01]  /*77c0*/  FSEL R15, R21, -INF , P2 ;  /* 0xff800000150f7808 */ /* 0x000fe20001000000 */
[----:B------:R-:W-:Y:S04]  /*77d0*/  HMMA.16816.F32.BF16 R80, R176, R6, R80 ;  /* 0x00000006b050723c */ /* 0x000fe80000041850 */
[----:B------:R-:W-:Y:S02]  /*77e0*/  ISETP.GT.AND P0, PT, R2, 0x9, PT ;  /* 0x000000090200780c */ /* 0x000fe40003f04270 */
[----:B------:R-:W-:Y:S02]  /*77f0*/  FSEL R160, R24, -INF , P3 ;  /* 0xff80000018a07808 */ /* 0x000fe40001800000 */
[----:B------:R-:W-:Y:S02]  /*7800*/  FMNMX.FTZ R4, R10, R4, !PT ;  /* 0x000000040a047209 */ /* 0x000fe40007810000 */
[C---:B------:R-:W-:Y:S02]  /*7810*/  ISETP.GT.AND P2, PT, R0.reuse, 0x11, PT ;  /* 0x000000110000780c */ /* 0x040fe40003f44270 */
[----:B------:R-:W-:Y:S02]  /*7820*/  ISETP.GT.AND P3, PT, R0, 0x18, PT ;  /* 0x000000180000780c */ /* 0x000fe40003f64270 */
[----:B------:R-:W-:Y:S02]  /*7830*/  FSEL R12, R19, -INF , P0 ;  /* 0xff800000130c7808 */ /* 0x000fe40000000000 */
[----:B------:R-:W-:Y:S02]  /*7840*/  ISETP.GT.AND P0, PT, R2, 0x11, PT ;  /* 0x000000110200780c */ /* 0x000fe40003f04270 */
[----:B------:R-:W-:Y:S02]  /*7850*/  FSEL R25, R25, -INF , P2 ;  /* 0xff80000019197808 */ /* 0x000fe40001000000 */
[----:B------:R-:W-:Y:S02]  /*7860*/  FSEL R28, R28, -INF , P3 ;  /* 0xff8000001c1c7808 */ /* 0x000fe40001800000 */
[----:B------:R-:W-:Y:S02]  /*7870*/  ISETP.GT.AND P3, PT, R112, 0x18, PT ;  /* 0x000000187000780c */ /* 0x000fe40003f64270 */
[----:B------:R-:W-:Y:S02]  /*7880*/  FMNMX.FTZ R4, R16, R4, !PT ;  /* 0x0000000410047209 */ /* 0x000fe40007810000 */
[----:B------:R-:W-:Y:S02]  /*7890*/  ISETP.GT.AND P1, PT, R113, 0x8, PT ;  /* 0x000000087100780c */ /* 0x000fe40003f24270 */
[----:B------:R-:W-:Y:S02]  /*78a0*/  ISETP.GT.AND P2, PT, R0, 0x19, PT ;  /* 0x000000190000780c */ /* 0x000fe40003f44270 */
[----:B------:R-:W-:Y:S02]  /*78b0*/  FSEL R19, R23, -INF , P0 ;  /* 0xff80000017137808 */ /* 0x000fe40000000000 */
[----:B------:R-:W-:Y:S02]  /*78c0*/  FSEL R169, R14, -INF , P1 ;  /* 0xff8000000ea97808 */ /* 0x000fe40000800000 */
[----:B------:R-:W-:Y:S02]  /*78d0*/  FSEL R14, R32, -INF , P3 ;  /* 0xff800000200e7808 */ /* 0x000fe40001800000 */
[----:B------:R-:W-:Y:S02]  /*78e0*/  ISETP.GT.AND P1, PT, R2, 0x8, PT ;  /* 0x000000080200780c */ /* 0x000fe40003f24270 */
[----:B------:R-:W-:Y:S02]  /*78f0*/  ISETP.GT.AND P0, PT, R113, 0x11, PT ;  /* 0x000000117100780c */ /* 0x000fe40003f04270 */
[----:B------:R-:W-:Y:S02]  /*7900*/  FSEL R29, R29, -INF , P2 ;  /* 0xff8000001d1d7808 */ /* 0x000fe40001000000 */
[C---:B------:R-:W-:Y:S02]  /*7910*/  ISETP.GT.AND P2, PT, R112.reuse, 0x19, PT ;  /* 0x000000197000780c */ /* 0x040fe40003f44270 */
[----:B------:R-:W-:Y:S02]  /*7920*/  FMNMX.FTZ R4, R15, R4, !PT ;  /* 0x000000040f047209 */ /* 0x000fe40007810000 */
[----:B------:R-:W-:Y:S02]  /*7930*/  FSEL R172, R27, -INF , P0 ;  /* 0xff8000001bac7808 */ /* 0x000fe40000000000 */
[----:B------:R-:W-:Y:S02]  /*7940*/  FSEL R13, R33, -INF , P2 ;  /* 0xff800000210d7808 */ /* 0x000fe40001000000 */
[----:B------:R-:W-:Y:S02]  /*7950*/  ISETP.GT.AND P3, PT, R112, 0x20, PT ;  /* 0x000000207000780c */ /* 0x000fe40003f64270 */
[----:B------:R-:W-:Y:S02]  /*7960*/  FSEL R11, R18, -INF , P1 ;  /* 0xff800000120b7808 */ /* 0x000fe40000800000 */
[----:B------:R-:W-:Y:S02]  /*7970*/  ISETP.GT.AND P1, PT, R2, 0x10, PT ;  /* 0x000000100200780c */ /* 0x000fe40003f24270 */
[----:B------:R-:W-:Y:S02]  /*7980*/  ISETP.GT.AND P0, PT, R113, 0x19, PT ;  /* 0x000000197100780c */ /* 0x000fe40003f04270 */
[----:B------:R-:W-:Y:S02]  /*7990*/  FMNMX.FTZ R4, R14, R4, !PT ;  /* 0x000000040e047209 */ /* 0x000fe40007810000 */
[----:B------:R-:W-:Y:S02]  /*79a0*/  FSEL R17, R22, -INF , P1 ;  /* 0xff80000016117808 */ /* 0x000fe40000800000 */
[----:B------:R-:W-:Y:S02]  /*79b0*/  FSEL R173, R36, -INF , P3 ;  /* 0xff80000024ad7808 */ /* 0x000fe40001800000 */
[----:B------:R-:W-:Y:S02]  /*79c0*/  FSEL R181, R31, -INF , P0 ;  /* 0xff8000001fb57808 */ /* 0x000fe40000000000 */
[----:B------:R-:W-:Y:S02]  /*79d0*/  ISETP.GT.AND P2, PT, R112, 0x21, PT ;  /* 0x000000217000780c */ /* 0x000fe40003f44270 */
[C---:B------:R-:W-:Y:S02]  /*79e0*/  ISETP.GT.AND P0, PT, R2.reuse, 0x19, PT ;  /* 0x000000190200780c */ /* 0x040fe40003f04270 */
[----:B------:R-:W-:Y:S02]  /*79f0*/  FMNMX.FTZ R4, R13, R4, !PT ;  /* 0x000000040d047209 */ /* 0x000fe40007810000 */
[----:B------:R-:W-:Y:S02]  /*7a00*/  ISETP.GT.AND P1, PT, R113, 0x10, PT ;  /* 0x000000107100780c */ /* 0x000fe40003f24270 */
[----:B------:R-:W-:Y:S02]  /*7a10*/  FSEL R180, R37, -INF , P2 ;  /* 0xff80000025b47808 */ /* 0x000fe40001000000 */
[----:B------:R-:W-:Y:S02]  /*7a20*/  FSEL R24, R35, -INF , P0 ;  /* 0xff80000023187808 */ /* 0x000fe40000000000 */
[----:B------:R-:W-:Y:S02]  /*7a30*/  ISETP.GT.AND P0, PT, R2, 0x21, PT ;  /* 0x000000210200780c */ /* 0x000fe40003f04270 */
[----:B------:R-:W-:Y:S02]  /*7a40*/  FSEL R161, R26, -INF , P1 ;  /* 0xff8000001aa17808 */ /* 0x000fe40000800000 */
[----:B------:R-:W-:Y:S02]  /*7a50*/  ISETP.GT.AND P5, PT, R112, 0x28, PT ;  /* 0x000000287000780c */ /* 0x000fe40003fa4270 */
[----:B------:R-:W-:Y:S02]  /*7a60*/  ISETP.GT.AND P1, PT, R113, 0x18, PT ;  /* 0x000000187100780c */ /* 0x000fe40003f24270 */
[----:B------:R-:W-:Y:S02]  /*7a70*/  ISETP.GT.AND P2, PT, R0, 0x21, PT ;  /* 0x000000210000780c */ /* 0x000fe40003f44270 */
[----:B------:R-:W-:Y:S02]  /*7a80*/  FMNMX.FTZ R4, R173, R4, !PT ;  /* 0x00000004ad047209 */ /* 0x000fe40007810000 */
[----:B------:R-:W-:Y:S02]  /*7a90*/  FSEL R183, R39, -INF , P0 ;  /* 0xff80000027b77808 */ /* 0x000fe40000000000 */
[----:B------:R-:W-:Y:S02]  /*7aa0*/  ISETP.GT.AND P0, PT, R113, 0x21, PT ;  /* 0x000000217100780c */ /* 0x000fe40003f04270 */
[----:B------:R-:W-:Y:S02]  /*7ab0*/  FSEL R188, R41, -INF , P2 ;  /* 0xff80000029bc7808 */ /* 0x000fe40001000000 */
[----:B------:R-:W-:Y:S02]  /*7ac0*/  FSEL R162, R48, -INF , P5 ;  /* 0xff80000030a27808 */ /* 0x000fe40002800000 */
[----:B------:R-:W-:Y:S02]  /*7ad0*/  FSEL R174, R30, -INF , P1 ;  /* 0xff8000001eae7808 */ /* 0x000fe40000800000 */
[----:B------:R-:W-:Y:S02]  /*7ae0*/  ISETP.GT.AND P1, PT, R2, 0x18, PT ;  /* 0x000000180200780c */ /* 0x000fe40003f24270 */
[----:B------:R-:W-:Y:S02]  /*7af0*/  ISETP.GT.AND P2, PT, R112, 0x29, PT ;  /* 0x000000297000780c */ /* 0x000fe40003f44270 */
[----:B------:R-:W-:Y:S02]  /*7b00*/  FMNMX.FTZ R4, R180, R4, !PT ;  /* 0x00000004b4047209 */ /* 0x000fe40007810000 */
[----:B------:R-:W-:Y:S02]  /*7b10*/  FSEL R18, R34, -INF , P1 ;  /* 0xff80000022127808 */ /* 0x000fe40000800000 */
[----:B------:R-:W-:Y:S02]  /*7b20*/  ISETP.GT.AND P1, PT, R2, 0x20, PT ;  /* 0x000000200200780c */ /* 0x000fe40003f24270 */
[----:B------:R-:W-:Y:S02]  /*7b30*/  FSEL R192, R43, -INF , P0 ;  /* 0xff8000002bc07808 */ /* 0x000fe40000000000 */
[----:B------:R-:W-:Y:S02]  /*7b40*/  ISETP.GT.AND P0, PT, R112, 0x30, PT ;  /* 0x000000307000780c */ /* 0x000fe40003f04270 */
[----:B------:R-:W-:Y:S02]  /*7b50*/  FSEL R163, R49, -INF , P2 ;  /* 0xff80000031a37808 */ /* 0x000fe40001000000 */
        /* <DEDUP_REMOVED lines=19> */
[----:B------:R-:W-:Y:S02]  /*7c90*/  FMNMX.FTZ R4, R217, R4, !PT ;  /* 0x00000004d9047209 */ /* 0x000fe40007810000 */
[----:B------:R-:W-:Y:S02]  /*7ca0*/  FMNMX.FTZ R5, R165, R115, !PT ;  /* 0x00000073a5057209 */ /* 0x000fe40007810000 */
[----:B------:R-:W-:Y:S02]  /*7cb0*/  FSEL R224, R65, -INF , P2 ;  /* 0xff80000041e07808 */ /* 0x000fe40001000000 */
[----:B------:R-:W-:Y:S02]  /*7cc0*/  FSEL R189, R46, -INF , P1 ;  /* 0xff8000002ebd7808 */ /* 0x000fe40000800000 */
[----:B------:R-:W-:Y:S02]  /*7cd0*/  ISETP.GT.AND P1, PT, R112, 0x40, PT ;  /* 0x000000407000780c */ /* 0x000fe40003f24270 */
[----:B------:R-:W-:Y:S02]  /*7ce0*/  FMNMX.FTZ R4, R220, R4, !PT ;  /* 0x00000004dc047209 */ /* 0x000fe40007810000 */
[----:B------:R-:W-:Y:S02]  /*7cf0*/  FMNMX.FTZ R5, R164, R5, !PT ;  /* 0x00000005a4057209 */ /* 0x000fe40007810000 */
[----:B------:R-:W-:Y:S02]  /*7d00*/  FSEL R244, R68, -INF , P1 ;  /* 0xff80000044f47808 */ /* 0x000fe40000800000 */
[----:B------:R-:W-:Y:S02]  /*7d10*/  ISETP.GT.AND P5, PT, R112, 0x41, PT ;  /* 0x000000417000780c */ /* 0x000fe40003fa4270 */
[----:B------:R-:W-:Y:S02]  /*7d20*/  FMNMX.FTZ R4, R224, R4, !PT ;  /* 0x00000004e0047209 */ /* 0x000fe40007810000 */
[----:B------:R-:W-:Y:S02]  /*7d30*/  FMNMX.FTZ R5, R11, R5, !PT ;  /* 0x000000050b057209 */ /* 0x000fe40007810000 */
[----:B------:R-:W-:Y:S02]  /*7d40*/  ISETP.GT.AND P3, PT, R112, 0x48, PT ;  /* 0x000000487000780c */ /* 0x000fe40003f64270 */
[----:B------:R-:W-:Y:S02]  /*7d50*/  FSEL R249, R69, -INF , P5 ;  /* 0xff80000045f97808 */ /* 0x000fe40002800000 */
[----:B------:R-:W-:Y:S02]  /*7d60*/  FMNMX.FTZ R4, R244, R4, !PT ;  /* 0x00000004f4047209 */ /* 0x000fe40007810000 */
[----:B------:R-:W-:Y:S02]  /*7d70*/  FMNMX.FTZ R5, R12, R5, !PT ;  /* 0x000000050c057209 */ /* 0x000fe40007810000 */
[----:B------:R-:W-:Y:S02]  /*7d80*/  FSEL R252, R80, -INF , P3 ;  /* 0xff80000050fc7808 */ /* 0x000fe40001800000 */
[----:B------:R-:W-:Y:S02]  /*7d90*/  ISETP.GT.AND P2, PT, R112, 0x49, PT ;  /* 0x000000497000780c */ /* 0x000fe40003f44270 */
[----:B------:R-:W-:Y:S02]  /*7da0*/  FMNMX.FTZ R4, R249, R4, !PT ;  /* 0x00000004f9047209 */ /* 0x000fe40007810000 */
[----:B------:R-:W-:Y:S02]  /*7db0*/  FMNMX.FTZ R5, R17, R5, !PT ;  /* 0x0000000511057209 */ /* 0x000fe40007810000 */
[----:B------:R-:W-:Y:S02]  /*7dc0*/  FSEL R250, R81, -INF , P2 ;  /* 0xff80000051fa7808 */ /* 0x000fe40001000000 */
[----:B------:R-:W-:Y:S02]  /*7dd0*/  FMNMX.FTZ R4, R252, R4, !PT ;  /* 0x00000004fc047209 */ /* 0x000fe40007810000 */
[----:B------:R-:W-:Y:S02]  /*7de0*/  FMNMX.FTZ R5, R19, R5, !PT ;  /* 0x0000000513057209 */ /* 0x000fe40007810000 */
[----:B------:R-:W-:Y:S02]  /*7df0*/  FMNMX.FTZ R4, R250, R4, !PT ;  /* 0x00000004fa047209 */ /* 0x000fe40007810000 */
[----:B------:R-:W-:Y:S02]  /*7e00*/  FMNMX.FTZ R5, R18, R5, !PT ;  /* 0x0000000512057209 */ /* 0x000fe40007810000 */
[----:B------:R-:W-:Y:S01]  /*7e10*/  ISETP.GT.AND P0, PT, R113, 0x29, PT ;  /* 0x000000297100780c */ /* 0x000fe20003f04270 */
[----:B------:R-:W1:Y:S01]  /*7e20*/  SHFL.BFLY PT, R7, R4, 0x2, 0x1f ;  /* 0x0c401f0004077f89 */ /* 0x000e6200000e0000 */
[----:B------:R-:W-:Y:S02]  /*7e30*/  FMNMX.FTZ R5, R24, R5, !PT ;  /* 0x0000000518057209 */ /* 0x000fe40007810000 */
[----:B------:R-:W-:Y:S02]  /*7e40*/  FSEL R179, R47, -INF , P0 ;  /* 0xff8000002fb37808 */ /* 0x000fe40000000000 */
[----:B------:R-:W-:Y:S02]  /*7e50*/  ISETP.GT.AND P0, PT, R2, 0x28, PT ;  /* 0x000000280200780c */ /* 0x000fe40003f04270 */
[----:B------:R-:W-:Y:S02]  /*7e60*/  FMNMX.FTZ R5, R182, R5, !PT ;  /* 0x00000005b6057209 */ /* 0x000fe40007810000 */
[C---:B------:R-:W-:Y:S02]  /*7e70*/  ISETP.GT.AND P3, PT, R2.reuse, 0x30, PT ;  /* 0x000000300200780c */ /* 0x040fe40003f64270 */
[----:B------:R-:W-:Y:S02]  /*7e80*/  ISETP.GT.AND P2, PT, R2, 0x31, PT ;  /* 0x000000310200780c */ /* 0x000fe40003f44270 */
[----:B------:R-:W-:Y:S02]  /*7e90*/  FSEL R175, R50, -INF , P0 ;  /* 0xff80000032af7808 */ /* 0x000fe40000000000 */
[C---:B------:R-:W-:Y:S02]  /*7ea0*/  ISETP.GT.AND P1, PT, R2.reuse, 0x29, PT ;  /* 0x000000290200780c */ /* 0x040fe40003f24270 */
[----:B------:R-:W-:Y:S02]  /*7eb0*/  ISETP.GT.AND P0, PT, R2, 0x38, PT ;  /* 0x000000380200780c */ /* 0x000fe40003f04270 */
[----:B------:R-:W-:Y:S02]  /*7ec0*/  FMNMX.FTZ R5, R183, R5, !PT ;  /* 0x00000005b7057209 */ /* 0x000fe40007810000 */
[----:B------:R-:W-:Y:S02]  /*7ed0*/  FMNMX.FTZ R6, R166, R116, !PT ;  /* 0x00000074a6067209 */ /* 0x000fe40007810000 */
[----:B------:R-:W-:Y:S02]  /*7ee0*/  FSEL R197, R54, -INF , P3 ;  /* 0xff80000036c57808 */ /* 0x000fe40001800000 */
[----:B------:R-:W-:Y:S02]  /*7ef0*/  FSEL R226, R55, -INF , P2 ;  /* 0xff80000037e27808 */ /* 0x000fe40001000000 */
[----:B------:R-:W-:Y:S02]  /*7f00*/  FSEL R176, R51, -INF , P1 ;  /* 0xff80000033b07808 */ /* 0x000fe40000800000 */
[C---:B------:R-:W-:Y:S02]  /*7f10*/  ISETP.GT.AND P1, PT, R2.reuse, 0x48, PT ;  /* 0x000000480200780c */ /* 0x040fe40003f24270 */
[C---:B------:R-:W-:Y:S02]  /*7f20*/  ISETP.GT.AND P5, PT, R2.reuse, 0x39, PT ;  /* 0x000000390200780c */ /* 0x040fe40003fa4270 */
[----:B------:R-:W-:Y:S02]  /*7f30*/  ISETP.GT.AND P2, PT, R2, 0x41, PT ;  /* 0x000000410200780c */ /* 0x000fe40003f44270 */
[----:B------:R-:W-:Y:S02]  /*7f40*/  FSEL R225, R66, -INF , P0 ;  /* 0xff80000042e17808 */ /* 0x000fe40000000000 */
[C---:B------:R-:W-:Y:S02]  /*7f50*/  ISETP.GT.AND P0, PT, R2.reuse, 0x49, PT ;  /* 0x000000490200780c */ /* 0x040fe40003f04270 */
[----:B------:R-:W-:Y:S02]  /*7f60*/  ISETP.GT.AND P3, PT, R2, 0x40, PT ;  /* 0x000000400200780c */ /* 0x000fe40003f64270 */
        /* <DEDUP_REMOVED lines=10> */
[----:B------:R-:W-:Y:S02]  /*8010*/  FSEL R228, R67, -INF , P5 ;  /* 0xff80000043e47808 */ /* 0x000fe40002800000 */
[----:B------:R-:W-:Y:S02]  /*8020*/  FMNMX.FTZ R4, R225, R4, !PT ;  /* 0x00000004e1047209 */ /* 0x000fe40007810000 */
[----:B------:R-:W-:Y:S02]  /*8030*/  FMNMX.FTZ R6, R25, R6, !PT ;  /* 0x0000000619067209 */ /* 0x000fe40007810000 */
[----:B------:R-:W-:Y:S02]  /*8040*/  FSEL R184, R70, -INF , P3 ;  /* 0xff80000046b87808 */ /* 0x000fe40001800000 */
[----:B------:R-:W-:Y:S02]  /*8050*/  FMNMX.FTZ R4, R228, R4, !PT ;  /* 0x00000004e4047209 */ /* 0x000fe40007810000 */
[----:B------:R-:W-:Y:S02]  /*8060*/  FMNMX.FTZ R5, R28, R6, !PT ;  /* 0x000000061c057209 */ /* 0x000fe40007810000 */
[----:B------:R-:W-:Y:S02]  /*8070*/  FSEL R185, R71, -INF , P2 ;  /* 0xff80000047b97808 */ /* 0x000fe40001000000 */
[----:B------:R-:W-:Y:S02]  /*8080*/  FMNMX.FTZ R4, R184, R4, !PT ;  /* 0x00000004b8047209 */ /* 0x000fe40007810000 */
        /* <DEDUP_REMOVED lines=10> */
[----:B------:R-:W-:Y:S02]  /*8130*/  FMNMX.FTZ R4, R83, R4, !PT ;  /* 0x0000000453047209 */ /* 0x000fe40007810000 */
[----:B------:R-:W-:Y:S02]  /*8140*/  ISETP.GT.AND P2, PT, R0, 0x30, PT ;  /* 0x000000300000780c */ /* 0x000fe40003f44270 */
[----:B------:R-:W-:Y:S01]  /*8150*/  FMNMX.FTZ R6, R168, R6, !PT ;  /* 0x00000006a8067209 */ /* 0x000fe20007810000 */
[----:B------:R-:W2:Y:S01]  /*8160*/  SHFL.BFLY PT, R7, R4, 0x2, 0x1f ;  /* 0x0c401f0004077f89 */ /* 0x000ea200000e0000 */
[----:B------:R-:W-:Y:S02]  /*8170*/  FMNMX.FTZ R5, R177, R5, !PT ;  /* 0x00000005b1057209 */ /* 0x000fe40007810000 */
[----:B------:R-:W-:Y:S02]  /*8180*/  ISETP.GT.AND P1, PT, R0, 0x31, PT ;  /* 0x000000310000780c */ /* 0x000fe40003f24270 */
[----:B------:R-:W-:Y:S02]  /*8190*/  FSEL R195, R56, -INF , P2 ;  /* 0xff80000038c37808 */ /* 0x000fe40001000000 */
[----:B------:R-:W-:Y:S02]  /*81a0*/  FMNMX.FTZ R6, R161, R6, !PT ;  /* 0x00000006a1067209 */ /* 0x000fe40007810000 */
[----:B------:R-:W-:Y:S02]  /*81b0*/  FMNMX.FTZ R5, R178, R5, !PT ;  /* 0x00000005b2057209 */ /* 0x000fe40007810000 */
[----:B------:R-:W-:Y:S02]  /*81c0*/  FMNMX.FTZ R6, R172, R6, !PT ;  /* 0x00000006ac067209 */ /* 0x000fe40007810000 */
[----:B------:R-:W-:Y:S02]  /*81d0*/  ISETP.GT.AND P0, PT, R0, 0x38, PT ;  /* 0x000000380000780c */ /* 0x000fe40003f04270 */
[----:B------:R-:W-:Y:S02]  /*81e0*/  FSEL R198, R57, -INF , P1 ;  /* 0xff80000039c67808 */ /* 0x000fe40000800000 */
[----:B------:R-:W-:Y:S02]  /*81f0*/  FMNMX.FTZ R5, R195, R5, !PT ;  /* 0x00000005c3057209 */ /* 0x000fe40007810000 */
[----:B------:R-:W-:Y:S02]  /*8200*/  FSEL R222, R60, -INF , P0 ;  /* 0xff8000003cde7808 */ /* 0x000fe40000000000 */
[----:B------:R-:W-:Y:S02]  /*8210*/  FMNMX.FTZ R5, R198, R5, !PT ;  /* 0x00000005c6057209 */ /* 0x000fe40007810000 */
[----:B------:R-:W-:Y:S02]  /*8220*/  FMNMX.FTZ R6, R174, R6, !PT ;  /* 0x00000006ae067209 */ /* 0x000fe40007810000 */
[C---:B------:R-:W-:Y:S02]  /*8230*/  ISETP.GT.AND P5, PT, R0.reuse, 0x39, PT ;  /* 0x000000390000780c */ /* 0x040fe40003fa4270 */
[C---:B------:R-:W-:Y:S02]  /*8240*/  ISETP.GT.AND P1, PT, R0.reuse, 0x48, PT ;  /* 0x000000480000780c */ /* 0x040fe40003f24270 */
[C---:B------:R-:W-:Y:S02]  /*8250*/  ISETP.GT.AND P0, PT, R0.reuse, 0x49, PT ;  /* 0x000000490000780c */ /* 0x040fe40003f04270 */
[C---:B------:R-:W-:Y:S02]  /*8260*/  ISETP.GT.AND P3, PT, R0.reuse, 0x40, PT ;  /* 0x000000400000780c */ /* 0x040fe40003f64270 */
[----:B------:R-:W-:Y:S02]  /*8270*/  ISETP.GT.AND P2, PT, R0, 0x41, PT ;  /* 0x000000410000780c */ /* 0x000fe40003f44270 */
[----:B------:R-:W-:Y:S02]  /*8280*/  FMNMX.FTZ R0, R222, R5, !PT ;  /* 0x00000005de007209 */ /* 0x000fe40007810000 */
[----:B------:R-:W-:Y:S02]  /*8290*/  FMNMX.FTZ R5, R181, R6, !PT ;  /* 0x00000006b5057209 */ /* 0x000fe40007810000 */
[----:B-1----:R-:W-:Y:S02]  /*82a0*/  FMNMX.FTZ R114, R2, R8, !PT ;  /* 0x0000000802727209 */ /* 0x002fe40007810000 */
[----:B------:R-:W-:Y:S02]  /*82b0*/  FMNMX.FTZ R2, R190, R5, !PT ;  /* 0x00000005be027209 */ /* 0x000fe40007810000 */
[----:B------:R-:W-:Y:S02]  /*82c0*/  FSEL R241, R72, -INF , P3 ;  /* 0xff80000048f17808 */ /* 0x000fe40001800000 */
[----:B------:R-:W-:Y:S02]  /*82d0*/  FMNMX.FTZ R2, R192, R2, !PT ;  /* 0x00000002c0027209 */ /* 0x000fe40007810000 */
[----:B------:R-:W-:Y:S02]  /*82e0*/  ISETP.GT.AND P3, PT, R113, 0x30, PT ;  /* 0x000000307100780c */ /* 0x000fe40003f64270 */
[----:B------:R-:W-:Y:S02]  /*82f0*/  FMNMX.FTZ R6, R189, R2, !PT ;  /* 0x00000002bd067209 */ /* 0x000fe40007810000 */
[----:B--2---:R-:W-:Y:S01]  /*8300*/  FMNMX.FTZ R2, R4, R7, !PT ;  /* 0x0000000704027209 */ /* 0x004fe20007810000 */
[----:B------:R-:W-:Y:S01]  /*8310*/  FMUL.FTZ R4, R114, c[0x0][0x2d0] ;  /* 0x0000b40072047a20 */ /* 0x000fe20000410000 */
[----:B------:R-:W-:Y:S02]  /*8320*/  FSEL R199, R58, -INF , P3 ;  /* 0xff8000003ac77808 */ /* 0x000fe40001800000 */
[----:B------:R-:W-:Y:S01]  /*8330*/  FSETP.NEU.FTZ.AND P3, PT, R114, -INF , PT ;  /* 0xff8000007200780b */ /* 0x000fe20003f7d000 */
[----:B------:R-:W1:Y:S01]  /*8340*/  SHFL.BFLY PT, R7, R2, 0x1, 0x1f ;  /* 0x0c201f0002077f89 */ /* 0x000e6200000e0000 */
[----:B------:R-:W-:Y:S02]  /*8350*/  FSEL R223, R61, -INF , P5 ;  /* 0xff8000003ddf7808 */ /* 0x000fe40002800000 */
[----:B------:R-:W-:Y:S02]  /*8360*/  FSEL R118, R4, RZ, P3 ;  /* 0x000000ff04767208 */ /* 0x000fe40001800000 */
[----:B------:R-:W-:Y:S02]  /*8370*/  FMNMX.FTZ R0, R223, R0, !PT ;  /* 0x00000000df007209 */ /* 0x000fe40007810000 */
[----:B------:R-:W-:Y:S01]  /*8380*/  FSEL R248, R73, -INF , P2 ;  /* 0xff80000049f87808 */ /* 0x000fe20001000000 */
[--C-:B------:R-:W-:Y:S01]  /*8390*/  FFMA.FTZ R4, R156, c[0x0][0x2d0], -R118.reuse ;  /* 0x0000b4009c047a23 */ /* 0x100fe20000010876 */
[----:B------:R-:W-:Y:S02]  /*83a0*/  ISETP.GT.AND P5, PT, R196, R215, PT ;  /* 0x000000d7c400720c */ /* 0x000fe40003fa4270 */
[----:B------:R-:W-:Y:S01]  /*83b0*/  FSEL R251, R76, -INF , P1 ;  /* 0xff8000004cfb7808 */ /* 0x000fe20000800000 */
[----:B------:R2:W-:Y:S01]  /*83c0*/  MUFU.EX2 R229, R4 ;  /* 0x0000000400e57308 */ /* 0x0005e20000000800 */
        /* <DEDUP_REMOVED lines=8> */
[C---:B------:R-:W-:Y:S01]  /*8450*/  ISETP.GT.AND P0, PT, R113.reuse, 0x41, PT ;  /* 0x000000417100780c */ /* 0x040fe20003f04270 */
[----:B------:R-:W3:Y:S01]  /*8460*/  SHFL.BFLY PT, R5, R0, 0x2, 0x1f ;  /* 0x0c401f0000057f89 */ /* 0x000ee200000e0000 */
[----:B------:R-:W-:Y:S02]  /*8470*/  FSEL R218, R62, -INF , P1 ;  /* 0xff8000003eda7808 */ /* 0x000fe40000800000 */
[C---:B------:R-:W-:Y:S02]  /*8480*/  ISETP.GT.AND P1, PT, R113.reuse, 0x40, PT ;  /* 0x000000407100780c */ /* 0x040fe40003f24270 */
[----:B------:R-:W-:Y:S01]  /*8490*/  ISETP.GT.AND P2, PT, R113, 0x31, PT ;  /* 0x000000317100780c */ /* 0x000fe20003f44270 */
[--C-:B--2---:R-:W-:Y:S01]  /*84a0*/  FFMA.FTZ R4, R157, c[0x0][0x2d0], -R118.reuse ;  /* 0x0000b4009d047a23 */ /* 0x104fe20000010876 */
[----:B------:R-:W-:Y:S02]  /*84b0*/  FSEL R242, R74, -INF , P1 ;  /* 0xff8000004af27808 */ /* 0x000fe40000800000 */
[----:B------:R-:W-:Y:S01]  /*84c0*/  ISETP.GT.AND P1, PT, R113, 0x48, PT ;  /* 0x000000487100780c */ /* 0x000fe20003f24270 */
[----:B------:R3:W2:Y:S01]  /*84d0*/  MUFU.EX2 R193, R4 ;  /* 0x0000000400c17308 */ /* 0x0006a20000000800 */
[----:B------:R-:W-:Y:S02]  /*84e0*/  FSEL R247, R75, -INF , P0 ;  /* 0xff8000004bf77808 */ /* 0x000fe40000000000 */
[----:B------:R-:W-:Y:S02]  /*84f0*/  ISETP.GT.AND P0, PT, R113, 0x49, PT ;  /* 0x000000497100780c */ /* 0x000fe40003f04270 */
[----:B-1----:R-:W-:Y:S02]  /*8500*/  FMNMX.FTZ R113, R2, R7, !PT ;  /* 0x0000000702717209 */ /* 0x002fe40007810000 */
[----:B------:R-:W-:Y:S02]  /*8510*/  FSEL R219, R59, -INF , P2 ;  /* 0xff8000003bdb7808 */ /* 0x000fe40001000000 */
[----:B------:R-:W-:Y:S02]  /*8520*/  FSETP.NEU.FTZ.AND P2, PT, R113, -INF , PT ;  /* 0xff8000007100780b */ /* 0x000fe40003f5d000 */
[----:B------:R-:W-:Y:S02]  /*8530*/  FMNMX.FTZ R6, R179, R6, !PT ;  /* 0x00000006b3067209 */ /* 0x000fe40007810000 */
[----:B------:R-:W-:Y:S02]  /*8540*/  FSEL R78, R78, -INF , P1 ;  /* 0xff8000004e4e7808 */ /* 0x000fe40000800000 */
[----:B------:R-:W-:Y:S02]  /*8550*/  FMNMX.FTZ R6, R199, R6, !PT ;  /* 0x00000006c7067209 */ /* 0x000fe40007810000 */
[----:B------:R-:W-:Y:S02]  /*8560*/  FSEL R71, R79, -INF , P0 ;  /* 0xff8000004f477808 */ /* 0x000fe40000000000 */
[----:B------:R-:W-:Y:S02]  /*8570*/  FMNMX.FTZ R6, R219, R6, !PT ;  /* 0x00000006db067209 */ /* 0x000fe40007810000 */
[----:B------:R-:W-:Y:S02]  /*8580*/  IADD3 R215, R196, -0x1, RZ ;  /* 0xffffffffc4d77810 */ /* 0x000fe40007ffe0ff */
[----:B------:R-:W-:Y:S02]  /*8590*/  FMNMX.FTZ R6, R218, R6, !PT ;  /* 0x00000006da067209 */ /* 0x000fe40007810000 */
[----:B---3--:R-:W-:Y:S01]  /*85a0*/  FMNMX.FTZ R4, R0, R5, !PT ;  /* 0x0000000500047209 */ /* 0x008fe20007810000 */
[--C-:B------:R-:W-:Y:S01]  /*85b0*/  FFMA.FTZ R5, R9, c[0x0][0x2d0], -R118.reuse ;  /* 0x0000b40009057a23 */ /* 0x100fe20000010876 */
[----:B--2---:R-:W-:Y:S02]  /*85c0*/  F2FP.BF16.PACK_AB R72, R193, R229 ;  /* 0x000000e5c148723e */ /* 0x004fe400000010ff */
[----:B------:R-:W-:Y:S01]  /*85d0*/  FMNMX.FTZ R6, R227, R6, !PT ;  /* 0x00000006e3067209 */ /* 0x000fe20007810000 */
[----:B------:R1:W-:Y:S01]  /*85e0*/  MUFU.EX2 R191, R5 ;  /* 0x0000000500bf7308 */ /* 0x0003e20000000800 */
[----:B------:R-:W2:Y:S02]  /*85f0*/  SHFL.BFLY PT, R7, R4, 0x1, 0x1f ;  /* 0x0c201f0004077f89 */ /* 0x000ea400000e0000 */
[----:B------:R-:W-:Y:S04]  /*8600*/  FMNMX.FTZ R6, R242, R6, !PT ;  /* 0x00000006f2067209 */ /* 0x000fe80007810000 */
[----:B------:R-:W-:Y:S04]  /*8610*/  FMNMX.FTZ R6, R247, R6, !PT ;  /* 0x00000006f7067209 */ /* 0x000fe80007810000 */
[----:B------:R-:W-:Y:S01]  /*8620*/  FMNMX.FTZ R0, R78, R6, !PT ;  /* 0x000000064e007209 */ /* 0x000fe20007810000 */
[----:B------:R-:W-:Y:S02]  /*8630*/  FFMA.FTZ R6, R10, c[0x0][0x2d0], -R118 ;  /* 0x0000b4000a067a23 */ /* 0x000fe40000010876 */
[----:B------:R-:W-:Y:S01]  /*8640*/  @P5 IMAD.MOV.U32 R10, RZ, RZ, c[0x0][0x1e4] ;  /* 0x00007900ff0a5624 */ /* 0x000fe200078e00ff */
[----:B------:R-:W-:Y:S01]  /*8650*/  FMNMX.FTZ R0, R71, R0, !PT ;  /* 0x0000000047007209 */ /* 0x000fe20007810000 */
[----:B------:R-:W3:Y:S04]  /*8660*/  MUFU.EX2 R43, R6 ;  /* 0x00000006002b7308 */ /* 0x000ee80000000800 */
[----:B------:R-:W4:Y:S01]  /*8670*/  SHFL.BFLY PT, R2, R0, 0x2, 0x1f ;  /* 0x0c401f0000027f89 */ /* 0x000f2200000e0000 */
[----:B-1----:R-:W-:Y:S01]  /*8680*/  FMUL.FTZ R5, R113, c[0x0][0x2d0] ;  /* 0x0000b40071057a20 */ /* 0x002fe20000410000 */
[----:B--2---:R-:W-:Y:S04]  /*8690*/  FMNMX.FTZ R112, R4, R7, !PT ;  /* 0x0000000704707209 */ /* 0x004fe80007810000 */
[----:B------:R-:W-:Y:S01]  /*86a0*/  FSEL R156, R5, RZ, P2 ;  /* 0x000000ff059c7208 */ /* 0x000fe20001000000 */
[C---:B------:R-:W-:Y:S01]  /*86b0*/  FMUL.FTZ R4, R112.reuse, c[0x0][0x2d0] ;  /* 0x0000b40070047a20 */ /* 0x040fe20000410000 */
[----:B------:R-:W-:Y:S03]  /*86c0*/  FSETP.NEU.FTZ.AND P1, PT, R112, -INF , PT ;  /* 0xff8000007000780b */ /* 0x000fe60003f3d000 */
[----:B------:R-:W-:Y:S01]  /*86d0*/  FFMA.FTZ R5, R165, c[0x0][0x2d0], -R156 ;  /* 0x0000b400a5057a23 */ /* 0x000fe2000001089c */
[----:B------:R-:W-:Y:S03]  /*86e0*/  FSEL R157, R4, RZ, P1 ;  /* 0x000000ff049d7208 */ /* 0x000fe60000800000 */
[----:B------:R1:W-:Y:S02]  /*86f0*/  MUFU.EX2 R221, R5 ;  /* 0x0000000500dd7308 */ /* 0x0003e40000000800 */
[--C-:B------:R-:W-:Y:S01]  /*8700*/  FFMA.FTZ R7, R166, c[0x0][0x2d0], -R157.reuse ;  /* 0x0000b400a6077a23 */ /* 0x100fe2000001089d */
[----:B---3--:R-:W-:Y:S01]  /*8710*/  F2FP.BF16.PACK_AB R74, R43, R191 ;  /* 0x000000bf2b4a723e */ /* 0x008fe200000010ff */
[----:B------:R-:W-:Y:S01]  /*8720*/  FFMA.FTZ R8, R167, c[0x0][0x2d0], -R157 ;  /* 0x0000b400a7087a23 */ /* 0x000fe2000001089d */
[----:B------:R-:W-:Y:S02]  /*8730*/  @P5 SHF.R.S32.HI R6, RZ, 0x1f, R215 ;  /* 0x0000001fff065819 */ /* 0x000fe400000114d7 */
[----:B----4-:R-:W-:Y:S03]  /*8740*/  FMNMX.FTZ R0, R0, R2, !PT ;  /* 0x0000000200007209 */ /* 0x010fe60007810000 */
[----:B------:R-:W-:Y:S01]  /*8750*/  MUFU.EX2 R40, R8 ;  /* 0x0000000800287308 */ /* 0x000fe20000000800 */
[----:B------:R-:W-:Y:S01]  /*8760*/  @P5 IMAD R6, R6, c[0x0][0x1e0], RZ ;  /* 0x0000780006065a24 */ /* 0x000fe200078e02ff */
[----:B------:R-:W2:Y:S03]  /*8770*/  SHFL.BFLY PT, R2, R0, 0x1, 0x1f ;  /* 0x0c201f0000027f89 */ /* 0x000ea600000e0000 */
[----:B------:R-:W-:Y:S05]  /*8780*/  @P5 IMAD R6, R215, c[0x0][0x1e4], R6 ;  /* 0x00007900d7065a24 */ /* 0x000fea00078e0206 */
[----:B------:R3:W4:Y:S01]  /*8790*/  MUFU.EX2 R246, R7 ;  /* 0x0000000700f67308 */ /* 0x0007220000000800 */
[----:B-1----:R-:W-:Y:S02]  /*87a0*/  FFMA.FTZ R5, R164, c[0x0][0x2d0], -R156 ;  /* 0x0000b400a4057a23 */ /* 0x002fe4000001089c */
[----:B------:R-:W-:Y:S07]  /*87b0*/  IMAD.MOV.U32 R164, RZ, RZ, R184 ;  /* 0x000000ffffa47224 */ /* 0x000fee00078e00b8 */
[----:B------:R1:W5:Y:S01]  /*87c0*/  MUFU.EX2 R45, R5 ;  /* 0x00000005002d7308 */ /* 0x0003620000000800 */
[----:B--2---:R-:W-:Y:S01]  /*87d0*/  FMNMX.FTZ R70, R0, R2, !PT ;  /* 0x0000000200467209 */ /* 0x004fe20007810000 */
[--C-:B------:R-:W-:Y:S02]  /*87e0*/  FFMA.FTZ R0, R158, c[0x0][0x2d0], -R157.reuse ;  /* 0x0000b4009e007a23 */ /* 0x100fe4000001089d */
[----:B------:R-:W-:Y:S06]  /*87f0*/  FFMA.FTZ R2, R159, c[0x0][0x2d0], -R157 ;  /* 0x0000b4009f027a23 */ /* 0x000fec000001089d */
[----:B------:R2:W-:Y:S01]  /*8800*/  MUFU.EX2 R42, R0 ;  /* 0x00000000002a7308 */ /* 0x0005e20000000800 */
[----:B------:R-:W-:Y:S02]  /*8810*/  IMAD.MOV.U32 R159, RZ, RZ, R78 ;  /* 0x000000ffff9f7224 */ /* 0x000fe400078e004e */
[----:B---3--:R-:W-:Y:S01]  /*8820*/  @P5 IMAD.MOV.U32 R7, RZ, RZ, R231 ;  /* 0x000000ffff075224 */ /* 0x008fe200078e00e7 */
[----:B----4-:R-:W-:Y:S06]  /*8830*/  F2FP.BF16.PACK_AB R64, R40, R246 ;  /* 0x000000f62840723e */ /* 0x010fec00000010ff */
[----:B------:R3:W-:Y:S01]  /*8840*/  MUFU.EX2 R20, R2 ;  /* 0x0000000200147308 */ /* 0x0007e20000000800 */
[----:B-1----:R-:W-:Y:S01]  /*8850*/  FFMA.FTZ R5, R11, c[0x0][0x2d0], -R156 ;  /* 0x0000b4000b057a23 */ /* 0x002fe2000001089c */
[----:B-----5:R-:W-:Y:S01]  /*8860*/  F2FP.BF16.PACK_AB R73, R45, R221 ;  /* 0x000000dd2d49723e */ /* 0x020fe200000010ff */
[----:B------:R-:W-:Y:S07]  /*8870*/  @P5 IMAD.MOV.U32 R11, RZ, RZ, c[0x0][0x1e0] ;  /* 0x00007800ff0b5624 */ /* 0x000fee00078e00ff */
[----:B------:R1:W-:Y:S01]  /*8880*/  MUFU.EX2 R41, R5 ;  /* 0x0000000500297308 */ /* 0x0003e20000000800 */
[C---:B------:R-:W-:Y:S01]  /*8890*/  @P5 SHF.L.U64.HI R10, R11.reuse, 0x5, R10 ;  /* 0x000000050b0a5819 */ /* 0x040fe2000001020a */
[----:B------:R-:W-:Y:S02]  /*88a0*/  @P5 IMAD.SHL.U32 R11, R11, 0x20, RZ ;  /* 0x000000200b0b5824 */ /* 0x000fe400078e00ff */
[----:B--2---:R-:W-:Y:S02]  /*88b0*/  FMUL.FTZ R0, R70, c[0x0][0x2d0] ;  /* 0x0000b40046007a20 */ /* 0x004fe40000410000 */
[----:B---3--:R-:W-:Y:S04]  /*88c0*/  FFMA.FTZ R2, R15, c[0x0][0x2d0], -R118 ;  /* 0x0000b4000f027a23 */ /* 0x008fe80000010876 */
[----:B------:R2:W-:Y:S01]  /*88d0*/  MUFU.EX2 R49, R2 ;  /* 0x0000000200317308 */ /* 0x0005e20000000800 */
[----:B-1----:R-:W-:Y:S02]  /*88e0*/  FFMA.FTZ R5, R12, c[0x0][0x2d0], -R156 ;  /* 0x0000b4000c057a23 */ /* 0x002fe4000001089c */
[----:B------:R-:W-:Y:S07]  /*88f0*/  FFMA.FTZ R12, R16, c[0x0][0x2d0], -R118 ;  /* 0x0000b400100c7a23 */ /* 0x000fee0000010876 */
[----:B------:R1:W3:Y:S10]  /*8900*/  MUFU.EX2 R44, R5 ;  /* 0x00000005002c7308 */ /* 0x0002f40000000800 */
[----:B------:R-:W-:Y:S01]  /*8910*/  MUFU.EX2 R48, R12 ;  /* 0x0000000c00307308 */ /* 0x000fe20000000800 */
[----:B--2---:R-:W-:Y:S09]  /*8920*/  FFMA.FTZ R2, R17, c[0x0][0x2d0], -R156 ;  /* 0x0000b40011027a23 */ /* 0x004ff2000001089c */
[----:B------:R-:W-:Y:S01]  /*8930*/  MUFU.EX2 R243, R2 ;  /* 0x0000000200f37308 */ /* 0x000fe20000000800 */
[----:B-1----:R-:W-:Y:S01]  /*8940*/  @P5 IMAD.WIDE.U32 R4, R215, c[0x0][0x1e0], RZ ;  /* 0x00007800d7045a25 */ /* 0x002fe200078e00ff */
[----:B---3--:R-:W-:Y:S03]  /*8950*/  F2FP.BF16.PACK_AB R75, R44, R41 ;  /* 0x000000292c4b723e */ /* 0x008fe600000010ff */
[----:B------:R-:W-:Y:S02]  /*8960*/  @P5 IMAD.IADD R5, R5, 0x1, R6 ;  /* 0x0000000105055824 */ /* 0x000fe400078e0206 */
[----:B------:R-:W-:Y:S02]  /*8970*/  @P5 IMAD.MOV.U32 R6, RZ, RZ, R232 ;  /* 0x000000ffff065224 */ /* 0x000fe400078e00e8 */
[----:B------:R-:W-:Y:S02]  /*8980*/  @P5 IMAD R5, R5, 0x50, RZ ;  /* 0x0000005005055824 */ /* 0x000fe400078e02ff */
[----:B------:R-:W-:Y:S04]  /*8990*/  @P5 IMAD.WIDE.U32 R6, R4, 0x50, R6 ;  /* 0x0000005004065825 */ /* 0x000fe800078e0006 */
[----:B------:R-:W-:Y:S01]  /*89a0*/  @P5 IMAD.IADD R5, R7, 0x1, R5 ;  /* 0x0000000107055824 */ /* 0x000fe200078e0205 */
[C---:B------:R-:W-:Y:S04]  /*89b0*/  @P5 LEA R4, P0, R6.reuse, c[0x0][0x1c8], 0x1 ;  /* 0x0000720006045a11 */ /* 0x040fe800078008ff */
[----:B------:R-:W-:Y:S02]  /*89c0*/  @P5 LEA.HI.X R5, R6, c[0x0][0x1cc], R5, 0x1, P0 ;  /* 0x0000730006055a11 */ /* 0x000fe400000f0c05 */
        /* <DEDUP_REMOVED lines=14> */
[----:B------:R3:W-:Y:S02]  /*8ab0*/  MUFU.EX2 R26, R0 ;  /* 0x00000000001a7308 */ /* 0x0007e40000000800 */
[--C-:B---3--:R-:W-:Y:S08]  /*8ac0*/  FFMA.FTZ R0, R14, c[0x0][0x2d0], -R118.reuse ;  /* 0x0000b4000e007a23 */ /* 0x108ff00000010876 */
[----:B------:R3:W-:Y:S02]  /*8ad0*/  MUFU.EX2 R47, R0 ;  /* 0x00000000002f7308 */ /* 0x0007e40000000800 */
[----:B---3--:R-:W-:Y:S08]  /*8ae0*/  FFMA.FTZ R0, R13, c[0x0][0x2d0], -R118 ;  /* 0x0000b4000d007a23 */ /* 0x008ff00000010876 */
[----:B------:R3:W-:Y:S02]  /*8af0*/  MUFU.EX2 R46, R0 ;  /* 0x00000000002e7308 */ /* 0x0007e40000000800 */
[----:B---3--:R-:W-:Y:S02]  /*8b00*/  FSEL R0, R114, RZ, P3 ;  /* 0x000000ff72007208 */ /* 0x008fe40001800000 */
[-C--:B------:R-:W-:Y:S03]  /*8b10*/  @P5 IADD3 R8, P3, R6, R11.reuse, RZ ;  /* 0x0000000b06085210 */ /* 0x080fe60007f7e0ff */
[----:B------:R-:W-:Y:S01]  /*8b20*/  FADD.FTZ R2, -R0, R3 ;  /* 0x0000000300027221 */ /* 0x000fe20000010100 */
[----:B------:R-:W-:Y:S01]  /*8b30*/  FSEL R0, R113, RZ, P2 ;  /* 0x000000ff71007208 */ /* 0x000fe20001000000 */
[--C-:B------:R-:W-:Y:S01]  /*8b40*/  @P5 IMAD.X R9, R7, 0x1, R10.reuse, P3 ;  /* 0x0000000107095824 */ /* 0x100fe200018e060a */
[-C--:B-1----:R-:W-:Y:S01]  /*8b50*/  @P5 IADD3 R4, P2, R8, R11.reuse, RZ ;  /* 0x0000000b08045210 */ /* 0x082fe20007f5e0ff */
[----:B------:R-:W-:Y:S02]  /*8b60*/  FMUL.FTZ R2, R2, c[0x0][0x2d0] ;  /* 0x0000b40002027a20 */ /* 0x000fe40000410000 */
[----:B------:R-:W-:Y:S01]  /*8b70*/  FADD.FTZ R0, -R0, R115 ;  /* 0x0000007300007221 */ /* 0x000fe20000010100 */
[----:B------:R1:W-:Y:S01]  /*8b80*/  @P5 LDGSTS.E.BYPASS.LTC128B.128 [R216+0x3900], [R8.64], !P6 ;  /* 0x0390000008d85fae */ /* 0x0003e2000f101d48 */
[----:B------:R3:W4:Y:S01]  /*8b90*/  MUFU.EX2 R69, R2 ;  /* 0x0000000200457308 */ /* 0x0007220000000800 */
[--C-:B------:R-:W-:Y:S01]  /*8ba0*/  @P5 IMAD.X R5, R9, 0x1, R10.reuse, P2 ;  /* 0x0000000109055824 */ /* 0x100fe200010e060a */
[----:B--2---:R-:W-:Y:S01]  /*8bb0*/  @P5 IADD3 R6, P3, R4, R11, RZ ;  /* 0x0000000b04065210 */ /* 0x004fe20007f7e0ff */
[----:B------:R-:W-:Y:S02]  /*8bc0*/  FMUL.FTZ R0, R0, c[0x0][0x2d0] ;  /* 0x0000b40000007a20 */ /* 0x000fe40000410000 */
[----:B------:R-:W-:Y:S02]  /*8bd0*/  IMAD.MOV.U32 R115, RZ, RZ, R83 ;  /* 0x000000ffff737224 */ /* 0x000fe400078e0053 */
[----:B------:R2:W-:Y:S01]  /*8be0*/  @P5 LDGSTS.E.BYPASS.LTC128B.128 [R216+0x4100], [R4.64], !P6 ;  /* 0x0410000004d85fae */ /* 0x0005e2000f101d48 */
[----:B------:R-:W-:Y:S02]  /*8bf0*/  @P5 IMAD.X R7, R5, 0x1, R10, P3 ;  /* 0x0000000105075824 */ /* 0x000fe400018e060a */
[----:B------:R5:W1:Y:S05]  /*8c00*/  MUFU.EX2 R68, R0 ;  /* 0x0000000000447308 */ /* 0x000a6a0000000800 */
[----:B------:R1:W-:Y:S08]  /*8c10*/  @P5 LDGSTS.E.BYPASS.LTC128B.128 [R216+0x4900], [R6.64], !P6 ;  /* 0x0490000006d85fae */ /* 0x0003f0000f101d48 */
[----:B------:R-:W-:Y:S01]  /*8c20*/  LDSM.16.MT88.4 R36, [R204] ;  /* 0x00000000cc24783b */ /* 0x000fe20000004200 */
[----:B---3--:R-:W-:Y:S01]  /*8c30*/  FSEL R2, R112, RZ, P1 ;  /* 0x000000ff70027208 */ /* 0x008fe20000800000 */
[C---:B----4-:R-:W-:Y:S02]  /*8c40*/  FMUL.FTZ R17, R69.reuse, R133 ;  /* 0x0000008545117220 */ /* 0x050fe40000410000 */
[----:B------:R-:W-:Y:S02]  /*8c50*/  IMAD.MOV.U32 R133, RZ, RZ, R230 ;  /* 0x000000ffff857224 */ /* 0x000fe400078e00e6 */
[C---:B------:R-:W-:Y:S02]  /*8c60*/  FMUL.FTZ R16, R69.reuse, R132 ;  /* 0x0000008445107220 */ /* 0x040fe40000410000 */
[----:B------:R-:W-:Y:S01]  /*8c70*/  IMAD.MOV.U32 R132, RZ, RZ, R186 ;  /* 0x000000ffff847224 */ /* 0x000fe200078e00ba */
[----:B------:R-:W-:Y:S01]  /*8c80*/  LDSM.16.MT88.4 R52, [R201] ;  /* 0x00000000c934783b */ /* 0x000fe20000004200 */
[C---:B------:R-:W-:Y:S02]  /*8c90*/  FMUL.FTZ R32, R69.reuse, R84 ;  /* 0x0000005445207220 */ /* 0x040fe40000410000 */
[----:B-----5:R-:W-:Y:S01]  /*8ca0*/  FADD.FTZ R0, -R2, R116 ;  /* 0x0000007402007221 */ /* 0x020fe20000010100 */
[----:B------:R-:W-:Y:S01]  /*8cb0*/  FSEL R2, R70, RZ, P0 ;  /* 0x000000ff46027208 */ /* 0x000fe20000000000 */
[C---:B--2---:R-:W-:Y:S02]  /*8cc0*/  FMUL.FTZ R4, R69.reuse, R120 ;  /* 0x0000007845047220 */ /* 0x044fe40000410000 */
[----:B------:R-:W-:Y:S01]  /*8cd0*/  FMUL.FTZ R0, R0, c[0x0][0x2d0] ;  /* 0x0000b40000007a20 */ /* 0x000fe20000410000 */
[----:B------:R-:W-:Y:S01]  /*8ce0*/  LDSM.16.MT88.4 R76, [R203] ;  /* 0x00000000cb4c783b */ /* 0x000fe20000004200 */
[----:B------:R-:W-:Y:S02]  /*8cf0*/  IMAD.MOV.U32 R120, RZ, RZ, R47 ;  /* 0x000000ffff787224 */ /* 0x000fe400078e002f */
[----:B------:R2:W3:Y:S01]  /*8d00*/  MUFU.EX2 R3, R0 ;  /* 0x0000000000037308 */ /* 0x0004e20000000800 */
[C---:B------:R-:W-:Y:S02]  /*8d10*/  FMUL.FTZ R5, R69.reuse, R121 ;  /* 0x0000007945057220 */ /* 0x040fe40000410000 */
[----:B------:R-:W-:Y:S02]  /*8d20*/  IMAD.MOV.U32 R121, RZ, RZ, R46 ;  /* 0x000000ffff797224 */ /* 0x000fe400078e002e */
[C---:B-1----:R-:W-:Y:S01]  /*8d30*/  FMUL.FTZ R6, R68.reuse, R122 ;  /* 0x0000007a44067220 */ /* 0x042fe20000410000 */
[----:B------:R-:W-:Y:S01]  /*8d40*/  LDSM.16.MT88.4 R80, [R200+0x800] ;  /* 0x00080000c850783b */ /* 0x000fe20000004200 */
[----:B------:R-:W-:Y:S02]  /*8d50*/  IMAD.MOV.U32 R122, RZ, RZ, R191 ;  /* 0x000000ffff7a7224 */ /* 0x000fe400078e00bf */
[----:B------:R-:W-:Y:S02]  /*8d60*/  IMAD.MOV.U32 R116, RZ, RZ, R20 ;  /* 0x000000ffff747224 */ /* 0x000fe400078e0014 */
[C---:B------:R-:W-:Y:S02]  /*8d70*/  FMUL.FTZ R7, R68.reuse, R123 ;  /* 0x0000007b44077220 */ /* 0x040fe40000410000 */
[----:B------:R-:W-:Y:S01]  /*8d80*/  FMUL.FTZ R33, R69, R85 ;  /* 0x0000005545217220 */ /* 0x000fe20000410000 */
[----:B------:R-:W1:Y:S01]  /*8d90*/  LDSM.16.MT88.4 R20, [R200] ;  /* 0x00000000c814783b */ /* 0x000e620000004200 */
[----:B------:R-:W-:Y:S01]  /*8da0*/  FMUL.FTZ R34, R68, R86 ;  /* 0x0000005644227220 */ /* 0x000fe20000410000 */
[----:B------:R-:W-:Y:S01]  /*8db0*/  F2FP.BF16.PACK_AB R66, R116, R42 ;  /* 0x0000002a7442723e */ /* 0x000fe200000010ff */
[C---:B------:R-:W-:Y:S02]  /*8dc0*/  FMUL.FTZ R35, R68.reuse, R87 ;  /* 0x0000005744237220 */ /* 0x040fe40000410000 */
[C---:B------:R-:W-:Y:S02]  /*8dd0*/  FMUL.FTZ R50, R68.reuse, R98 ;  /* 0x0000006244327220 */ /* 0x040fe40000410000 */
[----:B------:R-:W-:Y:S01]  /*8de0*/  FMUL.FTZ R51, R68, R99 ;  /* 0x0000006344337220 */ /* 0x000fe20000410000 */
[----:B------:R-:W4:Y:S01]  /*8df0*/  LDSM.16.MT88.4 R84, [R204+0x800] ;  /* 0x00080000cc54783b */ /* 0x000f220000004200 */
[----:B------:R-:W-:Y:S02]  /*8e00*/  IMAD.MOV.U32 R123, RZ, RZ, R40 ;  /* 0x000000ffff7b7224 */ /* 0x000fe400078e0028 */
[----:B--2---:R-:W-:Y:S02]  /*8e10*/  FADD.FTZ R0, -R2, R117 ;  /* 0x0000007502007221 */ /* 0x004fe40000010100 */
[----:B------:R-:W-:Y:S02]  /*8e20*/  FFMA.FTZ R2, R19, c[0x0][0x2d0], -R156 ;  /* 0x0000b40013027a23 */ /* 0x000fe4000001089c */
[----:B------:R-:W-:Y:S01]  /*8e30*/  FMUL.FTZ R0, R0, c[0x0][0x2d0] ;  /* 0x0000b40000007a20 */ /* 0x000fe20000410000 */
[----:B------:R-:W2:Y:S01]  /*8e40*/  LDL.LU R99, [R1] ;  /* 0x0000000001637983 */ /* 0x000ea20000300800 */
[----:B------:R5:W-:Y:S01]  /*8e50*/  MUFU.EX2 R238, R2 ;  /* 0x0000000200ee7308 */ /* 0x000be20000000800 */
[C---:B---3--:R-:W-:Y:S02]  /*8e60*/  FMUL.FTZ R8, R3.reuse, R124 ;  /* 0x0000007c03087220 */ /* 0x048fe40000410000 */
[----:B------:R-:W-:Y:S01]  /*8e70*/  IMAD.MOV.U32 R124, RZ, RZ, R45 ;  /* 0x000000ffff7c7224 */ /* 0x000fe200078e002d */
[----:B------:R-:W3:Y:S01]  /*8e80*/  LDL.LU R98, [R1+0x4] ;  /* 0x0000040001627983 */ /* 0x000ee20000300800 */
[C---:B------:R-:W-:Y:S02]  /*8e90*/  FMUL.FTZ R45, R3.reuse, R93 ;  /* 0x0000005d032d7220 */ /* 0x040fe40000410000 */
[C---:B------:R-:W-:Y:S01]  /*8ea0*/  FMUL.FTZ R9, R3.reuse, R125 ;  /* 0x0000007d03097220 */ /* 0x040fe20000410000 */
[----:B------:R-:W0:Y:S01]  /*8eb0*/  LDGDEPBAR ;  /* 0x00000000000079af */ /* 0x000e220000000000 */
[----:B------:R-:W-:Y:S01]  /*8ec0*/  IMAD.MOV.U32 R125, RZ, RZ, R44 ;  /* 0x000000ffff7d7224 */ /* 0x000fe200078e002c */
[----:B------:R-:W4:Y:S01]  /*8ed0*/  MUFU.EX2 R0, R0 ;  /* 0x0000000000007308 */ /* 0x000f220000000800 */
[C---:B------:R-:W-:Y:S02]  /*8ee0*/  FMUL.FTZ R44, R3.reuse, R92 ;  /* 0x0000005c032c7220 */ /* 0x040fe40000410000 */
[----:B------:R-:W-:Y:S02]  /*8ef0*/  IMAD.MOV.U32 R117, RZ, RZ, R26 ;  /* 0x000000ffff757224 */ /* 0x000fe400078e001a */
[----:B------:R-:W-:Y:S02]  /*8f00*/  FMUL.FTZ R19, R68, R135 ;  /* 0x0000008744137220 */ /* 0x000fe40000410000 */
[----:B------:R-:W-:Y:S01]  /*8f10*/  FMUL.FTZ R40, R3, R88 ;  /* 0x0000005803287220 */ /* 0x000fe20000410000 */
[----:B------:R-:W-:Y:S01]  /*8f20*/  F2FP.BF16.PACK_AB R67, R117, R245 ;  /* 0x000000f57543723e */ /* 0x000fe200000010ff */
[C---:B------:R-:W-:Y:S02]  /*8f30*/  FMUL.FTZ R12, R3.reuse, R128 ;  /* 0x00000080030c7220 */ /* 0x040fe40000410000 */
[C---:B------:R-:W-:Y:S01]  /*8f40*/  FMUL.FTZ R13, R3.reuse, R129 ;  /* 0x00000081030d7220 */ /* 0x040fe20000410000 */
[-C--:B-1----:R-:W-:Y:S05]  /*8f50*/  HMMA.16816.F32.BF16 R4, R72, R20.reuse, R4 ;  /* 0x000000144804723c */ /* 0x082fea0000041804 */
[--C-:B-----5:R-:W-:Y:S02]  /*8f60*/  FFMA.FTZ R2, R18, c[0x0][0x2d0], -R156.reuse ;  /* 0x0000b40012027a23 */ /* 0x120fe4000001089c */
[----:B------:R-:W-:Y:S02]  /*8f70*/  FMUL.FTZ R18, R68, R134 ;  /* 0x0000008644127220 */ /* 0x000fe40000410000 */
[----:B------:R1:W-:Y:S03]  /*8f80*/  MUFU.EX2 R237, R2 ;  /* 0x0000000200ed7308 */ /* 0x0003e60000000800 */
[C---:B----4-:R-:W-:Y:S02]  /*8f90*/  FMUL.FTZ R14, R0.reuse, R130 ;  /* 0x00000082000e7220 */ /* 0x050fe40000410000 */
[----:B------:R-:W-:Y:S02]  /*8fa0*/  IMAD.MOV.U32 R130, RZ, RZ, R229 ;  /* 0x000000ffff827224 */ /* 0x000fe400078e00e5 */
[C---:B------:R-:W-:Y:S02]  /*8fb0*/  FMUL.FTZ R47, R0.reuse, R95 ;  /* 0x0000005f002f7220 */ /* 0x040fe40000410000 */
[C---:B------:R-:W-:Y:S02]  /*8fc0*/  FMUL.FTZ R46, R0.reuse, R94 ;  /* 0x0000005e002e7220 */ /* 0x040fe40000410000 */
[C---:B------:R-:W-:Y:S02]  /*8fd0*/  FMUL.FTZ R15, R0.reuse, R131 ;  /* 0x00000083000f7220 */ /* 0x040fe40000410000 */
[----:B------:R-:W-:Y:S02]  /*8fe0*/  IMAD.MOV.U32 R131, RZ, RZ, R221 ;  /* 0x000000ffff837224 */ /* 0x000fe400078e00dd */
[C---:B------:R-:W-:Y:S02]  /*8ff0*/  FMUL.FTZ R11, R0.reuse, R127 ;  /* 0x0000007f000b7220 */ /* 0x040fe40000410000 */
[----:B------:R-:W-:Y:S02]  /*9000*/  IMAD.MOV.U32 R127, RZ, RZ, R193 ;  /* 0x000000ffff7f7224 */ /* 0x000fe400078e00c1 */
[----:B------:R-:W-:Y:S02]  /*9010*/  IMAD.MOV.U32 R134, RZ, RZ, R185 ;  /* 0x000000ffff867224 */ /* 0x000fe400078e00b9 */
[----:B------:R-:W-:Y:S02]  /*9020*/  FMUL.FTZ R10, R0, R126 ;  /* 0x0000007e000a7220 */ /* 0x000fe40000410000 */
[----:B------:R-:W-:Y:S02]  /*9030*/  IMAD.MOV.U32 R126, RZ, RZ, R43 ;  /* 0x000000ffff7e7224 */ /* 0x000fe400078e002b */
[----:B-1----:R-:W-:Y:S02]  /*9040*/  FFMA.FTZ R2, R24, c[0x0][0x2d0], -R156 ;  /* 0x0000b40018027a23 */ /* 0x002fe4000001089c */
[C---:B------:R-:W-:Y:S01]  /*9050*/  FMUL.FTZ R43, R0.reuse, R91 ;  /* 0x0000005b002b7220 */ /* 0x040fe20000410000 */
[C---:B------:R-:W-:Y:S01]  /*9060*/  HMMA.16816.F32.BF16 R8, R64.reuse, R20, R8 ;  /* 0x000000144008723c */ /* 0x040fe20000041808 */
[----:B------:R1:W-:Y:S03]  /*9070*/  MUFU.EX2 R236, R2 ;  /* 0x0000000200ec7308 */ /* 0x0003e60000000800 */
[----:B------:R-:W-:Y:S02]  /*9080*/  FMUL.FTZ R24, R3, R140 ;  /* 0x0000008c03187220 */ /* 0x000fe40000410000 */
[----:B------:R-:W-:Y:S02]  /*9090*/  IMAD.MOV.U32 R128, RZ, RZ, R42 ;  /* 0x000000ffff807224 */ /* 0x000fe400078e002a */
[-C--:B------:R-:W-:Y:S04]  /*90a0*/  HMMA.16816.F32.BF16 R12, R64, R22.reuse, R12 ;  /* 0x00000016400c723c */ /* 0x080fe8000004180c */
[C---:B------:R-:W-:Y:S02]  /*90b0*/  FMUL.FTZ R42, R0.reuse, R90 ;  /* 0x0000005a002a7220 */ /* 0x040fe40000410000 */
[C---:B------:R-:W-:Y:S02]  /*90c0*/  FMUL.FTZ R20, R69.reuse, R136 ;  /* 0x0000008845147220 */ /* 0x040fe40000410000 */
[C---:B------:R-:W-:Y:S04]  /*90d0*/  HMMA.16816.F32.BF16 R16, R72.reuse, R22, R16 ;  /* 0x000000164810723c */ /* 0x040fe80000041810 */
[----:B------:R-:W-:Y:S02]  /*90e0*/  FMUL.FTZ R21, R69, R137 ;  /* 0x0000008945157220 */ /* 0x000fe40000410000 */
[----:B------:R-:W-:Y:S02]  /*90f0*/  FMUL.FTZ R26, R0, R142 ;  /* 0x0000008e001a7220 */ /* 0x000fe40000410000 */
[----:B------:R-:W-:Y:S04]  /*9100*/  FMUL.FTZ R22, R68, R138 ;  /* 0x0000008a44167220 */ /* 0x000fe80000410000 */
[----:B-1----:R-:W-:Y:S02]  /*9110*/  FFMA.FTZ R2, R160, c[0x0][0x2d0], -R157 ;  /* 0x0000b400a0027a23 */ /* 0x002fe4000001089d */
[----:B------:R-:W-:Y:S02]  /*9120*/  FMUL.FTZ R23, R68, R139 ;  /* 0x0000008b44177220 */ /* 0x000fe40000410000 */
[----:B------:R1:W-:Y:S01]  /*9130*/  MUFU.EX2 R235, R2 ;  /* 0x0000000200eb7308 */ /* 0x0003e20000000800 */
[----:B------:R-:W-:Y:S02]  /*9140*/  IMAD.MOV.U32 R129, RZ, RZ, R41 ;  /* 0x000000ffff817224 */ /* 0x000fe400078e0029 */
[C---:B------:R-:W-:Y:S02]  /*9150*/  FMUL.FTZ R41, R3.reuse, R89 ;  /* 0x0000005903297220 */ /* 0x040fe40000410000 */
[-C--:B------:R-:W-:Y:S01]  /*9160*/  HMMA.16816.F32.BF16 R20, R72, R36.reuse, R20 ;  /* 0x000000244814723c */ /* 0x080fe20000041814 */
[----:B------:R-:W4:Y:S02]  /*9170*/  LDSM.16.MT88.4 R88, [R201+0x800] ;  /* 0x00080000c958783b */ /* 0x000f240000004200 */
[C---:B------:R-:W-:Y:S02]  /*9180*/  FMUL.FTZ R27, R0.reuse, R143 ;  /* 0x0000008f001b7220 */ /* 0x040fe40000410000 */
[C---:B------:R-:W-:Y:S02]  /*9190*/  FMUL.FTZ R30, R0.reuse, R146 ;  /* 0x00000092001e7220 */ /* 0x040fe40000410000 */
[C---:B------:R-:W-:Y:S02]  /*91a0*/  FMUL.FTZ R31, R0.reuse, R147 ;  /* 0x00000093001f7220 */ /* 0x040fe40000410000 */
[C---:B------:R-:W-:Y:S03]  /*91b0*/  FMUL.FTZ R56, R3.reuse, R104 ;  /* 0x0000006803387220 */ /* 0x040fe60000410000 */
[C---:B------:R-:W-:Y:S02]  /*91c0*/  FMUL.FTZ R57, R3.reuse, R105 ;  /* 0x0000006903397220 */ /* 0x040fe40000410000 */
[C---:B------:R-:W-:Y:S02]  /*91d0*/  FMUL.FTZ R58, R0.reuse, R106 ;  /* 0x0000006a003a7220 */ /* 0x040fe40000410000 */
[C---:B------:R-:W-:Y:S02]  /*91e0*/  FMUL.FTZ R59, R0.reuse, R107 ;  /* 0x0000006b003b7220 */ /* 0x040fe40000410000 */
[----:B------:R-:W-:Y:S02]  /*91f0*/  FMUL.FTZ R60, R3, R152 ;  /* 0x00000098033c7220 */ /* 0x000fe40000410000 */
[----:B-1----:R-:W-:Y:S02]  /*9200*/  FFMA.FTZ R2, R25, c[0x0][0x2d0], -R157 ;  /* 0x0000b40019027a23 */ /* 0x002fe4000001089d */
[C---:B------:R-:W-:Y:S02]  /*9210*/  FMUL.FTZ R25, R3.reuse, R141 ;  /* 0x0000008d03197220 */ /* 0x040fe40000410000 */
[----:B------:R1:W5:Y:S01]  /*9220*/  MUFU.EX2 R234, R2 ;  /* 0x0000000200ea7308 */ /* 0x0003620000000800 */
[----:B------:R-:W-:Y:S02]  /*9230*/  FMUL.FTZ R61, R3, R153 ;  /* 0x00000099033d7220 */ /* 0x000fe40000410000 */
[----:B------:R-:W-:Y:S02]  /*9240*/  IMAD.MOV.U32 R136, RZ, RZ, R131 ;  /* 0x000000ffff887224 */ /* 0x000fe400078e0083 */
[C---:B------:R-:W-:Y:S04]  /*9250*/  HMMA.16816.F32.BF16 R24, R64.reuse, R36, R24 ;  /* 0x000000244018723c */ /* 0x040fe80000041818 */
[C---:B------:R-:W-:Y:S02]  /*9260*/  FMUL.FTZ R62, R0.reuse, R154 ;  /* 0x0000009a003e7220 */ /* 0x040fe40000410000 */
[----:B------:R-:W-:Y:S02]  /*9270*/  FMUL.FTZ R63, R0, R155 ;  /* 0x0000009b003f7220 */ /* 0x000fe40000410000 */
[C---:B------:R-:W-:Y:S04]  /*9280*/  FMUL.FTZ R36, R69.reuse, R148 ;  /* 0x0000009445247220 */ /* 0x040fe80000410000 */
[C---:B------:R-:W-:Y:S02]  /*9290*/  FMUL.FTZ R37, R69.reuse, R149 ;  /* 0x0000009545257220 */ /* 0x040fe40000410000 */
[----:B------:R-:W-:Y:S02]  /*92a0*/  IMAD.MOV.U32 R148, RZ, RZ, R49 ;  /* 0x000000ffff947224 */ /* 0x000fe400078e0031 */
[----:B------:R-:W-:Y:S02]  /*92b0*/  FMUL.FTZ R49, R69, R97 ;  /* 0x0000006145317220 */ /* 0x000fe40000410000 */
[----:B------:R-:W-:Y:S01]  /*92c0*/  IMAD.MOV.U32 R149, RZ, RZ, R48 ;  /* 0x000000ffff957224 */ /* 0x000fe200078e0030 */
[----:B------:R-:W3:Y:S01]  /*92d0*/  LDL.LU R97, [R1+0x8] ;  /* 0x0000080001617983 */ /* 0x000ee20000300800 */
[----:B-1----:R-:W-:Y:S02]  /*92e0*/  FFMA.FTZ R2, R28, c[0x0][0x2d0], -R157 ;  /* 0x0000b4001c027a23 */ /* 0x002fe4000001089d */
[----:B------:R-:W-:Y:S02]  /*92f0*/  FMUL.FTZ R28, R3, R144 ;  /* 0x00000090031c7220 */ /* 0x000fe40000410000 */
[----:B------:R1:W-:Y:S01]  /*9300*/  MUFU.EX2 R233, R2 ;  /* 0x0000000200e97308 */ /* 0x0003e20000000800 */
[----:B------:R-:W-:Y:S02]  /*9310*/  FMUL.FTZ R48, R69, R96 ;  /* 0x0000006045307220 */ /* 0x000fe40000410000 */
[----:B------:R-:W3:Y:S01]  /*9320*/  LDL.LU R96, [R1+0xc] ;  /* 0x00000c0001607983 */ /* 0x000ee20000300800 */
[----:B------:R-:W-:Y:S02]  /*9330*/  IMAD.MOV.U32 R137, RZ, RZ, R130 ;  /* 0x000000ffff897224 */ /* 0x000fe400078e0082 */
        /* <DEDUP_REMOVED lines=8> */
[----:B-1----:R-:W-:Y:S02]  /*93c0*/  FFMA.FTZ R2, R29, c[0x0][0x2d0], -R157 ;  /* 0x0000b4001d027a23 */ /* 0x002fe4000001089d */
[----:B------:R-:W-:Y:S02]  /*93d0*/  FMUL.FTZ R29, R3, R145 ;  /* 0x00000091031d7220 */ /* 0x000fe40000410000 */
[----:B------:R1:W-:Y:S05]  /*93e0*/  MUFU.EX2 R232, R2 ;  /* 0x0000000200e87308 */ /* 0x0003ea0000000800 */
[-C--:B------:R-:W-:Y:S08]  /*93f0*/  HMMA.16816.F32.BF16 R28, R64, R38.reuse, R28 ;  /* 0x00000026401c723c */ /* 0x080ff0000004181c */
[C---:B------:R-:W-:Y:S07]  /*9400*/  HMMA.16816.F32.BF16 R32, R72.reuse, R38, R32 ;  /* 0x000000264820723c */ /* 0x040fee0000041820 */
[C---:B------:R-:W-:Y:S02]  /*9410*/  FMUL.FTZ R38, R68.reuse, R150 ;  /* 0x0000009644267220 */ /* 0x040fe40000410000 */
[----:B------:R-:W-:Y:S03]  /*9420*/  FMUL.FTZ R39, R68, R151 ;  /* 0x0000009744277220 */ /* 0x000fe60000410000 */
[----:B-1----:R-:W-:Y:S02]  /*9430*/  FFMA.FTZ R2, R161, c[0x0][0x2d0], -R158 ;  /* 0x0000b400a1027a23 */ /* 0x002fe4000001089e */
[----:B------:R-:W-:Y:S02]  /*9440*/  IMAD.MOV.U32 R150, RZ, RZ, R125 ;  /* 0x000000ffff967224 */ /* 0x000fe400078e007d */
[-C--:B------:R-:W-:Y:S01]  /*9450*/  HMMA.16816.F32.BF16 R36, R72, R52.reuse, R36 ;  /* 0x000000344824723c */ /* 0x080fe20000041824 */
[----:B------:R1:W-:Y:S02]  /*9460*/  MUFU.EX2 R231, R2 ;  /* 0x0000000200e77308 */ /* 0x0003e40000000800 */
[----:B------:R-:W-:Y:S05]  /*9470*/  IMAD.MOV.U32 R151, RZ, RZ, R124 ;  /* 0x000000ffff977224 */ /* 0x000fea00078e007c */
[C---:B------:R-:W-:Y:S07]  /*9480*/  HMMA.16816.F32.BF16 R40, R64.reuse, R52, R40 ;  /* 0x000000344028723c */ /* 0x040fee0000041828 */
[C---:B------:R-:W-:Y:S01]  /*9490*/  FMUL.FTZ R52, R69.reuse, R100 ;  /* 0x0000006445347220 */ /* 0x040fe20000410000 */
[-C--:B------:R-:W-:Y:S04]  /*94a0*/  HMMA.16816.F32.BF16 R44, R64, R54.reuse, R44 ;  /* 0x00000036402c723c */ /* 0x080fe8000004182c */
[C---:B------:R-:W-:Y:S04]  /*94b0*/  FMUL.FTZ R53, R69.reuse, R101 ;  /* 0x0000006545357220 */ /* 0x040fe80000410000 */
[C---:B------:R-:W-:Y:S04]  /*94c0*/  HMMA.16816.F32.BF16 R48, R72.reuse, R54, R48 ;  /* 0x000000364830723c */ /* 0x040fe80000041830 */
[--C-:B-1----:R-:W-:Y:S03]  /*94d0*/  FFMA.FTZ R2, R172, c[0x0][0x2d0], -R158.reuse ;  /* 0x0000b400ac027a23 */ /* 0x102fe6000001089e */
[C---:B------:R-:W-:Y:S01]  /*94e0*/  FMUL.FTZ R54, R68.reuse, R102 ;  /* 0x0000006644367220 */ /* 0x040fe20000410000 */
[----:B------:R1:W1:Y:S01]  /*94f0*/  MUFU.EX2 R230, R2 ;  /* 0x0000000200e67308 */ /* 0x0002620000000800 */
[----:B------:R-:W-:Y:S07]  /*9500*/  FMUL.FTZ R55, R68, R103 ;  /* 0x0000006744377220 */ /* 0x000fee0000410000 */
[-C--:B------:R-:W-:Y:S08]  /*9510*/  HMMA.16816.F32.BF16 R52, R72, R76.reuse, R52 ;  /* 0x0000004c4834723c */ /* 0x080ff00000041834 */
[C---:B------:R-:W-:Y:S07]  /*9520*/  HMMA.16816.F32.BF16 R56, R64.reuse, R76, R56 ;  /* 0x0000004c4038723c */ /* 0x040fee0000041838 */
[----:B-----5:R-:W-:Y:S01]  /*9530*/  F2FP.BF16.PACK_AB R76, R234, R235 ;  /* 0x000000ebea4c723e */ /* 0x020fe200000010ff */
[-C--:B------:R-:W-:Y:S04]  /*9540*/  HMMA.16816.F32.BF16 R60, R64, R78.reuse, R60 ;  /* 0x0000004e403c723c */ /* 0x080fe8000004183c */
[--C-:B-1----:R-:W-:Y:S01]  /*9550*/  FFMA.FTZ R2, R174, c[0x0][0x2d0], -R158.reuse ;  /* 0x0000b400ae027a23 */ /* 0x102fe2000001089e */
[----:B------:R-:W-:Y:S02]  /*9560*/  F2FP.BF16.PACK_AB R77, R230, R231 ;  /* 0x000000e7e64d723e */ /* 0x000fe400000010ff */
        /* <DEDUP_REMOVED lines=11> */
[----:B------:R1:W5:Y:S01]  /*9620*/  MUFU.EX2 R95, R2 ;  /* 0x00000002005f7308 */ /* 0x0003620000000800 */
[----:B--2---:R-:W-:Y:S01]  /*9630*/  FFMA.FTZ R69, R69, R99, R137 ;  /* 0x0000006345457223 */ /* 0x004fe20000010089 */
[----:B------:R-:W-:Y:S04]  /*9640*/  F2FP.BF16.PACK_AB R78, R232, R233 ;  /* 0x000000e9e84e723e */ /* 0x000fe800000010ff */
[-C--:B------:R-:W-:Y:S03]  /*9650*/  HMMA.16816.F32.BF16 R4, R72, R80.reuse, R4 ;  /* 0x000000504804723c */ /* 0x080fe60000041804 */
[--C-:B-1----:R-:W-:Y:S01]  /*9660*/  FFMA.FTZ R2, R173, c[0x0][0x2d0], -R118.reuse ;  /* 0x0000b400ad027a23 */ /* 0x102fe20000010876 */
[----:B-----5:R-:W-:Y:S03]  /*9670*/  F2FP.BF16.PACK_AB R79, R95, R229 ;  /* 0x000000e55f4f723e */ /* 0x020fe600000010ff */
[----:B------:R1:W-:Y:S04]  /*9680*/  MUFU.EX2 R94, R2 ;  /* 0x00000002005e7308 */ /* 0x0003e80000000800 */
[C---:B------:R-:W-:Y:S08]  /*9690*/  HMMA.16816.F32.BF16 R8, R76.reuse, R80, R8 ;  /* 0x000000504c08723c */ /* 0x040ff00000041808 */
[-C--:B------:R-:W-:Y:S08]  /*96a0*/  HMMA.16816.F32.BF16 R12, R76, R82.reuse, R12 ;  /* 0x000000524c0c723c */ /* 0x080ff0000004180c */
[C---:B------:R-:W-:Y:S01]  /*96b0*/  HMMA.16816.F32.BF16 R16, R72.reuse, R82, R16 ;  /* 0x000000524810723c */ /* 0x040fe20000041810 */
[----:B------:R-:W2:Y:S03]  /*96c0*/  LDSM.16.MT88.4 R80, [R203+0x800] ;  /* 0x00080000cb50783b */ /* 0x000ea60000004200 */
[--C-:B-1----:R-:W-:Y:S04]  /*96d0*/  FFMA.FTZ R2, R180, c[0x0][0x2d0], -R118.reuse ;  /* 0x0000b400b4027a23 */ /* 0x102fe80000010876 */
[-C--:B------:R-:W-:Y:S01]  /*96e0*/  HMMA.16816.F32.BF16 R20, R72, R84.reuse, R20 ;  /* 0x000000544814723c */ /* 0x080fe20000041814 */
[----:B------:R1:W5:Y:S07]  /*96f0*/  MUFU.EX2 R221, R2 ;  /* 0x0000000200dd7308 */ /* 0x00036e0000000800 */
[C---:B------:R-:W-:Y:S07]  /*9700*/  HMMA.16816.F32.BF16 R24, R76.reuse, R84, R24 ;  /* 0x000000544c18723c */ /* 0x040fee0000041818 */
[--C-:B------:R-:W-:Y:S01]  /*9710*/  FFMA.FTZ R84, R178, c[0x0][0x2d0], -R157.reuse ;  /* 0x0000b400b2547a23 */ /* 0x100fe2000001089d */
[-C--:B------:R-:W-:Y:S03]  /*9720*/  HMMA.16816.F32.BF16 R28, R76, R86.reuse, R28 ;  /* 0x000000564c1c723c */ /* 0x080fe6000004181c */
[----:B------:R2:W-:Y:S05]  /*9730*/  MUFU.EX2 R181, R84 ;  /* 0x0000005400b57308 */ /* 0x0005ea0000000800 */
[C---:B------:R-:W-:Y:S04]  /*9740*/  HMMA.16816.F32.BF16 R32, R72.reuse, R86, R32 ;  /* 0x000000564820723c */ /* 0x040fe80000041820 */
[--C-:B-1----:R-:W-:Y:S04]  /*9750*/  FFMA.FTZ R2, R162, c[0x0][0x2d0], -R118.reuse ;  /* 0x0000b400a2027a23 */ /* 0x102fe80000010876 */
[----:B------:R1:W-:Y:S01]  /*9760*/  MUFU.EX2 R193, R2 ;  /* 0x0000000200c17308 */ /* 0x0003e20000000800 */
[-C--:B----4-:R-:W-:Y:S08]  /*9770*/  HMMA.16816.F32.BF16 R36, R72, R88.reuse, R36 ;  /* 0x000000584824723c */ /* 0x090ff00000041824 */
[C---:B------:R-:W-:Y:S01]  /*9780*/  HMMA.16816.F32.BF16 R40, R76.reuse, R88, R40 ;  /* 0x000000584c28723c */ /* 0x040fe20000041828 */
[----:B--2---:R-:W2:Y:S07]  /*9790*/  LDSM.16.MT88.4 R84, [R200+0x1000] ;  /* 0x00100000c854783b */ /* 0x004eae0000004200 */
[-C--:B------:R-:W-:Y:S04]  /*97a0*/  HMMA.16816.F32.BF16 R44, R76, R90.reuse, R44 ;  /* 0x0000005a4c2c723c */ /* 0x080fe8000004182c */
[----:B-1----:R-:W-:Y:S04]  /*97b0*/  FFMA.FTZ R2, R163, c[0x0][0x2d0], -R118 ;  /* 0x0000b400a3027a23 */ /* 0x002fe80000010876 */
[C---:B------:R-:W-:Y:S01]  /*97c0*/  HMMA.16816.F32.BF16 R48, R72.reuse, R90, R48 ;  /* 0x0000005a4830723c */ /* 0x040fe20000041830 */
[----:B------:R-:W-:Y:S01]  /*97d0*/  LDSM.16.MT88.4 R88, [R201+0x1000] ;  /* 0x00100000c958783b */ /* 0x000fe20000004200 */
[----:B------:R1:W4:Y:S06]  /*97e0*/  MUFU.EX2 R191, R2 ;  /* 0x0000000200bf7308 */ /* 0x00032c0000000800 */
[-C--:B------:R-:W-:Y:S08]  /*97f0*/  HMMA.16816.F32.BF16 R52, R72, R80.reuse, R52 ;  /* 0x000000504834723c */ /* 0x080ff00000041834 */
[C---:B------:R-:W-:Y:S08]  /*9800*/  HMMA.16816.F32.BF16 R56, R76.reuse, R80, R56 ;  /* 0x000000504c38723c */ /* 0x040ff00000041838 */
[-C--:B------:R-:W-:Y:S04]  /*9810*/  HMMA.16816.F32.BF16 R60, R76, R82.reuse, R60 ;  /* 0x000000524c3c723c */ /* 0x080fe8000004183c */
[--C-:B-1----:R-:W-:Y:S04]  /*9820*/  FFMA.FTZ R2, R182, c[0x0][0x2d0], -R156.reuse ;  /* 0x0000b400b6027a23 */ /* 0x102fe8000001089c */
[----:B------:R1:W-:Y:S01]  /*9830*/  MUFU.EX2 R93, R2 ;  /* 0x00000002005d7308 */ /* 0x0003e20000000800 */
[----:B------:R-:W-:Y:S01]  /*9840*/  HMMA.16816.F32.BF16 R64, R72, R82, R64 ;  /* 0x000000524840723c */ /* 0x000fe20000041840 */
[----:B------:R-:W2:Y:S06]  /*9850*/  LDSM.16.MT88.4 R80, [R204+0x1000] ;  /* 0x00100000cc50783b */ /* 0x000eac0000004200 */
[----:B-----5:R-:W-:Y:S02]  /*9860*/  F2FP.BF16.PACK_AB R72, R221, R94 ;  /* 0x0000005edd48723e */ /* 0x020fe400000010ff */
[----:B----4-:R-:W-:Y:S03]  /*9870*/  F2FP.BF16.PACK_AB R74, R191, R193 ;  /* 0x000000c1bf4a723e */ /* 0x010fe600000010ff */
[--C-:B-1----:R-:W-:Y:S04]  /*9880*/  FFMA.FTZ R2, R183, c[0x0][0x2d0], -R156.reuse ;  /* 0x0000b400b7027a23 */ /* 0x102fe8000001089c */
[----:B------:R1:W4:Y:S02]  /*9890*/  MUFU.EX2 R186, R2 ;  /* 0x0000000200ba7308 */ /* 0x0003240000000800 */
[--C-:B-1----:R-:W-:Y:S01]  /*98a0*/  FFMA.FTZ R2, R175, c[0x0][0x2d0], -R156.reuse ;  /* 0x0000b400af027a23 */ /* 0x102fe2000001089c */
[----:B----4-:R-:W-:Y:S07]  /*98b0*/  F2FP.BF16.PACK_AB R73, R186, R93 ;  /* 0x0000005dba49723e */ /* 0x010fee00000010ff */
[----:B------:R1:W-:Y:S02]  /*98c0*/  MUFU.EX2 R185, R2 ;  /* 0x0000000200b97308 */ /* 0x0003e40000000800 */
[----:B-1----:R-:W-:Y:S08]  /*98d0*/  FFMA.FTZ R2, R176, c[0x0][0x2d0], -R156 ;  /* 0x0000b400b0027a23 */ /* 0x002ff0000001089c */
[----:B------:R1:W4:Y:S02]  /*98e0*/  MUFU.EX2 R184, R2 ;  /* 0x0000000200b87308 */ /* 0x0003240000000800 */
[----:B-1----:R-:W-:Y:S01]  /*98f0*/  FFMA.FTZ R2, R187, c[0x0][0x2d0], -R157 ;  /* 0x0000b400bb027a23 */ /* 0x002fe2000001089d */
[----:B----4-:R-:W-:Y:S01]  /*9900*/  F2FP.BF16.PACK_AB R75, R184, R185 ;  /* 0x000000b9b84b723e */ /* 0x010fe200000010ff */
[----:B------:R-:W-:Y:S06]  /*9910*/  IMAD.MOV.U32 R187, RZ, RZ, R121 ;  /* 0x000000ffffbb7224 */ /* 0x000fec00078e0079 */
[----:B------:R1:W-:Y:S01]  /*9920*/  MUFU.EX2 R92, R2 ;  /* 0x00000002005c7308 */ /* 0x0003e20000000800 */
[-C--:B--2---:R-:W-:Y:S03]  /*9930*/  HMMA.16816.F32.BF16 R4, R72, R84.reuse, R4 ;  /* 0x000000544804723c */ /* 0x084fe60000041804 */
[--C-:B-1----:R-:W-:Y:S02]  /*9940*/  FFMA.FTZ R2, R188, c[0x0][0x2d0], -R157.reuse ;  /* 0x0000b400bc027a23 */ /* 0x102fe4000001089d */
[----:B------:R-:W-:Y:S04]  /*9950*/  IMAD.MOV.U32 R188, RZ, RZ, R120 ;  /* 0x000000ffffbc7224 */ /* 0x000fe800078e0078 */
[----:B------:R1:W2:Y:S03]  /*9960*/  MUFU.EX2 R182, R2 ;  /* 0x0000000200b67308 */ /* 0x0002a60000000800 */
[----:B-1----:R-:W-:Y:S01]  /*9970*/  FFMA.FTZ R2, R177, c[0x0][0x2d0], -R157 ;  /* 0x0000b400b1027a23 */ /* 0x002fe2000001089d */
[----:B--2---:R-:W-:Y:S06]  /*9980*/  F2FP.BF16.PACK_AB R76, R182, R92 ;  /* 0x0000005cb64c723e */ /* 0x004fec00000010ff */
[----:B------:R1:W2:Y:S02]  /*9990*/  MUFU.EX2 R183, R2 ;  /* 0x0000000200b77308 */ /* 0x0002a40000000800 */
[--C-:B-1----:R-:W-:Y:S01]  /*99a0*/  FFMA.FTZ R2, R190, c[0x0][0x2d0], -R158.reuse ;  /* 0x0000b400be027a23 */ /* 0x102fe2000001089e */
[----:B--2---:R-:W-:Y:S01]  /*99b0*/  F2FP.BF16.PACK_AB R78, R181, R183 ;  /* 0x000000b7b54e723e */ /* 0x004fe200000010ff */
[----:B------:R-:W-:Y:S06]  /*99c0*/  IMAD.MOV.U32 R190, RZ, RZ, R127 ;  /* 0x000000ffffbe7224 */ /* 0x000fec00078e007f */
[----:B------:R1:W-:Y:S02]  /*99d0*/  MUFU.EX2 R180, R2 ;  /* 0x0000000200b47308 */ /* 0x0003e40000000800 */
[----:B-1----:R-:W-:Y:S02]  /*99e0*/  FFMA.FTZ R2, R192, c[0x0][0x2d0], -R158 ;  /* 0x0000b400c0027a23 */ /* 0x002fe4000001089e */
[----:B------:R-:W-:Y:S06]  /*99f0*/  IMAD.MOV.U32 R192, RZ, RZ, R128 ;  /* 0x000000ffffc07224 */ /* 0x000fec00078e0080 */
[----:B------:R1:W2:Y:S02]  /*9a00*/  MUFU.EX2 R102, R2 ;  /* 0x0000000200667308 */ /* 0x0002a40000000800 */
[----:B-1----:R-:W-:Y:S01]  /*9a10*/  FFMA.FTZ R2, R189, c[0x0][0x2d0], -R158 ;  /* 0x0000b400bd027a23 */ /* 0x002fe2000001089e */
[----:B--2---:R-:W-:Y:S01]  /*9a20*/  F2FP.BF16.PACK_AB R77, R102, R180 ;  /* 0x000000b4664d723e */ /* 0x004fe200000010ff */
[----:B------:R-:W-:Y:S06]  /*9a30*/  IMAD.MOV.U32 R189, RZ, RZ, R130 ;  /* 0x000000ffffbd7224 */ /* 0x000fec00078e0082 */
[----:B------:R1:W-:Y:S02]  /*9a40*/  MUFU.EX2 R103, R2 ;  /* 0x0000000200677308 */ /* 0x0003e40000000800 */
[----:B-1----:R-:W-:Y:S08]  /*9a50*/  FFMA.FTZ R2, R179, c[0x0][0x2d0], -R158 ;  /* 0x0000b400b3027a23 */ /* 0x002ff0000001089e */
[----:B------:R1:W2:Y:S02]  /*9a60*/  MUFU.EX2 R101, R2 ;  /* 0x0000000200657308 */ /* 0x0002a40000000800 */
[--C-:B-1----:R-:W-:Y:S01]  /*9a70*/  FFMA.FTZ R2, R194, c[0x0][0x2d0], -R118.reuse ;  /* 0x0000b400c2027a23 */ /* 0x102fe20000010876 */
[----:B--2---:R-:W-:Y:S01]  /*9a80*/  F2FP.BF16.PACK_AB R79, R101, R103 ;  /* 0x00000067654f723e */ /* 0x004fe200000010ff */
[----:B------:R-:W-:Y:S06]  /*9a90*/  IMAD.MOV.U32 R194, RZ, RZ, R131 ;  /* 0x000000ffffc27224 */ /* 0x000fec00078e0083 */
[----:B------:R1:W-:Y:S01]  /*9aa0*/  MUFU.EX2 R100, R2 ;  /* 0x0000000200647308 */ /* 0x0003e20000000800 */
[C---:B------:R-:W-:Y:S08]  /*9ab0*/  HMMA.16816.F32.BF16 R8, R76.reuse, R84, R8 ;  /* 0x000000544c08723c */ /* 0x040ff00000041808 */
[-C--:B------:R-:W-:Y:S08]  /*9ac0*/  HMMA.16816.F32.BF16 R12, R76, R86.reuse, R12 ;  /* 0x000000564c0c723c */ /* 0x080ff0000004180c */
[C---:B------:R-:W-:Y:S01]  /*9ad0*/  HMMA.16816.F32.BF16 R16, R72.reuse, R86, R16 ;  /* 0x000000564810723c */ /* 0x040fe20000041810 */
[----:B------:R-:W2:Y:S03]  /*9ae0*/  LDSM.16.MT88.4 R84, [R203+0x1000] ;  /* 0x00100000cb54783b */ /* 0x000ea60000004200 */
[--C-:B-1----:R-:W-:Y:S04]  /*9af0*/  FFMA.FTZ R2, R217, c[0x0][0x2d0], -R118.reuse ;  /* 0x0000b400d9027a23 */ /* 0x102fe80000010876 */
[-C--:B------:R-:W-:Y:S01]  /*9b00*/  HMMA.16816.F32.BF16 R20, R72, R80.reuse, R20 ;  /* 0x000000504814723c */ /* 0x080fe20000041814 */
[----:B------:R1:W4:Y:S07]  /*9b10*/  MUFU.EX2 R178, R2 ;  /* 0x0000000200b27308 */ /* 0x00032e0000000800 */
[C---:B------:R-:W-:Y:S07]  /*9b20*/  HMMA.16816.F32.BF16 R24, R76.reuse, R80, R24 ;  /* 0x000000504c18723c */ /* 0x040fee0000041818 */
[--C-:B------:R-:W-:Y:S01]  /*9b30*/  FFMA.FTZ R80, R222, c[0x0][0x2d0], -R157.reuse ;  /* 0x0000b400de507a23 */ /* 0x100fe2000001089d */
[-C--:B------:R-:W-:Y:S03]  /*9b40*/  HMMA.16816.F32.BF16 R28, R76, R82.reuse, R28 ;  /* 0x000000524c1c723c */ /* 0x080fe6000004181c */
[----:B------:R5:W-:Y:S05]  /*9b50*/  MUFU.EX2 R172, R80 ;  /* 0x0000005000ac7308 */ /* 0x000bea0000000800 */
[C---:B------:R-:W-:Y:S04]  /*9b60*/  HMMA.16816.F32.BF16 R32, R72.reuse, R82, R32 ;  /* 0x000000524820723c */ /* 0x040fe80000041820 */
[--C-:B-1----:R-:W-:Y:S04]  /*9b70*/  FFMA.FTZ R2, R220, c[0x0][0x2d0], -R118.reuse ;  /* 0x0000b400dc027a23 */ /* 0x102fe80000010876 */
[-C--:B------:R-:W-:Y:S01]  /*9b80*/  HMMA.16816.F32.BF16 R36, R72, R88.reuse, R36 ;  /* 0x000000584824723c */ /* 0x080fe20000041824 */
[----:B------:R1:W-:Y:S07]  /*9b90*/  MUFU.EX2 R179, R2 ;  /* 0x0000000200b37308 */ /* 0x0003ee0000000800 */
[C---:B------:R-:W-:Y:S01]  /*9ba0*/  HMMA.16816.F32.BF16 R40, R76.reuse, R88, R40 ;  /* 0x000000584c28723c */ /* 0x040fe20000041828 */
[----:B-----5:R-:W5:Y:S07]  /*9bb0*/  LDSM.16.MT88.4 R80, [R200+0x1800] ;  /* 0x00180000c850783b */ /* 0x020f6e0000004200 */
[-C--:B------:R-:W-:Y:S08]  /*9bc0*/  HMMA.16816.F32.BF16 R44, R76, R90.reuse, R44 ;  /* 0x0000005a4c2c723c */ /* 0x080ff0000004182c */
[C---:B------:R-:W-:Y:S01]  /*9bd0*/  HMMA.16816.F32.BF16 R48, R72.reuse, R90, R48 ;  /* 0x0000005a4830723c */ /* 0x040fe20000041830 */
[----:B------:R-:W-:Y:S03]  /*9be0*/  LDSM.16.MT88.4 R88, [R201+0x1800] ;  /* 0x00180000c958783b */ /* 0x000fe60000004200 */
[----:B-1----:R-:W-:Y:S04]  /*9bf0*/  FFMA.FTZ R2, R224, c[0x0][0x2d0], -R118 ;  /* 0x0000b400e0027a23 */ /* 0x002fe80000010876 */
[-C--:B--2---:R-:W-:Y:S01]  /*9c00*/  HMMA.16816.F32.BF16 R52, R72, R84.reuse, R52 ;  /* 0x000000544834723c */ /* 0x084fe20000041834 */
[----:B------:R1:W2:Y:S07]  /*9c10*/  MUFU.EX2 R177, R2 ;  /* 0x0000000200b17308 */ /* 0x0002ae0000000800 */
[C---:B------:R-:W-:Y:S08]  /*9c20*/  HMMA.16816.F32.BF16 R56, R76.reuse, R84, R56 ;  /* 0x000000544c38723c */ /* 0x040ff00000041838 */
[-C--:B------:R-:W-:Y:S08]  /*9c30*/  HMMA.16816.F32.BF16 R60, R76, R86.reuse, R60 ;  /* 0x000000564c3c723c */ /* 0x080ff0000004183c */
[----:B------:R-:W-:Y:S01]  /*9c40*/  HMMA.16816.F32.BF16 R64, R72, R86, R64 ;  /* 0x000000564840723c */ /* 0x000fe20000041840 */
[----:B------:R-:W3:Y:S03]  /*9c50*/  LDSM.16.MT88.4 R84, [R204+0x1800] ;  /* 0x00180000cc54783b */ /* 0x000ee60000004200 */
[--C-:B-1----:R-:W-:Y:S03]  /*9c60*/  FFMA.FTZ R2, R197, c[0x0][0x2d0], -R156.reuse ;  /* 0x0000b400c5027a23 */ /* 0x102fe6000001089c */
[----:B----4-:R-:W-:Y:S01]  /*9c70*/  F2FP.BF16.PACK_AB R72, R178, R100 ;  /* 0x00000064b248723e */ /* 0x010fe200000010ff */
[----:B------:R1:W-:Y:S01]  /*9c80*/  MUFU.EX2 R176, R2 ;  /* 0x0000000200b07308 */ /* 0x0003e20000000800 */
[----:B--2---:R-:W-:Y:S03]  /*9c90*/  F2FP.BF16.PACK_AB R74, R177, R179 ;  /* 0x000000b3b14a723e */ /* 0x004fe600000010ff */
[--C-:B-1----:R-:W-:Y:S06]  /*9ca0*/  FFMA.FTZ R2, R226, c[0x0][0x2d0], -R156.reuse ;  /* 0x0000b400e2027a23 */ /* 0x102fec000001089c */
        /* <DEDUP_REMOVED lines=9> */
[-C--:B-----5:R-:W-:Y:S03]  /*9d40*/  HMMA.16816.F32.BF16 R4, R72, R80.reuse, R4 ;  /* 0x000000504804723c */ /* 0x0a0fe60000041804 */
[--C-:B-1----:R-:W-:Y:S06]  /*9d50*/  FFMA.FTZ R2, R198, c[0x0][0x2d0], -R157.reuse ;  /* 0x0000b400c6027a23 */ /* 0x102fec000001089d */
[----:B------:R1:W2:Y:S03]  /*9d60*/  MUFU.EX2 R106, R2 ;  /* 0x00000002006a7308 */ /* 0x0002a60000000800 */
[----:B-1----:R-:W-:Y:S01]  /*9d70*/  FFMA.FTZ R2, R223, c[0x0][0x2d0], -R157 ;  /* 0x0000b400df027a23 */ /* 0x002fe2000001089d */
[----:B--2---:R-:W-:Y:S06]  /*9d80*/  F2FP.BF16.PACK_AB R76, R106, R107 ;  /* 0x0000006b6a4c723e */ /* 0x004fec00000010ff */
        /* <DEDUP_REMOVED lines=24> */
[----:B------:R-:W-:Y:S03]  /*9f10*/  LDSM.16.MT88.4 R84, [R204+0x2000] ;  /* 0x00200000cc54783b */ /* 0x000fe60000004200 */
[--C-:B-1----:R-:W-:Y:S01]  /*9f20*/  FFMA.FTZ R2, R252, c[0x0][0x2d0], -R118.reuse ;  /* 0x0000b400fc027a23 */ /* 0x102fe20000010876 */
[----:B---3--:R-:W-:Y:S01]  /*9f30*/  F2FP.BF16.PACK_AB R108, R167, R168 ;  /* 0x000000a8a76c723e */ /* 0x008fe200000010ff */
[----:B------:R-:W-:Y:S02]  /*9f40*/  FFMA.FTZ R118, R250, c[0x0][0x2d0], -R118 ;  /* 0x0000b400fa767a23 */ /* 0x000fe40000010876 */
[----:B------:R1:W-:Y:S01]  /*9f50*/  MUFU.EX2 R166, R2 ;  /* 0x0000000200a67308 */ /* 0x0003e20000000800 */
[-C--:B------:R-:W-:Y:S08]  /*9f60*/  HMMA.16816.F32.BF16 R36, R72, R88.reuse, R36 ;  /* 0x000000584824723c */ /* 0x080ff00000041824 */
[C---:B------:R-:W-:Y:S01]  /*9f70*/  HMMA.16816.F32.BF16 R40, R76.reuse, R88, R40 ;  /* 0x000000584c28723c */ /* 0x040fe20000041828 */
[----:B------:R-:W3:Y:S07]  /*9f80*/  MUFU.EX2 R165, R118 ;  /* 0x0000007600a57308 */ /* 0x000eee0000000800 */
[-C--:B------:R-:W-:Y:S04]  /*9f90*/  HMMA.16816.F32.BF16 R44, R76, R90.reuse, R44 ;  /* 0x0000005a4c2c723c */ /* 0x080fe8000004182c */
[--C-:B-1----:R-:W-:Y:S04]  /*9fa0*/  FFMA.FTZ R2, R164, c[0x0][0x2d0], -R156.reuse ;  /* 0x0000b400a4027a23 */ /* 0x102fe8000001089c */
[C---:B------:R-:W-:Y:S01]  /*9fb0*/  HMMA.16816.F32.BF16 R48, R72.reuse, R90, R48 ;  /* 0x0000005a4830723c */ /* 0x040fe20000041830 */
[----:B------:R1:W-:Y:S07]  /*9fc0*/  MUFU.EX2 R164, R2 ;  /* 0x0000000200a47308 */ /* 0x0003ee0000000800 */
[-C--:B--2---:R-:W-:Y:S04]  /*9fd0*/  HMMA.16816.F32.BF16 R52, R72, R80.reuse, R52 ;  /* 0x000000504834723c */ /* 0x084fe80000041834 */
[----:B---3--:R-:W-:Y:S04]  /*9fe0*/  F2FP.BF16.PACK_AB R110, R165, R166 ;  /* 0x000000a6a56e723e */ /* 0x008fe800000010ff */
[C---:B------:R-:W-:Y:S08]  /*9ff0*/  HMMA.16816.F32.BF16 R56, R76.reuse, R80, R56 ;  /* 0x000000504c38723c */ /* 0x040ff00000041838 */
[-C--:B------:R-:W-:Y:S01]  /*a000*/  HMMA.16816.F32.BF16 R60, R76, R82.reuse, R60 ;  /* 0x000000524c3c723c */ /* 0x080fe2000004183c */
[----:B------:R-:W2:Y:S03]  /*a010*/  LDL R76, [R1+0x20] ;  /* 0x00002000014c7983 */ /* 0x000ea60000100800 */
[--C-:B-1----:R-:W-:Y:S04]  /*a020*/  FFMA.FTZ R2, R134, c[0x0][0x2d0], -R156.reuse ;  /* 0x0000b40086027a23 */ /* 0x102fe8000001089c */
[----:B------:R1:W3:Y:S01]  /*a030*/  MUFU.EX2 R162, R2 ;  /* 0x0000000200a27308 */ /* 0x0002e20000000800 */
[----:B------:R-:W-:Y:S04]  /*a040*/  HMMA.16816.F32.BF16 R64, R72, R82, R64 ;  /* 0x000000524840723c */ /* 0x000fe80000041840 */
[--C-:B-1----:R-:W-:Y:S01]  /*a050*/  FFMA.FTZ R2, R133, c[0x0][0x2d0], -R156.reuse ;  /* 0x0000b40085027a23 */ /* 0x102fe2000001089c */
[----:B---3--:R-:W-:Y:S01]  /*a060*/  F2FP.BF16.PACK_AB R109, R162, R164 ;  /* 0x000000a4a26d723e */ /* 0x008fe200000010ff */
[----:B------:R-:W-:Y:S02]  /*a070*/  FFMA.FTZ R156, R115, c[0x0][0x2d0], -R156 ;  /* 0x0000b400739c7a23 */ /* 0x000fe4000001089c */
[----:B------:R-:W-:Y:S01]  /*a080*/  IMAD.MOV.U32 R115, RZ, RZ, R159 ;  /* 0x000000ffff737224 */ /* 0x000fe200078e009f */
        /* <DEDUP_REMOVED lines=10> */
[----:B------:R1:W-:Y:S01]  /*a130*/  MUFU.EX2 R156, R2 ;  /* 0x00000002009c7308 */ /* 0x0003e20000000800 */
[----:B------:R-:W3:Y:S09]  /*a140*/  LDSM.16.MT88.4 R132, [R200+0x2000] ;  /* 0x00200000c884783b */ /* 0x000ef20000004200 */
[----:B------:R-:W4:Y:S01]  /*a150*/  MUFU.EX2 R118, R157 ;  /* 0x0000009d00767308 */ /* 0x000f220000000800 */
[--C-:B-1----:R-:W-:Y:S09]  /*a160*/  FFMA.FTZ R2, R242, c[0x0][0x2d0], -R158.reuse ;  /* 0x0000b400f2027a23 */ /* 0x102ff2000001089e */
[----:B------:R1:W-:Y:S01]  /*a170*/  MUFU.EX2 R117, R2 ;  /* 0x0000000200757308 */ /* 0x0003e20000000800 */
[----:B----4-:R-:W-:Y:S01]  /*a180*/  F2FP.BF16.PACK_AB R154, R118, R156 ;  /* 0x0000009c769a723e */ /* 0x010fe200000010ff */
[--C-:B-1----:R-:W-:Y:S08]  /*a190*/  FFMA.FTZ R2, R247, c[0x0][0x2d0], -R158.reuse ;  /* 0x0000b400f7027a23 */ /* 0x102ff0000001089e */
[----:B------:R1:W4:Y:S02]  /*a1a0*/  MUFU.EX2 R116, R2 ;  /* 0x0000000200747308 */ /* 0x0003240000000800 */
[--C-:B-1----:R-:W-:Y:S01]  /*a1b0*/  FFMA.FTZ R2, R115, c[0x0][0x2d0], -R158.reuse ;  /* 0x0000b40073027a23 */ /* 0x102fe2000001089e */
[----:B----4-:R-:W-:Y:S01]  /*a1c0*/  F2FP.BF16.PACK_AB R153, R116, R117 ;  /* 0x000000757499723e */ /* 0x010fe200000010ff */
[----:B------:R-:W-:Y:S06]  /*a1d0*/  FFMA.FTZ R158, R71, c[0x0][0x2d0], -R158 ;  /* 0x0000b400479e7a23 */ /* 0x000fec000001089e */
[----:B------:R1:W-:Y:S10]  /*a1e0*/  MUFU.EX2 R115, R2 ;  /* 0x0000000200737308 */ /* 0x0003f40000000800 */
[----:B------:R-:W4:Y:S01]  /*a1f0*/  MUFU.EX2 R80, R158 ;  /* 0x0000009e00507308 */ /* 0x000f220000000800 */
[----:B-1----:R-:W-:Y:S02]  /*a200*/  FFMA.FTZ R2, R68, R98, R136 ;  /* 0x0000006244027223 */ /* 0x002fe40000010088 */
[----:B------:R-:W-:Y:S02]  /*a210*/  FFMA.FTZ R68, R3, R97, R246 ;  /* 0x0000006103447223 */ /* 0x000fe400000100f6 */
[----:B------:R-:W-:Y:S02]  /*a220*/  FFMA.FTZ R3, R0, R96, R239 ;  /* 0x0000006000037223 */ /* 0x000fe400000100ef */
[----:B------:R-:W-:Y:S01]  /*a230*/  FADD.FTZ R0, R129, R69 ;  /* 0x0000004581007221 */ /* 0x000fe20000010000 */
[----:B------:R-:W1:Y:S01]  /*a240*/  LDSM.16.MT88.4 R96, [R201+0x2000] ;  /* 0x00200000c960783b */ /* 0x000e620000004200 */
[----:B------:R-:W-:Y:S02]  /*a250*/  FADD.FTZ R69, R123, R68 ;  /* 0x000000447b457221 */ /* 0x000fe40000010000 */
[----:B------:R-:W-:Y:S01]  /*a260*/  FADD.FTZ R68, R122, R0 ;  /* 0x000000007a447221 */ /* 0x000fe20000010000 */
[----:B----4-:R-:W-:Y:S01]  /*a270*/  F2FP.BF16.PACK_AB R155, R80, R115 ;  /* 0x00000073509b723e */ /* 0x010fe200000010ff */
[----:B------:R-:W-:Y:S01]  /*a280*/  FADD.FTZ R71, R126, R2 ;  /* 0x000000027e477221 */ /* 0x000fe20000010000 */
[-C--:B---3--:R-:W-:Y:S02]  /*a290*/  HMMA.16816.F32.BF16 R120, R108, R132.reuse, R4 ;  /* 0x000000846c78723c */ /* 0x088fe40000041804 */
[----:B------:R-:W3:Y:S03]  /*a2a0*/  LDSM.16.MT88.4 R4, [R203+0x2000] ;  /* 0x00200000cb04783b */ /* 0x000ee60000004200 */
        /* <DEDUP_REMOVED lines=54> */
[-C--:B---3--:R-:W-:Y:S03]  /*a610*/  HMMA.16816.F32.BF16 R100, R108, R4.reuse, R52 ;  /* 0x000000046c64723c */ /* 0x088fe60000041834 */
        /* <DEDUP_REMOVED lines=34> */
[----:B------:R1:W-:Y:S01]  /*a840*/  STL [R1+0x4], R3 ;  /* 0x0000040301007387 */ /* 0x0003e20000100800 */
[----:B------:R-:W-:Y:S02]  /*a850*/  IMAD.MOV.U32 R196, RZ, RZ, R215 ;  /* 0x000000ffffc47224 */ /* 0x000fe400078e00d7 */
[----:B------:R-:W-:Y:S01]  /*a860*/  IMAD.MOV.U32 R117, RZ, RZ, R70 ;  /* 0x000000ffff757224 */ /* 0x000fe200078e0046 */
[----:B------:R2:W-:Y:S01]  /*a870*/  STL [R1+0x8], R2 ;  /* 0x0000080201007387 */ /* 0x0005e20000100800 */
[----:B------:R-:W-:Y:S02]  /*a880*/  IMAD.MOV.U32 R115, RZ, RZ, R113 ;  /* 0x000000ffff737224 */ /* 0x000fe400078e0071 */
[----:B------:R-:W-:Y:S01]  /*a890*/  IMAD.MOV.U32 R116, RZ, RZ, R112 ;  /* 0x000000ffff747224 */ /* 0x000fe200078e0070 */
[----:B------:R2:W-:Y:S01]  /*a8a0*/  STL [R1+0xc], R0 ;  /* 0x00000c0001007387 */ /* 0x0005e20000100800 */
[----:B-1----:R-:W-:Y:S01]  /*a8b0*/  IMAD.MOV.U32 R3, RZ, RZ, R114 ;  /* 0x000000ffff037224 */ /* 0x002fe200078e0072 */
[----:B------:R-:W-:-:S05]  /*a8c0*/  @P0 BRA `(.L_x_2842) ;  /* 0xffffc27000000947 */ /* 0x000fca000383ffff */
.L_x_2841:
[----:B-12---:R-:W2:Y:S02]  /*a8d0*/  LDL R0, [R1+0x10] ;  /* 0x0000100001007983 */ /* 0x006ea40000100800 */
[----:B--2---:R-:W-:-:S13]  /*a8e0*/  ISETP.GE.AND P0, PT, R215, R0, PT ;  /* 0x00000000d700720c */ /* 0x004fda0003f06270 */
[----:B------:R-:W-:Y:S05]  /*a8f0*/  @!P0 BRA `(.L_x_2843) ;  /* 0x00002f5000008947 */ /* 0x000fea0003800000 */
[----:B------:R-:W-:Y:S01]  /*a900*/  IMAD.MOV.U32 R3, RZ, RZ, R113 ;  /* 0x000000ffff037224 */ /* 0x000fe200078e0071 */
[----:B------:R-:W-:Y:S01]  /*a910*/  MOV R118, R70 ;  /* 0x0000004600767202 */ /* 0x000fe20000000f00 */
[----:B------:R-:W-:Y:S01]  /*a920*/  IMAD.MOV.U32 R0, RZ, RZ, R114 ;  /* 0x000000ffff007224 */ /* 0x000fe200078e0072 */
[----:B------:R-:W-:Y:S02]  /*a930*/  MOV R115, R112 ;  /* 0x0000007000737202 */ /* 0x000fe40000000f00 */
.L_x_2844:
        /* <DEDUP_REMOVED lines=19> */
[----:B------:R-:W3:Y:S04]  /*aa70*/  LDL R220, [R1+0x10] ;  /* 0x0000100001dc7983 */ /* 0x000ee80000100800 */
[----:B------:R-:W5:Y:S08]  /*aa80*/  LDSM.16.M88.4 R48, [R119+0x1000] ;  /* 0x001000007730783b */ /* 0x000f700000000200 */
[----:B------:R-:W3:Y:S01]  /*aa90*/  LDL R217, [R1+0x38] ;  /* 0x0000380001d97983 */ /* 0x000ee20000100800 */
[-C--:B-1----:R-:W-:Y:S03]  /*aaa0*/  HMMA.16816.F32.BF16 R4, R80, R16.reuse, RZ ;  /* 0x000000105004723c */ /* 0x082fe600000418ff */
[----:B------:R-:W1:Y:S05]  /*aab0*/  LDSM.16.M88.4 R64, [R119+0x1800] ;  /* 0x001800007740783b */ /* 0x000e6a0000000200 */
[C---:B----4-:R-:W-:Y:S03]  /*aac0*/  HMMA.16816.F32.BF16 R8, R76.reuse, R16, RZ ;  /* 0x000000104c08723c */ /* 0x050fe600000418ff */
[----:B------:R-:W4:Y:S05]  /*aad0*/  LDSM.16.M88.4 R156, [R119+0x2000] ;  /* 0x00200000779c783b */ /* 0x000f2a0000000200 */
[-C--:B------:R-:W-:Y:S03]  /*aae0*/  HMMA.16816.F32.BF16 R12, R76, R18.reuse, RZ ;  /* 0x000000124c0c723c */ /* 0x080fe600000418ff */
[----:B------:R-:W-:Y:S05]  /*aaf0*/  LDSM.16.M88.4 R160, [R209] ;  /* 0x00000000d1a0783b */ /* 0x000fea0000000200 */
[C---:B------:R-:W-:Y:S03]  /*ab00*/  HMMA.16816.F32.BF16 R16, R80.reuse, R18, RZ ;  /* 0x000000125010723c */ /* 0x040fe600000418ff */
[----:B------:R-:W1:Y:S05]  /*ab10*/  LDSM.16.M88.4 R164, [R210] ;  /* 0x00000000d2a4783b */ /* 0x000e6a0000000200 */
[-C--:B-----5:R-:W-:Y:S03]  /*ab20*/  HMMA.16816.F32.BF16 R20, R80, R32.reuse, RZ ;  /* 0x000000205014723c */ /* 0x0a0fe600000418ff */
[----:B------:R-:W5:Y:S05]  /*ab30*/  LDSM.16.M88.4 R168, [R209+0x2000] ;  /* 0x00200000d1a8783b */ /* 0x000f6a0000000200 */
[C---:B------:R-:W-:Y:S03]  /*ab40*/  HMMA.16816.F32.BF16 R24, R76.reuse, R32, RZ ;  /* 0x000000204c18723c */ /* 0x040fe600000418ff */
[----:B------:R-:W1:Y:S05]  /*ab50*/  LDSM.16.M88.4 R172, [R214] ;  /* 0x00000000d6ac783b */ /* 0x000e6a0000000200 */
[-C--:B------:R-:W-:Y:S03]  /*ab60*/  HMMA.16816.F32.BF16 R28, R76, R34.reuse, RZ ;  /* 0x000000224c1c723c */ /* 0x080fe600000418ff */
[----:B------:R-:W1:Y:S05]  /*ab70*/  LDSM.16.M88.4 R176, [R213] ;  /* 0x00000000d5b0783b */ /* 0x000e6a0000000200 */
[C---:B------:R-:W-:Y:S03]  /*ab80*/  HMMA.16816.F32.BF16 R32, R80.reuse, R34, RZ ;  /* 0x000000225020723c */ /* 0x040fe600000418ff */
[----:B------:R-:W2:Y:S05]  /*ab90*/  LDSM.16.M88.4 R180, [R212] ;  /* 0x00000000d4b4783b */ /* 0x000eaa0000000200 */
[-C--:B------:R-:W-:Y:S03]  /*aba0*/  HMMA.16816.F32.BF16 R36, R80, R48.reuse, RZ ;  /* 0x000000305024723c */ /* 0x080fe600000418ff */
[----:B------:R-:W2:Y:S05]  /*abb0*/  LDSM.16.M88.4 R184, [R211] ;  /* 0x00000000d3b8783b */ /* 0x000eaa0000000200 */
[C---:B------:R-:W-:Y:S03]  /*abc0*/  HMMA.16816.F32.BF16 R40, R76.reuse, R48, RZ ;  /* 0x000000304c28723c */ /* 0x040fe600000418ff */
[----:B------:R-:W3:Y:S06]  /*abd0*/  LDL.64 R218, [R1+0x28] ;  /* 0x0000280001da7983 */ /* 0x000eec0000100a00 */
[----:B------:R-:W3:Y:S01]  /*abe0*/  LDL.LU R244, [R1] ;  /* 0x0000000001f47983 */ /* 0x000ee20000300800 */
[-C--:B------:R-:W-:Y:S03]  /*abf0*/  HMMA.16816.F32.BF16 R44, R76, R50.reuse, RZ ;  /* 0x000000324c2c723c */ /* 0x080fe600000418ff */
[----:B------:R-:W3:Y:S04]  /*ac00*/  LDL.LU R243, [R1+0x4] ;  /* 0x0000040001f37983 */ /* 0x000ee80000300800 */
[----:B------:R-:W3:Y:S01]  /*ac10*/  LDL.LU R242, [R1+0x8] ;  /* 0x0000080001f27983 */ /* 0x000ee20000300800 */
[C---:B------:R-:W-:Y:S03]  /*ac20*/  HMMA.16816.F32.BF16 R48, R80.reuse, R50, RZ ;  /* 0x000000325030723c */ /* 0x040fe600000418ff */
[----:B------:R-:W3:Y:S05]  /*ac30*/  LDL.LU R241, [R1+0xc] ;  /* 0x00000c0001f17983 */ /* 0x000eea0000300800 */
[-C--:B-1----:R-:W-:Y:S08]  /*ac40*/  HMMA.16816.F32.BF16 R52, R80, R64.reuse, RZ ;  /* 0x000000405034723c */ /* 0x082ff000000418ff */
[C---:B------:R-:W-:Y:S08]  /*ac50*/  HMMA.16816.F32.BF16 R56, R76.reuse, R64, RZ ;  /* 0x000000404c38723c */ /* 0x040ff000000418ff */
[-C--:B------:R-:W-:Y:S08]  /*ac60*/  HMMA.16816.F32.BF16 R60, R76, R66.reuse, RZ ;  /* 0x000000424c3c723c */ /* 0x080ff000000418ff */
[C---:B------:R-:W-:Y:S04]  /*ac70*/  HMMA.16816.F32.BF16 R64, R80.reuse, R66, RZ ;  /* 0x000000425040723c */ /* 0x040fe800000418ff */
[----:B--2---:R-:W-:Y:S02]  /*ac80*/  MOV R73, R72 ;  /* 0x0000004800497202 */ /* 0x004fe40000000f00 */
[----:B---3--:R-:W-:Y:S06]  /*ac90*/  MOV R72, R70 ;  /* 0x0000004600487202 */ /* 0x008fec0000000f00 */
[----:B------:R-:W-:Y:S02]  /*aca0*/  IMAD.WIDE.U32 R72, R68, 0x50, R72 ;  /* 0x0000005044487825 */ /* 0x000fe400078e0048 */
[-C--:B----4-:R-:W-:Y:S03]  /*acb0*/  HMMA.16816.F32.BF16 R68, R80, R156.reuse, RZ ;  /* 0x0000009c5044723c */ /* 0x090fe600000418ff */
        /* <DEDUP_REMOVED lines=18> */
[-C--:B------:R-:W-:Y:S03]  /*ade0*/  HMMA.16816.F32.BF16 R4, R160, R164.reuse, R4 ;  /* 0x000000a4a004723c */ /* 0x080fe60000041804 */
[----:B------:R4:W-:Y:S02]  /*adf0*/  LDGSTS.E.BYPASS.LTC128B.128 [R216+0x1900], [R156.64], !P6 ;  /* 0x019000009cd87fae */ /* 0x0009e4000f101d48 */
[----:B-1----:R-:W-:Y:S03]  /*ae00*/  IADD3 R116, P0, R156, R190, RZ ;  /* 0x000000be9c747210 */ /* 0x002fe60007f1e0ff */
[C---:B-----5:R-:W-:Y:S04]  /*ae10*/  HMMA.16816.F32.BF16 R8, R168.reuse, R164, R8 ;  /* 0x000000a4a808723c */ /* 0x060fe80000041808 */
[----:B------:R-:W-:Y:S04]  /*ae20*/  IADD3.X R117, R157, R114, RZ, P0, !PT ;  /* 0x000000729d757210 */ /* 0x000fe800007fe4ff */
[-C--:B------:R-:W-:Y:S01]  /*ae30*/  HMMA.16816.F32.BF16 R12, R168, R166.reuse, R12 ;  /* 0x000000a6a80c723c */ /* 0x080fe2000004180c */
[----:B------:R1:W-:Y:S02]  /*ae40*/  LDGSTS.E.BYPASS.LTC128B.128 [R216+0x2100], [R116.64], !P6 ;  /* 0x0210000074d87fae */ /* 0x0003e4000f101d48 */
[C---:B------:R-:W-:Y:S02]  /*ae50*/  ISETP.GT.AND P0, PT, R215.reuse, R220, PT ;  /* 0x000000dcd700720c */ /* 0x040fe40003f04270 */
[----:B------:R-:W-:Y:S03]  /*ae60*/  IADD3 R215, R215, -0x1, RZ ;  /* 0xffffffffd7d77810 */ /* 0x000fe60007ffe0ff */
[C---:B------:R-:W-:Y:S01]  /*ae70*/  HMMA.16816.F32.BF16 R16, R160.reuse, R166, R16 ;  /* 0x000000a6a010723c */ /* 0x040fe20000041810 */
[----:B---3--:R-:W-:Y:S07]  /*ae80*/  LDSM.16.M88.4 R188, [R205] ;  /* 0x00000000cdbc783b */ /* 0x008fee0000000200 */
[-C--:B------:R-:W-:Y:S01]  /*ae90*/  HMMA.16816.F32.BF16 R20, R160, R172.reuse, R20 ;  /* 0x000000aca014723c */ /* 0x080fe20000041814 */
        /* <DEDUP_REMOVED lines=181> */
[C---:B------:R-:W-:Y:S01]  /*b9f0*/  FMUL.FTZ R96, R117.reuse, R96 ;  /* 0x0000006075607220 */ /* 0x040fe20000410000 */
[----:B------:R2:W4:Y:S01]  /*ba00*/  MUFU.EX2 R116, R2 ;  /* 0x0000000200747308 */ /* 0x0005220000000800 */
[----:B------:R-:W-:Y:S02]  /*ba10*/  FMUL.FTZ R85, R117, R85 ;  /* 0x0000005575557220 */ /* 0x000fe40000410000 */
[--C-:B------:R-:W-:Y:S02]  /*ba20*/  FFMA.FTZ R38, R38, c[0x0][0x2d0], -R165.reuse ;  /* 0x0000b40026267a23 */ /* 0x100fe400000108a5 */
[----:B---3--:R-:W-:Y:S02]  /*ba30*/  FFMA.FTZ R36, R48, c[0x0][0x2d0], -R164 ;  /* 0x0000b40030247a23 */ /* 0x008fe400000108a4 */
[----:B------:R-:W-:Y:S02]  /*ba40*/  FFMA.FTZ R41, R41, c[0x0][0x2d0], -R166 ;  /* 0x0000b40029297a23 */ /* 0x000fe400000108a6 */
[----:B------:R-:W-:Y:S01]  /*ba50*/  FMUL.FTZ R97, R117, R97 ;  /* 0x0000006175617220 */ /* 0x000fe20000410000 */
[----:B------:R3:W-:Y:S01]  /*ba60*/  MUFU.EX2 R197, R36 ;  /* 0x0000002400c57308 */ /* 0x0007e20000000800 */
[----:B------:R-:W-:Y:S01]  /*ba70*/  FFMA.FTZ R39, R39, c[0x0][0x2d0], -R165 ;  /* 0x0000b40027277a23 */ /* 0x000fe200000108a5 */
        /* <DEDUP_REMOVED lines=18> */
[----:B------:R-:W-:Y:S02]  /*bba0*/  FMUL.FTZ R87, R116, R87 ;  /* 0x0000005774577220 */ /* 0x000fe40000410000 */
[----:B---3--:R-:W-:Y:S02]  /*bbb0*/  FFMA.FTZ R36, R49, c[0x0][0x2d0], -R164 ;  /* 0x0000b40031247a23 */ /* 0x008fe400000108a4 */
        /* <DEDUP_REMOVED lines=217> */
[-C--:B------:R-:W-:Y:S01]  /*c950*/  HMMA.16816.F32.BF16 R36, R124, R134.reuse, R36 ;  /* 0x000000867c24723c */ /* 0x080fe20000041824 */
[----:B------:R-:W4:Y:S07]  /*c960*/  LDSM.16.MT88.4 R124, [R204+0x800] ;  /* 0x00080000cc7c783b */ /* 0x000f2e0000004200 */
[----:B------:R-:W-:Y:S01]  /*c970*/  HMMA.16816.F32.BF16 R108, R120, R134, R108 ;  /* 0x00000086786c723c */ /* 0x000fe2000004186c */
[----:B------:R-:W4:Y:S03]  /*c980*/  LDSM.16.MT88.4 R132, [R201+0x800] ;  /* 0x00080000c984783b */ /* 0x000f260000004200 */
[--C-:B-1----:R-:W-:Y:S03]  /*c990*/  FFMA.FTZ R56, R83, c[0x0][0x2d0], -R165.reuse ;  /* 0x0000b40053387a23 */ /* 0x102fe600000108a5 */
[----:B---3--:R-:W-:Y:S01]  /*c9a0*/  F2FP.BF16.PACK_AB R120, R219, R220 ;  /* 0x000000dcdb78723e */ /* 0x008fe200000010ff */
[-C--:B--2---:R-:W-:Y:S05]  /*c9b0*/  HMMA.16816.F32.BF16 R4, R48, R128.reuse, R4 ;  /* 0x000000803004723c */ /* 0x084fea0000041804 */
[----:B------:R-:W-:Y:S02]  /*c9c0*/  F2FP.BF16.PACK_AB R122, R217, R218 ;  /* 0x000000dad97a723e */ /* 0x000fe400000010ff */
[----:B------:R-:W-:Y:S02]  /*c9d0*/  F2FP.BF16.PACK_AB R121, R169, R170 ;  /* 0x000000aaa979723e */ /* 0x000fe400000010ff */
[----:B------:R-:W-:Y:S07]  /*c9e0*/  F2FP.BF16.PACK_AB R123, R167, R168 ;  /* 0x000000a8a77b723e */ /* 0x000fee00000010ff */
        /* <DEDUP_REMOVED lines=230> */
.L_x_2843:
[----:B------:R-:W-:Y:S02]  /*d850*/  MOV R9, 0x1f ;  /* 0x0000001f00097802 */ /* 0x000fe40000000f00 */
[----:B------:R-:W-:Y:S01]  /*d860*/  MOV R8, 0xffffffff ;  /* 0xffffffff00087802 */ /* 0x000fe20000000f00 */
[----:B------:R-:W-:Y:S05]  /*d870*/  BRA.DIV ~URZ, `(.L_x_2845) ;  /* 0x000051327f007947 */ /* 0x000fea000b800000 */
[----:B------:R-:W2:Y:S04]  /*d880*/  LDL R2, [R1] ;  /* 0x0000000001027983 */ /* 0x000ea80000100800 */
[----:B--2---:R1:W2:Y:S02]  /*d890*/  SHFL.BFLY PT, R0, R2, 0x2, 0x1f ;  /* 0x0c401f0002007f89 */ /* 0x0042a400000e0000 */
.L_x_2931:
        /* <DEDUP_REMOVED lines=19> */
.L_x_2932:
        /* <DEDUP_REMOVED lines=102> */
.L_x_2812:
        /* <DEDUP_REMOVED lines=19> */
.L_x_2848:
[----:B--2---:R-:W-:Y:S05]  /*e160*/  BSYNC B0 ;  /* 0x0000000000007941 */ /* 0x004fea0003800000 */
.L_x_2847:
        /* <DEDUP_REMOVED lines=105> */
.L_x_2851:
        /* <DEDUP_REMOVED lines=129> */
.L_x_2933:
[----:B------:R-:W-:Y:S05]  /*f010*/  BRA.DIV ~URZ, `(.L_x_2854) ;  /* 0x00003cc27f007947 */ /* 0x000fea000b800000 */
[----:B------:R3:W4:Y:S02]  /*f020*/  SHFL.IDX PT, R2, R7, RZ, 0x181f ;  /* 0x00181fff07027589 */ /* 0x00072400000e0000 */
.L_x_2934:
        /* <DEDUP_REMOVED lines=9> */
.L_x_2935:
        /* <DEDUP_REMOVED lines=8> */
.L_x_2936:
[----:B------:R-:W-:Y:S05]  /*f140*/  BRA.DIV ~URZ, `(.L_x_2857) ;  /* 0x00003d427f007947 */ /* 0x000fea000b800000 */
[----:B-1----:R1:W2:Y:S02]  /*f150*/  SHFL.IDX PT, R2, R7, 0x2, 0x181f ;  /* 0x00581f0007027f89 */ /* 0x0022a400000e0000 */
.L_x_2937:
        /* <DEDUP_REMOVED lines=9> */
.L_x_2938:
        /* <DEDUP_REMOVED lines=8> */
.L_x_2939:
[----:B------:R-:W-:Y:S05]  /*f270*/  BRA.DIV ~URZ, `(.L_x_2860) ;  /* 0x00003dc27f007947 */ /* 0x000fea000b800000 */
[----:B--2---:R2:W1:Y:S02]  /*f280*/  SHFL.IDX PT, R2, R7, 0x4, 0x181f ;  /* 0x00981f0007027f89 */ /* 0x00446400000e0000 */
.L_x_2940:
        /* <DEDUP_REMOVED lines=9> */
.L_x_2941:
        /* <DEDUP_REMOVED lines=8> */
.L_x_2942:
[----:B------:R-:W-:Y:S05]  /*f3a0*/  BRA.DIV ~URZ, `(.L_x_2863) ;  /* 0x00003e427f007947 */ /* 0x000fea000b800000 */
[----:B--2---:R2:W3:Y:S02]  /*f3b0*/  SHFL.IDX PT, R2, R7, 0x6, 0x181f ;  /* 0x00d81f0007027f89 */ /* 0x0044e400000e0000 */
.L_x_2943:
        /* <DEDUP_REMOVED lines=9> */
.L_x_2944:
        /* <DEDUP_REMOVED lines=8> */
.L_x_2852:
        /* <DEDUP_REMOVED lines=34> */
.L_x_2945:
[----:B------:R-:W-:Y:S05]  /*f6f0*/  BRA.DIV ~URZ, `(.L_x_2867) ;  /* 0x00003ca27f007947 */ /* 0x000fea000b800000 */
[----:B------:R3:W4:Y:S02]  /*f700*/  SHFL.IDX PT, R2, R21, RZ, 0x1c1f ;  /* 0x001c1fff15027589 */ /* 0x00072400000e0000 */
.L_x_2946:
        /* <DEDUP_REMOVED lines=50> */
.L_x_2869:
[----:B------:R-:W-:Y:S05]  /*fa30*/  BSYNC B0 ;  /* 0x0000000000007941 */ /* 0x000fea0003800000 */
.L_x_2868:
[----:B------:R-:W-:Y:S05]  /*fa40*/  BRA.DIV ~URZ, `(.L_x_2870) ;  /* 0x000039c27f007947 */ /* 0x000fea000b800000 */
[----:B--2---:R2:W1:Y:S04]  /*fa50*/  SHFL.IDX PT, R12, R13, 0x1, 0x1c1f ;  /* 0x003c1f000d0c7f89 */ /* 0x00446800000e0000 */
[----:B----4-:R2:W4:Y:S02]  /*fa60*/  SHFL.IDX PT, R2, R21, 0x1, 0x1c1f ;  /* 0x003c1f0015027f89 */ /* 0x01052400000e0000 */
.L_x_2947:
        /* <DEDUP_REMOVED lines=35> */
.L_x_2872:
[----:B------:R-:W-:Y:S05]  /*fca0*/  BSYNC B0 ;  /* 0x0000000000007941 */ /* 0x000fea0003800000 */
.L_x_2871:
[----:B------:R-:W-:Y:S05]  /*fcb0*/  BRA.DIV ~URZ, `(.L_x_2873) ;  /* 0x000038227f007947 */ /* 0x000fea000b800000 */
[----:B-1----:R1:W2:Y:S02]  /*fcc0*/  SHFL.IDX PT, R12, R13, 0x2, 0x1c1f ;  /* 0x005c1f000d0c7f89 */ /* 0x0022a400000e0000 */
.L_x_2948:
[----:B------:R-:W-:Y:S05]  /*fcd0*/  BRA.DIV ~URZ, `(.L_x_2874) ;  /* 0x000038727f007947 */ /* 0x000fea000b800000 */
[----:B----4-:R4:W1:Y:S02]  /*fce0*/  SHFL.IDX PT, R2, R21, 0x2, 0x1c1f ;  /* 0x005c1f0015027f89 */ /* 0x01086400000e0000 */
.L_x_2949:
        /* <DEDUP_REMOVED lines=35> */
.L_x_2876:
[----:B------:R-:W-:Y:S05]  /*ff20*/  BSYNC B0 ;  /* 0x0000000000007941 */ /* 0x000fea0003800000 */
.L_x_2875:
[----:B------:R-:W-:Y:S05]  /*ff30*/  BRA.DIV ~URZ, `(.L_x_2877) ;  /* 0x000036827f007947 */ /* 0x000fea000b800000 */
[----:B--2---:R2:W3:Y:S04]  /*ff40*/  SHFL.IDX PT, R12, R13, 0x3, 0x1c1f ;  /* 0x007c1f000d0c7f89 */ /* 0x0044e800000e0000 */
[----:B-1----:R2:W1:Y:S02]  /*ff50*/  SHFL.IDX PT, R2, R21, 0x3, 0x1c1f ;  /* 0x007c1f0015027f89 */ /* 0x00246400000e0000 */
.L_x_2950:
        /* <DEDUP_REMOVED lines=36> */
.L_x_2850:
        /* <DEDUP_REMOVED lines=21> */
.L_x_2878:
        /* <DEDUP_REMOVED lines=57> */
.L_x_2880:
[----:B------:R-:W-:Y:S05]  /*10680*/  BSYNC B0 ;  /* 0x0000000000007941 */ /* 0x000fea0003800000 */
.L_x_2879:
        /* <DEDUP_REMOVED lines=46> */
.L_x_2951:
[----:B------:R-:W-:Y:S05]  /*10970*/  BRA.DIV ~URZ, `(.L_x_2882) ;  /* 0x00002d827f007947 */ /* 0x000fea000b800000 */
[----:B------:R3:W4:Y:S02]  /*10980*/  SHFL.IDX PT, R2, R7, RZ, 0x181f ;  /* 0x00181fff07027589 */ /* 0x00072400000e0000 */
.L_x_2952:
        /* <DEDUP_REMOVED lines=9> */
.L_x_2953:
        /* <DEDUP_REMOVED lines=8> */
.L_x_2954:
[----:B------:R-:W-:Y:S05]  /*10aa0*/  BRA.DIV ~URZ, `(.L_x_2885) ;  /* 0x00002e027f007947 */ /* 0x000fea000b800000 */
[----:B-1----:R1:W2:Y:S02]  /*10ab0*/  SHFL.IDX PT, R2, R7, 0x2, 0x181f ;  /* 0x00581f0007027f89 */ /* 0x0022a400000e0000 */
.L_x_2955:
        /* <DEDUP_REMOVED lines=9> */
.L_x_2956:
        /* <DEDUP_REMOVED lines=8> */
.L_x_2957:
[----:B------:R-:W-:Y:S05]  /*10bd0*/  BRA.DIV ~URZ, `(.L_x_2888) ;  /* 0x00002e827f007947 */ /* 0x000fea000b800000 */
[----:B--2---:R2:W1:Y:S02]  /*10be0*/  SHFL.IDX PT, R2, R7, 0x4, 0x181f ;  /* 0x00981f0007027f89 */ /* 0x00446400000e0000 */
.L_x_2958:
        /* <DEDUP_REMOVED lines=9> */
.L_x_2959:
        /* <DEDUP_REMOVED lines=8> */
.L_x_2960:
[----:B------:R-:W-:Y:S05]  /*10d00*/  BRA.DIV ~URZ, `(.L_x_2891) ;  /* 0x00002f027f007947 */ /* 0x000fea000b800000 */
[----:B--2---:R2:W3:Y:S02]  /*10d10*/  SHFL.IDX PT, R2, R7, 0x6, 0x181f ;  /* 0x00d81f0007027f89 */ /* 0x0044e400000e0000 */
.L_x_2961:
        /* <DEDUP_REMOVED lines=9> */
.L_x_2962:
[----:B------:R-:W5:Y:S01]  /*10db0*/  LDL.64 R8, [R1+0x18] ;  /* 0x0000180001087983 */ /* 0x000f620000100a00 */
[----:B------:R-:W-:-:S04]  /*10dc0*/  IADD3 R0, R0, 0x70, RZ ;  /* 0x0000007000007810 */ /* 0x000fc80007ffe0ff */
[----:B------:R-:W-:-:S13]  /*10dd0*/  ISETP.GE.OR P1, PT, R0, R4, P0 ;  /* 0x000000040000720c */ /* 0x000fda0000726670 */
[----:B----45:R-:W-:-:S04]  /*10de0*/  @!P1 LEA R2, P0, R8, R2, 0x1 ;  /* 0x0000000208029211 */ /* 0x030fc800078008ff */
[----:B---3--:R-:W-:-:S05]  /*10df0*/  @!P1 LEA.HI.X R3, R8, R6, R18, 0x1, P0 ;  /* 0x0000000608039211 */ /* 0x008fca00000f0c12 */
[----:B------:R3:W-:Y:S04]  /*10e00*/  @!P1 ST.E.128 [R2.64], RZ ;  /* 0x000000ff02009985 */ /* 0x0007e8000c101d08 */
.L_x_2865:
[----:B------:R-:W-:Y:S05]  /*10e10*/  BSYNC B1 ;  /* 0x0000000000017941 */ /* 0x000fea0003800000 */
.L_x_2849:
        /* <DEDUP_REMOVED lines=15> */
.L_x_2963:
[----:B------:R-:W-:Y:S05]  /*10f10*/  BRA.DIV ~URZ, `(.L_x_2895) ;  /* 0x00002ea27f007947 */ /* 0x000fea000b800000 */
[----:B------:R3:W1:Y:S02]  /*10f20*/  SHFL.IDX PT, R8, R70, 0x1, 0x1f ;  /* 0x00201f0046087f89 */ /* 0x00066400000e0000 */
.L_x_2964:
        /* <DEDUP_REMOVED lines=19> */
.L_x_2965:
        /* <DEDUP_REMOVED lines=16> */
.L_x_2966:
[----:B----4-:R-:W-:Y:S01]  /*11160*/  IMAD R0, R0, c[0x0][0x538], RZ ;  /* 0x00014e0000007a24 */ /* 0x010fe200078e02ff */
[----:B------:R-:W-:Y:S04]  /*11170*/  BSSY B1, `(.L_x_2898) ;  /* 0x00000ce000017945 */ /* 0x000fe80003800000 */
[----:B-1----:R-:W-:-:S04]  /*11180*/  IADD3 R8, R0, R8, RZ ;  /* 0x0000000800087210 */ /* 0x002fc80007ffe0ff */
[----:B--2---:R-:W-:-:S13]  /*11190*/  ISETP.GT.AND P6, PT, R8, R10, PT ;  /* 0x0000000a0800720c */ /* 0x004fda0003fc4270 */
[----:B------:R-:W-:Y:S05]  /*111a0*/  @P6 BRA `(.L_x_2899) ;  /* 0x0000025000006947 */ /* 0x000fea0003800000 */
.L_x_2903:
        /* <DEDUP_REMOVED lines=17> */
.L_x_2967:
        /* <DEDUP_REMOVED lines=16> */
.L_x_2968:
[----:B--2---:R-:W-:-:S05]  /*113c0*/  IMAD R0, R0, c[0x0][0x538], RZ ;  /* 0x00014e0000007a24 */ /* 0x004fca00078e02ff */
[----:B------:R-:W-:-:S04]  /*113d0*/  IADD3 R8, R0, R8, RZ ;  /* 0x0000000800087210 */ /* 0x000fc80007ffe0ff */
[----:B------:R-:W-:-:S13]  /*113e0*/  ISETP.GT.AND P6, PT, R8, R10, PT ;  /* 0x0000000a0800720c */ /* 0x000fda0003fc4270 */
[----:B-1----:R-:W-:Y:S05]  /*113f0*/  @!P6 BRA `(.L_x_2903) ;  /* 0xfffffdb00000e947 */ /* 0x002fea000383ffff */
.L_x_2899:
[----:B------:R-:W-:-:S05]  /*11400*/  IADD3 R12, -R0, R8, RZ ;  /* 0x00000008000c7210 */ /* 0x000fca0007ffe1ff */
[----:B------:R-:W-:-:S05]  /*11410*/  IMAD R0, R4, c[0x0][0x538], R12 ;  /* 0x00014e0004007a24 */ /* 0x000fca00078e020c */
[----:B------:R-:W-:Y:S01]  /*11420*/  ISETP.GT.AND P0, PT, R0, R10, PT ;  /* 0x0000000a0000720c */ /* 0x000fe20003f04270 */
[----:B------:R-:W-:-:S12]  /*11430*/  BRA.DIV ~URZ, `(.L_x_2904) ;  /* 0x00002de27f007947 */ /* 0x000fd8000b800000 */
[----:B------:R-:W-:-:S03]  /*11440*/  VOTE.ANY R8, PT, !P0 ;  /* 0x0000000000087806 */ /* 0x000fc600040e0100 */
.L_x_2969:
[----:B------:R-:W2:Y:S01]  /*11450*/  LDL.LU R2, [R1+0x54] ;  /* 0x0000540001027983 */ /* 0x000ea20000300800 */
[----:B------:R-:W2:Y:S02]  /*11460*/  POPC R0, R8 ;  /* 0x0000000800007309 */ /* 0x000ea40000000000 */
[----:B--2---:R-:W-:-:S05]  /*11470*/  IADD3 R2, R0, R2, RZ ;  /* 0x0000000200027210 */ /* 0x004fca0007ffe0ff */
[----:B------:R1:W-:Y:S01]  /*11480*/  STL [R1+0x54], R2 ;  /* 0x0000540201007387 */ /* 0x0003e20000100800 */
[----:B------:R-:W-:Y:S05]  /*11490*/  BRA.DIV ~URZ, `(.L_x_2905) ;  /* 0x00002dd27f007947 */ /* 0x000fea000b800000 */
[----:B------:R2:W4:Y:S04]  /*114a0*/  SHFL.IDX PT, R11, R6, R0, 0x1f ;  /* 0x00001f00060b7589 */ /* 0x00052800000e0000 */
[----:B------:R2:W1:Y:S02]  /*114b0*/  SHFL.IDX PT, R7, R7, R0, 0x1f ;  /* 0x00001f0007077589 */ /* 0x00046400000e0000 */
.L_x_2970:
[----:B------:R-:W-:Y:S01]  /*114c0*/  ISETP.NE.AND P0, PT, R8, RZ, PT ;  /* 0x000000ff0800720c */ /* 0x000fe20003f05270 */
[----:B------:R-:W-:-:S12]  /*114d0*/  BSSY B0, `(.L_x_2906) ;  /* 0x0000005000007945 */ /* 0x000fd80003800000 */
[----:B------:R-:W-:Y:S05]  /*114e0*/  @!P0 BRA `(.L_x_2907) ;  /* 0x0000003000008947 */ /* 0x000fea0003800000 */
[----:B--2---:R-:W-:Y:S01]  /*114f0*/  IADD3 R0, R0, -0x1, RZ ;  /* 0xffffffff00007810 */ /* 0x004fe20007ffe0ff */
[----:B------:R-:W-:Y:S05]  /*11500*/  BRA.DIV ~URZ, `(.L_x_2908) ;  /* 0x00002e327f007947 */ /* 0x000fea000b800000 */
[----:B------:R2:W3:Y:S02]  /*11510*/  SHFL.IDX PT, R13, R4, R0, 0x1f ;  /* 0x00001f00040d7589 */ /* 0x0004e400000e0000 */
.L_x_2907:
[----:B------:R-:W-:Y:S05]  /*11520*/  BSYNC B0 ;  /* 0x0000000000007941 */ /* 0x000fea0003800000 */
.L_x_2906:
        /* <DEDUP_REMOVED lines=68> */
.L_x_2910:
        /* <DEDUP_REMOVED lines=68> */
.L_x_2911:
[----:B------:R-:W-:Y:S05]  /*11db0*/  BSYNC B0 ;  /* 0x0000000000007941 */ /* 0x000fea0003800000 */
.L_x_2909:
[----:B------:R-:W-:-:S04]  /*11dc0*/  LOP3.LUT R2, RZ, R2, RZ, 0x33, !PT ;  /* 0x00000002ff027212 */ /* 0x000fc800078e33ff */
[----:B-1----:R-:W-:-:S05]  /*11dd0*/  IADD3 R0, R2, R11, RZ ;  /* 0x0000000b02007210 */ /* 0x002fca0007ffe0ff */
[----:B------:R1:W-:Y:S01]  /*11de0*/  STL [R1+0x4c], R0 ;  /* 0x00004c0001007387 */ /* 0x0003e20000100800 */
[----:B------:R-:W-:Y:S05]  /*11df0*/  BRA `(.L_x_2912) ;  /* 0x0000005000007947 */ /* 0x000fea0003800000 */
.L_x_2900:
[----:B------:R-:W-:Y:S01]  /*11e00*/  MOV R0, c[0x0][0x53c] ;  /* 0x00014f0000007a02 */ /* 0x000fe20000000f00 */
[----:B------:R1:W-:Y:S04]  /*11e10*/  STL [R1+0x48], R10 ;  /* 0x0000480a01007387 */ /* 0x0003e80000100800 */
[----:B------:R1:W-:Y:S04]  /*11e20*/  STL [R1+0x4c], RZ ;  /* 0x00004cff01007387 */ /* 0x0003e80000100800 */
[----:B------:R1:W-:Y:S04]  /*11e30*/  STL [R1+0x50], RZ ;  /* 0x000050ff01007387 */ /* 0x0003e80000100800 */
[----:B------:R1:W-:Y:S02]  /*11e40*/  STL [R1+0x54], R0 ;  /* 0x0000540001007387 */ /* 0x0003e40000100800 */
.L_x_2912:
[----:B------:R-:W-:Y:S05]  /*11e50*/  BSYNC B1 ;  /* 0x0000000000017941 */ /* 0x000fea0003800000 */
.L_x_2898:
        /* <DEDUP_REMOVED lines=9> */
.L_x_2893:
[----:B-1----:R-:W3:Y:S02]  /*11ef0*/  LDL R0, [R1+0x54] ;  /* 0x0000540001007983 */ /* 0x002ee40000100800 */
[----:B---3--:R-:W-:-:S13]  /*11f00*/  ISETP.GE.AND P0, PT, R0, c[0x0][0x53c], PT ;  /* 0x00014f0000007a0c */ /* 0x008fda0003f06270 */
[----:B--2-4-:R-:W-:Y:S01]  /*11f10*/  @P0 CALL.REL.NOINC `(.L_x_2913) ;  /* 0x0000001000000944 */ /* 0x014fe20003c00000 */
[----:B------:R-:W-:Y:S05]  /*11f20*/  BRA `(.L_x_2914) ;  /* 0xfffefa5000007947 */ /* 0x000fea000383ffff */
.L_x_2913:
[----:B------:R-:W-:Y:S05]  /*11f30*/  EXIT ;  /* 0x000000000000794d */ /* 0x000fea0003800000 */
.L_x_2795:
[----:B------:R-:W-:Y:S01]  /*11f40*/  IMAD.MOV.U32 R0, RZ, RZ, R5 ;  /* 0x000000ffff007224 */ /* 0x000fe200078e0005 */
[----:B------:R-:W-:Y:S02]  /*11f50*/  MOV R2, 0x1 ;  /* 0x0000000100027802 */ /* 0x000fe40000000f00 */
[----:B------:R-:W-:Y:S02]  /*11f60*/  MOV R3, 0x11f80 ;  /* 0x00011f8000037802 */ /* 0x000fe40000000f00 */
[----:B------:R-:W-:Y:S05]  /*11f70*/  CALL.REL.NOINC `($__internal_46_$__cuda_sm70_shflsync_up_p) ;  /* 0x000024c000007944 */ /* 0x000fea0003c00000 */
[----:B------:R-:W-:Y:S01]  /*11f80*/  MOV R0, R4 ;  /* 0x0000000400007202 */ /* 0x000fe20000000f00 */
[----:B------:R-:W-:Y:S05]  /*11f90*/  BRA `(.L_x_2915) ;  /* 0xfffee4e000007947 */ /* 0x000fea000383ffff */
.L_x_2796:
[----:B------:R-:W-:Y:S01]  /*11fa0*/  IMAD.MOV.U32 R0, RZ, RZ, R5 ;  /* 0x000000ffff007224 */ /* 0x000fe200078e0005 */
[----:B------:R-:W-:Y:S02]  /*11fb0*/  MOV R2, 0x2 ;  /* 0x0000000200027802 */ /* 0x000fe40000000f00 */
[----:B------:R-:W-:Y:S02]  /*11fc0*/  MOV R3, 0x11fe0 ;  /* 0x00011fe000037802 */ /* 0x000fe40000000f00 */
[----:B------:R-:W-:Y:S05]  /*11fd0*/  CALL.REL.NOINC `($__internal_46_$__cuda_sm70_shflsync_up_p) ;  /* 0x0000246000007944 */ /* 0x000fea0003c00000 */
[----:B------:R-:W-:Y:S01]  /*11fe0*/  SEL R0, R4, RZ, P4 ;  /* 0x000000ff04007207 */ /* 0x000fe20002000000 */
[----:B------:R-:W-:Y:S01]  /*11ff0*/  IMAD.MOV.U32 R2, RZ, RZ, 0x4 ;  /* 0x00000004ff027424 */ /* 0x000fe200078e00ff */
[----:B------:R-:W-:-:S03]  /*12000*/  MOV R3, 0x12030 ;  /* 0x0001203000037802 */ /* 0x000fc60000000f00 */
[----:B------:R-:W-:Y:S02]  /*12010*/  IMAD.IADD R0, R5, 0x1, R0 ;  /* 0x0000000105007824 */ /* 0x000fe400078e0200 */
        /* <DEDUP_REMOVED lines=13> */
[----:B------:R-:W-:Y:S02]  /*120f0*/  MOV R3, 0x1f ;  /* 0x0000001f00037802 */ /* 0x000fe40000000f00 */
[----:B------:R-:W-:Y:S01]  /*12100*/  MOV R2, 0x12140 ;  /* 0x0001214000027802 */ /* 0x000fe20000000f00 */
[----:B------:R-:W-:-:S04]  /*12110*/  IMAD.IADD R4, R0, 0x1, R4 ;  /* 0x0000000100047824 */ /* 0x000fc800078e0204 */
[----:B------:R-:W-:Y:S02]  /*12120*/  IMAD.MOV.U32 R9, RZ, RZ, R4 ;  /* 0x000000ffff097224 */ /* 0x000fe400078e0004 */
[----:B------:R-:W-:Y:S05]  /*12130*/  CALL.REL.NOINC `($__internal_45_$__cuda_sm70_shflsync_idx_p) ;  /* 0x000022b000007944 */ /* 0x000fea0003c00000 */
[----:B------:R-:W-:Y:S01]  /*12140*/  MOV R0, R5 ;  /* 0x0000000500007202 */ /* 0x000fe20000000f00 */
[----:B------:R-:W-:Y:S05]  /*12150*/  BRA `(.L_x_2916) ;  /* 0xfffee42000007947 */ /* 0x000fea000383ffff */
.L_x_2798:
[----:B------:R-:W-:Y:S02]  /*12160*/  SEL R0, RZ, 0x1, P0 ;  /* 0x00000001ff007807 */ /* 0x000fe40000000000 */
[----:B------:R-:W-:Y:S02]  /*12170*/  MOV R2, 0x12190 ;  /* 0x0001219000027802 */ /* 0x000fe40000000f00 */
[----:B------:R-:W-:Y:S05]  /*12180*/  CALL.REL.NOINC `($__internal_47_$__cuda_sm70_votesync_ballot) ;  /* 0x0000232000007944 */ /* 0x000fea0003c00000 */
[----:B------:R-:W-:Y:S01]  /*12190*/  MOV R11, R0 ;  /* 0x00000000000b7202 */ /* 0x000fe20000000f00 */
[----:B------:R-:W-:Y:S05]  /*121a0*/  BRA `(.L_x_2917) ;  /* 0xfffee46000007947 */ /* 0x000fea000383ffff */
.L_x_2799:
[----:B------:R-:W-:Y:S01]  /*121b0*/  IMAD.MOV.U32 R9, RZ, RZ, R10 ;  /* 0x000000ffff097224 */ /* 0x000fe200078e000a */
[----:B------:R-:W-:Y:S01]  /*121c0*/  MOV R5, R0 ;  /* 0x0000000000057202 */ /* 0x000fe20000000f00 */
[----:B------:R-:W-:Y:S01]  /*121d0*/  IMAD.MOV.U32 R3, RZ, RZ, 0x1f ;  /* 0x0000001fff037424 */ /* 0x000fe200078e00ff */
[----:B-1----:R-:W-:Y:S02]  /*121e0*/  MOV R2, 0x12200 ;  /* 0x0001220000027802 */ /* 0x002fe40000000f00 */
[----:B------:R-:W-:Y:S05]  /*121f0*/  CALL.REL.NOINC `($__internal_45_$__cuda_sm70_shflsync_idx_p) ;  /* 0x000021f000007944 */ /* 0x000fea0003c00000 */
[----:B------:R-:W-:Y:S01]  /*12200*/  IMAD.MOV.U32 R13, RZ, RZ, R5 ;  /* 0x000000ffff0d7224 */ /* 0x000fe200078e0005 */
[----:B------:R-:W-:Y:S01]  /*12210*/  MOV R9, R8 ;  /* 0x0000000800097202 */ /* 0x000fe20000000f00 */
[----:B------:R-:W-:Y:S01]  /*12220*/  IMAD.MOV.U32 R6, RZ, RZ, RZ ;  /* 0x000000ffff067224 */ /* 0x000fe200078e00ff */
[----:B------:R-:W-:Y:S01]  /*12230*/  MOV R5, R0 ;  /* 0x0000000000057202 */ /* 0x000fe20000000f00 */
[----:B------:R-:W-:Y:S01]  /*12240*/  IMAD.MOV.U32 R3, RZ, RZ, 0x1f ;  /* 0x0000001fff037424 */ /* 0x000fe200078e00ff */
[----:B------:R-:W-:-:S02]  /*12250*/  MOV R2, 0x12270 ;  /* 0x0001227000027802 */ /* 0x000fc40000000f00 */
[----:B------:R-:W-:Y:S05]  /*12260*/  CALL.REL.NOINC `($__internal_45_$__cuda_sm70_shflsync_idx_p) ;  /* 0x0000218000007944 */ /* 0x000fea0003c00000 */
[----:B------:R-:W-:Y:S01]  /*12270*/  MOV R10, R5 ;  /* 0x00000005000a7202 */ /* 0x000fe20000000f00 */
[----:B------:R-:W-:Y:S05]  /*12280*/  BRA `(.L_x_2918) ;  /* 0xfffee3f000007947 */ /* 0x000fea000383ffff */
.L_x_2802:
[----:B------:R-:W-:Y:S01]  /*12290*/  IMAD.MOV.U32 R9, RZ, RZ, R4 ;  /* 0x000000ffff097224 */ /* 0x000fe200078e0004 */
[----:B------:R-:W-:-:S02]  /*122a0*/  MOV R3, 0x1f ;  /* 0x0000001f00037802 */ /* 0x000fc40000000f00 */
[----:B-1----:R-:W-:Y:S02]  /*122b0*/  MOV R2, 0x122d0 ;  /* 0x000122d000027802 */ /* 0x002fe40000000f00 */
[----:B--234-:R-:W-:Y:S05]  /*122c0*/  CALL.REL.NOINC `($__internal_45_$__cuda_sm70_shflsync_idx_p) ;  /* 0x0000212000007944 */ /* 0x01cfea0003c00000 */
[----:B------:R-:W-:Y:S01]  /*122d0*/  MOV R6, R5 ;  /* 0x0000000500067202 */ /* 0x000fe20000000f00 */
[----:B------:R-:W-:Y:S05]  /*122e0*/  BRA `(.L_x_2801) ;  /* 0xfffee3f000007947 */ /* 0x000fea000383ffff */
.L_x_2813:
[----:B----4-:R-:W-:Y:S01]  /*122f0*/  IMAD.MOV.U32 R9, RZ, RZ, R6 ;  /* 0x000000ffff097224 */ /* 0x010fe200078e0006 */
[----:B------:R-:W-:Y:S01]  /*12300*/  MOV R5, RZ ;  /* 0x000000ff00057202 */ /* 0x000fe20000000f00 */
[----:B------:R-:W-:Y:S01]  /*12310*/  IMAD.MOV.U32 R3, RZ, RZ, 0x181f ;  /* 0x0000181fff037424 */ /* 0x000fe200078e00ff */
[----:B------:R-:W-:Y:S02]  /*12320*/  MOV R2, 0x12340 ;  /* 0x0001234000027802 */ /* 0x000fe40000000f00 */
[----:B------:R-:W-:Y:S05]  /*12330*/  CALL.REL.NOINC `($__internal_45_$__cuda_sm70_shflsync_idx_p) ;  /* 0x000020b000007944 */ /* 0x000fea0003c00000 */
[----:B------:R-:W-:Y:S01]  /*12340*/  MOV R8, R5 ;  /* 0x0000000500087202 */ /* 0x000fe20000000f00 */
[----:B------:R-:W-:Y:S05]  /*12350*/  BRA `(.L_x_2919) ;  /* 0xffff05b000007947 */ /* 0x000fea000383ffff */
.L_x_2814:
[----:B------:R-:W-:Y:S01]  /*12360*/  IMAD.MOV.U32 R9, RZ, RZ, R7 ;  /* 0x000000ffff097224 */ /* 0x000fe200078e0007 */
[----:B------:R-:W-:Y:S01]  /*12370*/  MOV R5, RZ ;  /* 0x000000ff00057202 */ /* 0x000fe20000000f00 */
[----:B------:R-:W-:Y:S01]  /*12380*/  IMAD.MOV.U32 R3, RZ, RZ, 0x181f ;  /* 0x0000181fff037424 */ /* 0x000fe200078e00ff */
[----:B------:R-:W-:Y:S02]  /*12390*/  MOV R2, 0x123b0 ;  /* 0x000123b000027802 */ /* 0x000fe40000000f00 */
[----:B-12---:R-:W-:Y:S05]  /*123a0*/  CALL.REL.NOINC `($__internal_45_$__cuda_sm70_shflsync_idx_p) ;  /* 0x0000204000007944 */ /* 0x006fea0003c00000 */
[----:B------:R-:W-:Y:S01]  /*123b0*/  MOV R2, R5 ;  /* 0x0000000500027202 */ /* 0x000fe20000000f00 */
[----:B------:R-:W-:Y:S05]  /*123c0*/  BRA `(.L_x_2920) ;  /* 0xffff056000007947 */ /* 0x000fea000383ffff */
.L_x_2817:
[----:B------:R-:W-:Y:S01]  /*123d0*/  IMAD.MOV.U32 R9, RZ, RZ, R6 ;  /* 0x000000ffff097224 */ /* 0x000fe200078e0006 */
[----:B------:R-:W-:Y:S01]  /*123e0*/  MOV R5, 0x1 ;  /* 0x0000000100057802 */ /* 0x000fe20000000f00 */
[----:B--2---:R-:W-:Y:S01]  /*123f0*/  IMAD.MOV.U32 R3, RZ, RZ, 0x181f ;  /* 0x0000181fff037424 */ /* 0x004fe200078e00ff */
[----:B----4-:R-:W-:-:S02]  /*12400*/  MOV R2, 0x12420 ;  /* 0x0001242000027802 */ /* 0x010fc40000000f00 */
[----:B-1-3--:R-:W-:Y:S05]  /*12410*/  CALL.REL.NOINC `($__internal_45_$__cuda_sm70_shflsync_idx_p) ;  /* 0x00001fd000007944 */ /* 0x00afea0003c00000 */
[----:B------:R-:W-:Y:S01]  /*12420*/  IMAD.MOV.U32 R8, RZ, RZ, R5 ;  /* 0x000000ffff087224 */ /* 0x000fe200078e0005 */
[----:B------:R-:W-:Y:S01]  /*12430*/  MOV R5, 0x1 ;  /* 0x0000000100057802 */ /* 0x000fe20000000f00 */
[----:B------:R-:W-:Y:S01]  /*12440*/  IMAD.MOV.U32 R9, RZ, RZ, R7 ;  /* 0x000000ffff097224 */ /* 0x000fe200078e0007 */
[----:B------:R-:W-:-:S02]  /*12450*/  MOV R3, 0x181f ;  /* 0x0000181f00037802 */ /* 0x000fc40000000f00 */
[----:B------:R-:W-:Y:S02]  /*12460*/  MOV R2, 0x12480 ;  /* 0x0001248000027802 */ /* 0x000fe40000000f00 */
[----:B------:R-:W-:Y:S05]  /*12470*/  CALL.REL.NOINC `($__internal_45_$__cuda_sm70_shflsync_idx_p) ;  /* 0x00001f7000007944 */ /* 0x000fea0003c00000 */
[----:B------:R-:W-:Y:S01]  /*12480*/  MOV R2, R5 ;  /* 0x0000000500027202 */ /* 0x000fe20000000f00 */
[----:B------:R-:W-:Y:S05]  /*12490*/  BRA `(.L_x_2921) ;  /* 0xffff059000007947 */ /* 0x000fea000383ffff */
.L_x_2820:
[----:B------:R-:W-:Y:S01]  /*124a0*/  IMAD.MOV.U32 R9, RZ, RZ, R6 ;  /* 0x000000ffff097224 */ /* 0x000fe200078e0006 */
[----:B------:R-:W-:Y:S01]  /*124b0*/  MOV R5, 0x2 ;  /* 0x0000000200057802 */ /* 0x000fe20000000f00 */
[----:B-1----:R-:W-:Y:S01]  /*124c0*/  IMAD.MOV.U32 R3, RZ, RZ, 0x181f ;  /* 0x0000181fff037424 */ /* 0x002fe200078e00ff */
[----:B----4-:R-:W-:Y:S02]  /*124d0*/  MOV R2, 0x124f0 ;  /* 0x000124f000027802 */ /* 0x010fe40000000f00 */
[----:B--23--:R-:W-:Y:S05]  /*124e0*/  CALL.REL.NOINC `($__internal_45_$__cuda_sm70_shflsync_idx_p) ;  /* 0x00001f0000007944 */ /* 0x00cfea0003c00000 */
[----:B------:R-:W-:Y:S01]  /*124f0*/  MOV R8, R5 ;  /* 0x0000000500087202 */ /* 0x000fe20000000f00 */
[----:B------:R-:W-:Y:S05]  /*12500*/  BRA `(.L_x_2922) ;  /* 0xffff060000007947 */ /* 0x000fea000383ffff */
.L_x_2821:
[----:B------:R-:W-:Y:S01]  /*12510*/  IMAD.MOV.U32 R9, RZ, RZ, R7 ;  /* 0x000000ffff097224 */ /* 0x000fe200078e0007 */
[----:B------:R-:W-:Y:S01]  /*12520*/  MOV R5, 0x2 ;  /* 0x0000000200057802 */ /* 0x000fe20000000f00 */
[----:B------:R-:W-:Y:S01]  /*12530*/  IMAD.MOV.U32 R3, RZ, RZ, 0x181f ;  /* 0x0000181fff037424 */ /* 0x000fe200078e00ff */
[----:B----4-:R-:W-:Y:S02]  /*12540*/  MOV R2, 0x12560 ;  /* 0x0001256000027802 */ /* 0x010fe40000000f00 */
[----:B-123--:R-:W-:Y:S05]  /*12550*/  CALL.REL.NOINC `($__internal_45_$__cuda_sm70_shflsync_idx_p) ;  /* 0x00001e9000007944 */ /* 0x00efea0003c00000 */
[----:B------:R-:W-:Y:S01]  /*12560*/  MOV R2, R5 ;  /* 0x0000000500027202 */ /* 0x000fe20000000f00 */
[----:B------:R-:W-:Y:S05]  /*12570*/  BRA `(.L_x_2923) ;  /* 0xffff05b000007947 */ /* 0x000fea000383ffff */
.L_x_2824:
[----:B------:R-:W-:Y:S01]  /*12580*/  IMAD.MOV.U32 R9, RZ, RZ, R6 ;  /* 0x000000ffff097224 */ /* 0x000fe200078e0006 */
[----:B------:R-:W-:Y:S01]  /*12590*/  MOV R5, 0x3 ;  /* 0x0000000300057802 */ /* 0x000fe20000000f00 */
[----:B-1----:R-:W-:Y:S01]  /*125a0*/  IMAD.MOV.U32 R3, RZ, RZ, 0x181f ;  /* 0x0000181fff037424 */ /* 0x002fe200078e00ff */
[----:B------:R-:W-:-:S02]  /*125b0*/  MOV R2, 0x125d0 ;  /* 0x000125d000027802 */ /* 0x000fc40000000f00 */
[----:B--234-:R-:W-:Y:S05]  /*125c0*/  CALL.REL.NOINC `($__internal_45_$__cuda_sm70_shflsync_idx_p) ;  /* 0x00001e2000007944 */ /* 0x01cfea0003c00000 */
        /* <DEDUP_REMOVED lines=8> */
.L_x_2827:
[----:B------:R-:W-:Y:S01]  /*12650*/  IMAD.MOV.U32 R9, RZ, RZ, R6 ;  /* 0x000000ffff097224 */ /* 0x000fe200078e0006 */
[----:B------:R-:W-:Y:S01]  /*12660*/  MOV R5, 0x4 ;  /* 0x0000000400057802 */ /* 0x000fe20000000f00 */
[----:B-1----:R-:W-:Y:S01]  /*12670*/  IMAD.MOV.U32 R3, RZ, RZ, 0x181f ;  /* 0x0000181fff037424 */ /* 0x002fe200078e00ff */
[----:B------:R-:W-:Y:S02]  /*12680*/  MOV R2, 0x126a0 ;  /* 0x000126a000027802 */ /* 0x000fe40000000f00 */
[----:B--234-:R-:W-:Y:S05]  /*12690*/  CALL.REL.NOINC `($__internal_45_$__cuda_sm70_shflsync_idx_p) ;  /* 0x00001d5000007944 */ /* 0x01cfea0003c00000 */
[----:B------:R-:W-:Y:S01]  /*126a0*/  MOV R8, R5 ;  /* 0x0000000500087202 */ /* 0x000fe20000000f00 */
[----:B------:R-:W-:Y:S05]  /*126b0*/  BRA `(.L_x_2925) ;  /* 0xffff064000007947 */ /* 0x000fea000383ffff */
.L_x_2828:
[----:B------:R-:W-:Y:S01]  /*126c0*/  IMAD.MOV.U32 R9, RZ, RZ, R7 ;  /* 0x000000ffff097224 */ /* 0x000fe200078e0007 */
[----:B------:R-:W-:Y:S01]  /*126d0*/  MOV R5, 0x4 ;  /* 0x0000000400057802 */ /* 0x000fe20000000f00 */
[----:B-1----:R-:W-:Y:S01]  /*126e0*/  IMAD.MOV.U32 R3, RZ, RZ, 0x181f ;  /* 0x0000181fff037424 */ /* 0x002fe200078e00ff */
[----:B------:R-:W-:Y:S02]  /*126f0*/  MOV R2, 0x12710 ;  /* 0x0001271000027802 */ /* 0x000fe40000000f00 */
[----:B--234-:R-:W-:Y:S05]  /*12700*/  CALL.REL.NOINC `($__internal_45_$__cuda_sm70_shflsync_idx_p) ;  /* 0x00001ce000007944 */ /* 0x01cfea0003c00000 */
[----:B------:R-:W-:Y:S01]  /*12710*/  MOV R2, R5 ;  /* 0x0000000500027202 */ /* 0x000fe20000000f00 */
[----:B------:R-:W-:Y:S05]  /*12720*/  BRA `(.L_x_2926) ;  /* 0xffff05f000007947 */ /* 0x000fea000383ffff */
.L_x_2831:
[----:B------:R-:W-:Y:S01]  /*12730*/  IMAD.MOV.U32 R9, RZ, RZ, R6 ;  /* 0x000000ffff097224 */ /* 0x000fe200078e0006 */
[----:B------:R-:W-:Y:S01]  /*12740*/  MOV R5, 0x5 ;  /* 0x0000000500057802 */ /* 0x000fe20000000f00 */
[----:B--2---:R-:W-:Y:S01]  /*12750*/  IMAD.MOV.U32 R3, RZ, RZ, 0x181f ;  /* 0x0000181fff037424 */ /* 0x004fe200078e00ff */
[----:B---3--:R-:W-:-:S02]  /*12760*/  MOV R2, 0x12780 ;  /* 0x0001278000027802 */ /* 0x008fc40000000f00 */
[----:B-1--4-:R-:W-:Y:S05]  /*12770*/  CALL.REL.NOINC `($__internal_45_$__cuda_sm70_shflsync_idx_p) ;  /* 0x00001c7000007944 */ /* 0x012fea0003c00000 */
        /* <DEDUP_REMOVED lines=8> */
.L_x_2834:
[----:B------:R-:W-:Y:S01]  /*12800*/  IMAD.MOV.U32 R9, RZ, RZ, R6 ;  /* 0x000000ffff097224 */ /* 0x000fe200078e0006 */
[----:B------:R-:W-:Y:S01]  /*12810*/  MOV R5, 0x6 ;  /* 0x0000000600057802 */ /* 0x000fe20000000f00 */
[----:B-1----:R-:W-:Y:S01]  /*12820*/  IMAD.MOV.U32 R3, RZ, RZ, 0x181f ;  /* 0x0000181fff037424 */ /* 0x002fe200078e00ff */
[----:B---3--:R-:W-:Y:S02]  /*12830*/  MOV R2, 0x12850 ;  /* 0x0001285000027802 */ /* 0x008fe40000000f00 */
[----:B--2-4-:R-:W-:Y:S05]  /*12840*/  CALL.REL.NOINC `($__internal_45_$__cuda_sm70_shflsync_idx_p) ;  /* 0x00001ba000007944 */ /* 0x014fea0003c00000 */
[----:B------:R-:W-:Y:S01]  /*12850*/  MOV R8, R5 ;  /* 0x0000000500087202 */ /* 0x000fe20000000f00 */
[----:B------:R-:W-:Y:S05]  /*12860*/  BRA `(.L_x_2928) ;  /* 0xffff068000007947 */ /* 0x000fea000383ffff */
.L_x_2835:
[----:B------:R-:W-:Y:S01]  /*12870*/  IMAD.MOV.U32 R9, RZ, RZ, R7 ;  /* 0x000000ffff097224 */ /* 0x000fe200078e0007 */
[----:B------:R-:W-:Y:S01]  /*12880*/  MOV R5, 0x6 ;  /* 0x0000000600057802 */ /* 0x000fe20000000f00 */
[----:B------:R-:W-:Y:S01]  /*12890*/  IMAD.MOV.U32 R3, RZ, RZ, 0x181f ;  /* 0x0000181fff037424 */ /* 0x000fe200078e00ff */
[----:B---3--:R-:W-:Y:S02]  /*128a0*/  MOV R2, 0x128c0 ;  /* 0x000128c000027802 */ /* 0x008fe40000000f00 */
[----:B-12-4-:R-:W-:Y:S05]  /*128b0*/  CALL.REL.NOINC `($__internal_45_$__cuda_sm70_shflsync_idx_p) ;  /* 0x00001b3000007944 */ /* 0x016fea0003c00000 */
[----:B------:R-:W-:Y:S01]  /*128c0*/  MOV R2, R5 ;  /* 0x0000000500027202 */ /* 0x000fe20000000f00 */
[----:B------:R-:W-:Y:S05]  /*128d0*/  BRA `(.L_x_2929) ;  /* 0xffff063000007947 */ /* 0x000fea000383ffff */
.L_x_2838:
        /* <DEDUP_REMOVED lines=13> */
.L_x_2845:
[----:B------:R1:W5:Y:S01]  /*129b0*/  LDL R0, [R1] ;  /* 0x0000000001007983 */ /* 0x0003620000100800 */
[----:B------:R-:W-:Y:S02]  /*129c0*/  MOV R3, 0x2 ;  /* 0x0000000200037802 */ /* 0x000fe40000000f00 */
[----:B------:R-:W-:Y:S02]  /*129d0*/  MOV R2, 0x129f0 ;  /* 0x000129f000027802 */ /* 0x000fe40000000f00 */
[----:B-1---5:R-:W-:Y:S05]  /*129e0*/  CALL.REL.NOINC `($__internal_44_$__cuda_sm70_shflsync_bfly_p) ;  /* 0x000019c000007944 */ /* 0x022fea0003c00000 */
[----:B------:R-:W-:Y:S05]  /*129f0*/  BRA `(.L_x_2931) ;  /* 0xffffaea000007947 */ /* 0x000fea000383ffff */
.L_x_2846:
[----:B------:R-:W-:Y:S01]  /*12a00*/  IMAD.MOV.U32 R0, RZ, RZ, R4 ;  /* 0x000000ffff007224 */ /* 0x000fe200078e0004 */
[----:B------:R-:W-:Y:S02]  /*12a10*/  MOV R3, 0x1 ;  /* 0x0000000100037802 */ /* 0x000fe40000000f00 */
[----:B------:R-:W-:Y:S02]  /*12a20*/  MOV R2, 0x12a40 ;  /* 0x00012a4000027802 */ /* 0x000fe40000000f00 */
[----:B------:R-:W-:Y:S05]  /*12a30*/  CALL.REL.NOINC `($__internal_44_$__cuda_sm70_shflsync_bfly_p) ;  /* 0x0000197000007944 */ /* 0x000fea0003c00000 */
[----:B------:R-:W-:Y:S02]  /*12a40*/  FADD.FTZ R4, R4, R0 ;  /* 0x0000000004047221 */ /* 0x000fe40000010000 */
[----:B------:R1:W5:Y:S01]  /*12a50*/  LDL R0, [R1+0x4] ;  /* 0x0000040001007983 */ /* 0x0003620000100800 */
[----:B------:R-:W-:-:S02]  /*12a60*/  MOV R3, 0x2 ;  /* 0x0000000200037802 */ /* 0x000fc40000000f00 */
[----:B------:R-:W-:Y:S02]  /*12a70*/  MOV R2, 0x12a90 ;  /* 0x00012a9000027802 */ /* 0x000fe40000000f00 */
[----:B-1---5:R-:W-:Y:S05]  /*12a80*/  CALL.REL.NOINC `($__internal_44_$__cuda_sm70_shflsync_bfly_p) ;  /* 0x0000192000007944 */ /* 0x022fea0003c00000 */
[----:B------:R-:W2:Y:S01]  /*12a90*/  LDL.LU R2, [R1+0x4] ;  /* 0x0000040001027983 */ /* 0x000ea20000300800 */
[----:B------:R-:W-:Y:S01]  /*12aa0*/  MOV R3, 0x1 ;  /* 0x0000000100037802 */ /* 0x000fe20000000f00 */
[----:B--2---:R-:W-:Y:S01]  /*12ab0*/  FADD.FTZ R5, R2, R0 ;  /* 0x0000000002057221 */ /* 0x004fe20000010000 */
[----:B------:R-:W-:-:S04]  /*12ac0*/  MOV R2, 0x12af0 ;  /* 0x00012af000027802 */ /* 0x000fc80000000f00 */
[----:B------:R-:W-:Y:S02]  /*12ad0*/  MOV R0, R5 ;  /* 0x0000000500007202 */ /* 0x000fe40000000f00 */
[----:B------:R-:W-:Y:S05]  /*12ae0*/  CALL.REL.NOINC `($__internal_44_$__cuda_sm70_shflsync_bfly_p) ;  /* 0x000018c000007944 */ /* 0x000fea0003c00000 */
[----:B------:R-:W-:Y:S02]  /*12af0*/  FADD.FTZ R5, R5, R0 ;  /* 0x0000000005057221 */ /* 0x000fe40000010000 */
[----:B------:R1:W5:Y:S01]  /*12b00*/  LDL R0, [R1+0x8] ;  /* 0x0000080001007983 */ /* 0x0003620000100800 */
[----:B------:R-:W-:Y:S02]  /*12b10*/  MOV R3, 0x2 ;  /* 0x0000000200037802 */ /* 0x000fe40000000f00 */
        /* <DEDUP_REMOVED lines=19> */
[----:B------:R-:W-:Y:S01]  /*12c50*/  MOV R8, R0 ;  /* 0x0000000000087202 */ /* 0x000fe20000000f00 */
[----:B------:R-:W-:Y:S05]  /*12c60*/  BRA `(.L_x_2932) ;  /* 0xffffad6000007947 */ /* 0x000fea000383ffff */
.L_x_2853:
[----:B-1234-:R-:W-:Y:S01]  /*12c70*/  IMAD.MOV.U32 R9, RZ, RZ, R6 ;  /* 0x000000ffff097224 */ /* 0x01efe200078e0006 */
[----:B------:R-:W-:Y:S01]  /*12c80*/  MOV R5, RZ ;  /* 0x000000ff00057202 */ /* 0x000fe20000000f00 */
[----:B------:R-:W-:Y:S01]  /*12c90*/  IMAD.MOV.U32 R3, RZ, RZ, 0x181f ;  /* 0x0000181fff037424 */ /* 0x000fe200078e00ff */
[----:B------:R-:W-:Y:S02]  /*12ca0*/  MOV R2, 0x12cc0 ;  /* 0x00012cc000027802 */ /* 0x000fe40000000f00 */
[----:B------:R-:W-:Y:S05]  /*12cb0*/  CALL.REL.NOINC `($__internal_45_$__cuda_sm70_shflsync_idx_p) ;  /* 0x0000173000007944 */ /* 0x000fea0003c00000 */
[----:B------:R-:W-:Y:S01]  /*12cc0*/  MOV R8, R5 ;  /* 0x0000000500087202 */ /* 0x000fe20000000f00 */
[----:B------:R-:W-:Y:S05]  /*12cd0*/  BRA `(.L_x_2933) ;  /* 0xffffc33000007947 */ /* 0x000fea000383ffff */
.L_x_2854:
[----:B------:R-:W-:Y:S01]  /*12ce0*/  IMAD.MOV.U32 R9, RZ, RZ, R7 ;  /* 0x000000ffff097224 */ /* 0x000fe200078e0007 */
[----:B------:R-:W-:Y:S01]  /*12cf0*/  MOV R5, RZ ;  /* 0x000000ff00057202 */ /* 0x000fe20000000f00 */
[----:B------:R-:W-:Y:S01]  /*12d00*/  IMAD.MOV.U32 R3, RZ, RZ, 0x181f ;  /* 0x0000181fff037424 */ /* 0x000fe200078e00ff */
[----:B------:R-:W-:Y:S02]  /*12d10*/  MOV R2, 0x12d30 ;  /* 0x00012d3000027802 */ /* 0x000fe40000000f00 */
[----:B-12---:R-:W-:Y:S05]  /*12d20*/  CALL.REL.NOINC `($__internal_45_$__cuda_sm70_shflsync_idx_p) ;  /* 0x000016c000007944 */ /* 0x006fea0003c00000 */
[----:B------:R-:W-:Y:S01]  /*12d30*/  MOV R2, R5 ;  /* 0x0000000500027202 */ /* 0x000fe20000000f00 */
[----:B------:R-:W-:Y:S05]  /*12d40*/  BRA `(.L_x_2934) ;  /* 0xffffc2e000007947 */ /* 0x000fea000383ffff */
.L_x_2855:
[----:B------:R-:W-:Y:S01]  /*12d50*/  IMAD.MOV.U32 R9, RZ, RZ, R6 ;  /* 0x000000ffff097224 */ /* 0x000fe200078e0006 */
[----:B------:R-:W-:Y:S01]  /*12d60*/  MOV R5, 0x1 ;  /* 0x0000000100057802 */ /* 0x000fe20000000f00 */
[----:B--2---:R-:W-:Y:S01]  /*12d70*/  IMAD.MOV.U32 R3, RZ, RZ, 0x181f ;  /* 0x0000181fff037424 */ /* 0x004fe200078e00ff */
[----:B------:R-:W-:-:S02]  /*12d80*/  MOV R2, 0x12da0 ;  /* 0x00012da000027802 */ /* 0x000fc40000000f00 */
        /* <DEDUP_REMOVED lines=9> */
.L_x_2856:
[----:B------:R-:W-:Y:S01]  /*12e20*/  IMAD.MOV.U32 R9, RZ, RZ, R6 ;  /* 0x000000ffff097224 */ /* 0x000fe200078e0006 */
[----:B------:R-:W-:Y:S01]  /*12e30*/  MOV R5, 0x2 ;  /* 0x0000000200057802 */ /* 0x000fe20000000f00 */
[----:B-1----:R-:W-:Y:S01]  /*12e40*/  IMAD.MOV.U32 R3, RZ, RZ, 0x181f ;  /* 0x0000181fff037424 */ /* 0x002fe200078e00ff */
[----:B------:R-:W-:Y:S02]  /*12e50*/  MOV R2, 0x12e70 ;  /* 0x00012e7000027802 */ /* 0x000fe40000000f00 */
[----:B---34-:R-:W-:Y:S05]  /*12e60*/  CALL.REL.NOINC `($__internal_45_$__cuda_sm70_shflsync_idx_p) ;  /* 0x0000158000007944 */ /* 0x018fea0003c00000 */
[----:B------:R-:W-:Y:S01]  /*12e70*/  MOV R8, R5 ;  /* 0x0000000500087202 */ /* 0x000fe20000000f00 */
[----:B------:R-:W-:Y:S05]  /*12e80*/  BRA `(.L_x_2936) ;  /* 0xffffc2b000007947 */ /* 0x000fea000383ffff */
.L_x_2857:
[----:B------:R-:W-:Y:S01]  /*12e90*/  IMAD.MOV.U32 R9, RZ, RZ, R7 ;  /* 0x000000ffff097224 */ /* 0x000fe200078e0007 */
[----:B------:R-:W-:Y:S01]  /*12ea0*/  MOV R5, 0x2 ;  /* 0x0000000200057802 */ /* 0x000fe20000000f00 */
[----:B-1----:R-:W-:Y:S01]  /*12eb0*/  IMAD.MOV.U32 R3, RZ, RZ, 0x181f ;  /* 0x0000181fff037424 */ /* 0x002fe200078e00ff */
[----:B------:R-:W-:Y:S02]  /*12ec0*/  MOV R2, 0x12ee0 ;  /* 0x00012ee000027802 */ /* 0x000fe40000000f00 */
[----:B--234-:R-:W-:Y:S05]  /*12ed0*/  CALL.REL.NOINC `($__internal_45_$__cuda_sm70_shflsync_idx_p) ;  /* 0x0000151000007944 */ /* 0x01cfea0003c00000 */
[----:B------:R-:W-:Y:S01]  /*12ee0*/  MOV R2, R5 ;  /* 0x0000000500027202 */ /* 0x000fe20000000f00 */
[----:B------:R-:W-:Y:S05]  /*12ef0*/  BRA `(.L_x_2937) ;  /* 0xffffc26000007947 */ /* 0x000fea000383ffff */
.L_x_2858:
[----:B------:R-:W-:Y:S01]  /*12f00*/  IMAD.MOV.U32 R9, RZ, RZ, R6 ;  /* 0x000000ffff097224 */ /* 0x000fe200078e0006 */
[----:B------:R-:W-:Y:S01]  /*12f10*/  MOV R5, 0x3 ;  /* 0x0000000300057802 */ /* 0x000fe20000000f00 */
[----:B--2---:R-:W-:Y:S01]  /*12f20*/  IMAD.MOV.U32 R3, RZ, RZ, 0x181f ;  /* 0x0000181fff037424 */ /* 0x004fe200078e00ff */
[----:B------:R-:W-:-:S02]  /*12f30*/  MOV R2, 0x12f50 ;  /* 0x00012f5000027802 */ /* 0x000fc40000000f00 */
[----:B-1-34-:R-:W-:Y:S05]  /*12f40*/  CALL.REL.NOINC `($__internal_45_$__cuda_sm70_shflsync_idx_p) ;  /* 0x000014a000007944 */ /* 0x01afea0003c00000 */
        /* <DEDUP_REMOVED lines=8> */
.L_x_2859:
[----:B------:R-:W-:Y:S01]  /*12fd0*/  IMAD.MOV.U32 R9, RZ, RZ, R6 ;  /* 0x000000ffff097224 */ /* 0x000fe200078e0006 */
[----:B------:R-:W-:Y:S01]  /*12fe0*/  MOV R5, 0x4 ;  /* 0x0000000400057802 */ /* 0x000fe20000000f00 */
[----:B--2---:R-:W-:Y:S01]  /*12ff0*/  IMAD.MOV.U32 R3, RZ, RZ, 0x181f ;  /* 0x0000181fff037424 */ /* 0x004fe200078e00ff */
[----:B------:R-:W-:Y:S02]  /*13000*/  MOV R2, 0x13020 ;  /* 0x0001302000027802 */ /* 0x000fe40000000f00 */
[----:B-1-34-:R-:W-:Y:S05]  /*13010*/  CALL.REL.NOINC `($__internal_45_$__cuda_sm70_shflsync_idx_p) ;  /* 0x000013d000007944 */ /* 0x01afea0003c00000 */
[----:B------:R-:W-:Y:S01]  /*13020*/  MOV R8, R5 ;  /* 0x0000000500087202 */ /* 0x000fe20000000f00 */
[----:B------:R-:W-:Y:S05]  /*13030*/  BRA `(.L_x_2939) ;  /* 0xffffc23000007947 */ /* 0x000fea000383ffff */
.L_x_2860:
[----:B------:R-:W-:Y:S01]  /*13040*/  IMAD.MOV.U32 R9, RZ, RZ, R7 ;  /* 0x000000ffff097224 */ /* 0x000fe200078e0007 */
[----:B------:R-:W-:Y:S01]  /*13050*/  MOV R5, 0x4 ;  /* 0x0000000400057802 */ /* 0x000fe20000000f00 */
[----:B--2---:R-:W-:Y:S01]  /*13060*/  IMAD.MOV.U32 R3, RZ, RZ, 0x181f ;  /* 0x0000181fff037424 */ /* 0x004fe200078e00ff */
[----:B------:R-:W-:Y:S02]  /*13070*/  MOV R2, 0x13090 ;  /* 0x0001309000027802 */ /* 0x000fe40000000f00 */
[----:B-1-34-:R-:W-:Y:S05]  /*13080*/  CALL.REL.NOINC `($__internal_45_$__cuda_sm70_shflsync_idx_p) ;  /* 0x0000136000007944 */ /* 0x01afea0003c00000 */
[----:B------:R-:W-:Y:S01]  /*13090*/  MOV R2, R5 ;  /* 0x0000000500027202 */ /* 0x000fe20000000f00 */
[----:B------:R-:W-:Y:S05]  /*130a0*/  BRA `(.L_x_2940) ;  /* 0xffffc1e000007947 */ /* 0x000fea000383ffff */
.L_x_2861:
        /* <DEDUP_REMOVED lines=13> */
.L_x_2862:
[----:B------:R-:W-:Y:S01]  /*13180*/  IMAD.MOV.U32 R9, RZ, RZ, R6 ;  /* 0x000000ffff097224 */ /* 0x000fe200078e0006 */
[----:B------:R-:W-:Y:S01]  /*13190*/  MOV R5, 0x6 ;  /* 0x0000000600057802 */ /* 0x000fe20000000f00 */
[----:B--2---:R-:W-:Y:S01]  /*131a0*/  IMAD.MOV.U32 R3, RZ, RZ, 0x181f ;  /* 0x0000181fff037424 */ /* 0x004fe200078e00ff */
[----:B------:R-:W-:Y:S02]  /*131b0*/  MOV R2, 0x131d0 ;  /* 0x000131d000027802 */ /* 0x000fe40000000f00 */
[----:B-1--4-:R-:W-:Y:S05]  /*131c0*/  CALL.REL.NOINC `($__internal_45_$__cuda_sm70_shflsync_idx_p) ;  /* 0x0000122000007944 */ /* 0x012fea0003c00000 */
[----:B------:R-:W-:Y:S01]  /*131d0*/  MOV R8, R5 ;  /* 0x0000000500087202 */ /* 0x000fe20000000f00 */
[----:B------:R-:W-:Y:S05]  /*131e0*/  BRA `(.L_x_2942) ;  /* 0xffffc1b000007947 */ /* 0x000fea000383ffff */
.L_x_2863:
[----:B------:R-:W-:Y:S01]  /*131f0*/  IMAD.MOV.U32 R9, RZ, RZ, R7 ;  /* 0x000000ffff097224 */ /* 0x000fe200078e0007 */
[----:B------:R-:W-:Y:S01]  /*13200*/  MOV R5, 0x6 ;  /* 0x0000000600057802 */ /* 0x000fe20000000f00 */
[----:B--2---:R-:W-:Y:S01]  /*13210*/  IMAD.MOV.U32 R3, RZ, RZ, 0x181f ;  /* 0x0000181fff037424 */ /* 0x004fe200078e00ff */
[----:B------:R-:W-:Y:S02]  /*13220*/  MOV R2, 0x13240 ;  /* 0x0001324000027802 */ /* 0x000fe40000000f00 */
[----:B-1-34-:R-:W-:Y:S05]  /*13230*/  CALL.REL.NOINC `($__internal_45_$__cuda_sm70_shflsync_idx_p) ;  /* 0x000011b000007944 */ /* 0x01afea0003c00000 */
[----:B------:R-:W-:Y:S01]  /*13240*/  MOV R2, R5 ;  /* 0x0000000500027202 */ /* 0x000fe20000000f00 */
[----:B------:R-:W-:Y:S05]  /*13250*/  BRA `(.L_x_2943) ;  /* 0xffffc16000007947 */ /* 0x000fea000383ffff */
.L_x_2864:
[----:B------:R-:W-:Y:S01]  /*13260*/  IMAD.MOV.U32 R9, RZ, RZ, R6 ;  /* 0x000000ffff097224 */ /* 0x000fe200078e0006 */
[----:B------:R-:W-:Y:S01]  /*13270*/  MOV R5, 0x7 ;  /* 0x0000000700057802 */ /* 0x000fe20000000f00 */
[----:B-1----:R-:W-:Y:S01]  /*13280*/  IMAD.MOV.U32 R3, RZ, RZ, 0x181f ;  /* 0x0000181fff037424 */ /* 0x002fe200078e00ff */
[----:B------:R-:W-:-:S02]  /*13290*/  MOV R2, 0x132b0 ;  /* 0x000132b000027802 */ /* 0x000fc40000000f00 */
[----:B--2-4-:R-:W-:Y:S05]  /*132a0*/  CALL.REL.NOINC `($__internal_45_$__cuda_sm70_shflsync_idx_p) ;  /* 0x0000114000007944 */ /* 0x014fea0003c00000 */
        /* <DEDUP_REMOVED lines=8> */
.L_x_2866:
[----:B------:R-:W-:Y:S01]  /*13330*/  IMAD.MOV.U32 R9, RZ, RZ, R13 ;  /* 0x000000ffff097224 */ /* 0x000fe200078e000d */
[----:B------:R-:W-:Y:S01]  /*13340*/  MOV R5, RZ ;  /* 0x000000ff00057202 */ /* 0x000fe20000000f00 */
[----:B------:R-:W-:Y:S01]  /*13350*/  IMAD.MOV.U32 R3, RZ, RZ, 0x1c1f ;  /* 0x00001c1fff037424 */ /* 0x000fe200078e00ff */
[----:B------:R-:W-:Y:S02]  /*13360*/  MOV R2, 0x13380 ;  /* 0x0001338000027802 */ /* 0x000fe40000000f00 */
[----:B------:R-:W-:Y:S05]  /*13370*/  CALL.REL.NOINC `($__internal_45_$__cuda_sm70_shflsync_idx_p) ;  /* 0x0000107000007944 */ /* 0x000fea0003c00000 */
[----:B------:R-:W-:Y:S01]  /*13380*/  MOV R12, R5 ;  /* 0x00000005000c7202 */ /* 0x000fe20000000f00 */
[----:B------:R-:W-:Y:S05]  /*13390*/  BRA `(.L_x_2945) ;  /* 0xffffc35000007947 */ /* 0x000fea000383ffff */
.L_x_2867:
[----:B------:R-:W-:Y:S01]  /*133a0*/  IMAD.MOV.U32 R9, RZ, RZ, R21 ;  /* 0x000000ffff097224 */ /* 0x000fe200078e0015 */
[----:B------:R-:W-:Y:S01]  /*133b0*/  MOV R5, RZ ;  /* 0x000000ff00057202 */ /* 0x000fe20000000f00 */
[----:B------:R-:W-:Y:S01]  /*133c0*/  IMAD.MOV.U32 R3, RZ, RZ, 0x1c1f ;  /* 0x00001c1fff037424 */ /* 0x000fe200078e00ff */
[----:B------:R-:W-:Y:S02]  /*133d0*/  MOV R2, 0x133f0 ;  /* 0x000133f000027802 */ /* 0x000fe40000000f00 */
[----:B-12---:R-:W-:Y:S05]  /*133e0*/  CALL.REL.NOINC `($__internal_45_$__cuda_sm70_shflsync_idx_p) ;  /* 0x0000100000007944 */ /* 0x006fea0003c00000 */
[----:B------:R-:W-:Y:S01]  /*133f0*/  MOV R2, R5 ;  /* 0x0000000500027202 */ /* 0x000fe20000000f00 */
[----:B------:R-:W-:Y:S05]  /*13400*/  BRA `(.L_x_2946) ;  /* 0xffffc30000007947 */ /* 0x000fea000383ffff */
.L_x_2870:
[----:B------:R-:W-:Y:S01]  /*13410*/  IMAD.MOV.U32 R9, RZ, RZ, R13 ;  /* 0x000000ffff097224 */ /* 0x000fe200078e000d */
[----:B------:R-:W-:Y:S01]  /*13420*/  MOV R5, 0x1 ;  /* 0x0000000100057802 */ /* 0x000fe20000000f00 */
[----:B----4-:R-:W-:Y:S01]  /*13430*/  IMAD.MOV.U32 R3, RZ, RZ, 0x1c1f ;  /* 0x00001c1fff037424 */ /* 0x010fe200078e00ff */
[----:B------:R-:W-:-:S02]  /*13440*/  MOV R2, 0x13460 ;  /* 0x0001346000027802 */ /* 0x000fc40000000f00 */
[----:B-123--:R-:W-:Y:S05]  /*13450*/  CALL.REL.NOINC `($__internal_45_$__cuda_sm70_shflsync_idx_p) ;  /* 0x00000f9000007944 */ /* 0x00efea0003c00000 */
        /* <DEDUP_REMOVED lines=8> */
.L_x_2873:
[----:B------:R-:W-:Y:S01]  /*134e0*/  IMAD.MOV.U32 R9, RZ, RZ, R13 ;  /* 0x000000ffff097224 */ /* 0x000fe200078e000d */
[----:B------:R-:W-:Y:S01]  /*134f0*/  MOV R5, 0x2 ;  /* 0x0000000200057802 */ /* 0x000fe20000000f00 */
[----:B----4-:R-:W-:Y:S01]  /*13500*/  IMAD.MOV.U32 R3, RZ, RZ, 0x1c1f ;  /* 0x00001c1fff037424 */ /* 0x010fe200078e00ff */
[----:B------:R-:W-:Y:S02]  /*13510*/  MOV R2, 0x13530 ;  /* 0x0001353000027802 */ /* 0x000fe40000000f00 */
[----:B-123--:R-:W-:Y:S05]  /*13520*/  CALL.REL.NOINC `($__internal_45_$__cuda_sm70_shflsync_idx_p) ;  /* 0x00000ec000007944 */ /* 0x00efea0003c00000 */
[----:B------:R-:W-:Y:S01]  /*13530*/  MOV R12, R5 ;  /* 0x00000005000c7202 */ /* 0x000fe20000000f00 */
[----:B------:R-:W-:Y:S05]  /*13540*/  BRA `(.L_x_2948) ;  /* 0xffffc78000007947 */ /* 0x000fea000383ffff */
.L_x_2874:
[----:B------:R-:W-:Y:S01]  /*13550*/  IMAD.MOV.U32 R9, RZ, RZ, R21 ;  /* 0x000000ffff097224 */ /* 0x000fe200078e0015 */
[----:B------:R-:W-:Y:S01]  /*13560*/  MOV R5, 0x2 ;  /* 0x0000000200057802 */ /* 0x000fe20000000f00 */
[----:B----4-:R-:W-:Y:S01]  /*13570*/  IMAD.MOV.U32 R3, RZ, RZ, 0x1c1f ;  /* 0x00001c1fff037424 */ /* 0x010fe200078e00ff */
[----:B------:R-:W-:Y:S02]  /*13580*/  MOV R2, 0x135a0 ;  /* 0x000135a000027802 */ /* 0x000fe40000000f00 */
[----:B-123--:R-:W-:Y:S05]  /*13590*/  CALL.REL.NOINC `($__internal_45_$__cuda_sm70_shflsync_idx_p) ;  /* 0x00000e5000007944 */ /* 0x00efea0003c00000 */
[----:B------:R-:W-:Y:S01]  /*135a0*/  MOV R2, R5 ;  /* 0x0000000500027202 */ /* 0x000fe20000000f00 */
[----:B------:R-:W-:Y:S05]  /*135b0*/  BRA `(.L_x_2949) ;  /* 0xffffc73000007947 */ /* 0x000fea000383ffff */
.L_x_2877:
[----:B------:R-:W-:Y:S01]  /*135c0*/  IMAD.MOV.U32 R9, RZ, RZ, R13 ;  /* 0x000000ffff097224 */ /* 0x000fe200078e000d */
[----:B------:R-:W-:Y:S01]  /*135d0*/  MOV R5, 0x3 ;  /* 0x0000000300057802 */ /* 0x000fe20000000f00 */
[----:B--2---:R-:W-:Y:S01]  /*135e0*/  IMAD.MOV.U32 R3, RZ, RZ, 0x1c1f ;  /* 0x00001c1fff037424 */ /* 0x004fe200078e00ff */
[----:B-1----:R-:W-:-:S02]  /*135f0*/  MOV R2, 0x13610 ;  /* 0x0001361000027802 */ /* 0x002fc40000000f00 */
[----:B---34-:R-:W-:Y:S05]  /*13600*/  CALL.REL.NOINC `($__internal_45_$__cuda_sm70_shflsync_idx_p) ;  /* 0x00000de000007944 */ /* 0x018fea0003c00000 */
        /* <DEDUP_REMOVED lines=8> */
.L_x_2881:
[----:B------:R-:W-:Y:S01]  /*13690*/  IMAD.MOV.U32 R9, RZ, RZ, R6 ;  /* 0x000000ffff097224 */ /* 0x000fe200078e0006 */
[----:B------:R-:W-:Y:S01]  /*136a0*/  MOV R5, RZ ;  /* 0x000000ff00057202 */ /* 0x000fe20000000f00 */
[----:B------:R-:W-:Y:S01]  /*136b0*/  IMAD.MOV.U32 R3, RZ, RZ, 0x181f ;  /* 0x0000181fff037424 */ /* 0x000fe200078e00ff */
[----:B------:R-:W-:Y:S02]  /*136c0*/  MOV R2, 0x136e0 ;  /* 0x000136e000027802 */ /* 0x000fe40000000f00 */
[----:B------:R-:W-:Y:S05]  /*136d0*/  CALL.REL.NOINC `($__internal_45_$__cuda_sm70_shflsync_idx_p) ;  /* 0x00000d1000007944 */ /* 0x000fea0003c00000 */
[----:B------:R-:W-:Y:S01]  /*136e0*/  MOV R8, R5 ;  /* 0x0000000500087202 */ /* 0x000fe20000000f00 */
[----:B------:R-:W-:Y:S05]  /*136f0*/  BRA `(.L_x_2951) ;  /* 0xffffd27000007947 */ /* 0x000fea000383ffff */
.L_x_2882:
[----:B------:R-:W-:Y:S01]  /*13700*/  IMAD.MOV.U32 R9, RZ, RZ, R7 ;  /* 0x000000ffff097224 */ /* 0x000fe200078e0007 */
[----:B------:R-:W-:Y:S01]  /*13710*/  MOV R5, RZ ;  /* 0x000000ff00057202 */ /* 0x000fe20000000f00 */
[----:B------:R-:W-:Y:S01]  /*13720*/  IMAD.MOV.U32 R3, RZ, RZ, 0x181f ;  /* 0x0000181fff037424 */ /* 0x000fe200078e00ff */
[----:B------:R-:W-:Y:S02]  /*13730*/  MOV R2, 0x13750 ;  /* 0x0001375000027802 */ /* 0x000fe40000000f00 */
[----:B-12---:R-:W-:Y:S05]  /*13740*/  CALL.REL.NOINC `($__internal_45_$__cuda_sm70_shflsync_idx_p) ;  /* 0x00000ca000007944 */ /* 0x006fea0003c00000 */
[----:B------:R-:W-:Y:S01]  /*13750*/  MOV R2, R5 ;  /* 0x0000000500027202 */ /* 0x000fe20000000f00 */
[----:B------:R-:W-:Y:S05]  /*13760*/  BRA `(.L_x_2952) ;  /* 0xffffd22000007947 */ /* 0x000fea000383ffff */
.L_x_2883:
        /* <DEDUP_REMOVED lines=13> */
.L_x_2884:
[----:B------:R-:W-:Y:S01]  /*13840*/  IMAD.MOV.U32 R9, RZ, RZ, R6 ;  /* 0x000000ffff097224 */ /* 0x000fe200078e0006 */
[----:B------:R-:W-:Y:S01]  /*13850*/  MOV R5, 0x2 ;  /* 0x0000000200057802 */ /* 0x000fe20000000f00 */
[----:B-1----:R-:W-:Y:S01]  /*13860*/  IMAD.MOV.U32 R3, RZ, RZ, 0x181f ;  /* 0x0000181fff037424 */ /* 0x002fe200078e00ff */
[----:B------:R-:W-:Y:S02]  /*13870*/  MOV R2, 0x13890 ;  /* 0x0001389000027802 */ /* 0x000fe40000000f00 */
[----:B---34-:R-:W-:Y:S05]  /*13880*/  CALL.REL.NOINC `($__internal_45_$__cuda_sm70_shflsync_idx_p) ;  /* 0x00000b6000007944 */ /* 0x018fea0003c00000 */
[----:B------:R-:W-:Y:S01]  /*13890*/  MOV R8, R5 ;  /* 0x0000000500087202 */ /* 0x000fe20000000f00 */
[----:B------:R-:W-:Y:S05]  /*138a0*/  BRA `(.L_x_2954) ;  /* 0xffffd1f000007947 */ /* 0x000fea000383ffff */
.L_x_2885:
[----:B------:R-:W-:Y:S01]  /*138b0*/  IMAD.MOV.U32 R9, RZ, RZ, R7 ;  /* 0x000000ffff097224 */ /* 0x000fe200078e0007 */
[----:B------:R-:W-:Y:S01]  /*138c0*/  MOV R5, 0x2 ;  /* 0x0000000200057802 */ /* 0x000fe20000000f00 */
[----:B-1----:R-:W-:Y:S01]  /*138d0*/  IMAD.MOV.U32 R3, RZ, RZ, 0x181f ;  /* 0x0000181fff037424 */ /* 0x002fe200078e00ff */
[----:B------:R-:W-:Y:S02]  /*138e0*/  MOV R2, 0x13900 ;  /* 0x0001390000027802 */ /* 0x000fe40000000f00 */
[----:B--234-:R-:W-:Y:S05]  /*138f0*/  CALL.REL.NOINC `($__internal_45_$__cuda_sm70_shflsync_idx_p) ;  /* 0x00000af000007944 */ /* 0x01cfea0003c00000 */
[----:B------:R-:W-:Y:S01]  /*13900*/  MOV R2, R5 ;  /* 0x0000000500027202 */ /* 0x000fe20000000f00 */
[----:B------:R-:W-:Y:S05]  /*13910*/  BRA `(.L_x_2955) ;  /* 0xffffd1a000007947 */ /* 0x000fea000383ffff */
.L_x_2886:
        /* <DEDUP_REMOVED lines=13> */
.L_x_2887:
[----:B------:R-:W-:Y:S01]  /*139f0*/  IMAD.MOV.U32 R9, RZ, RZ, R6 ;  /* 0x000000ffff097224 */ /* 0x000fe200078e0006 */
[----:B------:R-:W-:Y:S01]  /*13a00*/  MOV R5, 0x4 ;  /* 0x0000000400057802 */ /* 0x000fe20000000f00 */
[----:B--2---:R-:W-:Y:S01]  /*13a10*/  IMAD.MOV.U32 R3, RZ, RZ, 0x181f ;  /* 0x0000181fff037424 */ /* 0x004fe200078e00ff */
[----:B------:R-:W-:Y:S02]  /*13a20*/  MOV R2, 0x13a40 ;  /* 0x00013a4000027802 */ /* 0x000fe40000000f00 */
[----:B-1-34-:R-:W-:Y:S05]  /*13a30*/  CALL.REL.NOINC `($__internal_45_$__cuda_sm70_shflsync_idx_p) ;  /* 0x000009b000007944 */ /* 0x01afea0003c00000 */
[----:B------:R-:W-:Y:S01]  /*13a40*/  MOV R8, R5 ;  /* 0x0000000500087202 */ /* 0x000fe20000000f00 */
[----:B------:R-:W-:Y:S05]  /*13a50*/  BRA `(.L_x_2957) ;  /* 0xffffd17000007947 */ /* 0x000fea000383ffff */
.L_x_2888:
[----:B------:R-:W-:Y:S01]  /*13a60*/  IMAD.MOV.U32 R9, RZ, RZ, R7 ;  /* 0x000000ffff097224 */ /* 0x000fe200078e0007 */
[----:B------:R-:W-:Y:S01]  /*13a70*/  MOV R5, 0x4 ;  /* 0x0000000400057802 */ /* 0x000fe20000000f00 */
[----:B--2---:R-:W-:Y:S01]  /*13a80*/  IMAD.MOV.U32 R3, RZ, RZ, 0x181f ;  /* 0x0000181fff037424 */ /* 0x004fe200078e00ff */
[----:B------:R-:W-:Y:S02]  /*13a90*/  MOV R2, 0x13ab0 ;  /* 0x00013ab000027802 */ /* 0x000fe40000000f00 */
[----:B-1-34-:R-:W-:Y:S05]  /*13aa0*/  CALL.REL.NOINC `($__internal_45_$__cuda_sm70_shflsync_idx_p) ;  /* 0x0000094000007944 */ /* 0x01afea0003c00000 */
[----:B------:R-:W-:Y:S01]  /*13ab0*/  MOV R2, R5 ;  /* 0x0000000500027202 */ /* 0x000fe20000000f00 */
[----:B------:R-:W-:Y:S05]  /*13ac0*/  BRA `(.L_x_2958) ;  /* 0xffffd12000007947 */ /* 0x000fea000383ffff */
.L_x_2889:
        /* <DEDUP_REMOVED lines=13> */
.L_x_2890:
[----:B------:R-:W-:Y:S01]  /*13ba0*/  IMAD.MOV.U32 R9, RZ, RZ, R6 ;  /* 0x000000ffff097224 */ /* 0x000fe200078e0006 */
[----:B------:R-:W-:Y:S01]  /*13bb0*/  MOV R5, 0x6 ;  /* 0x0000000600057802 */ /* 0x000fe20000000f00 */
[----:B--2---:R-:W-:Y:S01]  /*13bc0*/  IMAD.MOV.U32 R3, RZ, RZ, 0x181f ;  /* 0x0000181fff037424 */ /* 0x004fe200078e00ff */
[----:B------:R-:W-:Y:S02]  /*13bd0*/  MOV R2, 0x13bf0 ;  /* 0x00013bf000027802 */ /* 0x000fe40000000f00 */
[----:B-1--4-:R-:W-:Y:S05]  /*13be0*/  CALL.REL.NOINC `($__internal_45_$__cuda_sm70_shflsync_idx_p) ;  /* 0x0000080000007944 */ /* 0x012fea0003c00000 */
[----:B------:R-:W-:Y:S01]  /*13bf0*/  MOV R8, R5 ;  /* 0x0000000500087202 */ /* 0x000fe20000000f00 */
[----:B------:R-:W-:Y:S05]  /*13c00*/  BRA `(.L_x_2960) ;  /* 0xffffd0f000007947 */ /* 0x000fea000383ffff */
.L_x_2891:
[----:B------:R-:W-:Y:S01]  /*13c10*/  IMAD.MOV.U32 R9, RZ, RZ, R7 ;  /* 0x000000ffff097224 */ /* 0x000fe200078e0007 */
[----:B------:R-:W-:Y:S01]  /*13c20*/  MOV R5, 0x6 ;  /* 0x0000000600057802 */ /* 0x000fe20000000f00 */
[----:B--2---:R-:W-:Y:S01]  /*13c30*/  IMAD.MOV.U32 R3, RZ, RZ, 0x181f ;  /* 0x0000181fff037424 */ /* 0x004fe200078e00ff */
[----:B------:R-:W-:Y:S02]  /*13c40*/  MOV R2, 0x13c60 ;  /* 0x00013c6000027802 */ /* 0x000fe40000000f00 */
[----:B-1-34-:R-:W-:Y:S05]  /*13c50*/  CALL.REL.NOINC `($__internal_45_$__cuda_sm70_shflsync_idx_p) ;  /* 0x0000079000007944 */ /* 0x01afea0003c00000 */
[----:B------:R-:W-:Y:S01]  /*13c60*/  MOV R2, R5 ;  /* 0x0000000500027202 */ /* 0x000fe20000000f00 */
[----:B------:R-:W-:Y:S05]  /*13c70*/  BRA `(.L_x_2961) ;  /* 0xffffd0a000007947 */ /* 0x000fea000383ffff */
.L_x_2892:
        /* <DEDUP_REMOVED lines=13> */
.L_x_2894:
[----:B------:R-:W-:Y:S01]  /*13d50*/  IMAD.MOV.U32 R9, RZ, RZ, R70 ;  /* 0x000000ffff097224 */ /* 0x000fe200078e0046 */
[----:B------:R-:W-:Y:S01]  /*13d60*/  MOV R5, RZ ;  /* 0x000000ff00057202 */ /* 0x000fe20000000f00 */
[----:B----4-:R-:W-:Y:S01]  /*13d70*/  IMAD.MOV.U32 R3, RZ, RZ, 0x1f ;  /* 0x0000001fff037424 */ /* 0x010fe200078e00ff */
[----:B------:R-:W-:Y:S02]  /*13d80*/  MOV R2, 0x13da0 ;  /* 0x00013da000027802 */ /* 0x000fe40000000f00 */
[----:B------:R-:W-:Y:S05]  /*13d90*/  CALL.REL.NOINC `($__internal_45_$__cuda_sm70_shflsync_idx_p) ;  /* 0x0000065000007944 */ /* 0x000fea0003c00000 */
[----:B------:R-:W-:Y:S01]  /*13da0*/  MOV R10, R5 ;  /* 0x00000005000a7202 */ /* 0x000fe20000000f00 */
[----:B------:R-:W-:Y:S05]  /*13db0*/  BRA `(.L_x_2963) ;  /* 0xffffd15000007947 */ /* 0x000fea000383ffff */
.L_x_2895:
[----:B------:R-:W-:Y:S01]  /*13dc0*/  IMAD.MOV.U32 R9, RZ, RZ, R70 ;  /* 0x000000ffff097224 */ /* 0x000fe200078e0046 */
[----:B------:R-:W-:Y:S01]  /*13dd0*/  MOV R5, 0x1 ;  /* 0x0000000100057802 */ /* 0x000fe20000000f00 */
[----:B----4-:R-:W-:Y:S01]  /*13de0*/  IMAD.MOV.U32 R3, RZ, RZ, 0x1f ;  /* 0x0000001fff037424 */ /* 0x010fe200078e00ff */
[----:B------:R-:W-:Y:S02]  /*13df0*/  MOV R2, 0x13e10 ;  /* 0x00013e1000027802 */ /* 0x000fe40000000f00 */
[----:B-12---:R-:W-:Y:S05]  /*13e00*/  CALL.REL.NOINC `($__internal_45_$__cuda_sm70_shflsync_idx_p) ;  /* 0x000005e000007944 */ /* 0x006fea0003c00000 */
[----:B------:R-:W-:Y:S01]  /*13e10*/  MOV R8, R5 ;  /* 0x0000000500087202 */ /* 0x000fe20000000f00 */
[----:B------:R-:W-:Y:S05]  /*13e20*/  BRA `(.L_x_2964) ;  /* 0xffffd10000007947 */ /* 0x000fea000383ffff */
.L_x_2896:
[----:B------:R-:W-:Y:S02]  /*13e30*/  MOV R2, 0x1 ;  /* 0x0000000100027802 */ /* 0x000fe40000000f00 */
[----:B------:R-:W-:-:S02]  /*13e40*/  MOV R3, 0x13e60 ;  /* 0x00013e6000037802 */ /* 0x000fc40000000f00 */
[----:B-123--:R-:W-:Y:S05]  /*13e50*/  CALL.REL.NOINC `($__internal_46_$__cuda_sm70_shflsync_up_p) ;  /* 0x000005e000007944 */ /* 0x00efea0003c00000 */
[----:B------:R-:W-:Y:S05]  /*13e60*/  BRA `(.L_x_2965) ;  /* 0xffffd1f000007947 */ /* 0x000fea000383ffff */
.L_x_2897:
[----:B------:R-:W-:Y:S02]  /*13e70*/  MOV R2, 0x2 ;  /* 0x0000000200027802 */ /* 0x000fe40000000f00 */
[----:B------:R-:W-:-:S02]  /*13e80*/  MOV R3, 0x13ea0 ;  /* 0x00013ea000037802 */ /* 0x000fc40000000f00 */
[----:B-12---:R-:W-:Y:S05]  /*13e90*/  CALL.REL.NOINC `($__internal_46_$__cuda_sm70_shflsync_up_p) ;  /* 0x000005a000007944 */ /* 0x006fea0003c00000 */
        /* <DEDUP_REMOVED lines=24> */
.L_x_2901:
[----:B------:R-:W-:Y:S02]  /*14020*/  MOV R2, 0x1 ;  /* 0x0000000100027802 */ /* 0x000fe40000000f00 */
[----:B------:R-:W-:Y:S02]  /*14030*/  MOV R3, 0x14050 ;  /* 0x0001405000037802 */ /* 0x000fe40000000f00 */
[----:B------:R-:W-:Y:S05]  /*14040*/  CALL.REL.NOINC `($__internal_46_$__cuda_sm70_shflsync_up_p) ;  /* 0x000003f000007944 */ /* 0x000fea0003c00000 */
[----:B------:R-:W-:Y:S01]  /*14050*/  MOV R2, R4 ;  /* 0x0000000400027202 */ /* 0x000fe20000000f00 */
[----:B------:R-:W-:Y:S05]  /*14060*/  BRA `(.L_x_2967) ;  /* 0xffffd25000007947 */ /* 0x000fea000383ffff */
.L_x_2902:
        /* <DEDUP_REMOVED lines=27> */
.L_x_2904:
[----:B------:R-:W-:Y:S02]  /*14220*/  SEL R0, RZ, 0x1, P0 ;  /* 0x00000001ff007807 */ /* 0x000fe40000000000 */
[----:B------:R-:W-:Y:S02]  /*14230*/  MOV R2, 0x14250 ;  /* 0x0001425000027802 */ /* 0x000fe40000000f00 */
[----:B---3--:R-:W-:Y:S05]  /*14240*/  CALL.REL.NOINC `($__internal_47_$__cuda_sm70_votesync_ballot) ;  /* 0x0000026000007944 */ /* 0x008fea0003c00000 */
[----:B------:R-:W-:Y:S01]  /*14250*/  MOV R8, R0 ;  /* 0x0000000000087202 */ /* 0x000fe20000000f00 */
[----:B------:R-:W-:Y:S05]  /*14260*/  BRA `(.L_x_2969) ;  /* 0xffffd1e000007947 */ /* 0x000fea000383ffff */
.L_x_2905:
[----:B------:R-:W-:Y:S01]  /*14270*/  IMAD.MOV.U32 R9, RZ, RZ, R6 ;  /* 0x000000ffff097224 */ /* 0x000fe200078e0006 */
[----:B------:R-:W-:Y:S01]  /*14280*/  MOV R5, R0 ;  /* 0x0000000000057202 */ /* 0x000fe20000000f00 */
[----:B------:R-:W-:Y:S01]  /*14290*/  IMAD.MOV.U32 R3, RZ, RZ, 0x1f ;  /* 0x0000001fff037424 */ /* 0x000fe200078e00ff */
[----:B-1----:R-:W-:Y:S02]  /*142a0*/  MOV R2, 0x142c0 ;  /* 0x000142c000027802 */ /* 0x002fe40000000f00 */
[----:B---3--:R-:W-:Y:S05]  /*142b0*/  CALL.REL.NOINC `($__internal_45_$__cuda_sm70_shflsync_idx_p) ;  /* 0x0000013000007944 */ /* 0x008fea0003c00000 */
[----:B------:R-:W-:Y:S01]  /*142c0*/  IMAD.MOV.U32 R11, RZ, RZ, R5 ;  /* 0x000000ffff0b7224 */ /* 0x000fe200078e0005 */
[----:B------:R-:W-:Y:S01]  /*142d0*/  MOV R5, R0 ;  /* 0x0000000000057202 */ /* 0x000fe20000000f00 */
[----:B------:R-:W-:Y:S01]  /*142e0*/  IMAD.MOV.U32 R9, RZ, RZ, R7 ;  /* 0x000000ffff097224 */ /* 0x000fe200078e0007 */
[----:B------:R-:W-:-:S02]  /*142f0*/  MOV R3, 0x1f ;  /* 0x0000001f00037802 */ /* 0x000fc40000000f00 */
[----:B------:R-:W-:Y:S02]  /*14300*/  MOV R2, 0x14320 ;  /* 0x0001432000027802 */ /* 0x000fe40000000f00 */
[----:B------:R-:W-:Y:S05]  /*14310*/  CALL.REL.NOINC `($__internal_45_$__cuda_sm70_shflsync_idx_p) ;  /* 0x000000d000007944 */ /* 0x000fea0003c00000 */
[----:B------:R-:W-:Y:S01]  /*14320*/  MOV R7, R5 ;  /* 0x0000000500077202 */ /* 0x000fe20000000f00 */
[----:B------:R-:W-:Y:S05]  /*14330*/  BRA `(.L_x_2970) ;  /* 0xffffd18000007947 */ /* 0x000fea000383ffff */
.L_x_2908:
[----:B------:R-:W-:Y:S01]  /*14340*/  IMAD.MOV.U32 R9, RZ, RZ, R4 ;  /* 0x000000ffff097224 */ /* 0x000fe200078e0004 */
[----:B------:R-:W-:Y:S01]  /*14350*/  MOV R5, R0 ;  /* 0x0000000000057202 */ /* 0x000fe20000000f00 */
[----:B------:R-:W-:Y:S01]  /*14360*/  IMAD.MOV.U32 R3, RZ, RZ, 0x1f ;  /* 0x0000001fff037424 */ /* 0x000fe200078e00ff */
[----:B-1----:R-:W-:Y:S02]  /*14370*/  MOV R2, 0x14390 ;  /* 0x0001439000027802 */ /* 0x002fe40000000f00 */
[----:B---34-:R-:W-:Y:S05]  /*14380*/  CALL.REL.NOINC `($__internal_45_$__cuda_sm70_shflsync_idx_p) ;  /* 0x0000006000007944 */ /* 0x018fea0003c00000 */
[----:B------:R-:W-:Y:S01]  /*14390*/  MOV R13, R5 ;  /* 0x00000005000d7202 */ /* 0x000fe20000000f00 */
[----:B------:R-:W-:Y:S05]  /*143a0*/  BRA `(.L_x_2907) ;  /* 0xffffd17000007947 */ /* 0x000fea000383ffff */
        .weak           $__internal_44_$__cuda_sm70_shflsync_bfly_p
        .type           $__internal_44_$__cuda_sm70_shflsync_bfly_p,@function
        .size           $__internal_44_$__cuda_sm70_shflsync_bfly_p,($__internal_45_$__cuda_sm70_shflsync_idx_p - $__internal_44_$__cuda_sm70_shflsync_bfly_p)
$__internal_44_$__cuda_sm70_shflsync_bfly_p:
[----:B------:R-:W-:Y:S04]  /*143b0*/  WARPSYNC R8 ;  /* 0x0000000800007348 */ /* 0x000fe80003800000 */
[----:B------:R1:W2:Y:S02]  /*143c0*/  SHFL.BFLY PT, R0, R0, R3, R9 ;  /* 0x0c00000300007389 */ /* 0x0002a400000e0009 */
[----:B-1----:R-:W-:-:S04]  /*143d0*/  MOV R3, 0x0 ;  /* 0x0000000000037802 */ /* 0x002fc80000000f00 */
[----:B--2---:R-:W-:Y:S05]  /*143e0*/  RET.REL.NODEC R2 `(_ZN7cutlass13device_kernelIN5flash19enable_sm80_to_sm89INS1_16FlashAttnFwdSm80INS1_25CollectiveMainloopFwdSm80ILi4ELi1ELb0EN4cute5tupleIJNS5_1CILi128EEENS7_ILi80EEENS7_ILi64EEEEEELi64ENS_10bfloat16_tEfNS_4arch4Sm80ELb1ELb0ELb0ELb1ELb0ELb0ELb1ELb1EEENS1_21CollectiveEpilogueFwdINS6_IJS8_SA_S9_EEENS6_IJNS7_ILi1EEESI_SI_EEESC_SE_Li128ELb1ELb1ELb1ELb0EEENS1_36VarlenDynamicPersistentTileSchedulerILi128ELi80ELi128ELi128ELb1ELb1ELb0ELb1ELb1ELb1EEEEEEEEEvNT_6ParamsE) ;  /* 0xfffebc1002007950 */ /* 0x004fea0003c3ffff */
        .weak           $__internal_45_$__cuda_sm70_shflsync_idx_p
        .type           $__internal_45_$__cuda_sm70_shflsync_idx_p,@function
        .size           $__internal_45_$__cuda_sm70_shflsync_idx_p,($__internal_46_$__cuda_sm70_shflsync_up_p - $__internal_45_$__cuda_sm70_shflsync_idx_p)
$__internal_45_$__cuda_sm70_shflsync_idx_p:
[----:B------:R-:W-:-:S04]  /*143f0*/  MOV R16, 0xffffffff ;  /* 0xffffffff00107802 */ /* 0x000fc80000000f00 */
[----:B------:R-:W-:Y:S04]  /*14400*/  WARPSYNC R16 ;  /* 0x0000001000007348 */ /* 0x000fe80003800000 */
[----:B------:R1:W2:Y:S02]  /*14410*/  SHFL.IDX PT, R5, R9, R5, R3 ;  /* 0x0000000509057389 */ /* 0x0002a400000e0003 */
[----:B-1----:R-:W-:-:S04]  /*14420*/  MOV R3, 0x0 ;  /* 0x0000000000037802 */ /* 0x002fc80000000f00 */
[----:B--2---:R-:W-:Y:S05]  /*14430*/  RET.REL.NODEC R2 `(_ZN7cutlass13device_kernelIN5flash19enable_sm80_to_sm89INS1_16FlashAttnFwdSm80INS1_25CollectiveMainloopFwdSm80ILi4ELi1ELb0EN4cute5tupleIJNS5_1CILi128EEENS7_ILi80EEENS7_ILi64EEEEEELi64ENS_10bfloat16_tEfNS_4arch4Sm80ELb1ELb0ELb0ELb1ELb0ELb0ELb1ELb1EEENS1_21CollectiveEpilogueFwdINS6_IJS8_SA_S9_EEENS6_IJNS7_ILi1EEESI_SI_EEESC_SE_Li128ELb1ELb1ELb1ELb0EEENS1_36VarlenDynamicPersistentTileSchedulerILi128ELi80ELi128ELi128ELb1ELb1ELb0ELb1ELb1ELb1EEEEEEEEEvNT_6ParamsE) ;  /* 0xfffebbc002007950 */ /* 0x004fea0003c3ffff */
        .weak           $__internal_46_$__cuda_sm70_shflsync_up_p
        .type           $__internal_46_$__cuda_sm70_shflsync_up_p,@function
        .size           $__internal_46_$__cuda_sm70_shflsync_up_p,($__internal_47_$__cuda_sm70_votesync_ballot - $__internal_46_$__cuda_sm70_shflsync_up_p)
$__internal_46_$__cuda_sm70_shflsync_up_p:
[----:B------:R-:W-:Y:S02]  /*14440*/  IMAD.MOV.U32 R4, RZ, RZ, RZ ;  /* 0x000000ffff047224 */ /* 0x000fe400078e00ff */
[----:B------:R-:W-:-:S04]  /*14450*/  IMAD.MOV.U32 R9, RZ, RZ, -0x1 ;  /* 0xffffffffff097424 */ /* 0x000fc800078e00ff */
[----:B------:R-:W-:Y:S04]  /*14460*/  WARPSYNC R9 ;  /* 0x0000000900007348 */ /* 0x000fe80003800000 */
[----:B------:R1:W2:Y:S02]  /*14470*/  SHFL.UP PT, R4, R0, R2, R4 ;  /* 0x0400000200047389 */ /* 0x0002a400000e0004 */
[----:B-1----:R-:W-:Y:S02]  /*14480*/  MOV R2, R3 ;  /* 0x0000000300027202 */ /* 0x002fe40000000f00 */
[----:B------:R-:W-:-:S04]  /*14490*/  MOV R3, 0x0 ;  /* 0x0000000000037802 */ /* 0x000fc80000000f00 */
[----:B--2---:R-:W-:Y:S05]  /*144a0*/  RET.REL.NODEC R2 `(_ZN7cutlass13device_kernelIN5flash19enable_sm80_to_sm89INS1_16FlashAttnFwdSm80INS1_25CollectiveMainloopFwdSm80ILi4ELi1ELb0EN4cute5tupleIJNS5_1CILi128EEENS7_ILi80EEENS7_ILi64EEEEEELi64ENS_10bfloat16_tEfNS_4arch4Sm80ELb1ELb0ELb0ELb1ELb0ELb0ELb1ELb1EEENS1_21CollectiveEpilogueFwdINS6_IJS8_SA_S9_EEENS6_IJNS7_ILi1EEESI_SI_EEESC_SE_Li128ELb1ELb1ELb1ELb0EEENS1_36VarlenDynamicPersistentTileSchedulerILi128ELi80ELi128ELi128ELb1ELb1ELb0ELb1ELb1ELb1EEEEEEEEEvNT_6ParamsE) ;  /* 0xfffebb5002007950 */ /* 0x004fea0003c3ffff */
        .weak           $__internal_47_$__cuda_sm70_votesync_ballot
        .type           $__internal_47_$__cuda_sm70_votesync_ballot,@function
        .size           $__internal_47_$__cuda_sm70_votesync_ballot,(.L_x_3288 - $__internal_47_$__cuda_sm70_votesync_ballot)
$__internal_47_$__cuda_sm70_votesync_ballot:
[----:B------:R-:W-:Y:S01]  /*144b0*/  ISETP.NE.U32.AND P0, PT, R0, 0x1, PT ;  /* 0x000000010000780c */ /* 0x000fe20003f05070 */
[----:B------:R-:W-:-:S04]  /*144c0*/  IMAD.MOV.U32 R3, RZ, RZ, -0x1 ;  /* 0xffffffffff037424 */ /* 0x000fc800078e00ff */
[----:B------:R-:W-:Y:S08]  /*144d0*/  WARPSYNC R3 ;  /* 0x0000000300007348 */ /* 0x000ff00003800000 */
[----:B------:R-:W-:-:S04]  /*144e0*/  VOTE.ANY R0, PT, !P0 ;  /* 0x0000000000007806 */ /* 0x000fc800040e0100 */
[----:B------:R-:W-:Y:S01]  /*144f0*/  LOP3.LUT R0, R0, R3, RZ, 0xc0, !PT ;  /* 0x0000000300007212 */ /* 0x000fe200078ec0ff */
[----:B------:R-:W-:-:S04]  /*14500*/  IMAD.MOV.U32 R3, RZ, RZ, 0x0 ;  /* 0x00000000ff037424 */ /* 0x000fc800078e00ff */
[----:B------:R-:W-:Y:S05]  /*14510*/  RET.REL.NODEC R2 `(_ZN7cutlass13device_kernelIN5flash19enable_sm80_to_sm89INS1_16FlashAttnFwdSm80INS1_25CollectiveMainloopFwdSm80ILi4ELi1ELb0EN4cute5tupleIJNS5_1CILi128EEENS7_ILi80EEENS7_ILi64EEEEEELi64ENS_10bfloat16_tEfNS_4arch4Sm80ELb1ELb0ELb0ELb1ELb0ELb0ELb1ELb1EEENS1_21CollectiveEpilogueFwdINS6_IJS8_SA_S9_EEENS6_IJNS7_ILi1EEESI_SI_EEESC_SE_Li128ELb1ELb1ELb1ELb0EEENS1_36VarlenDynamicPersistentTileSchedulerILi128ELi80ELi128ELi128ELb1ELb1ELb0ELb1ELb1ELb1EEEEEEEEEvNT_6ParamsE) ;  /* 0xfffebae002007950 */ /* 0x000fea0003c3ffff */
.L_x_2971:
        /* <DEDUP_REMOVED lines=14> */
.L_x_3288:


//--------------------- .text._ZN7cutlass13device_kernelIN5flash19enable_sm80_to_sm89INS1_16FlashAttnFwdSm80INS1_25CollectiveMainloopFwdSm80ILi4ELi1ELb0EN4cute5tupleIJNS5_1CILi128EEENS7_ILi80EEENS7_ILi64EEEEEELi64ENS_10bfloat16_tEfNS_4arch4Sm80ELb1ELb0ELb0ELb1ELb0ELb1ELb1ELb1EEENS1_21CollectiveEpilogueFwdINS6_IJS8_SA_S9_EEENS6_IJNS7_ILi1EEESI_SI_EEESC_SE_Li128ELb1ELb1ELb1ELb0EEENS1_36VarlenDynamicPersistentTileSchedulerILi128ELi80ELi128ELi128ELb1ELb1ELb0ELb1ELb1ELb1EEEEEEEEEvNT_6ParamsE --------------------------
	.section	.text._ZN7cutlass13device_kernelIN5flash19enable_sm80_to_sm89INS1_16FlashAttnFwdSm80INS1_25CollectiveMainloopFwdSm80ILi4ELi1ELb0EN4cute5tupleIJNS5_1CILi128EEENS7_ILi80EEENS7_ILi64EEEEEELi64ENS_10bfloat16_tEfNS_4arch4Sm80ELb1ELb0ELb0ELb1ELb0ELb1ELb1ELb1EEENS1_21CollectiveEpilogueFwdINS6_IJS8_SA_S9_EEENS6_IJNS7_ILi1EEESI_SI_EEESC_SE_Li128ELb1ELb1ELb1ELb0EEENS1_36VarlenDynamicPersistentTileSchedulerILi128ELi80ELi128ELi128ELb1ELb1ELb0ELb1ELb1ELb1EEEEEEEEEvNT_6ParamsE,"ax",@progbits
	.sectioninfo	@"SHI_REGISTERS=255"
	.align	128
.text._ZN7cutlass13device_kernelIN5flash19enable_sm80_to_sm89INS1_16FlashAttnFwdSm80INS1_25CollectiveMainloopFwdSm80ILi4ELi1ELb0EN4cute5tupleIJNS5_1CILi128EEENS7_ILi80EEENS7_ILi64EEEEEELi64ENS_10bfloat16_tEfNS_4arch4Sm80ELb1ELb0ELb0ELb1ELb0ELb1ELb1ELb1EEENS1_21CollectiveEpilogueFwdINS6_IJS8_SA_S9_EEENS6_IJNS7_ILi1EEESI_SI_EEESC_SE_Li128ELb1ELb1ELb1ELb0EEENS1_36VarlenDynamicPersistentTileSchedulerILi128ELi80ELi128ELi128ELb1ELb1ELb0ELb1ELb1ELb1EEEEEEEEEvNT_6ParamsE:
        .type           _ZN7cutlass13device_kernelIN5flash19enable_sm80_to_sm89INS1_16FlashAttnFwdSm80INS1_25CollectiveMainloopFwdSm80ILi4ELi1ELb0EN4cute5tupleIJNS5_1CILi128EEENS7_ILi80EEENS7_ILi64EEEEEELi64ENS_10bfloat16_tEfNS_4arch4Sm80ELb1ELb0ELb0ELb1ELb0ELb1ELb1ELb1EEENS1_21CollectiveEpilogueFwdINS6_IJS8_SA_S9_EEENS6_IJNS7_ILi1EEESI_SI_EEESC_SE_Li128ELb1ELb1ELb1ELb0EEENS1_36VarlenDynamicPersistentTileSchedulerILi128ELi80ELi128ELi128ELb1ELb1ELb0ELb1ELb1ELb1EEEEEEEEEvNT_6ParamsE,@function
        .size           _ZN7cutlass13device_kernelIN5flash19enable_sm80_to_sm89INS1_16FlashAttnFwdSm80INS1_25CollectiveMainloopFwdSm80ILi4ELi1ELb0EN4cute5tupleIJNS5_1CILi128EEENS7_ILi80EEENS7_ILi64EEEEEELi64ENS_10bfloat16_tEfNS_4arch4Sm80ELb1ELb0ELb0ELb1ELb0ELb1ELb1ELb1EEENS1_21CollectiveEpilogueFwdINS6_IJS8_SA_S9_EEENS6_IJNS7_ILi1EEESI_SI_EEESC_SE_Li128ELb1ELb1ELb1ELb0EEENS1_36VarlenDynamicPersistentTileSchedulerILi128ELi80ELi128ELi128ELb1ELb1ELb0ELb1ELb1ELb1EEEEEEEEEvNT_6ParamsE,(.L_x_3293 - _ZN7cutlass13device_kernelIN5flash19enable_sm80_to_sm89INS1_16FlashAttnFwdSm80INS1_25CollectiveMainloopFwdSm80ILi4ELi1ELb0EN4cute5tupleIJNS5_1CILi128EEENS7_ILi80EEENS7_ILi64EEEEEELi64ENS_10bfloat16_tEfNS_4arch4Sm80ELb1ELb0ELb0ELb1ELb0ELb1ELb1ELb1EEENS1_21CollectiveEpilogueFwdINS6_IJS8_SA_S9_EEENS6_IJNS7_ILi1EEESI_SI_EEESC_SE_Li128ELb1ELb1ELb1ELb0EEENS1_36VarlenDynamicPersistentTileSchedulerILi128ELi80ELi128ELi128ELb1ELb1ELb0ELb1ELb1ELb1EEEEEEEEEvNT_6ParamsE)
        .other          _ZN7cutlass13device_kernelIN5flash19enable_sm80_to_sm89INS1_16FlashAttnFwdSm80INS1_25CollectiveMainloopFwdSm80ILi4ELi1ELb0EN4cute5tupleIJNS5_1CILi128EEENS7_ILi80EEENS7_ILi64EEEEEELi64ENS_10bfloat16_tEfNS_4arch4Sm80ELb1ELb0ELb0ELb1ELb0ELb1ELb1ELb1EEENS1_21CollectiveEpilogueFwdINS6_IJS8_SA_S9_EEENS6_IJNS7_ILi1EEESI_SI_EEESC_SE_Li128ELb1ELb1ELb1ELb0EEENS1_36VarlenDynamicPersistentTileSchedulerILi128ELi80ELi128ELi128ELb1ELb1ELb0ELb1ELb1ELb1EEEEEEEEEvNT_6ParamsE,@"STO_CUDA_ENTRY STV_DEFAULT"
_ZN7cutlass13device_kernelIN5flash19enable_sm80_to_sm89INS1_16FlashAttnFwdSm80INS1_25CollectiveMainloopFwdSm80ILi4ELi1ELb0EN4cute5tupleIJNS5_1CILi128EEENS7_ILi80EEENS7_ILi64EEEEEELi64ENS_10bfloat16_tEfNS_4arch4Sm80ELb1ELb0ELb0ELb1ELb0ELb1ELb1ELb1EEENS1_21CollectiveEpilogueFwdINS6_IJS8_SA_S9_EEENS6_IJNS7_ILi1EEESI_SI_EEESC_SE_Li128ELb1ELb1ELb1ELb0EEENS1_36VarlenDynamicPersistentTileSchedulerILi128ELi80ELi128ELi128ELb1ELb1ELb0ELb1ELb1ELb1EEEEEEEEEvNT_6ParamsE:
        /* <DEDUP_REMOVED lines=54> */
.L_x_2977:
        /* <DEDUP_REMOVED lines=16> */
.L_x_3171:
        /* <DEDUP_REMOVED lines=16> */
.L_x_3172:
[----:B--2---:R-:W-:-:S05]  /*0560*/  IMAD R0, R0, c[0x0][0x538], RZ ;  /* 0x00014e0000007a24 */ /* 0x004fca00078e02ff */
[----:B------:R-:W-:-:S04]  /*0570*/  IADD3 R6, R0, R6, RZ ;  /* 0x0000000600067210 */ /* 0x000fc80007ffe0ff */
[----:B------:R-:W-:-:S13]  /*0580*/  ISETP.GT.AND P0, PT, R6, UR4, PT ;  /* 0x0000000406007c0c */ /* 0x000fda000bf04270 */
[----:B-1----:R-:W-:Y:S05]  /*0590*/  @!P0 BRA `(.L_x_2977) ;  /* 0xfffffdc000008947 */ /* 0x002fea000383ffff */
.L_x_2973:
[----:B------:R-:W-:-:S05]  /*05a0*/  IADD3 R12, -R0, R6, RZ ;  /* 0x00000006000c7210 */ /* 0x000fca0007ffe1ff */
[----:B------:R-:W-:-:S05]  /*05b0*/  IMAD R0, R4, c[0x0][0x538], R12 ;  /* 0x00014e0004007a24 */ /* 0x000fca00078e020c */
[----:B------:R-:W-:Y:S01]  /*05c0*/  ISETP.GT.AND P0, PT, R0, UR4, PT ;  /* 0x0000000400007c0c */ /* 0x000fe2000bf04270 */
[----:B------:R-:W-:-:S12]  /*05d0*/  BRA.DIV ~URZ, `(.L_x_2978) ;  /* 0x0001c3327f007947 */ /* 0x000fd8000b800000 */
[----:B------:R-:W-:-:S04]  /*05e0*/  VOTE.ANY R6, PT, !P0 ;  /* 0x0000000000067806 */ /* 0x000fc800040e0100 */
.L_x_3173:
[----:B------:R-:W1:Y:S02]  /*05f0*/  POPC R0, R6 ;  /* 0x0000000600007309 */ /* 0x000e640000000000 */
[----:B-1----:R-:W-:-:S05]  /*0600*/  IADD3 R2, R0, R7, RZ ;  /* 0x0000000700027210 */ /* 0x002fca0007ffe0ff */
[----:B------:R1:W-:Y:S01]  /*0610*/  STL [R1+0x4c], R2 ;  /* 0x00004c0201007387 */ /* 0x0003e20000100800 */
[----:B------:R-:W-:Y:S05]  /*0620*/  BRA.DIV ~URZ, `(.L_x_2979) ;  /* 0x0001c3327f007947 */ /* 0x000fea000b800000 */
[----:B------:R2:W3:Y:S01]  /*0630*/  SHFL.IDX PT, R13, R9, R0, 0x1f ;  /* 0x00001f00090d7589 */ /* 0x0004e200000e0000 */
[----:B------:R-:W-:-:S03]  /*0640*/  MOV R5, RZ ;  /* 0x000000ff00057202 */ /* 0x000fc60000000f00 */
[----:B------:R2:W4:Y:S04]  /*0650*/  SHFL.IDX PT, R9, R8, R0, 0x1f ;  /* 0x00001f0008097589 */ /* 0x00052800000e0000 */
.L_x_3174:
[----:B------:R-:W-:Y:S01]  /*0660*/  ISETP.NE.AND P0, PT, R6, RZ, PT ;  /* 0x000000ff0600720c */ /* 0x000fe20003f05270 */
[----:B------:R-:W-:-:S12]  /*0670*/  BSSY B0, `(.L_x_2980) ;  /* 0x0000005000007945 */ /* 0x000fd80003800000 */
[----:B------:R-:W-:Y:S05]  /*0680*/  @!P0 BRA `(.L_x_2981) ;  /* 0x0000003000008947 */ /* 0x000fea0003800000 */
[----:B------:R-:W-:Y:S01]  /*0690*/  IADD3 R10, R0, -0x1, RZ ;  /* 0xffffffff000a7810 */ /* 0x000fe20007ffe0ff */
[----:B------:R-:W-:Y:S05]  /*06a0*/  BRA.DIV ~URZ, `(.L_x_2982) ;  /* 0x0001c3927f007947 */ /* 0x000fea000b800000 */
[----:B------:R1:W2:Y:S02]  /*06b0*/  SHFL.IDX PT, R5, R4, R10, 0x1f ;  /* 0x00001f0a04057589 */ /* 0x0002a400000e0000 */
.L_x_2981:
[----:B------:R-:W-:Y:S05]  /*06c0*/  BSYNC B0 ;  /* 0x0000000000007941 */ /* 0x000fea0003800000 */
.L_x_2980:
        /* <DEDUP_REMOVED lines=69> */
.L_x_2984:
        /* <DEDUP_REMOVED lines=70> */
.L_x_2985:
[----:B------:R-:W-:Y:S05]  /*0f80*/  BSYNC B0 ;  /* 0x0000000000007941 */ /* 0x000fea0003800000 */
.L_x_2983:
[----:B------:R-:W-:-:S04]  /*0f90*/  LOP3.LUT R0, RZ, R0, RZ, 0x33, !PT ;  /* 0x00000000ff007212 */ /* 0x000fc800078e33ff */
[----:B------:R-:W-:-:S05]  /*0fa0*/  IADD3 R0, R0, R13, RZ ;  /* 0x0000000d00007210 */ /* 0x000fca0007ffe0ff */
[----:B------:R2:W-:Y:S01]  /*0fb0*/  STL [R1+0x44], R0 ;  /* 0x0000440001007387 */ /* 0x0005e20000100800 */
[----:B------:R-:W-:Y:S05]  /*0fc0*/  BRA `(.L_x_2986) ;  /* 0x0000006000007947 */ /* 0x000fea0003800000 */
.L_x_2974:
[----:B------:R-:W-:Y:S01]  /*0fd0*/  MOV R0, UR4 ;  /* 0x0000000400007c02 */ /* 0x000fe20008000f00 */
[----:B------:R-:W-:Y:S04]  /*0fe0*/  STL [R1+0x44], RZ ;  /* 0x000044ff01007387 */ /* 0x000fe80000100800 */
[----:B------:R-:W-:Y:S04]  /*0ff0*/  STL [R1+0x48], RZ ;  /* 0x000048ff01007387 */ /* 0x000fe80000100800 */
[----:B------:R1:W-:Y:S02]  /*1000*/  STL [R1+0x40], R0 ;  /* 0x0000400001007387 */ /* 0x0003e40000100800 */
[----:B-1----:R-:W-:-:S05]  /*1010*/  MOV R0, c[0x0][0x53c] ;  /* 0x00014f0000007a02 */ /* 0x002fca0000000f00 */
[----:B------:R1:W-:Y:S02]  /*1020*/  STL [R1+0x4c], R0 ;  /* 0x00004c0001007387 */ /* 0x0003e40000100800 */
.L_x_2986:
        /* <DEDUP_REMOVED lines=8> */
.L_x_2972:
[----:B-12---:R-:W2:Y:S02]  /*10b0*/  LDL R0, [R1+0x4c] ;  /* 0x00004c0001007983 */ /* 0x006ea40000100800 */
[----:B--2---:R-:W-:-:S13]  /*10c0*/  ISETP.GE.AND P0, PT, R0, c[0x0][0x53c], PT ;  /* 0x00014f0000007a0c */ /* 0x004fda0003f06270 */
[----:B------:R-:W-:Y:S05]  /*10d0*/  @P0 EXIT ;  /* 0x000000000000094d */ /* 0x000fea0003800000 */
[----:B------:R-:W1:Y:S02]  /*10e0*/  S2R R16, SR_TID.X ;  /* 0x0000000000107919 */ /* 0x000e640000002100 */
[----:B-1----:R-:W-:-:S04]  /*10f0*/  SHF.R.S32.HI R15, RZ, 0x1f, R16 ;  /* 0x0000001fff0f7819 */ /* 0x002fc80000011410 */
[CC--:B------:R-:W-:Y:S02]  /*1100*/  LEA.HI R14, R15.reuse, R16.reuse, RZ, 0x3 ;  /* 0x000000100f0e7211 */ /* 0x0c0fe400078f18ff */
[CC--:B------:R-:W-:Y:S02]  /*1110*/  LEA.HI R0, R15.reuse, R16.reuse, RZ, 0x2 ;  /* 0x000000100f007211 */ /* 0x0c0fe400078f10ff */
[----:B---3--:R-:W-:Y:S02]  /*1120*/  LEA.HI R7, R15, R16, RZ, 0x4 ;  /* 0x000000100f077211 */ /* 0x008fe400078f20ff */
[----:B------:R-:W-:Y:S02]  /*1130*/  SHF.R.S32.HI R3, RZ, 0x3, R14 ;  /* 0x00000003ff037819 */ /* 0x000fe4000001140e */
[----:B------:R-:W-:Y:S02]  /*1140*/  LOP3.LUT R4, R14, 0xfffffff8, RZ, 0xc0, !PT ;  /* 0xfffffff80e047812 */ /* 0x000fe400078ec0ff */
[----:B------:R-:W-:Y:S01]  /*1150*/  LOP3.LUT R2, R0, 0xfffffffc, RZ, 0xc0, !PT ;  /* 0xfffffffc00027812 */ /* 0x000fe200078ec0ff */
[----:B------:R-:W-:Y:S01]  /*1160*/  IMAD.SHL.U32 R3, R3, 0x40, RZ ;  /* 0x0000004003037824 */ /* 0x000fe200078e00ff */
[----:B------:R-:W-:Y:S01]  /*1170*/  SHF.R.S32.HI R8, RZ, 0x4, R7 ;  /* 0x00000004ff087819 */ /* 0x000fe20000011407 */
[----:B------:R-:W-:-:S02]  /*1180*/  IMAD.IADD R0, R16, 0x1, -R4 ;  /* 0x0000000110007824 */ /* 0x000fc400078e0a04 */
[----:B------:R-:W-:Y:S01]  /*1190*/  IMAD.IADD R2, R16, 0x1, -R2 ;  /* 0x0000000110027824 */ /* 0x000fe200078e0a02 */
[----:B------:R-:W-:Y:S01]  /*11a0*/  LEA.HI R5, R7, R8, RZ, 0x1 ;  /* 0x0000000807057211 */ /* 0x000fe200078f08ff */
[----:B------:R-:W-:Y:S01]  /*11b0*/  IMAD.SHL.U32 R6, R0, 0x8, RZ ;  /* 0x0000000800067824 */ /* 0x000fe200078e00ff */
[----:B------:R-:W-:Y:S02]  /*11c0*/  LOP3.LUT R3, R3, 0x1c0, RZ, 0xc0, !PT ;  /* 0x000001c003037812 */ /* 0x000fe400078ec0ff */
[----:B------:R-:W-:Y:S02]  /*11d0*/  LEA.HI R11, R2, R2, RZ, 0x1 ;  /* 0x00000002020b7211 */ /* 0x000fe400078f08ff */
[----:B------:R-:W-:Y:S02]  /*11e0*/  LOP3.LUT R5, R5, 0xfffffffe, RZ, 0xc0, !PT ;  /* 0xfffffffe05057812 */ /* 0x000fe400078ec0ff */
[----:B------:R-:W-:Y:S02]  /*11f0*/  LOP3.LUT R6, R3, 0x38, R6, 0xf8, !PT ;  /* 0x0000003803067812 */ /* 0x000fe400078ef806 */
[----:B------:R-:W-:Y:S01]  /*1200*/  SHF.R.U32.HI R4, RZ, 0x3, R3 ;  /* 0x00000003ff047819 */ /* 0x000fe20000011603 */
[----:B------:R-:W-:Y:S01]  /*1210*/  IMAD.IADD R12, R8, 0x1, -R5 ;  /* 0x00000001080c7824 */ /* 0x000fe200078e0a05 */
[----:B------:R-:W-:-:S02]  /*1220*/  LOP3.LUT R3, R11, 0x1ffffffe, RZ, 0xc0, !PT ;  /* 0x1ffffffe0b037812 */ /* 0x000fc400078ec0ff */
        /* <DEDUP_REMOVED lines=15> */
[----:B------:R-:W-:Y:S02]  /*1320*/  LOP3.LUT R2, R0, 0x1c0, RZ, 0xc0, !PT ;  /* 0x000001c000027812 */ /* 0x000fe400078ec0ff */
[----:B------:R-:W-:-:S02]  /*1330*/  LEA.HI R10, R10, R4, RZ, 0x3 ;  /* 0x000000040a0a7211 */ /* 0x000fc400078f18ff */
[----:B------:R-:W-:Y:S02]  /*1340*/  LOP3.LUT R3, R3, 0xffffffc, RZ, 0xc0, !PT ;  /* 0x0ffffffc03037812 */ /* 0x000fe400078ec0ff */
[----:B------:R-:W-:Y:S02]  /*1350*/  LEA.HI R0, R6, R5, RZ, 0x2 ;  /* 0x0000000506007211 */ /* 0x000fe400078f10ff */
[----:B------:R-:W-:Y:S01]  /*1360*/  LOP3.LUT R8, R2, 0x8, R14, 0xf8, !PT ;  /* 0x0000000802087812 */ /* 0x000fe200078ef80e */
[----:B------:R-:W-:Y:S01]  /*1370*/  IMAD.IADD R3, R9, 0x1, -R3 ;  /* 0x0000000109037824 */ /* 0x000fe200078e0a03 */
[----:B------:R-:W-:Y:S02]  /*1380*/  LOP3.LUT R7, R10, 0xfffffff8, RZ, 0xc0, !PT ;  /* 0xfffffff80a077812 */ /* 0x000fe400078ec0ff */
[----:B------:R-:W-:Y:S02]  /*1390*/  SHF.R.U32.HI R6, RZ, 0x3, R2 ;  /* 0x00000003ff067819 */ /* 0x000fe40000011602 */
[----:B------:R-:W-:Y:S01]  /*13a0*/  SHF.R.S32.HI R2, RZ, 0x2, R0 ;  /* 0x00000002ff027819 */ /* 0x000fe20000011400 */
[----:B------:R-:W-:Y:S01]  /*13b0*/  IMAD.IADD R4, R4, 0x1, -R7 ;  /* 0x0000000104047824 */ /* 0x000fe200078e0a07 */
[----:B------:R-:W-:-:S02]  /*13c0*/  LOP3.LUT R0, R0, 0x7ffffffc, RZ, 0xc0, !PT ;  /* 0x7ffffffc00007812 */ /* 0x000fc400078ec0ff */
        /* <DEDUP_REMOVED lines=9> */
[----:B------:R-:W-:Y:S02]  /*1460*/  IMAD.SHL.U32 R5, R3, 0x8, RZ ;  /* 0x0000000803057824 */ /* 0x000fe400078e00ff */
        /* <DEDUP_REMOVED lines=8> */
[----:B------:R-:W-:-:S02]  /*14f0*/  IMAD R0, R12, 0x200, R8 ;  /* 0x000002000c007824 */ /* 0x000fc400078e0208 */
[----:B------:R-:W-:Y:S01]  /*1500*/  IMAD.SHL.U32 R224, R224, 0x2, RZ ;  /* 0x00000002e0e07824 */ /* 0x000fe200078e00ff */
[----:B------:R-:W-:Y:S02]  /*1510*/  LOP3.LUT R2, R3, R2, RZ, 0x3c, !PT ;  /* 0x0000000203027212 */ /* 0x000fe400078e3cff */
[----:B------:R-:W-:Y:S01]  /*1520*/  LOP3.LUT R3, R5, 0xfffffe00, RZ, 0xc0, !PT ;  /* 0xfffffe0005037812 */ /* 0x000fe200078ec0ff */
[----:B------:R-:W-:Y:S01]  /*1530*/  IMAD.IADD R5, R7, 0x1, R6 ;  /* 0x0000000107057824 */ /* 0x000fe200078e0206 */
[----:B------:R-:W-:Y:S01]  /*1540*/  LEA R115, R0, 0x2900, 0x1 ;  /* 0x0000290000737811 */ /* 0x000fe200078e08ff */
[----:B------:R-:W-:Y:S01]  /*1550*/  IMAD.MOV.U32 R6, RZ, RZ, 0x40 ;  /* 0x00000040ff067424 */ /* 0x000fe200078e00ff */
[----:B------:R-:W-:Y:S02]  /*1560*/  IADD3 R4, R2, R3, R4 ;  /* 0x0000000302047210 */ /* 0x000fe40007ffe004 */
[----:B------:R1:W-:Y:S01]  /*1570*/  STL [R1+0x5c], R5 ;  /* 0x00005c0501007387 */ /* 0x0003e20000100800 */
[----:B------:R-:W-:-:S02]  /*1580*/  IADD3 R218, R115, 0x20, RZ ;  /* 0x0000002073da7810 */ /* 0x000fc40007ffe0ff */
[----:B------:R-:W-:Y:S02]  /*1590*/  LEA R214, R4, 0x5100, 0x1 ;  /* 0x0000510004d67811 */ /* 0x000fe400078e08ff */
[----:B------:R-:W-:Y:S02]  /*15a0*/  SEL R0, R6, 0xffffffc0, !P0 ;  /* 0xffffffc006007807 */ /* 0x000fe40004000000 */
[----:B------:R-:W-:-:S03]  /*15b0*/  @P1 IADD3 R218, R115, -0x20, RZ ;  /* 0xffffffe073da1810 */ /* 0x000fc60007ffe0ff */
[----:B------:R-:W-:Y:S01]  /*15c0*/  IMAD.IADD R213, R115, 0x1, R0 ;  /* 0x0000000173d57824 */ /* 0x000fe200078e0200 */
[----:B------:R-:W-:Y:S01]  /*15d0*/  IADD3 R222, R218, 0x800, RZ ;  /* 0x00000800dade7810 */ /* 0x000fe20007ffe0ff */
        /* <DEDUP_REMOVED lines=17> */
.L_x_3170:
        /* <DEDUP_REMOVED lines=8> */
[----:B------:R-:W-:Y:S01]  /*1770*/  IMAD.MOV.U32 R162, RZ, RZ, RZ ;  /* 0x000000ffffa27224 */ /* 0x000fe200078e00ff */
[----:B------:R-:W-:Y:S02]  /*1780*/  ISETP.NE.U32.AND P3, PT, RZ, c[0x0][0x348], PT ;  /* 0x0000d200ff007a0c */ /* 0x000fe40003f65070 */
[----:B------:R-:W-:Y:S02]  /*1790*/  ISETP.NE.AND.EX P2, PT, RZ, c[0x0][0x374], PT, P0 ;  /* 0x0000dd00ff007a0c */ /* 0x000fe40003f45300 */
[----:B------:R-:W-:Y:S02]  /*17a0*/  ISETP.NE.U32.AND P5, PT, RZ, c[0x0][0x358], PT ;  /* 0x0000d600ff007a0c */ /* 0x000fe40003fa5070 */
[----:B------:R-:W-:Y:S02]  /*17b0*/  ISETP.NE.AND.EX P3, PT, RZ, c[0x0][0x34c], PT, P3 ;  /* 0x0000d300ff007a0c */ /* 0x000fe40003f65330 */
[----:B------:R-:W-:Y:S01]  /*17c0*/  ISETP.NE.AND.EX P5, PT, RZ, c[0x0][0x35c], PT, P5 ;  /* 0x0000d700ff007a0c */ /* 0x000fe20003fa5350 */
[----:B------:R-:W-:Y:S01]  /*17d0*/  CS2R R160, SRZ ;  /* 0x0000000000a07805 */ /* 0x000fe2000001ff00 */
[----:B------:R-:W-:Y:S01]  /*17e0*/  IMAD.MOV.U32 R13, RZ, RZ, RZ ;  /* 0x000000ffff0d7224 */ /* 0x000fe200078e00ff */
[----:B--2---:R-:W-:Y:S01]  /*17f0*/  SHF.R.S32.HI R139, RZ, 0x1f, R37 ;  /* 0x0000001fff8b7819 */ /* 0x004fe20000011425 */
[----:B------:R1:W-:Y:S01]  /*1800*/  STL [R1+0x50], R37 ;  /* 0x0000502501007387 */ /* 0x0003e20000100800 */
[----:B------:R-:W-:-:S02]  /*1810*/  @P4 LEA R2, P0, R37, c[0x0][0x360], 0x2 ;  /* 0x0000d80025024a11 */ /* 0x000fc400078010ff */
        /* <DEDUP_REMOVED lines=29> */
.L_x_2987:
[----:B------:R-:W-:-:S04]  /*19f0*/  ISETP.NE.U32.AND P0, PT, RZ, c[0x0][0x368], PT ;  /* 0x0000da00ff007a0c */ /* 0x000fc80003f05070 */
[----:B------:R-:W-:-:S13]  /*1a00*/  ISETP.NE.AND.EX P0, PT, RZ, c[0x0][0x36c], PT, P0 ;  /* 0x0000db00ff007a0c */ /* 0x000fda0003f05300 */
[----:B------:R-:W-:Y:S05]  /*1a10*/  @!P0 BRA `(.L_x_2988) ;  /* 0x0000004000008947 */ /* 0x000fea0003800000 */
[----:B-1----:R-:W-:-:S04]  /*1a20*/  LEA R4, P0, R37, c[0x0][0x368], 0x2 ;  /* 0x0000da0025047a11 */ /* 0x002fc800078010ff */
[----:B------:R-:W-:-:S05]  /*1a30*/  LEA.HI.X R5, R37, c[0x0][0x36c], R139, 0x2, P0 ;  /* 0x0000db0025057a11 */ /* 0x000fca00000f148b */
[----:B------:R1:W5:Y:S01]  /*1a40*/  LDG.E R12, [R4.64] ;  /* 0x00000008040c7981 */ /* 0x000362000c1e1900 */
[----:B------:R-:W-:Y:S05]  /*1a50*/  BRA `(.L_x_2989) ;  /* 0x0000005000007947 */ /* 0x000fea0003800000 */
.L_x_2988:
[----:B------:R-:W-:Y:S01]  /*1a60*/  MOV R12, c[0x0][0x1d0] ;  /* 0x00007400000c7a02 */ /* 0x000fe20000000f00 */
[----:B------:R-:W-:Y:S05]  /*1a70*/  @!P6 BRA `(.L_x_2989) ;  /* 0x000000300000e947 */ /* 0x000fea0003800000 */
[----:B------:R-:W2:Y:S04]  /*1a80*/  LDG.E R6, [R4.64] ;  /* 0x0000000804067981 */ /* 0x000ea8000c1e1900 */
[----:B-1----:R-:W2:Y:S02]  /*1a90*/  LDG.E R0, [R4.64+0x4] ;  /* 0x0000040804007981 */ /* 0x002ea4000c1e1900 */
[----:B--2---:R-:W-:Y:S02]  /*1aa0*/  IADD3 R12, -R6, R0, RZ ;  /* 0x00000000060c7210 */ /* 0x004fe40007ffe1ff */
.L_x_2989:
        /* <DEDUP_REMOVED lines=75> */
.L_x_2991:
[----:B------:R-:W-:Y:S05]  /*1f60*/  BSYNC B0 ;  /* 0x0000000000007941 */ /* 0x000fea0003800000 */
.L_x_2990:
        /* <DEDUP_REMOVED lines=54> */
[----:B------:R-:W-:Y:S02]  /*22d0*/  LOP3.LUT R2, R149, 0x18, R28, 0xf8, !PT ;  /* 0x0000001895027812 */ /* 0x000fe400078ef81c */
        /* <DEDUP_REMOVED lines=62> */
[----:B------:R-:W-:Y:S01]  /*26c0*/  @P0 LEA R6, P2, R2, c[0x0][0x220], 0x1 ;  /* 0x0000880002060a11 */ /* 0x000fe200078408ff */
        /* <DEDUP_REMOVED lines=18> */
[----:B------:R-:W-:Y:S02]  /*27f0*/  SHF.L.U64.HI R157, R155, R171, c[0x0][0x294] ;  /* 0x0000a5009b9d7619 */ /* 0x000fe400000102ab */
        /* <DEDUP_REMOVED lines=136> */
[C---:B------:R-:W-:Y:S01]  /*3080*/  IMAD R168, R144.reuse, c[0x0][0x294], RZ ;  /* 0x0000a50090a87a24 */ /* 0x040fe200078e02ff */
        /* <DEDUP_REMOVED lines=23> */
.L_x_3027:
        /* <DEDUP_REMOVED lines=63> */
.L_x_2997:
[----:B------:R-:W-:Y:S05]  /*35f0*/  BSYNC B0 ;  /* 0x0000000000007941 */ /* 0x000fea0003800000 */
.L_x_2996:
        /* <DEDUP_REMOVED lines=39> */
.L_x_2999:
[----:B------:R-:W-:Y:S05]  /*3870*/  BSYNC B0 ;  /* 0x0000000000007941 */ /* 0x000fea0003800000 */
.L_x_2998:
        /* <DEDUP_REMOVED lines=37> */
.L_x_3001:
[----:B------:R-:W-:Y:S05]  /*3ad0*/  BSYNC B0 ;  /* 0x0000000000007941 */ /* 0x000fea0003800000 */
.L_x_3000:
        /* <DEDUP_REMOVED lines=68> */
.L_x_3005:
[----:B------:R-:W-:Y:S05]  /*3f20*/  BSYNC B0 ;  /* 0x0000000000007941 */ /* 0x000fea0003800000 */
.L_x_3004:
        /* <DEDUP_REMOVED lines=55> */
.L_x_3003:
[----:B------:R-:W-:Y:S05]  /*42a0*/  BSYNC B1 ;  /* 0x0000000000017941 */ /* 0x000fea0003800000 */
.L_x_3002:
        /* <DEDUP_REMOVED lines=56> */
.L_x_3009:
[----:B------:R-:W-:Y:S05]  /*4630*/  BSYNC B0 ;  /* 0x0000000000007941 */ /* 0x000fea0003800000 */
.L_x_3008:
        /* <DEDUP_REMOVED lines=55> */
.L_x_3007:
[----:B------:R-:W-:Y:S05]  /*49b0*/  BSYNC B1 ;  /* 0x0000000000017941 */ /* 0x000fea0003800000 */
.L_x_3006:
        /* <DEDUP_REMOVED lines=55> */
.L_x_3012:
[----:B------:R-:W-:Y:S05]  /*4d30*/  BSYNC B0 ;  /* 0x0000000000007941 */ /* 0x000fea0003800000 */
.L_x_3011:
        /* <DEDUP_REMOVED lines=56> */
.L_x_2995:
        /* <DEDUP_REMOVED lines=195> */
.L_x_3014:
[----:B---3--:R-:W-:Y:S05]  /*5cf0*/  BSYNC B0 ;  /* 0x0000000000007941 */ /* 0x008fea0003800000 */
.L_x_3013:
        /* <DEDUP_REMOVED lines=115> */
.L_x_3016:
[----:B------:R-:W-:Y:S05]  /*6430*/  BSYNC B0 ;  /* 0x0000000000007941 */ /* 0x000fea0003800000 */
.L_x_3015:
        /* <DEDUP_REMOVED lines=116> */
.L_x_2994:
        /* <DEDUP_REMOVED lines=11> */
.L_x_3018:
[----:B------:R-:W-:Y:S05]  /*6c30*/  BSYNC B0 ;  /* 0x0000000000007941 */ /* 0x000fea0003800000 */
.L_x_3017:
        /* <DEDUP_REMOVED lines=8> */
.L_x_3020:
[----:B------:R-:W-:Y:S05]  /*6cc0*/  BSYNC B0 ;  /* 0x0000000000007941 */ /* 0x000fea0003800000 */
.L_x_3019:
[----:B------:R-:W-:Y:S11]  /*6cd0*/  ISETP.GE.AND P0, PT, R148, R2, PT ;  /* 0x000000029400720c */ /* 0x000ff60003f06270 */
[----:B------:R-:W-:Y:S02]  /*6ce0*/  @!UPT UIADD3 URZ, URZ, URZ, URZ ;  /* 0x0000003f3f3ff290 */ /* 0x000fe4000fffe03f */
[----:B------:R-:W-:-:S05]  /*6cf0*/  @P0 BRA `(.L_x_3010) ;  /* 0x0000004000000947 */ /* 0x000fca0003800000 */
[----:B-1----:R-:W1:Y:S04]  /*6d00*/  @!P6 LDS.128 R8, [R80+0x4800] ;  /* 0x004800005008e984 */ /* 0x002e680000000c00 */
[----:B------:R-:W2:Y:S04]  /*6d10*/  @!P1 LDS.128 R4, [R81+0x4800] ;  /* 0x0048000051049984 */ /* 0x000ea80000000c00 */
[----:B-1----:R1:W-:Y:S04]  /*6d20*/  @!P6 STG.E.128 [R62.64], R8 ;  /* 0x000000083e00e986 */ /* 0x0023e8000c101d08 */
[----:B--2---:R1:W-:Y:S02]  /*6d30*/  @!P1 STG.E.128 [R62.64+0x40], R4 ;  /* 0x000040043e009986 */ /* 0x0043e4000c101d08 */
.L_x_3010:
[----:B------:R-:W-:Y:S05]  /*6d40*/  BSYNC B2 ;  /* 0x0000000000027941 */ /* 0x000fea0003800000 */
.L_x_2993:
        /* <DEDUP_REMOVED lines=73> */
[----:B--2---:R-:W-:Y:S04]  /*71e0*/  IMNMX R8, R2, 0x50, PT ;  /* 0x0000005002087817 */ /* 0x004fe80003800200 */
[----:B------:R-:W-:Y:S02]  /*71f0*/  ISETP.GE.AND P1, PT, R82, R8, PT ;  /* 0x000000085200720c */ /* 0x000fe40003f26270 */
[----:B---3--:R-:W-:Y:S04]  /*7200*/  IADD3 R6, P0, R132, R16, RZ ;  /* 0x0000001084067210 */ /* 0x008fe80007f1e0ff */
[----:B------:R-:W-:Y:S01]  /*7210*/  IADD3.X R7, R17, R131, RZ, P0, !PT ;  /* 0x0000008311077210 */ /* 0x000fe200007fe4ff */
        /* <DEDUP_REMOVED lines=18> */
.L_x_3022:
[----:B-1----:R-:W-:Y:S05]  /*7340*/  BSYNC B0 ;  /* 0x0000000000007941 */ /* 0x002fea0003800000 */
.L_x_3021:
        /* <DEDUP_REMOVED lines=21> */
.L_x_3024:
[----:B------:R-:W-:Y:S05]  /*74a0*/  BSYNC B0 ;  /* 0x0000000000007941 */ /* 0x000fea0003800000 */
.L_x_3023:
        /* <DEDUP_REMOVED lines=21> */
.L_x_3026:
[----:B------:R-:W-:Y:S05]  /*7600*/  BSYNC B0 ;  /* 0x0000000000007941 */ /* 0x000fea0003800000 */
.L_x_3025:
        /* <DEDUP_REMOVED lines=10> */
[----:B------:R-:W-:Y:S01]  /*76b0*/  @P0 LEA R8, P1, R2, c[0x0][0x220], 0x1 ;  /* 0x0000880002080a11 */ /* 0x000fe200078208ff */
        /* <DEDUP_REMOVED lines=22> */
.L_x_2992:
        /* <DEDUP_REMOVED lines=48> */
.L_x_3029:
[----:B------:R-:W-:Y:S05]  /*7b20*/  BSYNC B0 ;  /* 0x0000000000007941 */ /* 0x000fea0003800000 */
.L_x_3028:
        /* <DEDUP_REMOVED lines=130> */
.L_x_3175:
[----:B------:R-:W-:Y:S05]  /*8350*/  BRA.DIV ~URZ, `(.L_x_3032) ;  /* 0x000147b27f007947 */ /* 0x000fea000b800000 */
[----:B-1----:R1:W4:Y:S02]  /*8360*/  SHFL.IDX PT, R2, R6, RZ, 0x181f ;  /* 0x00181fff06027589 */ /* 0x00232400000e0000 */
.L_x_3176:
        /* <DEDUP_REMOVED lines=11> */
.L_x_3034:
[----:B------:R-:W-:Y:S05]  /*8420*/  BSYNC B0 ;  /* 0x0000000000007941 */ /* 0x000fea0003800000 */
.L_x_3033:
[----:B------:R-:W-:Y:S05]  /*8430*/  BRA.DIV ~URZ, `(.L_x_3035) ;  /* 0x000147427f007947 */ /* 0x000fea000b800000 */
[----:B---3--:R3:W1:Y:S04]  /*8440*/  SHFL.IDX PT, R7, R5, 0x1, 0x181f ;  /* 0x00381f0005077f89 */ /* 0x00866800000e0000 */
[----:B--2-4-:R3:W2:Y:S02]  /*8450*/  SHFL.IDX PT, R2, R6, 0x1, 0x181f ;  /* 0x00381f0006027f89 */ /* 0x0146a400000e0000 */
.L_x_3177:
        /* <DEDUP_REMOVED lines=10> */
.L_x_3037:
[----:B------:R-:W-:Y:S05]  /*8500*/  BSYNC B0 ;  /* 0x0000000000007941 */ /* 0x000fea0003800000 */
.L_x_3036:
[----:B------:R-:W-:Y:S05]  /*8510*/  BRA.DIV ~URZ, `(.L_x_3038) ;  /* 0x000147327f007947 */ /* 0x000fea000b800000 */
[----:B-1----:R1:W4:Y:S02]  /*8520*/  SHFL.IDX PT, R7, R5, 0x2, 0x181f ;  /* 0x00581f0005077f89 */ /* 0x00232400000e0000 */
.L_x_3178:
[----:B------:R-:W-:Y:S05]  /*8530*/  BRA.DIV ~URZ, `(.L_x_3039) ;  /* 0x000147827f007947 */ /* 0x000fea000b800000 */
[----:B--2---:R2:W1:Y:S02]  /*8540*/  SHFL.IDX PT, R2, R6, 0x2, 0x181f ;  /* 0x00581f0006027f89 */ /* 0x00446400000e0000 */
.L_x_3179:
        /* <DEDUP_REMOVED lines=10> */
.L_x_3041:
[----:B------:R-:W-:Y:S05]  /*85f0*/  BSYNC B0 ;  /* 0x0000000000007941 */ /* 0x000fea0003800000 */
.L_x_3040:
[----:B------:R-:W-:Y:S05]  /*8600*/  BRA.DIV ~URZ, `(.L_x_3042) ;  /* 0x000147227f007947 */ /* 0x000fea000b800000 */
[----:B----4-:R4:W2:Y:S04]  /*8610*/  SHFL.IDX PT, R7, R5, 0x3, 0x181f ;  /* 0x00781f0005077f89 */ /* 0x0108a800000e0000 */
[----:B-1----:R4:W1:Y:S02]  /*8620*/  SHFL.IDX PT, R2, R6, 0x3, 0x181f ;  /* 0x00781f0006027f89 */ /* 0x00286400000e0000 */
.L_x_3180:
        /* <DEDUP_REMOVED lines=10> */
.L_x_3044:
[----:B------:R-:W-:Y:S05]  /*86d0*/  BSYNC B0 ;  /* 0x0000000000007941 */ /* 0x000fea0003800000 */
.L_x_3043:
[----:B------:R-:W-:Y:S05]  /*86e0*/  BRA.DIV ~URZ, `(.L_x_3045) ;  /* 0x000147127f007947 */ /* 0x000fea000b800000 */
[----:B--2---:R2:W3:Y:S02]  /*86f0*/  SHFL.IDX PT, R7, R5, 0x4, 0x181f ;  /* 0x00981f0005077f89 */ /* 0x0044e400000e0000 */
.L_x_3181:
[----:B------:R-:W-:Y:S05]  /*8700*/  BRA.DIV ~URZ, `(.L_x_3046) ;  /* 0x000147627f007947 */ /* 0x000fea000b800000 */
[----:B-1----:R1:W2:Y:S02]  /*8710*/  SHFL.IDX PT, R2, R6, 0x4, 0x181f ;  /* 0x00981f0006027f89 */ /* 0x0022a400000e0000 */
.L_x_3182:
        /* <DEDUP_REMOVED lines=10> */
.L_x_3048:
[----:B------:R-:W-:Y:S05]  /*87c0*/  BSYNC B0 ;  /* 0x0000000000007941 */ /* 0x000fea0003800000 */
.L_x_3047:
[----:B------:R-:W-:Y:S05]  /*87d0*/  BRA.DIV ~URZ, `(.L_x_3049) ;  /* 0x000147027f007947 */ /* 0x000fea000b800000 */
[----:B---3--:R3:W1:Y:S04]  /*87e0*/  SHFL.IDX PT, R7, R5, 0x5, 0x181f ;  /* 0x00b81f0005077f89 */ /* 0x00866800000e0000 */
[----:B--2---:R3:W2:Y:S02]  /*87f0*/  SHFL.IDX PT, R2, R6, 0x5, 0x181f ;  /* 0x00b81f0006027f89 */ /* 0x0046a400000e0000 */
.L_x_3183:
        /* <DEDUP_REMOVED lines=10> */
.L_x_3051:
[----:B------:R-:W-:Y:S05]  /*88a0*/  BSYNC B0 ;  /* 0x0000000000007941 */ /* 0x000fea0003800000 */
.L_x_3050:
[----:B------:R-:W-:Y:S05]  /*88b0*/  BRA.DIV ~URZ, `(.L_x_3052) ;  /* 0x000146f27f007947 */ /* 0x000fea000b800000 */
[----:B-1----:R1:W3:Y:S02]  /*88c0*/  SHFL.IDX PT, R7, R5, 0x6, 0x181f ;  /* 0x00d81f0005077f89 */ /* 0x0022e400000e0000 */
.L_x_3184:
[----:B------:R-:W-:Y:S05]  /*88d0*/  BRA.DIV ~URZ, `(.L_x_3053) ;  /* 0x000147427f007947 */ /* 0x000fea000b800000 */
[----:B--2---:R2:W1:Y:S02]  /*88e0*/  SHFL.IDX PT, R2, R6, 0x6, 0x181f ;  /* 0x00d81f0006027f89 */ /* 0x00446400000e0000 */
.L_x_3185:
        /* <DEDUP_REMOVED lines=10> */
.L_x_3055:
[----:B------:R-:W-:Y:S05]  /*8990*/  BSYNC B0 ;  /* 0x0000000000007941 */ /* 0x000fea0003800000 */
.L_x_3054:
[----:B------:R-:W-:Y:S05]  /*89a0*/  BRA.DIV ~URZ, `(.L_x_3056) ;  /* 0x000146e27f007947 */ /* 0x000fea000b800000 */
[----:B-1-34-:R-:W1:Y:S04]  /*89b0*/  SHFL.IDX PT, R5, R5, 0x7, 0x181f ;  /* 0x00f81f0005057f89 */ /* 0x01ae6800000e0000 */
[----:B------:R3:W4:Y:S02]  /*89c0*/  SHFL.IDX PT, R3, R6, 0x7, 0x181f ;  /* 0x00f81f0006037f89 */ /* 0x00072400000e0000 */
.L_x_3186:
        /* <DEDUP_REMOVED lines=26> */
[----:B------:R-:W-:Y:S02]  /*8b70*/  IMAD.MOV.U32 R179, RZ, RZ, c[0x0][0x1e4] ;  /* 0x00007900ffb37624 */ /* 0x000fe400078e00ff */
[----:B------:R-:W-:Y:S01]  /*8b80*/  IMAD.WIDE.U32 R14, R178, 0x20, RZ ;  /* 0x00000020b20e7825 */ /* 0x000fe200078e00ff */
        /* <DEDUP_REMOVED lines=8> */
[----:B------:R-:W-:Y:S01]  /*8c10*/  IMAD R2, R3, 0x50, RZ ;  /* 0x0000005003027824 */ /* 0x000fe200078e02ff */
[----:B------:R-:W-:Y:S02]  /*8c20*/  ISETP.GE.AND P1, PT, R112, 0x21, PT ;  /* 0x000000217000780c */ /* 0x000fe40003f26270 */
[----:B------:R-:W-:Y:S01]  /*8c30*/  @P3 LEA R8, P0, R4, c[0x0][0x1c8], 0x1 ;  /* 0x0000720004083a11 */ /* 0x000fe200078008ff */
[----:B------:R-:W-:Y:S01]  /*8c40*/  IMAD.IADD R3, R5, 0x1, R2 ;  /* 0x0000000105037824 */ /* 0x000fe200078e0202 */
[----:B------:R-:W-:-:S04]  /*8c50*/  @P2 LEA R2, P4, R178, R4, 0x4 ;  /* 0x00000004b2022211 */ /* 0x000fc800078820ff */
[----:B------:R-:W-:Y:S02]  /*8c60*/  @P3 LEA.HI.X R9, R4, c[0x0][0x1cc], R3, 0x1, P0 ;  /* 0x0000730004093a11 */ /* 0x000fe400000f0c03 */
[----:B------:R-:W-:Y:S02]  /*8c70*/  ISETP.GE.AND P0, PT, R112, 0x31, PT ;  /* 0x000000317000780c */ /* 0x000fe40003f06270 */
[----:B------:R-:W-:Y:S01]  /*8c80*/  @P2 LEA.HI.X R6, R178, R3, R179, 0x4, P4 ;  /* 0x00000003b2062211 */ /* 0x000fe200020f24b3 */
        /* <DEDUP_REMOVED lines=27> */
.L_x_3058:
[----:B------:R-:W-:Y:S05]  /*8e40*/  BSYNC B0 ;  /* 0x0000000000007941 */ /* 0x000fea0003800000 */
.L_x_3057:
        /* <DEDUP_REMOVED lines=8> */
.L_x_3059:
[----:B------:R-:W-:Y:S01]  /*8ed0*/  ULDC.U8 UR4, c[0x0][0x298] ;  /* 0x0000a60000047ab9 */ /* 0x000fe20000000000 */
[----:B-1---5:R-:W-:Y:S01]  /*8ee0*/  SHF.R.S32.HI R2, RZ, 0x1f, R138 ;  /* 0x0000001fff027819 */ /* 0x022fe2000001148a */
[----:B------:R-:W-:Y:S01]  /*8ef0*/  IMAD.WIDE.U32 R6, R138, c[0x0][0x280], RZ ;  /* 0x0000a0008a067a25 */ /* 0x000fe200078e00ff */
        /* <DEDUP_REMOVED lines=65> */
.L_x_3063:
[----:B--2---:R-:W-:Y:S05]  /*9310*/  BSYNC B0 ;  /* 0x0000000000007941 */ /* 0x004fea0003800000 */
.L_x_3062:
        /* <DEDUP_REMOVED lines=45> */
.L_x_3065:
[----:B------:R-:W-:Y:S05]  /*95f0*/  BSYNC B0 ;  /* 0x0000000000007941 */ /* 0x000fea0003800000 */
.L_x_3064:
        /* <DEDUP_REMOVED lines=47> */
.L_x_3067:
[----:B------:R-:W-:Y:S05]  /*98f0*/  BSYNC B0 ;  /* 0x0000000000007941 */ /* 0x000fea0003800000 */
.L_x_3066:
        /* <DEDUP_REMOVED lines=45> */
.L_x_3069:
[----:B----4-:R-:W-:Y:S05]  /*9bd0*/  BSYNC B0 ;  /* 0x0000000000007941 */ /* 0x010fea0003800000 */
.L_x_3068:
        /* <DEDUP_REMOVED lines=69> */
.L_x_3073:
[----:B------:R-:W-:Y:S05]  /*a030*/  BSYNC B0 ;  /* 0x0000000000007941 */ /* 0x000fea0003800000 */
.L_x_3072:
        /* <DEDUP_REMOVED lines=48> */
.L_x_3071:
[----:B------:R-:W-:Y:S05]  /*a340*/  BSYNC B1 ;  /* 0x0000000000017941 */ /* 0x000fea0003800000 */
.L_x_3070:
        /* <DEDUP_REMOVED lines=52> */
.L_x_3077:
[----:B------:R-:W-:Y:S05]  /*a690*/  BSYNC B0 ;  /* 0x0000000000007941 */ /* 0x000fea0003800000 */
.L_x_3076:
        /* <DEDUP_REMOVED lines=48> */
.L_x_3075:
[----:B------:R-:W-:Y:S05]  /*a9a0*/  BSYNC B1 ;  /* 0x0000000000017941 */ /* 0x000fea0003800000 */
.L_x_3074:
        /* <DEDUP_REMOVED lines=52> */
.L_x_3081:
[----:B------:R-:W-:Y:S05]  /*acf0*/  BSYNC B0 ;  /* 0x0000000000007941 */ /* 0x000fea0003800000 */
.L_x_3080:
        /* <DEDUP_REMOVED lines=48> */
.L_x_3079:
[----:B------:R-:W-:Y:S05]  /*b000*/  BSYNC B1 ;  /* 0x0000000000017941 */ /* 0x000fea0003800000 */
.L_x_3078:
        /* <DEDUP_REMOVED lines=51> */
.L_x_3084:
[----:B------:R-:W-:Y:S05]  /*b340*/  BSYNC B0 ;  /* 0x0000000000007941 */ /* 0x000fea0003800000 */
.L_x_3083:
        /* <DEDUP_REMOVED lines=49> */
.L_x_3061:
        /* <DEDUP_REMOVED lines=73> */
.L_x_3086:
[----:B---3--:R-:W-:Y:S05]  /*baf0*/  BSYNC B0 ;  /* 0x0000000000007941 */ /* 0x008fea0003800000 */
.L_x_3085:
        /* <DEDUP_REMOVED lines=66> */
.L_x_3088:
[----:B------:R-:W-:Y:S05]  /*bf20*/  BSYNC B0 ;  /* 0x0000000000007941 */ /* 0x000fea0003800000 */
.L_x_3087:
        /* <DEDUP_REMOVED lines=120> */
.L_x_3090:
[----:B------:R-:W-:Y:S05]  /*c6b0*/  BSYNC B0 ;  /* 0x0000000000007941 */ /* 0x000fea0003800000 */
.L_x_3089:
        /* <DEDUP_REMOVED lines=103> */
.L_x_3092:
[----:B------:R-:W-:Y:S05]  /*cd30*/  BSYNC B0 ;  /* 0x0000000000007941 */ /* 0x000fea0003800000 */
.L_x_3091:
        /* <DEDUP_REMOVED lines=103> */
.L_x_3094:
[----:B------:R-:W-:Y:S05]  /*d3b0*/  BSYNC B0 ;  /* 0x0000000000007941 */ /* 0x000fea0003800000 */
.L_x_3093:
        /* <DEDUP_REMOVED lines=109> */
.L_x_3082:
[----:B------:R-:W-:Y:S05]  /*da90*/  BSYNC B2 ;  /* 0x0000000000027941 */ /* 0x000fea0003800000 */
.L_x_3060:
[----:B------:R-:W4:Y:S01]  /*daa0*/  LDL R75, [R1+0x30] ;  /* 0x00003000014b7983 */ /* 0x000f220000100800 */
[----:B------:R-:W-:-:S04]  /*dab0*/  DEPBAR.LE SB0, 0x0 ;  /* 0x000080000000791a */ /* 0x000fc80000000000 */
[----:B--2---:R-:W2:Y:S01]  /*dac0*/  LDL.64 R72, [R1+0x20] ;  /* 0x0000200001487983 */ /* 0x004ea20000100a00 */
[----:B------:R-:W-:Y:S01]  /*dad0*/  IMAD R0, R74, c[0x0][0x208], RZ ;  /* 0x000082004a007a24 */ /* 0x000fe200078e02ff */
[----:B------:R-:W-:Y:S01]  /*dae0*/  ULDC.64 UR4, c[0x0][0x208] ;  /* 0x0000820000047ab9 */ /* 0x000fe20000000a00 */
[C---:B-1----:R-:W-:Y:S01]  /*daf0*/  IMAD.WIDE.U32 R2, R113.reuse, c[0x0][0x208], RZ ;  /* 0x0000820071027a25 */ /* 0x042fe200078e00ff */
[----:B---3--:R-:W3:Y:S03]  /*db00*/  LDL R248, [R1+0x10] ;  /* 0x0000100001f87983 */ /* 0x008ee60000100800 */
[----:B------:R-:W-:Y:S01]  /*db10*/  IMAD R0, R113, c[0x0][0x20c], R0 ;  /* 0x0000830071007a24 */ /* 0x000fe200078e0200 */
[----:B------:R-:W-:Y:S03]  /*db20*/  BAR.SYNC.DEFER_BLOCKING 0x0 ;  /* 0x0000000000007b1d */ /* 0x000fe60000010000 */
[----:B------:R-:W-:-:S03]  /*db30*/  IMAD.IADD R0, R3, 0x1, R0 ;  /* 0x0000000103007824 */ /* 0x000fc600078e0200 */
[----:B------:R-:W-:Y:S04]  /*db40*/  LDSM.16.M88.4 R4, [R214+0x2000] ;  /* 0x00200000d604783b */ /* 0x000fe80000000200 */
[----:B------:R-:W1:Y:S04]  /*db50*/  LDSM.16.M88.4 R16, [R115] ;  /* 0x000000007310783b */ /* 0x000e680000000200 */
[----:B------:R-:W1:Y:S04]  /*db60*/  LDSM.16.M88.4 R12, [R115+0x800] ;  /* 0x00080000730c783b */ /* 0x000e680000000200 */
[----:B------:R-:W1:Y:S04]  /*db70*/  LDSM.16.M88.4 R20, [R115+0x1000] ;  /* 0x001000007314783b */ /* 0x000e680000000200 */
[----:B------:R-:W1:Y:S04]  /*db80*/  LDSM.16.M88.4 R28, [R115+0x1800] ;  /* 0x00180000731c783b */ /* 0x000e680000000200 */
[----:B------:R-:W1:Y:S04]  /*db90*/  LDSM.16.M88.4 R24, [R115+0x2000] ;  /* 0x002000007318783b */ /* 0x000e680000000200 */
[----:B------:R-:W1:Y:S04]  /*dba0*/  LDSM.16.M88.4 R8, [R214] ;  /* 0x00000000d608783b */ /* 0x000e680000000200 */
[----:B------:R-:W-:Y:S01]  /*dbb0*/  LDSM.16.M88.4 R36, [R222] ;  /* 0x00000000de24783b */ /* 0x000fe20000000200 */
[----:B------:R-:W-:Y:S01]  /*dbc0*/  IMAD R0, R0, 0x50, RZ ;  /* 0x0000005000007824 */ /* 0x000fe200078e02ff */
[----:B------:R-:W-:-:S02]  /*dbd0*/  USHF.L.U32 UR7, UR4, 0x5, URZ ;  /* 0x0000000504077899 */ /* 0x000fc4000800063f */
[----:B------:R-:W-:Y:S01]  /*dbe0*/  UMOV UR6, 0x5 ;  /* 0x0000000500067882 */ /* 0x000fe20000000000 */
[----:B------:R-:W-:Y:S01]  /*dbf0*/  LDSM.16.M88.4 R56, [R218] ;  /* 0x00000000da38783b */ /* 0x000fe20000000200 */
[----:B------:R-:W-:-:S03]  /*dc00*/  ISETP.GE.AND P0, PT, R136, c[0x0][0x1d4], PT ;  /* 0x0000750088007a0c */ /* 0x000fc60003f06270 */
        /* <DEDUP_REMOVED lines=12> */
[C---:B------:R-:W-:Y:S08]  /*dcd0*/  HMMA.16816.F32.BF16 R120, R8.reuse, R16, RZ ;  /* 0x000000100878723c */ /* 0x040ff000000418ff */
[C---:B------:R-:W-:Y:S08]  /*dce0*/  HMMA.16816.F32.BF16 R148, R8.reuse, R18, RZ ;  /* 0x000000120894723c */ /* 0x040ff000000418ff */
[C---:B------:R-:W-:Y:S08]  /*dcf0*/  HMMA.16816.F32.BF16 R104, R8.reuse, R12, RZ ;  /* 0x0000000c0868723c */ /* 0x040ff000000418ff */
[C---:B------:R-:W-:Y:S08]  /*dd00*/  HMMA.16816.F32.BF16 R128, R8.reuse, R14, RZ ;  /* 0x0000000e0880723c */ /* 0x040ff000000418ff */
[C---:B------:R-:W-:Y:S08]  /*dd10*/  HMMA.16816.F32.BF16 R100, R8.reuse, R20, RZ ;  /* 0x000000140864723c */ /* 0x040ff000000418ff */
[C---:B------:R-:W-:Y:S08]  /*dd20*/  HMMA.16816.F32.BF16 R124, R8.reuse, R22, RZ ;  /* 0x00000016087c723c */ /* 0x040ff000000418ff */
[C---:B------:R-:W-:Y:S08]  /*dd30*/  HMMA.16816.F32.BF16 R92, R8.reuse, R28, RZ ;  /* 0x0000001c085c723c */ /* 0x040ff000000418ff */
[C---:B------:R-:W-:Y:S01]  /*dd40*/  HMMA.16816.F32.BF16 R132, R8.reuse, R30, RZ ;  /* 0x0000001e0884723c */ /* 0x040fe200000418ff */
[----:B------:R-:W2:Y:S07]  /*dd50*/  LDSM.16.M88.4 R28, [R220] ;  /* 0x00000000dc1c783b */ /* 0x000eae0000000200 */
[C---:B------:R-:W-:Y:S08]  /*dd60*/  HMMA.16816.F32.BF16 R88, R8.reuse, R24, RZ ;  /* 0x000000180858723c */ /* 0x040ff000000418ff */
[----:B------:R-:W-:Y:S01]  /*dd70*/  HMMA.16816.F32.BF16 R84, R8, R26, RZ ;  /* 0x0000001a0854723c */ /* 0x000fe200000418ff */
[----:B------:R-:W-:Y:S01]  /*dd80*/  USHF.L.U64.HI UR5, UR4, UR6, UR5 ;  /* 0x0000000604057299 */ /* 0x000fe20008010205 */
[----:B------:R-:W2:Y:S01]  /*dd90*/  LDSM.16.M88.4 R20, [R219] ;  /* 0x00000000db14783b */ /* 0x000ea20000000200 */
[----:B------:R-:W-:-:S02]  /*dda0*/  ISETP.LT.OR P5, PT, R112, 0x1, P0 ;  /* 0x000000017000780c */ /* 0x000fc400007a1670 */
[----:B------:R-:W-:-:S03]  /*ddb0*/  ISETP.LT.OR P4, PT, R112, 0x11, P0 ;  /* 0x000000117000780c */ /* 0x000fc60000781670 */
[C---:B-1----:R-:W-:Y:S08]  /*ddc0*/  HMMA.16816.F32.BF16 R76, R4.reuse, R36, R44 ;  /* 0x00000024044c723c */ /* 0x042ff0000004182c */
[----:B------:R-:W-:Y:S01]  /*ddd0*/  HMMA.16816.F32.BF16 R80, R4, R56, R40 ;  /* 0x000000380450723c */ /* 0x000fe20000041828 */
[----:B----4-:R-:W-:Y:S02]  /*dde0*/  IMAD.MOV.U32 R9, RZ, RZ, R75 ;  /* 0x000000ffff097224 */ /* 0x010fe400078e004b */
[----:B--2---:R-:W-:-:S04]  /*ddf0*/  IMAD.MOV.U32 R8, RZ, RZ, R72 ;  /* 0x000000ffff087224 */ /* 0x004fc800078e0048 */
[----:B------:R-:W-:Y:S02]  /*de00*/  IMAD.WIDE.U32 R2, R2, 0x50, R8 ;  /* 0x0000005002027825 */ /* 0x000fe400078e0008 */
[----:B------:R-:W1:Y:S02]  /*de10*/  LDSM.16.M88.4 R8, [R217] ;  /* 0x00000000d908783b */ /* 0x000e640000000200 */
[----:B------:R-:W-:Y:S01]  /*de20*/  IMAD.IADD R0, R3, 0x1, R0 ;  /* 0x0000000103007824 */ /* 0x000fe200078e0200 */
[----:B------:R-:W-:-:S04]  /*de30*/  LEA R16, P1, R2, c[0x0][0x1f8], 0x1 ;  /* 0x00007e0002107a11 */ /* 0x000fc800078208ff */
[----:B------:R-:W-:Y:S02]  /*de40*/  IADD3 R14, P3, R16, UR7, RZ ;  /* 0x00000007100e7c10 */ /* 0x000fe4000ff7e0ff */
[----:B------:R-:W-:Y:S02]  /*de50*/  LEA.HI.X R17, R2, c[0x0][0x1fc], R0, 0x1, P1 ;  /* 0x00007f0002117a11 */ /* 0x000fe400008f0c00 */
[----:B------:R-:W-:Y:S02]  /*de60*/  IADD3 R12, P2, R14, UR7, RZ ;  /* 0x000000070e0c7c10 */ /* 0x000fe4000ff5e0ff */
[----:B------:R-:W-:Y:S01]  /*de70*/  IADD3.X R15, R17, UR5, RZ, P3, !PT ;  /* 0x00000005110f7c10 */ /* 0x000fe20009ffe4ff */
[----:B------:R-:W-:Y:S01]  /*de80*/  @!PT LDS RZ, [RZ] ;  /* 0x00000000fffff984 */ /* 0x000fe20000000800 */
[----:B------:R-:W-:Y:S01]  /*de90*/  @!PT LDS RZ, [RZ] ;  /* 0x00000000fffff984 */ /* 0x000fe20000000800 */
[----:B------:R-:W-:Y:S01]  /*dea0*/  @!PT LDS RZ, [RZ] ;  /* 0x00000000fffff984 */ /* 0x000fe20000000800 */
[----:B------:R2:W-:Y:S01]  /*deb0*/  LDGSTS.E.BYPASS.LTC128B.128 [R224+0x100], [R16.64], !P5 ;  /* 0x0010000010e07fae */ /* 0x0005e2000e901d48 */
[----:B------:R-:W-:Y:S02]  /*dec0*/  IADD3 R2, P1, R12, UR7, RZ ;  /* 0x000000070c027c10 */ /* 0x000fe4000ff3e0ff */
[----:B------:R-:W-:Y:S01]  /*ded0*/  IADD3.X R13, R15, UR5, RZ, P2, !PT ;  /* 0x000000050f0d7c10 */ /* 0x000fe200097fe4ff */
[----:B------:R4:W-:Y:S01]  /*dee0*/  LDGSTS.E.BYPASS.LTC128B.128 [R224+0x900], [R14.64], !P4 ;  /* 0x009000000ee07fae */ /* 0x0009e2000e101d48 */
[----:B------:R-:W-:-:S02]  /*def0*/  ISETP.LT.OR P3, PT, R112, 0x21, P0 ;  /* 0x000000217000780c */ /* 0x000fc40000761670 */
[----:B------:R-:W-:Y:S02]  /*df00*/  IADD3.X R3, R13, UR5, RZ, P1, !PT ;  /* 0x000000050d037c10 */ /* 0x000fe40008ffe4ff */
[C---:B------:R-:W-:Y:S02]  /*df10*/  ISETP.LT.OR P2, PT, R112.reuse, 0x31, P0 ;  /* 0x000000317000780c */ /* 0x040fe40000741670 */
[----:B------:R-:W-:-:S07]  /*df20*/  ISETP.LT.OR P1, PT, R112, 0x41, P0 ;  /* 0x000000417000780c */ /* 0x000fce0000721670 */
[----:B------:R4:W-:Y:S04]  /*df30*/  LDGSTS.E.BYPASS.LTC128B.128 [R224+0x1100], [R12.64], !P3 ;  /* 0x011000000ce07fae */ /* 0x0009e8000d901d48 */
[----:B------:R1:W-:Y:S01]  /*df40*/  LDGSTS.E.BYPASS.LTC128B.128 [R224+0x1900], [R2.64], !P2 ;  /* 0x0190000002e07fae */ /* 0x0003e2000d101d48 */
[----:B--2---:R-:W-:-:S04]  /*df50*/  IADD3 R16, P0, R2, UR7, RZ ;  /* 0x0000000702107c10 */ /* 0x004fc8000ff1e0ff */
[----:B------:R-:W-:-:S05]  /*df60*/  IADD3.X R17, R3, UR5, RZ, P0, !PT ;  /* 0x0000000503117c10 */ /* 0x000fca00087fe4ff */
[----:B------:R2:W-:Y:S04]  /*df70*/  LDGSTS.E.BYPASS.LTC128B.128 [R224+0x2100], [R16.64], !P1 ;  /* 0x0210000010e07fae */ /* 0x0005e8000c901d48 */
[----:B------:R-:W-:Y:S01]  /*df80*/  LDSM.16.M88.4 R44, [R213+0x1000] ;  /* 0x00100000d52c783b */ /* 0x000fe20000000200 */
[C---:B------:R-:W-:Y:S03]  /*df90*/  HMMA.16816.F32.BF16 R72, R4.reuse, R28, R52 ;  /* 0x0000001c0448723c */ /* 0x040fe60000041834 */
[----:B------:R-:W-:Y:S04]  /*dfa0*/  LDSM.16.M88.4 R52, [R213] ;  /* 0x00000000d534783b */ /* 0x000fe80000000200 */
[----:B------:R-:W-:Y:S01]  /*dfb0*/  LDSM.16.M88.4 R40, [R213+0x1800] ;  /* 0x00180000d528783b */ /* 0x000fe20000000200 */
[C---:B------:R-:W-:Y:S03]  /*dfc0*/  HMMA.16816.F32.BF16 R24, R4.reuse, R32, R48 ;  /* 0x000000200418723c */ /* 0x040fe60000041830 */
[----:B------:R-:W-:Y:S04]  /*dfd0*/  LDSM.16.M88.4 R48, [R213+0x800] ;  /* 0x00080000d530783b */ /* 0x000fe80000000200 */
[----:B----4-:R-:W-:Y:S01]  /*dfe0*/  LDSM.16.M88.4 R12, [R215] ;  /* 0x00000000d70c783b */ /* 0x010fe20000000200 */
[C---:B------:R-:W-:Y:S03]  /*dff0*/  HMMA.16816.F32.BF16 R156, R4.reuse, R20, R60 ;  /* 0x00000014049c723c */ /* 0x040fe6000004183c */
[----:B------:R-:W-:Y:S04]  /*e000*/  LDSM.16.M88.4 R60, [R213+0x2000] ;  /* 0x00200000d53c783b */ /* 0x000fe80000000200 */
[----:B--2---:R-:W2:Y:S01]  /*e010*/  LDSM.16.M88.4 R16, [R215+0x2000] ;  /* 0x00200000d710783b */ /* 0x004ea20000000200 */
[----:B------:R-:W-:Y:S03]  /*e020*/  HMMA.16816.F32.BF16 R68, R4, R58, R68 ;  /* 0x0000003a0444723c */ /* 0x000fe60000041844 */
[----:B------:R-:W0:Y:S05]  /*e030*/  LDGDEPBAR ;  /* 0x00000000000079af */ /* 0x000e2a0000000000 */
[----:B-1---5:R-:W-:Y:S08]  /*e040*/  HMMA.16816.F32.BF16 R136, R8, R56, R120 ;  /* 0x000000380888723c */ /* 0x022ff00000041878 */
[----:B------:R-:W-:Y:S08]  /*e050*/  HMMA.16816.F32.BF16 R64, R4, R38, R64 ;  /* 0x000000260440723c */ /* 0x000ff00000041840 */
[C---:B------:R-:W-:Y:S08]  /*e060*/  HMMA.16816.F32.BF16 R144, R8.reuse, R36, R104 ;  /* 0x000000240890723c */ /* 0x040ff00000041868 */
[C---:B------:R-:W-:Y:S08]  /*e070*/  HMMA.16816.F32.BF16 R56, R8.reuse, R58, R148 ;  /* 0x0000003a0838723c */ /* 0x040ff00000041894 */
[----:B------:R-:W-:Y:S01]  /*e080*/  HMMA.16816.F32.BF16 R104, R8, R38, R128 ;  /* 0x000000260868723c */ /* 0x000fe20000041880 */
[----:B------:R-:W-:Y:S07]  /*e090*/  LDSM.16.M88.4 R36, [R210] ;  /* 0x00000000d224783b */ /* 0x000fee0000000200 */
[----:B------:R-:W-:Y:S08]  /*e0a0*/  HMMA.16816.F32.BF16 R168, R4, R34, R96 ;  /* 0x0000002204a8723c */ /* 0x000ff00000041860 */
[C---:B------:R-:W-:Y:S08]  /*e0b0*/  HMMA.16816.F32.BF16 R152, R8.reuse, R32, R100 ;  /* 0x000000200898723c */ /* 0x040ff00000041864 */
[----:B------:R-:W-:Y:S01]  /*e0c0*/  HMMA.16816.F32.BF16 R120, R8, R34, R124 ;  /* 0x000000220878723c */ /* 0x000fe2000004187c */
[----:B------:R-:W-:Y:S07]  /*e0d0*/  LDSM.16.M88.4 R32, [R210+0x800] ;  /* 0x00080000d220783b */ /* 0x000fee0000000200 */
[C---:B------:R-:W-:Y:S08]  /*e0e0*/  HMMA.16816.F32.BF16 R160, R4.reuse, R30, R116 ;  /* 0x0000001e04a0723c */ /* 0x040ff00000041874 */
[----:B------:R-:W-:Y:S01]  /*e0f0*/  HMMA.16816.F32.BF16 R140, R4, R22, R108 ;  /* 0x00000016048c723c */ /* 0x000fe2000004186c */
[----:B------:R-:W1:Y:S07]  /*e100*/  LDSM.16.M88.4 R4, [R216+0x2000] ;  /* 0x00200000d804783b */ /* 0x000e6e0000000200 */
[C---:B------:R-:W-:Y:S08]  /*e110*/  HMMA.16816.F32.BF16 R164, R8.reuse, R28, R92 ;  /* 0x0000001c08a4723c */ /* 0x040ff0000004185c */
[C---:B------:R-:W-:Y:S08]  /*e120*/  HMMA.16816.F32.BF16 R172, R8.reuse, R20, R88 ;  /* 0x0000001408ac723c */ /* 0x040ff00000041858 */
[C---:B------:R-:W-:Y:S01]  /*e130*/  HMMA.16816.F32.BF16 R132, R8.reuse, R30, R132 ;  /* 0x0000001e0884723c */ /* 0x040fe20000041884 */
[----:B------:R-:W-:Y:S07]  /*e140*/  LDSM.16.M88.4 R28, [R210+0x1000] ;  /* 0x00100000d21c783b */ /* 0x000fee0000000200 */
[----:B------:R-:W-:Y:S01]  /*e150*/  HMMA.16816.F32.BF16 R128, R8, R22, R84 ;  /* 0x000000160880723c */ /* 0x000fe20000041854 */
[----:B------:R-:W4:Y:S04]  /*e160*/  LDSM.16.M88.4 R8, [R216] ;  /* 0x00000000d808783b */ /* 0x000f280000000200 */
[----:B------:R-:W1:Y:S03]  /*e170*/  LDSM.16.M88.4 R20, [R210+0x2000] ;  /* 0x00200000d214783b */ /* 0x000e660000000200 */
[----:B--2---:R-:W-:Y:S01]  /*e180*/  HMMA.16816.F32.BF16 R108, R16, R44, R24 ;  /* 0x0000002c106c723c */ /* 0x004fe20000041818 */
[----:B------:R-:W2:Y:S01]  /*e190*/  LDSM.16.M88.4 R24, [R210+0x1800] ;  /* 0x00180000d218783b */ /* 0x000ea20000000200 */
[----:B---3--:R-:W-:Y:S01]  /*e1a0*/  ISETP.GT.AND P0, PT, R113, R248, PT ;  /* 0x000000f87100720c */ /* 0x008fe20003f04270 */
[----:B------:R-:W-:-:S05]  /*e1b0*/  DEPBAR.LE SB0, 0x0 ;  /* 0x000080000000791a */ /* 0x000fca0000000000 */
        /* <DEDUP_REMOVED lines=20> */
[C---:B-1----:R-:W-:Y:S08]  /*e300*/  HMMA.16816.F32.BF16 R104, R4.reuse, R38, R92 ;  /* 0x000000260468723c */ /* 0x042ff0000004185c */
[----:B------:R-:W-:Y:S08]  /*e310*/  HMMA.16816.F32.BF16 R92, R4, R34, R88 ;  /* 0x00000022045c723c */ /* 0x000ff00000041858 */
[-C--:B----4-:R-:W-:Y:S08]  /*e320*/  HMMA.16816.F32.BF16 R60, R8, R28.reuse, R52 ;  /* 0x0000001c083c723c */ /* 0x090ff00000041834 */
[C---:B------:R-:W-:Y:S08]  /*e330*/  HMMA.16816.F32.BF16 R88, R4.reuse, R28, R108 ;  /* 0x0000001c0458723c */ /* 0x040ff0000004186c */
[-C--:B------:R-:W-:Y:S08]  /*e340*/  HMMA.16816.F32.BF16 R84, R4, R30.reuse, R84 ;  /* 0x0000001e0454723c */ /* 0x080ff00000041854 */
[C---:B------:R-:W-:Y:S08]  /*e350*/  HMMA.16816.F32.BF16 R52, R8.reuse, R30, R48 ;  /* 0x0000001e0834723c */ /* 0x040ff00000041830 */
[----:B------:R-:W-:Y:S08]  /*e360*/  HMMA.16816.F32.BF16 R28, R8, R20, R16 ;  /* 0x00000014081c723c */ /* 0x000ff00000041810 */
[C---:B------:R-:W-:Y:S08]  /*e370*/  HMMA.16816.F32.BF16 R124, R4.reuse, R36, R124 ;  /* 0x00000024047c723c */ /* 0x040ff0000004187c */
        /* <DEDUP_REMOVED lines=18> */
[----:B------:R-:W-:Y:S02]  /*e4a0*/  SHF.R.S32.HI R2, RZ, 0x1f, R0 ;  /* 0x0000001fff027819 */ /* 0x000fe40000011400 */
        /* <DEDUP_REMOVED lines=26> */
.L_x_3096:
[----:B------:R-:W-:Y:S05]  /*e650*/  BSYNC B0 ;  /* 0x0000000000007941 */ /* 0x000fea0003800000 */
.L_x_3095:
        /* <DEDUP_REMOVED lines=17> */
[C---:B------:R-:W-:Y:S02]  /*e770*/  IMNMX R4, R5.reuse, R2, PT ;  /* 0x0000000205047217 */ /* 0x040fe40003800200 */
[----:B------:R-:W-:Y:S02]  /*e780*/  IMNMX R3, R5, R3, PT ;  /* 0x0000000305037217 */ /* 0x000fe40003800200 */
[C---:B------:R-:W-:Y:S02]  /*e790*/  ISETP.GT.AND P3, PT, R4.reuse, RZ, PT ;  /* 0x000000ff0400720c */ /* 0x040fe40003f64270 */
[----:B------:R-:W-:Y:S02]  /*e7a0*/  ISETP.GT.AND P2, PT, R4, 0x1, PT ;  /* 0x000000010400780c */ /* 0x000fe40003f44270 */
[----:B------:R-:W-:Y:S02]  /*e7b0*/  FSEL R9, R72, -INF , P3 ;  /* 0xff80000048097808 */ /* 0x000fe40001800000 */
[----:B------:R-:W-:-:S02]  /*e7c0*/  ISETP.GT.AND P1, PT, R3, RZ, PT ;  /* 0x000000ff0300720c */ /* 0x000fc40003f24270 */
[----:B------:R-:W-:Y:S02]  /*e7d0*/  ISETP.GT.AND P0, PT, R3, 0x1, PT ;  /* 0x000000010300780c */ /* 0x000fe40003f04270 */
[----:B------:R-:W-:Y:S02]  /*e7e0*/  ISETP.GT.AND P3, PT, R4, 0x8, PT ;  /* 0x000000080400780c */ /* 0x000fe40003f64270 */
[----:B------:R-:W-:Y:S02]  /*e7f0*/  FSEL R25, R73, -INF , P2 ;  /* 0xff80000049197808 */ /* 0x000fe40001000000 */
[----:B------:R-:W-:Y:S02]  /*e800*/  FSEL R32, R74, -INF , P1 ;  /* 0xff8000004a207808 */ /* 0x000fe40000800000 */
[----:B------:R-:W-:Y:S02]  /*e810*/  FSEL R33, R75, -INF , P0 ;  /* 0xff8000004b217808 */ /* 0x000fe40000000000 */
[----:B------:R-:W-:-:S02]  /*e820*/  ISETP.GT.AND P2, PT, R4, 0x9, PT ;  /* 0x000000090400780c */ /* 0x000fc40003f44270 */
[----:B------:R-:W-:Y:S01]  /*e830*/  FSEL R26, R68, -INF , P3 ;  /* 0xff800000441a7808 */ /* 0x000fe20001800000 */
[----:B-----5:R-:W-:Y:S01]  /*e840*/  IMAD.IADD R6, R0, 0x1, R6 ;  /* 0x0000000100067824 */ /* 0x020fe200078e0206 */
[C---:B------:R-:W-:Y:S02]  /*e850*/  ISETP.GT.AND P1, PT, R3.reuse, 0x8, PT ;  /* 0x000000080300780c */ /* 0x040fe40003f24270 */
[----:B------:R-:W-:Y:S02]  /*e860*/  ISETP.GT.AND P0, PT, R3, 0x9, PT ;  /* 0x000000090300780c */ /* 0x000fe40003f04270 */
[----:B------:R-:W-:Y:S02]  /*e870*/  ISETP.GT.AND P3, PT, R4, 0x10, PT ;  /* 0x000000100400780c */ /* 0x000fe40003f64270 */
[----:B------:R-:W-:Y:S02]  /*e880*/  FSEL R27, R69, -INF , P2 ;  /* 0xff800000451b7808 */ /* 0x000fe40001000000 */
[----:B------:R-:W-:-:S02]  /*e890*/  FSEL R34, R70, -INF , P1 ;  /* 0xff80000046227808 */ /* 0x000fc40000800000 */
[----:B------:R-:W-:Y:S02]  /*e8a0*/  FSEL R36, R71, -INF , P0 ;  /* 0xff80000047247808 */ /* 0x000fe40000000000 */
[----:B------:R-:W-:Y:S01]  /*e8b0*/  FSEL R69, R64, -INF , P3 ;  /* 0xff80000040457808 */ /* 0x000fe20001800000 */
[----:B------:R-:W-:Y:S01]  /*e8c0*/  IMAD.IADD R0, R0, 0x1, R7 ;  /* 0x0000000100007824 */ /* 0x000fe200078e0207 */
[C---:B------:R-:W-:Y:S02]  /*e8d0*/  ISETP.GT.AND P1, PT, R3.reuse, 0x10, PT ;  /* 0x000000100300780c */ /* 0x040fe40003f24270 */
[----:B------:R-:W-:Y:S02]  /*e8e0*/  ISETP.GT.AND P0, PT, R3, 0x11, PT ;  /* 0x000000110300780c */ /* 0x000fe40003f04270 */
[----:B------:R-:W-:Y:S02]  /*e8f0*/  ISETP.GT.AND P3, PT, R4, 0x18, PT ;  /* 0x000000180400780c */ /* 0x000fe40003f64270 */
[----:B------:R-:W-:-:S02]  /*e900*/  IMNMX R2, R5, R6, PT ;  /* 0x0000000605027217 */ /* 0x000fc40003800200 */
[----:B------:R-:W-:Y:S02]  /*e910*/  FSEL R111, R66, -INF , P1 ;  /* 0xff800000426f7808 */ /* 0x000fe40000800000 */
[----:B------:R-:W-:Y:S02]  /*e920*/  FSEL R112, R67, -INF , P0 ;  /* 0xff80000043707808 */ /* 0x000fe40000000000 */
[----:B------:R-:W-:Y:S02]  /*e930*/  FSEL R96, R56, -INF , P3 ;  /* 0xff80000038607808 */ /* 0x000fe40001800000 */
[----:B------:R-:W-:Y:S02]  /*e940*/  ISETP.GT.AND P2, PT, R4, 0x11, PT ;  /* 0x000000110400780c */ /* 0x000fe40003f44270 */
[C---:B------:R-:W-:Y:S02]  /*e950*/  ISETP.GT.AND P1, PT, R3.reuse, 0x18, PT ;  /* 0x000000180300780c */ /* 0x040fe40003f24270 */
[----:B------:R-:W-:-:S02]  /*e960*/  ISETP.GT.AND P0, PT, R3, 0x19, PT ;  /* 0x000000190300780c */ /* 0x000fc40003f04270 */
[----:B------:R-:W-:Y:S02]  /*e970*/  ISETP.GT.AND P3, PT, R2, RZ, PT ;  /* 0x000000ff0200720c */ /* 0x000fe40003f64270 */
[----:B------:R-:W-:Y:S02]  /*e980*/  IMNMX R0, R5, R0, PT ;  /* 0x0000000005007217 */ /* 0x000fe40003800200 */
[----:B------:R-:W-:Y:S02]  /*e990*/  FSEL R71, R65, -INF , P2 ;  /* 0xff80000041477808 */ /* 0x000fe40001000000 */
[----:B------:R-:W-:Y:S02]  /*e9a0*/  FSEL R113, R58, -INF , P1 ;  /* 0xff8000003a717808 */ /* 0x000fe40000800000 */
[----:B------:R-:W-:Y:S02]  /*e9b0*/  FSEL R131, R59, -INF , P0 ;  /* 0xff8000003b837808 */ /* 0x000fe40000000000 */
[----:B------:R-:W-:-:S02]  /*e9c0*/  FSEL R10, R124, -INF , P3 ;  /* 0xff8000007c0a7808 */ /* 0x000fc40001800000 */
[----:B------:R-:W-:Y:S02]  /*e9d0*/  ISETP.GT.AND P2, PT, R4, 0x19, PT ;  /* 0x000000190400780c */ /* 0x000fe40003f44270 */
[C---:B------:R-:W-:Y:S02]  /*e9e0*/  ISETP.GT.AND P1, PT, R0.reuse, RZ, PT ;  /* 0x000000ff0000720c */ /* 0x040fe40003f24270 */
[----:B------:R-:W-:Y:S02]  /*e9f0*/  ISETP.GT.AND P0, PT, R0, 0x1, PT ;  /* 0x000000010000780c */ /* 0x000fe40003f04270 */
[----:B------:R-:W-:Y:S02]  /*ea00*/  ISETP.GT.AND P3, PT, R2, 0x8, PT ;  /* 0x000000080200780c */ /* 0x000fe40003f64270 */
[----:B------:R-:W-:Y:S02]  /*ea10*/  FSEL R97, R57, -INF , P2 ;  /* 0xff80000039617808 */ /* 0x000fe40001000000 */
[----:B------:R-:W-:-:S02]  /*ea20*/  FSEL R14, R126, -INF , P1 ;  /* 0xff8000007e0e7808 */ /* 0x000fc40000800000 */
[----:B------:R-:W-:Y:S02]  /*ea30*/  FSEL R15, R127, -INF , P0 ;  /* 0xff8000007f0f7808 */ /* 0x000fe40000000000 */
[----:B------:R-:W-:Y:S02]  /*ea40*/  FSEL R12, R104, -INF , P3 ;  /* 0xff800000680c7808 */ /* 0x000fe40001800000 */
[----:B------:R-:W-:Y:S02]  /*ea50*/  ISETP.GT.AND P2, PT, R2, 0x1, PT ;  /* 0x000000010200780c */ /* 0x000fe40003f44270 */
[C---:B------:R-:W-:Y:S02]  /*ea60*/  ISETP.GT.AND P1, PT, R0.reuse, 0x8, PT ;  /* 0x000000080000780c */ /* 0x040fe40003f24270 */
[----:B------:R-:W-:Y:S02]  /*ea70*/  ISETP.GT.AND P0, PT, R0, 0x9, PT ;  /* 0x000000090000780c */ /* 0x000fe40003f04270 */
[----:B------:R-:W-:-:S02]  /*ea80*/  ISETP.GT.AND P3, PT, R2, 0x10, PT ;  /* 0x000000100200780c */ /* 0x000fc40003f64270 */
[----:B------:R-:W-:Y:S02]  /*ea90*/  FSEL R11, R125, -INF , P2 ;  /* 0xff8000007d0b7808 */ /* 0x000fe40001000000 */
[----:B------:R-:W-:Y:S02]  /*eaa0*/  FSEL R20, R106, -INF , P1 ;  /* 0xff8000006a147808 */ /* 0x000fe40000800000 */
[----:B------:R-:W-:Y:S02]  /*eab0*/  FSEL R24, R107, -INF , P0 ;  /* 0xff8000006b187808 */ /* 0x000fe40000000000 */
[----:B------:R-:W-:Y:S02]  /*eac0*/  FSEL R35, R116, -INF , P3 ;  /* 0xff80000074237808 */ /* 0x000fe40001800000 */
[----:B------:R-:W-:Y:S02]  /*ead0*/  ISETP.GT.AND P2, PT, R2, 0x9, PT ;  /* 0x000000090200780c */ /* 0x000fe40003f44270 */
[----:B------:R-:W-:-:S02]  /*eae0*/  ISETP.GT.AND P1, PT, R0, 0x10, PT ;  /* 0x000000100000780c */ /* 0x000fc40003f24270 */
[----:B------:R-:W-:Y:S02]  /*eaf0*/  ISETP.GT.AND P0, PT, R0, 0x11, PT ;  /* 0x000000110000780c */ /* 0x000fe40003f04270 */
[----:B------:R-:W-:Y:S02]  /*eb00*/  ISETP.GT.AND P3, PT, R2, 0x18, PT ;  /* 0x000000180200780c */ /* 0x000fe40003f64270 */
[----:B------:R-:W-:Y:S02]  /*eb10*/  FSEL R13, R105, -INF , P2 ;  /* 0xff800000690d7808 */ /* 0x000fe40001000000 */
[----:B------:R-:W-:Y:S02]  /*eb20*/  FSEL R44, R118, -INF , P1 ;  /* 0xff800000762c7808 */ /* 0x000fe40000800000 */
[----:B------:R-:W-:Y:S02]  /*eb30*/  FSEL R45, R119, -INF , P0 ;  /* 0xff800000772d7808 */ /* 0x000fe40000000000 */
[----:B------:R-:W-:-:S02]  /*eb40*/  FSEL R38, R92, -INF , P3 ;  /* 0xff8000005c267808 */ /* 0x000fc40001800000 */
[----:B------:R-:W-:Y:S02]  /*eb50*/  ISETP.GT.AND P2, PT, R2, 0x11, PT ;  /* 0x000000110200780c */ /* 0x000fe40003f44270 */
[C---:B------:R-:W-:Y:S02]  /*eb60*/  ISETP.GT.AND P1, PT, R0.reuse, 0x18, PT ;  /* 0x000000180000780c */ /* 0x040fe40003f24270 */
        /* <DEDUP_REMOVED lines=16> */
[C---:B------:R-:W-:Y:S02]  /*ec70*/  ISETP.GT.AND P0, PT, R4.reuse, 0x21, PT ;  /* 0x000000210400780c */ /* 0x040fe40003f04270 */
[C---:B------:R-:W-:Y:S02]  /*ec80*/  ISETP.GT.AND P4, PT, R4.reuse, 0x30, PT ;  /* 0x000000300400780c */ /* 0x040fe40003f84270 */
[----:B------:R-:W-:Y:S02]  /*ec90*/  ISETP.GT.AND P3, PT, R4, 0x39, PT ;  /* 0x000000390400780c */ /* 0x000fe40003f64270 */
        /* <DEDUP_REMOVED lines=20> */
[----:B------:R-:W-:-:S02]  /*ede0*/  FSEL R148, R40, -INF , P1 ;  /* 0xff80000028947808 */ /* 0x000fc40000800000 */
[----:B------:R-:W-:Y:S02]  /*edf0*/  FMNMX.FTZ R4, R71, R4, !PT ;  /* 0x0000000447047209 */ /* 0x000fe40007810000 */
[----:B------:R-:W-:Y:S02]  /*ee00*/  ISETP.GT.AND P0, PT, R2, 0x28, PT ;  /* 0x000000280200780c */ /* 0x000fe40003f04270 */
[----:B------:R-:W-:Y:S02]  /*ee10*/  ISETP.GT.AND P1, PT, R0, 0x28, PT ;  /* 0x000000280000780c */ /* 0x000fe40003f24270 */
[----:B------:R-:W-:Y:S02]  /*ee20*/  FMNMX.FTZ R5, R35, R5, !PT ;  /* 0x0000000523057209 */ /* 0x000fe40007810000 */
[----:B------:R-:W-:Y:S02]  /*ee30*/  FMNMX.FTZ R4, R96, R4, !PT ;  /* 0x0000000460047209 */ /* 0x000fe40007810000 */
[----:B------:R-:W-:-:S02]  /*ee40*/  FSEL R137, R52, -INF , P2 ;  /* 0xff80000034897808 */ /* 0x000fc40001000000 */
[----:B------:R-:W-:Y:S02]  /*ee50*/  FSEL R126, R84, -INF , P0 ;  /* 0xff800000547e7808 */ /* 0x000fe40000000000 */
[----:B------:R-:W-:Y:S02]  /*ee60*/  FSEL R135, R86, -INF , P1 ;  /* 0xff80000056877808 */ /* 0x000fe40000800000 */
[----:B------:R-:W-:Y:S02]  /*ee70*/  FSEL R155, R28, -INF , P3 ;  /* 0xff8000001c9b7808 */ /* 0x000fe40001800000 */
[----:B------:R-:W-:Y:S02]  /*ee80*/  FMNMX.FTZ R5, R37, R5, !PT ;  /* 0x0000000525057209 */ /* 0x000fe40007810000 */
[----:B------:R-:W-:Y:S02]  /*ee90*/  ISETP.GT.AND P2, PT, R2, 0x29, PT ;  /* 0x000000290200780c */ /* 0x000fe40003f44270 */
        /* <DEDUP_REMOVED lines=15> */
[C---:B------:R-:W-:Y:S02]  /*ef90*/  ISETP.GT.AND P1, PT, R2.reuse, 0x48, PT ;  /* 0x000000480200780c */ /* 0x040fe40003f24270 */
[----:B------:R-:W-:Y:S02]  /*efa0*/  ISETP.GT.AND P3, PT, R2, 0x49, PT ;  /* 0x000000490200780c */ /* 0x000fe40003f64270 */
[----:B------:R-:W-:Y:S02]  /*efb0*/  FMNMX.FTZ R2, R114, R4, !PT ;  /* 0x0000000472027209 */ /* 0x000fe40007810000 */
        /* <DEDUP_REMOVED lines=41> */
[----:B------:R-:W-:Y:S02]  /*f250*/  ISETP.GT.AND P0, PT, R0, 0x31, PT ;  /* 0x000000310000780c */ /* 0x000fe40003f04270 */
[----:B------:R-:W-:-:S02]  /*f260*/  FMNMX.FTZ R5, R136, R5, !PT ;  /* 0x0000000588057209 */ /* 0x000fc40007810000 */
[----:B------:R-:W-:Y:S02]  /*f270*/  FMNMX.FTZ R6, R201, R4, !PT ;  /* 0x00000004c9067209 */ /* 0x000fe40007810000 */
[----:B------:R-:W-:Y:S02]  /*f280*/  FMNMX.FTZ R4, R32, R33, !PT ;  /* 0x0000002120047209 */ /* 0x000fe40007810000 */
[----:B------:R-:W-:Y:S02]  /*f290*/  ISETP.GT.AND P2, PT, R0, 0x38, PT ;  /* 0x000000380000780c */ /* 0x000fe40003f44270 */
[----:B------:R-:W-:Y:S02]  /*f2a0*/  FMNMX.FTZ R2, R206, R2, !PT ;  /* 0x00000002ce027209 */ /* 0x000fe40007810000 */
[----:B------:R-:W-:Y:S02]  /*f2b0*/  FSEL R154, R103, -INF , P0 ;  /* 0xff800000679a7808 */ /* 0x000fe40000000000 */
[----:B------:R-:W-:-:S02]  /*f2c0*/  FMNMX.FTZ R5, R153, R5, !PT ;  /* 0x0000000599057209 */ /* 0x000fc40007810000 */
[----:B------:R-:W-:Y:S01]  /*f2d0*/  FMNMX.FTZ R4, R34, R4, !PT ;  /* 0x0000000422047209 */ /* 0x000fe20007810000 */
[----:B------:R-:W1:Y:S01]  /*f2e0*/  SHFL.BFLY PT, R7, R2, 0x2, 0x1f ;  /* 0x0c401f0002077f89 */ /* 0x000e6200000e0000 */
[----:B------:R-:W-:Y:S02]  /*f2f0*/  FSEL R141, R82, -INF , P2 ;  /* 0xff800000528d7808 */ /* 0x000fe40001000000 */
[C---:B------:R-:W-:Y:S02]  /*f300*/  ISETP.GT.AND P4, PT, R0.reuse, 0x39, PT ;  /* 0x000000390000780c */ /* 0x040fe40003f84270 */
[C---:B------:R-:W-:Y:S02]  /*f310*/  ISETP.GT.AND P1, PT, R0.reuse, 0x40, PT ;  /* 0x000000400000780c */ /* 0x040fe40003f24270 */
[C---:B------:R-:W-:Y:S02]  /*f320*/  ISETP.GT.AND P0, PT, R0.reuse, 0x41, PT ;  /* 0x000000410000780c */ /* 0x040fe40003f04270 */
[----:B------:R-:W-:-:S02]  /*f330*/  ISETP.GT.AND P3, PT, R0, 0x48, PT ;  /* 0x000000480000780c */ /* 0x000fc40003f64270 */
[----:B------:R-:W-:Y:S02]  /*f340*/  ISETP.GT.AND P2, PT, R0, 0x49, PT ;  /* 0x000000490000780c */ /* 0x000fe40003f44270 */
[----:B------:R-:W-:Y:S02]  /*f350*/  FMNMX.FTZ R0, R154, R5, !PT ;  /* 0x000000059a007209 */ /* 0x000fe40007810000 */
[----:B------:R-:W-:Y:S01]  /*f360*/  FMNMX.FTZ R5, R36, R4, !PT ;  /* 0x0000000424057209 */ /* 0x000fe20007810000 */
[----:B------:R-:W2:Y:S03]  /*f370*/  SHFL.BFLY PT, R8, R6, 0x2, 0x1f ;  /* 0x0c401f0006087f89 */ /* 0x000ea600000e0000 */
[----:B------:R-:W-:Y:S02]  /*f380*/  FMNMX.FTZ R5, R111, R5, !PT ;  /* 0x000000056f057209 */ /* 0x000fe40007810000 */
[----:B------:R-:W-:-:S02]  /*f390*/  FSEL R142, R83, -INF , P4 ;  /* 0xff800000538e7808 */ /* 0x000fc40002000000 */
[----:B------:R-:W-:Y:S02]  /*f3a0*/  FMNMX.FTZ R5, R112, R5, !PT ;  /* 0x0000000570057209 */ /* 0x000fe40007810000 */
[----:B------:R-:W-:Y:S02]  /*f3b0*/  FMNMX.FTZ R0, R141, R0, !PT ;  /* 0x000000008d007209 */ /* 0x000fe40007810000 */
[----:B------:R-:W-:Y:S02]  /*f3c0*/  FSEL R189, R122, -INF , P1 ;  /* 0xff8000007abd7808 */ /* 0x000fe40000800000 */
[----:B------:R-:W-:Y:S02]  /*f3d0*/  ISETP.GT.AND P1, PT, R3, 0x20, PT ;  /* 0x000000200300780c */ /* 0x000fe40003f24270 */
[----:B------:R-:W-:Y:S02]  /*f3e0*/  FMNMX.FTZ R5, R113, R5, !PT ;  /* 0x0000000571057209 */ /* 0x000fe40007810000 */
[----:B------:R-:W-:-:S02]  /*f3f0*/  FMNMX.FTZ R0, R142, R0, !PT ;  /* 0x000000008e007209 */ /* 0x000fc40007810000 */
[----:B------:R-:W-:Y:S02]  /*f400*/  FSEL R197, R123, -INF , P0 ;  /* 0xff8000007bc57808 */ /* 0x000fe40000000000 */
[----:B------:R-:W-:Y:S02]  /*f410*/  ISETP.GT.AND P0, PT, R3, 0x21, PT ;  /* 0x000000210300780c */ /* 0x000fe40003f04270 */
[----:B------:R-:W-:Y:S02]  /*f420*/  FSEL R128, R62, -INF , P1 ;  /* 0xff8000003e807808 */ /* 0x000fe40000800000 */
[----:B------:R-:W-:Y:S02]  /*f430*/  FMNMX.FTZ R5, R131, R5, !PT ;  /* 0x0000000583057209 */ /* 0x000fe40007810000 */
[----:B------:R-:W-:Y:S02]  /*f440*/  FMNMX.FTZ R0, R189, R0, !PT ;  /* 0x00000000bd007209 */ /* 0x000fe40007810000 */
[----:B------:R-:W-:-:S02]  /*f450*/  FSEL R130, R63, -INF , P0 ;  /* 0xff8000003f827808 */ /* 0x000fc40000000000 */
[----:B------:R-:W-:Y:S02]  /*f460*/  ISETP.GT.AND P1, PT, R3, 0x28, PT ;  /* 0x000000280300780c */ /* 0x000fe40003f24270 */
[----:B------:R-:W-:Y:S02]  /*f470*/  FMNMX.FTZ R5, R128, R5, !PT ;  /* 0x0000000580057209 */ /* 0x000fe40007810000 */
[----:B------:R-:W-:Y:S02]  /*f480*/  FSEL R192, R78, -INF , P3 ;  /* 0xff8000004ec07808 */ /* 0x000fe40001800000 */
[----:B------:R-:W-:Y:S02]  /*f490*/  FMNMX.FTZ R4, R197, R0, !PT ;  /* 0x00000000c5047209 */ /* 0x000fe40007810000 */
[----:B-1----:R-:W-:Y:S02]  /*f4a0*/  FMNMX.FTZ R0, R2, R7, !PT ;  /* 0x0000000702007209 */ /* 0x002fe40007810000 */
[----:B------:R-:W-:-:S02]  /*f4b0*/  ISETP.GT.AND P0, PT, R3, 0x29, PT ;  /* 0x000000290300780c */ /* 0x000fc40003f04270 */
[----:B------:R-:W-:Y:S02]  /*f4c0*/  FSEL R125, R54, -INF , P1 ;  /* 0xff800000367d7808 */ /* 0x000fe40000800000 */
[----:B------:R-:W-:Y:S02]  /*f4d0*/  FMNMX.FTZ R5, R130, R5, !PT ;  /* 0x0000000582057209 */ /* 0x000fe40007810000 */
[----:B------:R-:W-:Y:S02]  /*f4e0*/  FSEL R202, R79, -INF , P2 ;  /* 0xff8000004fca7808 */ /* 0x000fe40001000000 */
[----:B------:R-:W-:Y:S01]  /*f4f0*/  FMNMX.FTZ R2, R192, R4, !PT ;  /* 0x00000004c0027209 */ /* 0x000fe20007810000 */
[----:B------:R-:W1:Y:S01]  /*f500*/  SHFL.BFLY PT, R7, R0, 0x1, 0x1f ;  /* 0x0c201f0000077f89 */ /* 0x000e6200000e0000 */
[----:B------:R-:W-:Y:S02]  /*f510*/  FSEL R127, R55, -INF , P0 ;  /* 0xff800000377f7808 */ /* 0x000fe40000000000 */
[----:B------:R-:W-:-:S02]  /*f520*/  ISETP.GT.AND P1, PT, R3, 0x30, PT ;  /* 0x000000300300780c */ /* 0x000fc40003f24270 */
[----:B------:R-:W-:Y:S02]  /*f530*/  FMNMX.FTZ R5, R125, R5, !PT ;  /* 0x000000057d057209 */ /* 0x000fe40007810000 */
[----:B------:R-:W-:Y:S02]  /*f540*/  FMNMX.FTZ R2, R202, R2, !PT ;  /* 0x00000002ca027209 */ /* 0x000fe40007810000 */
[----:B--2---:R-:W-:Y:S02]  /*f550*/  FMNMX.FTZ R4, R6, R8, !PT ;  /* 0x0000000806047209 */ /* 0x004fe40007810000 */
[----:B------:R-:W-:Y:S02]  /*f560*/  ISETP.GT.AND P0, PT, R3, 0x31, PT ;  /* 0x000000310300780c */ /* 0x000fe40003f04270 */
[----:B------:R-:W-:Y:S02]  /*f570*/  FSEL R143, R50, -INF , P1 ;  /* 0xff800000328f7808 */ /* 0x000fe40000800000 */
[----:B------:R-:W-:Y:S01]  /*f580*/  FMNMX.FTZ R5, R127, R5, !PT ;  /* 0x000000057f057209 */ /* 0x000fe20007810000 */
[----:B------:R-:W2:Y:S01]  /*f590*/  SHFL.BFLY PT, R6, R2, 0x2, 0x1f ;  /* 0x0c401f0002067f89 */ /* 0x000ea200000e0000 */
[----:B------:R-:W-:-:S02]  /*f5a0*/  FSEL R146, R51, -INF , P0 ;  /* 0xff80000033927808 */ /* 0x000fc40000000000 */
[----:B------:R-:W-:Y:S01]  /*f5b0*/  ISETP.GT.AND P0, PT, R3, 0x38, PT ;  /* 0x000000380300780c */ /* 0x000fe20003f04270 */
[----:B------:R-:W3:Y:S01]  /*f5c0*/  SHFL.BFLY PT, R8, R4, 0x1, 0x1f ;  /* 0x0c201f0004087f89 */ /* 0x000ee200000e0000 */
[----:B------:R-:W-:Y:S02]  /*f5d0*/  FMNMX.FTZ R5, R143, R5, !PT ;  /* 0x000000058f057209 */ /* 0x000fe40007810000 */
[C---:B------:R-:W-:Y:S02]  /*f5e0*/  ISETP.GT.AND P3, PT, R3.reuse, 0x39, PT ;  /* 0x000000390300780c */ /* 0x040fe40003f64270 */
[----:B------:R-:W-:Y:S02]  /*f5f0*/  FSEL R150, R42, -INF , P0 ;  /* 0xff8000002a967808 */ /* 0x000fe40000000000 */
[----:B------:R-:W-:Y:S02]  /*f600*/  FMNMX.FTZ R5, R146, R5, !PT ;  /* 0x0000000592057209 */ /* 0x000fe40007810000 */
[----:B------:R-:W-:-:S02]  /*f610*/  ISETP.GT.AND P2, PT, R3, 0x40, PT ;  /* 0x000000400300780c */ /* 0x000fc40003f44270 */
[C---:B------:R-:W-:Y:S02]  /*f620*/  ISETP.GT.AND P1, PT, R3.reuse, 0x41, PT ;  /* 0x000000410300780c */ /* 0x040fe40003f24270 */
[C---:B------:R-:W-:Y:S02]  /*f630*/  ISETP.GT.AND P0, PT, R3.reuse, 0x48, PT ;  /* 0x000000480300780c */ /* 0x040fe40003f04270 */
[----:B------:R-:W-:Y:S02]  /*f640*/  ISETP.GT.AND P4, PT, R3, 0x49, PT ;  /* 0x000000490300780c */ /* 0x000fe40003f84270 */
[----:B------:R-:W-:Y:S02]  /*f650*/  FSEL R152, R43, -INF , P3 ;  /* 0xff8000002b987808 */ /* 0x000fe40001800000 */
[----:B------:R-:W-:Y:S01]  /*f660*/  FMNMX.FTZ R3, R150, R5, !PT ;  /* 0x0000000596037209 */ /* 0x000fe20007810000 */
[----:B------:R-:W-:Y:S01]  /*f670*/  LDSM.16.MT88.4 R40, [R211] ;  /* 0x00000000d328783b */ /* 0x000fe20000004200 */
[----:B------:R-:W-:-:S02]  /*f680*/  FSEL R191, R30, -INF , P2 ;  /* 0xff8000001ebf7808 */ /* 0x000fc40001000000 */
[----:B------:R-:W-:Y:S02]  /*f690*/  FMNMX.FTZ R3, R152, R3, !PT ;  /* 0x0000000398037209 */ /* 0x000fe40007810000 */
[----:B-1----:R-:W-:Y:S02]  /*f6a0*/  FMNMX.FTZ R110, R0, R7, !PT ;  /* 0x00000007006e7209 */ /* 0x002fe40007810000 */
[----:B------:R-:W-:Y:S02]  /*f6b0*/  FSEL R193, R31, -INF , P1 ;  /* 0xff8000001fc17808 */ /* 0x000fe40000800000 */
[----:B------:R-:W-:Y:S01]  /*f6c0*/  FMNMX.FTZ R0, R191, R3, !PT ;  /* 0x00000003bf007209 */ /* 0x000fe20007810000 */
[----:B------:R-:W-:Y:S01]  /*f6d0*/  LDSM.16.MT88.4 R28, [R209] ;  /* 0x00000000d11c783b */ /* 0x000fe20000004200 */
[----:B------:R-:W-:Y:S02]  /*f6e0*/  FSEL R199, R18, -INF , P0 ;  /* 0xff80000012c77808 */ /* 0x000fe40000000000 */
[----:B------:R-:W-:-:S02]  /*f6f0*/  FMNMX.FTZ R0, R193, R0, !PT ;  /* 0x00000000c1007209 */ /* 0x000fc40007810000 */
[----:B--2---:R-:W-:Y:S02]  /*f700*/  FMNMX.FTZ R5, R2, R6, !PT ;  /* 0x0000000602057209 */ /* 0x004fe40007810000 */
[----:B---3--:R-:W-:Y:S02]  /*f710*/  FMNMX.FTZ R108, R4, R8, !PT ;  /* 0x00000008046c7209 */ /* 0x008fe40007810000 */
        /* <DEDUP_REMOVED lines=88> */
[----:B------:R3:W1:Y:S02]  /*fca0*/  MUFU.EX2 R185, R5 ;  /* 0x0000000500b97308 */ /* 0x0006640000000800 */
[----:B---3--:R-:W-:-:S06]  /*fcb0*/  FFMA.FTZ R5, R113, c[0x0][0x2d0], -R4 ;  /* 0x0000b40071057a23 */ /* 0x008fcc0000010804 */
[----:B------:R3:W-:Y:S01]  /*fcc0*/  MUFU.EX2 R186, R5 ;  /* 0x0000000500ba7308 */ /* 0x0007e20000000800 */
[----:B-1----:R-:W-:Y:S02]  /*fcd0*/  F2FP.BF16.PACK_AB R11, R239, R238 ;  /* 0x000000eeef0b723e */ /* 0x002fe400000010ff */
[----:B------:R-:W-:Y:S02]  /*fce0*/  F2FP.BF16.PACK_AB R12, R230, R242 ;  /* 0x000000f2e60c723e */ /* 0x000fe400000010ff */
[----:B-----5:R-:W-:Y:S01]  /*fcf0*/  F2FP.BF16.PACK_AB R14, R232, R229 ;  /* 0x000000e5e80e723e */ /* 0x020fe200000010ff */
[----:B---3--:R-:W-:-:S04]  /*fd00*/  FFMA.FTZ R5, R131, c[0x0][0x2d0], -R4 ;  /* 0x0000b40083057a23 */ /* 0x008fc80000010804 */
[----:B------:R1:W3:Y:S01]  /*fd10*/  MUFU.EX2 R184, R5 ;  /* 0x0000000500b87308 */ /* 0x0002e20000000800 */
[----:B------:R-:W-:Y:S02]  /*fd20*/  F2FP.BF16.PACK_AB R13, R6, R227 ;  /* 0x000000e3060d723e */ /* 0x000fe400000010ff */
[----:B------:R-:W-:Y:S01]  /*fd30*/  F2FP.BF16.PACK_AB R15, R228, R7 ;  /* 0x00000007e40f723e */ /* 0x000fe200000010ff */
[----:B-1----:R-:W-:-:S04]  /*fd40*/  FFMA.FTZ R5, R114, c[0x0][0x2d0], -R3 ;  /* 0x0000b40072057a23 */ /* 0x002fc80000010803 */
        /* <DEDUP_REMOVED lines=9> */
[----:B------:R5:W1:Y:S02]  /*fde0*/  MUFU.EX2 R182, R5 ;  /* 0x0000000500b67308 */ /* 0x000a640000000800 */
        /* <DEDUP_REMOVED lines=10> */
[C---:B------:R-:W-:Y:S08]  /*fe90*/  HMMA.16816.F32.BF16 R60, R8.reuse, R30, RZ ;  /* 0x0000001e083c723c */ /* 0x040ff000000418ff */
        /* <DEDUP_REMOVED lines=8> */
[----:B------:R4:W-:Y:S01]  /*ff20*/  MUFU.EX2 R176, R5 ;  /* 0x0000000500b07308 */ /* 0x0009e20000000800 */
[----:B------:R-:W-:Y:S02]  /*ff30*/  F2FP.BF16.PACK_AB R9, R207, R223 ;  /* 0x000000dfcf09723e */ /* 0x000fe400000010ff */
        /* <DEDUP_REMOVED lines=32> */
[C---:B------:R-:W-:Y:S01]  /*10140*/  HMMA.16816.F32.BF16 R44, R12.reuse, R28, RZ ;  /* 0x0000001c0c2c723c */ /* 0x040fe200000418ff */
[--C-:B-1----:R-:W-:Y:S01]  /*10150*/  FFMA.FTZ R5, R130, c[0x0][0x2d0], -R4.reuse ;  /* 0x0000b40082057a23 */ /* 0x102fe20000010804 */
[----:B------:R-:W-:Y:S01]  /*10160*/  ISETP.NE.AND P6, PT, R251, 0x1, PT ;  /* 0x00000001fb00780c */ /* 0x000fe20003fc5270 */
[----:B------:R-:W-:Y:S05]  /*10170*/  LDSM.16.MT88.4 R128, [R208+0x2000] ;  /* 0x00200000d080783b */ /* 0x000fea0000004200 */
[----:B------:R-:W-:Y:S01]  /*10180*/  HMMA.16816.F32.BF16 R120, R12, R30, RZ ;  /* 0x0000001e0c78723c */ /* 0x000fe200000418ff */
[----:B------:R-:W1:Y:S04]  /*10190*/  LDSM.16.MT88.4 R12, [R208+0x1000] ;  /* 0x00100000d00c783b */ /* 0x000e680000004200 */
[----:B------:R-:W-:Y:S03]  /*101a0*/  LDSM.16.MT88.4 R28, [R209+0x1000] ;  /* 0x00100000d11c783b */ /* 0x000fe60000004200 */
[----:B------:R-:W-:Y:S01]  /*101b0*/  HMMA.16816.F32.BF16 R88, R8, R32, R20 ;  /* 0x000000200858723c */ /* 0x000fe20000041814 */
[----:B------:R-:W3:Y:S01]  /*101c0*/  LDSM.16.MT88.4 R20, [R212+0x1000] ;  /* 0x00100000d414783b */ /* 0x000ee20000004200 */
[----:B------:R2:W1:Y:S02]  /*101d0*/  MUFU.EX2 R169, R5 ;  /* 0x0000000500a97308 */ /* 0x0004640000000800 */
[----:B--2---:R-:W-:-:S06]  /*101e0*/  FFMA.FTZ R5, R125, c[0x0][0x2d0], -R4 ;  /* 0x0000b4007d057a23 */ /* 0x004fcc0000010804 */
[----:B------:R2:W-:Y:S02]  /*101f0*/  MUFU.EX2 R167, R5 ;  /* 0x0000000500a77308 */ /* 0x0005e40000000800 */
[----:B--2---:R-:W-:-:S06]  /*10200*/  FFMA.FTZ R5, R127, c[0x0][0x2d0], -R4 ;  /* 0x0000b4007f057a23 */ /* 0x004fcc0000010804 */
[----:B------:R2:W1:Y:S01]  /*10210*/  MUFU.EX2 R166, R5 ;  /* 0x0000000500a67308 */ /* 0x0004620000000800 */
[----:B------:R-:W-:Y:S01]  /*10220*/  HMMA.16816.F32.BF16 R44, R8, R16, R44 ;  /* 0x00000010082c723c */ /* 0x000fe2000004182c */
[----:B--2---:R-:W-:-:S06]  /*10230*/  FFMA.FTZ R5, R144, c[0x0][0x2d0], -R3 ;  /* 0x0000b40090057a23 */ /* 0x004fcc0000010803 */
[----:B------:R2:W-:Y:S01]  /*10240*/  MUFU.EX2 R168, R5 ;  /* 0x0000000500a87308 */ /* 0x0005e20000000800 */
[C---:B------:R-:W-:Y:S08]  /*10250*/  HMMA.16816.F32.BF16 R16, R8.reuse, R18, R120 ;  /* 0x000000120810723c */ /* 0x040ff00000041878 */
[----:B------:R-:W-:Y:S01]  /*10260*/  HMMA.16816.F32.BF16 R84, R8, R34, R100 ;  /* 0x000000220854723c */ /* 0x000fe20000041864 */
[----:B--2---:R-:W-:-:S04]  /*10270*/  FFMA.FTZ R5, R148, c[0x0][0x2d0], -R3 ;  /* 0x0000b40094057a23 */ /* 0x004fc80000010803 */
[----:B------:R2:W-:Y:S02]  /*10280*/  MUFU.EX2 R165, R5 ;  /* 0x0000000500a57308 */ /* 0x0005e40000000800 */
[----:B------:R-:W-:Y:S02]  /*10290*/  F2FP.BF16.PACK_AB R8, R182, R181 ;  /* 0x000000b5b608723e */ /* 0x000fe400000010ff */
[----:B------:R-:W-:Y:S02]  /*102a0*/  F2FP.BF16.PACK_AB R9, R177, R178 ;  /* 0x000000b2b109723e */ /* 0x000fe400000010ff */
        /* <DEDUP_REMOVED lines=9> */
[----:B------:R-:W-:Y:S01]  /*10340*/  HMMA.16816.F32.BF16 R64, R8, R30, R60 ;  /* 0x0000001e0840723c */ /* 0x000fe2000004183c */
[----:B-1----:R-:W-:-:S07]  /*10350*/  FFMA.FTZ R5, R149, c[0x0][0x2d0], -R2 ;  /* 0x0000b40095057a23 */ /* 0x002fce0000010802 */
[C---:B------:R-:W-:Y:S01]  /*10360*/  HMMA.16816.F32.BF16 R104, R8.reuse, R12, R104 ;  /* 0x0000000c0868723c */ /* 0x040fe20000041868 */
[----:B------:R1:W-:Y:S07]  /*10370*/  MUFU.EX2 R162, R5 ;  /* 0x0000000500a27308 */ /* 0x0003ee0000000800 */
[C---:B------:R-:W-:Y:S08]  /*10380*/  HMMA.16816.F32.BF16 R96, R8.reuse, R20, R96 ;  /* 0x000000140860723c */ /* 0x040ff00000041860 */
[----:B------:R-:W-:Y:S01]  /*10390*/  HMMA.16816.F32.BF16 R80, R8, R28, R80 ;  /* 0x0000001c0850723c */ /* 0x000fe20000041850 */
[----:B-1----:R-:W-:-:S07]  /*103a0*/  FFMA.FTZ R5, R151, c[0x0][0x2d0], -R2 ;  /* 0x0000b40097057a23 */ /* 0x002fce0000010802 */
[----:B------:R-:W-:Y:S01]  /*103b0*/  HMMA.16816.F32.BF16 R60, R8, R38, R52 ;  /* 0x00000026083c723c */ /* 0x000fe20000041834 */
[----:B------:R1:W-:Y:S06]  /*103c0*/  MUFU.EX2 R161, R5 ;  /* 0x0000000500a17308 */ /* 0x0003ec0000000800 */
[----:B----4-:R-:W-:Y:S02]  /*103d0*/  F2FP.BF16.PACK_AB R8, R174, R183 ;  /* 0x000000b7ae08723e */ /* 0x010fe400000010ff */
[----:B------:R-:W-:Y:S02]  /*103e0*/  F2FP.BF16.PACK_AB R9, R169, R170 ;  /* 0x000000aaa909723e */ /* 0x000fe400000010ff */
[----:B------:R-:W-:-:S02]  /*103f0*/  F2FP.BF16.PACK_AB R10, R172, R173 ;  /* 0x000000adac0a723e */ /* 0x000fc400000010ff */
[----:B------:R-:W-:Y:S01]  /*10400*/  F2FP.BF16.PACK_AB R11, R166, R167 ;  /* 0x000000a7a60b723e */ /* 0x000fe200000010ff */
[----:B-1----:R-:W-:-:S06]  /*10410*/  FFMA.FTZ R5, R153, c[0x0][0x2d0], -R0 ;  /* 0x0000b40099057a23 */ /* 0x002fcc0000010800 */
[----:B------:R-:W-:Y:S01]  /*10420*/  HMMA.16816.F32.BF16 R32, R8, R22, R24 ;  /* 0x000000160820723c */ /* 0x000fe20000041818 */
[----:B------:R-:W1:Y:S01]  /*10430*/  LDSM.16.MT88.4 R24, [R208+0x1800] ;  /* 0x00180000d018783b */ /* 0x000e620000004200 */
[----:B------:R3:W-:Y:S02]  /*10440*/  MUFU.EX2 R160, R5 ;  /* 0x0000000500a07308 */ /* 0x0007e40000000800 */
[----:B---3--:R-:W-:-:S06]  /*10450*/  FFMA.FTZ R5, R154, c[0x0][0x2d0], -R0 ;  /* 0x0000b4009a057a23 */ /* 0x008fcc0000010800 */
[----:B------:R3:W4:Y:S02]  /*10460*/  MUFU.EX2 R159, R5 ;  /* 0x00000005009f7308 */ /* 0x0007240000000800 */
[----:B---3--:R-:W-:-:S06]  /*10470*/  FFMA.FTZ R5, R141, c[0x0][0x2d0], -R0 ;  /* 0x0000b4008d057a23 */ /* 0x008fcc0000010800 */
[----:B------:R3:W-:Y:S02]  /*10480*/  MUFU.EX2 R157, R5 ;  /* 0x00000005009d7308 */ /* 0x0007e40000000800 */
[----:B---3--:R-:W-:-:S06]  /*10490*/  FFMA.FTZ R5, R142, c[0x0][0x2d0], -R0 ;  /* 0x0000b4008e057a23 */ /* 0x008fcc0000010800 */
[----:B------:R3:W5:Y:S01]  /*104a0*/  MUFU.EX2 R158, R5 ;  /* 0x00000005009e7308 */ /* 0x0007620000000800 */
[----:B------:R-:W-:Y:S01]  /*104b0*/  HMMA.16816.F32.BF16 R52, R8, R14, R40 ;  /* 0x0000000e0834723c */ /* 0x000fe20000041828 */
[----:B---3--:R-:W-:-:S06]  /*104c0*/  FFMA.FTZ R5, R156, c[0x0][0x2d0], -R3 ;  /* 0x0000b4009c057a23 */ /* 0x008fcc0000010803 */
[----:B------:R3:W-:Y:S01]  /*104d0*/  MUFU.EX2 R156, R5 ;  /* 0x00000005009c7308 */ /* 0x0007e20000000800 */
[----:B------:R-:W-:Y:S01]  /*104e0*/  HMMA.16816.F32.BF16 R40, R8, R28, R44 ;  /* 0x0000001c0828723c */ /* 0x000fe2000004182c */
[----:B---3--:R-:W-:-:S06]  /*104f0*/  FFMA.FTZ R5, R155, c[0x0][0x2d0], -R3 ;  /* 0x0000b4009b057a23 */ /* 0x008fcc0000010803 */
[----:B------:R3:W-:Y:S01]  /*10500*/  MUFU.EX2 R114, R5 ;  /* 0x0000000500727308 */ /* 0x0007e20000000800 */
[C---:B------:R-:W-:Y:S01]  /*10510*/  HMMA.16816.F32.BF16 R56, R8.reuse, R12, R56 ;  /* 0x0000000c0838723c */ /* 0x040fe20000041838 */
[----:B------:R-:W-:Y:S07]  /*10520*/  LDSM.16.MT88.4 R12, [R211+0x1800] ;  /* 0x00180000d30c783b */ /* 0x000fee0000004200 */
[----:B------:R-:W-:Y:S01]  /*10530*/  HMMA.16816.F32.BF16 R48, R8, R20, R48 ;  /* 0x000000140830723c */ /* 0x000fe20000041830 */
[----:B------:R-:W1:Y:S01]  /*10540*/  LDSM.16.MT88.4 R20, [R212+0x1800] ;  /* 0x00180000d414783b */ /* 0x000e620000004200 */
[----:B---3--:R-:W-:-:S06]  /*10550*/  FFMA.FTZ R5, R188, c[0x0][0x2d0], -R3 ;  /* 0x0000b400bc057a23 */ /* 0x008fcc0000010803 */
[C---:B------:R-:W-:Y:S01]  /*10560*/  HMMA.16816.F32.BF16 R28, R8.reuse, R30, R16 ;  /* 0x0000001e081c723c */ /* 0x040fe20000041810 */
[----:B------:R-:W3:Y:S01]  /*10570*/  LDSM.16.MT88.4 R16, [R209+0x1800] ;  /* 0x00180000d110783b */ /* 0x000ee20000004200 */
[----:B------:R2:W-:Y:S06]  /*10580*/  MUFU.EX2 R112, R5 ;  /* 0x0000000500707308 */ /* 0x0005ec0000000800 */
[C---:B------:R-:W-:Y:S08]  /*10590*/  HMMA.16816.F32.BF16 R44, R8.reuse, R36, R88 ;  /* 0x00000024082c723c */ /* 0x040ff00000041858 */
[----:B------:R-:W-:Y:S01]  /*105a0*/  HMMA.16816.F32.BF16 R36, R8, R38, R84 ;  /* 0x000000260824723c */ /* 0x000fe20000041854 */
[----:B--2---:R-:W-:-:S06]  /*105b0*/  FFMA.FTZ R5, R190, c[0x0][0x2d0], -R3 ;  /* 0x0000b400be057a23 */ /* 0x004fcc0000010803 */
[----:B------:R-:W-:Y:S02]  /*105c0*/  F2FP.BF16.PACK_AB R8, R163, R164 ;  /* 0x000000a4a308723e */ /* 0x000fe400000010ff */
[----:B----4-:R-:W-:Y:S02]  /*105d0*/  F2FP.BF16.PACK_AB R9, R159, R160 ;  /* 0x000000a09f09723e */ /* 0x010fe400000010ff */
[----:B------:R-:W-:Y:S02]  /*105e0*/  F2FP.BF16.PACK_AB R10, R161, R162 ;  /* 0x000000a2a10a723e */ /* 0x000fe400000010ff */
[----:B-----5:R-:W-:Y:S01]  /*105f0*/  F2FP.BF16.PACK_AB R11, R158, R157 ;  /* 0x0000009d9e0b723e */ /* 0x020fe200000010ff */
[----:B------:R2:W-:Y:S06]  /*10600*/  MUFU.EX2 R113, R5 ;  /* 0x0000000500717308 */ /* 0x0005ec0000000800 */
[----:B-1----:R-:W-:Y:S01]  /*10610*/  HMMA.16816.F32.BF16 R124, R8, R26, R76 ;  /* 0x0000001a087c723c */ /* 0x002fe2000004184c */
[----:B--2---:R-:W-:-:S04]  /*10620*/  FFMA.FTZ R5, R143, c[0x0][0x2d0], -R4 ;  /* 0x0000b4008f057a23 */ /* 0x004fc80000010804 */
[----:B------:R1:W-:Y:S02]  /*10630*/  MUFU.EX2 R79, R5 ;  /* 0x00000005004f7308 */ /* 0x0003e40000000800 */
[--C-:B-1----:R-:W-:Y:S02]  /*10640*/  FFMA.FTZ R5, R146, c[0x0][0x2d0], -R4.reuse ;  /* 0x0000b40092057a23 */ /* 0x102fe40000010804 */
[----:B------:R-:W-:Y:S01]  /*10650*/  FFMA.FTZ R3, R206, c[0x0][0x2d0], -R3 ;  /* 0x0000b400ce037a23 */ /* 0x000fe20000010803 */
[----:B------:R-:W-:Y:S03]  /*10660*/  HMMA.16816.F32.BF16 R104, R8, R24, R104 ;  /* 0x000000180868723c */ /* 0x000fe60000041868 */
[----:B------:R1:W2:Y:S01]  /*10670*/  MUFU.EX2 R78, R5 ;  /* 0x00000005004e7308 */ /* 0x0002a20000000800 */
[----:B------:R-:W4:Y:S01]  /*10680*/  LDSM.16.MT88.4 R144, [R212+0x2000] ;  /* 0x00200000d490783b */ /* 0x000f220000004200 */
[----:B-1----:R-:W-:-:S06]  /*10690*/  FFMA.FTZ R5, R150, c[0x0][0x2d0], -R4 ;  /* 0x0000b40096057a23 */ /* 0x002fcc0000010804 */
[----:B------:R1:W-:Y:S02]  /*106a0*/  MUFU.EX2 R77, R5 ;  /* 0x00000005004d7308 */ /* 0x0003e40000000800 */
[----:B-1----:R-:W-:-:S06]  /*106b0*/  FFMA.FTZ R5, R152, c[0x0][0x2d0], -R4 ;  /* 0x0000b40098057a23 */ /* 0x002fcc0000010804 */
[----:B------:R-:W1:Y:S01]  /*106c0*/  MUFU.EX2 R76, R5 ;  /* 0x00000005004c7308 */ /* 0x000e620000000800 */
[C---:B------:R-:W-:Y:S01]  /*106d0*/  HMMA.16816.F32.BF16 R136, R8.reuse, R20, R96 ;  /* 0x000000140888723c */ /* 0x040fe20000041860 */
[----:B------:R-:W5:Y:S06]  /*106e0*/  LDSM.16.MT88.4 R96, [R209+0x2000] ;  /* 0x00200000d160783b */ /* 0x000f6c0000004200 */
[----:B------:R1:W-:Y:S01]  /*106f0*/  MUFU.EX2 R111, R3 ;  /* 0x00000003006f7308 */ /* 0x0003e20000000800 */
[C---:B------:R-:W-:Y:S08]  /*10700*/  HMMA.16816.F32.BF16 R72, R8.reuse, R22, R72 ;  /* 0x000000160848723c */ /* 0x040ff00000041848 */
[----:B---3--:R-:W-:Y:S01]  /*10710*/  HMMA.16816.F32.BF16 R80, R8, R16, R80 ;  /* 0x000000100850723c */ /* 0x008fe20000041850 */
[----:B-1----:R-:W-:-:S07]  /*10720*/  FFMA.FTZ R3, R198, c[0x0][0x2d0], -R2 ;  /* 0x0000b400c6037a23 */ /* 0x002fce0000010802 */
[C---:B------:R-:W-:Y:S01]  /*10730*/  HMMA.16816.F32.BF16 R64, R8.reuse, R18, R64 ;  /* 0x000000120840723c */ /* 0x040fe20000041840 */
[----:B------:R1:W-:Y:S07]  /*10740*/  MUFU.EX2 R68, R3 ;  /* 0x0000000300447308 */ /* 0x0003ee0000000800 */
[C---:B------:R-:W-:Y:S08]  /*10750*/  HMMA.16816.F32.BF16 R100, R8.reuse, R12, R100 ;  /* 0x0000000c0864723c */ /* 0x040ff00000041864 */
[----:B------:R-:W-:Y:S01]  /*10760*/  HMMA.16816.F32.BF16 R60, R8, R14, R60 ;  /* 0x0000000e083c723c */ /* 0x000fe2000004183c */
[----:B-1----:R-:W-:-:S06]  /*10770*/  FFMA.FTZ R3, R205, c[0x0][0x2d0], -R2 ;  /* 0x0000b400cd037a23 */ /* 0x002fcc0000010802 */
[----:B------:R-:W-:Y:S02]  /*10780*/  F2FP.BF16.PACK_AB R8, R168, R171 ;  /* 0x000000aba808723e */ /* 0x000fe400000010ff */
[----:B--2---:R-:W-:Y:S02]  /*10790*/  F2FP.BF16.PACK_AB R9, R78, R79 ;  /* 0x0000004f4e09723e */ /* 0x004fe400000010ff */
[----:B------:R-:W-:Y:S02]  /*107a0*/  F2FP.BF16.PACK_AB R10, R156, R165 ;  /* 0x000000a59c0a723e */ /* 0x000fe400000010ff */
[----:B------:R-:W-:Y:S01]  /*107b0*/  F2FP.BF16.PACK_AB R11, R76, R77 ;  /* 0x0000004d4c0b723e */ /* 0x000fe200000010ff */
        /* <DEDUP_REMOVED lines=21> */
[----:B------:R-:W2:Y:S01]  /*10910*/  LDSM.16.MT88.4 R16, [R211+0x2000] ;  /* 0x00200000d310783b */ /* 0x000ea20000004200 */
        /* <DEDUP_REMOVED lines=92> */
[----:B------:R1:W-:Y:S01]  /*10ee0*/  STL [R1+0x14], R13 ;  /* 0x0000140d01007387 */ /* 0x0003e20000100800 */
[----:B------:R-:W-:-:S03]  /*10ef0*/  F2FP.BF16.PACK_AB R152, R71, R68 ;  /* 0x000000444798723e */ /* 0x000fc600000010ff */
[----:B------:R1:W-:Y:S01]  /*10f00*/  STL [R1], R5 ;  /* 0x0000000501007387 */ /* 0x0003e20000100800 */
[----:B------:R-:W-:-:S03]  /*10f10*/  F2FP.BF16.PACK_AB R153, R22, R24 ;  /* 0x000000181699723e */ /* 0x000fc600000010ff */
[----:B------:R1:W-:Y:S01]  /*10f20*/  STL [R1+0x4], R3 ;  /* 0x0000040301007387 */ /* 0x0003e20000100800 */
[----:B------:R-:W-:Y:S02]  /*10f30*/  F2FP.BF16.PACK_AB R154, R25, R69 ;  /* 0x00000045199a723e */ /* 0x000fe400000010ff */
[----:B------:R-:W-:Y:S01]  /*10f40*/  F2FP.BF16.PACK_AB R155, R20, R21 ;  /* 0x00000015149b723e */ /* 0x000fe200000010ff */
[----:B------:R1:W-:Y:S01]  /*10f50*/  STL [R1+0xc], R0 ;  /* 0x00000c0001007387 */ /* 0x0003e20000100800 */
[----:B------:R-:W-:-:S03]  /*10f60*/  IADD3 R200, R245, -0x2, RZ ;  /* 0xfffffffef5c87810 */ /* 0x000fc60007ffe0ff */
[----:B------:R1:W-:Y:S01]  /*10f70*/  STL [R1+0x8], R2 ;  /* 0x0000080201007387 */ /* 0x0003e20000100800 */
[----:B------:R-:W-:Y:S01]  /*10f80*/  ISETP.GE.AND P0, PT, R200, R13, PT ;  /* 0x0000000dc800720c */ /* 0x000fe20003f06270 */
[----:B------:R-:W-:Y:S07]  /*10f90*/  HMMA.16816.F32.BF16 R120, R152, R128, R104 ;  /* 0x000000809878723c */ /* 0x000fee0000041868 */
[----:B------:R-:W-:Y:S02]  /*10fa0*/  F2FP.BF16.PACK_AB R104, R112, R114 ;  /* 0x000000727068723e */ /* 0x000fe400000010ff */
[----:B------:R-:W-:-:S02]  /*10fb0*/  F2FP.BF16.PACK_AB R105, R8, R12 ;  /* 0x0000000c0869723e */ /* 0x000fc400000010ff */
[----:B------:R-:W-:Y:S02]  /*10fc0*/  F2FP.BF16.PACK_AB R106, R111, R113 ;  /* 0x000000716f6a723e */ /* 0x000fe400000010ff */
[----:B------:R-:W-:Y:S01]  /*10fd0*/  F2FP.BF16.PACK_AB R107, R10, R9 ;  /* 0x000000090a6b723e */ /* 0x000fe200000010ff */
[C---:B------:R-:W-:Y:S08]  /*10fe0*/  HMMA.16816.F32.BF16 R124, R152.reuse, R130, R124 ;  /* 0x00000082987c723c */ /* 0x040ff0000004187c */
[C---:B----4-:R-:W-:Y:S08]  /*10ff0*/  HMMA.16816.F32.BF16 R136, R152.reuse, R144, R136 ;  /* 0x000000909888723c */ /* 0x050ff00000041888 */
[C---:B------:R-:W-:Y:S08]  /*11000*/  HMMA.16816.F32.BF16 R140, R152.reuse, R146, R72 ;  /* 0x00000092988c723c */ /* 0x040ff00000041848 */
[C---:B-----5:R-:W-:Y:S08]  /*11010*/  HMMA.16816.F32.BF16 R88, R152.reuse, R96, R80 ;  /* 0x000000609858723c */ /* 0x060ff00000041850 */
        /* <DEDUP_REMOVED lines=21> */
.L_x_3098:
[----:B--2---:R-:W2:Y:S01]  /*11170*/  LDL R225, [R1+0x10] ;  /* 0x0000100001e17983 */ /* 0x004ea20000100800 */
[----:B------:R-:W-:Y:S04]  /*11180*/  DEPBAR.LE SB0, 0x0 ;  /* 0x000080000000791a */ /* 0x000fe80000000000 */
[----:B------:R-:W4:Y:S01]  /*11190*/  LDL.64 R108, [R1+0x20] ;  /* 0x00002000016c7983 */ /* 0x000f220000100a00 */
[----:B------:R-:W-:Y:S01]  /*111a0*/  WARPSYNC 0xffffffff ;  /* 0xffffffff00007948 */ /* 0x000fe20003800000 */
[----:B------:R-:W-:Y:S04]  /*111b0*/  IMAD.MOV.U32 R233, RZ, RZ, c[0x0][0x2c4] ;  /* 0x0000b100ffe97624 */ /* 0x000fe800078e00ff */
[----:B------:R-:W4:Y:S04]  /*111c0*/  LDL R2, [R1+0x30] ;  /* 0x0000300001027983 */ /* 0x000f280000100800 */
[----:B------:R-:W4:Y:S04]  /*111d0*/  LDL R226, [R1+0x1c] ;  /* 0x00001c0001e27983 */ /* 0x000f280000100800 */
[----:B------:R-:W-:Y:S08]  /*111e0*/  BAR.SYNC.DEFER_BLOCKING 0x0 ;  /* 0x0000000000007b1d */ /* 0x000ff00000010000 */
[----:B------:R-:W-:Y:S08]  /*111f0*/  LDSM.16.M88.4 R80, [R214] ;  /* 0x00000000d650783b */ /* 0x000ff00000000200 */
[----:B------:R-:W5:Y:S08]  /*11200*/  LDSM.16.M88.4 R16, [R115] ;  /* 0x000000007310783b */ /* 0x000f700000000200 */
[----:B------:R-:W1:Y:S08]  /*11210*/  LDSM.16.M88.4 R76, [R214+0x2000] ;  /* 0x00200000d64c783b */ /* 0x000e700000000200 */
[----:B------:R-:W1:Y:S08]  /*11220*/  LDSM.16.M88.4 R32, [R115+0x800] ;  /* 0x000800007320783b */ /* 0x000e700000000200 */
[----:B------:R-:W1:Y:S08]  /*11230*/  LDSM.16.M88.4 R48, [R115+0x1000] ;  /* 0x001000007330783b */ /* 0x000e700000000200 */
[----:B------:R-:W1:Y:S01]  /*11240*/  LDSM.16.M88.4 R64, [R115+0x1800] ;  /* 0x001800007340783b */ /* 0x000e620000000200 */
[-C--:B-----5:R-:W-:Y:S07]  /*11250*/  HMMA.16816.F32.BF16 R4, R80, R16.reuse, RZ ;  /* 0x000000105004723c */ /* 0x0a0fee00000418ff */
[----:B------:R-:W5:Y:S01]  /*11260*/  LDSM.16.M88.4 R156, [R115+0x2000] ;  /* 0x00200000739c783b */ /* 0x000f620000000200 */
[C---:B-1----:R-:W-:Y:S07]  /*11270*/  HMMA.16816.F32.BF16 R8, R76.reuse, R16, RZ ;  /* 0x000000104c08723c */ /* 0x042fee00000418ff */
        /* <DEDUP_REMOVED lines=8> */
[----:B------:R-:W3:Y:S04]  /*11300*/  LDL R232, [R1+0x3c] ;  /* 0x00003c0001e87983 */ /* 0x000ee80000100800 */
[----:B------:R-:W3:Y:S01]  /*11310*/  LDL R231, [R1+0x5c] ;  /* 0x00005c0001e77983 */ /* 0x000ee20000100800 */
[-C--:B------:R-:W-:Y:S03]  /*11320*/  HMMA.16816.F32.BF16 R28, R76, R34.reuse, RZ ;  /* 0x000000224c1c723c */ /* 0x080fe600000418ff */
[----:B------:R-:W3:Y:S04]  /*11330*/  LDL R230, [R1+0x18] ;  /* 0x0000180001e67983 */ /* 0x000ee80000100800 */
[----:B------:R-:W3:Y:S01]  /*11340*/  LDL R229, [R1+0x38] ;  /* 0x0000380001e57983 */ /* 0x000ee20000100800 */
[C---:B------:R-:W-:Y:S03]  /*11350*/  HMMA.16816.F32.BF16 R32, R80.reuse, R34, RZ ;  /* 0x000000225020723c */ /* 0x040fe600000418ff */
[----:B------:R-:W3:Y:S04]  /*11360*/  LDL R228, [R1+0x44] ;  /* 0x0000440001e47983 */ /* 0x000ee80000100800 */
[----:B------:R-:W3:Y:S01]  /*11370*/  LDL R227, [R1+0x54] ;  /* 0x0000540001e37983 */ /* 0x000ee20000100800 */
        /* <DEDUP_REMOVED lines=8> */
[-C--:B-----5:R-:W-:Y:S08]  /*11400*/  HMMA.16816.F32.BF16 R68, R80, R156.reuse, RZ ;  /* 0x0000009c5044723c */ /* 0x0a0ff000000418ff */
[C---:B------:R-:W-:Y:S08]  /*11410*/  HMMA.16816.F32.BF16 R72, R76.reuse, R156, RZ ;  /* 0x0000009c4c48723c */ /* 0x040ff000000418ff */
[-C--:B------:R-:W-:Y:S08]  /*11420*/  HMMA.16816.F32.BF16 R76, R76, R158.reuse, RZ ;  /* 0x0000009e4c4c723c */ /* 0x080ff000000418ff */
[----:B------:R-:W-:Y:S01]  /*11430*/  HMMA.16816.F32.BF16 R80, R80, R158, RZ ;  /* 0x0000009e5050723c */ /* 0x000fe200000418ff */
[----:B------:R-:W5:Y:S07]  /*11440*/  LDSM.16.M88.4 R156, [R221] ;  /* 0x00000000dd9c783b */ /* 0x000f6e0000000200 */
[-C--:B-1----:R-:W-:Y:S08]  /*11450*/  HMMA.16816.F32.BF16 R4, R160, R164.reuse, R4 ;  /* 0x000000a4a004723c */ /* 0x082ff00000041804 */
[C---:B------:R-:W-:Y:S08]  /*11460*/  HMMA.16816.F32.BF16 R8, R168.reuse, R164, R8 ;  /* 0x000000a4a808723c */ /* 0x040ff00000041808 */
[-C--:B------:R-:W-:Y:S08]  /*11470*/  HMMA.16816.F32.BF16 R12, R168, R166.reuse, R12 ;  /* 0x000000a6a80c723c */ /* 0x080ff0000004180c */
[C---:B------:R-:W-:Y:S08]  /*11480*/  HMMA.16816.F32.BF16 R16, R160.reuse, R166, R16 ;  /* 0x000000a6a010723c */ /* 0x040ff00000041810 */
[-C--:B------:R-:W-:Y:S08]  /*11490*/  HMMA.16816.F32.BF16 R20, R160, R172.reuse, R20 ;  /* 0x000000aca014723c */ /* 0x080ff00000041814 */
[C---:B------:R-:W-:Y:S08]  /*114a0*/  HMMA.16816.F32.BF16 R24, R168.reuse, R172, R24 ;  /* 0x000000aca818723c */ /* 0x040ff00000041818 */
[-C--:B------:R-:W-:Y:S03]  /*114b0*/  HMMA.16816.F32.BF16 R28, R168, R174.reuse, R28 ;  /* 0x000000aea81c723c */ /* 0x080fe6000004181c */
[----:B--2---:R-:W-:Y:S05]  /*114c0*/  ISETP.GT.AND P0, PT, R225, R223, PT ;  /* 0x000000dfe100720c */ /* 0x004fea0003f04270 */
[C---:B------:R-:W-:Y:S01]  /*114d0*/  HMMA.16816.F32.BF16 R32, R160.reuse, R174, R32 ;  /* 0x000000aea020723c */ /* 0x040fe20000041820 */
[----:B------:R-:W-:Y:S07]  /*114e0*/  LDSM.16.M88.4 R172, [R219] ;  /* 0x00000000dbac783b */ /* 0x000fee0000000200 */
[-C--:B-----5:R-:W-:Y:S01]  /*114f0*/  HMMA.16816.F32.BF16 R36, R160, R156.reuse, R36 ;  /* 0x0000009ca024723c */ /* 0x0a0fe20000041824 */
[----:B------:R-:W-:Y:S02]  /*11500*/  @!P0 IMAD.MOV.U32 R110, RZ, RZ, c[0x0][0x208] ;  /* 0x00008200ff6e8624 */ /* 0x000fe400078e00ff */
[----:B----4-:R-:W-:Y:S01]  /*11510*/  LOP3.LUT P3, RZ, R226, 0x1, RZ, 0xc0, !PT ;  /* 0x00000001e2ff7812 */ /* 0x010fe2000786c0ff */
[C---:B------:R-:W-:Y:S01]  /*11520*/  @!P0 IMAD.WIDE.U32 R164, R223.reuse, c[0x0][0x208], RZ ;  /* 0x00008200dfa48a25 */ /* 0x040fe200078e00ff */
[----:B------:R-:W-:Y:S03]  /*11530*/  @!P0 SHF.R.S32.HI R0, RZ, 0x1f, R223 ;  /* 0x0000001fff008819 */ /* 0x000fe600000114df */
[C---:B------:R-:W-:Y:S01]  /*11540*/  HMMA.16816.F32.BF16 R40, R168.reuse, R156, R40 ;  /* 0x0000009ca828723c */ /* 0x040fe20000041828 */
[----:B------:R-:W-:Y:S03]  /*11550*/  @!P0 IMAD.MOV.U32 R114, RZ, RZ, 0x5 ;  /* 0x00000005ff728424 */ /* 0x000fe600078e00ff */
[----:B------:R-:W-:Y:S02]  /*11560*/  @!P0 IMAD R0, R0, c[0x0][0x208], RZ ;  /* 0x0000820000008a24 */ /* 0x000fe400078e02ff */
[----:B------:R-:W-:Y:S02]  /*11570*/  @!P0 IMAD.MOV.U32 R109, RZ, RZ, R2 ;  /* 0x000000ffff6d8224 */ /* 0x000fe400078e0002 */
[-C--:B------:R-:W-:Y:S04]  /*11580*/  HMMA.16816.F32.BF16 R44, R168, R158.reuse, R44 ;  /* 0x0000009ea82c723c */ /* 0x080fe8000004182c */
[----:B------:R-:W-:Y:S02]  /*11590*/  @!P0 IMAD R0, R223, c[0x0][0x20c], R0 ;  /* 0x00008300df008a24 */ /* 0x000fe400078e0200 */
[----:B------:R-:W-:Y:S02]  /*115a0*/  @!P0 IMAD.WIDE.U32 R108, R164, 0x50, R108 ;  /* 0x00000050a46c8825 */ /* 0x000fe400078e006c */
[C---:B------:R-:W-:Y:S04]  /*115b0*/  HMMA.16816.F32.BF16 R48, R160.reuse, R158, R48 ;  /* 0x0000009ea030723c */ /* 0x040fe80000041830 */
[----:B------:R-:W-:Y:S01]  /*115c0*/  @!P0 IMAD.IADD R0, R165, 0x1, R0 ;  /* 0x00000001a5008824 */ /* 0x000fe200078e0200 */
[----:B------:R-:W-:Y:S01]  /*115d0*/  @!P0 LEA R180, P1, R108, c[0x0][0x1f8], 0x1 ;  /* 0x00007e006cb48a11 */ /* 0x000fe200078208ff */
[----:B------:R-:W1:Y:S01]  /*115e0*/  LDSM.16.M88.4 R164, [R220] ;  /* 0x00000000dca4783b */ /* 0x000e620000000200 */
[----:B------:R-:W-:Y:S02]  /*115f0*/  @!P0 IMAD.SHL.U32 R2, R110, 0x20, RZ ;  /* 0x000000206e028824 */ /* 0x000fe400078e00ff */
[----:B------:R-:W-:Y:S03]  /*11600*/  @!P0 IMAD R0, R0, 0x50, RZ ;  /* 0x0000005000008824 */ /* 0x000fe600078e02ff */
[----:B------:R-:W-:Y:S01]  /*11610*/  @!P0 IADD3 R176, P2, R180, R2, RZ ;  /* 0x00000002b4b08210 */ /* 0x000fe20007f5e0ff */
[----:B------:R-:W-:Y:S01]  /*11620*/  @!P0 IMAD.IADD R109, R109, 0x1, R0 ;  /* 0x000000016d6d8824 */ /* 0x000fe200078e0200 */
[----:B------:R-:W-:Y:S04]  /*11630*/  @!P0 SHF.L.U64.HI R0, R110, R114, c[0x0][0x20c] ;  /* 0x000083006e008619 */ /* 0x000fe80000010272 */
[----:B------:R-:W-:Y:S02]  /*11640*/  @!P0 LEA.HI.X R181, R108, c[0x0][0x1fc], R109, 0x1, P1 ;  /* 0x00007f006cb58a11 */ /* 0x000fe400008f0c6d */
[-C--:B------:R-:W-:Y:S03]  /*11650*/  @!P0 IADD3 R178, P1, R176, R2.reuse, RZ ;  /* 0x00000002b0b28210 */ /* 0x080fe60007f3e0ff */
[----:B------:R-:W-:Y:S01]  /*11660*/  @!PT LDS RZ, [RZ] ;  /* 0x00000000fffff984 */ /* 0x000fe20000000800 */
[----:B------:R-:W-:Y:S01]  /*11670*/  @!PT LDS RZ, [RZ] ;  /* 0x00000000fffff984 */ /* 0x000fe20000000800 */
[----:B------:R-:W-:Y:S01]  /*11680*/  @!PT LDS RZ, [RZ] ;  /* 0x00000000fffff984 */ /* 0x000fe20000000800 */
[----:B------:R2:W-:Y:S01]  /*11690*/  @!P0 LDGSTS.E.BYPASS.LTC128B.128 [R224+0x100], [R180.64], !P3 ;  /* 0x00100000b4e08fae */ /* 0x0005e2000d901d48 */
[--C-:B------:R-:W-:Y:S01]  /*116a0*/  @!P0 IMAD.X R177, R181, 0x1, R0.reuse, P2 ;  /* 0x00000001b5b18824 */ /* 0x100fe200010e0600 */
[-C--:B------:R-:W-:Y:S03]  /*116b0*/  @!P0 IADD3 R108, P2, R178, R2.reuse, RZ ;  /* 0x00000002b26c8210 */ /* 0x080fe60007f5e0ff */
[--C-:B------:R-:W-:Y:S01]  /*116c0*/  @!P0 IMAD.X R179, R177, 0x1, R0.reuse, P1 ;  /* 0x00000001b1b38824 */ /* 0x100fe200008e0600 */
[----:B------:R-:W-:Y:S02]  /*116d0*/  @!P0 IADD3 R156, P1, R108, R2, RZ ;  /* 0x000000026c9c8210 */ /* 0x000fe40007f3e0ff */
[----:B------:R4:W-:Y:S01]  /*116e0*/  @!P0 LDGSTS.E.BYPASS.LTC128B.128 [R224+0x900], [R176.64], !P3 ;  /* 0x00900000b0e08fae */ /* 0x0009e2000d901d48 */
[--C-:B------:R-:W-:Y:S04]  /*116f0*/  @!P0 IMAD.X R109, R179, 0x1, R0.reuse, P2 ;  /* 0x00000001b36d8824 */ /* 0x100fe800010e0600 */
[----:B------:R-:W-:Y:S01]  /*11700*/  @!P0 IMAD.X R157, R109, 0x1, R0, P1 ;  /* 0x000000016d9d8824 */ /* 0x000fe200008e0600 */
[----:B------:R-:W-:Y:S02]  /*11710*/  ISETP.NE.AND P1, PT, R233, 0x1, PT ;  /* 0x00000001e900780c */ /* 0x000fe40003f25270 */
[----:B------:R4:W-:Y:S01]  /*11720*/  @!P0 LDGSTS.E.BYPASS.LTC128B.128 [R224+0x1100], [R178.64], !P3 ;  /* 0x01100000b2e08fae */ /* 0x0009e2000d901d48 */
[-C--:B-1----:R-:W-:Y:S07]  /*11730*/  HMMA.16816.F32.BF16 R52, R160, R164.reuse, R52 ;  /* 0x000000a4a034723c */ /* 0x082fee0000041834 */
[----:B------:R1:W-:Y:S01]  /*11740*/  @!P0 LDGSTS.E.BYPASS.LTC128B.128 [R224+0x1900], [R108.64], !P3 ;  /* 0x019000006ce08fae */ /* 0x0003e2000d901d48 */
[C---:B------:R-:W-:Y:S07]  /*11750*/  HMMA.16816.F32.BF16 R56, R168.reuse, R164, R56 ;  /* 0x000000a4a838723c */ /* 0x040fee0000041838 */
[----:B------:R5:W-:Y:S01]  /*11760*/  @!P0 LDGSTS.E.BYPASS.LTC128B.128 [R224+0x2100], [R156.64], !P3 ;  /* 0x021000009ce08fae */ /* 0x000be2000d901d48 */
[-C--:B------:R-:W-:Y:S07]  /*11770*/  HMMA.16816.F32.BF16 R60, R168, R166.reuse, R60 ;  /* 0x000000a6a83c723c */ /* 0x080fee000004183c */
[----:B--2---:R-:W-:Y:S01]  /*11780*/  LDSM.16.M88.4 R180, [R213] ;  /* 0x00000000d5b4783b */ /* 0x004fe20000000200 */
[C---:B------:R-:W-:Y:S07]  /*11790*/  HMMA.16816.F32.BF16 R64, R160.reuse, R166, R64 ;  /* 0x000000a6a040723c */ /* 0x040fee0000041840 */
[----:B----4-:R-:W2:Y:S01]  /*117a0*/  LDSM.16.M88.4 R176, [R215] ;  /* 0x00000000d7b0783b */ /* 0x010ea20000000200 */
[-C--:B------:R-:W-:Y:S07]  /*117b0*/  HMMA.16816.F32.BF16 R68, R160, R172.reuse, R68 ;  /* 0x000000aca044723c */ /* 0x080fee0000041844 */
[----:B------:R-:W0:Y:S01]  /*117c0*/  LDGDEPBAR ;  /* 0x00000000000079af */ /* 0x000e220000000000 */
[C---:B------:R-:W-:Y:S07]  /*117d0*/  HMMA.16816.F32.BF16 R72, R168.reuse, R172, R72 ;  /* 0x000000aca848723c */ /* 0x040fee0000041848 */
[----:B-----5:R-:W4:Y:S01]  /*117e0*/  LDSM.16.M88.4 R156, [R215+0x2000] ;  /* 0x00200000d79c783b */ /* 0x020f220000000200 */
[-C--:B------:R-:W-:Y:S07]  /*117f0*/  HMMA.16816.F32.BF16 R76, R168, R174.reuse, R76 ;  /* 0x000000aea84c723c */ /* 0x080fee000004184c */
[----:B------:R-:W5:Y:S01]  /*11800*/  LDSM.16.M88.4 R164, [R213+0x800] ;  /* 0x00080000d5a4783b */ /* 0x000f620000000200 */
[----:B---3--:R-:W-:Y:S04]  /*11810*/  IMAD.IADD R0, R231, 0x1, R232 ;  /* 0x00000001e7007824 */ /* 0x008fe800078e02e8 */
[----:B------:R-:W-:Y:S01]  /*11820*/  @P1 IMAD.MOV.U32 R0, RZ, RZ, R230 ;  /* 0x000000ffff001224 */ /* 0x000fe200078e00e6 */
[----:B------:R-:W-:Y:S02]  /*11830*/  HMMA.16816.F32.BF16 R80, R160, R174, R80 ;  /* 0x000000aea050723c */ /* 0x000fe40000041850 */
[----:B------:R-:W3:Y:S06]  /*11840*/  LDSM.16.M88.4 R184, [R213+0x1000] ;  /* 0x00100000d5b8783b */ /* 0x000eec0000000200 */
[-C--:B--2---:R-:W-:Y:S02]  /*11850*/  HMMA.16816.F32.BF16 R4, R176, R180.reuse, R4 ;  /* 0x000000b4b004723c */ /* 0x084fe40000041804 */
[----:B------:R-:W2:Y:S08]  /*11860*/  LDSM.16.M88.4 R188, [R213+0x1800] ;  /* 0x00180000d5bc783b */ /* 0x000eb00000000200 */
[----:B------:R-:W-:Y:S01]  /*11870*/  LDSM.16.M88.4 R192, [R213+0x2000] ;  /* 0x00200000d5c0783b */ /* 0x000fe20000000200 */
[C---:B----4-:R-:W-:Y:S07]  /*11880*/  HMMA.16816.F32.BF16 R8, R156.reuse, R180, R8 ;  /* 0x000000b49c08723c */ /* 0x050fee0000041808 */
[----:B------:R-:W-:Y:S01]  /*11890*/  LDSM.16.M88.4 R196, [R216] ;  /* 0x00000000d8c4783b */ /* 0x000fe20000000200 */
[-C--:B------:R-:W-:Y:S07]  /*118a0*/  HMMA.16816.F32.BF16 R12, R156, R182.reuse, R12 ;  /* 0x000000b69c0c723c */ /* 0x080fee000004180c */
[----:B------:R-:W-:Y:S01]  /*118b0*/  LDSM.16.M88.4 R200, [R210] ;  /* 0x00000000d2c8783b */ /* 0x000fe20000000200 */
[C---:B------:R-:W-:Y:S07]  /*118c0*/  HMMA.16816.F32.BF16 R16, R176.reuse, R182, R16 ;  /* 0x000000b6b010723c */ /* 0x040fee0000041810 */
[----:B------:R-:W-:Y:S01]  /*118d0*/  LDSM.16.M88.4 R204, [R216+0x2000] ;  /* 0x00200000d8cc783b */ /* 0x000fe20000000200 */
[-C--:B-----5:R-:W-:Y:S07]  /*118e0*/  HMMA.16816.F32.BF16 R20, R176, R164.reuse, R20 ;  /* 0x000000a4b014723c */ /* 0x0a0fee0000041814 */
[----:B------:R-:W-:Y:S01]  /*118f0*/  LDSM.16.M88.4 R160, [R210+0x800] ;  /* 0x00080000d2a0783b */ /* 0x000fe20000000200 */
[C---:B------:R-:W-:Y:S07]  /*11900*/  HMMA.16816.F32.BF16 R24, R156.reuse, R164, R24 ;  /* 0x000000a49c18723c */ /* 0x040fee0000041818 */
[----:B------:R-:W-:Y:S01]  /*11910*/  SHFL.IDX PT, R114, R0, 0x2, 0x1c1f ;  /* 0x005c1f0000727f89 */ /* 0x000fe200000e0000 */
[-C--:B------:R-:W-:Y:S07]  /*11920*/  HMMA.16816.F32.BF16 R28, R156, R166.reuse, R28 ;  /* 0x000000a69c1c723c */ /* 0x080fee000004181c */
[----:B------:R-:W4:Y:S01]  /*11930*/  SHFL.IDX PT, R2, R0, 0x1, 0x1c1f ;  /* 0x003c1f0000027f89 */ /* 0x000f2200000e0000 */
[C---:B------:R-:W-:Y:S07]  /*11940*/  HMMA.16816.F32.BF16 R32, R176.reuse, R166, R32 ;  /* 0x000000a6b020723c */ /* 0x040fee0000041820 */
[----:B------:R-:W-:Y:S01]  /*11950*/  SHFL.IDX PT, R110, R0, 0x3, 0x1c1f ;  /* 0x007c1f00006e7f89 */ /* 0x000fe200000e0000 */
[-C--:B---3--:R-:W-:Y:S07]  /*11960*/  HMMA.16816.F32.BF16 R36, R176, R184.reuse, R36 ;  /* 0x000000b8b024723c */ /* 0x088fee0000041824 */
[----:B-1----:R1:W3:Y:S01]  /*11970*/  SHFL.IDX PT, R108, R0, RZ, 0x1c1f ;  /* 0x001c1fff006c7589 */ /* 0x0022e200000e0000 */
[C---:B------:R-:W-:Y:S08]  /*11980*/  HMMA.16816.F32.BF16 R40, R156.reuse, R184, R40 ;  /* 0x000000b89c28723c */ /* 0x040ff00000041828 */
[-C--:B------:R-:W-:Y:S08]  /*11990*/  HMMA.16816.F32.BF16 R44, R156, R186.reuse, R44 ;  /* 0x000000ba9c2c723c */ /* 0x080ff0000004182c */
[C---:B------:R-:W-:Y:S04]  /*119a0*/  HMMA.16816.F32.BF16 R48, R176.reuse, R186, R48 ;  /* 0x000000bab030723c */ /* 0x040fe80000041830 */
[----:B-1----:R-:W-:Y:S04]  /*119b0*/  IMAD R0, R223, -0x50, RZ ;  /* 0xffffffb0df007824 */ /* 0x002fe800078e02ff */
[-C--:B--2---:R-:W-:Y:S04]  /*119c0*/  HMMA.16816.F32.BF16 R52, R176, R188.reuse, R52 ;  /* 0x000000bcb034723c */ /* 0x084fe80000041834 */
[----:B------:R-:W-:Y:S04]  /*119d0*/  IADD3 R0, -R229, 0x1, R0 ;  /* 0x00000001e5007810 */ /* 0x000fe80007ffe100 */
[C---:B------:R-:W-:Y:S04]  /*119e0*/  HMMA.16816.F32.BF16 R56, R156.reuse, R188, R56 ;  /* 0x000000bc9c38723c */ /* 0x040fe80000041838 */
[----:B------:R-:W-:Y:S04]  /*119f0*/  IADD3 R109, -R227, R0, R228 ;  /* 0x00000000e36d7210 */ /* 0x000fe80007ffe1e4 */
[-C--:B------:R-:W-:Y:S04]  /*11a00*/  HMMA.16816.F32.BF16 R60, R156, R190.reuse, R60 ;  /* 0x000000be9c3c723c */ /* 0x080fe8000004183c */
[C---:B----4-:R-:W-:Y:S02]  /*11a10*/  IMAD.IADD R2, R109.reuse, 0x1, R2 ;  /* 0x000000016d027824 */ /* 0x050fe400078e0202 */
[C---:B---3--:R-:W-:Y:S02]  /*11a20*/  IMAD.IADD R108, R109.reuse, 0x1, R108 ;  /* 0x000000016d6c7824 */ /* 0x048fe400078e026c */
[C---:B------:R-:W-:Y:S04]  /*11a30*/  HMMA.16816.F32.BF16 R64, R176.reuse, R190, R64 ;  /* 0x000000beb040723c */ /* 0x040fe80000041840 */
[C---:B------:R-:W-:Y:S01]  /*11a40*/  ISETP.GT.AND P3, PT, R108.reuse, RZ, PT ;  /* 0x000000ff6c00720c */ /* 0x040fe20003f64270 */
[C---:B------:R-:W-:Y:S01]  /*11a50*/  IMAD.IADD R0, R109.reuse, 0x1, R114 ;  /* 0x000000016d007824 */ /* 0x040fe200078e0272 */
[----:B------:R-:W-:Y:S01]  /*11a60*/  ISETP.GT.AND P2, PT, R108, 0x1, PT ;  /* 0x000000016c00780c */ /* 0x000fe20003f44270 */
[----:B------:R-:W-:Y:S01]  /*11a70*/  IMAD.IADD R109, R109, 0x1, R110 ;  /* 0x000000016d6d7824 */ /* 0x000fe200078e026e */
[-C--:B------:R-:W-:Y:S03]  /*11a80*/  HMMA.16816.F32.BF16 R68, R176, R192.reuse, R68 ;  /* 0x000000c0b044723c */ /* 0x080fe60000041844 */
[C---:B------:R-:W-:Y:S02]  /*11a90*/  ISETP.GT.AND P1, PT, R2.reuse, RZ, PT ;  /* 0x000000ff0200720c */ /* 0x040fe40003f24270 */
[----:B------:R-:W-:Y:S02]  /*11aa0*/  ISETP.GT.AND P0, PT, R2, 0x1, PT ;  /* 0x000000010200780c */ /* 0x000fe40003f04270 */
[C---:B------:R-:W-:Y:S01]  /*11ab0*/  ISETP.GT.AND P4, PT, R108.reuse, 0x29, PT ;  /* 0x000000296c00780c */ /* 0x040fe20003f84270 */
[C---:B------:R-:W-:Y:S04]  /*11ac0*/  HMMA.16816.F32.BF16 R72, R156.reuse, R192, R72 ;  /* 0x000000c09c48723c */ /* 0x040fe80000041848 */
[----:B------:R-:W-:Y:S02]  /*11ad0*/  ISETP.GT.AND P5, PT, R108, 0x30, PT ;  /* 0x000000306c00780c */ /* 0x000fe40003fa4270 */
[----:B------:R-:W-:Y:S02]  /*11ae0*/  ISETP.GT.AND P6, PT, R109, 0x29, PT ;  /* 0x000000296d00780c */ /* 0x000fe40003fc4270 */
[-C--:B------:R-:W-:Y:S01]  /*11af0*/  HMMA.16816.F32.BF16 R76, R156, R194.reuse, R76 ;  /* 0x000000c29c4c723c */ /* 0x080fe2000004184c */
[----:B------:R-:W1:Y:S07]  /*11b00*/  LDSM.16.M88.4 R156, [R210+0x1000] ;  /* 0x00100000d29c783b */ /* 0x000e6e0000000200 */
[----:B------:R-:W-:Y:S08]  /*11b10*/  HMMA.16816.F32.BF16 R80, R176, R194, R80 ;  /* 0x000000c2b050723c */ /* 0x000ff00000041850 */
[-C--:B------:R-:W-:Y:S08]  /*11b20*/  HMMA.16816.F32.BF16 R4, R196, R200.reuse, R4 ;  /* 0x000000c8c404723c */ /* 0x080ff00000041804 */
[C---:B------:R-:W-:Y:S07]  /*11b30*/  HMMA.16816.F32.BF16 R8, R204.reuse, R200, R8 ;  /* 0x000000c8cc08723c */ /* 0x040fee0000041808 */
[----:B------:R-:W-:Y:S01]  /*11b40*/  IADD3 R200, R223, -0x1, RZ ;  /* 0xffffffffdfc87810 */ /* 0x000fe20007ffe0ff */
[-C--:B------:R-:W-:Y:S08]  /*11b50*/  HMMA.16816.F32.BF16 R12, R204, R202.reuse, R12 ;  /* 0x000000cacc0c723c */ /* 0x080ff0000004180c */
[C---:B------:R-:W-:Y:S04]  /*11b60*/  HMMA.16816.F32.BF16 R16, R196.reuse, R202, R16 ;  /* 0x000000cac410723c */ /* 0x040fe80000041810 */
[----:B------:R-:W-:Y:S02]  /*11b70*/  FSEL R114, R4, -INF , P3 ;  /* 0xff80000004727808 */ /* 0x000fe40001800000 */
[----:B------:R-:W-:Y:S02]  /*11b80*/  FSEL R165, R6, -INF , P1 ;  /* 0xff80000006a57808 */ /* 0x000fe40000800000 */
[-C--:B------:R-:W-:Y:S03]  /*11b90*/  HMMA.16816.F32.BF16 R20, R196, R160.reuse, R20 ;  /* 0x000000a0c414723c */ /* 0x080fe60000041814 */
[----:B------:R-:W-:Y:S02]  /*11ba0*/  ISETP.GT.AND P3, PT, R0, RZ, PT ;  /* 0x000000ff0000720c */ /* 0x000fe40003f64270 */
[----:B------:R-:W-:Y:S02]  /*11bb0*/  FSEL R164, R7, -INF , P0 ;  /* 0xff80000007a47808 */ /* 0x000fe40000000000 */
[----:B------:R-:W-:Y:S01]  /*11bc0*/  FSEL R166, R8, -INF , P3 ;  /* 0xff80000008a67808 */ /* 0x000fe20001800000 */
[C---:B------:R-:W-:Y:S04]  /*11bd0*/  HMMA.16816.F32.BF16 R24, R204.reuse, R160, R24 ;  /* 0x000000a0cc18723c */ /* 0x040fe80000041818 */
[C---:B------:R-:W-:Y:S02]  /*11be0*/  ISETP.GT.AND P0, PT, R109.reuse, 0x1, PT ;  /* 0x000000016d00780c */ /* 0x040fe40003f04270 */
[----:B------:R-:W-:Y:S02]  /*11bf0*/  ISETP.GT.AND P3, PT, R0, 0x8, PT ;  /* 0x000000080000780c */ /* 0x000fe40003f64270 */
[-C--:B------:R-:W-:Y:S03]  /*11c00*/  HMMA.16816.F32.BF16 R28, R204, R162.reuse, R28 ;  /* 0x000000a2cc1c723c */ /* 0x080fe6000004181c */
[----:B------:R-:W-:Y:S02]  /*11c10*/  ISETP.GT.AND P1, PT, R109, RZ, PT ;  /* 0x000000ff6d00720c */ /* 0x000fe40003f24270 */
[----:B------:R-:W-:Y:S02]  /*11c20*/  FMNMX.FTZ R8, R114, R3, !PT ;  /* 0x0000000372087209 */ /* 0x000fe40007810000 */
[----:B------:R-:W-:Y:S01]  /*11c30*/  FSEL R170, R11, -INF , P0 ;  /* 0xff8000000baa7808 */ /* 0x000fe20000000000 */
[C---:B------:R-:W-:Y:S01]  /*11c40*/  HMMA.16816.F32.BF16 R32, R196.reuse, R162, R32 ;  /* 0x000000a2c420723c */ /* 0x040fe20000041820 */
[----:B------:R-:W2:Y:S03]  /*11c50*/  LDSM.16.M88.4 R160, [R210+0x1800] ;  /* 0x00180000d2a0783b */ /* 0x000ea60000000200 */
[C---:B------:R-:W-:Y:S02]  /*11c60*/  ISETP.GT.AND P0, PT, R109.reuse, 0x9, PT ;  /* 0x000000096d00780c */ /* 0x040fe40003f04270 */
[----:B------:R-:W-:Y:S02]  /*11c70*/  FSEL R171, R10, -INF , P1 ;  /* 0xff8000000aab7808 */ /* 0x000fe40000800000 */
[-C--:B-1----:R-:W-:Y:S03]  /*11c80*/  HMMA.16816.F32.BF16 R36, R196, R156.reuse, R36 ;  /* 0x0000009cc424723c */ /* 0x082fe60000041824 */
[----:B------:R-:W-:Y:S02]  /*11c90*/  ISETP.GT.AND P1, PT, R109, 0x8, PT ;  /* 0x000000086d00780c */ /* 0x000fe40003f24270 */
[----:B------:R-:W-:Y:S02]  /*11ca0*/  FSEL R168, R15, -INF , P0 ;  /* 0xff8000000fa87808 */ /* 0x000fe40000000000 */
[----:B------:R-:W-:Y:S01]  /*11cb0*/  ISETP.GT.AND P0, PT, R2, 0x9, PT ;  /* 0x000000090200780c */ /* 0x000fe20003f04270 */
[C---:B------:R-:W-:Y:S04]  /*11cc0*/  HMMA.16816.F32.BF16 R40, R204.reuse, R156, R40 ;  /* 0x0000009ccc28723c */ /* 0x040fe80000041828 */
[----:B------:R-:W-:Y:S02]  /*11cd0*/  FSEL R169, R14, -INF , P1 ;  /* 0xff8000000ea97808 */ /* 0x000fe40000800000 */
[----:B------:R-:W-:Y:S02]  /*11ce0*/  ISETP.GT.AND P1, PT, R2, 0x8, PT ;  /* 0x000000080200780c */ /* 0x000fe40003f24270 */
[-C--:B------:R-:W-:Y:S04]  /*11cf0*/  HMMA.16816.F32.BF16 R44, R204, R158.reuse, R44 ;  /* 0x0000009ecc2c723c */ /* 0x080fe8000004182c */
[----:B------:R-:W-:Y:S02]  /*11d00*/  FSEL R157, R5, -INF , P2 ;  /* 0xff800000059d7808 */ /* 0x000fe40001000000 */
[----:B------:R-:W1:Y:S01]  /*11d10*/  LDSM.16.M88.4 R4, [R210+0x2000] ;  /* 0x00200000d204783b */ /* 0x000e620000000200 */
[----:B------:R-:W-:Y:S01]  /*11d20*/  ISETP.GT.AND P2, PT, R0, 0x1, PT ;  /* 0x000000010000780c */ /* 0x000fe20003f44270 */
[C---:B------:R-:W-:Y:S01]  /*11d30*/  HMMA.16816.F32.BF16 R48, R196.reuse, R158, R48 ;  /* 0x0000009ec430723c */ /* 0x040fe20000041830 */
[----:B------:R-:W-:Y:S04]  /*11d40*/  DEPBAR.LE SB0, 0x0 ;  /* 0x000080000000791a */ /* 0x000fe80000000000 */
[----:B------:R-:W-:Y:S01]  /*11d50*/  FSEL R167, R9, -INF , P2 ;  /* 0xff80000009a77808 */ /* 0x000fe20001000000 */
[----:B------:R-:W-:Y:S01]  /*11d60*/  BAR.SYNC.DEFER_BLOCKING 0x0 ;  /* 0x0000000000007b1d */ /* 0x000fe20000010000 */
[----:B------:R-:W-:Y:S01]  /*11d70*/  FSEL R158, R12, -INF , P3 ;  /* 0xff8000000c9e7808 */ /* 0x000fe20001800000 */
[-C--:B--2---:R-:W-:Y:S05]  /*11d80*/  HMMA.16816.F32.BF16 R52, R196, R160.reuse, R52 ;  /* 0x000000a0c434723c */ /* 0x084fea0000041834 */
[----:B------:R-:W-:Y:S02]  /*11d90*/  ISETP.GT.AND P3, PT, R108, 0x8, PT ;  /* 0x000000086c00780c */ /* 0x000fe40003f64270 */
[----:B------:R-:W-:Y:S01]  /*11da0*/  ISETP.GT.AND P2, PT, R0, 0x9, PT ;  /* 0x000000090000780c */ /* 0x000fe20003f44270 */
[C---:B------:R-:W-:Y:S04]  /*11db0*/  HMMA.16816.F32.BF16 R56, R204.reuse, R160, R56 ;  /* 0x000000a0cc38723c */ /* 0x040fe80000041838 */
[----:B------:R-:W-:Y:S02]  /*11dc0*/  FSEL R9, R16, -INF , P3 ;  /* 0xff80000010097808 */ /* 0x000fe40001800000 */
[C---:B------:R-:W-:Y:S02]  /*11dd0*/  ISETP.GT.AND P3, PT, R108.reuse, 0x10, PT ;  /* 0x000000106c00780c */ /* 0x040fe40003f64270 */
[-C--:B------:R-:W-:Y:S04]  /*11de0*/  HMMA.16816.F32.BF16 R60, R204, R162.reuse, R60 ;  /* 0x000000a2cc3c723c */ /* 0x080fe8000004183c */
[----:B------:R-:W-:Y:S02]  /*11df0*/  FSEL R159, R13, -INF , P2 ;  /* 0xff8000000d9f7808 */ /* 0x000fe40001000000 */
[----:B------:R-:W-:Y:S02]  /*11e00*/  ISETP.GT.AND P2, PT, R108, 0x9, PT ;  /* 0x000000096c00780c */ /* 0x000fe40003f44270 */
[C---:B------:R-:W-:Y:S04]  /*11e10*/  HMMA.16816.F32.BF16 R64, R196.reuse, R162, R64 ;  /* 0x000000a2c440723c */ /* 0x040fe80000041840 */
[----:B------:R-:W-:Y:S02]  /*11e20*/  FMNMX.FTZ R8, R157, R8, !PT ;  /* 0x000000089d087209 */ /* 0x000fe40007810000 */
        /* <DEDUP_REMOVED lines=8> */
[----:B------:R-:W-:Y:S01]  /*11eb0*/  FMNMX.FTZ R4, R9, R8, !PT ;  /* 0x0000000809047209 */ /* 0x000fe20007810000 */
[-C--:B------:R-:W-:Y:S03]  /*11ec0*/  HMMA.16816.F32.BF16 R76, R204, R6.reuse, R76 ;  /* 0x00000006cc4c723c */ /* 0x080fe6000004184c */
[----:B------:R-:W-:Y:S02]  /*11ed0*/  FSEL R21, R21, -INF , P2 ;  /* 0xff80000015157808 */ /* 0x000fe40001000000 */
[----:B------:R-:W-:Y:S02]  /*11ee0*/  ISETP.GT.AND P2, PT, R0, 0x11, PT ;  /* 0x000000110000780c */ /* 0x000fe40003f44270 */
[----:B------:R-:W-:Y:S01]  /*11ef0*/  FMNMX.FTZ R4, R10, R4, !PT ;  /* 0x000000040a047209 */ /* 0x000fe20007810000 */
[----:B------:R-:W-:Y:S04]  /*11f00*/  HMMA.16816.F32.BF16 R80, R196, R6, R80 ;  /* 0x00000006c450723c */ /* 0x000fe80000041850 */
[----:B------:R-:W-:Y:S02]  /*11f10*/  FSEL R11, R18, -INF , P1 ;  /* 0xff800000120b7808 */ /* 0x000fe40000800000 */
[----:B------:R-:W-:Y:S02]  /*11f20*/  ISETP.GT.AND P1, PT, R2, 0x10, PT ;  /* 0x000000100200780c */ /* 0x000fe40003f24270 */
[----:B------:R-:W-:Y:S02]  /*11f30*/  FSEL R18, R23, -INF , P0 ;  /* 0xff80000017127808 */ /* 0x000fe40000000000 */
[----:B------:R-:W-:Y:S02]  /*11f40*/  ISETP.GT.AND P0, PT, R109, 0x11, PT ;  /* 0x000000116d00780c */ /* 0x000fe40003f04270 */
[----:B------:R-:W-:Y:S02]  /*11f50*/  FSEL R17, R24, -INF , P3 ;  /* 0xff80000018117808 */ /* 0x000fe40001800000 */
[----:B------:R-:W-:Y:S02]  /*11f60*/  ISETP.GT.AND P3, PT, R0, 0x18, PT ;  /* 0x000000180000780c */ /* 0x000fe40003f64270 */
[----:B------:R-:W-:Y:S02]  /*11f70*/  FMNMX.FTZ R4, R20, R4, !PT ;  /* 0x0000000414047209 */ /* 0x000fe40007810000 */
[----:B------:R-:W-:Y:S02]  /*11f80*/  FSEL R19, R22, -INF , P1 ;  /* 0xff80000016137808 */ /* 0x000fe40000800000 */
[----:B------:R-:W-:Y:S02]  /*11f90*/  FSEL R22, R25, -INF , P2 ;  /* 0xff80000019167808 */ /* 0x000fe40001000000 */
[----:B------:R-:W-:Y:S02]  /*11fa0*/  FSEL R24, R28, -INF , P3 ;  /* 0xff8000001c187808 */ /* 0x000fe40001800000 */
[----:B------:R-:W-:Y:S02]  /*11fb0*/  ISETP.GT.AND P3, PT, R108, 0x18, PT ;  /* 0x000000186c00780c */ /* 0x000fe40003f64270 */
[----:B------:R-:W-:Y:S02]  /*11fc0*/  ISETP.GT.AND P2, PT, R0, 0x19, PT ;  /* 0x000000190000780c */ /* 0x000fe40003f44270 */
[----:B------:R-:W-:Y:S02]  /*11fd0*/  FSEL R27, R27, -INF , P0 ;  /* 0xff8000001b1b7808 */ /* 0x000fe40000000000 */
        /* <DEDUP_REMOVED lines=8> */
[----:B------:R-:W-:Y:S01]  /*12060*/  FSEL R13, R35, -INF , P0 ;  /* 0xff800000230d7808 */ /* 0x000fe20000000000 */
[----:B------:R-:W2:Y:S01]  /*12070*/  LDL.64 R32, [R1+0x28] ;  /* 0x0000280001207983 */ /* 0x000ea20000100a00 */
[C---:B------:R-:W-:Y:S02]  /*12080*/  ISETP.GT.AND P3, PT, R108.reuse, 0x20, PT ;  /* 0x000000206c00780c */ /* 0x040fe40003f64270 */
        /* <DEDUP_REMOVED lines=10> */
[----:B------:R-:W-:Y:S02]  /*12130*/  FSEL R180, R43, -INF , P0 ;  /* 0xff8000002bb47808 */ /* 0x000fe40000000000 */
[----:B------:R-:W-:Y:S02]  /*12140*/  ISETP.GT.AND P2, PT, R108, 0x28, PT ;  /* 0x000000286c00780c */ /* 0x000fe40003f44270 */
[----:B------:R-:W-:Y:S02]  /*12150*/  ISETP.GT.AND P1, PT, R109, 0x10, PT ;  /* 0x000000106d00780c */ /* 0x000fe40003f24270 */
[----:B------:R-:W-:Y:S02]  /*12160*/  ISETP.GT.AND P0, PT, R0, 0x28, PT ;  /* 0x000000280000780c */ /* 0x000fe40003f04270 */
[----:B------:R-:W-:Y:S02]  /*12170*/  FMNMX.FTZ R4, R28, R4, !PT ;  /* 0x000000041c047209 */ /* 0x000fe40007810000 */
[----:B------:R-:W-:Y:S02]  /*12180*/  FSEL R176, R44, -INF , P0 ;  /* 0xff8000002cb07808 */ /* 0x000fe40000000000 */
[----:B------:R-:W-:Y:S02]  /*12190*/  FSEL R44, R48, -INF , P2 ;  /* 0xff800000302c7808 */ /* 0x000fe40001000000 */
[----:B------:R-:W-:Y:S02]  /*121a0*/  FMNMX.FTZ R4, R161, R4, !PT ;  /* 0x00000004a1047209 */ /* 0x000fe40007810000 */
        /* <DEDUP_REMOVED lines=8> */
[----:B------:R-:W-:Y:S01]  /*12230*/  FSEL R190, R52, -INF , P5 ;  /* 0xff80000034be7808 */ /* 0x000fe20002800000 */
[----:B------:R-:W3:Y:S01]  /*12240*/  LDL R34, [R1+0x34] ;  /* 0x0000340001227983 */ /* 0x000ee20000100800 */
[----:B------:R-:W-:Y:S02]  /*12250*/  ISETP.GT.AND P1, PT, R2, 0x20, PT ;  /* 0x000000200200780c */ /* 0x000fe40003f24270 */
[----:B------:R-:W-:Y:S02]  /*12260*/  FSEL R173, R40, -INF , P3 ;  /* 0xff80000028ad7808 */ /* 0x000fe40001800000 */
[----:B------:R-:W-:Y:S02]  /*12270*/  ISETP.GT.AND P3, PT, R108, 0x31, PT ;  /* 0x000000316c00780c */ /* 0x000fe40003f64270 */
[----:B------:R-:W-:Y:S02]  /*12280*/  FMNMX.FTZ R4, R163, R4, !PT ;  /* 0x00000004a3047209 */ /* 0x000fe40007810000 */
[----:B------:R-:W-:Y:S02]  /*12290*/  FSEL R162, R38, -INF , P1 ;  /* 0xff80000026a27808 */ /* 0x000fe40000800000 */
[----:B------:R-:W-:Y:S02]  /*122a0*/  FSEL R191, R53, -INF , P3 ;  /* 0xff80000035bf7808 */ /* 0x000fe40001800000 */
[----:B------:R-:W-:Y:S02]  /*122b0*/  FMNMX.FTZ R4, R190, R4, !PT ;  /* 0x00000004be047209 */ /* 0x000fe40007810000 */
[----:B------:R-:W-:Y:S02]  /*122c0*/  ISETP.GT.AND P1, PT, R109, 0x20, PT ;  /* 0x000000206d00780c */ /* 0x000fe40003f24270 */
[----:B------:R-:W-:Y:S02]  /*122d0*/  ISETP.GT.AND P2, PT, R108, 0x38, PT ;  /* 0x000000386c00780c */ /* 0x000fe40003f44270 */
[----:B------:R-:W-:Y:S02]  /*122e0*/  FSEL R175, R42, -INF , P1 ;  /* 0xff8000002aaf7808 */ /* 0x000fe40000800000 */
[----:B------:R-:W-:Y:S02]  /*122f0*/  FSEL R196, R64, -INF , P2 ;  /* 0xff80000040c47808 */ /* 0x000fe40001000000 */
[----:B------:R-:W-:Y:S02]  /*12300*/  FMNMX.FTZ R4, R191, R4, !PT ;  /* 0x00000004bf047209 */ /* 0x000fe40007810000 */
        /* <DEDUP_REMOVED lines=11> */
[C---:B------:R-:W-:Y:S02]  /*123c0*/  ISETP.GT.AND P0, PT, R108.reuse, 0x41, PT ;  /* 0x000000416c00780c */ /* 0x040fe40003f04270 */
        /* <DEDUP_REMOVED lines=15> */
[C---:B------:R-:W-:Y:S01]  /*124c0*/  ISETP.GT.AND P4, PT, R2.reuse, 0x28, PT ;  /* 0x000000280200780c */ /* 0x040fe20003f84270 */
[----:B------:R-:W1:Y:S01]  /*124d0*/  SHFL.BFLY PT, R7, R4, 0x2, 0x1f ;  /* 0x0c401f0004077f89 */ /* 0x000e6200000e0000 */
[----:B------:R-:W-:Y:S02]  /*124e0*/  FMNMX.FTZ R5, R13, R5, !PT ;  /* 0x000000050d057209 */ /* 0x000fe40007810000 */
[----:B------:R-:W-:Y:S02]  /*124f0*/  ISETP.GT.AND P0, PT, R2, 0x31, PT ;  /* 0x000000310200780c */ /* 0x000fe40003f04270 */
[----:B------:R-:W-:Y:S02]  /*12500*/  FMNMX.FTZ R5, R162, R5, !PT ;  /* 0x00000005a2057209 */ /* 0x000fe40007810000 */
[----:B------:R-:W-:Y:S02]  /*12510*/  FSEL R80, R50, -INF , P4 ;  /* 0xff80000032507808 */ /* 0x000fe40002000000 */
[----:B------:R-:W-:Y:S02]  /*12520*/  FSEL R184, R55, -INF , P0 ;  /* 0xff80000037b87808 */ /* 0x000fe40000000000 */
[C---:B------:R-:W-:Y:S02]  /*12530*/  ISETP.GT.AND P2, PT, R2.reuse, 0x29, PT ;  /* 0x000000290200780c */ /* 0x040fe40003f44270 */
[C---:B------:R-:W-:Y:S02]  /*12540*/  ISETP.GT.AND P1, PT, R2.reuse, 0x30, PT ;  /* 0x000000300200780c */ /* 0x040fe40003f24270 */
[----:B------:R-:W-:Y:S02]  /*12550*/  ISETP.GT.AND P0, PT, R2, 0x38, PT ;  /* 0x000000380200780c */ /* 0x000fe40003f04270 */
[----:B------:R-:W-:Y:S02]  /*12560*/  FMNMX.FTZ R5, R172, R5, !PT ;  /* 0x00000005ac057209 */ /* 0x000fe40007810000 */
[----:B------:R-:W-:Y:S02]  /*12570*/  FMNMX.FTZ R6, R166, R112, !PT ;  /* 0x00000070a6067209 */ /* 0x000fe40007810000 */
[----:B------:R-:W-:Y:S02]  /*12580*/  FSEL R183, R54, -INF , P1 ;  /* 0xff80000036b77808 */ /* 0x000fe40000800000 */
[C---:B------:R-:W-:Y:S02]  /*12590*/  ISETP.GT.AND P4, PT, R2.reuse, 0x39, PT ;  /* 0x000000390200780c */ /* 0x040fe40003f84270 */
[C---:B------:R-:W-:Y:S02]  /*125a0*/  ISETP.GT.AND P3, PT, R2.reuse, 0x40, PT ;  /* 0x000000400200780c */ /* 0x040fe40003f64270 */
[C---:B------:R-:W-:Y:S02]  /*125b0*/  ISETP.GT.AND P1, PT, R2.reuse, 0x48, PT ;  /* 0x000000480200780c */ /* 0x040fe40003f24270 */
[----:B------:R-:W-:Y:S02]  /*125c0*/  FSEL R160, R51, -INF , P2 ;  /* 0xff80000033a07808 */ /* 0x000fe40001000000 */
[----:B------:R-:W-:Y:S02]  /*125d0*/  ISETP.GT.AND P2, PT, R2, 0x41, PT ;  /* 0x000000410200780c */ /* 0x000fe40003f44270 */
[----:B------:R-:W-:Y:S02]  /*125e0*/  FSEL R193, R66, -INF , P0 ;  /* 0xff80000042c17808 */ /* 0x000fe40000000000 */
        /* <DEDUP_REMOVED lines=49> */
[----:B------:R-:W-:Y:S02]  /*12900*/  FSEL R177, R47, -INF , P6 ;  /* 0xff8000002fb17808 */ /* 0x000fe40003000000 */
[----:B------:R-:W-:Y:S02]  /*12910*/  ISETP.GT.AND P6, PT, R0, 0x39, PT ;  /* 0x000000390000780c */ /* 0x000fe40003fc4270 */
[----:B------:R-:W-:Y:S02]  /*12920*/  FMNMX.FTZ R0, R198, R5, !PT ;  /* 0x00000005c6007209 */ /* 0x000fe40007810000 */
[----:B------:R-:W-:Y:S02]  /*12930*/  FMNMX.FTZ R5, R31, R6, !PT ;  /* 0x000000061f057209 */ /* 0x000fe40007810000 */
[----:B-1----:R-:W-:Y:S02]  /*12940*/  FMNMX.FTZ R110, R2, R8, !PT ;  /* 0x00000008026e7209 */ /* 0x002fe40007810000 */
[----:B------:R-:W-:Y:S02]  /*12950*/  FMNMX.FTZ R2, R175, R5, !PT ;  /* 0x00000005af027209 */ /* 0x000fe40007810000 */
[----:B------:R-:W-:Y:S02]  /*12960*/  FSEL R250, R76, -INF , P3 ;  /* 0xff8000004cfa7808 */ /* 0x000fe40001800000 */
[----:B------:R-:W-:Y:S02]  /*12970*/  FMNMX.FTZ R2, R180, R2, !PT ;  /* 0x00000002b4027209 */ /* 0x000fe40007810000 */
[----:B------:R-:W-:Y:S02]  /*12980*/  FSETP.NEU.FTZ.AND P3, PT, R110, -INF , PT ;  /* 0xff8000006e00780b */ /* 0x000fe40003f7d000 */
[----:B------:R-:W-:Y:S02]  /*12990*/  FMNMX.FTZ R6, R179, R2, !PT ;  /* 0x00000002b3067209 */ /* 0x000fe40007810000 */
[----:B----4-:R-:W-:Y:S01]  /*129a0*/  FMNMX.FTZ R2, R4, R7, !PT ;  /* 0x0000000704027209 */ /* 0x010fe20007810000 */
[----:B------:R-:W-:Y:S01]  /*129b0*/  FMUL.FTZ R4, R110, c[0x0][0x2d0] ;  /* 0x0000b4006e047a20 */ /* 0x000fe20000410000 */
[----:B------:R-:W-:Y:S02]  /*129c0*/  FSEL R199, R61, -INF , P6 ;  /* 0xff8000003dc77808 */ /* 0x000fe40003000000 */
[----:B------:R-:W-:Y:S01]  /*129d0*/  FSEL R234, R72, -INF , P5 ;  /* 0xff80000048ea7808 */ /* 0x000fe20002800000 */
[----:B------:R-:W1:Y:S01]  /*129e0*/  SHFL.BFLY PT, R7, R2, 0x1, 0x1f ;  /* 0x0c201f0002077f89 */ /* 0x000e6200000e0000 */
[----:B------:R-:W-:Y:S02]  /*129f0*/  FSEL R156, R4, RZ, P3 ;  /* 0x000000ff049c7208 */ /* 0x000fe40001800000 */
[----:B------:R-:W-:Y:S02]  /*12a00*/  FMNMX.FTZ R0, R199, R0, !PT ;  /* 0x00000000c7007209 */ /* 0x000fe40007810000 */
[----:B------:R-:W-:Y:S01]  /*12a10*/  FSEL R238, R73, -INF , P4 ;  /* 0xff80000049ee7808 */ /* 0x000fe20002000000 */
[--C-:B------:R-:W-:Y:S01]  /*12a20*/  FFMA.FTZ R4, R114, c[0x0][0x2d0], -R156.reuse ;  /* 0x0000b40072047a23 */ /* 0x100fe2000001089c */
[----:B------:R-:W-:Y:S02]  /*12a30*/  FSEL R48, R77, -INF , P2 ;  /* 0xff8000004d307808 */ /* 0x000fe40001000000 */
[----:B------:R-:W-:Y:S01]  /*12a40*/  ISETP.GT.AND P4, PT, R223, R225, PT ;  /* 0x000000e1df00720c */ /* 0x000fe20003f84270 */
[----:B------:R4:W-:Y:S01]  /*12a50*/  MUFU.EX2 R29, R4 ;  /* 0x00000004001d7308 */ /* 0x0009e20000000800 */
[----:B------:R-:W-:Y:S02]  /*12a60*/  FMNMX.FTZ R0, R234, R0, !PT ;  /* 0x00000000ea007209 */ /* 0x000fe40007810000 */
[C---:B------:R-:W-:Y:S02]  /*12a70*/  ISETP.GT.AND P1, PT, R109.reuse, 0x30, PT ;  /* 0x000000306d00780c */ /* 0x040fe40003f24270 */
[----:B------:R-:W-:Y:S02]  /*12a80*/  FMNMX.FTZ R0, R238, R0, !PT ;  /* 0x00000000ee007209 */ /* 0x000fe40007810000 */
[C---:B------:R-:W-:Y:S02]  /*12a90*/  ISETP.GT.AND P0, PT, R109.reuse, 0x31, PT ;  /* 0x000000316d00780c */ /* 0x040fe40003f04270 */
[----:B------:R-:W-:Y:S02]  /*12aa0*/  FMNMX.FTZ R0, R250, R0, !PT ;  /* 0x00000000fa007209 */ /* 0x000fe40007810000 */
[----:B------:R-:W-:Y:S02]  /*12ab0*/  FSEL R185, R58, -INF , P1 ;  /* 0xff8000003ab97808 */ /* 0x000fe40000800000 */
[----:B------:R-:W-:Y:S02]  /*12ac0*/  FMNMX.FTZ R0, R48, R0, !PT ;  /* 0x0000000030007209 */ /* 0x000fe40007810000 */
[----:B------:R-:W-:Y:S02]  /*12ad0*/  ISETP.GT.AND P1, PT, R109, 0x38, PT ;  /* 0x000000386d00780c */ /* 0x000fe40003f24270 */
[----:B------:R-:W-:Y:S01]  /*12ae0*/  FSEL R188, R59, -INF , P0 ;  /* 0xff8000003bbc7808 */ /* 0x000fe20000000000 */
[----:B------:R-:W5:Y:S01]  /*12af0*/  SHFL.BFLY PT, R5, R0, 0x2, 0x1f ;  /* 0x0c401f0000057f89 */ /* 0x000f6200000e0000 */
[C---:B------:R-:W-:Y:S02]  /*12b00*/  ISETP.GT.AND P0, PT, R109.reuse, 0x39, PT ;  /* 0x000000396d00780c */ /* 0x040fe40003f04270 */
[----:B------:R-:W-:Y:S02]  /*12b10*/  FSEL R192, R62, -INF , P1 ;  /* 0xff8000003ec07808 */ /* 0x000fe40000800000 */
[----:B------:R-:W-:Y:S01]  /*12b20*/  ISETP.GT.AND P1, PT, R109, 0x40, PT ;  /* 0x000000406d00780c */ /* 0x000fe20003f24270 */
[--C-:B----4-:R-:W-:Y:S01]  /*12b30*/  FFMA.FTZ R4, R157, c[0x0][0x2d0], -R156.reuse ;  /* 0x0000b4009d047a23 */ /* 0x110fe2000001089c */
[----:B------:R-:W-:Y:S02]  /*12b40*/  LOP3.LUT P6, RZ, R226, 0x1, RZ, 0xc0, !PT ;  /* 0x00000001e2ff7812 */ /* 0x000fe400078cc0ff */
[----:B------:R-:W-:Y:S01]  /*12b50*/  FSEL R235, R74, -INF , P1 ;  /* 0xff8000004aeb7808 */ /* 0x000fe20000800000 */
[----:B------:R5:W-:Y:S01]  /*12b60*/  MUFU.EX2 R82, R4 ;  /* 0x0000000400527308 */ /* 0x000be20000000800 */
[----:B------:R-:W-:Y:S02]  /*12b70*/  FSEL R195, R63, -INF , P0 ;  /* 0xff8000003fc37808 */ /* 0x000fe40000000000 */
[C---:B------:R-:W-:Y:S02]  /*12b80*/  ISETP.GT.AND P0, PT, R109.reuse, 0x41, PT ;  /* 0x000000416d00780c */ /* 0x040fe40003f04270 */
[----:B------:R-:W-:Y:S02]  /*12b90*/  ISETP.GT.AND P1, PT, R109, 0x48, PT ;  /* 0x000000486d00780c */ /* 0x000fe40003f24270 */
[----:B------:R-:W-:Y:S02]  /*12ba0*/  FSEL R236, R75, -INF , P0 ;  /* 0xff8000004bec7808 */ /* 0x000fe40000000000 */
[----:B------:R-:W-:Y:S02]  /*12bb0*/  ISETP.GT.AND P0, PT, R109, 0x49, PT ;  /* 0x000000496d00780c */ /* 0x000fe40003f04270 */
[----:B-1----:R-:W-:Y:S02]  /*12bc0*/  FMNMX.FTZ R109, R2, R7, !PT ;  /* 0x00000007026d7209 */ /* 0x002fe40007810000 */
[----:B------:R-:W-:Y:S02]  /*12bd0*/  FMNMX.FTZ R6, R177, R6, !PT ;  /* 0x00000006b1067209 */ /* 0x000fe40007810000 */
[----:B------:R-:W-:Y:S02]  /*12be0*/  FSETP.NEU.FTZ.AND P2, PT, R109, -INF , PT ;  /* 0xff8000006d00780b */ /* 0x000fe40003f5d000 */
[----:B------:R-:W-:Y:S02]  /*12bf0*/  FMNMX.FTZ R6, R185, R6, !PT ;  /* 0x00000006b9067209 */ /* 0x000fe40007810000 */
[----:B------:R-:W-:Y:S02]  /*12c00*/  FSEL R244, R78, -INF , P1 ;  /* 0xff8000004ef47808 */ /* 0x000fe40000800000 */
[----:B------:R-:W-:Y:S02]  /*12c10*/  FMNMX.FTZ R6, R188, R6, !PT ;  /* 0x00000006bc067209 */ /* 0x000fe40007810000 */
[----:B------:R-:W-:Y:S02]  /*12c20*/  FSEL R71, R79, -INF , P0 ;  /* 0xff8000004f477808 */ /* 0x000fe40000000000 */
[----:B-----5:R-:W-:Y:S01]  /*12c30*/  FMNMX.FTZ R4, R0, R5, !PT ;  /* 0x0000000500047209 */ /* 0x020fe20007810000 */
[--C-:B------:R-:W-:Y:S01]  /*12c40*/  FFMA.FTZ R5, R9, c[0x0][0x2d0], -R156.reuse ;  /* 0x0000b40009057a23 */ /* 0x100fe2000001089c */
[----:B------:R-:W-:Y:S01]  /*12c50*/  FMNMX.FTZ R6, R192, R6, !PT ;  /* 0x00000006c0067209 */ /* 0x000fe20007810000 */
[--C-:B------:R-:W-:Y:S02]  /*12c60*/  FFMA.FTZ R9, R21, c[0x0][0x2d0], -R156.reuse ;  /* 0x0000b40015097a23 */ /* 0x100fe4000001089c */
[----:B------:R1:W-:Y:S01]  /*12c70*/  MUFU.EX2 R81, R5 ;  /* 0x0000000500517308 */ /* 0x0003e20000000800 */
[----:B------:R-:W-:Y:S01]  /*12c80*/  FMNMX.FTZ R6, R195, R6, !PT ;  /* 0x00000006c3067209 */ /* 0x000fe20007810000 */
[----:B------:R-:W4:Y:S03]  /*12c90*/  SHFL.BFLY PT, R7, R4, 0x1, 0x1f ;  /* 0x0c201f0004077f89 */ /* 0x000f2600000e0000 */
[----:B------:R-:W-:Y:S04]  /*12ca0*/  FMNMX.FTZ R6, R235, R6, !PT ;  /* 0x00000006eb067209 */ /* 0x000fe80007810000 */
[----:B------:R-:W-:Y:S01]  /*12cb0*/  FMNMX.FTZ R6, R236, R6, !PT ;  /* 0x00000006ec067209 */ /* 0x000fe20007810000 */
[----:B------:R-:W-:Y:S03]  /*12cc0*/  MUFU.EX2 R50, R9 ;  /* 0x0000000900327308 */ /* 0x000fe60000000800 */
[----:B------:R-:W-:Y:S01]  /*12cd0*/  FMNMX.FTZ R0, R244, R6, !PT ;  /* 0x00000006f4007209 */ /* 0x000fe20007810000 */
[----:B------:R-:W-:Y:S02]  /*12ce0*/  FFMA.FTZ R6, R10, c[0x0][0x2d0], -R156 ;  /* 0x0000b4000a067a23 */ /* 0x000fe4000001089c */
[----:B------:R-:W-:Y:S01]  /*12cf0*/  @P4 IMAD.MOV.U32 R10, RZ, RZ, c[0x0][0x1e4] ;  /* 0x00007900ff0a4624 */ /* 0x000fe200078e00ff */
[----:B------:R-:W-:Y:S03]  /*12d00*/  FMNMX.FTZ R0, R71, R0, !PT ;  /* 0x0000000047007209 */ /* 0x000fe60007810000 */
[----:B------:R-:W5:Y:S02]  /*12d10*/  MUFU.EX2 R60, R6 ;  /* 0x00000006003c7308 */ /* 0x000f640000000800 */
[----:B------:R-:W2:Y:S01]  /*12d20*/  SHFL.BFLY PT, R2, R0, 0x2, 0x1f ;  /* 0x0c401f0000027f89 */ /* 0x000ea200000e0000 */
[----:B-1----:R-:W-:Y:S01]  /*12d30*/  FMUL.FTZ R5, R109, c[0x0][0x2d0] ;  /* 0x0000b4006d057a20 */ /* 0x002fe20000410000 */
[----:B----4-:R-:W-:Y:S04]  /*12d40*/  FMNMX.FTZ R108, R4, R7, !PT ;  /* 0x00000007046c7209 */ /* 0x010fe80007810000 */
[----:B------:R-:W-:Y:S01]  /*12d50*/  FSEL R114, R5, RZ, P2 ;  /* 0x000000ff05727208 */ /* 0x000fe20001000000 */
[C---:B------:R-:W-:Y:S01]  /*12d60*/  FMUL.FTZ R4, R108.reuse, c[0x0][0x2d0] ;  /* 0x0000b4006c047a20 */ /* 0x040fe20000410000 */
[----:B------:R-:W-:Y:S03]  /*12d70*/  FSETP.NEU.FTZ.AND P1, PT, R108, -INF , PT ;  /* 0xff8000006c00780b */ /* 0x000fe60003f3d000 */
[----:B------:R-:W-:Y:S01]  /*12d80*/  FFMA.FTZ R5, R165, c[0x0][0x2d0], -R114 ;  /* 0x0000b400a5057a23 */ /* 0x000fe20000010872 */
[----:B------:R-:W-:Y:S03]  /*12d90*/  FSEL R157, R4, RZ, P1 ;  /* 0x000000ff049d7208 */ /* 0x000fe60000800000 */
[----:B------:R1:W-:Y:S02]  /*12da0*/  MUFU.EX2 R23, R5 ;  /* 0x0000000500177308 */ /* 0x0003e40000000800 */
[--C-:B------:R-:W-:Y:S02]  /*12db0*/  FFMA.FTZ R7, R166, c[0x0][0x2d0], -R157.reuse ;  /* 0x0000b400a6077a23 */ /* 0x100fe4000001089d */
[--C-:B------:R-:W-:Y:S01]  /*12dc0*/  FFMA.FTZ R8, R167, c[0x0][0x2d0], -R157.reuse ;  /* 0x0000b400a7087a23 */ /* 0x100fe2000001089d */
[----:B-----5:R-:W-:Y:S02]  /*12dd0*/  F2FP.BF16.PACK_AB R74, R60, R81 ;  /* 0x000000513c4a723e */ /* 0x020fe400000010ff */
[----:B--2---:R-:W-:Y:S03]  /*12de0*/  FMNMX.FTZ R0, R0, R2, !PT ;  /* 0x0000000200007209 */ /* 0x004fe60007810000 */
[----:B------:R3:W-:Y:S01]  /*12df0*/  MUFU.EX2 R83, R7 ;  /* 0x0000000700537308 */ /* 0x0007e20000000800 */
[----:B------:R-:W-:Y:S01]  /*12e00*/  @P4 SHF.R.S32.HI R6, RZ, 0x1f, R200 ;  /* 0x0000001fff064819 */ /* 0x000fe200000114c8 */
[----:B------:R-:W2:Y:S04]  /*12e10*/  SHFL.BFLY PT, R2, R0, 0x1, 0x1f ;  /* 0x0c201f0000027f89 */ /* 0x000ea800000e0000 */
[----:B------:R-:W-:Y:S04]  /*12e20*/  @P4 IMAD R6, R6, c[0x0][0x1e0], RZ ;  /* 0x0000780006064a24 */ /* 0x000fe800078e02ff */
[----:B------:R-:W4:Y:S01]  /*12e30*/  MUFU.EX2 R62, R8 ;  /* 0x00000008003e7308 */ /* 0x000f220000000800 */
[----:B------:R-:W-:Y:S02]  /*12e40*/  @P4 IMAD R6, R200, c[0x0][0x1e4], R6 ;  /* 0x00007900c8064a24 */ /* 0x000fe400078e0206 */
[----:B-1----:R-:W-:Y:S07]  /*12e50*/  FFMA.FTZ R5, R164, c[0x0][0x2d0], -R114 ;  /* 0x0000b400a4057a23 */ /* 0x002fee0000010872 */
[----:B------:R1:W-:Y:S01]  /*12e60*/  MUFU.EX2 R63, R5 ;  /* 0x00000005003f7308 */ /* 0x0003e20000000800 */
[----:B---3--:R-:W-:Y:S01]  /*12e70*/  @P4 IMAD.MOV.U32 R7, RZ, RZ, R34 ;  /* 0x000000ffff074224 */ /* 0x008fe200078e0022 */
[----:B--2---:R-:W-:Y:S01]  /*12e80*/  FMNMX.FTZ R70, R0, R2, !PT ;  /* 0x0000000200467209 */ /* 0x004fe20007810000 */
[--C-:B------:R-:W-:Y:S02]  /*12e90*/  FFMA.FTZ R0, R158, c[0x0][0x2d0], -R157.reuse ;  /* 0x0000b4009e007a23 */ /* 0x100fe4000001089d */
[----:B------:R-:W-:Y:S05]  /*12ea0*/  FFMA.FTZ R2, R159, c[0x0][0x2d0], -R157 ;  /* 0x0000b4009f027a23 */ /* 0x000fea000001089d */
[----:B------:R2:W-:Y:S01]  /*12eb0*/  MUFU.EX2 R59, R0 ;  /* 0x00000000003b7308 */ /* 0x0005e20000000800 */
[----:B----4-:R-:W-:Y:S01]  /*12ec0*/  F2FP.BF16.PACK_AB R64, R62, R83 ;  /* 0x000000533e40723e */ /* 0x010fe200000010ff */
[----:B------:R-:W-:Y:S08]  /*12ed0*/  FFMA.FTZ R8, R16, c[0x0][0x2d0], -R156 ;  /* 0x0000b40010087a23 */ /* 0x000ff0000001089c */
[----:B------:R-:W-:Y:S01]  /*12ee0*/  MUFU.EX2 R164, R8 ;  /* 0x0000000800a47308 */ /* 0x000fe20000000800 */
[----:B-1----:R-:W-:Y:S02]  /*12ef0*/  FFMA.FTZ R5, R11, c[0x0][0x2d0], -R114 ;  /* 0x0000b4000b057a23 */ /* 0x002fe40000010872 */
[----:B------:R-:W-:Y:S05]  /*12f00*/  @P4 IMAD.MOV.U32 R11, RZ, RZ, c[0x0][0x1e0] ;  /* 0x00007800ff0b4624 */ /* 0x000fea00078e00ff */
[C---:B------:R-:W-:Y:S02]  /*12f10*/  @P4 SHF.L.U64.HI R10, R11.reuse, 0x5, R10 ;  /* 0x000000050b0a4819 */ /* 0x040fe4000001020a */
[----:B------:R1:W-:Y:S01]  /*12f20*/  MUFU.EX2 R61, R5 ;  /* 0x00000005003d7308 */ /* 0x0003e20000000800 */
[----:B------:R-:W-:Y:S02]  /*12f30*/  @P4 IMAD.SHL.U32 R11, R11, 0x20, RZ ;  /* 0x000000200b0b4824 */ /* 0x000fe400078e00ff */
[----:B--2---:R-:W-:Y:S07]  /*12f40*/  FMUL.FTZ R0, R70, c[0x0][0x2d0] ;  /* 0x0000b40046007a20 */ /* 0x004fee0000410000 */
[----:B------:R2:W3:Y:S01]  /*12f50*/  MUFU.EX2 R57, R2 ;  /* 0x0000000200397308 */ /* 0x0004e20000000800 */
[----:B-1----:R-:W-:Y:S02]  /*12f60*/  FFMA.FTZ R5, R12, c[0x0][0x2d0], -R114 ;  /* 0x0000b4000c057a23 */ /* 0x002fe40000010872 */
[----:B------:R-:W-:Y:S07]  /*12f70*/  FFMA.FTZ R12, R20, c[0x0][0x2d0], -R156 ;  /* 0x0000b400140c7a23 */ /* 0x000fee000001089c */
[----:B------:R1:W4:Y:S01]  /*12f80*/  MUFU.EX2 R58, R5 ;  /* 0x00000005003a7308 */ /* 0x0003220000000800 */
[----:B--2---:R-:W-:Y:S01]  /*12f90*/  FFMA.FTZ R2, R19, c[0x0][0x2d0], -R114 ;  /* 0x0000b40013027a23 */ /* 0x004fe20000010872 */
[----:B---3--:R-:W-:Y:S08]  /*12fa0*/  F2FP.BF16.PACK_AB R66, R57, R59 ;  /* 0x0000003b3942723e */ /* 0x008ff000000010ff */
[----:B------:R2:W-:Y:S10]  /*12fb0*/  MUFU.EX2 R252, R2 ;  /* 0x0000000200fc7308 */ /* 0x0005f40000000800 */
[----:B------:R-:W-:Y:S01]  /*12fc0*/  MUFU.EX2 R51, R12 ;  /* 0x0000000c00337308 */ /* 0x000fe20000000800 */
[----:B-1----:R-:W-:Y:S01]  /*12fd0*/  @P4 IMAD.WIDE.U32 R4, R200, c[0x0][0x1e0], RZ ;  /* 0x00007800c8044a25 */ /* 0x002fe200078e00ff */
[----:B----4-:R-:W-:Y:S03]  /*12fe0*/  F2FP.BF16.PACK_AB R75, R58, R61 ;  /* 0x0000003d3a4b723e */ /* 0x010fe600000010ff */
[----:B------:R-:W-:Y:S02]  /*12ff0*/  @P4 IMAD.IADD R5, R5, 0x1, R6 ;  /* 0x0000000105054824 */ /* 0x000fe400078e0206 */
[----:B------:R-:W-:Y:S02]  /*13000*/  @P4 IMAD.MOV.U32 R6, RZ, RZ, R32 ;  /* 0x000000ffff064224 */ /* 0x000fe400078e0020 */
[----:B------:R-:W-:Y:S02]  /*13010*/  @P4 IMAD R5, R5, 0x50, RZ ;  /* 0x0000005005054824 */ /* 0x000fe400078e02ff */
[----:B------:R-:W-:Y:S04]  /*13020*/  @P4 IMAD.WIDE.U32 R6, R4, 0x50, R6 ;  /* 0x0000005004064825 */ /* 0x000fe800078e0006 */
[----:B------:R-:W-:Y:S01]  /*13030*/  @P4 IMAD.IADD R5, R7, 0x1, R5 ;  /* 0x0000000107054824 */ /* 0x000fe200078e0205 */
[----:B------:R-:W-:Y:S01]  /*13040*/  @P4 LEA R4, P0, R6, c[0x0][0x1c8], 0x1 ;  /* 0x0000720006044a11 */ /* 0x000fe200078008ff */
[----:B--2---:R-:W-:Y:S03]  /*13050*/  FFMA.FTZ R2, R22, c[0x0][0x2d0], -R157 ;  /* 0x0000b40016027a23 */ /* 0x004fe6000001089d */
[----:B------:R-:W-:Y:S01]  /*13060*/  @P4 LEA.HI.X R5, R6, c[0x0][0x1cc], R5, 0x1, P0 ;  /* 0x0000730006054a11 */ /* 0x000fe200000f0c05 */
[----:B------:R-:W-:Y:S01]  /*13070*/  MUFU.EX2 R243, R2 ;  /* 0x0000000200f37308 */ /* 0x000fe20000000800 */
[-C--:B------:R-:W-:Y:S03]  /*13080*/  @P4 IADD3 R6, P0, R4, R11.reuse, RZ ;  /* 0x0000000b04064210 */ /* 0x080fe60007f1e0ff */
[----:B------:R1:W-:Y:S01]  /*13090*/  @P4 LDGSTS.E.BYPASS.LTC128B.128 [R224+0x2900], [R4.64], !P6 ;  /* 0x0290000004e04fae */ /* 0x0003e2000f101d48 */
[----:B------:R-:W-:Y:S01]  /*130a0*/  @P4 IADD3 R8, P5, R6, R11, RZ ;  /* 0x0000000b06084210 */ /* 0x000fe20007fbe0ff */
[--C-:B------:R-:W-:Y:S01]  /*130b0*/  @P4 IMAD.X R7, R5, 0x1, R10.reuse, P0 ;  /* 0x0000000105074824 */ /* 0x100fe200000e060a */
[----:B------:R-:W-:Y:S03]  /*130c0*/  FSETP.NEU.FTZ.AND P0, PT, R70, -INF , PT ;  /* 0xff8000004600780b */ /* 0x000fe60003f1d000 */
[----:B------:R-:W-:Y:S01]  /*130d0*/  @P4 IMAD.X R9, R7, 0x1, R10, P5 ;  /* 0x0000000107094824 */ /* 0x000fe200028e060a */
[----:B------:R-:W-:Y:S01]  /*130e0*/  FSEL R158, R0, RZ, P0 ;  /* 0x000000ff009e7208 */ /* 0x000fe20000000000 */
[----:B------:R2:W-:Y:S04]  /*130f0*/  @P4 LDGSTS.E.BYPASS.LTC128B.128 [R224+0x3100], [R6.64], !P6 ;  /* 0x0310000006e04fae */ /* 0x0005e8000f101d48 */
[--C-:B------:R-:W-:Y:S04]  /*13100*/  FFMA.FTZ R0, R171, c[0x0][0x2d0], -R158.reuse ;  /* 0x0000b400ab007a23 */ /* 0x100fe8000001089e */
[----:B------:R3:W-:Y:S01]  /*13110*/  MUFU.EX2 R245, R0 ;  /* 0x0000000000f57308 */ /* 0x0007e20000000800 */
[----:B------:R4:W-:Y:S01]  /*13120*/  @P4 LDGSTS.E.BYPASS.LTC128B.128 [R224+0x3900], [R8.64], !P6 ;  /* 0x0390000008e04fae */ /* 0x0009e2000f101d48 */
[--C-:B---3--:R-:W-:Y:S08]  /*13130*/  FFMA.FTZ R0, R170, c[0x0][0x2d0], -R158.reuse ;  /* 0x0000b400aa007a23 */ /* 0x108ff0000001089e */
[----:B------:R3:W5:Y:S02]  /*13140*/  MUFU.EX2 R247, R0 ;  /* 0x0000000000f77308 */ /* 0x0007640000000800 */
[--C-:B---3--:R-:W-:Y:S01]  /*13150*/  FFMA.FTZ R0, R169, c[0x0][0x2d0], -R158.reuse ;  /* 0x0000b400a9007a23 */ /* 0x108fe2000001089e */
[----:B-----5:R-:W-:Y:S07]  /*13160*/  F2FP.BF16.PACK_AB R65, R247, R245 ;  /* 0x000000f5f741723e */ /* 0x020fee00000010ff */
[----:B------:R3:W-:Y:S02]  /*13170*/  MUFU.EX2 R249, R0 ;  /* 0x0000000000f97308 */ /* 0x0007e40000000800 */
[----:B---3--:R-:W-:Y:S08]  /*13180*/  FFMA.FTZ R0, R168, c[0x0][0x2d0], -R158 ;  /* 0x0000b400a8007a23 */ /* 0x008ff0000001089e */
[----:B------:R3:W5:Y:S02]  /*13190*/  MUFU.EX2 R56, R0 ;  /* 0x0000000000387308 */ /* 0x0007640000000800 */
[----:B---3--:R-:W-:Y:S01]  /*131a0*/  FFMA.FTZ R0, R18, c[0x0][0x2d0], -R114 ;  /* 0x0000b40012007a23 */ /* 0x008fe20000010872 */
[----:B-----5:R-:W-:Y:S07]  /*131b0*/  F2FP.BF16.PACK_AB R67, R56, R249 ;  /* 0x000000f93843723e */ /* 0x020fee00000010ff */
[----:B------:R3:W-:Y:S02]  /*131c0*/  MUFU.EX2 R49, R0 ;  /* 0x0000000000317308 */ /* 0x0007e40000000800 */
[----:B---3--:R-:W-:Y:S08]  /*131d0*/  FFMA.FTZ R0, R15, c[0x0][0x2d0], -R156 ;  /* 0x0000b4000f007a23 */ /* 0x008ff0000001089c */
[----:B------:R3:W-:Y:S02]  /*131e0*/  MUFU.EX2 R47, R0 ;  /* 0x00000000002f7308 */ /* 0x0007e40000000800 */
[--C-:B---3--:R-:W-:Y:S08]  /*131f0*/  FFMA.FTZ R0, R14, c[0x0][0x2d0], -R114.reuse ;  /* 0x0000b4000e007a23 */ /* 0x108ff00000010872 */
[----:B------:R3:W-:Y:S02]  /*13200*/  MUFU.EX2 R251, R0 ;  /* 0x0000000000fb7308 */ /* 0x0007e40000000800 */
[----:B---3--:R-:W-:Y:S08]  /*13210*/  FFMA.FTZ R0, R13, c[0x0][0x2d0], -R114 ;  /* 0x0000b4000d007a23 */ /* 0x008ff00000010872 */
[----:B------:R3:W-:Y:S02]  /*13220*/  MUFU.EX2 R46, R0 ;  /* 0x00000000002e7308 */ /* 0x0007e40000000800 */
[----:B---3--:R-:W-:Y:S08]  /*13230*/  FFMA.FTZ R0, R17, c[0x0][0x2d0], -R157 ;  /* 0x0000b40011007a23 */ /* 0x008ff0000001089d */
[----:B------:R3:W-:Y:S02]  /*13240*/  MUFU.EX2 R242, R0 ;  /* 0x0000000000f27308 */ /* 0x0007e40000000800 */
[----:B---3--:R-:W-:Y:S02]  /*13250*/  FSEL R0, R110, RZ, P3 ;  /* 0x000000ff6e007208 */ /* 0x008fe40001800000 */
[-C--:B-1----:R-:W-:Y:S03]  /*13260*/  @P4 IADD3 R4, P3, R8, R11.reuse, RZ ;  /* 0x0000000b08044210 */ /* 0x082fe60007f7e0ff */
[----:B------:R-:W-:Y:S01]  /*13270*/  FADD.FTZ R2, -R0, R3 ;  /* 0x0000000300027221 */ /* 0x000fe20000010100 */
[----:B------:R-:W-:Y:S01]  /*13280*/  FSEL R0, R109, RZ, P2 ;  /* 0x000000ff6d007208 */ /* 0x000fe20001000000 */
[--C-:B------:R-:W-:Y:S01]  /*13290*/  @P4 IMAD.X R5, R9, 0x1, R10.reuse, P3 ;  /* 0x0000000109054824 */ /* 0x100fe200018e060a */
[----:B--2---:R-:W-:Y:S01]  /*132a0*/  @P4 IADD3 R6, P2, R4, R11, RZ ;  /* 0x0000000b04064210 */ /* 0x004fe20007f5e0ff */
[----:B------:R-:W-:Y:S02]  /*132b0*/  FMUL.FTZ R2, R2, c[0x0][0x2d0] ;  /* 0x0000b40002027a20 */ /* 0x000fe40000410000 */
[----:B------:R-:W-:Y:S01]  /*132c0*/  FADD.FTZ R0, -R0, R111 ;  /* 0x0000006f00007221 */ /* 0x000fe20000010100 */
[----:B------:R1:W-:Y:S01]  /*132d0*/  @P4 LDGSTS.E.BYPASS.LTC128B.128 [R224+0x4100], [R4.64], !P6 ;  /* 0x0410000004e04fae */ /* 0x0003e2000f101d48 */
[----:B------:R2:W3:Y:S01]  /*132e0*/  MUFU.EX2 R69, R2 ;  /* 0x0000000200457308 */ /* 0x0004e20000000800 */
[----:B------:R-:W-:Y:S02]  /*132f0*/  @P4 IMAD.X R7, R5, 0x1, R10, P2 ;  /* 0x0000000105074824 */ /* 0x000fe400010e060a */
[----:B------:R-:W-:Y:S02]  /*13300*/  FMUL.FTZ R0, R0, c[0x0][0x2d0] ;  /* 0x0000b40000007a20 */ /* 0x000fe40000410000 */
[----:B------:R-:W-:Y:S02]  /*13310*/  IMAD.MOV.U32 R111, RZ, RZ, R29 ;  /* 0x000000ffff6f7224 */ /* 0x000fe400078e001d */
[----:B------:R5:W-:Y:S03]  /*13320*/  @P4 LDGSTS.E.BYPASS.LTC128B.128 [R224+0x4900], [R6.64], !P6 ;  /* 0x0490000006e04fae */ /* 0x000be6000f101d48 */
[----:B------:R4:W5:Y:S01]  /*13330*/  MUFU.EX2 R68, R0 ;  /* 0x0000000000447308 */ /* 0x0009620000000800 */
[----:B------:R-:W-:Y:S04]  /*13340*/  F2FP.BF16.PACK_AB R72, R82, R111 ;  /* 0x0000006f5248723e */ /* 0x000fe800000010ff */
[----:B------:R-:W-:Y:S08]  /*13350*/  LDSM.16.MT88.4 R36, [R212] ;  /* 0x00000000d424783b */ /* 0x000ff00000004200 */
[----:B------:R-:W-:Y:S01]  /*13360*/  LDSM.16.MT88.4 R52, [R209] ;  /* 0x00000000d134783b */ /* 0x000fe20000004200 */
[----:B--2---:R-:W-:Y:S01]  /*13370*/  FSEL R2, R108, RZ, P1 ;  /* 0x000000ff6c027208 */ /* 0x004fe20000800000 */
[C---:B---3--:R-:W-:Y:S02]  /*13380*/  FMUL.FTZ R16, R69.reuse, R128 ;  /* 0x0000008045107220 */ /* 0x048fe40000410000 */
[C---:B-1----:R-:W-:Y:S02]  /*13390*/  FMUL.FTZ R4, R69.reuse, R116 ;  /* 0x0000007445047220 */ /* 0x042fe40000410000 */
[C---:B------:R-:W-:Y:S02]  /*133a0*/  FMUL.FTZ R5, R69.reuse, R117 ;  /* 0x0000007545057220 */ /* 0x040fe40000410000 */
[C---:B------:R-:W-:Y:S01]  /*133b0*/  FMUL.FTZ R17, R69.reuse, R129 ;  /* 0x0000008145117220 */ /* 0x040fe20000410000 */
[----:B------:R-:W-:Y:S01]  /*133c0*/  LDSM.16.MT88.4 R76, [R211] ;  /* 0x00000000d34c783b */ /* 0x000fe20000004200 */
[----:B------:R-:W-:Y:S02]  /*133d0*/  FMUL.FTZ R32, R69, R144 ;  /* 0x0000009045207220 */ /* 0x000fe40000410000 */
[----:B----4-:R-:W-:Y:S01]  /*133e0*/  FADD.FTZ R0, -R2, R112 ;  /* 0x0000007002007221 */ /* 0x010fe20000010100 */
[----:B------:R-:W-:Y:S01]  /*133f0*/  FSEL R2, R70, RZ, P0 ;  /* 0x000000ff46027208 */ /* 0x000fe20000000000 */
[----:B------:R-:W-:Y:S02]  /*13400*/  IMAD.MOV.U32 R112, RZ, RZ, R23 ;  /* 0x000000ffff707224 */ /* 0x000fe400078e0017 */
[----:B------:R-:W-:Y:S01]  /*13410*/  FMUL.FTZ R0, R0, c[0x0][0x2d0] ;  /* 0x0000b40000007a20 */ /* 0x000fe20000410000 */
[----:B------:R-:W1:Y:S01]  /*13420*/  LDSM.16.MT88.4 R20, [R208] ;  /* 0x00000000d014783b */ /* 0x000e620000004200 */
[C---:B-----5:R-:W-:Y:S01]  /*13430*/  FMUL.FTZ R6, R68.reuse, R118 ;  /* 0x0000007644067220 */ /* 0x060fe20000410000 */
[----:B------:R-:W-:Y:S01]  /*13440*/  F2FP.BF16.PACK_AB R73, R63, R112 ;  /* 0x000000703f49723e */ /* 0x000fe200000010ff */
[----:B------:R2:W3:Y:S01]  /*13450*/  MUFU.EX2 R3, R0 ;  /* 0x0000000000037308 */ /* 0x0004e20000000800 */
[C---:B------:R-:W-:Y:S02]  /*13460*/  FMUL.FTZ R7, R68.reuse, R119 ;  /* 0x0000007744077220 */ /* 0x040fe40000410000 */
[C---:B------:R-:W-:Y:S02]  /*13470*/  FMUL.FTZ R19, R68.reuse, R131 ;  /* 0x0000008344137220 */ /* 0x040fe40000410000 */
[----:B------:R-:W0:Y:S01]  /*13480*/  LDGDEPBAR ;  /* 0x00000000000079af */ /* 0x000e220000000000 */
[C---:B------:R-:W-:Y:S02]  /*13490*/  FMUL.FTZ R33, R69.reuse, R145 ;  /* 0x0000009145217220 */ /* 0x040fe40000410000 */
[C---:B------:R-:W-:Y:S02]  /*134a0*/  FMUL.FTZ R34, R68.reuse, R146 ;  /* 0x0000009244227220 */ /* 0x040fe40000410000 */
[C---:B------:R-:W-:Y:S02]  /*134b0*/  FMUL.FTZ R35, R68.reuse, R147 ;  /* 0x0000009344237220 */ /* 0x040fe40000410000 */
[----:B------:R-:W-:Y:S01]  /*134c0*/  IMAD.MOV.U32 R128, RZ, RZ, R50 ;  /* 0x000000ffff807224 */ /* 0x000fe200078e0032 */
[----:B------:R-:W-:Y:S01]  /*134d0*/  LDSM.16.MT88.4 R144, [R212+0x2000] ;  /* 0x00200000d490783b */ /* 0x000fe20000004200 */
[----:B------:R-:W-:Y:S02]  /*134e0*/  IMAD.MOV.U32 R129, RZ, RZ, R49 ;  /* 0x000000ffff817224 */ /* 0x000fe400078e0031 */
[----:B------:R-:W-:Y:S02]  /*134f0*/  FMUL.FTZ R49, R69, R97 ;  /* 0x0000006145317220 */ /* 0x000fe40000410000 */
[----:B------:R-:W-:Y:S02]  /*13500*/  FMUL.FTZ R50, R68, R98 ;  /* 0x0000006244327220 */ /* 0x000fe40000410000 */
[----:B------:R-:W-:Y:S02]  /*13510*/  IMAD.MOV.U32 R116, RZ, RZ, R83 ;  /* 0x000000ffff747224 */ /* 0x000fe400078e0053 */
[----:B------:R-:W-:Y:S02]  /*13520*/  IMAD.MOV.U32 R117, RZ, RZ, R82 ;  /* 0x000000ffff757224 */ /* 0x000fe400078e0052 */
[----:B--2---:R-:W-:Y:S02]  /*13530*/  FADD.FTZ R0, -R2, R113 ;  /* 0x0000007102007221 */ /* 0x004fe40000010100 */
[--C-:B------:R-:W-:Y:S02]  /*13540*/  FFMA.FTZ R2, R26, c[0x0][0x2d0], -R158.reuse ;  /* 0x0000b4001a027a23 */ /* 0x100fe4000001089e */
[----:B------:R-:W-:Y:S02]  /*13550*/  FMUL.FTZ R0, R0, c[0x0][0x2d0] ;  /* 0x0000b40000007a20 */ /* 0x000fe40000410000 */
[----:B------:R2:W-:Y:S01]  /*13560*/  MUFU.EX2 R233, R2 ;  /* 0x0000000200e97308 */ /* 0x0005e20000000800 */
[C---:B---3--:R-:W-:Y:S02]  /*13570*/  FMUL.FTZ R40, R3.reuse, R88 ;  /* 0x0000005803287220 */ /* 0x048fe40000410000 */
[C---:B------:R-:W-:Y:S02]  /*13580*/  FMUL.FTZ R41, R3.reuse, R89 ;  /* 0x0000005903297220 */ /* 0x040fe40000410000 */
[C---:B------:R-:W-:Y:S01]  /*13590*/  FMUL.FTZ R8, R3.reuse, R120 ;  /* 0x0000007803087220 */ /* 0x040fe20000410000 */
[-C--:B-1----:R-:W-:Y:S04]  /*135a0*/  HMMA.16816.F32.BF16 R4, R72, R20.reuse, R4 ;  /* 0x000000144804723c */ /* 0x082fe80000041804 */
[----:B------:R-:W1:Y:S01]  /*135b0*/  MUFU.EX2 R0, R0 ;  /* 0x0000000000007308 */ /* 0x000e620000000800 */
[C---:B------:R-:W-:Y:S02]  /*135c0*/  FMUL.FTZ R9, R3.reuse, R121 ;  /* 0x0000007903097220 */ /* 0x040fe40000410000 */
[C---:B------:R-:W-:Y:S02]  /*135d0*/  FMUL.FTZ R12, R3.reuse, R124 ;  /* 0x0000007c030c7220 */ /* 0x040fe40000410000 */
[C---:B------:R-:W-:Y:S03]  /*135e0*/  FMUL.FTZ R13, R3.reuse, R125 ;  /* 0x0000007d030d7220 */ /* 0x040fe60000410000 */
[----:B------:R-:W-:Y:S02]  /*135f0*/  FMUL.FTZ R18, R68, R130 ;  /* 0x0000008244127220 */ /* 0x000fe40000410000 */
[C---:B------:R-:W-:Y:S02]  /*13600*/  FMUL.FTZ R29, R3.reuse, R141 ;  /* 0x0000008d031d7220 */ /* 0x040fe40000410000 */
[----:B------:R-:W-:Y:S02]  /*13610*/  FMUL.FTZ R45, R3, R93 ;  /* 0x0000005d032d7220 */ /* 0x000fe40000410000 */
[----:B--2---:R-:W-:Y:S02]  /*13620*/  FFMA.FTZ R2, R27, c[0x0][0x2d0], -R158 ;  /* 0x0000b4001b027a23 */ /* 0x004fe4000001089e */
[----:B------:R-:W-:Y:S02]  /*13630*/  IMAD.MOV.U32 R93, RZ, RZ, R46 ;  /* 0x000000ffff5d7224 */ /* 0x000fe400078e002e */
[----:B------:R2:W3:Y:S01]  /*13640*/  MUFU.EX2 R231, R2 ;  /* 0x0000000200e77308 */ /* 0x0004e20000000800 */
[----:B------:R-:W-:Y:S02]  /*13650*/  IMAD.MOV.U32 R130, RZ, RZ, R48 ;  /* 0x000000ffff827224 */ /* 0x000fe400078e0030 */
[----:B------:R-:W-:Y:S02]  /*13660*/  FMUL.FTZ R48, R69, R96 ;  /* 0x0000006045307220 */ /* 0x000fe40000410000 */
[C---:B-1----:R-:W-:Y:S02]  /*13670*/  FMUL.FTZ R10, R0.reuse, R122 ;  /* 0x0000007a000a7220 */ /* 0x042fe40000410000 */
[C---:B------:R-:W-:Y:S02]  /*13680*/  FMUL.FTZ R11, R0.reuse, R123 ;  /* 0x0000007b000b7220 */ /* 0x040fe40000410000 */
[C---:B------:R-:W-:Y:S02]  /*13690*/  FMUL.FTZ R42, R0.reuse, R90 ;  /* 0x0000005a002a7220 */ /* 0x040fe40000410000 */
[C---:B------:R-:W-:Y:S02]  /*136a0*/  FMUL.FTZ R43, R0.reuse, R91 ;  /* 0x0000005b002b7220 */ /* 0x040fe40000410000 */
[----:B------:R-:W-:Y:S01]  /*136b0*/  LDSM.16.MT88.4 R88, [R209+0x800] ;  /* 0x00080000d158783b */ /* 0x000fe20000004200 */
[C---:B------:R-:W-:Y:S04]  /*136c0*/  HMMA.16816.F32.BF16 R8, R64.reuse, R20, R8 ;  /* 0x000000144008723c */ /* 0x040fe80000041808 */
[C---:B------:R-:W-:Y:S02]  /*136d0*/  FMUL.FTZ R14, R0.reuse, R126 ;  /* 0x0000007e000e7220 */ /* 0x040fe40000410000 */
[----:B------:R-:W-:Y:S02]  /*136e0*/  FMUL.FTZ R15, R0, R127 ;  /* 0x0000007f000f7220 */ /* 0x000fe40000410000 */
[----:B------:R-:W-:Y:S04]  /*136f0*/  IMAD.MOV.U32 R120, RZ, RZ, R81 ;  /* 0x000000ffff787224 */ /* 0x000fe800078e0051 */
[----:B--2---:R-:W-:Y:S01]  /*13700*/  FFMA.FTZ R2, R24, c[0x0][0x2d0], -R157 ;  /* 0x0000b40018027a23 */ /* 0x004fe2000001089d */
[-C--:B------:R-:W-:Y:S03]  /*13710*/  HMMA.16816.F32.BF16 R12, R64, R22.reuse, R12 ;  /* 0x00000016400c723c */ /* 0x080fe6000004180c */
[----:B------:R1:W-:Y:S01]  /*13720*/  MUFU.EX2 R229, R2 ;  /* 0x0000000200e57308 */ /* 0x0003e20000000800 */
[----:B------:R-:W-:Y:S02]  /*13730*/  FMUL.FTZ R24, R3, R136 ;  /* 0x0000008803187220 */ /* 0x000fe40000410000 */
[----:B------:R-:W2:Y:S01]  /*13740*/  LDL R136, [R1+0x14] ;  /* 0x0000140001887983 */ /* 0x000ea20000100800 */
[----:B------:R-:W-:Y:S01]  /*13750*/  IMAD.MOV.U32 R127, RZ, RZ, R51 ;  /* 0x000000ffff7f7224 */ /* 0x000fe200078e0033 */
[C---:B------:R-:W-:Y:S04]  /*13760*/  HMMA.16816.F32.BF16 R16, R72.reuse, R22, R16 ;  /* 0x000000164810723c */ /* 0x040fe80000041810 */
[C---:B------:R-:W-:Y:S02]  /*13770*/  FMUL.FTZ R20, R69.reuse, R132 ;  /* 0x0000008445147220 */ /* 0x040fe40000410000 */
[----:B------:R-:W-:Y:S02]  /*13780*/  FMUL.FTZ R21, R69, R133 ;  /* 0x0000008545157220 */ /* 0x000fe40000410000 */
[C---:B------:R-:W-:Y:S04]  /*13790*/  FMUL.FTZ R22, R68.reuse, R134 ;  /* 0x0000008644167220 */ /* 0x040fe80000410000 */
[C---:B------:R-:W-:Y:S02]  /*137a0*/  FMUL.FTZ R23, R68.reuse, R135 ;  /* 0x0000008744177220 */ /* 0x040fe40000410000 */
[----:B------:R-:W-:Y:S02]  /*137b0*/  FMUL.FTZ R51, R68, R99 ;  /* 0x0000006344337220 */ /* 0x000fe40000410000 */
[----:B------:R-:W-:Y:S01]  /*137c0*/  LDSM.16.MT88.4 R96, [R209+0x2000] ;  /* 0x00200000d160783b */ /* 0x000fe20000004200 */
[----:B------:R-:W-:Y:S02]  /*137d0*/  IMAD.MOV.U32 R118, RZ, RZ, R63 ;  /* 0x000000ffff767224 */ /* 0x000fe400078e003f */
[-C--:B------:R-:W-:Y:S03]  /*137e0*/  HMMA.16816.F32.BF16 R20, R72, R36.reuse, R20 ;  /* 0x000000244814723c */ /* 0x080fe60000041814 */
[----:B-1----:R-:W-:Y:S02]  /*137f0*/  FFMA.FTZ R2, R25, c[0x0][0x2d0], -R157 ;  /* 0x0000b40019027a23 */ /* 0x002fe4000001089d */
[----:B------:R-:W-:Y:S02]  /*13800*/  FMUL.FTZ R25, R3, R137 ;  /* 0x0000008903197220 */ /* 0x000fe40000410000 */
[----:B------:R1:W4:Y:S01]  /*13810*/  MUFU.EX2 R228, R2 ;  /* 0x0000000200e47308 */ /* 0x0003220000000800 */
[C---:B------:R-:W-:Y:S04]  /*13820*/  FMUL.FTZ R26, R0.reuse, R138 ;  /* 0x0000008a001a7220 */ /* 0x040fe80000410000 */
[C---:B------:R-:W-:Y:S02]  /*13830*/  FMUL.FTZ R27, R0.reuse, R139 ;  /* 0x0000008b001b7220 */ /* 0x040fe40000410000 */
[----:B------:R-:W-:Y:S02]  /*13840*/  IMAD.MOV.U32 R119, RZ, RZ, R62 ;  /* 0x000000ffff777224 */ /* 0x000fe400078e003e */
[----:B------:R-:W-:Y:S02]  /*13850*/  IMAD.MOV.U32 R141, RZ, RZ, R118 ;  /* 0x000000ffff8d7224 */ /* 0x000fe400078e0076 */
[C---:B------:R-:W-:Y:S01]  /*13860*/  FMUL.FTZ R46, R0.reuse, R94 ;  /* 0x0000005e002e7220 */ /* 0x040fe20000410000 */
[C---:B------:R-:W-:Y:S04]  /*13870*/  HMMA.16816.F32.BF16 R24, R64.reuse, R36, R24 ;  /* 0x000000244018723c */ /* 0x040fe80000041818 */
[----:B------:R-:W-:Y:S02]  /*13880*/  IMAD.MOV.U32 R94, RZ, RZ, R47 ;  /* 0x000000ffff5e7224 */ /* 0x000fe400078e002f */
[----:B------:R-:W-:Y:S02]  /*13890*/  FMUL.FTZ R47, R0, R95 ;  /* 0x0000005f002f7220 */ /* 0x000fe40000410000 */
[C---:B------:R-:W-:Y:S04]  /*138a0*/  FMUL.FTZ R36, R69.reuse, R84 ;  /* 0x0000005445247220 */ /* 0x040fe80000410000 */
[----:B-1----:R-:W-:Y:S02]  /*138b0*/  FFMA.FTZ R2, R30, c[0x0][0x2d0], -R158 ;  /* 0x0000b4001e027a23 */ /* 0x002fe4000001089e */
[C---:B------:R-:W-:Y:S02]  /*138c0*/  FMUL.FTZ R30, R0.reuse, R142 ;  /* 0x0000008e001e7220 */ /* 0x040fe40000410000 */
[----:B------:R1:W-:Y:S01]  /*138d0*/  MUFU.EX2 R227, R2 ;  /* 0x0000000200e37308 */ /* 0x0003e20000000800 */
[----:B------:R-:W-:Y:S02]  /*138e0*/  FMUL.FTZ R37, R69, R85 ;  /* 0x0000005545257220 */ /* 0x000fe40000410000 */
[----:B------:R-:W-:Y:S02]  /*138f0*/  IMAD.MOV.U32 R122, RZ, RZ, R59 ;  /* 0x000000ffff7a7224 */ /* 0x000fe400078e003b */
[C---:B------:R-:W-:Y:S02]  /*13900*/  FMUL.FTZ R59, R0.reuse, R103 ;  /* 0x00000067003b7220 */ /* 0x040fe40000410000 */
[----:B------:R-:W-:Y:S02]  /*13910*/  IMAD.MOV.U32 R124, RZ, RZ, R58 ;  /* 0x000000ffff7c7224 */ /* 0x000fe400078e003a */
[C---:B------:R-:W-:Y:S02]  /*13920*/  FMUL.FTZ R58, R0.reuse, R102 ;  /* 0x00000066003a7220 */ /* 0x040fe40000410000 */
[----:B------:R-:W-:Y:S02]  /*13930*/  IMAD.MOV.U32 R125, RZ, RZ, R57 ;  /* 0x000000ffff7d7224 */ /* 0x000fe400078e0039 */
[C---:B------:R-:W-:Y:S02]  /*13940*/  FMUL.FTZ R57, R3.reuse, R101 ;  /* 0x0000006503397220 */ /* 0x040fe40000410000 */
[----:B------:R-:W-:Y:S02]  /*13950*/  IMAD.MOV.U32 R126, RZ, RZ, R56 ;  /* 0x000000ffff7e7224 */ /* 0x000fe400078e0038 */
[C---:B------:R-:W-:Y:S02]  /*13960*/  FMUL.FTZ R56, R3.reuse, R100 ;  /* 0x0000006403387220 */ /* 0x040fe40000410000 */
[----:B------:R-:W-:Y:S02]  /*13970*/  IMAD.MOV.U32 R121, RZ, RZ, R61 ;  /* 0x000000ffff797224 */ /* 0x000fe400078e003d */
[----:B------:R-:W-:Y:S02]  /*13980*/  IMAD.MOV.U32 R123, RZ, RZ, R60 ;  /* 0x000000ffff7b7224 */ /* 0x000fe400078e003c */
[----:B------:R-:W-:Y:S02]  /*13990*/  FMUL.FTZ R60, R3, R152 ;  /* 0x00000098033c7220 */ /* 0x000fe40000410000 */
[----:B-1----:R-:W-:Y:S02]  /*139a0*/  FFMA.FTZ R2, R31, c[0x0][0x2d0], -R158 ;  /* 0x0000b4001f027a23 */ /* 0x002fe4000001089e */
[C---:B------:R-:W-:Y:S02]  /*139b0*/  FMUL.FTZ R31, R0.reuse, R143 ;  /* 0x0000008f001f7220 */ /* 0x040fe40000410000 */
[----:B------:R1:W5:Y:S01]  /*139c0*/  MUFU.EX2 R226, R2 ;  /* 0x0000000200e27308 */ /* 0x0003620000000800 */
[C---:B------:R-:W-:Y:S02]  /*139d0*/  FMUL.FTZ R61, R3.reuse, R153 ;  /* 0x00000099033d7220 */ /* 0x040fe40000410000 */
[C---:B------:R-:W-:Y:S02]  /*139e0*/  FMUL.FTZ R62, R0.reuse, R154 ;  /* 0x0000009a003e7220 */ /* 0x040fe40000410000 */
[----:B------:R-:W-:Y:S02]  /*139f0*/  FMUL.FTZ R63, R0, R155 ;  /* 0x0000009b003f7220 */ /* 0x000fe40000410000 */
[----:B------:R-:W-:Y:S02]  /*13a00*/  IMAD.MOV.U32 R95, RZ, RZ, R164 ;  /* 0x000000ffff5f7224 */ /* 0x000fe400078e00a4 */
[----:B------:R-:W-:Y:S02]  /*13a10*/  IMAD.MOV.U32 R142, RZ, RZ, R117 ;  /* 0x000000ffff8e7224 */ /* 0x000fe400078e0075 */
[----:B------:R-:W-:Y:S02]  /*13a20*/  IMAD.MOV.U32 R143, RZ, RZ, R116 ;  /* 0x000000ffff8f7224 */ /* 0x000fe400078e0074 */
[--C-:B-1----:R-:W-:Y:S02]  /*13a30*/  FFMA.FTZ R2, R28, c[0x0][0x2d0], -R156.reuse ;  /* 0x0000b4001c027a23 */ /* 0x102fe4000001089c */
[----:B------:R-:W-:Y:S02]  /*13a40*/  FMUL.FTZ R28, R3, R140 ;  /* 0x0000008c031c7220 */ /* 0x000fe40000410000 */
[----:B------:R1:W-:Y:S01]  /*13a50*/  MUFU.EX2 R225, R2 ;  /* 0x0000000200e17308 */ /* 0x0003e20000000800 */
[----:B------:R-:W-:Y:S04]  /*13a60*/  IMAD.MOV.U32 R140, RZ, RZ, R119 ;  /* 0x000000ffff8c7224 */ /* 0x000fe800078e0077 */
[-C--:B------:R-:W-:Y:S08]  /*13a70*/  HMMA.16816.F32.BF16 R28, R64, R38.reuse, R28 ;  /* 0x00000026401c723c */ /* 0x080ff0000004181c */
[C---:B------:R-:W-:Y:S07]  /*13a80*/  HMMA.16816.F32.BF16 R32, R72.reuse, R38, R32 ;  /* 0x000000264820723c */ /* 0x040fee0000041820 */
[C---:B------:R-:W-:Y:S02]  /*13a90*/  FMUL.FTZ R38, R68.reuse, R86 ;  /* 0x0000005644267220 */ /* 0x040fe40000410000 */
[----:B------:R-:W-:Y:S02]  /*13aa0*/  FMUL.FTZ R39, R68, R87 ;  /* 0x0000005744277220 */ /* 0x000fe40000410000 */
[----:B------:R-:W-:Y:S01]  /*13ab0*/  LDSM.16.MT88.4 R84, [R212+0x800] ;  /* 0x00080000d454783b */ /* 0x000fe20000004200 */
[----:B-1----:R-:W-:Y:S04]  /*13ac0*/  FFMA.FTZ R2, R161, c[0x0][0x2d0], -R156 ;  /* 0x0000b400a1027a23 */ /* 0x002fe8000001089c */
[-C--:B------:R-:W-:Y:S01]  /*13ad0*/  HMMA.16816.F32.BF16 R36, R72, R52.reuse, R36 ;  /* 0x000000344824723c */ /* 0x080fe20000041824 */
[----:B------:R1:W-:Y:S07]  /*13ae0*/  MUFU.EX2 R207, R2 ;  /* 0x0000000200cf7308 */ /* 0x0003ee0000000800 */
[C---:B------:R-:W-:Y:S07]  /*13af0*/  HMMA.16816.F32.BF16 R40, R64.reuse, R52, R40 ;  /* 0x000000344028723c */ /* 0x040fee0000041828 */
[C---:B------:R-:W-:Y:S02]  /*13b00*/  FMUL.FTZ R53, R69.reuse, R149 ;  /* 0x0000009545357220 */ /* 0x040fe40000410000 */
[----:B------:R-:W-:Y:S03]  /*13b10*/  FMUL.FTZ R52, R69, R148 ;  /* 0x0000009445347220 */ /* 0x000fe60000410000 */
[--C-:B-1----:R-:W-:Y:S04]  /*13b20*/  FFMA.FTZ R2, R162, c[0x0][0x2d0], -R114.reuse ;  /* 0x0000b400a2027a23 */ /* 0x102fe80000010872 */
[----:B------:R1:W-:Y:S02]  /*13b30*/  MUFU.EX2 R206, R2 ;  /* 0x0000000200ce7308 */ /* 0x0003e40000000800 */
[----:B-1----:R-:W-:Y:S08]  /*13b40*/  FFMA.FTZ R2, R172, c[0x0][0x2d0], -R114 ;  /* 0x0000b400ac027a23 */ /* 0x002ff00000010872 */
[----:B------:R1:W-:Y:S02]  /*13b50*/  MUFU.EX2 R205, R2 ;  /* 0x0000000200cd7308 */ /* 0x0003e40000000800 */
        /* <DEDUP_REMOVED lines=8> */
[-C--:B------:R-:W-:Y:S01]  /*13be0*/  HMMA.16816.F32.BF16 R52, R72, R76.reuse, R52 ;  /* 0x0000004c4834723c */ /* 0x080fe20000041834 */
[----:B------:R1:W-:Y:S07]  /*13bf0*/  MUFU.EX2 R203, R2 ;  /* 0x0000000200cb7308 */ /* 0x0003ee0000000800 */
[C---:B------:R-:W-:Y:S07]  /*13c00*/  HMMA.16816.F32.BF16 R56, R64.reuse, R76, R56 ;  /* 0x0000004c4038723c */ /* 0x040fee0000041838 */
[----:B------:R-:W-:Y:S01]  /*13c10*/  F2FP.BF16.PACK_AB R76, R243, R242 ;  /* 0x000000f2f34c723e */ /* 0x000fe200000010ff */
[-C--:B------:R-:W-:Y:S04]  /*13c20*/  HMMA.16816.F32.BF16 R60, R64, R78.reuse, R60 ;  /* 0x0000004e403c723c */ /* 0x080fe8000004183c */
[----:B---3--:R-:W-:Y:S03]  /*13c30*/  F2FP.BF16.PACK_AB R77, R231, R233 ;  /* 0x000000e9e74d723e */ /* 0x008fe600000010ff */
[C---:B------:R-:W-:Y:S02]  /*13c40*/  FMUL.FTZ R64, R69.reuse, R104 ;  /* 0x0000006845407220 */ /* 0x040fe40000410000 */
[----:B-1----:R-:W-:Y:S02]  /*13c50*/  FFMA.FTZ R2, R80, c[0x0][0x2d0], -R114 ;  /* 0x0000b40050027a23 */ /* 0x002fe40000010872 */
[----:B------:R-:W1:Y:S01]  /*13c60*/  LDSM.16.MT88.4 R80, [R208+0x800] ;  /* 0x00080000d050783b */ /* 0x000e620000004200 */
[----:B------:R-:W-:Y:S01]  /*13c70*/  FMUL.FTZ R65, R69, R105 ;  /* 0x0000006945417220 */ /* 0x000fe20000410000 */
[----:B------:R3:W-:Y:S01]  /*13c80*/  MUFU.EX2 R202, R2 ;  /* 0x0000000200ca7308 */ /* 0x0007e20000000800 */
[C---:B------:R-:W-:Y:S02]  /*13c90*/  FMUL.FTZ R66, R68.reuse, R106 ;  /* 0x0000006a44427220 */ /* 0x040fe40000410000 */
[----:B------:R-:W-:Y:S07]  /*13ca0*/  FMUL.FTZ R67, R68, R107 ;  /* 0x0000006b44437220 */ /* 0x000fee0000410000 */
[----:B------:R-:W-:Y:S04]  /*13cb0*/  HMMA.16816.F32.BF16 R64, R72, R78, R64 ;  /* 0x0000004e4840723c */ /* 0x000fe80000041840 */
[----:B--2---:R-:W-:Y:S01]  /*13cc0*/  ISETP.GT.AND P0, PT, R223, R136, PT ;  /* 0x00000088df00720c */ /* 0x004fe20003f04270 */
[----:B------:R-:W-:Y:S02]  /*13cd0*/  IMAD.MOV.U32 R223, RZ, RZ, R200 ;  /* 0x000000ffffdf7224 */ /* 0x000fe400078e00c8 */
[----:B------:R-:W-:Y:S02]  /*13ce0*/  F2FP.BF16.PACK_AB R72, R128, R127 ;  /* 0x0000007f8048723e */ /* 0x000fe400000010ff */
[----:B------:R-:W-:Y:S03]  /*13cf0*/  F2FP.BF16.PACK_AB R73, R129, R252 ;  /* 0x000000fc8149723e */ /* 0x000fe600000010ff */
[----:B------:R-:W-:Y:S01]  /*13d00*/  F2FP.BF16.PACK_AB R74, R94, R95 ;  /* 0x0000005f5e4a723e */ /* 0x000fe200000010ff */
[----:B---3--:R-:W-:Y:S01]  /*13d10*/  FFMA.FTZ R2, R160, c[0x0][0x2d0], -R114 ;  /* 0x0000b400a0027a23 */ /* 0x008fe20000010872 */
[----:B------:R-:W-:Y:S02]  /*13d20*/  F2FP.BF16.PACK_AB R75, R93, R251 ;  /* 0x000000fb5d4b723e */ /* 0x000fe400000010ff */
[----:B----4-:R-:W-:Y:S01]  /*13d30*/  F2FP.BF16.PACK_AB R78, R228, R229 ;  /* 0x000000e5e44e723e */ /* 0x010fe200000010ff */
[----:B------:R2:W-:Y:S01]  /*13d40*/  MUFU.EX2 R197, R2 ;  /* 0x0000000200c57308 */ /* 0x0005e20000000800 */
[----:B-----5:R-:W-:Y:S03]  /*13d50*/  F2FP.BF16.PACK_AB R79, R226, R227 ;  /* 0x000000e3e24f723e */ /* 0x020fe600000010ff */
[-C--:B-1----:R-:W-:Y:S08]  /*13d60*/  HMMA.16816.F32.BF16 R4, R72, R80.reuse, R4 ;  /* 0x000000504804723c */ /* 0x082ff00000041804 */
[C---:B------:R-:W-:Y:S04]  /*13d70*/  HMMA.16816.F32.BF16 R8, R76.reuse, R80, R8 ;  /* 0x000000504c08723c */ /* 0x040fe80000041808 */
[--C-:B--2---:R-:W-:Y:S04]  /*13d80*/  FFMA.FTZ R2, R173, c[0x0][0x2d0], -R157.reuse ;  /* 0x0000b400ad027a23 */ /* 0x104fe8000001089d */
[-C--:B------:R-:W-:Y:S01]  /*13d90*/  HMMA.16816.F32.BF16 R12, R76, R82.reuse, R12 ;  /* 0x000000524c0c723c */ /* 0x080fe2000004180c */
[----:B------:R1:W-:Y:S07]  /*13da0*/  MUFU.EX2 R92, R2 ;  /* 0x00000002005c7308 */ /* 0x0003ee0000000800 */
[C---:B------:R-:W-:Y:S01]  /*13db0*/  HMMA.16816.F32.BF16 R16, R72.reuse, R82, R16 ;  /* 0x000000524810723c */ /* 0x040fe20000041810 */
[----:B------:R-:W2:Y:S07]  /*13dc0*/  LDSM.16.MT88.4 R80, [R211+0x800] ;  /* 0x00080000d350783b */ /* 0x000eae0000004200 */
[-C--:B------:R-:W-:Y:S08]  /*13dd0*/  HMMA.16816.F32.BF16 R20, R72, R84.reuse, R20 ;  /* 0x000000544814723c */ /* 0x080ff00000041814 */
[C---:B------:R-:W-:Y:S04]  /*13de0*/  HMMA.16816.F32.BF16 R24, R76.reuse, R84, R24 ;  /* 0x000000544c18723c */ /* 0x040fe80000041818 */
[----:B-1----:R-:W-:Y:S03]  /*13df0*/  FFMA.FTZ R2, R174, c[0x0][0x2d0], -R157 ;  /* 0x0000b400ae027a23 */ /* 0x002fe6000001089d */
[----:B------:R-:W-:Y:S01]  /*13e00*/  FFMA.FTZ R84, R190, c[0x0][0x2d0], -R156 ;  /* 0x0000b400be547a23 */ /* 0x000fe2000001089c */
[-C--:B------:R-:W-:Y:S01]  /*13e10*/  HMMA.16816.F32.BF16 R28, R76, R86.reuse, R28 ;  /* 0x000000564c1c723c */ /* 0x080fe2000004181c */
[----:B------:R1:W3:Y:S03]  /*13e20*/  MUFU.EX2 R186, R2 ;  /* 0x0000000200ba7308 */ /* 0x0002e60000000800 */
[----:B------:R-:W-:Y:S04]  /*13e30*/  IMAD.MOV.U32 R190, RZ, RZ, R129 ;  /* 0x000000ffffbe7224 */ /* 0x000fe800078e0081 */
[C---:B------:R-:W-:Y:S03]  /*13e40*/  HMMA.16816.F32.BF16 R32, R72.reuse, R86, R32 ;  /* 0x000000564820723c */ /* 0x040fe60000041820 */
[----:B------:R4:W-:Y:S05]  /*13e50*/  MUFU.EX2 R148, R84 ;  /* 0x0000005400947308 */ /* 0x0009ea0000000800 */
[-C--:B------:R-:W-:Y:S08]  /*13e60*/  HMMA.16816.F32.BF16 R36, R72, R88.reuse, R36 ;  /* 0x000000584824723c */ /* 0x080ff00000041824 */
[C---:B------:R-:W-:Y:S04]  /*13e70*/  HMMA.16816.F32.BF16 R40, R76.reuse, R88, R40 ;  /* 0x000000584c28723c */ /* 0x040fe80000041828 */
[--C-:B-1----:R-:W-:Y:S04]  /*13e80*/  FFMA.FTZ R2, R175, c[0x0][0x2d0], -R158.reuse ;  /* 0x0000b400af027a23 */ /* 0x102fe8000001089e */
[-C--:B------:R-:W-:Y:S01]  /*13e90*/  HMMA.16816.F32.BF16 R44, R76, R90.reuse, R44 ;  /* 0x0000005a4c2c723c */ /* 0x080fe2000004182c */
[----:B------:R1:W-:Y:S01]  /*13ea0*/  MUFU.EX2 R182, R2 ;  /* 0x0000000200b67308 */ /* 0x0003e20000000800 */
[----:B----4-:R-:W4:Y:S06]  /*13eb0*/  LDSM.16.MT88.4 R84, [R208+0x1000] ;  /* 0x00100000d054783b */ /* 0x010f2c0000004200 */
[C---:B------:R-:W-:Y:S02]  /*13ec0*/  HMMA.16816.F32.BF16 R48, R72.reuse, R90, R48 ;  /* 0x0000005a4830723c */ /* 0x040fe40000041830 */
[----:B------:R-:W-:Y:S06]  /*13ed0*/  LDSM.16.MT88.4 R88, [R209+0x1000] ;  /* 0x00100000d158783b */ /* 0x000fec0000004200 */
[-C--:B--2---:R-:W-:Y:S08]  /*13ee0*/  HMMA.16816.F32.BF16 R52, R72, R80.reuse, R52 ;  /* 0x000000504834723c */ /* 0x084ff00000041834 */
[C---:B------:R-:W-:Y:S04]  /*13ef0*/  HMMA.16816.F32.BF16 R56, R76.reuse, R80, R56 ;  /* 0x000000504c38723c */ /* 0x040fe80000041838 */
[--C-:B-1----:R-:W-:Y:S04]  /*13f00*/  FFMA.FTZ R2, R180, c[0x0][0x2d0], -R158.reuse ;  /* 0x0000b400b4027a23 */ /* 0x102fe8000001089e */
[-C--:B------:R-:W-:Y:S01]  /*13f10*/  HMMA.16816.F32.BF16 R60, R76, R82.reuse, R60 ;  /* 0x000000524c3c723c */ /* 0x080fe2000004183c */
[----:B------:R1:W2:Y:S06]  /*13f20*/  MUFU.EX2 R181, R2 ;  /* 0x0000000200b57308 */ /* 0x0002ac0000000800 */
[----:B---3--:R-:W-:Y:S01]  /*13f30*/  F2FP.BF16.PACK_AB R76, R186, R92 ;  /* 0x0000005cba4c723e */ /* 0x008fe200000010ff */
[----:B------:R-:W-:Y:S01]  /*13f40*/  HMMA.16816.F32.BF16 R64, R72, R82, R64 ;  /* 0x000000524840723c */ /* 0x000fe20000041840 */
[----:B------:R-:W3:Y:S06]  /*13f50*/  LDSM.16.MT88.4 R80, [R212+0x1000] ;  /* 0x00100000d450783b */ /* 0x000eec0000004200 */
[----:B------:R-:W-:Y:S02]  /*13f60*/  F2FP.BF16.PACK_AB R72, R207, R225 ;  /* 0x000000e1cf48723e */ /* 0x000fe400000010ff */
[----:B------:R-:W-:Y:S03]  /*13f70*/  F2FP.BF16.PACK_AB R73, R205, R206 ;  /* 0x000000cecd49723e */ /* 0x000fe600000010ff */
[----:B------:R-:W-:Y:S02]  /*13f80*/  F2FP.BF16.PACK_AB R74, R203, R204 ;  /* 0x000000cccb4a723e */ /* 0x000fe400000010ff */
[----:B------:R-:W-:Y:S01]  /*13f90*/  F2FP.BF16.PACK_AB R75, R197, R202 ;  /* 0x000000cac54b723e */ /* 0x000fe200000010ff */
[--C-:B-1----:R-:W-:Y:S01]  /*13fa0*/  FFMA.FTZ R2, R176, c[0x0][0x2d0], -R157.reuse ;  /* 0x0000b400b0027a23 */ /* 0x102fe2000001089d */
[----:B--2---:R-:W-:Y:S05]  /*13fb0*/  F2FP.BF16.PACK_AB R77, R181, R182 ;  /* 0x000000b6b54d723e */ /* 0x004fea00000010ff */
[-C--:B----4-:R-:W-:Y:S01]  /*13fc0*/  HMMA.16816.F32.BF16 R4, R72, R84.reuse, R4 ;  /* 0x000000544804723c */ /* 0x090fe20000041804 */
        /* <DEDUP_REMOVED lines=8> */
[----:B-1----:R-:W-:Y:S01]  /*14050*/  FFMA.FTZ R2, R191, c[0x0][0x2d0], -R156 ;  /* 0x0000b400bf027a23 */ /* 0x002fe2000001089c */
[----:B--2---:R-:W-:Y:S01]  /*14060*/  F2FP.BF16.PACK_AB R79, R149, R150 ;  /* 0x00000096954f723e */ /* 0x004fe200000010ff */
[----:B------:R-:W-:Y:S06]  /*14070*/  IMAD.MOV.U32 R191, RZ, RZ, R128 ;  /* 0x000000ffffbf7224 */ /* 0x000fec00078e0080 */
[----:B------:R1:W2:Y:S01]  /*14080*/  MUFU.EX2 R179, R2 ;  /* 0x0000000200b37308 */ /* 0x0002a20000000800 */
[C---:B------:R-:W-:Y:S08]  /*14090*/  HMMA.16816.F32.BF16 R8, R76.reuse, R84, R8 ;  /* 0x000000544c08723c */ /* 0x040ff00000041808 */
[-C--:B------:R-:W-:Y:S08]  /*140a0*/  HMMA.16816.F32.BF16 R12, R76, R86.reuse, R12 ;  /* 0x000000564c0c723c */ /* 0x080ff0000004180c */
[C---:B------:R-:W-:Y:S01]  /*140b0*/  HMMA.16816.F32.BF16 R16, R72.reuse, R86, R16 ;  /* 0x000000564810723c */ /* 0x040fe20000041810 */
[----:B------:R-:W4:Y:S03]  /*140c0*/  LDSM.16.MT88.4 R84, [R211+0x1000] ;  /* 0x00100000d354783b */ /* 0x000f260000004200 */
[----:B-1----:R-:W-:Y:S02]  /*140d0*/  FFMA.FTZ R2, R183, c[0x0][0x2d0], -R114 ;  /* 0x0000b400b7027a23 */ /* 0x002fe40000010872 */
[----:B------:R-:W-:Y:S02]  /*140e0*/  IMAD.MOV.U32 R183, RZ, RZ, R127 ;  /* 0x000000ffffb77224 */ /* 0x000fe400078e007f */
[-C--:B---3--:R-:W-:Y:S01]  /*140f0*/  HMMA.16816.F32.BF16 R20, R72, R80.reuse, R20 ;  /* 0x000000504814723c */ /* 0x088fe20000041814 */
[----:B------:R1:W-:Y:S07]  /*14100*/  MUFU.EX2 R178, R2 ;  /* 0x0000000200b27308 */ /* 0x0003ee0000000800 */
[C---:B------:R-:W-:Y:S07]  /*14110*/  HMMA.16816.F32.BF16 R24, R76.reuse, R80, R24 ;  /* 0x000000504c18723c */ /* 0x040fee0000041818 */
[----:B------:R-:W-:Y:S01]  /*14120*/  FFMA.FTZ R80, R237, c[0x0][0x2d0], -R156 ;  /* 0x0000b400ed507a23 */ /* 0x000fe2000001089c */
[-C--:B------:R-:W-:Y:S03]  /*14130*/  HMMA.16816.F32.BF16 R28, R76, R82.reuse, R28 ;  /* 0x000000524c1c723c */ /* 0x080fe6000004181c */
[----:B------:R3:W-:Y:S05]  /*14140*/  MUFU.EX2 R168, R80 ;  /* 0x0000005000a87308 */ /* 0x0007ea0000000800 */
[C---:B------:R-:W-:Y:S04]  /*14150*/  HMMA.16816.F32.BF16 R32, R72.reuse, R82, R32 ;  /* 0x000000524820723c */ /* 0x040fe80000041820 */
[----:B-1----:R-:W-:Y:S02]  /*14160*/  FFMA.FTZ R2, R184, c[0x0][0x2d0], -R114 ;  /* 0x0000b400b8027a23 */ /* 0x002fe40000010872 */
[----:B------:R-:W-:Y:S02]  /*14170*/  IMAD.MOV.U32 R184, RZ, RZ, R126 ;  /* 0x000000ffffb87224 */ /* 0x000fe400078e007e */
[-C--:B------:R-:W-:Y:S01]  /*14180*/  HMMA.16816.F32.BF16 R36, R72, R88.reuse, R36 ;  /* 0x000000584824723c */ /* 0x080fe20000041824 */
[----:B------:R1:W5:Y:S07]  /*14190*/  MUFU.EX2 R177, R2 ;  /* 0x0000000200b17308 */ /* 0x00036e0000000800 */
[C---:B------:R-:W-:Y:S01]  /*141a0*/  HMMA.16816.F32.BF16 R40, R76.reuse, R88, R40 ;  /* 0x000000584c28723c */ /* 0x040fe20000041828 */
[----:B---3--:R-:W3:Y:S07]  /*141b0*/  LDSM.16.MT88.4 R80, [R208+0x1800] ;  /* 0x00180000d050783b */ /* 0x008eee0000004200 */
[-C--:B------:R-:W-:Y:S08]  /*141c0*/  HMMA.16816.F32.BF16 R44, R76, R90.reuse, R44 ;  /* 0x0000005a4c2c723c */ /* 0x080ff0000004182c */
[C---:B------:R-:W-:Y:S01]  /*141d0*/  HMMA.16816.F32.BF16 R48, R72.reuse, R90, R48 ;  /* 0x0000005a4830723c */ /* 0x040fe20000041830 */
[----:B------:R-:W-:Y:S03]  /*141e0*/  LDSM.16.MT88.4 R88, [R209+0x1800] ;  /* 0x00180000d158783b */ /* 0x000fe60000004200 */
[--C-:B-1----:R-:W-:Y:S02]  /*141f0*/  FFMA.FTZ R2, R196, c[0x0][0x2d0], -R156.reuse ;  /* 0x0000b400c4027a23 */ /* 0x102fe4000001089c */
[----:B------:R-:W-:Y:S02]  /*14200*/  IMAD.MOV.U32 R196, RZ, RZ, R125 ;  /* 0x000000ffffc47224 */ /* 0x000fe400078e007d */
[-C--:B----4-:R-:W-:Y:S01]  /*14210*/  HMMA.16816.F32.BF16 R52, R72, R84.reuse, R52 ;  /* 0x000000544834723c */ /* 0x090fe20000041834 */
[----:B------:R1:W-:Y:S07]  /*14220*/  MUFU.EX2 R176, R2 ;  /* 0x0000000200b07308 */ /* 0x0003ee0000000800 */
[C---:B------:R-:W-:Y:S08]  /*14230*/  HMMA.16816.F32.BF16 R56, R76.reuse, R84, R56 ;  /* 0x000000544c38723c */ /* 0x040ff00000041838 */
[-C--:B------:R-:W-:Y:S08]  /*14240*/  HMMA.16816.F32.BF16 R60, R76, R86.reuse, R60 ;  /* 0x000000564c3c723c */ /* 0x080ff0000004183c */
[----:B------:R-:W-:Y:S01]  /*14250*/  HMMA.16816.F32.BF16 R64, R72, R86, R64 ;  /* 0x000000564840723c */ /* 0x000fe20000041840 */
[----:B------:R-:W4:Y:S03]  /*14260*/  LDSM.16.MT88.4 R84, [R212+0x1800] ;  /* 0x00180000d454783b */ /* 0x000f260000004200 */
[----:B-1----:R-:W-:Y:S02]  /*14270*/  FFMA.FTZ R2, R201, c[0x0][0x2d0], -R156 ;  /* 0x0000b400c9027a23 */ /* 0x002fe4000001089c */
[----:B------:R-:W-:Y:S01]  /*14280*/  IMAD.MOV.U32 R201, RZ, RZ, R124 ;  /* 0x000000ffffc97224 */ /* 0x000fe200078e007c */
[----:B--2---:R-:W-:Y:S01]  /*14290*/  F2FP.BF16.PACK_AB R72, R179, R148 ;  /* 0x00000094b348723e */ /* 0x004fe200000010ff */
[----:B------:R1:W2:Y:S01]  /*142a0*/  MUFU.EX2 R175, R2 ;  /* 0x0000000200af7308 */ /* 0x0002a20000000800 */
[----:B-----5:R-:W-:Y:S03]  /*142b0*/  F2FP.BF16.PACK_AB R73, R177, R178 ;  /* 0x000000b2b149723e */ /* 0x020fe600000010ff */
[--C-:B-1----:R-:W-:Y:S01]  /*142c0*/  FFMA.FTZ R2, R193, c[0x0][0x2d0], -R114.reuse ;  /* 0x0000b400c1027a23 */ /* 0x102fe20000010872 */
[----:B--2---:R-:W-:Y:S01]  /*142d0*/  F2FP.BF16.PACK_AB R74, R175, R176 ;  /* 0x000000b0af4a723e */ /* 0x004fe200000010ff */
[----:B------:R-:W-:Y:S04]  /*142e0*/  IMAD.MOV.U32 R193, RZ, RZ, R123 ;  /* 0x000000ffffc17224 */ /* 0x000fe800078e007b */
[----:B------:R1:W-:Y:S02]  /*142f0*/  MUFU.EX2 R174, R2 ;  /* 0x0000000200ae7308 */ /* 0x0003e40000000800 */
[----:B-1----:R-:W-:Y:S02]  /*14300*/  FFMA.FTZ R2, R194, c[0x0][0x2d0], -R114 ;  /* 0x0000b400c2027a23 */ /* 0x002fe40000010872 */
[----:B------:R-:W-:Y:S06]  /*14310*/  IMAD.MOV.U32 R194, RZ, RZ, R122 ;  /* 0x000000ffffc27224 */ /* 0x000fec00078e007a */
[----:B------:R1:W2:Y:S02]  /*14320*/  MUFU.EX2 R173, R2 ;  /* 0x0000000200ad7308 */ /* 0x0002a40000000800 */
[----:B-1----:R-:W-:Y:S01]  /*14330*/  FFMA.FTZ R2, R187, c[0x0][0x2d0], -R157 ;  /* 0x0000b400bb027a23 */ /* 0x002fe2000001089d */
[----:B--2---:R-:W-:Y:S01]  /*14340*/  F2FP.BF16.PACK_AB R75, R173, R174 ;  /* 0x000000aead4b723e */ /* 0x004fe200000010ff */
[----:B------:R-:W-:Y:S06]  /*14350*/  IMAD.MOV.U32 R187, RZ, RZ, R121 ;  /* 0x000000ffffbb7224 */ /* 0x000fec00078e0079 */
[----:B------:R1:W-:Y:S01]  /*14360*/  MUFU.EX2 R103, R2 ;  /* 0x0000000200677308 */ /* 0x0003e20000000800 */
[-C--:B---3--:R-:W-:Y:S03]  /*14370*/  HMMA.16816.F32.BF16 R4, R72, R80.reuse, R4 ;  /* 0x000000504804723c */ /* 0x088fe60000041804 */
[--C-:B-1----:R-:W-:Y:S02]  /*14380*/  FFMA.FTZ R2, R189, c[0x0][0x2d0], -R157.reuse ;  /* 0x0000b400bd027a23 */ /* 0x102fe4000001089d */
[----:B------:R-:W-:Y:S04]  /*14390*/  IMAD.MOV.U32 R189, RZ, RZ, R120 ;  /* 0x000000ffffbd7224 */ /* 0x000fe800078e0078 */
[----:B------:R1:W2:Y:S03]  /*143a0*/  MUFU.EX2 R102, R2 ;  /* 0x0000000200667308 */ /* 0x0002a60000000800 */
[--C-:B-1----:R-:W-:Y:S01]  /*143b0*/  FFMA.FTZ R2, R185, c[0x0][0x2d0], -R158.reuse ;  /* 0x0000b400b9027a23 */ /* 0x102fe2000001089e */
[----:B--2---:R-:W-:Y:S06]  /*143c0*/  F2FP.BF16.PACK_AB R76, R102, R103 ;  /* 0x00000067664c723e */ /* 0x004fec00000010ff */
        /* <DEDUP_REMOVED lines=8> */
[--C-:B-1----:R-:W-:Y:S08]  /*14450*/  FFMA.FTZ R2, R199, c[0x0][0x2d0], -R157.reuse ;  /* 0x0000b400c7027a23 */ /* 0x102ff0000001089d */
[----:B------:R1:W2:Y:S02]  /*14460*/  MUFU.EX2 R171, R2 ;  /* 0x0000000200ab7308 */ /* 0x0002a40000000800 */
[--C-:B-1----:R-:W-:Y:S01]  /*14470*/  FFMA.FTZ R2, R192, c[0x0][0x2d0], -R158.reuse ;  /* 0x0000b400c0027a23 */ /* 0x102fe2000001089e */
[----:B--2---:R-:W-:Y:S01]  /*14480*/  F2FP.BF16.PACK_AB R78, R171, R172 ;  /* 0x000000acab4e723e */ /* 0x004fe200000010ff */
[----:B------:R-:W2:Y:S06]  /*14490*/  LDL.LU R192, [R1] ;  /* 0x0000000001c07983 */ /* 0x000eac0000300800 */
[----:B------:R1:W-:Y:S01]  /*144a0*/  MUFU.EX2 R169, R2 ;  /* 0x0000000200a97308 */ /* 0x0003e20000000800 */
[----:B------:R-:W3:Y:S01]  /*144b0*/  LDL.LU R185, [R1+0x4] ;  /* 0x0000040001b97983 */ /* 0x000ee20000300800 */
[----:B-1----:R-:W-:Y:S08]  /*144c0*/  FFMA.FTZ R2, R195, c[0x0][0x2d0], -R158 ;  /* 0x0000b400c3027a23 */ /* 0x002ff0000001089e */
[----:B------:R1:W5:Y:S02]  /*144d0*/  MUFU.EX2 R170, R2 ;  /* 0x0000000200aa7308 */ /* 0x0003640000000800 */
[----:B-1----:R-:W-:Y:S01]  /*144e0*/  FFMA.FTZ R2, R239, c[0x0][0x2d0], -R156 ;  /* 0x0000b400ef027a23 */ /* 0x002fe2000001089c */
[----:B-----5:R-:W-:Y:S07]  /*144f0*/  F2FP.BF16.PACK_AB R79, R170, R169 ;  /* 0x000000a9aa4f723e */ /* 0x020fee00000010ff */
[----:B------:R1:W5:Y:S01]  /*14500*/  MUFU.EX2 R167, R2 ;  /* 0x0000000200a77308 */ /* 0x0003620000000800 */
[C---:B------:R-:W-:Y:S08]  /*14510*/  HMMA.16816.F32.BF16 R8, R76.reuse, R80, R8 ;  /* 0x000000504c08723c */ /* 0x040ff00000041808 */
[-C--:B------:R-:W-:Y:S08]  /*14520*/  HMMA.16816.F32.BF16 R12, R76, R82.reuse, R12 ;  /* 0x000000524c0c723c */ /* 0x080ff0000004180c */
[C---:B------:R-:W-:Y:S01]  /*14530*/  HMMA.16816.F32.BF16 R16, R72.reuse, R82, R16 ;  /* 0x000000524810723c */ /* 0x040fe20000041810 */
[----:B------:R-:W4:Y:S03]  /*14540*/  LDSM.16.MT88.4 R80, [R211+0x1800] ;  /* 0x00180000d350783b */ /* 0x000f260000004200 */
[--C-:B-1----:R-:W-:Y:S01]  /*14550*/  FFMA.FTZ R2, R230, c[0x0][0x2d0], -R114.reuse ;  /* 0x0000b400e6027a23 */ /* 0x102fe20000010872 */
[----:B-----5:R-:W-:Y:S03]  /*14560*/  F2FP.BF16.PACK_AB R104, R167, R168 ;  /* 0x000000a8a768723e */ /* 0x020fe600000010ff */
[-C--:B----4-:R-:W-:Y:S01]  /*14570*/  HMMA.16816.F32.BF16 R20, R72, R84.reuse, R20 ;  /* 0x000000544814723c */ /* 0x090fe20000041814 */
[----:B------:R1:W-:Y:S07]  /*14580*/  MUFU.EX2 R166, R2 ;  /* 0x0000000200a67308 */ /* 0x0003ee0000000800 */
[C---:B------:R-:W-:Y:S01]  /*14590*/  HMMA.16816.F32.BF16 R24, R76.reuse, R84, R24 ;  /* 0x000000544c18723c */ /* 0x040fe20000041818 */
[----:B------:R-:W4:Y:S04]  /*145a0*/  LDL.LU R85, [R1+0x8] ;  /* 0x0000080001557983 */ /* 0x000f280000300800 */
[----:B------:R-:W5:Y:S03]  /*145b0*/  LDL.LU R84, [R1+0xc] ;  /* 0x00000c0001547983 */ /* 0x000f660000300800 */
[-C--:B------:R-:W-:Y:S08]  /*145c0*/  HMMA.16816.F32.BF16 R28, R76, R86.reuse, R28 ;  /* 0x000000564c1c723c */ /* 0x080ff0000004181c */
[C---:B------:R-:W-:Y:S04]  /*145d0*/  HMMA.16816.F32.BF16 R32, R72.reuse, R86, R32 ;  /* 0x000000564820723c */ /* 0x040fe80000041820 */
[----:B-1----:R-:W-:Y:S04]  /*145e0*/  FFMA.FTZ R2, R232, c[0x0][0x2d0], -R114 ;  /* 0x0000b400e8027a23 */ /* 0x002fe80000010872 */
[-C--:B------:R-:W-:Y:S01]  /*145f0*/  HMMA.16816.F32.BF16 R36, R72, R88.reuse, R36 ;  /* 0x000000584824723c */ /* 0x080fe20000041824 */
[----:B------:R1:W1:Y:S07]  /*14600*/  MUFU.EX2 R164, R2 ;  /* 0x0000000200a47308 */ /* 0x00026e0000000800 */
[C---:B------:R-:W-:Y:S08]  /*14610*/  HMMA.16816.F32.BF16 R40, R76.reuse, R88, R40 ;  /* 0x000000584c28723c */ /* 0x040ff00000041828 */
[-C--:B------:R-:W-:Y:S08]  /*14620*/  HMMA.16816.F32.BF16 R44, R76, R90.reuse, R44 ;  /* 0x0000005a4c2c723c */ /* 0x080ff0000004182c */
[C---:B------:R-:W-:Y:S04]  /*14630*/  HMMA.16816.F32.BF16 R48, R72.reuse, R90, R48 ;  /* 0x0000005a4830723c */ /* 0x040fe80000041830 */
[--C-:B-1----:R-:W-:Y:S01]  /*14640*/  FFMA.FTZ R2, R246, c[0x0][0x2d0], -R156.reuse ;  /* 0x0000b400f6027a23 */ /* 0x102fe2000001089c */
[----:B------:R-:W-:Y:S01]  /*14650*/  F2FP.BF16.PACK_AB R105, R164, R166 ;  /* 0x000000a6a469723e */ /* 0x000fe200000010ff */
[----:B------:R-:W-:Y:S02]  /*14660*/  FFMA.FTZ R156, R248, c[0x0][0x2d0], -R156 ;  /* 0x0000b400f89c7a23 */ /* 0x000fe4000001089c */
[----:B------:R1:W-:Y:S01]  /*14670*/  MUFU.EX2 R165, R2 ;  /* 0x0000000200a57308 */ /* 0x0003e20000000800 */
[-C--:B------:R-:W-:Y:S08]  /*14680*/  HMMA.16816.F32.BF16 R52, R72, R80.reuse, R52 ;  /* 0x000000504834723c */ /* 0x080ff00000041834 */
[C---:B------:R-:W-:Y:S01]  /*14690*/  HMMA.16816.F32.BF16 R56, R76.reuse, R80, R56 ;  /* 0x000000504c38723c */ /* 0x040fe20000041838 */
[----:B------:R-:W1:Y:S07]  /*146a0*/  MUFU.EX2 R163, R156 ;  /* 0x0000009c00a37308 */ /* 0x000e6e0000000800 */
[-C--:B------:R-:W-:Y:S04]  /*146b0*/  HMMA.16816.F32.BF16 R60, R76, R82.reuse, R60 ;  /* 0x000000524c3c723c */ /* 0x080fe8000004183c */
[--C-:B-1----:R-:W-:Y:S04]  /*146c0*/  FFMA.FTZ R2, R240, c[0x0][0x2d0], -R114.reuse ;  /* 0x0000b400f0027a23 */ /* 0x102fe80000010872 */
[----:B------:R-:W-:Y:S01]  /*146d0*/  HMMA.16816.F32.BF16 R64, R72, R82, R64 ;  /* 0x000000524840723c */ /* 0x000fe20000041840 */
[----:B------:R1:W-:Y:S03]  /*146e0*/  MUFU.EX2 R162, R2 ;  /* 0x0000000200a27308 */ /* 0x0003e60000000800 */
[----:B------:R-:W-:Y:S01]  /*146f0*/  FFMA.FTZ R114, R241, c[0x0][0x2d0], -R114 ;  /* 0x0000b400f1727a23 */ /* 0x000fe20000010872 */
[----:B------:R-:W-:Y:S06]  /*14700*/  F2FP.BF16.PACK_AB R106, R163, R165 ;  /* 0x000000a5a36a723e */ /* 0x000fec00000010ff */
[----:B------:R-:W1:Y:S02]  /*14710*/  MUFU.EX2 R161, R114 ;  /* 0x0000007200a17308 */ /* 0x000e640000000800 */
[--C-:B-1----:R-:W-:Y:S08]  /*14720*/  FFMA.FTZ R2, R234, c[0x0][0x2d0], -R157.reuse ;  /* 0x0000b400ea027a23 */ /* 0x102ff0000001089d */
[----:B------:R1:W-:Y:S01]  /*14730*/  MUFU.EX2 R160, R2 ;  /* 0x0000000200a07308 */ /* 0x0003e20000000800 */
[----:B------:R-:W-:Y:S01]  /*14740*/  F2FP.BF16.PACK_AB R107, R161, R162 ;  /* 0x000000a2a16b723e */ /* 0x000fe200000010ff */
[--C-:B-1----:R-:W-:Y:S08]  /*14750*/  FFMA.FTZ R2, R238, c[0x0][0x2d0], -R157.reuse ;  /* 0x0000b400ee027a23 */ /* 0x102ff0000001089d */
[----:B------:R1:W1:Y:S02]  /*14760*/  MUFU.EX2 R159, R2 ;  /* 0x00000002009f7308 */ /* 0x0002640000000800 */
[--C-:B-1----:R-:W-:Y:S01]  /*14770*/  FFMA.FTZ R2, R235, c[0x0][0x2d0], -R158.reuse ;  /* 0x0000b400eb027a23 */ /* 0x102fe2000001089e */
[----:B------:R-:W-:Y:S07]  /*14780*/  F2FP.BF16.PACK_AB R152, R159, R160 ;  /* 0x000000a09f98723e */ /* 0x000fee00000010ff */
[----:B------:R1:W-:Y:S02]  /*14790*/  MUFU.EX2 R114, R2 ;  /* 0x0000000200727308 */ /* 0x0003e40000000800 */
[--C-:B-1----:R-:W-:Y:S08]  /*147a0*/  FFMA.FTZ R2, R236, c[0x0][0x2d0], -R158.reuse ;  /* 0x0000b400ec027a23 */ /* 0x102ff0000001089e */
[----:B------:R1:W1:Y:S02]  /*147b0*/  MUFU.EX2 R156, R2 ;  /* 0x00000002009c7308 */ /* 0x0002640000000800 */
[--C-:B-1----:R-:W-:Y:S01]  /*147c0*/  FFMA.FTZ R2, R250, c[0x0][0x2d0], -R157.reuse ;  /* 0x0000b400fa027a23 */ /* 0x102fe2000001089d */
[----:B------:R-:W-:Y:S01]  /*147d0*/  F2FP.BF16.PACK_AB R153, R156, R114 ;  /* 0x000000729c99723e */ /* 0x000fe200000010ff */
[----:B------:R-:W-:Y:S06]  /*147e0*/  FFMA.FTZ R157, R130, c[0x0][0x2d0], -R157 ;  /* 0x0000b400829d7a23 */ /* 0x000fec000001089d */
[----:B------:R1:W-:Y:S01]  /*147f0*/  MUFU.EX2 R113, R2 ;  /* 0x0000000200717308 */ /* 0x0003e20000000800 */
[----:B------:R-:W2:Y:S09]  /*14800*/  LDSM.16.MT88.4 R128, [R208+0x2000] ;  /* 0x00200000d080783b */ /* 0x000eb20000004200 */
[----:B------:R-:W3:Y:S01]  /*14810*/  MUFU.EX2 R112, R157 ;  /* 0x0000009d00707308 */ /* 0x000ee20000000800 */
[--C-:B-1----:R-:W-:Y:S02]  /*14820*/  FFMA.FTZ R2, R244, c[0x0][0x2d0], -R158.reuse ;  /* 0x0000b400f4027a23 */ /* 0x102fe4000001089e */
[----:B------:R-:W-:Y:S07]  /*14830*/  FFMA.FTZ R158, R71, c[0x0][0x2d0], -R158 ;  /* 0x0000b400479e7a23 */ /* 0x000fee000001089e */
[----:B------:R1:W-:Y:S01]  /*14840*/  MUFU.EX2 R111, R2 ;  /* 0x00000002006f7308 */ /* 0x0003e20000000800 */
[----:B---3--:R-:W-:Y:S09]  /*14850*/  F2FP.BF16.PACK_AB R154, R112, R113 ;  /* 0x00000071709a723e */ /* 0x008ff200000010ff */
[----:B------:R-:W3:Y:S01]  /*14860*/  MUFU.EX2 R71, R158 ;  /* 0x0000009e00477308 */ /* 0x000ee20000000800 */
[-C--:B--2---:R-:W-:Y:S07]  /*14870*/  HMMA.16816.F32.BF16 R116, R104, R128.reuse, R4 ;  /* 0x000000806874723c */ /* 0x084fee0000041804 */
[----:B------:R-:W-:Y:S02]  /*14880*/  FFMA.FTZ R4, R69, R192, R198 ;  /* 0x000000c045047223 */ /* 0x000fe400000100c6 */
[----:B-1----:R-:W-:Y:S03]  /*14890*/  FFMA.FTZ R2, R68, R185, R188 ;  /* 0x000000b944027223 */ /* 0x002fe600000100bc */
[----:B------:R-:W-:Y:S01]  /*148a0*/  FADD.FTZ R5, R142, R4 ;  /* 0x000000048e057221 */ /* 0x000fe20000010000 */
[----:B---3--:R-:W-:Y:S07]  /*148b0*/  F2FP.BF16.PACK_AB R155, R71, R111 ;  /* 0x0000006f479b723e */ /* 0x008fee00000010ff */
[C---:B------:R-:W-:Y:S04]  /*148c0*/  HMMA.16816.F32.BF16 R120, R152.reuse, R128, R8 ;  /* 0x000000809878723c */ /* 0x040fe80000041808 */
[----:B----4-:R-:W-:Y:S04]  /*148d0*/  FFMA.FTZ R3, R3, R85, R143 ;  /* 0x0000005503037223 */ /* 0x010fe8000001008f */
[-C--:B------:R-:W-:Y:S04]  /*148e0*/  HMMA.16816.F32.BF16 R124, R152, R130.reuse, R12 ;  /* 0x00000082987c723c */ /* 0x080fe8000004180c */
[----:B-----5:R-:W-:Y:S02]  /*148f0*/  FFMA.FTZ R6, R0, R84, R245 ;  /* 0x0000005400067223 */ /* 0x020fe400000100f5 */
        /* <DEDUP_REMOVED lines=94> */
[----:B------:R-:W-:Y:S03]  /*14ee0*/  IMAD.MOV.U32 R112, RZ, RZ, R108 ;  /* 0x000000ffff707224 */ /* 0x000fe600078e006c */
[----:B------:R2:W-:Y:S01]  /*14ef0*/  STL [R1+0xc], R0 ;  /* 0x00000c0001007387 */ /* 0x0005e20000100800 */
[----:B-1----:R-:W-:Y:S01]  /*14f00*/  IMAD.MOV.U32 R3, RZ, RZ, R110 ;  /* 0x000000ffff037224 */ /* 0x002fe200078e006e */
[----:B------:R-:W-:-:S05]  /*14f10*/  @P0 BRA `(.L_x_3098) ;  /* 0xffffc25000000947 */ /* 0x000fca000383ffff */
.L_x_3097:
[----:B-12---:R-:W2:Y:S02]  /*14f20*/  LDL R0, [R1+0x10] ;  /* 0x0000100001007983 */ /* 0x006ea40000100800 */
[----:B--2---:R-:W-:-:S13]  /*14f30*/  ISETP.GE.AND P0, PT, R200, R0, PT ;  /* 0x00000000c800720c */ /* 0x004fda0003f06270 */
[----:B------:R-:W-:Y:S05]  /*14f40*/  @!P0 BRA `(.L_x_3099) ;  /* 0x00002f7000008947 */ /* 0x000fea0003800000 */
[----:B------:R-:W-:Y:S01]  /*14f50*/  IMAD.MOV.U32 R3, RZ, RZ, R109 ;  /* 0x000000ffff037224 */ /* 0x000fe200078e006d */
[----:B------:R-:W-:Y:S01]  /*14f60*/  MOV R114, R70 ;  /* 0x0000004600727202 */ /* 0x000fe20000000f00 */
[----:B------:R-:W-:Y:S01]  /*14f70*/  IMAD.MOV.U32 R0, RZ, RZ, R110 ;  /* 0x000000ffff007224 */ /* 0x000fe200078e006e */
[----:B------:R-:W-:Y:S02]  /*14f80*/  MOV R111, R108 ;  /* 0x0000006c006f7202 */ /* 0x000fe40000000f00 */
.L_x_3100:
[----:B------:R-:W2:Y:S01]  /*14f90*/  LDL R2, [R1+0x1c] ;  /* 0x00001c0001027983 */ /* 0x000ea20000100800 */
[----:B------:R-:W-:Y:S04]  /*14fa0*/  DEPBAR.LE SB0, 0x0 ;  /* 0x000080000000791a */ /* 0x000fe80000000000 */
[----:B------:R-:W3:Y:S01]  /*14fb0*/  LDL R72, [R1+0x30] ;  /* 0x0000300001487983 */ /* 0x000ee20000100800 */
[----:B------:R-:W-:Y:S01]  /*14fc0*/  WARPSYNC 0xffffffff ;  /* 0xffffffff00007948 */ /* 0x000fe20003800000 */
[----:B------:R-:W-:Y:S01]  /*14fd0*/  IMAD.WIDE.U32 R68, R200, c[0x0][0x208], RZ ;  /* 0x00008200c8447a25 */ /* 0x000fe200078e00ff */
[----:B------:R-:W-:Y:S01]  /*14fe0*/  MOV R110, c[0x0][0x208] ;  /* 0x00008200006e7a02 */ /* 0x000fe20000000f00 */
[----:B------:R-:W4:Y:S01]  /*14ff0*/  LDL.64 R70, [R1+0x20] ;  /* 0x0000200001467983 */ /* 0x000f220000100a00 */
[----:B------:R-:W-:Y:S02]  /*15000*/  MOV R74, 0x5 ;  /* 0x00000005004a7802 */ /* 0x000fe40000000f00 */
[C---:B------:R-:W-:Y:S02]  /*15010*/  SHF.L.U32 R190, R110.reuse, 0x5, RZ ;  /* 0x000000056ebe7819 */ /* 0x040fe400000006ff */
[----:B------:R-:W-:Y:S01]  /*15020*/  SHF.L.U64.HI R110, R110, R74, c[0x0][0x20c] ;  /* 0x000083006e6e7619 */ /* 0x000fe2000001024a */
[----:B------:R-:W-:Y:S08]  /*15030*/  BAR.SYNC.DEFER_BLOCKING 0x0 ;  /* 0x0000000000007b1d */ /* 0x000ff00000010000 */
[----:B------:R-:W-:Y:S08]  /*15040*/  LDSM.16.M88.4 R80, [R214] ;  /* 0x00000000d650783b */ /* 0x000ff00000000200 */
        /* <DEDUP_REMOVED lines=17> */
[----:B------:R-:W1:Y:S03]  /*15160*/  LDSM.16.M88.4 R172, [R222] ;  /* 0x00000000deac783b */ /* 0x000e660000000200 */
[-C--:B------:R-:W-:Y:S05]  /*15170*/  HMMA.16816.F32.BF16 R28, R76, R34.reuse, RZ ;  /* 0x000000224c1c723c */ /* 0x080fea00000418ff */
[----:B------:R-:W1:Y:S03]  /*15180*/  LDSM.16.M88.4 R176, [R221] ;  /* 0x00000000ddb0783b */ /* 0x000e660000000200 */
[C---:B------:R-:W-:Y:S05]  /*15190*/  HMMA.16816.F32.BF16 R32, R80.reuse, R34, RZ ;  /* 0x000000225020723c */ /* 0x040fea00000418ff */
[----:B------:R-:W2:Y:S03]  /*151a0*/  LDSM.16.M88.4 R180, [R220] ;  /* 0x00000000dcb4783b */ /* 0x000ea60000000200 */
[-C--:B------:R-:W-:Y:S05]  /*151b0*/  HMMA.16816.F32.BF16 R36, R80, R48.reuse, RZ ;  /* 0x000000305024723c */ /* 0x080fea00000418ff */
[----:B------:R-:W2:Y:S03]  /*151c0*/  LDSM.16.M88.4 R184, [R219] ;  /* 0x00000000dbb8783b */ /* 0x000ea60000000200 */
[C---:B------:R-:W-:Y:S05]  /*151d0*/  HMMA.16816.F32.BF16 R40, R76.reuse, R48, RZ ;  /* 0x000000304c28723c */ /* 0x040fea00000418ff */
[----:B------:R-:W4:Y:S04]  /*151e0*/  LDL R201, [R1+0x34] ;  /* 0x0000340001c97983 */ /* 0x000f280000100800 */
[----:B------:R-:W4:Y:S01]  /*151f0*/  LDL.LU R243, [R1] ;  /* 0x0000000001f37983 */ /* 0x000f220000300800 */
[-C--:B------:R-:W-:Y:S03]  /*15200*/  HMMA.16816.F32.BF16 R44, R76, R50.reuse, RZ ;  /* 0x000000324c2c723c */ /* 0x080fe600000418ff */
[----:B------:R-:W4:Y:S04]  /*15210*/  LDL.LU R242, [R1+0x4] ;  /* 0x0000040001f27983 */ /* 0x000f280000300800 */
[----:B------:R-:W4:Y:S01]  /*15220*/  LDL.LU R241, [R1+0x8] ;  /* 0x0000080001f17983 */ /* 0x000f220000300800 */
[C---:B------:R-:W-:Y:S03]  /*15230*/  HMMA.16816.F32.BF16 R48, R80.reuse, R50, RZ ;  /* 0x000000325030723c */ /* 0x040fe600000418ff */
[----:B------:R-:W4:Y:S05]  /*15240*/  LDL.LU R240, [R1+0xc] ;  /* 0x00000c0001f07983 */ /* 0x000f2a0000300800 */
[-C--:B-1----:R-:W-:Y:S08]  /*15250*/  HMMA.16816.F32.BF16 R52, R80, R64.reuse, RZ ;  /* 0x000000405034723c */ /* 0x082ff000000418ff */
[C---:B------:R-:W-:Y:S08]  /*15260*/  HMMA.16816.F32.BF16 R56, R76.reuse, R64, RZ ;  /* 0x000000404c38723c */ /* 0x040ff000000418ff */
[-C--:B------:R-:W-:Y:S08]  /*15270*/  HMMA.16816.F32.BF16 R60, R76, R66.reuse, RZ ;  /* 0x000000424c3c723c */ /* 0x080ff000000418ff */
[C---:B------:R-:W-:Y:S02]  /*15280*/  HMMA.16816.F32.BF16 R64, R80.reuse, R66, RZ ;  /* 0x000000425040723c */ /* 0x040fe400000418ff */
[----:B--2---:R-:W-:Y:S02]  /*15290*/  LOP3.LUT P4, RZ, R2, 0x1, RZ, 0xc0, !PT ;  /* 0x0000000102ff7812 */ /* 0x004fe4000788c0ff */
[----:B------:R-:W-:Y:S02]  /*152a0*/  SHF.R.S32.HI R2, RZ, 0x1f, R200 ;  /* 0x0000001fff027819 */ /* 0x000fe400000114c8 */
[----:B---3--:R-:W-:Y:S03]  /*152b0*/  MOV R73, R72 ;  /* 0x0000004800497202 */ /* 0x008fe60000000f00 */
[----:B------:R-:W-:Y:S03]  /*152c0*/  IMAD R2, R2, c[0x0][0x208], RZ ;  /* 0x0000820002027a24 */ /* 0x000fe600078e02ff */
[----:B----4-:R-:W-:Y:S01]  /*152d0*/  MOV R72, R70 ;  /* 0x0000004600487202 */ /* 0x010fe20000000f00 */
[----:B------:R-:W-:Y:S04]  /*152e0*/  IMAD R2, R200, c[0x0][0x20c], R2 ;  /* 0x00008300c8027a24 */ /* 0x000fe800078e0202 */
[----:B------:R-:W-:Y:S01]  /*152f0*/  IMAD.WIDE.U32 R72, R68, 0x50, R72 ;  /* 0x0000005044487825 */ /* 0x000fe200078e0048 */
[----:B------:R-:W-:Y:S02]  /*15300*/  IADD3 R2, R69, R2, RZ ;  /* 0x0000000245027210 */ /* 0x000fe40007ffe0ff */
[-C--:B-----5:R-:W-:Y:S02]  /*15310*/  HMMA.16816.F32.BF16 R68, R80, R156.reuse, RZ ;  /* 0x0000009c5044723c */ /* 0x0a0fe400000418ff */
[----:B------:R-:W-:Y:S01]  /*15320*/  LEA R112, P0, R72, c[0x0][0x1f8], 0x1 ;  /* 0x00007e0048707a11 */ /* 0x000fe200078008ff */
[----:B------:R-:W-:Y:S05]  /*15330*/  IMAD R2, R2, 0x50, RZ ;  /* 0x0000005002027824 */ /* 0x000fea00078e02ff */
[----:B------:R-:W-:Y:S04]  /*15340*/  IADD3 R2, R73, R2, RZ ;  /* 0x0000000249027210 */ /* 0x000fe80007ffe0ff */
[----:B------:R-:W-:Y:S02]  /*15350*/  LEA.HI.X R113, R72, c[0x0][0x1fc], R2, 0x1, P0 ;  /* 0x00007f0048717a11 */ /* 0x000fe400000f0c02 */
[C---:B------:R-:W-:Y:S02]  /*15360*/  HMMA.16816.F32.BF16 R72, R76.reuse, R156, RZ ;  /* 0x0000009c4c48723c */ /* 0x040fe400000418ff */
[----:B------:R-:W-:Y:S01]  /*15370*/  IADD3 R108, P0, R112, R190, RZ ;  /* 0x000000be706c7210 */ /* 0x000fe20007f1e0ff */
[----:B------:R-:W-:Y:S01]  /*15380*/  @!PT LDS RZ, [RZ] ;  /* 0x00000000fffff984 */ /* 0x000fe20000000800 */
[----:B------:R-:W-:Y:S01]  /*15390*/  @!PT LDS RZ, [RZ] ;  /* 0x00000000fffff984 */ /* 0x000fe20000000800 */
[----:B------:R-:W-:Y:S01]  /*153a0*/  @!PT LDS RZ, [RZ] ;  /* 0x00000000fffff984 */ /* 0x000fe20000000800 */
[----:B------:R1:W-:Y:S03]  /*153b0*/  LDGSTS.E.BYPASS.LTC128B.128 [R224+0x100], [R112.64], !P4 ;  /* 0x0010000070e07fae */ /* 0x0003e6000e101d48 */
[----:B------:R-:W-:Y:S02]  /*153c0*/  IADD3.X R109, R113, R110, RZ, P0, !PT ;  /* 0x0000006e716d7210 */ /* 0x000fe400007fe4ff */
[-C--:B------:R-:W-:Y:S01]  /*153d0*/  HMMA.16816.F32.BF16 R76, R76, R158.reuse, RZ ;  /* 0x0000009e4c4c723c */ /* 0x080fe200000418ff */
[----:B------:R-:W-:Y:S02]  /*153e0*/  IADD3 R188, P2, R108, R190, RZ ;  /* 0x000000be6cbc7210 */ /* 0x000fe40007f5e0ff */
[----:B------:R2:W-:Y:S02]  /*153f0*/  LDGSTS.E.BYPASS.LTC128B.128 [R224+0x900], [R108.64], !P4 ;  /* 0x009000006ce07fae */ /* 0x0005e4000e101d48 */
[----:B------:R-:W-:Y:S02]  /*15400*/  IADD3.X R189, R109, R110, RZ, P2, !PT ;  /* 0x0000006e6dbd7210 */ /* 0x000fe400017fe4ff */
[----:B------:R-:W-:Y:S01]  /*15410*/  IADD3 R156, P1, R188, R190, RZ ;  /* 0x000000bebc9c7210 */ /* 0x000fe20007f3e0ff */
[----:B------:R-:W-:Y:S03]  /*15420*/  HMMA.16816.F32.BF16 R80, R80, R158, RZ ;  /* 0x0000009e5050723c */ /* 0x000fe600000418ff */
[----:B------:R3:W-:Y:S01]  /*15430*/  LDGSTS.E.BYPASS.LTC128B.128 [R224+0x1100], [R188.64], !P4 ;  /* 0x01100000bce07fae */ /* 0x0007e2000e101d48 */
[----:B------:R-:W-:Y:S04]  /*15440*/  IADD3.X R157, R189, R110, RZ, P1, !PT ;  /* 0x0000006ebd9d7210 */ /* 0x000fe80000ffe4ff */
[-C--:B------:R-:W-:Y:S03]  /*15450*/  HMMA.16816.F32.BF16 R4, R160, R164.reuse, R4 ;  /* 0x000000a4a004723c */ /* 0x080fe60000041804 */
        /* <DEDUP_REMOVED lines=211> */
[----:B----4-:R-:W-:Y:S02]  /*16190*/  FMUL.FTZ R86, R112, R86 ;  /* 0x0000005670567220 */ /* 0x010fe40000410000 */
[----:B------:R-:W-:Y:S01]  /*161a0*/  FMUL.FTZ R2, R2, c[0x0][0x2d0] ;  /* 0x0000b40002027a20 */ /* 0x000fe20000410000 */
[----:B------:R2:W-:Y:S01]  /*161b0*/  MUFU.EX2 R193, R39 ;  /* 0x0000002700c17308 */ /* 0x0005e20000000800 */
[C---:B------:R-:W-:Y:S02]  /*161c0*/  FMUL.FTZ R87, R112.reuse, R87 ;  /* 0x0000005770577220 */ /* 0x040fe40000410000 */
[C---:B------:R-:W-:Y:S02]  /*161d0*/  FMUL.FTZ R98, R112.reuse, R98 ;  /* 0x0000006270627220 */ /* 0x040fe40000410000 */
[C---:B------:R-:W-:Y:S02]  /*161e0*/  FMUL.FTZ R99, R112.reuse, R99 ;  /* 0x0000006370637220 */ /* 0x040fe40000410000 */
[C---:B-----5:R-:W-:Y:S02]  /*161f0*/  FMUL.FTZ R38, R112.reuse, R150 ;  /* 0x0000009670267220 */ /* 0x060fe40000410000 */
        /* <DEDUP_REMOVED lines=118> */
[----:B---3--:R-:W-:Y:S01]  /*16960*/  FMUL.FTZ R32, R113, R144 ;  /* 0x0000009071207220 */ /* 0x008fe20000410000 */
[-C--:B------:R-:W-:Y:S01]  /*16970*/  @P0 IADD3.X R9, R11, R12.reuse, RZ, P3, !PT ;  /* 0x0000000c0b090210 */ /* 0x080fe20001ffe4ff */
[----:B------:R1:W-:Y:S01]  /*16980*/  MUFU.EX2 R207, R7 ;  /* 0x0000000700cf7308 */ /* 0x0003e20000000800 */
[----:B------:R3:W-:Y:S01]  /*16990*/  @P0 LDGSTS.E.BYPASS.LTC128B.128 [R224+0x2900], [R10.64], !P4 ;  /* 0x029000000ae00fae */ /* 0x0007e2000e101d48 */
[----:B------:R-:W-:Y:S01]  /*169a0*/  @P0 IADD3 R4, P2, R6, R5, RZ ;  /* 0x0000000506040210 */ /* 0x000fe20007f5e0ff */
[----:B-----5:R-:W-:Y:S02]  /*169b0*/  FFMA.FTZ R36, R49, c[0x0][0x2d0], -R161 ;  /* 0x0000b40031247a23 */ /* 0x020fe400000108a1 */
[----:B------:R-:W-:Y:S04]  /*169c0*/  FMUL.FTZ R49, R111, R153 ;  /* 0x000000996f317220 */ /* 0x000fe80000410000 */
[----:B------:R5:W-:Y:S01]  /*169d0*/  @P0 LDGSTS.E.BYPASS.LTC128B.128 [R224+0x3100], [R8.64], !P4 ;  /* 0x0310000008e00fae */ /* 0x000be2000e101d48 */
[----:B------:R2:W-:Y:S01]  /*169e0*/  MUFU.EX2 R195, R36 ;  /* 0x0000002400c37308 */ /* 0x0005e20000000800 */
[-C--:B-1----:R-:W-:Y:S02]  /*169f0*/  @P0 IADD3.X R7, R9, R12.reuse, RZ, P1, !PT ;  /* 0x0000000c09070210 */ /* 0x082fe40000ffe4ff */
[----:B---3--:R-:W-:Y:S04]  /*16a00*/  @P0 IADD3 R10, P1, R4, R5, RZ ;  /* 0x00000005040a0210 */ /* 0x008fe80007f3e0ff */
[----:B------:R1:W-:Y:S01]  /*16a10*/  @P0 LDGSTS.E.BYPASS.LTC128B.128 [R224+0x3900], [R6.64], !P4 ;  /* 0x0390000006e00fae */ /* 0x0003e2000e101d48 */
[----:B------:R-:W-:Y:S01]  /*16a20*/  @P0 IADD3.X R5, R7, R12, RZ, P2, !PT ;  /* 0x0000000c07050210 */ /* 0x000fe200017fe4ff */
[--C-:B------:R-:W-:Y:S02]  /*16a30*/  FFMA.FTZ R11, R23, c[0x0][0x2d0], -R160.reuse ;  /* 0x0000b400170b7a23 */ /* 0x100fe400000108a0 */
[----:B--2---:R-:W-:Y:S02]  /*16a40*/  FMUL.FTZ R36, R113, R148 ;  /* 0x0000009471247220 */ /* 0x004fe40000410000 */
[----:B------:R2:W-:Y:S01]  /*16a50*/  MUFU.EX2 R206, R11 ;  /* 0x0000000b00ce7308 */ /* 0x0005e20000000800 */
[----:B-----5:R-:W-:Y:S01]  /*16a60*/  FMUL.FTZ R8, R111, R120 ;  /* 0x000000786f087220 */ /* 0x020fe20000410000 */
[----:B------:R3:W-:Y:S01]  /*16a70*/  @P0 LDGSTS.E.BYPASS.LTC128B.128 [R224+0x4100], [R4.64], !P4 ;  /* 0x0410000004e00fae */ /* 0x0007e2000e101d48 */
[----:B------:R-:W-:Y:S01]  /*16a80*/  F2FP.BF16.PACK_AB R120, R227, R226 ;  /* 0x000000e2e378723e */ /* 0x000fe200000010ff */
[----:B------:R-:W-:Y:S01]  /*16a90*/  FMUL.FTZ R9, R111, R121 ;  /* 0x000000796f097220 */ /* 0x000fe20000410000 */
[----:B----4-:R-:W-:Y:S05]  /*16aa0*/  F2FP.BF16.PACK_AB R121, R168, R167 ;  /* 0x000000a7a879723e */ /* 0x010fea00000010ff */
[----:B------:R-:W-:Y:S01]  /*16ab0*/  MUFU.EX2 R148, R46 ;  /* 0x0000002e00947308 */ /* 0x000fe20000000800 */
[----:B-1----:R-:W-:Y:S02]  /*16ac0*/  FFMA.FTZ R6, R34, c[0x0][0x2d0], -R160 ;  /* 0x0000b40022067a23 */ /* 0x002fe400000108a0 */
[C---:B------:R-:W-:Y:S01]  /*16ad0*/  FMUL.FTZ R7, R112.reuse, R119 ;  /* 0x0000007770077220 */ /* 0x040fe20000410000 */
[----:B--2---:R-:W-:Y:S06]  /*16ae0*/  @P0 IADD3.X R11, R5, R12, RZ, P1, !PT ;  /* 0x0000000c050b0210 */ /* 0x004fec0000ffe4ff */
[----:B------:R1:W-:Y:S01]  /*16af0*/  MUFU.EX2 R204, R6 ;  /* 0x0000000600cc7308 */ /* 0x0003e20000000800 */
[----:B------:R-:W-:Y:S01]  /*16b00*/  F2FP.BF16.PACK_AB R119, R235, R234 ;  /* 0x000000eaeb77723e */ /* 0x000fe200000010ff */
[----:B------:R-:W-:Y:S02]  /*16b10*/  FFMA.FTZ R12, R29, c[0x0][0x2d0], -R162 ;  /* 0x0000b4001d0c7a23 */ /* 0x000fe400000108a2 */
[----:B---3--:R-:W-:Y:S01]  /*16b20*/  FFMA.FTZ R4, R35, c[0x0][0x2d0], -R160 ;  /* 0x0000b40023047a23 */ /* 0x008fe200000108a0 */
[----:B------:R2:W-:Y:S01]  /*16b30*/  @P0 LDGSTS.E.BYPASS.LTC128B.128 [R224+0x4900], [R10.64], !P4 ;  /* 0x049000000ae00fae */ /* 0x0005e2000e101d48 */
[----:B------:R-:W-:Y:S01]  /*16b40*/  FMUL.FTZ R5, R113, R117 ;  /* 0x0000007571057220 */ /* 0x000fe20000410000 */
[----:B------:R-:W-:Y:S01]  /*16b50*/  F2FP.BF16.PACK_AB R117, R233, R232 ;  /* 0x000000e8e975723e */ /* 0x000fe200000010ff */
[----:B------:R-:W-:Y:S02]  /*16b60*/  FMUL.FTZ R29, R111, R141 ;  /* 0x0000008d6f1d7220 */ /* 0x000fe40000410000 */
[----:B------:R3:W-:Y:S01]  /*16b70*/  MUFU.EX2 R205, R4 ;  /* 0x0000000400cd7308 */ /* 0x0007e20000000800 */
        /* <DEDUP_REMOVED lines=60> */
[----:B-----5:R-:W-:Y:S01]  /*16f40*/  F2FP.BF16.PACK_AB R120, R202, R199 ;  /* 0x000000c7ca78723e */ /* 0x020fe200000010ff */
[----:B------:R-:W-:Y:S01]  /*16f50*/  HMMA.16816.F32.BF16 R104, R116, R130, R104 ;  /* 0x000000827468723c */ /* 0x000fe20000041868 */
[----:B------:R-:W3:Y:S03]  /*16f60*/  LDSM.16.MT88.4 R128, [R212+0x800] ;  /* 0x00080000d480783b */ /* 0x000ee60000004200 */
[----:B--2---:R-:W-:Y:S02]  /*16f70*/  F2FP.BF16.PACK_AB R122, R201, R203 ;  /* 0x000000cbc97a723e */ /* 0x004fe400000010ff */
        /* <DEDUP_REMOVED lines=117> */
[----:B------:R3:W4:Y:S05]  /*176d0*/  MUFU.EX2 R64, R52 ;  /* 0x0000003400407308 */ /* 0x00072a0000000800 */
[-C--:B------:R-:W-:Y:S08]  /*176e0*/  HMMA.16816.F32.BF16 R84, R40, R56.reuse, R84 ;  /* 0x000000382854723c */ /* 0x080ff00000041854 */
[C---:B------:R-:W-:Y:S01]  /*176f0*/  HMMA.16816.F32.BF16 R88, R44.reuse, R56, R88 ;  /* 0x000000382c58723c */ /* 0x040fe20000041858 */
[----:B-1----:R-:W1:Y:S03]  /*17700*/  LDSM.16.MT88.4 R60, [R211+0x1800] ;  /* 0x00180000d33c783b */ /* 0x002e660000004200 */
[----:B--2---:R-:W-:Y:S04]  /*17710*/  F2FP.BF16.PACK_AB R153, R65, R66 ;  /* 0x000000424199723e */ /* 0x004fe800000010ff */
[-C--:B------:R-:W-:Y:S04]  /*17720*/  HMMA.16816.F32.BF16 R92, R44, R58.reuse, R92 ;  /* 0x0000003a2c5c723c */ /* 0x080fe8000004185c */
[--C-:B---3--:R-:W-:Y:S01]  /*17730*/  FFMA.FTZ R52, R78, c[0x0][0x2d0], -R3.reuse ;  /* 0x0000b4004e347a23 */ /* 0x108fe20000010803 */
[----:B----4-:R-:W-:Y:S01]  /*17740*/  F2FP.BF16.PACK_AB R154, R64, R67 ;  /* 0x00000043409a723e */ /* 0x010fe200000010ff */
[----:B------:R-:W-:Y:S02]  /*17750*/  FFMA.FTZ R3, R79, c[0x0][0x2d0], -R3 ;  /* 0x0000b4004f037a23 */ /* 0x000fe40000010803 */
        /* <DEDUP_REMOVED lines=27> */
[C---:B------:R-:W-:Y:S01]  /*17910*/  HMMA.16816.F32.BF16 R128, R40.reuse, R130, R16 ;  /* 0x000000822880723c */ /* 0x040fe20000041810 */
[----:B------:R-:W2:Y:S03]  /*17920*/  LDSM.16.MT88.4 R4, [R211+0x2000] ;  /* 0x00200000d304783b */ /* 0x000ea60000004200 */
        /* <DEDUP_REMOVED lines=80> */
[----:B------:R-:W-:Y:S01]  /*17e30*/  MOV R70, R2 ;  /* 0x0000000200467202 */ /* 0x000fe20000000f00 */
        /* <DEDUP_REMOVED lines=8> */
.L_x_3099:
[----:B------:R-:W-:Y:S02]  /*17ec0*/  MOV R11, 0x1f ;  /* 0x0000001f000b7802 */ /* 0x000fe40000000f00 */
[----:B------:R-:W-:Y:S01]  /*17ed0*/  MOV R10, 0xffffffff ;  /* 0xffffffff000a7802 */ /* 0x000fe20000000f00 */
[----:B------:R-:W-:Y:S05]  /*17ee0*/  BRA.DIV ~URZ, `(.L_x_3101) ;  /* 0x000052727f007947 */ /* 0x000fea000b800000 */
[----:B------:R-:W2:Y:S04]  /*17ef0*/  LDL R0, [R1] ;  /* 0x0000000001007983 */ /* 0x000ea80000100800 */
[----:B--2---:R1:W2:Y:S02]  /*17f00*/  SHFL.BFLY PT, R2, R0, 0x2, 0x1f ;  /* 0x0c401f0000027f89 */ /* 0x0042a400000e0000 */
.L_x_3187:
[----:B-1----:R-:W3:Y:S02]  /*17f10*/  LDL.LU R0, [R1] ;  /* 0x0000000001007983 */ /* 0x002ee40000300800 */
        /* <DEDUP_REMOVED lines=18> */
.L_x_3188:
        /* <DEDUP_REMOVED lines=14> */
[----:B------:R-:W-:Y:S01]  /*18120*/  @P2 MUFU.LG2 R7, R4 ;  /* 0x0000000400072308 */ /* 0x000fe20000000c00 */
[C---:B------:R-:W-:Y:S02]  /*18130*/  FMUL.FTZ R75, R0.reuse, R129 ;  /* 0x00000081004b7220 */ /* 0x040fe40000410000 */
[C---:B------:R-:W-:Y:S02]  /*18140*/  FMUL.FTZ R68, R0.reuse, R84 ;  /* 0x0000005400447220 */ /* 0x040fe40000410000 */
[C---:B------:R-:W-:Y:S01]  /*18150*/  FMUL.FTZ R69, R0.reuse, R85 ;  /* 0x0000005500457220 */ /* 0x040fe20000410000 */
[----:B--2---:R-:W-:Y:S01]  /*18160*/  CS2R R2, SRZ ;  /* 0x0000000000027805 */ /* 0x004fe2000001ff00 */
[C---:B------:R-:W-:Y:S02]  /*18170*/  FMUL.FTZ R72, R0.reuse, R116 ;  /* 0x0000007400487220 */ /* 0x040fe40000410000 */
[C---:B------:R-:W-:Y:S02]  /*18180*/  FMUL.FTZ R73, R0.reuse, R117 ;  /* 0x0000007500497220 */ /* 0x040fe40000410000 */
[C---:B------:R-:W-:Y:S01]  /*18190*/  FMUL.FTZ R76, R0.reuse, R132 ;  /* 0x00000084004c7220 */ /* 0x040fe20000410000 */
[----:B------:R1:W2:Y:S01]  /*181a0*/  @P2 MUFU.RCP R3, R4 ;  /* 0x0000000400032308 */ /* 0x0002a20000001000 */
        /* <DEDUP_REMOVED lines=9> */
[----:B-1----:R-:W-:Y:S01]  /*18240*/  @P2 MOV R4, 0x3f317218 ;  /* 0x3f31721800042802 */ /* 0x002fe20000000f00 */
[----:B------:R-:W-:Y:S02]  /*18250*/  FMUL.FTZ R65, R0, R105 ;  /* 0x0000006900417220 */ /* 0x000fe40000410000 */
[----:B------:R-:W1:Y:S01]  /*18260*/  @P1 MUFU.LG2 R0, R5 ;  /* 0x0000000500001308 */ /* 0x000e620000000c00 */
[C---:B--2---:R-:W-:Y:S02]  /*18270*/  FMUL.FTZ R96, R3.reuse, R118 ;  /* 0x0000007603607220 */ /* 0x044fe40000410000 */
[----:B------:R-:W-:Y:S02]  /*18280*/  FMUL.FTZ R97, R3, R119 ;  /* 0x0000007703617220 */ /* 0x000fe40000410000 */
[----:B------:R-:W-:Y:S02]  /*18290*/  @P2 FMUL.FTZ R8, R7, 0.69314718246459960938 ;  /* 0x3f31721807082820 */ /* 0x000fe40000410000 */
[----:B------:R-:W-:-:S02]  /*182a0*/  FMUL.FTZ R118, R3, R86 ;  /* 0x0000005603767220 */ /* 0x000fc40000410000 */
        /* <DEDUP_REMOVED lines=63> */
.L_x_3030:
        /* <DEDUP_REMOVED lines=19> */
.L_x_3104:
[----:B--2---:R-:W-:Y:S05]  /*187d0*/  BSYNC B0 ;  /* 0x0000000000007941 */ /* 0x004fea0003800000 */
.L_x_3103:
        /* <DEDUP_REMOVED lines=47> */
[----:B------:R-:W-:Y:S02]  /*18ad0*/  F2FP.BF16.PACK_AB R6, R97, R96 ;  /* 0x000000606106723e */ /* 0x000fe400000010ff */
[----:B------:R-:W-:Y:S02]  /*18ae0*/  ISETP.NE.U32.AND P0, PT, RZ, c[0x0][0x508], PT ;  /* 0x00014200ff007a0c */ /* 0x000fe40003f05070 */
        /* <DEDUP_REMOVED lines=26> */
[----:B------:R-:W-:-:S03]  /*18c90*/  ISETP.NE.AND.EX P1, PT, RZ, c[0x0][0x50c], PT, P0 ;  /* 0x00014300ff007a0c */ /* 0x000fc60003f25300 */
[----:B------:R3:W-:Y:S04]  /*18ca0*/  STS [R5+0x400], R8 ;  /* 0x0004000805007388 */ /* 0x0007e80000000800 */
        /* <DEDUP_REMOVED lines=61> */
.L_x_3107:
        /* <DEDUP_REMOVED lines=134> */
.L_x_3189:
[----:B------:R-:W-:Y:S05]  /*198e0*/  BRA.DIV ~URZ, `(.L_x_3110) ;  /* 0x00003bb27f007947 */ /* 0x000fea000b800000 */
[----:B------:R4:W2:Y:S02]  /*198f0*/  SHFL.IDX PT, R2, R7, RZ, 0x181f ;  /* 0x00181fff07027589 */ /* 0x0008a400000e0000 */
.L_x_3190:
        /* <DEDUP_REMOVED lines=8> */
.L_x_3191:
[----:B------:R-:W-:-:S04]  /*19980*/  IADD3 R3, R5, 0x10, RZ ;  /* 0x0000001005037810 */ /* 0x000fc80007ffe0ff */
[----:B------:R-:W-:-:S13]  /*19990*/  ISETP.GE.OR P0, PT, R3, R4, P2 ;  /* 0x000000040300720c */ /* 0x000fda0001706670 */
[----:B--2---:R-:W-:-:S04]  /*199a0*/  @!P0 LEA R2, P1, R0, R2, 0x1 ;  /* 0x0000000200028211 */ /* 0x004fc800078208ff */
[----:B------:R-:W-:-:S05]  /*199b0*/  @!P0 LEA.HI.X R3, R0, R8, R70, 0x1, P1 ;  /* 0x0000000800038211 */ /* 0x000fca00008f0c46 */
[----:B------:R2:W-:Y:S01]  /*199c0*/  @!P0 ST.E.128 [R2.64], R16 ;  /* 0x0000001002008985 */ /* 0x0005e2000c101d08 */
[----:B------:R-:W-:Y:S05]  /*199d0*/  BRA.DIV ~URZ, `(.L_x_3112) ;  /* 0x00003c027f007947 */ /* 0x000fea000b800000 */
[----:B------:R2:W3:Y:S02]  /*199e0*/  SHFL.IDX PT, R8, R6, 0x2, 0x181f ;  /* 0x00581f0006087f89 */ /* 0x0004e400000e0000 */
.L_x_3192:
[----:B------:R-:W-:Y:S05]  /*199f0*/  BRA.DIV ~URZ, `(.L_x_3113) ;  /* 0x00003c527f007947 */ /* 0x000fea000b800000 */
[----:B--2---:R2:W4:Y:S02]  /*19a00*/  SHFL.IDX PT, R2, R7, 0x2, 0x181f ;  /* 0x00581f0007027f89 */ /* 0x00452400000e0000 */
.L_x_3193:
        /* <DEDUP_REMOVED lines=8> */
.L_x_3194:
[----:B------:R-:W-:-:S04]  /*19a90*/  IADD3 R3, R5, 0x30, RZ ;  /* 0x0000003005037810 */ /* 0x000fc80007ffe0ff */
[----:B------:R-:W-:-:S13]  /*19aa0*/  ISETP.GE.OR P0, PT, R3, R4, P2 ;  /* 0x000000040300720c */ /* 0x000fda0001706670 */
[----:B---3--:R-:W-:-:S04]  /*19ab0*/  @!P0 LEA R2, P1, R0, R2, 0x1 ;  /* 0x0000000200028211 */ /* 0x008fc800078208ff */
[----:B--2---:R-:W-:-:S05]  /*19ac0*/  @!P0 LEA.HI.X R3, R0, R8, R70, 0x1, P1 ;  /* 0x0000000800038211 */ /* 0x004fca00008f0c46 */
[----:B-1----:R1:W-:Y:S01]  /*19ad0*/  @!P0 ST.E.128 [R2.64], R24 ;  /* 0x0000001802008985 */ /* 0x0023e2000c101d08 */
[----:B------:R-:W-:Y:S05]  /*19ae0*/  BRA.DIV ~URZ, `(.L_x_3115) ;  /* 0x00003ca27f007947 */ /* 0x000fea000b800000 */
[----:B------:R2:W3:Y:S02]  /*19af0*/  SHFL.IDX PT, R8, R6, 0x4, 0x181f ;  /* 0x00981f0006087f89 */ /* 0x0004e400000e0000 */
.L_x_3195:
[----:B------:R-:W-:Y:S05]  /*19b00*/  BRA.DIV ~URZ, `(.L_x_3116) ;  /* 0x00003cf27f007947 */ /* 0x000fea000b800000 */
[----:B-1----:R1:W2:Y:S02]  /*19b10*/  SHFL.IDX PT, R2, R7, 0x4, 0x181f ;  /* 0x00981f0007027f89 */ /* 0x0022a400000e0000 */
.L_x_3196:
        /* <DEDUP_REMOVED lines=8> */
.L_x_3197:
[----:B------:R-:W-:-:S04]  /*19ba0*/  IADD3 R3, R5, 0x50, RZ ;  /* 0x0000005005037810 */ /* 0x000fc80007ffe0ff */
[----:B------:R-:W-:-:S13]  /*19bb0*/  ISETP.GE.OR P0, PT, R3, R4, P2 ;  /* 0x000000040300720c */ /* 0x000fda0001706670 */
[----:B--2---:R-:W-:-:S04]  /*19bc0*/  @!P0 LEA R2, P1, R0, R2, 0x1 ;  /* 0x0000000200028211 */ /* 0x004fc800078208ff */
[----:B-1----:R-:W-:-:S05]  /*19bd0*/  @!P0 LEA.HI.X R3, R0, R8, R70, 0x1, P1 ;  /* 0x0000000800038211 */ /* 0x002fca00008f0c46 */
[----:B------:R1:W-:Y:S01]  /*19be0*/  @!P0 ST.E.128 [R2.64], R32 ;  /* 0x0000002002008985 */ /* 0x0003e2000c101d08 */
[----:B------:R-:W-:Y:S05]  /*19bf0*/  BRA.DIV ~URZ, `(.L_x_3118) ;  /* 0x00003d427f007947 */ /* 0x000fea000b800000 */
[----:B------:R2:W1:Y:S02]  /*19c00*/  SHFL.IDX PT, R8, R6, 0x6, 0x181f ;  /* 0x00d81f0006087f89 */ /* 0x00046400000e0000 */
.L_x_3198:
[----:B------:R-:W-:Y:S05]  /*19c10*/  BRA.DIV ~URZ, `(.L_x_3119) ;  /* 0x00003d927f007947 */ /* 0x000fea000b800000 */
[----:B-1----:R1:W2:Y:S02]  /*19c20*/  SHFL.IDX PT, R2, R7, 0x6, 0x181f ;  /* 0x00d81f0007027f89 */ /* 0x0022a400000e0000 */
.L_x_3199:
        /* <DEDUP_REMOVED lines=8> */
.L_x_3200:
[----:B------:R-:W-:-:S04]  /*19cb0*/  IADD3 R2, R5, 0x70, RZ ;  /* 0x0000007005027810 */ /* 0x000fc80007ffe0ff */
[----:B------:R-:W-:-:S13]  /*19cc0*/  ISETP.GE.OR P0, PT, R2, R4, P2 ;  /* 0x000000040200720c */ /* 0x000fda0001706670 */
[----:B------:R-:W-:Y:S05]  /*19cd0*/  @P0 BRA `(.L_x_3121) ;  /* 0x000018e000000947 */ /* 0x000fea0003800000 */
[----:B----4-:R-:W-:-:S04]  /*19ce0*/  LEA R2, P0, R0, R3, 0x1 ;  /* 0x0000000300027211 */ /* 0x010fc800078008ff */
[----:B---3--:R-:W-:-:S05]  /*19cf0*/  LEA.HI.X R3, R0, R6, R70, 0x1, P0 ;  /* 0x0000000600037211 */ /* 0x008fca00000f0c46 */
[----:B------:R3:W-:Y:S01]  /*19d00*/  ST.E.128 [R2.64], R40 ;  /* 0x0000002802007985 */ /* 0x0007e2000c101d08 */
[----:B------:R-:W-:Y:S05]  /*19d10*/  BRA `(.L_x_3121) ;  /* 0x000018a000007947 */ /* 0x000fea0003800000 */
.L_x_3108:
        /* <DEDUP_REMOVED lines=34> */
.L_x_3201:
[----:B------:R-:W-:Y:S05]  /*19f40*/  BRA.DIV ~URZ, `(.L_x_3123) ;  /* 0x00003c127f007947 */ /* 0x000fea000b800000 */
[----:B------:R3:W4:Y:S02]  /*19f50*/  SHFL.IDX PT, R2, R19, RZ, 0x1c1f ;  /* 0x001c1fff13027589 */ /* 0x00072400000e0000 */
.L_x_3202:
        /* <DEDUP_REMOVED lines=50> */
.L_x_3125:
[----:B------:R-:W-:Y:S05]  /*1a280*/  BSYNC B0 ;  /* 0x0000000000007941 */ /* 0x000fea0003800000 */
.L_x_3124:
[----:B------:R-:W-:Y:S05]  /*1a290*/  BRA.DIV ~URZ, `(.L_x_3126) ;  /* 0x000039327f007947 */ /* 0x000fea000b800000 */
[----:B--2---:R2:W1:Y:S04]  /*1a2a0*/  SHFL.IDX PT, R12, R13, 0x1, 0x1c1f ;  /* 0x003c1f000d0c7f89 */ /* 0x00446800000e0000 */
[----:B----4-:R2:W4:Y:S02]  /*1a2b0*/  SHFL.IDX PT, R2, R19, 0x1, 0x1c1f ;  /* 0x003c1f0013027f89 */ /* 0x01052400000e0000 */
.L_x_3203:
        /* <DEDUP_REMOVED lines=12> */
[----:B------:R-:W-:Y:S02]  /*1a380*/  @!P2 LEA R14, P1, R6, R2, 0x2 ;  /* 0x00000002060ea211 */ /* 0x000fe400078210ff */
        /* <DEDUP_REMOVED lines=22> */
.L_x_3128:
[----:B------:R-:W-:Y:S05]  /*1a4f0*/  BSYNC B0 ;  /* 0x0000000000007941 */ /* 0x000fea0003800000 */
.L_x_3127:
[----:B------:R-:W-:Y:S05]  /*1a500*/  BRA.DIV ~URZ, `(.L_x_3129) ;  /* 0x000037927f007947 */ /* 0x000fea000b800000 */
[----:B-1----:R1:W2:Y:S02]  /*1a510*/  SHFL.IDX PT, R12, R13, 0x2, 0x1c1f ;  /* 0x005c1f000d0c7f89 */ /* 0x0022a400000e0000 */
.L_x_3204:
[----:B------:R-:W-:Y:S05]  /*1a520*/  BRA.DIV ~URZ, `(.L_x_3130) ;  /* 0x000037e27f007947 */ /* 0x000fea000b800000 */
[----:B----4-:R4:W1:Y:S02]  /*1a530*/  SHFL.IDX PT, R2, R19, 0x2, 0x1c1f ;  /* 0x005c1f0013027f89 */ /* 0x01086400000e0000 */
.L_x_3205:
        /* <DEDUP_REMOVED lines=37> */
.L_x_3132:
[----:B------:R-:W-:Y:S05]  /*1a790*/  BSYNC B0 ;  /* 0x0000000000007941 */ /* 0x000fea0003800000 */
.L_x_3131:
[----:B------:R-:W-:Y:S05]  /*1a7a0*/  BRA.DIV ~URZ, `(.L_x_3133) ;  /* 0x000035d27f007947 */ /* 0x000fea000b800000 */
[----:B--2---:R2:W3:Y:S04]  /*1a7b0*/  SHFL.IDX PT, R12, R13, 0x3, 0x1c1f ;  /* 0x007c1f000d0c7f89 */ /* 0x0044e800000e0000 */
[----:B-1----:R2:W1:Y:S02]  /*1a7c0*/  SHFL.IDX PT, R2, R19, 0x3, 0x1c1f ;  /* 0x007c1f0013027f89 */ /* 0x00246400000e0000 */
.L_x_3206:
        /* <DEDUP_REMOVED lines=40> */
.L_x_3106:
        /* <DEDUP_REMOVED lines=21> */
.L_x_3134:
        /* <DEDUP_REMOVED lines=57> */
.L_x_3136:
[----:B------:R-:W-:Y:S05]  /*1af30*/  BSYNC B0 ;  /* 0x0000000000007941 */ /* 0x000fea0003800000 */
.L_x_3135:
        /* <DEDUP_REMOVED lines=38> */
.L_x_3207:
[----:B------:R-:W-:Y:S05]  /*1b1a0*/  BRA.DIV ~URZ, `(.L_x_3138) ;  /* 0x00002d127f007947 */ /* 0x000fea000b800000 */
[----:B------:R3:W4:Y:S02]  /*1b1b0*/  SHFL.IDX PT, R2, R7, RZ, 0x181f ;  /* 0x00181fff07027589 */ /* 0x00072400000e0000 */
.L_x_3208:
        /* <DEDUP_REMOVED lines=8> */
.L_x_3209:
[----:B------:R-:W-:-:S04]  /*1b240*/  IADD3 R3, R4, 0x10, RZ ;  /* 0x0000001004037810 */ /* 0x000fc80007ffe0ff */
[----:B------:R-:W-:-:S13]  /*1b250*/  ISETP.GE.OR P0, PT, R3, R5, P2 ;  /* 0x000000050300720c */ /* 0x000fda0001706670 */
[----:B--2---:R-:W-:-:S04]  /*1b260*/  @!P0 LEA R2, P1, R0, R2, 0x1 ;  /* 0x0000000200028211 */ /* 0x004fc800078208ff */
[----:B-1----:R-:W-:-:S05]  /*1b270*/  @!P0 LEA.HI.X R3, R0, R8, R70, 0x1, P1 ;  /* 0x0000000800038211 */ /* 0x002fca00008f0c46 */
[----:B------:R1:W-:Y:S01]  /*1b280*/  @!P0 ST.E.128 [R2.64], RZ ;  /* 0x000000ff02008985 */ /* 0x0003e2000c101d08 */
[----:B------:R-:W-:Y:S05]  /*1b290*/  BRA.DIV ~URZ, `(.L_x_3140) ;  /* 0x00002d627f007947 */ /* 0x000fea000b800000 */
[----:B------:R2:W1:Y:S02]  /*1b2a0*/  SHFL.IDX PT, R8, R6, 0x2, 0x181f ;  /* 0x00581f0006087f89 */ /* 0x00046400000e0000 */
.L_x_3210:
[----:B------:R-:W-:Y:S05]  /*1b2b0*/  BRA.DIV ~URZ, `(.L_x_3141) ;  /* 0x00002db27f007947 */ /* 0x000fea000b800000 */
[----:B-1----:R1:W2:Y:S02]  /*1b2c0*/  SHFL.IDX PT, R2, R7, 0x2, 0x181f ;  /* 0x00581f0007027f89 */ /* 0x0022a400000e0000 */
.L_x_3211:
        /* <DEDUP_REMOVED lines=8> */
.L_x_3212:
[----:B------:R-:W-:-:S04]  /*1b350*/  IADD3 R3, R4, 0x30, RZ ;  /* 0x0000003004037810 */ /* 0x000fc80007ffe0ff */
[----:B------:R-:W-:-:S13]  /*1b360*/  ISETP.GE.OR P0, PT, R3, R5, P2 ;  /* 0x000000050300720c */ /* 0x000fda0001706670 */
[----:B--2---:R-:W-:-:S04]  /*1b370*/  @!P0 LEA R2, P1, R0, R2, 0x1 ;  /* 0x0000000200028211 */ /* 0x004fc800078208ff */
[----:B------:R-:W-:-:S05]  /*1b380*/  @!P0 LEA.HI.X R3, R0, R8, R70, 0x1, P1 ;  /* 0x0000000800038211 */ /* 0x000fca00008f0c46 */
[----:B------:R2:W-:Y:S01]  /*1b390*/  @!P0 ST.E.128 [R2.64], RZ ;  /* 0x000000ff02008985 */ /* 0x0005e2000c101d08 */
[----:B------:R-:W-:Y:S05]  /*1b3a0*/  BRA.DIV ~URZ, `(.L_x_3143) ;  /* 0x00002e027f007947 */ /* 0x000fea000b800000 */
[----:B------:R1:W2:Y:S02]  /*1b3b0*/  SHFL.IDX PT, R8, R6, 0x4, 0x181f ;  /* 0x00981f0006087f89 */ /* 0x0002a400000e0000 */
.L_x_3213:
[----:B------:R-:W-:Y:S05]  /*1b3c0*/  BRA.DIV ~URZ, `(.L_x_3144) ;  /* 0x00002e527f007947 */ /* 0x000fea000b800000 */
[----:B--2---:R2:W1:Y:S02]  /*1b3d0*/  SHFL.IDX PT, R2, R7, 0x4, 0x181f ;  /* 0x00981f0007027f89 */ /* 0x00446400000e0000 */
.L_x_3214:
        /* <DEDUP_REMOVED lines=8> */
.L_x_3215:
[----:B------:R-:W-:-:S04]  /*1b460*/  IADD3 R3, R4, 0x50, RZ ;  /* 0x0000005004037810 */ /* 0x000fc80007ffe0ff */
[----:B------:R-:W-:-:S13]  /*1b470*/  ISETP.GE.OR P0, PT, R3, R5, P2 ;  /* 0x000000050300720c */ /* 0x000fda0001706670 */
[----:B---3--:R-:W-:-:S04]  /*1b480*/  @!P0 LEA R2, P1, R0, R2, 0x1 ;  /* 0x0000000200028211 */ /* 0x008fc800078208ff */
[----:B--2---:R-:W-:-:S05]  /*1b490*/  @!P0 LEA.HI.X R3, R0, R8, R70, 0x1, P1 ;  /* 0x0000000800038211 */ /* 0x004fca00008f0c46 */
[----:B------:R2:W-:Y:S01]  /*1b4a0*/  @!P0 ST.E.128 [R2.64], RZ ;  /* 0x000000ff02008985 */ /* 0x0005e2000c101d08 */
[----:B------:R-:W-:Y:S05]  /*1b4b0*/  BRA.DIV ~URZ, `(.L_x_3146) ;  /* 0x00002ea27f007947 */ /* 0x000fea000b800000 */
[----:B------:R3:W1:Y:S02]  /*1b4c0*/  SHFL.IDX PT, R8, R6, 0x6, 0x181f ;  /* 0x00d81f0006087f89 */ /* 0x00066400000e0000 */
.L_x_3216:
[----:B------:R-:W-:Y:S05]  /*1b4d0*/  BRA.DIV ~URZ, `(.L_x_3147) ;  /* 0x00002ef27f007947 */ /* 0x000fea000b800000 */
[----:B--2---:R2:W3:Y:S02]  /*1b4e0*/  SHFL.IDX PT, R2, R7, 0x6, 0x181f ;  /* 0x00d81f0007027f89 */ /* 0x0044e400000e0000 */
.L_x_3217:
        /* <DEDUP_REMOVED lines=8> */
.L_x_3218:
[----:B------:R-:W-:-:S04]  /*1b570*/  IADD3 R4, R4, 0x70, RZ ;  /* 0x0000007004047810 */ /* 0x000fc80007ffe0ff */
[----:B------:R-:W-:-:S13]  /*1b580*/  ISETP.GE.OR P0, PT, R4, R5, P2 ;  /* 0x000000050400720c */ /* 0x000fda0001706670 */
[----:B----4-:R-:W-:-:S04]  /*1b590*/  @!P0 LEA R2, P1, R0, R2, 0x1 ;  /* 0x0000000200028211 */ /* 0x010fc800078208ff */
[----:B---3--:R-:W-:-:S05]  /*1b5a0*/  @!P0 LEA.HI.X R3, R0, R6, R70, 0x1, P1 ;  /* 0x0000000600038211 */ /* 0x008fca00008f0c46 */
[----:B------:R3:W-:Y:S04]  /*1b5b0*/  @!P0 ST.E.128 [R2.64], RZ ;  /* 0x000000ff02008985 */ /* 0x0007e8000c101d08 */
.L_x_3121:
[----:B------:R-:W-:Y:S05]  /*1b5c0*/  BSYNC B1 ;  /* 0x0000000000017941 */ /* 0x000fea0003800000 */
.L_x_3105:
        /* <DEDUP_REMOVED lines=15> */
.L_x_3219:
[----:B------:R-:W-:Y:S05]  /*1b6c0*/  BRA.DIV ~URZ, `(.L_x_3151) ;  /* 0x00002eb27f007947 */ /* 0x000fea000b800000 */
[----:B------:R3:W1:Y:S02]  /*1b6d0*/  SHFL.IDX PT, R8, R45, 0x1, 0x1f ;  /* 0x00201f002d087f89 */ /* 0x00066400000e0000 */
.L_x_3220:
        /* <DEDUP_REMOVED lines=19> */
.L_x_3221:
        /* <DEDUP_REMOVED lines=16> */
.L_x_3222:
[----:B----4-:R-:W-:Y:S01]  /*1b910*/  IMAD R0, R0, c[0x0][0x538], RZ ;  /* 0x00014e0000007a24 */ /* 0x010fe200078e02ff */
[----:B------:R-:W-:Y:S04]  /*1b920*/  BSSY B1, `(.L_x_3154) ;  /* 0x00000ce000017945 */ /* 0x000fe80003800000 */
[----:B-1----:R-:W-:-:S04]  /*1b930*/  IADD3 R8, R0, R8, RZ ;  /* 0x0000000800087210 */ /* 0x002fc80007ffe0ff */
[----:B--2---:R-:W-:-:S13]  /*1b940*/  ISETP.GT.AND P0, PT, R8, R9, PT ;  /* 0x000000090800720c */ /* 0x004fda0003f04270 */
[----:B------:R-:W-:Y:S05]  /*1b950*/  @P0 BRA `(.L_x_3155) ;  /* 0x0000025000000947 */ /* 0x000fea0003800000 */
.L_x_3159:
        /* <DEDUP_REMOVED lines=17> */
.L_x_3223:
        /* <DEDUP_REMOVED lines=16> */
.L_x_3224:
[----:B--2---:R-:W-:-:S05]  /*1bb70*/  IMAD R0, R0, c[0x0][0x538], RZ ;  /* 0x00014e0000007a24 */ /* 0x004fca00078e02ff */
[----:B------:R-:W-:-:S04]  /*1bb80*/  IADD3 R8, R0, R8, RZ ;  /* 0x0000000800087210 */ /* 0x000fc80007ffe0ff */
[----:B------:R-:W-:-:S13]  /*1bb90*/  ISETP.GT.AND P0, PT, R8, R9, PT ;  /* 0x000000090800720c */ /* 0x000fda0003f04270 */
[----:B-1----:R-:W-:Y:S05]  /*1bba0*/  @!P0 BRA `(.L_x_3159) ;  /* 0xfffffdb000008947 */ /* 0x002fea000383ffff */
.L_x_3155:
[----:B------:R-:W-:-:S05]  /*1bbb0*/  IADD3 R8, -R0, R8, RZ ;  /* 0x0000000800087210 */ /* 0x000fca0007ffe1ff */
[----:B------:R-:W-:-:S05]  /*1bbc0*/  IMAD R0, R4, c[0x0][0x538], R8 ;  /* 0x00014e0004007a24 */ /* 0x000fca00078e0208 */
[----:B------:R-:W-:Y:S01]  /*1bbd0*/  ISETP.GT.AND P0, PT, R0, R9, PT ;  /* 0x000000090000720c */ /* 0x000fe20003f04270 */
[----:B------:R-:W-:-:S12]  /*1bbe0*/  BRA.DIV ~URZ, `(.L_x_3160) ;  /* 0x00002df27f007947 */ /* 0x000fd8000b800000 */
[----:B------:R-:W-:-:S03]  /*1bbf0*/  VOTE.ANY R5, PT, !P0 ;  /* 0x0000000000057806 */ /* 0x000fc600040e0100 */
.L_x_3225:
[----:B------:R-:W2:Y:S01]  /*1bc00*/  LDL.LU R2, [R1+0x4c] ;  /* 0x00004c0001027983 */ /* 0x000ea20000300800 */
[----:B------:R-:W2:Y:S02]  /*1bc10*/  POPC R0, R5 ;  /* 0x0000000500007309 */ /* 0x000ea40000000000 */
[----:B--2---:R-:W-:-:S05]  /*1bc20*/  IADD3 R2, R0, R2, RZ ;  /* 0x0000000200027210 */ /* 0x004fca0007ffe0ff */
[----:B------:R1:W-:Y:S01]  /*1bc30*/  STL [R1+0x4c], R2 ;  /* 0x00004c0201007387 */ /* 0x0003e20000100800 */
[----:B------:R-:W-:Y:S05]  /*1bc40*/  BRA.DIV ~URZ, `(.L_x_3161) ;  /* 0x00002de27f007947 */ /* 0x000fea000b800000 */
[----:B------:R2:W4:Y:S04]  /*1bc50*/  SHFL.IDX PT, R12, R6, R0, 0x1f ;  /* 0x00001f00060c7589 */ /* 0x00052800000e0000 */
[----:B------:R2:W1:Y:S02]  /*1bc60*/  SHFL.IDX PT, R7, R7, R0, 0x1f ;  /* 0x00001f0007077589 */ /* 0x00046400000e0000 */
.L_x_3226:
[----:B------:R-:W-:Y:S01]  /*1bc70*/  ISETP.NE.AND P0, PT, R5, RZ, PT ;  /* 0x000000ff0500720c */ /* 0x000fe20003f05270 */
[----:B------:R-:W-:-:S12]  /*1bc80*/  BSSY B0, `(.L_x_3162) ;  /* 0x0000005000007945 */ /* 0x000fd80003800000 */
[----:B------:R-:W-:Y:S05]  /*1bc90*/  @!P0 BRA `(.L_x_3163) ;  /* 0x0000003000008947 */ /* 0x000fea0003800000 */
[----:B--2---:R-:W-:Y:S01]  /*1bca0*/  IADD3 R0, R0, -0x1, RZ ;  /* 0xffffffff00007810 */ /* 0x004fe20007ffe0ff */
[----:B------:R-:W-:Y:S05]  /*1bcb0*/  BRA.DIV ~URZ, `(.L_x_3164) ;  /* 0x00002e427f007947 */ /* 0x000fea000b800000 */
[----:B------:R2:W3:Y:S02]  /*1bcc0*/  SHFL.IDX PT, R13, R4, R0, 0x1f ;  /* 0x00001f00040d7589 */ /* 0x0004e400000e0000 */
.L_x_3163:
[----:B------:R-:W-:Y:S05]  /*1bcd0*/  BSYNC B0 ;  /* 0x0000000000007941 */ /* 0x000fea0003800000 */
.L_x_3162:
        /* <DEDUP_REMOVED lines=68> */
.L_x_3166:
        /* <DEDUP_REMOVED lines=68> */
.L_x_3167:
[----:B------:R-:W-:Y:S05]  /*1c560*/  BSYNC B0 ;  /* 0x0000000000007941 */ /* 0x000fea0003800000 */
.L_x_3165:
[----:B------:R-:W-:-:S04]  /*1c570*/  LOP3.LUT R2, RZ, R2, RZ, 0x33, !PT ;  /* 0x00000002ff027212 */ /* 0x000fc800078e33ff */
[----:B-1----:R-:W-:-:S05]  /*1c580*/  IADD3 R0, R2, R12, RZ ;  /* 0x0000000c02007210 */ /* 0x002fca0007ffe0ff */
[----:B------:R1:W-:Y:S01]  /*1c590*/  STL [R1+0x44], R0 ;  /* 0x0000440001007387 */ /* 0x0003e20000100800 */
[----:B------:R-:W-:Y:S05]  /*1c5a0*/  BRA `(.L_x_3168) ;  /* 0x0000005000007947 */ /* 0x000fea0003800000 */
.L_x_3156:
[----:B------:R-:W-:Y:S01]  /*1c5b0*/  MOV R0, c[0x0][0x53c] ;  /* 0x00014f0000007a02 */ /* 0x000fe20000000f00 */
[----:B------:R1:W-:Y:S04]  /*1c5c0*/  STL [R1+0x40], R9 ;  /* 0x0000400901007387 */ /* 0x0003e80000100800 */
[----:B------:R1:W-:Y:S04]  /*1c5d0*/  STL [R1+0x44], RZ ;  /* 0x000044ff01007387 */ /* 0x0003e80000100800 */
[----:B------:R1:W-:Y:S04]  /*1c5e0*/  STL [R1+0x48], RZ ;  /* 0x000048ff01007387 */ /* 0x0003e80000100800 */
[----:B------:R1:W-:Y:S02]  /*1c5f0*/  STL [R1+0x4c], R0 ;  /* 0x00004c0001007387 */ /* 0x0003e40000100800 */
.L_x_3168:
[----:B------:R-:W-:Y:S05]  /*1c600*/  BSYNC B1 ;  /* 0x0000000000017941 */ /* 0x000fea0003800000 */
.L_x_3154:
        /* <DEDUP_REMOVED lines=9> */
.L_x_3149:
[----:B-1----:R-:W3:Y:S02]  /*1c6a0*/  LDL R0, [R1+0x4c] ;  /* 0x00004c0001007983 */ /* 0x002ee40000100800 */
[----:B---3--:R-:W-:-:S13]  /*1c6b0*/  ISETP.GE.AND P0, PT, R0, c[0x0][0x53c], PT ;  /* 0x00014f0000007a0c */ /* 0x008fda0003f06270 */
[----:B--2-4-:R-:W-:Y:S01]  /*1c6c0*/  @P0 CALL.REL.NOINC `(.L_x_3169) ;  /* 0x0000001000000944 */ /* 0x014fe20003c00000 */
[----:B------:R-:W-:Y:S05]  /*1c6d0*/  BRA `(.L_x_3170) ;  /* 0xfffe501000007947 */ /* 0x000fea000383ffff */
.L_x_3169:
[----:B------:R-:W-:Y:S05]  /*1c6e0*/  EXIT ;  /* 0x000000000000794d */ /* 0x000fea0003800000 */
.L_x_2975:
[----:B------:R-:W-:Y:S01]  /*1c6f0*/  IMAD.MOV.U32 R0, RZ, RZ, R5 ;  /* 0x000000ffff007224 */ /* 0x000fe200078e0005 */
[----:B------:R-:W-:Y:S02]  /*1c700*/  MOV R2, 0x1 ;  /* 0x0000000100027802 */ /* 0x000fe40000000f00 */
[----:B------:R-:W-:Y:S02]  /*1c710*/  MOV R3, 0x1c730 ;  /* 0x0001c73000037802 */ /* 0x000fe40000000f00 */
[----:B------:R-:W-:Y:S05]  /*1c720*/  CALL.REL.NOINC `($__internal_50_$__cuda_sm70_shflsync_up_p) ;  /* 0x000024e000007944 */ /* 0x000fea0003c00000 */
[----:B------:R-:W-:Y:S01]  /*1c730*/  MOV R0, R4 ;  /* 0x0000000400007202 */ /* 0x000fe20000000f00 */
[----:B------:R-:W-:Y:S05]  /*1c740*/  BRA `(.L_x_3171) ;  /* 0xfffe3d1000007947 */ /* 0x000fea000383ffff */
.L_x_2976:
[----:B------:R-:W-:Y:S01]  /*1c750*/  IMAD.MOV.U32 R0, RZ, RZ, R5 ;  /* 0x000000ffff007224 */ /* 0x000fe200078e0005 */
[----:B------:R-:W-:Y:S02]  /*1c760*/  MOV R2, 0x2 ;  /* 0x0000000200027802 */ /* 0x000fe40000000f00 */
[----:B------:R-:W-:Y:S02]  /*1c770*/  MOV R3, 0x1c790 ;  /* 0x0001c79000037802 */ /* 0x000fe40000000f00 */
[----:B------:R-:W-:Y:S05]  /*1c780*/  CALL.REL.NOINC `($__internal_50_$__cuda_sm70_shflsync_up_p) ;  /* 0x0000248000007944 */ /* 0x000fea0003c00000 */
[----:B------:R-:W-:Y:S01]  /*1c790*/  SEL R0, R4, RZ, P4 ;  /* 0x000000ff04007207 */ /* 0x000fe20002000000 */
[----:B------:R-:W-:Y:S01]  /*1c7a0*/  IMAD.MOV.U32 R2, RZ, RZ, 0x4 ;  /* 0x00000004ff027424 */ /* 0x000fe200078e00ff */
[----:B------:R-:W-:-:S03]  /*1c7b0*/  MOV R3, 0x1c7e0 ;  /* 0x0001c7e000037802 */ /* 0x000fc60000000f00 */
[----:B------:R-:W-:Y:S02]  /*1c7c0*/  IMAD.IADD R0, R5, 0x1, R0 ;  /* 0x0000000105007824 */ /* 0x000fe400078e0200 */
        /* <DEDUP_REMOVED lines=13> */
[----:B------:R-:W-:Y:S02]  /*1c8a0*/  MOV R3, 0x1f ;  /* 0x0000001f00037802 */ /* 0x000fe40000000f00 */
[----:B------:R-:W-:Y:S01]  /*1c8b0*/  MOV R2, 0x1c8f0 ;  /* 0x0001c8f000027802 */ /* 0x000fe20000000f00 */
[----:B------:R-:W-:-:S04]  /*1c8c0*/  IMAD.IADD R4, R0, 0x1, R4 ;  /* 0x0000000100047824 */ /* 0x000fc800078e0204 */
[----:B------:R-:W-:Y:S02]  /*1c8d0*/  IMAD.MOV.U32 R11, RZ, RZ, R4 ;  /* 0x000000ffff0b7224 */ /* 0x000fe400078e0004 */
[----:B------:R-:W-:Y:S05]  /*1c8e0*/  CALL.REL.NOINC `($__internal_49_$__cuda_sm70_shflsync_idx_p) ;  /* 0x000022d000007944 */ /* 0x000fea0003c00000 */
[----:B------:R-:W-:Y:S01]  /*1c8f0*/  MOV R0, R10 ;  /* 0x0000000a00007202 */ /* 0x000fe20000000f00 */
[----:B------:R-:W-:Y:S05]  /*1c900*/  BRA `(.L_x_3172) ;  /* 0xfffe3c5000007947 */ /* 0x000fea000383ffff */
.L_x_2978:
[----:B------:R-:W-:Y:S02]  /*1c910*/  SEL R0, RZ, 0x1, P0 ;  /* 0x00000001ff007807 */ /* 0x000fe40000000000 */
[----:B------:R-:W-:Y:S02]  /*1c920*/  MOV R2, 0x1c940 ;  /* 0x0001c94000027802 */ /* 0x000fe40000000f00 */
[----:B------:R-:W-:Y:S05]  /*1c930*/  CALL.REL.NOINC `($__internal_51_$__cuda_sm70_votesync_ballot) ;  /* 0x0000234000007944 */ /* 0x000fea0003c00000 */
[----:B------:R-:W-:Y:S01]  /*1c940*/  MOV R6, R0 ;  /* 0x0000000000067202 */ /* 0x000fe20000000f00 */
[----:B------:R-:W-:Y:S05]  /*1c950*/  BRA `(.L_x_3173) ;  /* 0xfffe3c9000007947 */ /* 0x000fea000383ffff */
.L_x_2979:
[----:B------:R-:W-:Y:S01]  /*1c960*/  IMAD.MOV.U32 R11, RZ, RZ, R9 ;  /* 0x000000ffff0b7224 */ /* 0x000fe200078e0009 */
[----:B------:R-:W-:Y:S01]  /*1c970*/  MOV R10, R0 ;  /* 0x00000000000a7202 */ /* 0x000fe20000000f00 */
[----:B------:R-:W-:Y:S01]  /*1c980*/  IMAD.MOV.U32 R3, RZ, RZ, 0x1f ;  /* 0x0000001fff037424 */ /* 0x000fe200078e00ff */
[----:B-1----:R-:W-:Y:S02]  /*1c990*/  MOV R2, 0x1c9b0 ;  /* 0x0001c9b000027802 */ /* 0x002fe40000000f00 */
[----:B------:R-:W-:Y:S05]  /*1c9a0*/  CALL.REL.NOINC `($__internal_49_$__cuda_sm70_shflsync_idx_p) ;  /* 0x0000221000007944 */ /* 0x000fea0003c00000 */
[----:B------:R-:W-:Y:S01]  /*1c9b0*/  IMAD.MOV.U32 R13, RZ, RZ, R10 ;  /* 0x000000ffff0d7224 */ /* 0x000fe200078e000a */
[----:B------:R-:W-:Y:S01]  /*1c9c0*/  MOV R11, R8 ;  /* 0x00000008000b7202 */ /* 0x000fe20000000f00 */
[----:B------:R-:W-:Y:S01]  /*1c9d0*/  IMAD.MOV.U32 R5, RZ, RZ, RZ ;  /* 0x000000ffff057224 */ /* 0x000fe200078e00ff */
[----:B------:R-:W-:Y:S01]  /*1c9e0*/  MOV R10, R0 ;  /* 0x00000000000a7202 */ /* 0x000fe20000000f00 */
[----:B------:R-:W-:Y:S01]  /*1c9f0*/  IMAD.MOV.U32 R3, RZ, RZ, 0x1f ;  /* 0x0000001fff037424 */ /* 0x000fe200078e00ff */
[----:B------:R-:W-:-:S02]  /*1ca00*/  MOV R2, 0x1ca20 ;  /* 0x0001ca2000027802 */ /* 0x000fc40000000f00 */
[----:B------:R-:W-:Y:S05]  /*1ca10*/  CALL.REL.NOINC `($__internal_49_$__cuda_sm70_shflsync_idx_p) ;  /* 0x000021a000007944 */ /* 0x000fea0003c00000 */
[----:B------:R-:W-:Y:S01]  /*1ca20*/  MOV R9, R10 ;  /* 0x0000000a00097202 */ /* 0x000fe20000000f00 */
[----:B------:R-:W-:Y:S05]  /*1ca30*/  BRA `(.L_x_3174) ;  /* 0xfffe3c2000007947 */ /* 0x000fea000383ffff */
.L_x_2982:
[----:B------:R-:W-:Y:S01]  /*1ca40*/  IMAD.MOV.U32 R11, RZ, RZ, R4 ;  /* 0x000000ffff0b7224 */ /* 0x000fe200078e0004 */
[----:B------:R-:W-:-:S02]  /*1ca50*/  MOV R3, 0x1f ;  /* 0x0000001f00037802 */ /* 0x000fc40000000f00 */
[----:B-1----:R-:W-:Y:S02]  /*1ca60*/  MOV R2, 0x1ca80 ;  /* 0x0001ca8000027802 */ /* 0x002fe40000000f00 */
[----:B--234-:R-:W-:Y:S05]  /*1ca70*/  CALL.REL.NOINC `($__internal_49_$__cuda_sm70_shflsync_idx_p) ;  /* 0x0000214000007944 */ /* 0x01cfea0003c00000 */
[----:B------:R-:W-:Y:S01]  /*1ca80*/  MOV R5, R10 ;  /* 0x0000000a00057202 */ /* 0x000fe20000000f00 */
[----:B------:R-:W-:Y:S05]  /*1ca90*/  BRA `(.L_x_2981) ;  /* 0xfffe3c2000007947 */ /* 0x000fea000383ffff */
.L_x_3031:
[----:B------:R-:W-:Y:S01]  /*1caa0*/  IMAD.MOV.U32 R11, RZ, RZ, R5 ;  /* 0x000000ffff0b7224 */ /* 0x000fe200078e0005 */
[----:B------:R-:W-:Y:S01]  /*1cab0*/  MOV R10, RZ ;  /* 0x000000ff000a7202 */ /* 0x000fe20000000f00 */
[----:B------:R-:W-:Y:S01]  /*1cac0*/  IMAD.MOV.U32 R3, RZ, RZ, 0x181f ;  /* 0x0000181fff037424 */ /* 0x000fe200078e00ff */
[----:B-1----:R-:W-:Y:S02]  /*1cad0*/  MOV R2, 0x1caf0 ;  /* 0x0001caf000027802 */ /* 0x002fe40000000f00 */
[----:B-----5:R-:W-:Y:S05]  /*1cae0*/  CALL.REL.NOINC `($__internal_49_$__cuda_sm70_shflsync_idx_p) ;  /* 0x000020d000007944 */ /* 0x020fea0003c00000 */
[----:B------:R-:W-:Y:S01]  /*1caf0*/  MOV R7, R10 ;  /* 0x0000000a00077202 */ /* 0x000fe20000000f00 */
[----:B------:R-:W-:Y:S05]  /*1cb00*/  BRA `(.L_x_3175) ;  /* 0xfffeb84000007947 */ /* 0x000fea000383ffff */
.L_x_3032:
[----:B------:R-:W-:Y:S01]  /*1cb10*/  IMAD.MOV.U32 R11, RZ, RZ, R6 ;  /* 0x000000ffff0b7224 */ /* 0x000fe200078e0006 */
[----:B------:R-:W-:Y:S01]  /*1cb20*/  MOV R10, RZ ;  /* 0x000000ff000a7202 */ /* 0x000fe20000000f00 */
[----:B------:R-:W-:Y:S01]  /*1cb30*/  IMAD.MOV.U32 R3, RZ, RZ, 0x181f ;  /* 0x0000181fff037424 */ /* 0x000fe200078e00ff */
[----:B-1----:R-:W-:Y:S02]  /*1cb40*/  MOV R2, 0x1cb60 ;  /* 0x0001cb6000027802 */ /* 0x002fe40000000f00 */
[----:B--23-5:R-:W-:Y:S05]  /*1cb50*/  CALL.REL.NOINC `($__internal_49_$__cuda_sm70_shflsync_idx_p) ;  /* 0x0000206000007944 */ /* 0x02cfea0003c00000 */
[----:B------:R-:W-:Y:S01]  /*1cb60*/  MOV R2, R10 ;  /* 0x0000000a00027202 */ /* 0x000fe20000000f00 */
[----:B------:R-:W-:Y:S05]  /*1cb70*/  BRA `(.L_x_3176) ;  /* 0xfffeb7f000007947 */ /* 0x000fea000383ffff */
.L_x_3035:
[----:B------:R-:W-:Y:S01]  /*1cb80*/  IMAD.MOV.U32 R11, RZ, RZ, R5 ;  /* 0x000000ffff0b7224 */ /* 0x000fe200078e0005 */
[----:B------:R-:W-:Y:S01]  /*1cb90*/  MOV R10, 0x1 ;  /* 0x00000001000a7802 */ /* 0x000fe20000000f00 */
[----:B--2---:R-:W-:Y:S01]  /*1cba0*/  IMAD.MOV.U32 R3, RZ, RZ, 0x181f ;  /* 0x0000181fff037424 */ /* 0x004fe200078e00ff */
[----:B----4-:R-:W-:-:S02]  /*1cbb0*/  MOV R2, 0x1cbd0 ;  /* 0x0001cbd000027802 */ /* 0x010fc40000000f00 */
[----:B-1-3-5:R-:W-:Y:S05]  /*1cbc0*/  CALL.REL.NOINC `($__internal_49_$__cuda_sm70_shflsync_idx_p) ;  /* 0x00001ff000007944 */ /* 0x02afea0003c00000 */
[----:B------:R-:W-:Y:S01]  /*1cbd0*/  IMAD.MOV.U32 R7, RZ, RZ, R10 ;  /* 0x000000ffff077224 */ /* 0x000fe200078e000a */
[----:B------:R-:W-:Y:S01]  /*1cbe0*/  MOV R10, 0x1 ;  /* 0x00000001000a7802 */ /* 0x000fe20000000f00 */
[----:B------:R-:W-:Y:S01]  /*1cbf0*/  IMAD.MOV.U32 R11, RZ, RZ, R6 ;  /* 0x000000ffff0b7224 */ /* 0x000fe200078e0006 */
[----:B------:R-:W-:-:S02]  /*1cc00*/  MOV R3, 0x181f ;  /* 0x0000181f00037802 */ /* 0x000fc40000000f00 */
[----:B------:R-:W-:Y:S02]  /*1cc10*/  MOV R2, 0x1cc30 ;  /* 0x0001cc3000027802 */ /* 0x000fe40000000f00 */
[----:B------:R-:W-:Y:S05]  /*1cc20*/  CALL.REL.NOINC `($__internal_49_$__cuda_sm70_shflsync_idx_p) ;  /* 0x00001f9000007944 */ /* 0x000fea0003c00000 */
[----:B------:R-:W-:Y:S01]  /*1cc30*/  MOV R2, R10 ;  /* 0x0000000a00027202 */ /* 0x000fe20000000f00 */
[----:B------:R-:W-:Y:S05]  /*1cc40*/  BRA `(.L_x_3177) ;  /* 0xfffeb81000007947 */ /* 0x000fea000383ffff */
.L_x_3038:
[----:B------:R-:W-:Y:S01]  /*1cc50*/  IMAD.MOV.U32 R11, RZ, RZ, R5 ;  /* 0x000000ffff0b7224 */ /* 0x000fe200078e0005 */
[----:B------:R-:W-:Y:S01]  /*1cc60*/  MOV R10, 0x2 ;  /* 0x00000002000a7802 */ /* 0x000fe20000000f00 */
[----:B-1----:R-:W-:Y:S01]  /*1cc70*/  IMAD.MOV.U32 R3, RZ, RZ, 0x181f ;  /* 0x0000181fff037424 */ /* 0x002fe200078e00ff */
[----:B--2---:R-:W-:Y:S02]  /*1cc80*/  MOV R2, 0x1cca0 ;  /* 0x0001cca000027802 */ /* 0x004fe40000000f00 */
[----:B---3-5:R-:W-:Y:S05]  /*1cc90*/  CALL.REL.NOINC `($__internal_49_$__cuda_sm70_shflsync_idx_p) ;  /* 0x00001f2000007944 */ /* 0x028fea0003c00000 */
[----:B------:R-:W-:Y:S01]  /*1cca0*/  MOV R7, R10 ;  /* 0x0000000a00077202 */ /* 0x000fe20000000f00 */
[----:B------:R-:W-:Y:S05]  /*1ccb0*/  BRA `(.L_x_3178) ;  /* 0xfffeb87000007947 */ /* 0x000fea000383ffff */
.L_x_3039:
[----:B------:R-:W-:Y:S01]  /*1ccc0*/  IMAD.MOV.U32 R11, RZ, RZ, R6 ;  /* 0x000000ffff0b7224 */ /* 0x000fe200078e0006 */
[----:B------:R-:W-:Y:S01]  /*1ccd0*/  MOV R10, 0x2 ;  /* 0x00000002000a7802 */ /* 0x000fe20000000f00 */
[----:B------:R-:W-:Y:S01]  /*1cce0*/  IMAD.MOV.U32 R3, RZ, RZ, 0x181f ;  /* 0x0000181fff037424 */ /* 0x000fe200078e00ff */
[----:B--2---:R-:W-:Y:S02]  /*1ccf0*/  MOV R2, 0x1cd10 ;  /* 0x0001cd1000027802 */ /* 0x004fe40000000f00 */
[----:B-1-345:R-:W-:Y:S05]  /*1cd00*/  CALL.REL.NOINC `($__internal_49_$__cuda_sm70_shflsync_idx_p) ;  /* 0x00001eb000007944 */ /* 0x03afea0003c00000 */
[----:B------:R-:W-:Y:S01]  /*1cd10*/  MOV R2, R10 ;  /* 0x0000000a00027202 */ /* 0x000fe20000000f00 */
[----:B------:R-:W-:Y:S05]  /*1cd20*/  BRA `(.L_x_3179) ;  /* 0xfffeb82000007947 */ /* 0x000fea000383ffff */
.L_x_3042:
[----:B------:R-:W-:Y:S01]  /*1cd30*/  IMAD.MOV.U32 R11, RZ, RZ, R5 ;  /* 0x000000ffff0b7224 */ /* 0x000fe200078e0005 */
[----:B------:R-:W-:Y:S01]  /*1cd40*/  MOV R10, 0x3 ;  /* 0x00000003000a7802 */ /* 0x000fe20000000f00 */
[----:B-1----:R-:W-:Y:S01]  /*1cd50*/  IMAD.MOV.U32 R3, RZ, RZ, 0x181f ;  /* 0x0000181fff037424 */ /* 0x002fe200078e00ff */
[----:B------:R-:W-:-:S02]  /*1cd60*/  MOV R2, 0x1cd80 ;  /* 0x0001cd8000027802 */ /* 0x000fc40000000f00 */
[----:B--2345:R-:W-:Y:S05]  /*1cd70*/  CALL.REL.NOINC `($__internal_49_$__cuda_sm70_shflsync_idx_p) ;  /* 0x00001e4000007944 */ /* 0x03cfea0003c00000 */
        /* <DEDUP_REMOVED lines=8> */
.L_x_3045:
[----:B------:R-:W-:Y:S01]  /*1ce00*/  IMAD.MOV.U32 R11, RZ, RZ, R5 ;  /* 0x000000ffff0b7224 */ /* 0x000fe200078e0005 */
[----:B------:R-:W-:Y:S01]  /*1ce10*/  MOV R10, 0x4 ;  /* 0x00000004000a7802 */ /* 0x000fe20000000f00 */
[----:B-1----:R-:W-:Y:S01]  /*1ce20*/  IMAD.MOV.U32 R3, RZ, RZ, 0x181f ;  /* 0x0000181fff037424 */ /* 0x002fe200078e00ff */
[----:B------:R-:W-:Y:S02]  /*1ce30*/  MOV R2, 0x1ce50 ;  /* 0x0001ce5000027802 */ /* 0x000fe40000000f00 */
[----:B--2345:R-:W-:Y:S05]  /*1ce40*/  CALL.REL.NOINC `($__internal_49_$__cuda_sm70_shflsync_idx_p) ;  /* 0x00001d7000007944 */ /* 0x03cfea0003c00000 */
[----:B------:R-:W-:Y:S01]  /*1ce50*/  MOV R7, R10 ;  /* 0x0000000a00077202 */ /* 0x000fe20000000f00 */
[----:B------:R-:W-:Y:S05]  /*1ce60*/  BRA `(.L_x_3181) ;  /* 0xfffeb89000007947 */ /* 0x000fea000383ffff */
.L_x_3046:
[----:B------:R-:W-:Y:S01]  /*1ce70*/  IMAD.MOV.U32 R11, RZ, RZ, R6 ;  /* 0x000000ffff0b7224 */ /* 0x000fe200078e0006 */
[----:B------:R-:W-:Y:S01]  /*1ce80*/  MOV R10, 0x4 ;  /* 0x00000004000a7802 */ /* 0x000fe20000000f00 */
[----:B-1----:R-:W-:Y:S01]  /*1ce90*/  IMAD.MOV.U32 R3, RZ, RZ, 0x181f ;  /* 0x0000181fff037424 */ /* 0x002fe200078e00ff */
[----:B------:R-:W-:Y:S02]  /*1cea0*/  MOV R2, 0x1cec0 ;  /* 0x0001cec000027802 */ /* 0x000fe40000000f00 */
[----:B--2345:R-:W-:Y:S05]  /*1ceb0*/  CALL.REL.NOINC `($__internal_49_$__cuda_sm70_shflsync_idx_p) ;  /* 0x00001d0000007944 */ /* 0x03cfea0003c00000 */
[----:B------:R-:W-:Y:S01]  /*1cec0*/  MOV R2, R10 ;  /* 0x0000000a00027202 */ /* 0x000fe20000000f00 */
[----:B------:R-:W-:Y:S05]  /*1ced0*/  BRA `(.L_x_3182) ;  /* 0xfffeb84000007947 */ /* 0x000fea000383ffff */
.L_x_3049:
[----:B------:R-:W-:Y:S01]  /*1cee0*/  IMAD.MOV.U32 R11, RZ, RZ, R5 ;  /* 0x000000ffff0b7224 */ /* 0x000fe200078e0005 */
[----:B------:R-:W-:Y:S01]  /*1cef0*/  MOV R10, 0x5 ;  /* 0x00000005000a7802 */ /* 0x000fe20000000f00 */
[----:B--2---:R-:W-:Y:S01]  /*1cf00*/  IMAD.MOV.U32 R3, RZ, RZ, 0x181f ;  /* 0x0000181fff037424 */ /* 0x004fe200078e00ff */
[----:B------:R-:W-:-:S02]  /*1cf10*/  MOV R2, 0x1cf30 ;  /* 0x0001cf3000027802 */ /* 0x000fc40000000f00 */
[----:B-1-345:R-:W-:Y:S05]  /*1cf20*/  CALL.REL.NOINC `($__internal_49_$__cuda_sm70_shflsync_idx_p) ;  /* 0x00001c9000007944 */ /* 0x03afea0003c00000 */
        /* <DEDUP_REMOVED lines=8> */
.L_x_3052:
[----:B------:R-:W-:Y:S01]  /*1cfb0*/  IMAD.MOV.U32 R11, RZ, RZ, R5 ;  /* 0x000000ffff0b7224 */ /* 0x000fe200078e0005 */
[----:B------:R-:W-:Y:S01]  /*1cfc0*/  MOV R10, 0x6 ;  /* 0x00000006000a7802 */ /* 0x000fe20000000f00 */
[----:B-1----:R-:W-:Y:S01]  /*1cfd0*/  IMAD.MOV.U32 R3, RZ, RZ, 0x181f ;  /* 0x0000181fff037424 */ /* 0x002fe200078e00ff */
[----:B--2---:R-:W-:Y:S02]  /*1cfe0*/  MOV R2, 0x1d000 ;  /* 0x0001d00000027802 */ /* 0x004fe40000000f00 */
[----:B---345:R-:W-:Y:S05]  /*1cff0*/  CALL.REL.NOINC `($__internal_49_$__cuda_sm70_shflsync_idx_p) ;  /* 0x00001bc000007944 */ /* 0x038fea0003c00000 */
[----:B------:R-:W-:Y:S01]  /*1d000*/  MOV R7, R10 ;  /* 0x0000000a00077202 */ /* 0x000fe20000000f00 */
[----:B------:R-:W-:Y:S05]  /*1d010*/  BRA `(.L_x_3184) ;  /* 0xfffeb8b000007947 */ /* 0x000fea000383ffff */
.L_x_3053:
[----:B------:R-:W-:Y:S01]  /*1d020*/  IMAD.MOV.U32 R11, RZ, RZ, R6 ;  /* 0x000000ffff0b7224 */ /* 0x000fe200078e0006 */
[----:B------:R-:W-:Y:S01]  /*1d030*/  MOV R10, 0x6 ;  /* 0x00000006000a7802 */ /* 0x000fe20000000f00 */
[----:B------:R-:W-:Y:S01]  /*1d040*/  IMAD.MOV.U32 R3, RZ, RZ, 0x181f ;  /* 0x0000181fff037424 */ /* 0x000fe200078e00ff */
[----:B--2---:R-:W-:Y:S02]  /*1d050*/  MOV R2, 0x1d070 ;  /* 0x0001d07000027802 */ /* 0x004fe40000000f00 */
[----:B-1-345:R-:W-:Y:S05]  /*1d060*/  CALL.REL.NOINC `($__internal_49_$__cuda_sm70_shflsync_idx_p) ;  /* 0x00001b5000007944 */ /* 0x03afea0003c00000 */
[----:B------:R-:W-:Y:S01]  /*1d070*/  MOV R2, R10 ;  /* 0x0000000a00027202 */ /* 0x000fe20000000f00 */
[----:B------:R-:W-:Y:S05]  /*1d080*/  BRA `(.L_x_3185) ;  /* 0xfffeb86000007947 */ /* 0x000fea000383ffff */
.L_x_3056:
        /* <DEDUP_REMOVED lines=13> */
.L_x_3101:
[----:B------:R1:W5:Y:S01]  /*1d160*/  LDL R0, [R1] ;  /* 0x0000000001007983 */ /* 0x0003620000100800 */
[----:B------:R-:W-:Y:S02]  /*1d170*/  MOV R7, 0x2 ;  /* 0x0000000200077802 */ /* 0x000fe40000000f00 */
[----:B------:R-:W-:Y:S02]  /*1d180*/  MOV R3, 0x1d1a0 ;  /* 0x0001d1a000037802 */ /* 0x000fe40000000f00 */
[----:B-1---5:R-:W-:Y:S05]  /*1d190*/  CALL.REL.NOINC `($__internal_48_$__cuda_sm70_shflsync_bfly_p) ;  /* 0x000019d000007944 */ /* 0x022fea0003c00000 */
[----:B--2---:R-:W-:Y:S01]  /*1d1a0*/  MOV R2, R0 ;  /* 0x0000000000027202 */ /* 0x004fe20000000f00 */
[----:B-1----:R-:W-:Y:S05]  /*1d1b0*/  BRA `(.L_x_3187) ;  /* 0xffffad5000007947 */ /* 0x002fea000383ffff */
.L_x_3102:
[----:B------:R-:W-:Y:S01]  /*1d1c0*/  IMAD.MOV.U32 R0, RZ, RZ, R2 ;  /* 0x000000ffff007224 */ /* 0x000fe200078e0002 */
[----:B------:R-:W-:Y:S02]  /*1d1d0*/  MOV R7, 0x1 ;  /* 0x0000000100077802 */ /* 0x000fe40000000f00 */
[----:B------:R-:W-:Y:S02]  /*1d1e0*/  MOV R3, 0x1d200 ;  /* 0x0001d20000037802 */ /* 0x000fe40000000f00 */
[----:B------:R-:W-:Y:S05]  /*1d1f0*/  CALL.REL.NOINC `($__internal_48_$__cuda_sm70_shflsync_bfly_p) ;  /* 0x0000197000007944 */ /* 0x000fea0003c00000 */
[----:B--2---:R-:W-:Y:S02]  /*1d200*/  FADD.FTZ R2, R2, R0 ;  /* 0x0000000002027221 */ /* 0x004fe40000010000 */
[----:B------:R2:W5:Y:S01]  /*1d210*/  LDL R0, [R1+0x4] ;  /* 0x0000040001007983 */ /* 0x0005620000100800 */
[----:B-1----:R-:W-:-:S02]  /*1d220*/  MOV R7, 0x2 ;  /* 0x0000000200077802 */ /* 0x002fc40000000f00 */
[----:B------:R-:W-:Y:S02]  /*1d230*/  MOV R3, 0x1d250 ;  /* 0x0001d25000037802 */ /* 0x000fe40000000f00 */
[----:B--2--5:R-:W-:Y:S05]  /*1d240*/  CALL.REL.NOINC `($__internal_48_$__cuda_sm70_shflsync_bfly_p) ;  /* 0x0000192000007944 */ /* 0x024fea0003c00000 */
[----:B------:R-:W3:Y:S01]  /*1d250*/  LDL.LU R3, [R1+0x4] ;  /* 0x0000040001037983 */ /* 0x000ee20000300800 */
[----:B-1----:R-:W-:Y:S01]  /*1d260*/  MOV R7, 0x1 ;  /* 0x0000000100077802 */ /* 0x002fe20000000f00 */
[----:B--23--:R-:W-:Y:S01]  /*1d270*/  FADD.FTZ R5, R3, R0 ;  /* 0x0000000003057221 */ /* 0x00cfe20000010000 */
[----:B------:R-:W-:-:S04]  /*1d280*/  MOV R3, 0x1d2b0 ;  /* 0x0001d2b000037802 */ /* 0x000fc80000000f00 */
[----:B------:R-:W-:Y:S02]  /*1d290*/  MOV R0, R5 ;  /* 0x0000000500007202 */ /* 0x000fe40000000f00 */
[----:B------:R-:W-:Y:S05]  /*1d2a0*/  CALL.REL.NOINC `($__internal_48_$__cuda_sm70_shflsync_bfly_p) ;  /* 0x000018c000007944 */ /* 0x000fea0003c00000 */
[----:B--2---:R-:W-:Y:S02]  /*1d2b0*/  FADD.FTZ R4, R5, R0 ;  /* 0x0000000005047221 */ /* 0x004fe40000010000 */
[----:B------:R2:W5:Y:S01]  /*1d2c0*/  LDL R0, [R1+0x8] ;  /* 0x0000080001007983 */ /* 0x0005620000100800 */
[----:B-1----:R-:W-:Y:S02]  /*1d2d0*/  MOV R7, 0x2 ;  /* 0x0000000200077802 */ /* 0x002fe40000000f00 */
        /* <DEDUP_REMOVED lines=19> */
[----:B--2---:R-:W-:Y:S01]  /*1d410*/  MOV R8, R0 ;  /* 0x0000000000087202 */ /* 0x004fe20000000f00 */
[----:B-1----:R-:W-:Y:S05]  /*1d420*/  BRA `(.L_x_3188) ;  /* 0xffffac1000007947 */ /* 0x002fea000383ffff */
.L_x_3109:
[----:B--234-:R-:W-:Y:S01]  /*1d430*/  IMAD.MOV.U32 R11, RZ, RZ, R6 ;  /* 0x000000ffff0b7224 */ /* 0x01cfe200078e0006 */
[----:B------:R-:W-:Y:S01]  /*1d440*/  MOV R10, RZ ;  /* 0x000000ff000a7202 */ /* 0x000fe20000000f00 */
[----:B------:R-:W-:Y:S01]  /*1d450*/  IMAD.MOV.U32 R3, RZ, RZ, 0x181f ;  /* 0x0000181fff037424 */ /* 0x000fe200078e00ff */
[----:B------:R-:W-:Y:S02]  /*1d460*/  MOV R2, 0x1d480 ;  /* 0x0001d48000027802 */ /* 0x000fe40000000f00 */
[----:B-1----:R-:W-:Y:S05]  /*1d470*/  CALL.REL.NOINC `($__internal_49_$__cuda_sm70_shflsync_idx_p) ;  /* 0x0000174000007944 */ /* 0x002fea0003c00000 */
[----:B------:R-:W-:Y:S01]  /*1d480*/  MOV R8, R10 ;  /* 0x0000000a00087202 */ /* 0x000fe20000000f00 */
[----:B------:R-:W-:Y:S05]  /*1d490*/  BRA `(.L_x_3189) ;  /* 0xffffc44000007947 */ /* 0x000fea000383ffff */
.L_x_3110:
[----:B------:R-:W-:Y:S01]  /*1d4a0*/  IMAD.MOV.U32 R11, RZ, RZ, R7 ;  /* 0x000000ffff0b7224 */ /* 0x000fe200078e0007 */
[----:B------:R-:W-:Y:S01]  /*1d4b0*/  MOV R10, RZ ;  /* 0x000000ff000a7202 */ /* 0x000fe20000000f00 */
[----:B------:R-:W-:Y:S01]  /*1d4c0*/  IMAD.MOV.U32 R3, RZ, RZ, 0x181f ;  /* 0x0000181fff037424 */ /* 0x000fe200078e00ff */
[----:B------:R-:W-:Y:S02]  /*1d4d0*/  MOV R2, 0x1d4f0 ;  /* 0x0001d4f000027802 */ /* 0x000fe40000000f00 */
[----:B-123--:R-:W-:Y:S05]  /*1d4e0*/  CALL.REL.NOINC `($__internal_49_$__cuda_sm70_shflsync_idx_p) ;  /* 0x000016d000007944 */ /* 0x00efea0003c00000 */
[----:B------:R-:W-:Y:S01]  /*1d4f0*/  MOV R2, R10 ;  /* 0x0000000a00027202 */ /* 0x000fe20000000f00 */
[----:B------:R-:W-:Y:S05]  /*1d500*/  BRA `(.L_x_3190) ;  /* 0xffffc3f000007947 */ /* 0x000fea000383ffff */
.L_x_3111:
[----:B------:R-:W-:Y:S01]  /*1d510*/  IMAD.MOV.U32 R11, RZ, RZ, R6 ;  /* 0x000000ffff0b7224 */ /* 0x000fe200078e0006 */
[----:B------:R-:W-:Y:S01]  /*1d520*/  MOV R10, 0x1 ;  /* 0x00000001000a7802 */ /* 0x000fe20000000f00 */
[----:B--2---:R-:W-:Y:S01]  /*1d530*/  IMAD.MOV.U32 R3, RZ, RZ, 0x181f ;  /* 0x0000181fff037424 */ /* 0x004fe200078e00ff */
[----:B------:R-:W-:-:S02]  /*1d540*/  MOV R2, 0x1d560 ;  /* 0x0001d56000027802 */ /* 0x000fc40000000f00 */
[----:B-1--4-:R-:W-:Y:S05]  /*1d550*/  CALL.REL.NOINC `($__internal_49_$__cuda_sm70_shflsync_idx_p) ;  /* 0x0000166000007944 */ /* 0x012fea0003c00000 */
        /* <DEDUP_REMOVED lines=8> */
.L_x_3112:
[----:B------:R-:W-:Y:S01]  /*1d5e0*/  IMAD.MOV.U32 R11, RZ, RZ, R6 ;  /* 0x000000ffff0b7224 */ /* 0x000fe200078e0006 */
[----:B------:R-:W-:Y:S01]  /*1d5f0*/  MOV R10, 0x2 ;  /* 0x00000002000a7802 */ /* 0x000fe20000000f00 */
[----:B--2---:R-:W-:Y:S01]  /*1d600*/  IMAD.MOV.U32 R3, RZ, RZ, 0x181f ;  /* 0x0000181fff037424 */ /* 0x004fe200078e00ff */
[----:B------:R-:W-:Y:S02]  /*1d610*/  MOV R2, 0x1d630 ;  /* 0x0001d63000027802 */ /* 0x000fe40000000f00 */
[----:B-1-34-:R-:W-:Y:S05]  /*1d620*/  CALL.REL.NOINC `($__internal_49_$__cuda_sm70_shflsync_idx_p) ;  /* 0x0000159000007944 */ /* 0x01afea0003c00000 */
[----:B------:R-:W-:Y:S01]  /*1d630*/  MOV R8, R10 ;  /* 0x0000000a00087202 */ /* 0x000fe20000000f00 */
[----:B------:R-:W-:Y:S05]  /*1d640*/  BRA `(.L_x_3192) ;  /* 0xffffc3a000007947 */ /* 0x000fea000383ffff */
.L_x_3113:
[----:B------:R-:W-:Y:S01]  /*1d650*/  IMAD.MOV.U32 R11, RZ, RZ, R7 ;  /* 0x000000ffff0b7224 */ /* 0x000fe200078e0007 */
[----:B------:R-:W-:Y:S01]  /*1d660*/  MOV R10, 0x2 ;  /* 0x00000002000a7802 */ /* 0x000fe20000000f00 */
[----:B--2---:R-:W-:Y:S01]  /*1d670*/  IMAD.MOV.U32 R3, RZ, RZ, 0x181f ;  /* 0x0000181fff037424 */ /* 0x004fe200078e00ff */
[----:B------:R-:W-:Y:S02]  /*1d680*/  MOV R2, 0x1d6a0 ;  /* 0x0001d6a000027802 */ /* 0x000fe40000000f00 */
[----:B-1-34-:R-:W-:Y:S05]  /*1d690*/  CALL.REL.NOINC `($__internal_49_$__cuda_sm70_shflsync_idx_p) ;  /* 0x0000152000007944 */ /* 0x01afea0003c00000 */
[----:B------:R-:W-:Y:S01]  /*1d6a0*/  MOV R2, R10 ;  /* 0x0000000a00027202 */ /* 0x000fe20000000f00 */
[----:B------:R-:W-:Y:S05]  /*1d6b0*/  BRA `(.L_x_3193) ;  /* 0xffffc35000007947 */ /* 0x000fea000383ffff */
.L_x_3114:
[----:B------:R-:W-:Y:S01]  /*1d6c0*/  IMAD.MOV.U32 R11, RZ, RZ, R6 ;  /* 0x000000ffff0b7224 */ /* 0x000fe200078e0006 */
[----:B------:R-:W-:Y:S01]  /*1d6d0*/  MOV R10, 0x3 ;  /* 0x00000003000a7802 */ /* 0x000fe20000000f00 */
[----:B---3--:R-:W-:Y:S01]  /*1d6e0*/  IMAD.MOV.U32 R3, RZ, RZ, 0x181f ;  /* 0x0000181fff037424 */ /* 0x008fe200078e00ff */
[----:B------:R-:W-:-:S02]  /*1d6f0*/  MOV R2, 0x1d710 ;  /* 0x0001d71000027802 */ /* 0x000fc40000000f00 */
[----:B-12---:R-:W-:Y:S05]  /*1d700*/  CALL.REL.NOINC `($__internal_49_$__cuda_sm70_shflsync_idx_p) ;  /* 0x000014b000007944 */ /* 0x006fea0003c00000 */
        /* <DEDUP_REMOVED lines=8> */
.L_x_3115:
[----:B------:R-:W-:Y:S01]  /*1d790*/  IMAD.MOV.U32 R11, RZ, RZ, R6 ;  /* 0x000000ffff0b7224 */ /* 0x000fe200078e0006 */
[----:B------:R-:W-:Y:S01]  /*1d7a0*/  MOV R10, 0x4 ;  /* 0x00000004000a7802 */ /* 0x000fe20000000f00 */
[----:B-1----:R-:W-:Y:S01]  /*1d7b0*/  IMAD.MOV.U32 R3, RZ, RZ, 0x181f ;  /* 0x0000181fff037424 */ /* 0x002fe200078e00ff */
[----:B------:R-:W-:Y:S02]  /*1d7c0*/  MOV R2, 0x1d7e0 ;  /* 0x0001d7e000027802 */ /* 0x000fe40000000f00 */
[----:B----4-:R-:W-:Y:S05]  /*1d7d0*/  CALL.REL.NOINC `($__internal_49_$__cuda_sm70_shflsync_idx_p) ;  /* 0x000013e000007944 */ /* 0x010fea0003c00000 */
[----:B------:R-:W-:Y:S01]  /*1d7e0*/  MOV R8, R10 ;  /* 0x0000000a00087202 */ /* 0x000fe20000000f00 */
[----:B------:R-:W-:Y:S05]  /*1d7f0*/  BRA `(.L_x_3195) ;  /* 0xffffc30000007947 */ /* 0x000fea000383ffff */
.L_x_3116:
[----:B------:R-:W-:Y:S01]  /*1d800*/  IMAD.MOV.U32 R11, RZ, RZ, R7 ;  /* 0x000000ffff0b7224 */ /* 0x000fe200078e0007 */
[----:B------:R-:W-:Y:S01]  /*1d810*/  MOV R10, 0x4 ;  /* 0x00000004000a7802 */ /* 0x000fe20000000f00 */
[----:B-1----:R-:W-:Y:S01]  /*1d820*/  IMAD.MOV.U32 R3, RZ, RZ, 0x181f ;  /* 0x0000181fff037424 */ /* 0x002fe200078e00ff */
[----:B------:R-:W-:Y:S02]  /*1d830*/  MOV R2, 0x1d850 ;  /* 0x0001d85000027802 */ /* 0x000fe40000000f00 */
[----:B--234-:R-:W-:Y:S05]  /*1d840*/  CALL.REL.NOINC `($__internal_49_$__cuda_sm70_shflsync_idx_p) ;  /* 0x0000137000007944 */ /* 0x01cfea0003c00000 */
[----:B------:R-:W-:Y:S01]  /*1d850*/  MOV R2, R10 ;  /* 0x0000000a00027202 */ /* 0x000fe20000000f00 */
[----:B------:R-:W-:Y:S05]  /*1d860*/  BRA `(.L_x_3196) ;  /* 0xffffc2b000007947 */ /* 0x000fea000383ffff */
.L_x_3117:
        /* <DEDUP_REMOVED lines=13> */
.L_x_3118:
[----:B------:R-:W-:Y:S01]  /*1d940*/  IMAD.MOV.U32 R11, RZ, RZ, R6 ;  /* 0x000000ffff0b7224 */ /* 0x000fe200078e0006 */
[----:B------:R-:W-:Y:S01]  /*1d950*/  MOV R10, 0x6 ;  /* 0x00000006000a7802 */ /* 0x000fe20000000f00 */
[----:B-1----:R-:W-:Y:S01]  /*1d960*/  IMAD.MOV.U32 R3, RZ, RZ, 0x181f ;  /* 0x0000181fff037424 */ /* 0x002fe200078e00ff */
[----:B------:R-:W-:Y:S02]  /*1d970*/  MOV R2, 0x1d990 ;  /* 0x0001d99000027802 */ /* 0x000fe40000000f00 */
[----:B---34-:R-:W-:Y:S05]  /*1d980*/  CALL.REL.NOINC `($__internal_49_$__cuda_sm70_shflsync_idx_p) ;  /* 0x0000123000007944 */ /* 0x018fea0003c00000 */
[----:B------:R-:W-:Y:S01]  /*1d990*/  MOV R8, R10 ;  /* 0x0000000a00087202 */ /* 0x000fe20000000f00 */
[----:B------:R-:W-:Y:S05]  /*1d9a0*/  BRA `(.L_x_3198) ;  /* 0xffffc26000007947 */ /* 0x000fea000383ffff */
.L_x_3119:
[----:B------:R-:W-:Y:S01]  /*1d9b0*/  IMAD.MOV.U32 R11, RZ, RZ, R7 ;  /* 0x000000ffff0b7224 */ /* 0x000fe200078e0007 */
[----:B------:R-:W-:Y:S01]  /*1d9c0*/  MOV R10, 0x6 ;  /* 0x00000006000a7802 */ /* 0x000fe20000000f00 */
[----:B-1----:R-:W-:Y:S01]  /*1d9d0*/  IMAD.MOV.U32 R3, RZ, RZ, 0x181f ;  /* 0x0000181fff037424 */ /* 0x002fe200078e00ff */
[----:B------:R-:W-:Y:S02]  /*1d9e0*/  MOV R2, 0x1da00 ;  /* 0x0001da0000027802 */ /* 0x000fe40000000f00 */
[----:B--234-:R-:W-:Y:S05]  /*1d9f0*/  CALL.REL.NOINC `($__internal_49_$__cuda_sm70_shflsync_idx_p) ;  /* 0x000011c000007944 */ /* 0x01cfea0003c00000 */
[----:B------:R-:W-:Y:S01]  /*1da00*/  MOV R2, R10 ;  /* 0x0000000a00027202 */ /* 0x000fe20000000f00 */
[----:B------:R-:W-:Y:S05]  /*1da10*/  BRA `(.L_x_3199) ;  /* 0xffffc21000007947 */ /* 0x000fea000383ffff */
.L_x_3120:
[----:B------:R-:W-:Y:S01]  /*1da20*/  IMAD.MOV.U32 R11, RZ, RZ, R6 ;  /* 0x000000ffff0b7224 */ /* 0x000fe200078e0006 */
[----:B------:R-:W-:Y:S01]  /*1da30*/  MOV R10, 0x7 ;  /* 0x00000007000a7802 */ /* 0x000fe20000000f00 */
[----:B--2---:R-:W-:Y:S01]  /*1da40*/  IMAD.MOV.U32 R3, RZ, RZ, 0x181f ;  /* 0x0000181fff037424 */ /* 0x004fe200078e00ff */
[----:B------:R-:W-:-:S02]  /*1da50*/  MOV R2, 0x1da70 ;  /* 0x0001da7000027802 */ /* 0x000fc40000000f00 */
[----:B-1-34-:R-:W-:Y:S05]  /*1da60*/  CALL.REL.NOINC `($__internal_49_$__cuda_sm70_shflsync_idx_p) ;  /* 0x0000115000007944 */ /* 0x01afea0003c00000 */
        /* <DEDUP_REMOVED lines=8> */
.L_x_3122:
[----:B------:R-:W-:Y:S01]  /*1daf0*/  IMAD.MOV.U32 R11, RZ, RZ, R13 ;  /* 0x000000ffff0b7224 */ /* 0x000fe200078e000d */
[----:B------:R-:W-:Y:S01]  /*1db00*/  MOV R10, RZ ;  /* 0x000000ff000a7202 */ /* 0x000fe20000000f00 */
[----:B------:R-:W-:Y:S01]  /*1db10*/  IMAD.MOV.U32 R3, RZ, RZ, 0x1c1f ;  /* 0x00001c1fff037424 */ /* 0x000fe200078e00ff */
[----:B------:R-:W-:Y:S02]  /*1db20*/  MOV R2, 0x1db40 ;  /* 0x0001db4000027802 */ /* 0x000fe40000000f00 */
[----:B------:R-:W-:Y:S05]  /*1db30*/  CALL.REL.NOINC `($__internal_49_$__cuda_sm70_shflsync_idx_p) ;  /* 0x0000108000007944 */ /* 0x000fea0003c00000 */
[----:B------:R-:W-:Y:S01]  /*1db40*/  MOV R12, R10 ;  /* 0x0000000a000c7202 */ /* 0x000fe20000000f00 */
[----:B------:R-:W-:Y:S05]  /*1db50*/  BRA `(.L_x_3201) ;  /* 0xffffc3e000007947 */ /* 0x000fea000383ffff */
.L_x_3123:
[----:B------:R-:W-:Y:S01]  /*1db60*/  IMAD.MOV.U32 R11, RZ, RZ, R19 ;  /* 0x000000ffff0b7224 */ /* 0x000fe200078e0013 */
[----:B------:R-:W-:Y:S01]  /*1db70*/  MOV R10, RZ ;  /* 0x000000ff000a7202 */ /* 0x000fe20000000f00 */
[----:B------:R-:W-:Y:S01]  /*1db80*/  IMAD.MOV.U32 R3, RZ, RZ, 0x1c1f ;  /* 0x00001c1fff037424 */ /* 0x000fe200078e00ff */
[----:B------:R-:W-:Y:S02]  /*1db90*/  MOV R2, 0x1dbb0 ;  /* 0x0001dbb000027802 */ /* 0x000fe40000000f00 */
[----:B-12---:R-:W-:Y:S05]  /*1dba0*/  CALL.REL.NOINC `($__internal_49_$__cuda_sm70_shflsync_idx_p) ;  /* 0x0000101000007944 */ /* 0x006fea0003c00000 */
[----:B------:R-:W-:Y:S01]  /*1dbb0*/  MOV R2, R10 ;  /* 0x0000000a00027202 */ /* 0x000fe20000000f00 */
[----:B------:R-:W-:Y:S05]  /*1dbc0*/  BRA `(.L_x_3202) ;  /* 0xffffc39000007947 */ /* 0x000fea000383ffff */
.L_x_3126:
[----:B----4-:R-:W-:Y:S01]  /*1dbd0*/  IMAD.MOV.U32 R11, RZ, RZ, R13 ;  /* 0x000000ffff0b7224 */ /* 0x010fe200078e000d */
[----:B------:R-:W-:Y:S01]  /*1dbe0*/  MOV R10, 0x1 ;  /* 0x00000001000a7802 */ /* 0x000fe20000000f00 */
[----:B------:R-:W-:Y:S01]  /*1dbf0*/  IMAD.MOV.U32 R3, RZ, RZ, 0x1c1f ;  /* 0x00001c1fff037424 */ /* 0x000fe200078e00ff */
[----:B------:R-:W-:-:S02]  /*1dc00*/  MOV R2, 0x1dc20 ;  /* 0x0001dc2000027802 */ /* 0x000fc40000000f00 */
[----:B-123--:R-:W-:Y:S05]  /*1dc10*/  CALL.REL.NOINC `($__internal_49_$__cuda_sm70_shflsync_idx_p) ;  /* 0x00000fa000007944 */ /* 0x00efea0003c00000 */
        /* <DEDUP_REMOVED lines=8> */
.L_x_3129:
[----:B----4-:R-:W-:Y:S01]  /*1dca0*/  IMAD.MOV.U32 R11, RZ, RZ, R13 ;  /* 0x000000ffff0b7224 */ /* 0x010fe200078e000d */
[----:B------:R-:W-:Y:S01]  /*1dcb0*/  MOV R10, 0x2 ;  /* 0x00000002000a7802 */ /* 0x000fe20000000f00 */
[----:B------:R-:W-:Y:S01]  /*1dcc0*/  IMAD.MOV.U32 R3, RZ, RZ, 0x1c1f ;  /* 0x00001c1fff037424 */ /* 0x000fe200078e00ff */
[----:B------:R-:W-:Y:S02]  /*1dcd0*/  MOV R2, 0x1dcf0 ;  /* 0x0001dcf000027802 */ /* 0x000fe40000000f00 */
[----:B-123--:R-:W-:Y:S05]  /*1dce0*/  CALL.REL.NOINC `($__internal_49_$__cuda_sm70_shflsync_idx_p) ;  /* 0x00000ed000007944 */ /* 0x00efea0003c00000 */
[----:B------:R-:W-:Y:S01]  /*1dcf0*/  MOV R12, R10 ;  /* 0x0000000a000c7202 */ /* 0x000fe20000000f00 */
[----:B------:R-:W-:Y:S05]  /*1dd00*/  BRA `(.L_x_3204) ;  /* 0xffffc81000007947 */ /* 0x000fea000383ffff */
.L_x_3130:
[----:B----4-:R-:W-:Y:S01]  /*1dd10*/  IMAD.MOV.U32 R11, RZ, RZ, R19 ;  /* 0x000000ffff0b7224 */ /* 0x010fe200078e0013 */
[----:B------:R-:W-:Y:S01]  /*1dd20*/  MOV R10, 0x2 ;  /* 0x00000002000a7802 */ /* 0x000fe20000000f00 */
[----:B------:R-:W-:Y:S01]  /*1dd30*/  IMAD.MOV.U32 R3, RZ, RZ, 0x1c1f ;  /* 0x00001c1fff037424 */ /* 0x000fe200078e00ff */
[----:B------:R-:W-:Y:S02]  /*1dd40*/  MOV R2, 0x1dd60 ;  /* 0x0001dd6000027802 */ /* 0x000fe40000000f00 */
[----:B-123--:R-:W-:Y:S05]  /*1dd50*/  CALL.REL.NOINC `($__internal_49_$__cuda_sm70_shflsync_idx_p) ;  /* 0x00000e6000007944 */ /* 0x00efea0003c00000 */
[----:B------:R-:W-:Y:S01]  /*1dd60*/  MOV R2, R10 ;  /* 0x0000000a00027202 */ /* 0x000fe20000000f00 */
[----:B------:R-:W-:Y:S05]  /*1dd70*/  BRA `(.L_x_3205) ;  /* 0xffffc7c000007947 */ /* 0x000fea000383ffff */
.L_x_3133:
[----:B--2---:R-:W-:Y:S01]  /*1dd80*/  IMAD.MOV.U32 R11, RZ, RZ, R13 ;  /* 0x000000ffff0b7224 */ /* 0x004fe200078e000d */
[----:B------:R-:W-:Y:S01]  /*1dd90*/  MOV R10, 0x3 ;  /* 0x00000003000a7802 */ /* 0x000fe20000000f00 */
[----:B------:R-:W-:Y:S01]  /*1dda0*/  IMAD.MOV.U32 R3, RZ, RZ, 0x1c1f ;  /* 0x00001c1fff037424 */ /* 0x000fe200078e00ff */
[----:B-1----:R-:W-:-:S02]  /*1ddb0*/  MOV R2, 0x1ddd0 ;  /* 0x0001ddd000027802 */ /* 0x002fc40000000f00 */
[----:B---34-:R-:W-:Y:S05]  /*1ddc0*/  CALL.REL.NOINC `($__internal_49_$__cuda_sm70_shflsync_idx_p) ;  /* 0x00000df000007944 */ /* 0x018fea0003c00000 */
        /* <DEDUP_REMOVED lines=8> */
.L_x_3137:
[----:B------:R-:W-:Y:S01]  /*1de50*/  IMAD.MOV.U32 R11, RZ, RZ, R6 ;  /* 0x000000ffff0b7224 */ /* 0x000fe200078e0006 */
[----:B------:R-:W-:Y:S01]  /*1de60*/  MOV R10, RZ ;  /* 0x000000ff000a7202 */ /* 0x000fe20000000f00 */
[----:B------:R-:W-:Y:S01]  /*1de70*/  IMAD.MOV.U32 R3, RZ, RZ, 0x181f ;  /* 0x0000181fff037424 */ /* 0x000fe200078e00ff */
[----:B------:R-:W-:Y:S02]  /*1de80*/  MOV R2, 0x1dea0 ;  /* 0x0001dea000027802 */ /* 0x000fe40000000f00 */
[----:B------:R-:W-:Y:S05]  /*1de90*/  CALL.REL.NOINC `($__internal_49_$__cuda_sm70_shflsync_idx_p) ;  /* 0x00000d2000007944 */ /* 0x000fea0003c00000 */
[----:B------:R-:W-:Y:S01]  /*1dea0*/  MOV R8, R10 ;  /* 0x0000000a00087202 */ /* 0x000fe20000000f00 */
[----:B------:R-:W-:Y:S05]  /*1deb0*/  BRA `(.L_x_3207) ;  /* 0xffffd2e000007947 */ /* 0x000fea000383ffff */
.L_x_3138:
[----:B------:R-:W-:Y:S01]  /*1dec0*/  IMAD.MOV.U32 R11, RZ, RZ, R7 ;  /* 0x000000ffff0b7224 */ /* 0x000fe200078e0007 */
[----:B------:R-:W-:Y:S01]  /*1ded0*/  MOV R10, RZ ;  /* 0x000000ff000a7202 */ /* 0x000fe20000000f00 */
[----:B------:R-:W-:Y:S01]  /*1dee0*/  IMAD.MOV.U32 R3, RZ, RZ, 0x181f ;  /* 0x0000181fff037424 */ /* 0x000fe200078e00ff */
[----:B------:R-:W-:Y:S02]  /*1def0*/  MOV R2, 0x1df10 ;  /* 0x0001df1000027802 */ /* 0x000fe40000000f00 */
[----:B-12---:R-:W-:Y:S05]  /*1df00*/  CALL.REL.NOINC `($__internal_49_$__cuda_sm70_shflsync_idx_p) ;  /* 0x00000cb000007944 */ /* 0x006fea0003c00000 */
[----:B------:R-:W-:Y:S01]  /*1df10*/  MOV R2, R10 ;  /* 0x0000000a00027202 */ /* 0x000fe20000000f00 */
[----:B------:R-:W-:Y:S05]  /*1df20*/  BRA `(.L_x_3208) ;  /* 0xffffd29000007947 */ /* 0x000fea000383ffff */
.L_x_3139:
[----:B------:R-:W-:Y:S01]  /*1df30*/  IMAD.MOV.U32 R11, RZ, RZ, R6 ;  /* 0x000000ffff0b7224 */ /* 0x000fe200078e0006 */
[----:B------:R-:W-:Y:S01]  /*1df40*/  MOV R10, 0x1 ;  /* 0x00000001000a7802 */ /* 0x000fe20000000f00 */
[----:B--2---:R-:W-:Y:S01]  /*1df50*/  IMAD.MOV.U32 R3, RZ, RZ, 0x181f ;  /* 0x0000181fff037424 */ /* 0x004fe200078e00ff */
[----:B------:R-:W-:-:S02]  /*1df60*/  MOV R2, 0x1df80 ;  /* 0x0001df8000027802 */ /* 0x000fc40000000f00 */
[----:B-1-3--:R-:W-:Y:S05]  /*1df70*/  CALL.REL.NOINC `($__internal_49_$__cuda_sm70_shflsync_idx_p) ;  /* 0x00000c4000007944 */ /* 0x00afea0003c00000 */
        /* <DEDUP_REMOVED lines=8> */
.L_x_3140:
[----:B------:R-:W-:Y:S01]  /*1e000*/  IMAD.MOV.U32 R11, RZ, RZ, R6 ;  /* 0x000000ffff0b7224 */ /* 0x000fe200078e0006 */
[----:B------:R-:W-:Y:S01]  /*1e010*/  MOV R10, 0x2 ;  /* 0x00000002000a7802 */ /* 0x000fe20000000f00 */
[----:B-1----:R-:W-:Y:S01]  /*1e020*/  IMAD.MOV.U32 R3, RZ, RZ, 0x181f ;  /* 0x0000181fff037424 */ /* 0x002fe200078e00ff */
[----:B------:R-:W-:Y:S02]  /*1e030*/  MOV R2, 0x1e050 ;  /* 0x0001e05000027802 */ /* 0x000fe40000000f00 */
[----:B---34-:R-:W-:Y:S05]  /*1e040*/  CALL.REL.NOINC `($__internal_49_$__cuda_sm70_shflsync_idx_p) ;  /* 0x00000b7000007944 */ /* 0x018fea0003c00000 */
[----:B------:R-:W-:Y:S01]  /*1e050*/  MOV R8, R10 ;  /* 0x0000000a00087202 */ /* 0x000fe20000000f00 */
[----:B------:R-:W-:Y:S05]  /*1e060*/  BRA `(.L_x_3210) ;  /* 0xffffd24000007947 */ /* 0x000fea000383ffff */
.L_x_3141:
[----:B------:R-:W-:Y:S01]  /*1e070*/  IMAD.MOV.U32 R11, RZ, RZ, R7 ;  /* 0x000000ffff0b7224 */ /* 0x000fe200078e0007 */
[----:B------:R-:W-:Y:S01]  /*1e080*/  MOV R10, 0x2 ;  /* 0x00000002000a7802 */ /* 0x000fe20000000f00 */
[----:B-1----:R-:W-:Y:S01]  /*1e090*/  IMAD.MOV.U32 R3, RZ, RZ, 0x181f ;  /* 0x0000181fff037424 */ /* 0x002fe200078e00ff */
[----:B------:R-:W-:Y:S02]  /*1e0a0*/  MOV R2, 0x1e0c0 ;  /* 0x0001e0c000027802 */ /* 0x000fe40000000f00 */
[----:B--234-:R-:W-:Y:S05]  /*1e0b0*/  CALL.REL.NOINC `($__internal_49_$__cuda_sm70_shflsync_idx_p) ;  /* 0x00000b0000007944 */ /* 0x01cfea0003c00000 */
[----:B------:R-:W-:Y:S01]  /*1e0c0*/  MOV R2, R10 ;  /* 0x0000000a00027202 */ /* 0x000fe20000000f00 */
[----:B------:R-:W-:Y:S05]  /*1e0d0*/  BRA `(.L_x_3211) ;  /* 0xffffd1f000007947 */ /* 0x000fea000383ffff */
.L_x_3142:
        /* <DEDUP_REMOVED lines=13> */
.L_x_3143:
[----:B------:R-:W-:Y:S01]  /*1e1b0*/  IMAD.MOV.U32 R11, RZ, RZ, R6 ;  /* 0x000000ffff0b7224 */ /* 0x000fe200078e0006 */
[----:B------:R-:W-:Y:S01]  /*1e1c0*/  MOV R10, 0x4 ;  /* 0x00000004000a7802 */ /* 0x000fe20000000f00 */
[----:B--2---:R-:W-:Y:S01]  /*1e1d0*/  IMAD.MOV.U32 R3, RZ, RZ, 0x181f ;  /* 0x0000181fff037424 */ /* 0x004fe200078e00ff */
[----:B------:R-:W-:Y:S02]  /*1e1e0*/  MOV R2, 0x1e200 ;  /* 0x0001e20000027802 */ /* 0x000fe40000000f00 */
[----:B-1-34-:R-:W-:Y:S05]  /*1e1f0*/  CALL.REL.NOINC `($__internal_49_$__cuda_sm70_shflsync_idx_p) ;  /* 0x000009c000007944 */ /* 0x01afea0003c00000 */
[----:B------:R-:W-:Y:S01]  /*1e200*/  MOV R8, R10 ;  /* 0x0000000a00087202 */ /* 0x000fe20000000f00 */
[----:B------:R-:W-:Y:S05]  /*1e210*/  BRA `(.L_x_3213) ;  /* 0xffffd1a000007947 */ /* 0x000fea000383ffff */
.L_x_3144:
[----:B------:R-:W-:Y:S01]  /*1e220*/  IMAD.MOV.U32 R11, RZ, RZ, R7 ;  /* 0x000000ffff0b7224 */ /* 0x000fe200078e0007 */
[----:B------:R-:W-:Y:S01]  /*1e230*/  MOV R10, 0x4 ;  /* 0x00000004000a7802 */ /* 0x000fe20000000f00 */
[----:B--2---:R-:W-:Y:S01]  /*1e240*/  IMAD.MOV.U32 R3, RZ, RZ, 0x181f ;  /* 0x0000181fff037424 */ /* 0x004fe200078e00ff */
[----:B------:R-:W-:Y:S02]  /*1e250*/  MOV R2, 0x1e270 ;  /* 0x0001e27000027802 */ /* 0x000fe40000000f00 */
[----:B-1-34-:R-:W-:Y:S05]  /*1e260*/  CALL.REL.NOINC `($__internal_49_$__cuda_sm70_shflsync_idx_p) ;  /* 0x0000095000007944 */ /* 0x01afea0003c00000 */
[----:B------:R-:W-:Y:S01]  /*1e270*/  MOV R2, R10 ;  /* 0x0000000a00027202 */ /* 0x000fe20000000f00 */
[----:B------:R-:W-:Y:S05]  /*1e280*/  BRA `(.L_x_3214) ;  /* 0xffffd15000007947 */ /* 0x000fea000383ffff */
.L_x_3145:
[----:B------:R-:W-:Y:S01]  /*1e290*/  IMAD.MOV.U32 R11, RZ, RZ, R6 ;  /* 0x000000ffff0b7224 */ /* 0x000fe200078e0006 */
[----:B------:R-:W-:Y:S01]  /*1e2a0*/  MOV R10, 0x5 ;  /* 0x00000005000a7802 */ /* 0x000fe20000000f00 */
[----:B-1----:R-:W-:Y:S01]  /*1e2b0*/  IMAD.MOV.U32 R3, RZ, RZ, 0x181f ;  /* 0x0000181fff037424 */ /* 0x002fe200078e00ff */
[----:B------:R-:W-:-:S02]  /*1e2c0*/  MOV R2, 0x1e2e0 ;  /* 0x0001e2e000027802 */ /* 0x000fc40000000f00 */
[----:B--234-:R-:W-:Y:S05]  /*1e2d0*/  CALL.REL.NOINC `($__internal_49_$__cuda_sm70_shflsync_idx_p) ;  /* 0x000008e000007944 */ /* 0x01cfea0003c00000 */
        /* <DEDUP_REMOVED lines=8> */
.L_x_3146:
[----:B------:R-:W-:Y:S01]  /*1e360*/  IMAD.MOV.U32 R11, RZ, RZ, R6 ;  /* 0x000000ffff0b7224 */ /* 0x000fe200078e0006 */
[----:B------:R-:W-:Y:S01]  /*1e370*/  MOV R10, 0x6 ;  /* 0x00000006000a7802 */ /* 0x000fe20000000f00 */
[----:B--2---:R-:W-:Y:S01]  /*1e380*/  IMAD.MOV.U32 R3, RZ, RZ, 0x181f ;  /* 0x0000181fff037424 */ /* 0x004fe200078e00ff */
[----:B------:R-:W-:Y:S02]  /*1e390*/  MOV R2, 0x1e3b0 ;  /* 0x0001e3b000027802 */ /* 0x000fe40000000f00 */
[----:B-1--4-:R-:W-:Y:S05]  /*1e3a0*/  CALL.REL.NOINC `($__internal_49_$__cuda_sm70_shflsync_idx_p) ;  /* 0x0000081000007944 */ /* 0x012fea0003c00000 */
[----:B------:R-:W-:Y:S01]  /*1e3b0*/  MOV R8, R10 ;  /* 0x0000000a00087202 */ /* 0x000fe20000000f00 */
[----:B------:R-:W-:Y:S05]  /*1e3c0*/  BRA `(.L_x_3216) ;  /* 0xffffd10000007947 */ /* 0x000fea000383ffff */
.L_x_3147:
[----:B------:R-:W-:Y:S01]  /*1e3d0*/  IMAD.MOV.U32 R11, RZ, RZ, R7 ;  /* 0x000000ffff0b7224 */ /* 0x000fe200078e0007 */
[----:B------:R-:W-:Y:S01]  /*1e3e0*/  MOV R10, 0x6 ;  /* 0x00000006000a7802 */ /* 0x000fe20000000f00 */
[----:B--2---:R-:W-:Y:S01]  /*1e3f0*/  IMAD.MOV.U32 R3, RZ, RZ, 0x181f ;  /* 0x0000181fff037424 */ /* 0x004fe200078e00ff */
[----:B------:R-:W-:Y:S02]  /*1e400*/  MOV R2, 0x1e420 ;  /* 0x0001e42000027802 */ /* 0x000fe40000000f00 */
[----:B-1-34-:R-:W-:Y:S05]  /*1e410*/  CALL.REL.NOINC `($__internal_49_$__cuda_sm70_shflsync_idx_p) ;  /* 0x000007a000007944 */ /* 0x01afea0003c00000 */
[----:B------:R-:W-:Y:S01]  /*1e420*/  MOV R2, R10 ;  /* 0x0000000a00027202 */ /* 0x000fe20000000f00 */
[----:B------:R-:W-:Y:S05]  /*1e430*/  BRA `(.L_x_3217) ;  /* 0xffffd0b000007947 */ /* 0x000fea000383ffff */
.L_x_3148:
[----:B------:R-:W-:Y:S01]  /*1e440*/  IMAD.MOV.U32 R11, RZ, RZ, R6 ;  /* 0x000000ffff0b7224 */ /* 0x000fe200078e0006 */
[----:B------:R-:W-:Y:S01]  /*1e450*/  MOV R10, 0x7 ;  /* 0x00000007000a7802 */ /* 0x000fe20000000f00 */
[----:B-1----:R-:W-:Y:S01]  /*1e460*/  IMAD.MOV.U32 R3, RZ, RZ, 0x181f ;  /* 0x0000181fff037424 */ /* 0x002fe200078e00ff */
[----:B------:R-:W-:-:S02]  /*1e470*/  MOV R2, 0x1e490 ;  /* 0x0001e49000027802 */ /* 0x000fc40000000f00 */
[----:B--2-4-:R-:W-:Y:S05]  /*1e480*/  CALL.REL.NOINC `($__internal_49_$__cuda_sm70_shflsync_idx_p) ;  /* 0x0000073000007944 */ /* 0x014fea0003c00000 */
        /* <DEDUP_REMOVED lines=8> */
.L_x_3150:
[----:B------:R-:W-:Y:S01]  /*1e510*/  IMAD.MOV.U32 R11, RZ, RZ, R45 ;  /* 0x000000ffff0b7224 */ /* 0x000fe200078e002d */
[----:B------:R-:W-:Y:S01]  /*1e520*/  MOV R10, RZ ;  /* 0x000000ff000a7202 */ /* 0x000fe20000000f00 */
[----:B----4-:R-:W-:Y:S01]  /*1e530*/  IMAD.MOV.U32 R3, RZ, RZ, 0x1f ;  /* 0x0000001fff037424 */ /* 0x010fe200078e00ff */
[----:B------:R-:W-:Y:S02]  /*1e540*/  MOV R2, 0x1e560 ;  /* 0x0001e56000027802 */ /* 0x000fe40000000f00 */
[----:B------:R-:W-:Y:S05]  /*1e550*/  CALL.REL.NOINC `($__internal_49_$__cuda_sm70_shflsync_idx_p) ;  /* 0x0000066000007944 */ /* 0x000fea0003c00000 */
[----:B------:R-:W-:Y:S01]  /*1e560*/  MOV R9, R10 ;  /* 0x0000000a00097202 */ /* 0x000fe20000000f00 */
[----:B------:R-:W-:Y:S05]  /*1e570*/  BRA `(.L_x_3219) ;  /* 0xffffd14000007947 */ /* 0x000fea000383ffff */
.L_x_3151:
[----:B------:R-:W-:Y:S01]  /*1e580*/  IMAD.MOV.U32 R11, RZ, RZ, R45 ;  /* 0x000000ffff0b7224 */ /* 0x000fe200078e002d */
[----:B------:R-:W-:Y:S01]  /*1e590*/  MOV R10, 0x1 ;  /* 0x00000001000a7802 */ /* 0x000fe20000000f00 */
[----:B----4-:R-:W-:Y:S01]  /*1e5a0*/  IMAD.MOV.U32 R3, RZ, RZ, 0x1f ;  /* 0x0000001fff037424 */ /* 0x010fe200078e00ff */
[----:B------:R-:W-:Y:S02]  /*1e5b0*/  MOV R2, 0x1e5d0 ;  /* 0x0001e5d000027802 */ /* 0x000fe40000000f00 */
[----:B-12---:R-:W-:Y:S05]  /*1e5c0*/  CALL.REL.NOINC `($__internal_49_$__cuda_sm70_shflsync_idx_p) ;  /* 0x000005f000007944 */ /* 0x006fea0003c00000 */
[----:B------:R-:W-:Y:S01]  /*1e5d0*/  MOV R8, R10 ;  /* 0x0000000a00087202 */ /* 0x000fe20000000f00 */
[----:B------:R-:W-:Y:S05]  /*1e5e0*/  BRA `(.L_x_3220) ;  /* 0xffffd0f000007947 */ /* 0x000fea000383ffff */
.L_x_3152:
[----:B------:R-:W-:Y:S02]  /*1e5f0*/  MOV R2, 0x1 ;  /* 0x0000000100027802 */ /* 0x000fe40000000f00 */
[----:B------:R-:W-:-:S02]  /*1e600*/  MOV R3, 0x1e620 ;  /* 0x0001e62000037802 */ /* 0x000fc40000000f00 */
[----:B-123--:R-:W-:Y:S05]  /*1e610*/  CALL.REL.NOINC `($__internal_50_$__cuda_sm70_shflsync_up_p) ;  /* 0x000005f000007944 */ /* 0x00efea0003c00000 */
[----:B------:R-:W-:Y:S05]  /*1e620*/  BRA `(.L_x_3221) ;  /* 0xffffd1e000007947 */ /* 0x000fea000383ffff */
.L_x_3153:
[----:B------:R-:W-:Y:S02]  /*1e630*/  MOV R2, 0x2 ;  /* 0x0000000200027802 */ /* 0x000fe40000000f00 */
[----:B------:R-:W-:-:S02]  /*1e640*/  MOV R3, 0x1e660 ;  /* 0x0001e66000037802 */ /* 0x000fc40000000f00 */
[----:B-12---:R-:W-:Y:S05]  /*1e650*/  CALL.REL.NOINC `($__internal_50_$__cuda_sm70_shflsync_up_p) ;  /* 0x000005b000007944 */ /* 0x006fea0003c00000 */
        /* <DEDUP_REMOVED lines=24> */
.L_x_3157:
[----:B------:R-:W-:Y:S02]  /*1e7e0*/  MOV R2, 0x1 ;  /* 0x0000000100027802 */ /* 0x000fe40000000f00 */
[----:B------:R-:W-:Y:S02]  /*1e7f0*/  MOV R3, 0x1e810 ;  /* 0x0001e81000037802 */ /* 0x000fe40000000f00 */
[----:B------:R-:W-:Y:S05]  /*1e800*/  CALL.REL.NOINC `($__internal_50_$__cuda_sm70_shflsync_up_p) ;  /* 0x0000040000007944 */ /* 0x000fea0003c00000 */
[----:B------:R-:W-:Y:S01]  /*1e810*/  MOV R2, R4 ;  /* 0x0000000400027202 */ /* 0x000fe20000000f00 */
[----:B------:R-:W-:Y:S05]  /*1e820*/  BRA `(.L_x_3223) ;  /* 0xffffd24000007947 */ /* 0x000fea000383ffff */
.L_x_3158:
        /* <DEDUP_REMOVED lines=27> */
.L_x_3160:
[----:B------:R-:W-:Y:S02]  /*1e9e0*/  SEL R0, RZ, 0x1, P0 ;  /* 0x00000001ff007807 */ /* 0x000fe40000000000 */
[----:B------:R-:W-:Y:S02]  /*1e9f0*/  MOV R2, 0x1ea10 ;  /* 0x0001ea1000027802 */ /* 0x000fe40000000f00 */
[----:B---3--:R-:W-:Y:S05]  /*1ea00*/  CALL.REL.NOINC `($__internal_51_$__cuda_sm70_votesync_ballot) ;  /* 0x0000027000007944 */ /* 0x008fea0003c00000 */
[----:B------:R-:W-:Y:S01]  /*1ea10*/  MOV R5, R0 ;  /* 0x0000000000057202 */ /* 0x000fe20000000f00 */
[----:B------:R-:W-:Y:S05]  /*1ea20*/  BRA `(.L_x_3225) ;  /* 0xffffd1d000007947 */ /* 0x000fea000383ffff */
.L_x_3161:
[----:B------:R-:W-:Y:S01]  /*1ea30*/  IMAD.MOV.U32 R11, RZ, RZ, R6 ;  /* 0x000000ffff0b7224 */ /* 0x000fe200078e0006 */
[----:B------:R-:W-:Y:S01]  /*1ea40*/  MOV R10, R0 ;  /* 0x00000000000a7202 */ /* 0x000fe20000000f00 */
[----:B------:R-:W-:Y:S01]  /*1ea50*/  IMAD.MOV.U32 R3, RZ, RZ, 0x1f ;  /* 0x0000001fff037424 */ /* 0x000fe200078e00ff */
[----:B-1----:R-:W-:Y:S02]  /*1ea60*/  MOV R2, 0x1ea80 ;  /* 0x0001ea8000027802 */ /* 0x002fe40000000f00 */
[----:B---3--:R-:W-:Y:S05]  /*1ea70*/  CALL.REL.NOINC `($__internal_49_$__cuda_sm70_shflsync_idx_p) ;  /* 0x0000014000007944 */ /* 0x008fea0003c00000 */
[----:B------:R-:W-:Y:S01]  /*1ea80*/  IMAD.MOV.U32 R12, RZ, RZ, R10 ;  /* 0x000000ffff0c7224 */ /* 0x000fe200078e000a */
[----:B------:R-:W-:Y:S01]  /*1ea90*/  MOV R10, R0 ;  /* 0x00000000000a7202 */ /* 0x000fe20000000f00 */
[----:B------:R-:W-:Y:S01]  /*1eaa0*/  IMAD.MOV.U32 R11, RZ, RZ, R7 ;  /* 0x000000ffff0b7224 */ /* 0x000fe200078e0007 */
[----:B------:R-:W-:-:S02]  /*1eab0*/  MOV R3, 0x1f ;  /* 0x0000001f00037802 */ /* 0x000fc40000000f00 */
[----:B------:R-:W-:Y:S02]  /*1eac0*/  MOV R2, 0x1eae0 ;  /* 0x0001eae000027802 */ /* 0x000fe40000000f00 */
[----:B------:R-:W-:Y:S05]  /*1ead0*/  CALL.REL.NOINC `($__internal_49_$__cuda_sm70_shflsync_idx_p) ;  /* 0x000000e000007944 */ /* 0x000fea0003c00000 */
[----:B------:R-:W-:Y:S01]  /*1eae0*/  MOV R7, R10 ;  /* 0x0000000a00077202 */ /* 0x000fe20000000f00 */
[----:B------:R-:W-:Y:S05]  /*1eaf0*/  BRA `(.L_x_3226) ;  /* 0xffffd17000007947 */ /* 0x000fea000383ffff */
.L_x_3164:
[----:B------:R-:W-:Y:S01]  /*1eb00*/  IMAD.MOV.U32 R11, RZ, RZ, R4 ;  /* 0x000000ffff0b7224 */ /* 0x000fe200078e0004 */
[----:B------:R-:W-:Y:S01]  /*1eb10*/  MOV R10, R0 ;  /* 0x00000000000a7202 */ /* 0x000fe20000000f00 */
[----:B------:R-:W-:Y:S01]  /*1eb20*/  IMAD.MOV.U32 R3, RZ, RZ, 0x1f ;  /* 0x0000001fff037424 */ /* 0x000fe200078e00ff */
[----:B-1----:R-:W-:Y:S02]  /*1eb30*/  MOV R2, 0x1eb50 ;  /* 0x0001eb5000027802 */ /* 0x002fe40000000f00 */
[----:B---34-:R-:W-:Y:S05]  /*1eb40*/  CALL.REL.NOINC `($__internal_49_$__cuda_sm70_shflsync_idx_p) ;  /* 0x0000007000007944 */ /* 0x018fea0003c00000 */
[----:B------:R-:W-:Y:S01]  /*1eb50*/  MOV R13, R10 ;  /* 0x0000000a000d7202 */ /* 0x000fe20000000f00 */
[----:B------:R-:W-:Y:S05]  /*1eb60*/  BRA `(.L_x_3163) ;  /* 0xffffd16000007947 */ /* 0x000fea000383ffff */
        .weak           $__internal_48_$__cuda_sm70_shflsync_bfly_p
        .type           $__internal_48_$__cuda_sm70_shflsync_bfly_p,@function
        .size           $__internal_48_$__cuda_sm70_shflsync_bfly_p,($__internal_49_$__cuda_sm70_shflsync_idx_p - $__internal_48_$__cuda_sm70_shflsync_bfly_p)
$__internal_48_$__cuda_sm70_shflsync_bfly_p:
[----:B------:R-:W-:Y:S01]  /*1eb70*/  MOV R8, R3 ;  /* 0x0000000300087202 */ /* 0x000fe20000000f00 */
[----:B------:R-:W-:Y:S04]  /*1eb80*/  WARPSYNC R10 ;  /* 0x0000000a00007348 */ /* 0x000fe80003800000 */
[----:B------:R-:W-:Y:S01]  /*1eb90*/  MOV R9, 0x0 ;  /* 0x0000000000097802 */ /* 0x000fe20000000f00 */
[----:B------:R1:W2:Y:S03]  /*1eba0*/  SHFL.BFLY PT, R0, R0, R7, R11 ;  /* 0x0c00000700007389 */ /* 0x0002a600000e000b */
[----:B------:R-:W-:Y:S05]  /*1ebb0*/  RET.REL.NODEC R8 `(_ZN7cutlass13device_kernelIN5flash19enable_sm80_to_sm89INS1_16FlashAttnFwdSm80INS1_25CollectiveMainloopFwdSm80ILi4ELi1ELb0EN4cute5tupleIJNS5_1CILi128EEENS7_ILi80EEENS7_ILi64EEEEEELi64ENS_10bfloat16_tEfNS_4arch4Sm80ELb1ELb0ELb0ELb1ELb0ELb1ELb1ELb1EEENS1_21CollectiveEpilogueFwdINS6_IJS8_SA_S9_EEENS6_IJNS7_ILi1EEESI_SI_EEESC_SE_Li128ELb1ELb1ELb1ELb0EEENS1_36VarlenDynamicPersistentTileSchedulerILi128ELi80ELi128ELi128ELb1ELb1ELb0ELb1ELb1ELb1EEEEEEEEEvNT_6ParamsE) ;  /* 0xfffe144008007950 */ /* 0x000fea0003c3ffff */
        .weak           $__internal_49_$__cuda_sm70_shflsync_idx_p
        .type           $__internal_49_$__cuda_sm70_shflsync_idx_p,@function
        .size           $__internal_49_$__cuda_sm70_shflsync_idx_p,($__internal_50_$__cuda_sm70_shflsync_up_p - $__internal_49_$__cuda_sm70_shflsync_idx_p)
$__internal_49_$__cuda_sm70_shflsync_idx_p:
[----:B------:R-:W-:-:S04]  /*1ebc0*/  MOV R44, 0xffffffff ;  /* 0xffffffff002c7802 */ /* 0x000fc80000000f00 */
[----:B------:R-:W-:Y:S04]  /*1ebd0*/  WARPSYNC R44 ;  /* 0x0000002c00007348 */ /* 0x000fe80003800000 */
[----:B------:R1:W2:Y:S02]  /*1ebe0*/  SHFL.IDX PT, R10, R11, R10, R3 ;  /* 0x0000000a0b0a7389 */ /* 0x0002a400000e0003 */
[----:B-1----:R-:W-:-:S04]  /*1ebf0*/  MOV R3, 0x0 ;  /* 0x0000000000037802 */ /* 0x002fc80000000f00 */
[----:B--2---:R-:W-:Y:S05]  /*1ec00*/  RET.REL.NODEC R2 `(_ZN7cutlass13device_kernelIN5flash19enable_sm80_to_sm89INS1_16FlashAttnFwdSm80INS1_25CollectiveMainloopFwdSm80ILi4ELi1ELb0EN4cute5tupleIJNS5_1CILi128EEENS7_ILi80EEENS7_ILi64EEEEEELi64ENS_10bfloat16_tEfNS_4arch4Sm80ELb1ELb0ELb0ELb1ELb0ELb1ELb1ELb1EEENS1_21CollectiveEpilogueFwdINS6_IJS8_SA_S9_EEENS6_IJNS7_ILi1EEESI_SI_EEESC_SE_Li128ELb1ELb1ELb1ELb0EEENS1_36VarlenDynamicPersistentTileSchedulerILi128ELi80ELi128ELi128ELb1ELb1ELb0ELb1ELb1ELb1EEEEEEEEEvNT_6ParamsE) ;  /* 0xfffe13f002007950 */ /* 0x004fea0003c3ffff */
        .weak           $__internal_50_$__cuda_sm70_shflsync_up_p
        .type           $__internal_50_$__cuda_sm70_shflsync_up_p,@function
        .size           $__internal_50_$__cuda_sm70_shflsync_up_p,($__internal_51_$__cuda_sm70_votesync_ballot - $__internal_50_$__cuda_sm70_shflsync_up_p)
$__internal_50_$__cuda_sm70_shflsync_up_p:
[----:B------:R-:W-:Y:S02]  /*1ec10*/  IMAD.MOV.U32 R4, RZ, RZ, RZ ;  /* 0x000000ffff047224 */ /* 0x000fe400078e00ff */
[----:B------:R-:W-:-:S04]  /*1ec20*/  IMAD.MOV.U32 R10, RZ, RZ, -0x1 ;  /* 0xffffffffff0a7424 */ /* 0x000fc800078e00ff */
[----:B------:R-:W-:Y:S04]  /*1ec30*/  WARPSYNC R10 ;  /* 0x0000000a00007348 */ /* 0x000fe80003800000 */
[----:B------:R1:W2:Y:S02]  /*1ec40*/  SHFL.UP PT, R4, R0, R2, R4 ;  /* 0x0400000200047389 */ /* 0x0002a400000e0004 */
[----:B-1----:R-:W-:Y:S02]  /*1ec50*/  MOV R2, R3 ;  /* 0x0000000300027202 */ /* 0x002fe40000000f00 */
[----:B------:R-:W-:-:S04]  /*1ec60*/  MOV R3, 0x0 ;  /* 0x0000000000037802 */ /* 0x000fc80000000f00 */
[----:B--2---:R-:W-:Y:S05]  /*1ec70*/  RET.REL.NODEC R2 `(_ZN7cutlass13device_kernelIN5flash19enable_sm80_to_sm89INS1_16FlashAttnFwdSm80INS1_25CollectiveMainloopFwdSm80ILi4ELi1ELb0EN4cute5tupleIJNS5_1CILi128EEENS7_ILi80EEENS7_ILi64EEEEEELi64ENS_10bfloat16_tEfNS_4arch4Sm80ELb1ELb0ELb0ELb1ELb0ELb1ELb1ELb1EEENS1_21CollectiveEpilogueFwdINS6_IJS8_SA_S9_EEENS6_IJNS7_ILi1EEESI_SI_EEESC_SE_Li128ELb1ELb1ELb1ELb0EEENS1_36VarlenDynamicPersistentTileSchedulerILi128ELi80ELi128ELi128ELb1ELb1ELb0ELb1ELb1ELb1EEEEEEEEEvNT_6ParamsE) ;  /* 0xfffe138002007950 */ /* 0x004fea0003c3ffff */
        .weak           $__internal_51_$__cuda_sm70_votesync_ballot
        .type           $__internal_51_$__cuda_sm70_votesync_ballot,@function
        .size           $__internal_51_$__cuda_sm70_votesync_ballot,(.L_x_3293 - $__internal_51_$__cuda_sm70_votesync_ballot)
$__internal_51_$__cuda_sm70_votesync_ballot:
[----:B------:R-:W-:Y:S01]  /*1ec80*/  ISETP.NE.U32.AND P0, PT, R0, 0x1, PT ;  /* 0x000000010000780c */ /* 0x000fe20003f05070 */
[----:B------:R-:W-:-:S04]  /*1ec90*/  IMAD.MOV.U32 R3, RZ, RZ, -0x1 ;  /* 0xffffffffff037424 */ /* 0x000fc800078e00ff */
[----:B------:R-:W-:Y:S08]  /*1eca0*/  WARPSYNC R3 ;  /* 0x0000000300007348 */ /* 0x000ff00003800000 */
[----:B------:R-:W-:-:S04]  /*1ecb0*/  VOTE.ANY R0, PT, !P0 ;  /* 0x0000000000007806 */ /* 0x000fc800040e0100 */
[----:B------:R-:W-:Y:S01]  /*1ecc0*/  LOP3.LUT R0, R0, R3, RZ, 0xc0, !PT ;  /* 0x0000000300007212 */ /* 0x000fe200078ec0ff */
[----:B------:R-:W-:-:S04]  /*1ecd0*/  IMAD.MOV.U32 R3, RZ, RZ, 0x0 ;  /* 0x00000000ff037424 */ /* 0x000fc800078e00ff */
[----:B------:R-:W-:Y:S05]  /*1ece0*/  RET.REL.NODEC R2 `(_ZN7cutlass13device_kernelIN5flash19enable_sm80_to_sm89INS1_16FlashAttnFwdSm80INS1_25CollectiveMainloopFwdSm80ILi4ELi1ELb0EN4cute5tupleIJNS5_1CILi128EEENS7_ILi80EEENS7_ILi64EEEEEELi64ENS_10bfloat16_tEfNS_4arch4Sm80ELb1ELb0ELb0ELb1ELb0ELb1ELb1ELb1EEENS1_21CollectiveEpilogueFwdINS6_IJS8_SA_S9_EEENS6_IJNS7_ILi1EEESI_SI_EEESC_SE_Li128ELb1ELb1ELb1ELb0EEENS1_36VarlenDynamicPersistentTileSchedulerILi128ELi80ELi128ELi128ELb1ELb1ELb0ELb1ELb1ELb1EEEEEEEEEvNT_6ParamsE) ;  /* 0xfffe131002007950 */ /* 0x000fea0003c3ffff */
.L_x_3227:
        /* <DEDUP_REMOVED lines=9> */
.L_x_3293:


//--------------------- .nv.shared._ZN7cutlass13device_kernelIN5flash19enable_sm80_to_sm89INS1_16FlashAttnFwdSm80INS1_25CollectiveMainloopFwdSm80ILi4ELi1ELb0EN4cute5tupleIJNS5_1CILi128EEENS7_ILi112EEENS7_ILi64EEEEEELi64ENS_10bfloat16_tEfNS_4arch4Sm80ELb0ELb0ELb1ELb0ELb0ELb0ELb1ELb1EEENS1_21CollectiveEpilogueFwdINS6_IJS8_SA_S9_EEENS6_IJNS7_ILi1EEESI_SI_EEESC_SE_Li128ELb0ELb1ELb1ELb0EEENS1_19SingleTileSchedulerILb0ELb1ELb1ELi128EEEEEEEEEvNT_6ParamsE --------------------------
	.section	.nv.shared._ZN7cutlass13device_kernelIN5flash19enable_sm80_to_sm89INS1_16FlashAttnFwdSm80INS1_25CollectiveMainloopFwdSm80ILi4ELi1ELb0EN4cute5tupleIJNS5_1CILi128EEENS7_ILi112EEENS7_ILi64EEEEEELi64ENS_10bfloat16_tEfNS_4arch4Sm80ELb0ELb0ELb1ELb0ELb0ELb0ELb1ELb1EEENS1_21CollectiveEpilogueFwdINS6_IJS8_SA_S9_EEENS6_IJNS7_ILi1EEESI_SI_EEESC_SE_Li128ELb0ELb1ELb1ELb0EEENS1_19SingleTileSchedulerILb0ELb1ELb1ELi128EEEEEEEEEvNT_6ParamsE,"aw",@nobits
	.sectionflags	@""
	.align	16


//--------------------- .nv.global                --------------------------
	.section	.nv.global,"aw",@nobits
.nv.global:
	.type		_ZN82_INTERNAL_21a4f107_46_flash_fwd_hdim64_bf16_split_softcapall_sm80_cu_3fbc093a_33744cute1_E,@object
	.size		_ZN82_INTERNAL_21a4f107_46_flash_fwd_hdim64_bf16_split_softcapall_sm80_cu_3fbc093a_33744cute1_E,(_ZN82_INTERNAL_21a4f107_46_flash_fwd_hdim64_bf16_split_softcapall_sm80_cu_3fbc093a_33744cuda3std3__45__cpo6cbeginE - _ZN82_INTERNAL_21a4f107_46_flash_fwd_hdim64_bf16_split_softcapall_sm80_cu_3fbc093a_33744cute1_E)
_ZN82_INTERNAL_21a4f107_46_flash_fwd_hdim64_bf16_split_softcapall_sm80_cu_3fbc093a_33744cute1_E:
	.zero		1
	.type		_ZN82_INTERNAL_21a4f107_46_flash_fwd_hdim64_bf16_split_softcapall_sm80_cu_3fbc093a_33744cuda3std3__45__cpo6cbeginE,@object
	.size		_ZN82_INTERNAL_21a4f107_46_flash_fwd_hdim64_bf16_split_softcapall_sm80_cu_3fbc093a_33744cuda3std3__45__cpo6cbeginE,(_ZN82_INTERNAL_21a4f107_46_flash_fwd_hdim64_bf16_split_softcapall_sm80_cu_3fbc093a_33744cuda3std3__48in_placeE - _ZN82_INTERNAL_21a4f107_46_flash_fwd_hdim64_bf16_split_softcapall_sm80_cu_3fbc093a_33744cuda3std3__45__cpo6cbeginE)
_ZN82_INTERNAL_21a4f107_46_flash_fwd_hdim64_bf16_split_softcapall_sm80_cu_3fbc093a_33744cuda3std3__45__cpo6cbeginE:
	.zero		1
	.type		_ZN82_INTERNAL_21a4f107_46_flash_fwd_hdim64_bf16_split_softcapall_sm80_cu_3fbc093a_33744cuda3std3__48in_placeE,@object
	.size		_ZN82_INTERNAL_21a4f107_46_flash_fwd_hdim64_bf16_split_softcapall_sm80_cu_3fbc093a_33744cuda3std3__48in_placeE,(_ZN82_INTERNAL_21a4f107_46_flash_fwd_hdim64_bf16_split_softcapall_sm80_cu_3fbc093a_33744cuda3std6ranges3__45__cpo9iter_moveE - _ZN82_INTERNAL_21a4f107_46_flash_fwd_hdim64_bf16_split_softcapall_sm80_cu_3fbc093a_33744cuda3std3__48in_placeE)
_ZN82_INTERNAL_21a4f107_46_flash_fwd_hdim64_bf16_split_softcapall_sm80_cu_3fbc093a_33744cuda3std3__48in_placeE:
	.zero		1
	.type		_ZN82_INTERNAL_21a4f107_46_flash_fwd_hdim64_bf16_split_softcapall_sm80_cu_3fbc093a_33744cuda3std6ranges3__45__cpo9iter_moveE,@object
	.size		_ZN82_INTERNAL_21a4f107_46_flash_fwd_hdim64_bf16_split_softcapall_sm80_cu_3fbc093a_33744cuda3std6ranges3__45__cpo9iter_moveE,(_ZN82_INTERNAL_21a4f107_46_flash_fwd_hdim64_bf16_split_softcapall_sm80_cu_3fbc093a_33744cuda3std3__45__cpo5beginE - _ZN82_INTERNAL_21a4f107_46_flash_fwd_hdim64_bf16_split_softcapall_sm80_cu_3fbc093a_33744cuda3std6ranges3__45__cpo9iter_moveE)
_ZN82_INTERNAL_21a4f107_46_flash_fwd_hdim64_bf16_split_softcapall_sm80_cu_3fbc093a_33744cuda3std6ranges3__45__cpo9iter_moveE:
	.zero		1
	.type		_ZN82_INTERNAL_21a4f107_46_flash_fwd_hdim64_bf16_split_softcapall_sm80_cu_3fbc093a_33744cuda3std3__45__cpo5beginE,@object
	.size		_ZN82_INTERNAL_21a4f107_46_flash_fwd_hdim64_bf16_split_softcapall_sm80_cu_3fbc093a_33744cuda3std3__45__cpo5beginE,(_ZN82_INTERNAL_21a4f107_46_flash_fwd_hdim64_bf16_split_softcapall_sm80_cu_3fbc093a_33744cuda3std3__484_GLOBAL__N__21a4f107_46_flash_fwd_hdim64_bf16_split_softcapall_sm80_cu_3fbc093a_33746ignoreE - _ZN82_INTERNAL_21a4f107_46_flash_fwd_hdim64_bf16_split_softcapall_sm80_cu_3fbc093a_33744cuda3std3__45__cpo5beginE)
_ZN82_INTERNAL_21a4f107_46_flash_fwd_hdim64_bf16_split_softcapall_sm80_cu_3fbc093a_33744cuda3std3__45__cpo5beginE:
	.zero		1
	.type		_ZN82_INTERNAL_21a4f107_46_flash_fwd_hdim64_bf16_split_softcapall_sm80_cu_3fbc093a_33744cuda3std3__484_GLOBAL__N__21a4f107_46_flash_fwd_hdim64_bf16_split_softcapall_sm80_cu_3fbc093a_33746ignoreE,@object
	.size		_ZN82_INTERNAL_21a4f107_46_flash_fwd_hdim64_bf16_split_softcapall_sm80_cu_3fbc093a_33744cuda3std3__484_GLOBAL__N__21a4f107_46_flash_fwd_hdim64_bf16_split_softcapall_sm80_cu_3fbc093a_33746ignoreE,(_ZN82_INTERNAL_21a4f107_46_flash_fwd_hdim64_bf16_split_softcapall_sm80_cu_3fbc093a_33744cute7productE - _ZN82_INTERNAL_21a4f107_46_flash_fwd_hdim64_bf16_split_softcapall_sm80_cu_3fbc093a_33744cuda3std3__484_GLOBAL__N__21a4f107_46_flash_fwd_hdim64_bf16_split_softcapall_sm80_cu_3fbc093a_33746ignoreE)
_ZN82_INTERNAL_21a4f107_46_flash_fwd_hdim64_bf16_split_softcapall_sm80_cu_3fbc093a_33744cuda3std3__484_GLOBAL__N__21a4f107_46_flash_fwd_hdim64_bf16_split_softcapall_sm80_cu_3fbc093a_33746ignoreE:
	.zero		1
	.type		_ZN82_INTERNAL_21a4f107_46_flash_fwd_hdim64_bf16_split_softcapall_sm80_cu_3fbc093a_33744cute7productE,@object
	.size		_ZN82_INTERNAL_21a4f107_46_flash_fwd_hdim64_bf16_split_softcapall_sm80_cu_3fbc093a_33744cute7productE,(_ZN82_INTERNAL_21a4f107_46_flash_fwd_hdim64_bf16_split_softcapall_sm80_cu_3fbc093a_33744cuda3std3__45__cpo3endE - _ZN82_INTERNAL_21a4f107_46_flash_fwd_hdim64_bf16_split_softcapall_sm80_cu_3fbc093a_33744cute7productE)
_ZN82_INTERNAL_21a4f107_46_flash_fwd_hdim64_bf16_split_softcapall_sm80_cu_3fbc093a_33744cute7productE:
	.zero		1
	.type		_ZN82_INTERNAL_21a4f107_46_flash_fwd_hdim64_bf16_split_softcapall_sm80_cu_3fbc093a_33744cuda3std3__45__cpo3endE,@object
	.size		_ZN82_INTERNAL_21a4f107_46_flash_fwd_hdim64_bf16_split_softcapall_sm80_cu_3fbc093a_33744cuda3std3__45__cpo3endE,(_ZN82_INTERNAL_21a4f107_46_flash_fwd_hdim64_bf16_split_softcapall_sm80_cu_3fbc093a_33744cuda3std3__419piecewise_constructE - _ZN82_INTERNAL_21a4f107_46_flash_fwd_hdim64_bf16_split_softcapall_sm80_cu_3fbc093a_33744cuda3std3__45__cpo3endE)
_ZN82_INTERNAL_21a4f107_46_flash_fwd_hdim64_bf16_split_softcapall_sm80_cu_3fbc093a_33744cuda3std3__45__cpo3endE:
	.zero		1
	.type		_ZN82_INTERNAL_21a4f107_46_flash_fwd_hdim64_bf16_split_softcapall_sm80_cu_3fbc093a_33744cuda3std3__419piecewise_constructE,@object
	.size		_ZN82_INTERNAL_21a4f107_46_flash_fwd_hdim64_bf16_split_softcapall_sm80_cu_3fbc093a_33744cuda3std3__419piecewise_constructE,(_ZN82_INTERNAL_21a4f107_46_flash_fwd_hdim64_bf16_split_softcapall_sm80_cu_3fbc093a_33744cuda3std3__45__cpo4cendE - _ZN82_INTERNAL_21a4f107_46_flash_fwd_hdim64_bf16_split_softcapall_sm80_cu_3fbc093a_33744cuda3std3__419piecewise_constructE)
_ZN82_INTERNAL_21a4f107_46_flash_fwd_hdim64_bf16_split_softcapall_sm80_cu_3fbc093a_33744cuda3std3__419piecewise_constructE:
	.zero		1
	.type		_ZN82_INTERNAL_21a4f107_46_flash_fwd_hdim64_bf16_split_softcapall_sm80_cu_3fbc093a_33744cuda3std3__45__cpo4cendE,@object
	.size		_ZN82_INTERNAL_21a4f107_46_flash_fwd_hdim64_bf16_split_softcapall_sm80_cu_3fbc093a_33744cuda3std3__45__cpo4cendE,(_ZN82_INTERNAL_21a4f107_46_flash_fwd_hdim64_bf16_split_softcapall_sm80_cu_3fbc093a_33744cuda3std6ranges3__45__cpo4swapE - _ZN82_INTERNAL_21a4f107_46_flash_fwd_hdim64_bf16_split_softcapall_sm80_cu_3fbc093a_33744cuda3std3__45__cpo4cendE)
_ZN82_INTERNAL_21a4f107_46_flash_fwd_hdim64_bf16_split_softcapall_sm80_cu_3fbc093a_33744cuda3std3__45__cpo4cendE:
	.zero		1
	.type		_ZN82_INTERNAL_21a4f107_46_flash_fwd_hdim64_bf16_split_softcapall_sm80_cu_3fbc093a_33744cuda3std6ranges3__45__cpo4swapE,@object
	.size		_ZN82_INTERNAL_21a4f107_46_flash_fwd_hdim64_bf16_split_softcapall_sm80_cu_3fbc093a_33744cuda3std6ranges3__45__cpo4swapE,(.L_7 - _ZN82_INTERNAL_21a4f107_46_flash_fwd_hdim64_bf16_split_softcapall_sm80_cu_3fbc093a_33744cuda3std6ranges3__45__cpo4swapE)
_ZN82_INTERNAL_21a4f107_46_flash_fwd_hdim64_bf16_split_softcapall_sm80_cu_3fbc093a_33744cuda3std6ranges3__45__cpo4swapE:
	.zero		1
.L_7:


//--------------------- .nv.shared._ZN7cutlass13device_kernelIN5flash19enable_sm80_to_sm89INS1_16FlashAttnFwdSm80INS1_25CollectiveMainloopFwdSm80ILi4ELi1ELb0EN4cute5tupleIJNS5_1CILi128EEENS7_ILi80EEENS7_ILi64EEEEEELi64ENS_10bfloat16_tEfNS_4arch4Sm80ELb0ELb0ELb1ELb1ELb0ELb0ELb1ELb1EEENS1_21CollectiveEpilogueFwdINS6_IJS8_SA_S9_EEENS6_IJNS7_ILi1EEESI_SI_EEESC_SE_Li128ELb1ELb1ELb1ELb0EEENS1_36VarlenDynamicPersistentTileSchedulerILi128ELi80ELi128ELi128ELb1ELb1ELb0ELb0ELb1ELb1EEEEEEEEEvNT_6ParamsE --------------------------
	.section	.nv.shared._ZN7cutlass13device_kernelIN5flash19enable_sm80_to_sm89INS1_16FlashAttnFwdSm80INS1_25CollectiveMainloopFwdSm80ILi4ELi1ELb0EN4cute5tupleIJNS5_1CILi128EEENS7_ILi80EEENS7_ILi64EEEEEELi64ENS_10bfloat16_tEfNS_4arch4Sm80ELb0ELb0ELb1ELb1ELb0ELb0ELb1ELb1EEENS1_21CollectiveEpilogueFwdINS6_IJS8_SA_S9_EEENS6_IJNS7_ILi1EEESI_SI_EEESC_SE_Li128ELb1ELb1ELb1ELb0EEENS1_36VarlenDynamicPersistentTileSchedulerILi128ELi80ELi128ELi128ELb1ELb1ELb0ELb0ELb1ELb1EEEEEEEEEvNT_6ParamsE,"aw",@nobits
	.sectionflags	@""
	.align	16


//--------------------- .nv.shared._ZN7cutlass13device_kernelIN5flash19enable_sm80_to_sm89INS1_16FlashAttnFwdSm80INS1_25CollectiveMainloopFwdSm80ILi4ELi1ELb0EN4cute5tupleIJNS5_1CILi128EEENS7_ILi80EEENS7_ILi64EEEEEELi64ENS_10bfloat16_tEfNS_4arch4Sm80ELb0ELb0ELb1ELb1ELb0ELb1ELb1ELb1EEENS1_21CollectiveEpilogueFwdINS6_IJS8_SA_S9_EEENS6_IJNS7_ILi1EEESI_SI_EEESC_SE_Li128ELb1ELb1ELb1ELb0EEENS1_36VarlenDynamicPersistentTileSchedulerILi128ELi80ELi128ELi128ELb1ELb1ELb0ELb0ELb1ELb1EEEEEEEEEvNT_6ParamsE --------------------------
	.section	.nv.shared._ZN7cutlass13device_kernelIN5flash19enable_sm80_to_sm89INS1_16FlashAttnFwdSm80INS1_25CollectiveMainloopFwdSm80ILi4ELi1ELb0EN4cute5tupleIJNS5_1CILi128EEENS7_ILi80EEENS7_ILi64EEEEEELi64ENS_10bfloat16_tEfNS_4arch4Sm80ELb0ELb0ELb1ELb1ELb0ELb1ELb1ELb1EEENS1_21CollectiveEpilogueFwdINS6_IJS8_SA_S9_EEENS6_IJNS7_ILi1EEESI_SI_EEESC_SE_Li128ELb1ELb1ELb1ELb0EEENS1_36VarlenDynamicPersistentTileSchedulerILi128ELi80ELi128ELi128ELb1ELb1ELb0ELb0ELb1ELb1EEEEEEEEEvNT_6ParamsE,"aw",@nobits
	.sectionflags	@""
	.align	16


//--------------------- .nv.shared._ZN7cutlass13device_kernelIN5flash19enable_sm80_to_sm89INS1_16FlashAttnFwdSm80INS1_25CollectiveMainloopFwdSm80ILi4ELi1ELb0EN4cute5tupleIJNS5_1CILi128EEENS7_ILi96EEENS7_ILi64EEEEEELi64ENS_10bfloat16_tEfNS_4arch4Sm80ELb0ELb1ELb1ELb0ELb0ELb0ELb1ELb1EEENS1_21CollectiveEpilogueFwdINS6_IJS8_SA_S9_EEENS6_IJNS7_ILi1EEESI_SI_EEESC_SE_Li128ELb0ELb1ELb1ELb0EEENS1_19SingleTileSchedulerILb0ELb1ELb1ELi128EEEEEEEEEvNT_6ParamsE --------------------------
	.section	.nv.shared._ZN7cutlass13device_kernelIN5flash19enable_sm80_to_sm89INS1_16FlashAttnFwdSm80INS1_25CollectiveMainloopFwdSm80ILi4ELi1ELb0EN4cute5tupleIJNS5_1CILi128EEENS7_ILi96EEENS7_ILi64EEEEEELi64ENS_10bfloat16_tEfNS_4arch4Sm80ELb0ELb1ELb1ELb0ELb0ELb0ELb1ELb1EEENS1_21CollectiveEpilogueFwdINS6_IJS8_SA_S9_EEENS6_IJNS7_ILi1EEESI_SI_EEESC_SE_Li128ELb0ELb1ELb1ELb0EEENS1_19SingleTileSchedulerILb0ELb1ELb1ELi128EEEEEEEEEvNT_6ParamsE,"aw",@nobits
	.sectionflags	@""
	.align	16


//--------------------- .nv.shared._ZN7cutlass13device_kernelIN5flash19enable_sm80_to_sm89INS1_16FlashAttnFwdSm80INS1_25CollectiveMainloopFwdSm80ILi4ELi1ELb0EN4cute5tupleIJNS5_1CILi128EEENS7_ILi80EEENS7_ILi64EEEEEELi64ENS_10bfloat16_tEfNS_4arch4Sm80ELb0ELb1ELb1ELb1ELb0ELb0ELb1ELb1EEENS1_21CollectiveEpilogueFwdINS6_IJS8_SA_S9_EEENS6_IJNS7_ILi1EEESI_SI_EEESC_SE_Li128ELb1ELb1ELb1ELb0EEENS1_36VarlenDynamicPersistentTileSchedulerILi128ELi80ELi128ELi128ELb1ELb1ELb0ELb1ELb0ELb1EEEEEEEEEvNT_6ParamsE --------------------------
	.section	.nv.shared._ZN7cutlass13device_kernelIN5flash19enable_sm80_to_sm89INS1_16FlashAttnFwdSm80INS1_25CollectiveMainloopFwdSm80ILi4ELi1ELb0EN4cute5tupleIJNS5_1CILi128EEENS7_ILi80EEENS7_ILi64EEEEEELi64ENS_10bfloat16_tEfNS_4arch4Sm80ELb0ELb1ELb1ELb1ELb0ELb0ELb1ELb1EEENS1_21CollectiveEpilogueFwdINS6_IJS8_SA_S9_EEENS6_IJNS7_ILi1EEESI_SI_EEESC_SE_Li128ELb1ELb1ELb1ELb0EEENS1_36VarlenDynamicPersistentTileSchedulerILi128ELi80ELi128ELi128ELb1ELb1ELb0ELb1ELb0ELb1EEEEEEEEEvNT_6ParamsE,"aw",@nobits
	.sectionflags	@""
	.align	16


//--------------------- .nv.shared._ZN7cutlass13device_kernelIN5flash19enable_sm80_to_sm89INS1_16FlashAttnFwdSm80INS1_25CollectiveMainloopFwdSm80ILi4ELi1ELb0EN4cute5tupleIJNS5_1CILi128EEENS7_ILi80EEENS7_ILi64EEEEEELi64ENS_10bfloat16_tEfNS_4arch4Sm80ELb0ELb1ELb1ELb1ELb0ELb1ELb1ELb1EEENS1_21CollectiveEpilogueFwdINS6_IJS8_SA_S9_EEENS6_IJNS7_ILi1EEESI_SI_EEESC_SE_Li128ELb1ELb1ELb1ELb0EEENS1_36VarlenDynamicPersistentTileSchedulerILi128ELi80ELi128ELi128ELb1ELb1ELb0ELb1ELb0ELb1EEEEEEEEEvNT_6ParamsE --------------------------
	.section	.nv.shared._ZN7cutlass13device_kernelIN5flash19enable_sm80_to_sm89INS1_16FlashAttnFwdSm80INS1_25CollectiveMainloopFwdSm80ILi4ELi1ELb0EN4cute5tupleIJNS5_1CILi128EEENS7_ILi80EEENS7_ILi64EEEEEELi64ENS_10bfloat16_tEfNS_4arch4Sm80ELb0ELb1ELb1ELb1ELb0ELb1ELb1ELb1EEENS1_21CollectiveEpilogueFwdINS6_IJS8_SA_S9_EEENS6_IJNS7_ILi1EEESI_SI_EEESC_SE_Li128ELb1ELb1ELb1ELb0EEENS1_36VarlenDynamicPersistentTileSchedulerILi128ELi80ELi128ELi128ELb1ELb1ELb0ELb1ELb0ELb1EEEEEEEEEvNT_6ParamsE,"aw",@nobits
	.sectionflags	@""
	.align	16


//--------------------- .nv.shared._ZN7cutlass13device_kernelIN5flash19enable_sm80_to_sm89INS1_16FlashAttnFwdSm80INS1_25CollectiveMainloopFwdSm80ILi4ELi1ELb0EN4cute5tupleIJNS5_1CILi128EEENS7_ILi112EEENS7_ILi64EEEEEELi64ENS_10bfloat16_tEfNS_4arch4Sm80ELb1ELb0ELb1ELb0ELb0ELb0ELb1ELb1EEENS1_21CollectiveEpilogueFwdINS6_IJS8_SA_S9_EEENS6_IJNS7_ILi1EEESI_SI_EEESC_SE_Li128ELb0ELb1ELb1ELb0EEENS1_30DynamicPersistentTileSchedulerILi128ELi128ELb1ELb1ELb0EEEEEEEEEvNT_6ParamsE --------------------------
	.section	.nv.shared._ZN7cutlass13device_kernelIN5flash19enable_sm80_to_sm89INS1_16FlashAttnFwdSm80INS1_25CollectiveMainloopFwdSm80ILi4ELi1ELb0EN4cute5tupleIJNS5_1CILi128EEENS7_ILi112EEENS7_ILi64EEEEEELi64ENS_10bfloat16_tEfNS_4arch4Sm80ELb1ELb0ELb1ELb0ELb0ELb0ELb1ELb1EEENS1_21CollectiveEpilogueFwdINS6_IJS8_SA_S9_EEENS6_IJNS7_ILi1EEESI_SI_EEESC_SE_Li128ELb0ELb1ELb1ELb0EEENS1_30DynamicPersistentTileSchedulerILi128ELi128ELb1ELb1ELb0EEEEEEEEEvNT_6ParamsE,"aw",@nobits
	.sectionflags	@""
	.align	16


//--------------------- .nv.shared._ZN7cutlass13device_kernelIN5flash19enable_sm80_to_sm89INS1_16FlashAttnFwdSm80INS1_25CollectiveMainloopFwdSm80ILi4ELi1ELb0EN4cute5tupleIJNS5_1CILi128EEENS7_ILi80EEENS7_ILi64EEEEEELi64ENS_10bfloat16_tEfNS_4arch4Sm80ELb1ELb0ELb1ELb1ELb0ELb0ELb1ELb1EEENS1_21CollectiveEpilogueFwdINS6_IJS8_SA_S9_EEENS6_IJNS7_ILi1EEESI_SI_EEESC_SE_Li128ELb1ELb1ELb1ELb0EEENS1_36VarlenDynamicPersistentTileSchedulerILi128ELi80ELi128ELi128ELb1ELb1ELb0ELb1ELb1ELb1EEEEEEEEEvNT_6ParamsE --------------------------
	.section	.nv.shared._ZN7cutlass13device_kernelIN5flash19enable_sm80_to_sm89INS1_16FlashAttnFwdSm80INS1_25CollectiveMainloopFwdSm80ILi4ELi1ELb0EN4cute5tupleIJNS5_1CILi128EEENS7_ILi80EEENS7_ILi64EEEEEELi64ENS_10bfloat16_tEfNS_4arch4Sm80ELb1ELb0ELb1ELb1ELb0ELb0ELb1ELb1EEENS1_21CollectiveEpilogueFwdINS6_IJS8_SA_S9_EEENS6_IJNS7_ILi1EEESI_SI_EEESC_SE_Li128ELb1ELb1ELb1ELb0EEENS1_36VarlenDynamicPersistentTileSchedulerILi128ELi80ELi128ELi128ELb1ELb1ELb0ELb1ELb1ELb1EEEEEEEEEvNT_6ParamsE,"aw",@nobits
	.sectionflags	@""
	.align	16


//--------------------- .nv.shared._ZN7cutlass13device_kernelIN5flash19enable_sm80_to_sm89INS1_16FlashAttnFwdSm80INS1_25CollectiveMainloopFwdSm80ILi4ELi1ELb0EN4cute5tupleIJNS5_1CILi128EEENS7_ILi80EEENS7_ILi64EEEEEELi64ENS_10bfloat16_tEfNS_4arch4Sm80ELb1ELb0ELb1ELb1ELb0ELb1ELb1ELb1EEENS1_21CollectiveEpilogueFwdINS6_IJS8_SA_S9_EEENS6_IJNS7_ILi1EEESI_SI_EEESC_SE_Li128ELb1ELb1ELb1ELb0EEENS1_36VarlenDynamicPersistentTileSchedulerILi128ELi80ELi128ELi128ELb1ELb1ELb0ELb1ELb1ELb1EEEEEEEEEvNT_6ParamsE --------------------------
	.section	.nv.shared._ZN7cutlass13device_kernelIN5flash19enable_sm80_to_sm89INS1_16FlashAttnFwdSm80INS1_25CollectiveMainloopFwdSm80ILi4ELi1ELb0EN4cute5tupleIJNS5_1CILi128EEENS7_ILi80EEENS7_ILi64EEEEEELi64ENS_10bfloat16_tEfNS_4arch4Sm80ELb1ELb0ELb1ELb1ELb0ELb1ELb1ELb1EEENS1_21CollectiveEpilogueFwdINS6_IJS8_SA_S9_EEENS6_IJNS7_ILi1EEESI_SI_EEESC_SE_Li128ELb1ELb1ELb1ELb0EEENS1_36VarlenDynamicPersistentTileSchedulerILi128ELi80ELi128ELi128ELb1ELb1ELb0ELb1ELb1ELb1EEEEEEEEEvNT_6ParamsE,"aw",@nobits
	.sectionflags	@""
	.align	16


//--------------------- .nv.shared._ZN7cutlass13device_kernelIN5flash19enable_sm80_to_sm89INS1_16FlashAttnFwdSm80INS1_25CollectiveMainloopFwdSm80ILi4ELi1ELb0EN4cute5tupleIJNS5_1CILi128EEENS7_ILi112EEENS7_ILi64EEEEEELi64ENS_10bfloat16_tEfNS_4arch4Sm80ELb0ELb0ELb0ELb0ELb0ELb0ELb1ELb1EEENS1_21CollectiveEpilogueFwdINS6_IJS8_SA_S9_EEENS6_IJNS7_ILi1EEESI_SI_EEESC_SE_Li128ELb0ELb1ELb1ELb0EEENS1_19SingleTileSchedulerILb0ELb1ELb1ELi128EEEEEEEEEvNT_6ParamsE --------------------------
	.section	.nv.shared._ZN7cutlass13device_kernelIN5flash19enable_sm80_to_sm89INS1_16FlashAttnFwdSm80INS1_25CollectiveMainloopFwdSm80ILi4ELi1ELb0EN4cute5tupleIJNS5_1CILi128EEENS7_ILi112EEENS7_ILi64EEEEEELi64ENS_10bfloat16_tEfNS_4arch4Sm80ELb0ELb0ELb0ELb0ELb0ELb0ELb1ELb1EEENS1_21CollectiveEpilogueFwdINS6_IJS8_SA_S9_EEENS6_IJNS7_ILi1EEESI_SI_EEESC_SE_Li128ELb0ELb1ELb1ELb0EEENS1_19SingleTileSchedulerILb0ELb1ELb1ELi128EEEEEEEEEvNT_6ParamsE,"aw",@nobits
	.sectionflags	@""
	.align	16


//--------------------- .nv.shared._ZN7cutlass13device_kernelIN5flash19enable_sm80_to_sm89INS1_16FlashAttnFwdSm80INS1_25CollectiveMainloopFwdSm80ILi4ELi1ELb0EN4cute5tupleIJNS5_1CILi128EEENS7_ILi80EEENS7_ILi64EEEEEELi64ENS_10bfloat16_tEfNS_4arch4Sm80ELb0ELb0ELb0ELb1ELb0ELb0ELb1ELb1EEENS1_21CollectiveEpilogueFwdINS6_IJS8_SA_S9_EEENS6_IJNS7_ILi1EEESI_SI_EEESC_SE_Li128ELb1ELb1ELb1ELb0EEENS1_36VarlenDynamicPersistentTileSchedulerILi128ELi80ELi128ELi128ELb1ELb1ELb0ELb0ELb1ELb1EEEEEEEEEvNT_6ParamsE --------------------------
	.section	.nv.shared._ZN7cutlass13device_kernelIN5flash19enable_sm80_to_sm89INS1_16FlashAttnFwdSm80INS1_25CollectiveMainloopFwdSm80ILi4ELi1ELb0EN4cute5tupleIJNS5_1CILi128EEENS7_ILi80EEENS7_ILi64EEEEEELi64ENS_10bfloat16_tEfNS_4arch4Sm80ELb0ELb0ELb0ELb1ELb0ELb0ELb1ELb1EEENS1_21CollectiveEpilogueFwdINS6_IJS8_SA_S9_EEENS6_IJNS7_ILi1EEESI_SI_EEESC_SE_Li128ELb1ELb1ELb1ELb0EEENS1_36VarlenDynamicPersistentTileSchedulerILi128ELi80ELi128ELi128ELb1ELb1ELb0ELb0ELb1ELb1EEEEEEEEEvNT_6ParamsE,"aw",@nobits
	.sectionflags	@""
	.align	16


//--------------------- .nv.shared._ZN7cutlass13device_kernelIN5flash19enable_sm80_to_sm89INS1_16FlashAttnFwdSm80INS1_25CollectiveMainloopFwdSm80ILi4ELi1ELb0EN4cute5tupleIJNS5_1CILi128EEENS7_ILi80EEENS7_ILi64EEEEEELi64ENS_10bfloat16_tEfNS_4arch4Sm80ELb0ELb0ELb0ELb1ELb0ELb1ELb1ELb1EEENS1_21CollectiveEpilogueFwdINS6_IJS8_SA_S9_EEENS6_IJNS7_ILi1EEESI_SI_EEESC_SE_Li128ELb1ELb1ELb1ELb0EEENS1_36VarlenDynamicPersistentTileSchedulerILi128ELi80ELi128ELi128ELb1ELb1ELb0ELb0ELb1ELb1EEEEEEEEEvNT_6ParamsE --------------------------
	.section	.nv.shared._ZN7cutlass13device_kernelIN5flash19enable_sm80_to_sm89INS1_16FlashAttnFwdSm80INS1_25CollectiveMainloopFwdSm80ILi4ELi1ELb0EN4cute5tupleIJNS5_1CILi128EEENS7_ILi80EEENS7_ILi64EEEEEELi64ENS_10bfloat16_tEfNS_4arch4Sm80ELb0ELb0ELb0ELb1ELb0ELb1ELb1ELb1EEENS1_21CollectiveEpilogueFwdINS6_IJS8_SA_S9_EEENS6_IJNS7_ILi1EEESI_SI_EEESC_SE_Li128ELb1ELb1ELb1ELb0EEENS1_36VarlenDynamicPersistentTileSchedulerILi128ELi80ELi128ELi128ELb1ELb1ELb0ELb0ELb1ELb1EEEEEEEEEvNT_6ParamsE,"aw",@nobits
	.sectionflags	@""
	.align	16


//--------------------- .nv.shared._ZN7cutlass13device_kernelIN5flash19enable_sm80_to_sm89INS1_16FlashAttnFwdSm80INS1_25CollectiveMainloopFwdSm80ILi4ELi1ELb0EN4cute5tupleIJNS5_1CILi128EEENS7_ILi96EEENS7_ILi64EEEEEELi64ENS_10bfloat16_tEfNS_4arch4Sm80ELb0ELb1ELb0ELb0ELb0ELb0ELb1ELb1EEENS1_21CollectiveEpilogueFwdINS6_IJS8_SA_S9_EEENS6_IJNS7_ILi1EEESI_SI_EEESC_SE_Li128ELb0ELb1ELb1ELb0EEENS1_19SingleTileSchedulerILb0ELb1ELb1ELi128EEEEEEEEEvNT_6ParamsE --------------------------
	.section	.nv.shared._ZN7cutlass13device_kernelIN5flash19enable_sm80_to_sm89INS1_16FlashAttnFwdSm80INS1_25CollectiveMainloopFwdSm80ILi4ELi1ELb0EN4cute5tupleIJNS5_1CILi128EEENS7_ILi96EEENS7_ILi64EEEEEELi64ENS_10bfloat16_tEfNS_4arch4Sm80ELb0ELb1ELb0ELb0ELb0ELb0ELb1ELb1EEENS1_21CollectiveEpilogueFwdINS6_IJS8_SA_S9_EEENS6_IJNS7_ILi1EEESI_SI_EEESC_SE_Li128ELb0ELb1ELb1ELb0EEENS1_19SingleTileSchedulerILb0ELb1ELb1ELi128EEEEEEEEEvNT_6ParamsE,"aw",@nobits
	.sectionflags	@""
	.align	16


//--------------------- .nv.shared._ZN7cutlass13device_kernelIN5flash19enable_sm80_to_sm89INS1_16FlashAttnFwdSm80INS1_25CollectiveMainloopFwdSm80ILi4ELi1ELb0EN4cute5tupleIJNS5_1CILi128EEENS7_ILi80EEENS7_ILi64EEEEEELi64ENS_10bfloat16_tEfNS_4arch4Sm80ELb0ELb1ELb0ELb1ELb0ELb0ELb1ELb1EEENS1_21CollectiveEpilogueFwdINS6_IJS8_SA_S9_EEENS6_IJNS7_ILi1EEESI_SI_EEESC_SE_Li128ELb1ELb1ELb1ELb0EEENS1_36VarlenDynamicPersistentTileSchedulerILi128ELi80ELi128ELi128ELb1ELb1ELb0ELb1ELb0ELb1EEEEEEEEEvNT_6ParamsE --------------------------
	.section	.nv.shared._ZN7cutlass13device_kernelIN5flash19enable_sm80_to_sm89INS1_16FlashAttnFwdSm80INS1_25CollectiveMainloopFwdSm80ILi4ELi1ELb0EN4cute5tupleIJNS5_1CILi128EEENS7_ILi80EEENS7_ILi64EEEEEELi64ENS_10bfloat16_tEfNS_4arch4Sm80ELb0ELb1ELb0ELb1ELb0ELb0ELb1ELb1EEENS1_21CollectiveEpilogueFwdINS6_IJS8_SA_S9_EEENS6_IJNS7_ILi1EEESI_SI_EEESC_SE_Li128ELb1ELb1ELb1ELb0EEENS1_36VarlenDynamicPersistentTileSchedulerILi128ELi80ELi128ELi128ELb1ELb1ELb0ELb1ELb0ELb1EEEEEEEEEvNT_6ParamsE,"aw",@nobits
	.sectionflags	@""
	.align	16


//--------------------- .nv.shared._ZN7cutlass13device_kernelIN5flash19enable_sm80_to_sm89INS1_16FlashAttnFwdSm80INS1_25CollectiveMainloopFwdSm80ILi4ELi1ELb0EN4cute5tupleIJNS5_1CILi128EEENS7_ILi80EEENS7_ILi64EEEEEELi64ENS_10bfloat16_tEfNS_4arch4Sm80ELb0ELb1ELb0ELb1ELb0ELb1ELb1ELb1EEENS1_21CollectiveEpilogueFwdINS6_IJS8_SA_S9_EEENS6_IJNS7_ILi1EEESI_SI_EEESC_SE_Li128ELb1ELb1ELb1ELb0EEENS1_36VarlenDynamicPersistentTileSchedulerILi128ELi80ELi128ELi128ELb1ELb1ELb0ELb1ELb0ELb1EEEEEEEEEvNT_6ParamsE --------------------------
	.section	.nv.shared._ZN7cutlass13device_kernelIN5flash19enable_sm80_to_sm89INS1_16FlashAttnFwdSm80INS1_25CollectiveMainloopFwdSm80ILi4ELi1ELb0EN4cute5tupleIJNS5_1CILi128EEENS7_ILi80EEENS7_ILi64EEEEEELi64ENS_10bfloat16_tEfNS_4arch4Sm80ELb0ELb1ELb0ELb1ELb0ELb1ELb1ELb1EEENS1_21CollectiveEpilogueFwdINS6_IJS8_SA_S9_EEENS6_IJNS7_ILi1EEESI_SI_EEESC_SE_Li128ELb1ELb1ELb1ELb0EEENS1_36VarlenDynamicPersistentTileSchedulerILi128ELi80ELi128ELi128ELb1ELb1ELb0ELb1ELb0ELb1EEEEEEEEEvNT_6ParamsE,"aw",@nobits
	.sectionflags	@""
	.align	16


//--------------------- .nv.shared._ZN7cutlass13device_kernelIN5flash19enable_sm80_to_sm89INS1_16FlashAttnFwdSm80INS1_25CollectiveMainloopFwdSm80ILi4ELi1ELb0EN4cute5tupleIJNS5_1CILi128EEENS7_ILi112EEENS7_ILi64EEEEEELi64ENS_10bfloat16_tEfNS_4arch4Sm80ELb1ELb0ELb0ELb0ELb0ELb0ELb1ELb1EEENS1_21CollectiveEpilogueFwdINS6_IJS8_SA_S9_EEENS6_IJNS7_ILi1EEESI_SI_EEESC_SE_Li128ELb0ELb1ELb1ELb0EEENS1_30DynamicPersistentTileSchedulerILi128ELi128ELb1ELb1ELb0EEEEEEEEEvNT_6ParamsE --------------------------
	.section	.nv.shared._ZN7cutlass13device_kernelIN5flash19enable_sm80_to_sm89INS1_16FlashAttnFwdSm80INS1_25CollectiveMainloopFwdSm80ILi4ELi1ELb0EN4cute5tupleIJNS5_1CILi128EEENS7_ILi112EEENS7_ILi64EEEEEELi64ENS_10bfloat16_tEfNS_4arch4Sm80ELb1ELb0ELb0ELb0ELb0ELb0ELb1ELb1EEENS1_21CollectiveEpilogueFwdINS6_IJS8_SA_S9_EEENS6_IJNS7_ILi1EEESI_SI_EEESC_SE_Li128ELb0ELb1ELb1ELb0EEENS1_30DynamicPersistentTileSchedulerILi128ELi128ELb1ELb1ELb0EEEEEEEEEvNT_6ParamsE,"aw",@nobits
	.sectionflags	@""
	.align	16


//--------------------- .nv.shared._ZN7cutlass13device_kernelIN5flash19enable_sm80_to_sm89INS1_16FlashAttnFwdSm80INS1_25CollectiveMainloopFwdSm80ILi4ELi1ELb0EN4cute5tupleIJNS5_1CILi128EEENS7_ILi80EEENS7_ILi64EEEEEELi64ENS_10bfloat16_tEfNS_4arch4Sm80ELb1ELb0ELb0ELb1ELb0ELb0ELb1ELb1EEENS1_21CollectiveEpilogueFwdINS6_IJS8_SA_S9_EEENS6_IJNS7_ILi1EEESI_SI_EEESC_SE_Li128ELb1ELb1ELb1ELb0EEENS1_36VarlenDynamicPersistentTileSchedulerILi128ELi80ELi128ELi128ELb1ELb1ELb0ELb1ELb1ELb1EEEEEEEEEvNT_6ParamsE --------------------------
	.section	.nv.shared._ZN7cutlass13device_kernelIN5flash19enable_sm80_to_sm89INS1_16FlashAttnFwdSm80INS1_25CollectiveMainloopFwdSm80ILi4ELi1ELb0EN4cute5tupleIJNS5_1CILi128EEENS7_ILi80EEENS7_ILi64EEEEEELi64ENS_10bfloat16_tEfNS_4arch4Sm80ELb1ELb0ELb0ELb1ELb0ELb0ELb1ELb1EEENS1_21CollectiveEpilogueFwdINS6_IJS8_SA_S9_EEENS6_IJNS7_ILi1EEESI_SI_EEESC_SE_Li128ELb1ELb1ELb1ELb0EEENS1_36VarlenDynamicPersistentTileSchedulerILi128ELi80ELi128ELi128ELb1ELb1ELb0ELb1ELb1ELb1EEEEEEEEEvNT_6ParamsE,"aw",@nobits
	.sectionflags	@""
	.align	16


//--------------------- .nv.shared._ZN7cutlass13device_kernelIN5flash19enable_sm80_to_sm89INS1_16FlashAttnFwdSm80INS1_25CollectiveMainloopFwdSm80ILi4ELi1ELb0EN4cute5tupleIJNS5_1CILi128EEENS7_ILi80EEENS7_ILi64EEEEEELi64ENS_10bfloat16_tEfNS_4arch4Sm80ELb1ELb0ELb0ELb1ELb0ELb1ELb1ELb1EEENS1_21CollectiveEpilogueFwdINS6_IJS8_SA_S9_EEENS6_IJNS7_ILi1EEESI_SI_EEESC_SE_Li128ELb1ELb1ELb1ELb0EEENS1_36VarlenDynamicPersistentTileSchedulerILi128ELi80ELi128ELi128ELb1ELb1ELb0ELb1ELb1ELb1EEEEEEEEEvNT_6ParamsE --------------------------
	.section	.nv.shared._ZN7cutlass13device_kernelIN5flash19enable_sm80_to_sm89INS1_16FlashAttnFwdSm80INS1_25CollectiveMainloopFwdSm80ILi4ELi1ELb0EN4cute5tupleIJNS5_1CILi128EEENS7_ILi80EEENS7_ILi64EEEEEELi64ENS_10bfloat16_tEfNS_4arch4Sm80ELb1ELb0ELb0ELb1ELb0ELb1ELb1ELb1EEENS1_21CollectiveEpilogueFwdINS6_IJS8_SA_S9_EEENS6_IJNS7_ILi1EEESI_SI_EEESC_SE_Li128ELb1ELb1ELb1ELb0EEENS1_36VarlenDynamicPersistentTileSchedulerILi128ELi80ELi128ELi128ELb1ELb1ELb0ELb1ELb1ELb1EEEEEEEEEvNT_6ParamsE,"aw",@nobits
	.sectionflags	@""
	.align	16
